	.target	sm_80

	.elftype	@"ET_EXEC"


//--------------------- .note.nv.tkinfo           --------------------------
	.section	.note.nv.tkinfo,"",@"SHT_NOTE"
	.sectionflags	@"SHF_NOTE_NV_TKINFO"
	.tkinfo
        /*0018*/ 	.word	0x00000002
        /*0030*/ 	.string	""
        /*0030*/ 	.string	"ptxas"
        /*0030*/ 	.string	"Cuda compilation tools, release 13.0, V13.0.88"
        /*0030*/ 	.string	"Build cuda_13.0.r13.0/compiler.36424714_0"
        /*0030*/ 	.string	"-arch sm_80 -m 64 "



//--------------------- .note.nv.cuinfo           --------------------------
	.section	.note.nv.cuinfo,"",@"SHT_NOTE"
	.sectionflags	@"SHF_NOTE_NV_CUINFO"
        /*0018*/ 	.short	0x0002
        /*001a*/ 	.short	0x0050
        /*001c*/ 	.short	0x0082
	.zero		2


//--------------------- .nv.info                  --------------------------
	.section	.nv.info,"",@"SHT_CUDA_INFO"
	.align	4


	//----- nvinfo : EIATTR_REGCOUNT
	.align		4
        /*0000*/ 	.byte	0x04, 0x2f
        /*0002*/ 	.short	(.L_12 - .L_11)
	.align		4
.L_11:
        /*0004*/ 	.word	index@(_ZN7cutlass13device_kernelIN5flash19enable_sm80_to_sm89INS1_16FlashAttnFwdSm80INS1_25CollectiveMainloopFwdSm80ILi4ELi1ELb0EN4cute5tupleIJNS5_1CILi128EEENS7_ILi112EEENS7_ILi64EEEEEELi64ENS_10bfloat16_tEfNS_4arch4Sm80ELb1ELb0ELb0ELb1ELb1ELb1ELb1ELb0EEENS1_21CollectiveEpilogueFwdINS6_IJS8_SA_S9_EEENS6_IJNS7_ILi1EEESI_SI_EEESC_SE_Li128ELb1ELb1ELb0ELb0EEENS1_19SingleTileSchedulerILb1ELb0ELb1ELi128EEEEEEEEEvNT_6ParamsE)
        /*0008*/ 	.word	0x000000ff


	//----- nvinfo : EIATTR_FRAME_SIZE
	.align		4
.L_12:
        /*000c*/ 	.byte	0x04, 0x11
        /*000e*/ 	.short	(.L_14 - .L_13)
	.align		4
.L_13:
        /*0010*/ 	.word	index@(_ZN7cutlass13device_kernelIN5flash19enable_sm80_to_sm89INS1_16FlashAttnFwdSm80INS1_25CollectiveMainloopFwdSm80ILi4ELi1ELb0EN4cute5tupleIJNS5_1CILi128EEENS7_ILi112EEENS7_ILi64EEEEEELi64ENS_10bfloat16_tEfNS_4arch4Sm80ELb1ELb0ELb0ELb1ELb1ELb1ELb1ELb0EEENS1_21CollectiveEpilogueFwdINS6_IJS8_SA_S9_EEENS6_IJNS7_ILi1EEESI_SI_EEESC_SE_Li128ELb1ELb1ELb0ELb0EEENS1_19SingleTileSchedulerILb1ELb0ELb1ELi128EEEEEEEEEvNT_6ParamsE)
        /*0014*/ 	.word	0x00000050


	//----- nvinfo : EIATTR_REGCOUNT
	.align		4
.L_14:
        /*0018*/ 	.byte	0x04, 0x2f
        /*001a*/ 	.short	(.L_16 - .L_15)
	.align		4
.L_15:
        /*001c*/ 	.word	index@(_ZN7cutlass13device_kernelIN5flash19enable_sm80_to_sm89INS1_16FlashAttnFwdSm80INS1_25CollectiveMainloopFwdSm80ILi4ELi1ELb0EN4cute5tupleIJNS5_1CILi128EEENS7_ILi112EEENS7_ILi64EEEEEELi64ENS_10bfloat16_tEfNS_4arch4Sm80ELb1ELb0ELb0ELb1ELb1ELb0ELb1ELb0EEENS1_21CollectiveEpilogueFwdINS6_IJS8_SA_S9_EEENS6_IJNS7_ILi1EEESI_SI_EEESC_SE_Li128ELb1ELb1ELb0ELb0EEENS1_19SingleTileSchedulerILb1ELb0ELb1ELi128EEEEEEEEEvNT_6ParamsE)
        /*0020*/ 	.word	0x000000ff


	//----- nvinfo : EIATTR_FRAME_SIZE
	.align		4
.L_16:
        /*0024*/ 	.byte	0x04, 0x11
        /*0026*/ 	.short	(.L_18 - .L_17)
	.align		4
.L_17:
        /*0028*/ 	.word	index@(_ZN7cutlass13device_kernelIN5flash19enable_sm80_to_sm89INS1_16FlashAttnFwdSm80INS1_25CollectiveMainloopFwdSm80ILi4ELi1ELb0EN4cute5tupleIJNS5_1CILi128EEENS7_ILi112EEENS7_ILi64EEEEEELi64ENS_10bfloat16_tEfNS_4arch4Sm80ELb1ELb0ELb0ELb1ELb1ELb0ELb1ELb0EEENS1_21CollectiveEpilogueFwdINS6_IJS8_SA_S9_EEENS6_IJNS7_ILi1EEESI_SI_EEESC_SE_Li128ELb1ELb1ELb0ELb0EEENS1_19SingleTileSchedulerILb1ELb0ELb1ELi128EEEEEEEEEvNT_6ParamsE)
        /*002c*/ 	.word	0x00000068


	//----- nvinfo : EIATTR_REGCOUNT
	.align		4
.L_18:
        /*0030*/ 	.byte	0x04, 0x2f
        /*0032*/ 	.short	(.L_20 - .L_19)
	.align		4
.L_19:
        /*0034*/ 	.word	index@(_ZN7cutlass13device_kernelIN5flash19enable_sm80_to_sm89INS1_16FlashAttnFwdSm80INS1_25CollectiveMainloopFwdSm80ILi4ELi1ELb0EN4cute5tupleIJNS5_1CILi128EEENS7_ILi112EEENS7_ILi64EEEEEELi64ENS_10bfloat16_tEfNS_4arch4Sm80ELb1ELb0ELb0ELb0ELb1ELb0ELb1ELb0EEENS1_21CollectiveEpilogueFwdINS6_IJS8_SA_S9_EEENS6_IJNS7_ILi1EEESI_SI_EEESC_SE_Li128ELb0ELb1ELb0ELb0EEENS1_30DynamicPersistentTileSchedulerILi128ELi128ELb0ELb1ELb0EEEEEEEEEvNT_6ParamsE)
        /*0038*/ 	.word	0x000000ff


	//----- nvinfo : EIATTR_FRAME_SIZE
	.align		4
.L_20:
        /*003c*/ 	.byte	0x04, 0x11
        /*003e*/ 	.short	(.L_22 - .L_21)
	.align		4
.L_21:
        /*0040*/ 	.word	index@($__internal_3_$__cuda_sm70_shflsync_idx_p)
        /*0044*/ 	.word	0x00000000


	//----- nvinfo : EIATTR_FRAME_SIZE
	.align		4
.L_22:
        /*0048*/ 	.byte	0x04, 0x11
        /*004a*/ 	.short	(.L_24 - .L_23)
	.align		4
.L_23:
        /*004c*/ 	.word	index@($__internal_2_$__cuda_sm70_shflsync_bfly_p)
        /*0050*/ 	.word	0x00000000


	//----- nvinfo : EIATTR_FRAME_SIZE
	.align		4
.L_24:
        /*0054*/ 	.byte	0x04, 0x11
        /*0056*/ 	.short	(.L_26 - .L_25)
	.align		4
.L_25:
        /*0058*/ 	.word	index@(_ZN7cutlass13device_kernelIN5flash19enable_sm80_to_sm89INS1_16FlashAttnFwdSm80INS1_25CollectiveMainloopFwdSm80ILi4ELi1ELb0EN4cute5tupleIJNS5_1CILi128EEENS7_ILi112EEENS7_ILi64EEEEEELi64ENS_10bfloat16_tEfNS_4arch4Sm80ELb1ELb0ELb0ELb0ELb1ELb0ELb1ELb0EEENS1_21CollectiveEpilogueFwdINS6_IJS8_SA_S9_EEENS6_IJNS7_ILi1EEESI_SI_EEESC_SE_Li128ELb0ELb1ELb0ELb0EEENS1_30DynamicPersistentTileSchedulerILi128ELi128ELb0ELb1ELb0EEEEEEEEEvNT_6ParamsE)
        /*005c*/ 	.word	0x00000098


	//----- nvinfo : EIATTR_REGCOUNT
	.align		4
.L_26:
        /*0060*/ 	.byte	0x04, 0x2f
        /*0062*/ 	.short	(.L_28 - .L_27)
	.align		4
.L_27:
        /*0064*/ 	.word	index@(_ZN7cutlass13device_kernelIN5flash19enable_sm80_to_sm89INS1_16FlashAttnFwdSm80INS1_25CollectiveMainloopFwdSm80ILi4ELi1ELb0EN4cute5tupleIJNS5_1CILi128EEENS7_ILi96EEENS7_ILi64EEEEEELi64ENS_10bfloat16_tEfNS_4arch4Sm80ELb0ELb1ELb0ELb1ELb1ELb1ELb1ELb0EEENS1_21CollectiveEpilogueFwdINS6_IJS8_SA_S9_EEENS6_IJNS7_ILi1EEESI_SI_EEESC_SE_Li128ELb1ELb1ELb0ELb0EEENS1_19SingleTileSchedulerILb1ELb0ELb1ELi128EEEEEEEEEvNT_6ParamsE)
        /*0068*/ 	.word	0x000000ff


	//----- nvinfo : EIATTR_FRAME_SIZE
	.align		4
.L_28:
        /*006c*/ 	.byte	0x04, 0x11
        /*006e*/ 	.short	(.L_30 - .L_29)
	.align		4
.L_29:
        /*0070*/ 	.word	index@(_ZN7cutlass13device_kernelIN5flash19enable_sm80_to_sm89INS1_16FlashAttnFwdSm80INS1_25CollectiveMainloopFwdSm80ILi4ELi1ELb0EN4cute5tupleIJNS5_1CILi128EEENS7_ILi96EEENS7_ILi64EEEEEELi64ENS_10bfloat16_tEfNS_4arch4Sm80ELb0ELb1ELb0ELb1ELb1ELb1ELb1ELb0EEENS1_21CollectiveEpilogueFwdINS6_IJS8_SA_S9_EEENS6_IJNS7_ILi1EEESI_SI_EEESC_SE_Li128ELb1ELb1ELb0ELb0EEENS1_19SingleTileSchedulerILb1ELb0ELb1ELi128EEEEEEEEEvNT_6ParamsE)
        /*0074*/ 	.word	0x00000040


	//----- nvinfo : EIATTR_REGCOUNT
	.align		4
.L_30:
        /*0078*/ 	.byte	0x04, 0x2f
        /*007a*/ 	.short	(.L_32 - .L_31)
	.align		4
.L_31:
        /*007c*/ 	.word	index@(_ZN7cutlass13device_kernelIN5flash19enable_sm80_to_sm89INS1_16FlashAttnFwdSm80INS1_25CollectiveMainloopFwdSm80ILi4ELi1ELb0EN4cute5tupleIJNS5_1CILi128EEENS7_ILi96EEENS7_ILi64EEEEEELi64ENS_10bfloat16_tEfNS_4arch4Sm80ELb0ELb1ELb0ELb1ELb1ELb0ELb1ELb0EEENS1_21CollectiveEpilogueFwdINS6_IJS8_SA_S9_EEENS6_IJNS7_ILi1EEESI_SI_EEESC_SE_Li128ELb1ELb1ELb0ELb0EEENS1_19SingleTileSchedulerILb1ELb0ELb1ELi128EEEEEEEEEvNT_6ParamsE)
        /*0080*/ 	.word	0x000000ff


	//----- nvinfo : EIATTR_FRAME_SIZE
	.align		4
.L_32:
        /*0084*/ 	.byte	0x04, 0x11
        /*0086*/ 	.short	(.L_34 - .L_33)
	.align		4
.L_33:
        /*0088*/ 	.word	index@(_ZN7cutlass13device_kernelIN5flash19enable_sm80_to_sm89INS1_16FlashAttnFwdSm80INS1_25CollectiveMainloopFwdSm80ILi4ELi1ELb0EN4cute5tupleIJNS5_1CILi128EEENS7_ILi96EEENS7_ILi64EEEEEELi64ENS_10bfloat16_tEfNS_4arch4Sm80ELb0ELb1ELb0ELb1ELb1ELb0ELb1ELb0EEENS1_21CollectiveEpilogueFwdINS6_IJS8_SA_S9_EEENS6_IJNS7_ILi1EEESI_SI_EEESC_SE_Li128ELb1ELb1ELb0ELb0EEENS1_19SingleTileSchedulerILb1ELb0ELb1ELi128EEEEEEEEEvNT_6ParamsE)
        /*008c*/ 	.word	0x00000000


	//----- nvinfo : EIATTR_REGCOUNT
	.align		4
.L_34:
        /*0090*/ 	.byte	0x04, 0x2f
        /*0092*/ 	.short	(.L_36 - .L_35)
	.align		4
.L_35:
        /*0094*/ 	.word	index@(_ZN7cutlass13device_kernelIN5flash19enable_sm80_to_sm89INS1_16FlashAttnFwdSm80INS1_25CollectiveMainloopFwdSm80ILi4ELi1ELb0EN4cute5tupleIJNS5_1CILi128EEENS7_ILi96EEENS7_ILi64EEEEEELi64ENS_10bfloat16_tEfNS_4arch4Sm80ELb0ELb1ELb0ELb0ELb1ELb0ELb1ELb0EEENS1_21CollectiveEpilogueFwdINS6_IJS8_SA_S9_EEENS6_IJNS7_ILi1EEESI_SI_EEESC_SE_Li128ELb0ELb1ELb0ELb0EEENS1_19SingleTileSchedulerILb0ELb0ELb1ELi128EEEEEEEEEvNT_6ParamsE)
        /*0098*/ 	.word	0x000000ff


	//----- nvinfo : EIATTR_FRAME_SIZE
	.align		4
.L_36:
        /*009c*/ 	.byte	0x04, 0x11
        /*009e*/ 	.short	(.L_38 - .L_37)
	.align		4
.L_37:
        /*00a0*/ 	.word	index@(_ZN7cutlass13device_kernelIN5flash19enable_sm80_to_sm89INS1_16FlashAttnFwdSm80INS1_25CollectiveMainloopFwdSm80ILi4ELi1ELb0EN4cute5tupleIJNS5_1CILi128EEENS7_ILi96EEENS7_ILi64EEEEEELi64ENS_10bfloat16_tEfNS_4arch4Sm80ELb0ELb1ELb0ELb0ELb1ELb0ELb1ELb0EEENS1_21CollectiveEpilogueFwdINS6_IJS8_SA_S9_EEENS6_IJNS7_ILi1EEESI_SI_EEESC_SE_Li128ELb0ELb1ELb0ELb0EEENS1_19SingleTileSchedulerILb0ELb0ELb1ELi128EEEEEEEEEvNT_6ParamsE)
        /*00a4*/ 	.word	0x00000008


	//----- nvinfo : EIATTR_REGCOUNT
	.align		4
.L_38:
        /*00a8*/ 	.byte	0x04, 0x2f
        /*00aa*/ 	.short	(.L_40 - .L_39)
	.align		4
.L_39:
        /*00ac*/ 	.word	index@(_ZN7cutlass13device_kernelIN5flash19enable_sm80_to_sm89INS1_16FlashAttnFwdSm80INS1_25CollectiveMainloopFwdSm80ILi4ELi1ELb0EN4cute5tupleIJNS5_1CILi128EEENS7_ILi112EEENS7_ILi64EEEEEELi64ENS_10bfloat16_tEfNS_4arch4Sm80ELb0ELb0ELb0ELb1ELb1ELb1ELb1ELb0EEENS1_21CollectiveEpilogueFwdINS6_IJS8_SA_S9_EEENS6_IJNS7_ILi1EEESI_SI_EEESC_SE_Li128ELb1ELb1ELb0ELb0EEENS1_19SingleTileSchedulerILb1ELb0ELb1ELi128EEEEEEEEEvNT_6ParamsE)
        /*00b0*/ 	.word	0x000000ff


	//----- nvinfo : EIATTR_FRAME_SIZE
	.align		4
.L_40:
        /*00b4*/ 	.byte	0x04, 0x11
        /*00b6*/ 	.short	(.L_42 - .L_41)
	.align		4
.L_41:
        /*00b8*/ 	.word	index@(_ZN7cutlass13device_kernelIN5flash19enable_sm80_to_sm89INS1_16FlashAttnFwdSm80INS1_25CollectiveMainloopFwdSm80ILi4ELi1ELb0EN4cute5tupleIJNS5_1CILi128EEENS7_ILi112EEENS7_ILi64EEEEEELi64ENS_10bfloat16_tEfNS_4arch4Sm80ELb0ELb0ELb0ELb1ELb1ELb1ELb1ELb0EEENS1_21CollectiveEpilogueFwdINS6_IJS8_SA_S9_EEENS6_IJNS7_ILi1EEESI_SI_EEESC_SE_Li128ELb1ELb1ELb0ELb0EEENS1_19SingleTileSchedulerILb1ELb0ELb1ELi128EEEEEEEEEvNT_6ParamsE)
        /*00bc*/ 	.word	0x00000038


	//----- nvinfo : EIATTR_REGCOUNT
	.align		4
.L_42:
        /*00c0*/ 	.byte	0x04, 0x2f
        /*00c2*/ 	.short	(.L_44 - .L_43)
	.align		4
.L_43:
        /*00c4*/ 	.word	index@(_ZN7cutlass13device_kernelIN5flash19enable_sm80_to_sm89INS1_16FlashAttnFwdSm80INS1_25CollectiveMainloopFwdSm80ILi4ELi1ELb0EN4cute5tupleIJNS5_1CILi128EEENS7_ILi112EEENS7_ILi64EEEEEELi64ENS_10bfloat16_tEfNS_4arch4Sm80ELb0ELb0ELb0ELb1ELb1ELb0ELb1ELb0EEENS1_21CollectiveEpilogueFwdINS6_IJS8_SA_S9_EEENS6_IJNS7_ILi1EEESI_SI_EEESC_SE_Li128ELb1ELb1ELb0ELb0EEENS1_19SingleTileSchedulerILb1ELb0ELb1ELi128EEEEEEEEEvNT_6ParamsE)
        /*00c8*/ 	.word	0x000000ff


	//----- nvinfo : EIATTR_FRAME_SIZE
	.align		4
.L_44:
        /*00cc*/ 	.byte	0x04, 0x11
        /*00ce*/ 	.short	(.L_46 - .L_45)
	.align		4
.L_45:
        /*00d0*/ 	.word	index@(_ZN7cutlass13device_kernelIN5flash19enable_sm80_to_sm89INS1_16FlashAttnFwdSm80INS1_25CollectiveMainloopFwdSm80ILi4ELi1ELb0EN4cute5tupleIJNS5_1CILi128EEENS7_ILi112EEENS7_ILi64EEEEEELi64ENS_10bfloat16_tEfNS_4arch4Sm80ELb0ELb0ELb0ELb1ELb1ELb0ELb1ELb0EEENS1_21CollectiveEpilogueFwdINS6_IJS8_SA_S9_EEENS6_IJNS7_ILi1EEESI_SI_EEESC_SE_Li128ELb1ELb1ELb0ELb0EEENS1_19SingleTileSchedulerILb1ELb0ELb1ELi128EEEEEEEEEvNT_6ParamsE)
        /*00d4*/ 	.word	0x00000020


	//----- nvinfo : EIATTR_REGCOUNT
	.align		4
.L_46:
        /*00d8*/ 	.byte	0x04, 0x2f
        /*00da*/ 	.short	(.L_48 - .L_47)
	.align		4
.L_47:
        /*00dc*/ 	.word	index@(_ZN7cutlass13device_kernelIN5flash19enable_sm80_to_sm89INS1_16FlashAttnFwdSm80INS1_25CollectiveMainloopFwdSm80ILi4ELi1ELb0EN4cute5tupleIJNS5_1CILi128EEENS7_ILi112EEENS7_ILi64EEEEEELi64ENS_10bfloat16_tEfNS_4arch4Sm80ELb0ELb0ELb0ELb0ELb1ELb0ELb1ELb0EEENS1_21CollectiveEpilogueFwdINS6_IJS8_SA_S9_EEENS6_IJNS7_ILi1EEESI_SI_EEESC_SE_Li128ELb0ELb1ELb0ELb0EEENS1_19SingleTileSchedulerILb0ELb0ELb1ELi128EEEEEEEEEvNT_6ParamsE)
        /*00e0*/ 	.word	0x000000ff


	//----- nvinfo : EIATTR_FRAME_SIZE
	.align		4
.L_48:
        /*00e4*/ 	.byte	0x04, 0x11
        /*00e6*/ 	.short	(.L_50 - .L_49)
	.align		4
.L_49:
        /*00e8*/ 	.word	index@(_ZN7cutlass13device_kernelIN5flash19enable_sm80_to_sm89INS1_16FlashAttnFwdSm80INS1_25CollectiveMainloopFwdSm80ILi4ELi1ELb0EN4cute5tupleIJNS5_1CILi128EEENS7_ILi112EEENS7_ILi64EEEEEELi64ENS_10bfloat16_tEfNS_4arch4Sm80ELb0ELb0ELb0ELb0ELb1ELb0ELb1ELb0EEENS1_21CollectiveEpilogueFwdINS6_IJS8_SA_S9_EEENS6_IJNS7_ILi1EEESI_SI_EEESC_SE_Li128ELb0ELb1ELb0ELb0EEENS1_19SingleTileSchedulerILb0ELb0ELb1ELi128EEEEEEEEEvNT_6ParamsE)
        /*00ec*/ 	.word	0x00000040


	//----- nvinfo : EIATTR_REGCOUNT
	.align		4
.L_50:
        /*00f0*/ 	.byte	0x04, 0x2f
        /*00f2*/ 	.short	(.L_52 - .L_51)
	.align		4
.L_51:
        /*00f4*/ 	.word	index@(_ZN7cutlass13device_kernelIN5flash19enable_sm80_to_sm89INS1_16FlashAttnFwdSm80INS1_25CollectiveMainloopFwdSm80ILi4ELi1ELb0EN4cute5tupleIJNS5_1CILi128EEENS7_ILi112EEENS7_ILi64EEEEEELi64ENS_10bfloat16_tEfNS_4arch4Sm80ELb1ELb0ELb1ELb1ELb1ELb1ELb1ELb0EEENS1_21CollectiveEpilogueFwdINS6_IJS8_SA_S9_EEENS6_IJNS7_ILi1EEESI_SI_EEESC_SE_Li128ELb1ELb1ELb0ELb0EEENS1_19SingleTileSchedulerILb1ELb0ELb1ELi128EEEEEEEEEvNT_6ParamsE)
        /*00f8*/ 	.word	0x000000ff


	//----- nvinfo : EIATTR_FRAME_SIZE
	.align		4
.L_52:
        /*00fc*/ 	.byte	0x04, 0x11
        /*00fe*/ 	.short	(.L_54 - .L_53)
	.align		4
.L_53:
        /*0100*/ 	.word	index@(_ZN7cutlass13device_kernelIN5flash19enable_sm80_to_sm89INS1_16FlashAttnFwdSm80INS1_25CollectiveMainloopFwdSm80ILi4ELi1ELb0EN4cute5tupleIJNS5_1CILi128EEENS7_ILi112EEENS7_ILi64EEEEEELi64ENS_10bfloat16_tEfNS_4arch4Sm80ELb1ELb0ELb1ELb1ELb1ELb1ELb1ELb0EEENS1_21CollectiveEpilogueFwdINS6_IJS8_SA_S9_EEENS6_IJNS7_ILi1EEESI_SI_EEESC_SE_Li128ELb1ELb1ELb0ELb0EEENS1_19SingleTileSchedulerILb1ELb0ELb1ELi128EEEEEEEEEvNT_6ParamsE)
        /*0104*/ 	.word	0x00000068


	//----- nvinfo : EIATTR_REGCOUNT
	.align		4
.L_54:
        /*0108*/ 	.byte	0x04, 0x2f
        /*010a*/ 	.short	(.L_56 - .L_55)
	.align		4
.L_55:
        /*010c*/ 	.word	index@(_ZN7cutlass13device_kernelIN5flash19enable_sm80_to_sm89INS1_16FlashAttnFwdSm80INS1_25CollectiveMainloopFwdSm80ILi4ELi1ELb0EN4cute5tupleIJNS5_1CILi128EEENS7_ILi112EEENS7_ILi64EEEEEELi64ENS_10bfloat16_tEfNS_4arch4Sm80ELb1ELb0ELb1ELb1ELb1ELb0ELb1ELb0EEENS1_21CollectiveEpilogueFwdINS6_IJS8_SA_S9_EEENS6_IJNS7_ILi1EEESI_SI_EEESC_SE_Li128ELb1ELb1ELb0ELb0EEENS1_19SingleTileSchedulerILb1ELb0ELb1ELi128EEEEEEEEEvNT_6ParamsE)
        /*0110*/ 	.word	0x000000ff


	//----- nvinfo : EIATTR_FRAME_SIZE
	.align		4
.L_56:
        /*0114*/ 	.byte	0x04, 0x11
        /*0116*/ 	.short	(.L_58 - .L_57)
	.align		4
.L_57:
        /*0118*/ 	.word	index@(_ZN7cutlass13device_kernelIN5flash19enable_sm80_to_sm89INS1_16FlashAttnFwdSm80INS1_25CollectiveMainloopFwdSm80ILi4ELi1ELb0EN4cute5tupleIJNS5_1CILi128EEENS7_ILi112EEENS7_ILi64EEEEEELi64ENS_10bfloat16_tEfNS_4arch4Sm80ELb1ELb0ELb1ELb1ELb1ELb0ELb1ELb0EEENS1_21CollectiveEpilogueFwdINS6_IJS8_SA_S9_EEENS6_IJNS7_ILi1EEESI_SI_EEESC_SE_Li128ELb1ELb1ELb0ELb0EEENS1_19SingleTileSchedulerILb1ELb0ELb1ELi128EEEEEEEEEvNT_6ParamsE)
        /*011c*/ 	.word	0x00000078


	//----- nvinfo : EIATTR_REGCOUNT
	.align		4
.L_58:
        /*0120*/ 	.byte	0x04, 0x2f
        /*0122*/ 	.short	(.L_60 - .L_59)
	.align		4
.L_59:
        /*0124*/ 	.word	index@(_ZN7cutlass13device_kernelIN5flash19enable_sm80_to_sm89INS1_16FlashAttnFwdSm80INS1_25CollectiveMainloopFwdSm80ILi4ELi1ELb0EN4cute5tupleIJNS5_1CILi128EEENS7_ILi112EEENS7_ILi64EEEEEELi64ENS_10bfloat16_tEfNS_4arch4Sm80ELb1ELb0ELb1ELb0ELb1ELb0ELb1ELb0EEENS1_21CollectiveEpilogueFwdINS6_IJS8_SA_S9_EEENS6_IJNS7_ILi1EEESI_SI_EEESC_SE_Li128ELb0ELb1ELb0ELb0EEENS1_30DynamicPersistentTileSchedulerILi128ELi128ELb0ELb1ELb0EEEEEEEEEvNT_6ParamsE)
        /*0128*/ 	.word	0x000000ff


	//----- nvinfo : EIATTR_FRAME_SIZE
	.align		4
.L_60:
        /*012c*/ 	.byte	0x04, 0x11
        /*012e*/ 	.short	(.L_62 - .L_61)
	.align		4
.L_61:
        /*0130*/ 	.word	index@($__internal_1_$__cuda_sm70_shflsync_idx_p)
        /*0134*/ 	.word	0x00000000


	//----- nvinfo : EIATTR_FRAME_SIZE
	.align		4
.L_62:
        /*0138*/ 	.byte	0x04, 0x11
        /*013a*/ 	.short	(.L_64 - .L_63)
	.align		4
.L_63:
        /*013c*/ 	.word	index@($__internal_0_$__cuda_sm70_shflsync_bfly_p)
        /*0140*/ 	.word	0x00000000


	//----- nvinfo : EIATTR_FRAME_SIZE
	.align		4
.L_64:
        /*0144*/ 	.byte	0x04, 0x11
        /*0146*/ 	.short	(.L_66 - .L_65)
	.align		4
.L_65:
        /*0148*/ 	.word	index@(_ZN7cutlass13device_kernelIN5flash19enable_sm80_to_sm89INS1_16FlashAttnFwdSm80INS1_25CollectiveMainloopFwdSm80ILi4ELi1ELb0EN4cute5tupleIJNS5_1CILi128EEENS7_ILi112EEENS7_ILi64EEEEEELi64ENS_10bfloat16_tEfNS_4arch4Sm80ELb1ELb0ELb1ELb0ELb1ELb0ELb1ELb0EEENS1_21CollectiveEpilogueFwdINS6_IJS8_SA_S9_EEENS6_IJNS7_ILi1EEESI_SI_EEESC_SE_Li128ELb0ELb1ELb0ELb0EEENS1_30DynamicPersistentTileSchedulerILi128ELi128ELb0ELb1ELb0EEEEEEEEEvNT_6ParamsE)
        /*014c*/ 	.word	0x000000a8


	//----- nvinfo : EIATTR_REGCOUNT
	.align		4
.L_66:
        /*0150*/ 	.byte	0x04, 0x2f
        /*0152*/ 	.short	(.L_68 - .L_67)
	.align		4
.L_67:
        /*0154*/ 	.word	index@(_ZN7cutlass13device_kernelIN5flash19enable_sm80_to_sm89INS1_16FlashAttnFwdSm80INS1_25CollectiveMainloopFwdSm80ILi4ELi1ELb0EN4cute5tupleIJNS5_1CILi128EEENS7_ILi96EEENS7_ILi64EEEEEELi64ENS_10bfloat16_tEfNS_4arch4Sm80ELb0ELb1ELb1ELb1ELb1ELb1ELb1ELb0EEENS1_21CollectiveEpilogueFwdINS6_IJS8_SA_S9_EEENS6_IJNS7_ILi1EEESI_SI_EEESC_SE_Li128ELb1ELb1ELb0ELb0EEENS1_19SingleTileSchedulerILb1ELb0ELb1ELi128EEEEEEEEEvNT_6ParamsE)
        /*0158*/ 	.word	0x000000ff


	//----- nvinfo : EIATTR_FRAME_SIZE
	.align		4
.L_68:
        /*015c*/ 	.byte	0x04, 0x11
        /*015e*/ 	.short	(.L_70 - .L_69)
	.align		4
.L_69:
        /*0160*/ 	.word	index@(_ZN7cutlass13device_kernelIN5flash19enable_sm80_to_sm89INS1_16FlashAttnFwdSm80INS1_25CollectiveMainloopFwdSm80ILi4ELi1ELb0EN4cute5tupleIJNS5_1CILi128EEENS7_ILi96EEENS7_ILi64EEEEEELi64ENS_10bfloat16_tEfNS_4arch4Sm80ELb0ELb1ELb1ELb1ELb1ELb1ELb1ELb0EEENS1_21CollectiveEpilogueFwdINS6_IJS8_SA_S9_EEENS6_IJNS7_ILi1EEESI_SI_EEESC_SE_Li128ELb1ELb1ELb0ELb0EEENS1_19SingleTileSchedulerILb1ELb0ELb1ELi128EEEEEEEEEvNT_6ParamsE)
        /*0164*/ 	.word	0x00000050


	//----- nvinfo : EIATTR_REGCOUNT
	.align		4
.L_70:
        /*0168*/ 	.byte	0x04, 0x2f
        /*016a*/ 	.short	(.L_72 - .L_71)
	.align		4
.L_71:
        /*016c*/ 	.word	index@(_ZN7cutlass13device_kernelIN5flash19enable_sm80_to_sm89INS1_16FlashAttnFwdSm80INS1_25CollectiveMainloopFwdSm80ILi4ELi1ELb0EN4cute5tupleIJNS5_1CILi128EEENS7_ILi96EEENS7_ILi64EEEEEELi64ENS_10bfloat16_tEfNS_4arch4Sm80ELb0ELb1ELb1ELb1ELb1ELb0ELb1ELb0EEENS1_21CollectiveEpilogueFwdINS6_IJS8_SA_S9_EEENS6_IJNS7_ILi1EEESI_SI_EEESC_SE_Li128ELb1ELb1ELb0ELb0EEENS1_19SingleTileSchedulerILb1ELb0ELb1ELi128EEEEEEEEEvNT_6ParamsE)
        /*0170*/ 	.word	0x000000ff


	//----- nvinfo : EIATTR_FRAME_SIZE
	.align		4
.L_72:
        /*0174*/ 	.byte	0x04, 0x11
        /*0176*/ 	.short	(.L_74 - .L_73)
	.align		4
.L_73:
        /*0178*/ 	.word	index@(_ZN7cutlass13device_kernelIN5flash19enable_sm80_to_sm89INS1_16FlashAttnFwdSm80INS1_25CollectiveMainloopFwdSm80ILi4ELi1ELb0EN4cute5tupleIJNS5_1CILi128EEENS7_ILi96EEENS7_ILi64EEEEEELi64ENS_10bfloat16_tEfNS_4arch4Sm80ELb0ELb1ELb1ELb1ELb1ELb0ELb1ELb0EEENS1_21CollectiveEpilogueFwdINS6_IJS8_SA_S9_EEENS6_IJNS7_ILi1EEESI_SI_EEESC_SE_Li128ELb1ELb1ELb0ELb0EEENS1_19SingleTileSchedulerILb1ELb0ELb1ELi128EEEEEEEEEvNT_6ParamsE)
        /*017c*/ 	.word	0x00000048


	//----- nvinfo : EIATTR_REGCOUNT
	.align		4
.L_74:
        /*0180*/ 	.byte	0x04, 0x2f
        /*0182*/ 	.short	(.L_76 - .L_75)
	.align		4
.L_75:
        /*0184*/ 	.word	index@(_ZN7cutlass13device_kernelIN5flash19enable_sm80_to_sm89INS1_16FlashAttnFwdSm80INS1_25CollectiveMainloopFwdSm80ILi4ELi1ELb0EN4cute5tupleIJNS5_1CILi128EEENS7_ILi96EEENS7_ILi64EEEEEELi64ENS_10bfloat16_tEfNS_4arch4Sm80ELb0ELb1ELb1ELb0ELb1ELb0ELb1ELb0EEENS1_21CollectiveEpilogueFwdINS6_IJS8_SA_S9_EEENS6_IJNS7_ILi1EEESI_SI_EEESC_SE_Li128ELb0ELb1ELb0ELb0EEENS1_19SingleTileSchedulerILb0ELb0ELb1ELi128EEEEEEEEEvNT_6ParamsE)
        /*0188*/ 	.word	0x000000ff


	//----- nvinfo : EIATTR_FRAME_SIZE
	.align		4
.L_76:
        /*018c*/ 	.byte	0x04, 0x11
        /*018e*/ 	.short	(.L_78 - .L_77)
	.align		4
.L_77:
        /*0190*/ 	.word	index@(_ZN7cutlass13device_kernelIN5flash19enable_sm80_to_sm89INS1_16FlashAttnFwdSm80INS1_25CollectiveMainloopFwdSm80ILi4ELi1ELb0EN4cute5tupleIJNS5_1CILi128EEENS7_ILi96EEENS7_ILi64EEEEEELi64ENS_10bfloat16_tEfNS_4arch4Sm80ELb0ELb1ELb1ELb0ELb1ELb0ELb1ELb0EEENS1_21CollectiveEpilogueFwdINS6_IJS8_SA_S9_EEENS6_IJNS7_ILi1EEESI_SI_EEESC_SE_Li128ELb0ELb1ELb0ELb0EEENS1_19SingleTileSchedulerILb0ELb0ELb1ELi128EEEEEEEEEvNT_6ParamsE)
        /*0194*/ 	.word	0x00000040


	//----- nvinfo : EIATTR_REGCOUNT
	.align		4
.L_78:
        /*0198*/ 	.byte	0x04, 0x2f
        /*019a*/ 	.short	(.L_80 - .L_79)
	.align		4
.L_79:
        /*019c*/ 	.word	index@(_ZN7cutlass13device_kernelIN5flash19enable_sm80_to_sm89INS1_16FlashAttnFwdSm80INS1_25CollectiveMainloopFwdSm80ILi4ELi1ELb0EN4cute5tupleIJNS5_1CILi128EEENS7_ILi112EEENS7_ILi64EEEEEELi64ENS_10bfloat16_tEfNS_4arch4Sm80ELb0ELb0ELb1ELb1ELb1ELb1ELb1ELb0EEENS1_21CollectiveEpilogueFwdINS6_IJS8_SA_S9_EEENS6_IJNS7_ILi1EEESI_SI_EEESC_SE_Li128ELb1ELb1ELb0ELb0EEENS1_19SingleTileSchedulerILb1ELb0ELb1ELi128EEEEEEEEEvNT_6ParamsE)
        /*01a0*/ 	.word	0x000000ff


	//----- nvinfo : EIATTR_FRAME_SIZE
	.align		4
.L_80:
        /*01a4*/ 	.byte	0x04, 0x11
        /*01a6*/ 	.short	(.L_82 - .L_81)
	.align		4
.L_81:
        /*01a8*/ 	.word	index@(_ZN7cutlass13device_kernelIN5flash19enable_sm80_to_sm89INS1_16FlashAttnFwdSm80INS1_25CollectiveMainloopFwdSm80ILi4ELi1ELb0EN4cute5tupleIJNS5_1CILi128EEENS7_ILi112EEENS7_ILi64EEEEEELi64ENS_10bfloat16_tEfNS_4arch4Sm80ELb0ELb0ELb1ELb1ELb1ELb1ELb1ELb0EEENS1_21CollectiveEpilogueFwdINS6_IJS8_SA_S9_EEENS6_IJNS7_ILi1EEESI_SI_EEESC_SE_Li128ELb1ELb1ELb0ELb0EEENS1_19SingleTileSchedulerILb1ELb0ELb1ELi128EEEEEEEEEvNT_6ParamsE)
        /*01ac*/ 	.word	0x00000048


	//----- nvinfo : EIATTR_REGCOUNT
	.align		4
.L_82:
        /*01b0*/ 	.byte	0x04, 0x2f
        /*01b2*/ 	.short	(.L_84 - .L_83)
	.align		4
.L_83:
        /*01b4*/ 	.word	index@(_ZN7cutlass13device_kernelIN5flash19enable_sm80_to_sm89INS1_16FlashAttnFwdSm80INS1_25CollectiveMainloopFwdSm80ILi4ELi1ELb0EN4cute5tupleIJNS5_1CILi128EEENS7_ILi112EEENS7_ILi64EEEEEELi64ENS_10bfloat16_tEfNS_4arch4Sm80ELb0ELb0ELb1ELb1ELb1ELb0ELb1ELb0EEENS1_21CollectiveEpilogueFwdINS6_IJS8_SA_S9_EEENS6_IJNS7_ILi1EEESI_SI_EEESC_SE_Li128ELb1ELb1ELb0ELb0EEENS1_19SingleTileSchedulerILb1ELb0ELb1ELi128EEEEEEEEEvNT_6ParamsE)
        /*01b8*/ 	.word	0x000000ff


	//----- nvinfo : EIATTR_FRAME_SIZE
	.align		4
.L_84:
        /*01bc*/ 	.byte	0x04, 0x11
        /*01be*/ 	.short	(.L_86 - .L_85)
	.align		4
.L_85:
        /*01c0*/ 	.word	index@(_ZN7cutlass13device_kernelIN5flash19enable_sm80_to_sm89INS1_16FlashAttnFwdSm80INS1_25CollectiveMainloopFwdSm80ILi4ELi1ELb0EN4cute5tupleIJNS5_1CILi128EEENS7_ILi112EEENS7_ILi64EEEEEELi64ENS_10bfloat16_tEfNS_4arch4Sm80ELb0ELb0ELb1ELb1ELb1ELb0ELb1ELb0EEENS1_21CollectiveEpilogueFwdINS6_IJS8_SA_S9_EEENS6_IJNS7_ILi1EEESI_SI_EEESC_SE_Li128ELb1ELb1ELb0ELb0EEENS1_19SingleTileSchedulerILb1ELb0ELb1ELi128EEEEEEEEEvNT_6ParamsE)
        /*01c4*/ 	.word	0x00000048


	//----- nvinfo : EIATTR_REGCOUNT
	.align		4
.L_86:
        /*01c8*/ 	.byte	0x04, 0x2f
        /*01ca*/ 	.short	(.L_88 - .L_87)
	.align		4
.L_87:
        /*01cc*/ 	.word	index@(_ZN7cutlass13device_kernelIN5flash19enable_sm80_to_sm89INS1_16FlashAttnFwdSm80INS1_25CollectiveMainloopFwdSm80ILi4ELi1ELb0EN4cute5tupleIJNS5_1CILi128EEENS7_ILi112EEENS7_ILi64EEEEEELi64ENS_10bfloat16_tEfNS_4arch4Sm80ELb0ELb0ELb1ELb0ELb1ELb0ELb1ELb0EEENS1_21CollectiveEpilogueFwdINS6_IJS8_SA_S9_EEENS6_IJNS7_ILi1EEESI_SI_EEESC_SE_Li128ELb0ELb1ELb0ELb0EEENS1_19SingleTileSchedulerILb0ELb0ELb1ELi128EEEEEEEEEvNT_6ParamsE)
        /*01d0*/ 	.word	0x000000ff


	//----- nvinfo : EIATTR_FRAME_SIZE
	.align		4
.L_88:
        /*01d4*/ 	.byte	0x04, 0x11
        /*01d6*/ 	.short	(.L_90 - .L_89)
	.align		4
.L_89:
        /*01d8*/ 	.word	index@(_ZN7cutlass13device_kernelIN5flash19enable_sm80_to_sm89INS1_16FlashAttnFwdSm80INS1_25CollectiveMainloopFwdSm80ILi4ELi1ELb0EN4cute5tupleIJNS5_1CILi128EEENS7_ILi112EEENS7_ILi64EEEEEELi64ENS_10bfloat16_tEfNS_4arch4Sm80ELb0ELb0ELb1ELb0ELb1ELb0ELb1ELb0EEENS1_21CollectiveEpilogueFwdINS6_IJS8_SA_S9_EEENS6_IJNS7_ILi1EEESI_SI_EEESC_SE_Li128ELb0ELb1ELb0ELb0EEENS1_19SingleTileSchedulerILb0ELb0ELb1ELi128EEEEEEEEEvNT_6ParamsE)
        /*01dc*/ 	.word	0x00000078


	//----- nvinfo : EIATTR_MIN_STACK_SIZE
	.align		4
.L_90:
        /*01e0*/ 	.byte	0x04, 0x12
        /*01e2*/ 	.short	(.L_92 - .L_91)
	.align		4
.L_91:
        /*01e4*/ 	.word	index@(_ZN7cutlass13device_kernelIN5flash19enable_sm80_to_sm89INS1_16FlashAttnFwdSm80INS1_25CollectiveMainloopFwdSm80ILi4ELi1ELb0EN4cute5tupleIJNS5_1CILi128EEENS7_ILi112EEENS7_ILi64EEEEEELi64ENS_10bfloat16_tEfNS_4arch4Sm80ELb0ELb0ELb1ELb0ELb1ELb0ELb1ELb0EEENS1_21CollectiveEpilogueFwdINS6_IJS8_SA_S9_EEENS6_IJNS7_ILi1EEESI_SI_EEESC_SE_Li128ELb0ELb1ELb0ELb0EEENS1_19SingleTileSchedulerILb0ELb0ELb1ELi128EEEEEEEEEvNT_6ParamsE)
        /*01e8*/ 	.word	0x00000078


	//----- nvinfo : EIATTR_MIN_STACK_SIZE
	.align		4
.L_92:
        /*01ec*/ 	.byte	0x04, 0x12
        /*01ee*/ 	.short	(.L_94 - .L_93)
	.align		4
.L_93:
        /*01f0*/ 	.word	index@(_ZN7cutlass13device_kernelIN5flash19enable_sm80_to_sm89INS1_16FlashAttnFwdSm80INS1_25CollectiveMainloopFwdSm80ILi4ELi1ELb0EN4cute5tupleIJNS5_1CILi128EEENS7_ILi112EEENS7_ILi64EEEEEELi64ENS_10bfloat16_tEfNS_4arch4Sm80ELb0ELb0ELb1ELb1ELb1ELb0ELb1ELb0EEENS1_21CollectiveEpilogueFwdINS6_IJS8_SA_S9_EEENS6_IJNS7_ILi1EEESI_SI_EEESC_SE_Li128ELb1ELb1ELb0ELb0EEENS1_19SingleTileSchedulerILb1ELb0ELb1ELi128EEEEEEEEEvNT_6ParamsE)
        /*01f4*/ 	.word	0x00000048


	//----- nvinfo : EIATTR_MIN_STACK_SIZE
	.align		4
.L_94:
        /*01f8*/ 	.byte	0x04, 0x12
        /*01fa*/ 	.short	(.L_96 - .L_95)
	.align		4
.L_95:
        /*01fc*/ 	.word	index@(_ZN7cutlass13device_kernelIN5flash19enable_sm80_to_sm89INS1_16FlashAttnFwdSm80INS1_25CollectiveMainloopFwdSm80ILi4ELi1ELb0EN4cute5tupleIJNS5_1CILi128EEENS7_ILi112EEENS7_ILi64EEEEEELi64ENS_10bfloat16_tEfNS_4arch4Sm80ELb0ELb0ELb1ELb1ELb1ELb1ELb1ELb0EEENS1_21CollectiveEpilogueFwdINS6_IJS8_SA_S9_EEENS6_IJNS7_ILi1EEESI_SI_EEESC_SE_Li128ELb1ELb1ELb0ELb0EEENS1_19SingleTileSchedulerILb1ELb0ELb1ELi128EEEEEEEEEvNT_6ParamsE)
        /*0200*/ 	.word	0x00000048


	//----- nvinfo : EIATTR_MIN_STACK_SIZE
	.align		4
.L_96:
        /*0204*/ 	.byte	0x04, 0x12
        /*0206*/ 	.short	(.L_98 - .L_97)
	.align		4
.L_97:
        /*0208*/ 	.word	index@(_ZN7cutlass13device_kernelIN5flash19enable_sm80_to_sm89INS1_16FlashAttnFwdSm80INS1_25CollectiveMainloopFwdSm80ILi4ELi1ELb0EN4cute5tupleIJNS5_1CILi128EEENS7_ILi96EEENS7_ILi64EEEEEELi64ENS_10bfloat16_tEfNS_4arch4Sm80ELb0ELb1ELb1ELb0ELb1ELb0ELb1ELb0EEENS1_21CollectiveEpilogueFwdINS6_IJS8_SA_S9_EEENS6_IJNS7_ILi1EEESI_SI_EEESC_SE_Li128ELb0ELb1ELb0ELb0EEENS1_19SingleTileSchedulerILb0ELb0ELb1ELi128EEEEEEEEEvNT_6ParamsE)
        /*020c*/ 	.word	0x00000040


	//----- nvinfo : EIATTR_MIN_STACK_SIZE
	.align		4
.L_98:
        /*0210*/ 	.byte	0x04, 0x12
        /*0212*/ 	.short	(.L_100 - .L_99)
	.align		4
.L_99:
        /*0214*/ 	.word	index@(_ZN7cutlass13device_kernelIN5flash19enable_sm80_to_sm89INS1_16FlashAttnFwdSm80INS1_25CollectiveMainloopFwdSm80ILi4ELi1ELb0EN4cute5tupleIJNS5_1CILi128EEENS7_ILi96EEENS7_ILi64EEEEEELi64ENS_10bfloat16_tEfNS_4arch4Sm80ELb0ELb1ELb1ELb1ELb1ELb0ELb1ELb0EEENS1_21CollectiveEpilogueFwdINS6_IJS8_SA_S9_EEENS6_IJNS7_ILi1EEESI_SI_EEESC_SE_Li128ELb1ELb1ELb0ELb0EEENS1_19SingleTileSchedulerILb1ELb0ELb1ELi128EEEEEEEEEvNT_6ParamsE)
        /*0218*/ 	.word	0x00000048


	//----- nvinfo : EIATTR_MIN_STACK_SIZE
	.align		4
.L_100:
        /*021c*/ 	.byte	0x04, 0x12
        /*021e*/ 	.short	(.L_102 - .L_101)
	.align		4
.L_101:
        /*0220*/ 	.word	index@(_ZN7cutlass13device_kernelIN5flash19enable_sm80_to_sm89INS1_16FlashAttnFwdSm80INS1_25CollectiveMainloopFwdSm80ILi4ELi1ELb0EN4cute5tupleIJNS5_1CILi128EEENS7_ILi96EEENS7_ILi64EEEEEELi64ENS_10bfloat16_tEfNS_4arch4Sm80ELb0ELb1ELb1ELb1ELb1ELb1ELb1ELb0EEENS1_21CollectiveEpilogueFwdINS6_IJS8_SA_S9_EEENS6_IJNS7_ILi1EEESI_SI_EEESC_SE_Li128ELb1ELb1ELb0ELb0EEENS1_19SingleTileSchedulerILb1ELb0ELb1ELi128EEEEEEEEEvNT_6ParamsE)
        /*0224*/ 	.word	0x00000050


	//----- nvinfo : EIATTR_MIN_STACK_SIZE
	.align		4
.L_102:
        /*0228*/ 	.byte	0x04, 0x12
        /*022a*/ 	.short	(.L_104 - .L_103)
	.align		4
.L_103:
        /*022c*/ 	.word	index@(_ZN7cutlass13device_kernelIN5flash19enable_sm80_to_sm89INS1_16FlashAttnFwdSm80INS1_25CollectiveMainloopFwdSm80ILi4ELi1ELb0EN4cute5tupleIJNS5_1CILi128EEENS7_ILi112EEENS7_ILi64EEEEEELi64ENS_10bfloat16_tEfNS_4arch4Sm80ELb1ELb0ELb1ELb0ELb1ELb0ELb1ELb0EEENS1_21CollectiveEpilogueFwdINS6_IJS8_SA_S9_EEENS6_IJNS7_ILi1EEESI_SI_EEESC_SE_Li128ELb0ELb1ELb0ELb0EEENS1_30DynamicPersistentTileSchedulerILi128ELi128ELb0ELb1ELb0EEEEEEEEEvNT_6ParamsE)
        /*0230*/ 	.word	0x000000a8


	//----- nvinfo : EIATTR_MIN_STACK_SIZE
	.align		4
.L_104:
        /*0234*/ 	.byte	0x04, 0x12
        /*0236*/ 	.short	(.L_106 - .L_105)
	.align		4
.L_105:
        /*0238*/ 	.word	index@(_ZN7cutlass13device_kernelIN5flash19enable_sm80_to_sm89INS1_16FlashAttnFwdSm80INS1_25CollectiveMainloopFwdSm80ILi4ELi1ELb0EN4cute5tupleIJNS5_1CILi128EEENS7_ILi112EEENS7_ILi64EEEEEELi64ENS_10bfloat16_tEfNS_4arch4Sm80ELb1ELb0ELb1ELb1ELb1ELb0ELb1ELb0EEENS1_21CollectiveEpilogueFwdINS6_IJS8_SA_S9_EEENS6_IJNS7_ILi1EEESI_SI_EEESC_SE_Li128ELb1ELb1ELb0ELb0EEENS1_19SingleTileSchedulerILb1ELb0ELb1ELi128EEEEEEEEEvNT_6ParamsE)
        /*023c*/ 	.word	0x00000078


	//----- nvinfo : EIATTR_MIN_STACK_SIZE
	.align		4
.L_106:
        /*0240*/ 	.byte	0x04, 0x12
        /*0242*/ 	.short	(.L_108 - .L_107)
	.align		4
.L_107:
        /*0244*/ 	.word	index@(_ZN7cutlass13device_kernelIN5flash19enable_sm80_to_sm89INS1_16FlashAttnFwdSm80INS1_25CollectiveMainloopFwdSm80ILi4ELi1ELb0EN4cute5tupleIJNS5_1CILi128EEENS7_ILi112EEENS7_ILi64EEEEEELi64ENS_10bfloat16_tEfNS_4arch4Sm80ELb1ELb0ELb1ELb1ELb1ELb1ELb1ELb0EEENS1_21CollectiveEpilogueFwdINS6_IJS8_SA_S9_EEENS6_IJNS7_ILi1EEESI_SI_EEESC_SE_Li128ELb1ELb1ELb0ELb0EEENS1_19SingleTileSchedulerILb1ELb0ELb1ELi128EEEEEEEEEvNT_6ParamsE)
        /*0248*/ 	.word	0x00000068


	//----- nvinfo : EIATTR_MIN_STACK_SIZE
	.align		4
.L_108:
        /*024c*/ 	.byte	0x04, 0x12
        /*024e*/ 	.short	(.L_110 - .L_109)
	.align		4
.L_109:
        /*0250*/ 	.word	index@(_ZN7cutlass13device_kernelIN5flash19enable_sm80_to_sm89INS1_16FlashAttnFwdSm80INS1_25CollectiveMainloopFwdSm80ILi4ELi1ELb0EN4cute5tupleIJNS5_1CILi128EEENS7_ILi112EEENS7_ILi64EEEEEELi64ENS_10bfloat16_tEfNS_4arch4Sm80ELb0ELb0ELb0ELb0ELb1ELb0ELb1ELb0EEENS1_21CollectiveEpilogueFwdINS6_IJS8_SA_S9_EEENS6_IJNS7_ILi1EEESI_SI_EEESC_SE_Li128ELb0ELb1ELb0ELb0EEENS1_19SingleTileSchedulerILb0ELb0ELb1ELi128EEEEEEEEEvNT_6ParamsE)
        /*0254*/ 	.word	0x00000040


	//----- nvinfo : EIATTR_MIN_STACK_SIZE
	.align		4
.L_110:
        /*0258*/ 	.byte	0x04, 0x12
        /*025a*/ 	.short	(.L_112 - .L_111)
	.align		4
.L_111:
        /*025c*/ 	.word	index@(_ZN7cutlass13device_kernelIN5flash19enable_sm80_to_sm89INS1_16FlashAttnFwdSm80INS1_25CollectiveMainloopFwdSm80ILi4ELi1ELb0EN4cute5tupleIJNS5_1CILi128EEENS7_ILi112EEENS7_ILi64EEEEEELi64ENS_10bfloat16_tEfNS_4arch4Sm80ELb0ELb0ELb0ELb1ELb1ELb0ELb1ELb0EEENS1_21CollectiveEpilogueFwdINS6_IJS8_SA_S9_EEENS6_IJNS7_ILi1EEESI_SI_EEESC_SE_Li128ELb1ELb1ELb0ELb0EEENS1_19SingleTileSchedulerILb1ELb0ELb1ELi128EEEEEEEEEvNT_6ParamsE)
        /*0260*/ 	.word	0x00000020


	//----- nvinfo : EIATTR_MIN_STACK_SIZE
	.align		4
.L_112:
        /*0264*/ 	.byte	0x04, 0x12
        /*0266*/ 	.short	(.L_114 - .L_113)
	.align		4
.L_113:
        /*0268*/ 	.word	index@(_ZN7cutlass13device_kernelIN5flash19enable_sm80_to_sm89INS1_16FlashAttnFwdSm80INS1_25CollectiveMainloopFwdSm80ILi4ELi1ELb0EN4cute5tupleIJNS5_1CILi128EEENS7_ILi112EEENS7_ILi64EEEEEELi64ENS_10bfloat16_tEfNS_4arch4Sm80ELb0ELb0ELb0ELb1ELb1ELb1ELb1ELb0EEENS1_21CollectiveEpilogueFwdINS6_IJS8_SA_S9_EEENS6_IJNS7_ILi1EEESI_SI_EEESC_SE_Li128ELb1ELb1ELb0ELb0EEENS1_19SingleTileSchedulerILb1ELb0ELb1ELi128EEEEEEEEEvNT_6ParamsE)
        /*026c*/ 	.word	0x00000038


	//----- nvinfo : EIATTR_MIN_STACK_SIZE
	.align		4
.L_114:
        /*0270*/ 	.byte	0x04, 0x12
        /*0272*/ 	.short	(.L_116 - .L_115)
	.align		4
.L_115:
        /*0274*/ 	.word	index@(_ZN7cutlass13device_kernelIN5flash19enable_sm80_to_sm89INS1_16FlashAttnFwdSm80INS1_25CollectiveMainloopFwdSm80ILi4ELi1ELb0EN4cute5tupleIJNS5_1CILi128EEENS7_ILi96EEENS7_ILi64EEEEEELi64ENS_10bfloat16_tEfNS_4arch4Sm80ELb0ELb1ELb0ELb0ELb1ELb0ELb1ELb0EEENS1_21CollectiveEpilogueFwdINS6_IJS8_SA_S9_EEENS6_IJNS7_ILi1EEESI_SI_EEESC_SE_Li128ELb0ELb1ELb0ELb0EEENS1_19SingleTileSchedulerILb0ELb0ELb1ELi128EEEEEEEEEvNT_6ParamsE)
        /*0278*/ 	.word	0x00000008


	//----- nvinfo : EIATTR_MIN_STACK_SIZE
	.align		4
.L_116:
        /*027c*/ 	.byte	0x04, 0x12
        /*027e*/ 	.short	(.L_118 - .L_117)
	.align		4
.L_117:
        /*0280*/ 	.word	index@(_ZN7cutlass13device_kernelIN5flash19enable_sm80_to_sm89INS1_16FlashAttnFwdSm80INS1_25CollectiveMainloopFwdSm80ILi4ELi1ELb0EN4cute5tupleIJNS5_1CILi128EEENS7_ILi96EEENS7_ILi64EEEEEELi64ENS_10bfloat16_tEfNS_4arch4Sm80ELb0ELb1ELb0ELb1ELb1ELb0ELb1ELb0EEENS1_21CollectiveEpilogueFwdINS6_IJS8_SA_S9_EEENS6_IJNS7_ILi1EEESI_SI_EEESC_SE_Li128ELb1ELb1ELb0ELb0EEENS1_19SingleTileSchedulerILb1ELb0ELb1ELi128EEEEEEEEEvNT_6ParamsE)
        /*0284*/ 	.word	0x00000000


	//----- nvinfo : EIATTR_MIN_STACK_SIZE
	.align		4
.L_118:
        /*0288*/ 	.byte	0x04, 0x12
        /*028a*/ 	.short	(.L_120 - .L_119)
	.align		4
.L_119:
        /*028c*/ 	.word	index@(_ZN7cutlass13device_kernelIN5flash19enable_sm80_to_sm89INS1_16FlashAttnFwdSm80INS1_25CollectiveMainloopFwdSm80ILi4ELi1ELb0EN4cute5tupleIJNS5_1CILi128EEENS7_ILi96EEENS7_ILi64EEEEEELi64ENS_10bfloat16_tEfNS_4arch4Sm80ELb0ELb1ELb0ELb1ELb1ELb1ELb1ELb0EEENS1_21CollectiveEpilogueFwdINS6_IJS8_SA_S9_EEENS6_IJNS7_ILi1EEESI_SI_EEESC_SE_Li128ELb1ELb1ELb0ELb0EEENS1_19SingleTileSchedulerILb1ELb0ELb1ELi128EEEEEEEEEvNT_6ParamsE)
        /*0290*/ 	.word	0x00000040


	//----- nvinfo : EIATTR_MIN_STACK_SIZE
	.align		4
.L_120:
        /*0294*/ 	.byte	0x04, 0x12
        /*0296*/ 	.short	(.L_122 - .L_121)
	.align		4
.L_121:
        /*0298*/ 	.word	index@(_ZN7cutlass13device_kernelIN5flash19enable_sm80_to_sm89INS1_16FlashAttnFwdSm80INS1_25CollectiveMainloopFwdSm80ILi4ELi1ELb0EN4cute5tupleIJNS5_1CILi128EEENS7_ILi112EEENS7_ILi64EEEEEELi64ENS_10bfloat16_tEfNS_4arch4Sm80ELb1ELb0ELb0ELb0ELb1ELb0ELb1ELb0EEENS1_21CollectiveEpilogueFwdINS6_IJS8_SA_S9_EEENS6_IJNS7_ILi1EEESI_SI_EEESC_SE_Li128ELb0ELb1ELb0ELb0EEENS1_30DynamicPersistentTileSchedulerILi128ELi128ELb0ELb1ELb0EEEEEEEEEvNT_6ParamsE)
        /*029c*/ 	.word	0x00000098


	//----- nvinfo : EIATTR_MIN_STACK_SIZE
	.align		4
.L_122:
        /*02a0*/ 	.byte	0x04, 0x12
        /*02a2*/ 	.short	(.L_124 - .L_123)
	.align		4
.L_123:
        /*02a4*/ 	.word	index@(_ZN7cutlass13device_kernelIN5flash19enable_sm80_to_sm89INS1_16FlashAttnFwdSm80INS1_25CollectiveMainloopFwdSm80ILi4ELi1ELb0EN4cute5tupleIJNS5_1CILi128EEENS7_ILi112EEENS7_ILi64EEEEEELi64ENS_10bfloat16_tEfNS_4arch4Sm80ELb1ELb0ELb0ELb1ELb1ELb0ELb1ELb0EEENS1_21CollectiveEpilogueFwdINS6_IJS8_SA_S9_EEENS6_IJNS7_ILi1EEESI_SI_EEESC_SE_Li128ELb1ELb1ELb0ELb0EEENS1_19SingleTileSchedulerILb1ELb0ELb1ELi128EEEEEEEEEvNT_6ParamsE)
        /*02a8*/ 	.word	0x00000068


	//----- nvinfo : EIATTR_MIN_STACK_SIZE
	.align		4
.L_124:
        /*02ac*/ 	.byte	0x04, 0x12
        /*02ae*/ 	.short	(.L_126 - .L_125)
	.align		4
.L_125:
        /*02b0*/ 	.word	index@(_ZN7cutlass13device_kernelIN5flash19enable_sm80_to_sm89INS1_16FlashAttnFwdSm80INS1_25CollectiveMainloopFwdSm80ILi4ELi1ELb0EN4cute5tupleIJNS5_1CILi128EEENS7_ILi112EEENS7_ILi64EEEEEELi64ENS_10bfloat16_tEfNS_4arch4Sm80ELb1ELb0ELb0ELb1ELb1ELb1ELb1ELb0EEENS1_21CollectiveEpilogueFwdINS6_IJS8_SA_S9_EEENS6_IJNS7_ILi1EEESI_SI_EEESC_SE_Li128ELb1ELb1ELb0ELb0EEENS1_19SingleTileSchedulerILb1ELb0ELb1ELi128EEEEEEEEEvNT_6ParamsE)
        /*02b4*/ 	.word	0x00000050
.L_126:


//--------------------- .nv.info._ZN7cutlass13device_kernelIN5flash19enable_sm80_to_sm89INS1_16FlashAttnFwdSm80INS1_25CollectiveMainloopFwdSm80ILi4ELi1ELb0EN4cute5tupleIJNS5_1CILi128EEENS7_ILi112EEENS7_ILi64EEEEEELi64ENS_10bfloat16_tEfNS_4arch4Sm80ELb0ELb0ELb1ELb0ELb1ELb0ELb1ELb0EEENS1_21CollectiveEpilogueFwdINS6_IJS8_SA_S9_EEENS6_IJNS7_ILi1EEESI_SI_EEESC_SE_Li128ELb0ELb1ELb0ELb0EEENS1_19SingleTileSchedulerILb0ELb0ELb1ELi128EEEEEEEEEvNT_6ParamsE --------------------------
	.section	.nv.info._ZN7cutlass13device_kernelIN5flash19enable_sm80_to_sm89INS1_16FlashAttnFwdSm80INS1_25CollectiveMainloopFwdSm80ILi4ELi1ELb0EN4cute5tupleIJNS5_1CILi128EEENS7_ILi112EEENS7_ILi64EEEEEELi64ENS_10bfloat16_tEfNS_4arch4Sm80ELb0ELb0ELb1ELb0ELb1ELb0ELb1ELb0EEENS1_21CollectiveEpilogueFwdINS6_IJS8_SA_S9_EEENS6_IJNS7_ILi1EEESI_SI_EEESC_SE_Li128ELb0ELb1ELb0ELb0EEENS1_19SingleTileSchedulerILb0ELb0ELb1ELi128EEEEEEEEEvNT_6ParamsE,"",@"SHT_CUDA_INFO"
	.sectionflags	@""
	.align	4


	//----- nvinfo : EIATTR_CUDA_API_VERSION
	.align		4
        /*0000*/ 	.byte	0x04, 0x37
        /*0002*/ 	.short	(.L_128 - .L_127)
.L_127:
        /*0004*/ 	.word	0x00000082


	//----- nvinfo : EIATTR_SW2861232_WAR
	.align		4
.L_128:
        /*0008*/ 	.byte	0x01, 0x35
	.zero		2


	//----- nvinfo : EIATTR_PARAM_CBANK
	.align		4
        /*000c*/ 	.byte	0x04, 0x0a
        /*000e*/ 	.short	(.L_130 - .L_129)
	.align		4
.L_129:
        /*0010*/ 	.word	index@(.nv.constant0._ZN7cutlass13device_kernelIN5flash19enable_sm80_to_sm89INS1_16FlashAttnFwdSm80INS1_25CollectiveMainloopFwdSm80ILi4ELi1ELb0EN4cute5tupleIJNS5_1CILi128EEENS7_ILi112EEENS7_ILi64EEEEEELi64ENS_10bfloat16_tEfNS_4arch4Sm80ELb0ELb0ELb1ELb0ELb1ELb0ELb1ELb0EEENS1_21CollectiveEpilogueFwdINS6_IJS8_SA_S9_EEENS6_IJNS7_ILi1EEESI_SI_EEESC_SE_Li128ELb0ELb1ELb0ELb0EEENS1_19SingleTileSchedulerILb0ELb0ELb1ELi128EEEEEEEEEvNT_6ParamsE)
        /*0014*/ 	.short	0x0160
        /*0016*/ 	.short	0x0418


	//----- nvinfo : EIATTR_CBANK_PARAM_SIZE
	.align		4
.L_130:
        /*0018*/ 	.byte	0x03, 0x19
        /*001a*/ 	.short	0x0418


	//----- nvinfo : EIATTR_KPARAM_INFO
	.align		4
        /*001c*/ 	.byte	0x04, 0x17
        /*001e*/ 	.short	(.L_132 - .L_131)
.L_131:
        /*0020*/ 	.word	0x00000000
        /*0024*/ 	.short	0x0000
        /*0026*/ 	.short	0x0000
        /*0028*/ 	.byte	0x00, 0xf0, 0x61, 0x10


	//----- nvinfo : EIATTR_MAXREG_COUNT
	.align		4
.L_132:
        /*002c*/ 	.byte	0x03, 0x1b
        /*002e*/ 	.short	0x00ff


	//----- nvinfo : EIATTR_NUM_BARRIERS
	.align		4
        /*0030*/ 	.byte	0x02, 0x4c
        /*0032*/ 	.byte	0x02
	.zero		1


	//----- nvinfo : EIATTR_ANNOTATIONS
	.align		4
        /*0034*/ 	.byte	0x04, 0x55
        /*0036*/ 	.short	(.L_134 - .L_133)


	//   ....[0]....
.L_133:
        /*0038*/ 	.word	0x00000001
        /*003c*/ 	.byte	0x80, 0x03, 0x00, 0x00, 0x01, 0x00, 0x00, 0x00, 0xc0, 0x03, 0x00, 0x00, 0x01, 0x00, 0x00, 0x00
        /* <DEDUP_REMOVED lines=43> */
        /*02fc*/ 	.byte	0xf0, 0xd8, 0x00, 0x00


	//----- nvinfo : EIATTR_MERCURY_ISA_VERSION
	.align		4
.L_134:
        /*0300*/ 	.byte	0x03, 0x5f
        /*0302*/ 	.short	0x0000


	//----- nvinfo : EIATTR_COOP_GROUP_MASK_REGIDS
	.align		4
        /*0304*/ 	.byte	0x04, 0x29
        /*0306*/ 	.short	(.L_136 - .L_135)


	//   ....[0]....
.L_135:
        /*0308*/ 	.word	0xffffffff


	//   ....[1]....
        /*030c*/ 	.word	0xffffffff


	//   ....[2]....
        /*0310*/ 	.word	0xffffffff


	//   ....[3]....
        /*0314*/ 	.word	0xffffffff


	//   ....[4]....
        /*0318*/ 	.word	0xffffffff


	//   ....[5]....
        /*031c*/ 	.word	0xffffffff


	//   ....[6]....
        /*0320*/ 	.word	0xffffffff


	//   ....[7]....
        /*0324*/ 	.word	0xffffffff


	//   ....[8]....
        /*0328*/ 	.word	0xffffffff


	//   ....[9]....
        /*032c*/ 	.word	0xffffffff


	//   ....[10]....
        /*0330*/ 	.word	0xffffffff


	//   ....[11]....
        /*0334*/ 	.word	0xffffffff


	//   ....[12]....
        /*0338*/ 	.word	0xffffffff


	//   ....[13]....
        /*033c*/ 	.word	0xffffffff


	//   ....[14]....
        /*0340*/ 	.word	0xffffffff


	//   ....[15]....
        /*0344*/ 	.word	0xffffffff


	//   ....[16]....
        /*0348*/ 	.word	0xffffffff


	//   ....[17]....
        /*034c*/ 	.word	0xffffffff


	//   ....[18]....
        /*0350*/ 	.word	0xffffffff


	//   ....[19]....
        /*0354*/ 	.word	0xffffffff


	//   ....[20]....
        /*0358*/ 	.word	0xffffffff


	//   ....[21]....
        /*035c*/ 	.word	0xffffffff


	//   ....[22]....
        /*0360*/ 	.word	0xffffffff


	//   ....[23]....
        /*0364*/ 	.word	0xffffffff


	//   ....[24]....
        /*0368*/ 	.word	0xffffffff


	//   ....[25]....
        /*036c*/ 	.word	0xffffffff


	//   ....[26]....
        /*0370*/ 	.word	0xffffffff


	//   ....[27]....
        /*0374*/ 	.word	0xffffffff


	//   ....[28]....
        /*0378*/ 	.word	0xffffffff


	//   ....[29]....
        /*037c*/ 	.word	0xffffffff


	//   ....[30]....
        /*0380*/ 	.word	0xffffffff


	//   ....[31]....
        /*0384*/ 	.word	0xffffffff


	//   ....[32]....
        /*0388*/ 	.word	0xffffffff


	//   ....[33]....
        /*038c*/ 	.word	0xffffffff


	//   ....[34]....
        /*0390*/ 	.word	0xffffffff


	//   ....[35]....
        /*0394*/ 	.word	0xffffffff


	//   ....[36]....
        /*0398*/ 	.word	0xffffffff


	//   ....[37]....
        /*039c*/ 	.word	0xffffffff


	//   ....[38]....
        /*03a0*/ 	.word	0xffffffff


	//   ....[39]....
        /*03a4*/ 	.word	0xffffffff


	//   ....[40]....
        /*03a8*/ 	.word	0xffffffff


	//   ....[41]....
        /*03ac*/ 	.word	0xffffffff


	//   ....[42]....
        /*03b0*/ 	.word	0xffffffff


	//   ....[43]....
        /*03b4*/ 	.word	0xffffffff


	//   ....[44]....
        /*03b8*/ 	.word	0xffffffff


	//   ....[45]....
        /*03bc*/ 	.word	0xffffffff


	//   ....[46]....
        /*03c0*/ 	.word	0xffffffff


	//   ....[47]....
        /*03c4*/ 	.word	0xffffffff


	//   ....[48]....
        /*03c8*/ 	.word	0xffffffff


	//   ....[49]....
        /*03cc*/ 	.word	0xffffffff


	//   ....[50]....
        /*03d0*/ 	.word	0xffffffff


	//   ....[51]....
        /*03d4*/ 	.word	0xffffffff


	//   ....[52]....
        /*03d8*/ 	.word	0xffffffff


	//   ....[53]....
        /*03dc*/ 	.word	0xffffffff


	//   ....[54]....
        /*03e0*/ 	.word	0xffffffff


	//   ....[55]....
        /*03e4*/ 	.word	0xffffffff


	//   ....[56]....
        /*03e8*/ 	.word	0xffffffff


	//   ....[57]....
        /*03ec*/ 	.word	0xffffffff


	//   ....[58]....
        /*03f0*/ 	.word	0xffffffff


	//   ....[59]....
        /*03f4*/ 	.word	0xffffffff


	//   ....[60]....
        /*03f8*/ 	.word	0xffffffff


	//   ....[61]....
        /*03fc*/ 	.word	0xffffffff


	//   ....[62]....
        /*0400*/ 	.word	0xffffffff


	//   ....[63]....
        /*0404*/ 	.word	0xffffffff


	//   ....[64]....
        /*0408*/ 	.word	0xffffffff


	//   ....[65]....
        /*040c*/ 	.word	0xffffffff


	//   ....[66]....
        /*0410*/ 	.word	0xffffffff


	//   ....[67]....
        /*0414*/ 	.word	0xffffffff


	//   ....[68]....
        /*0418*/ 	.word	0xffffffff


	//   ....[69]....
        /*041c*/ 	.word	0xffffffff


	//   ....[70]....
        /*0420*/ 	.word	0xffffffff


	//   ....[71]....
        /*0424*/ 	.word	0xffffffff


	//   ....[72]....
        /*0428*/ 	.word	0xffffffff


	//   ....[73]....
        /*042c*/ 	.word	0xffffffff


	//   ....[74]....
        /*0430*/ 	.word	0xffffffff


	//   ....[75]....
        /*0434*/ 	.word	0xffffffff


	//   ....[76]....
        /*0438*/ 	.word	0xffffffff


	//   ....[77]....
        /*043c*/ 	.word	0xffffffff


	//   ....[78]....
        /*0440*/ 	.word	0xffffffff


	//   ....[79]....
        /*0444*/ 	.word	0xffffffff


	//   ....[80]....
        /*0448*/ 	.word	0xffffffff


	//   ....[81]....
        /*044c*/ 	.word	0xffffffff


	//   ....[82]....
        /*0450*/ 	.word	0xffffffff


	//   ....[83]....
        /*0454*/ 	.word	0xffffffff


	//   ....[84]....
        /*0458*/ 	.word	0xffffffff


	//   ....[85]....
        /*045c*/ 	.word	0xffffffff


	//   ....[86]....
        /*0460*/ 	.word	0xffffffff


	//   ....[87]....
        /*0464*/ 	.word	0xffffffff


	//   ....[88]....
        /*0468*/ 	.word	0xffffffff


	//   ....[89]....
        /*046c*/ 	.word	0xffffffff


	//   ....[90]....
        /*0470*/ 	.word	0xffffffff


	//   ....[91]....
        /*0474*/ 	.word	0xffffffff


	//   ....[92]....
        /*0478*/ 	.word	0xffffffff


	//   ....[93]....
        /*047c*/ 	.word	0xffffffff


	//   ....[94]....
        /*0480*/ 	.word	0xffffffff


	//   ....[95]....
        /*0484*/ 	.word	0xffffffff


	//   ....[96]....
        /*0488*/ 	.word	0xffffffff


	//   ....[97]....
        /*048c*/ 	.word	0xffffffff


	//   ....[98]....
        /*0490*/ 	.word	0xffffffff


	//   ....[99]....
        /*0494*/ 	.word	0xffffffff


	//   ....[100]....
        /*0498*/ 	.word	0xffffffff


	//   ....[101]....
        /*049c*/ 	.word	0xffffffff


	//   ....[102]....
        /*04a0*/ 	.word	0xffffffff


	//   ....[103]....
        /*04a4*/ 	.word	0xffffffff


	//   ....[104]....
        /*04a8*/ 	.word	0xffffffff


	//   ....[105]....
        /*04ac*/ 	.word	0xffffffff


	//   ....[106]....
        /*04b0*/ 	.word	0xffffffff


	//   ....[107]....
        /*04b4*/ 	.word	0xffffffff


	//   ....[108]....
        /*04b8*/ 	.word	0xffffffff


	//   ....[109]....
        /*04bc*/ 	.word	0xffffffff


	//   ....[110]....
        /*04c0*/ 	.word	0xffffffff


	//   ....[111]....
        /*04c4*/ 	.word	0xffffffff


	//   ....[112]....
        /*04c8*/ 	.word	0xffffffff


	//   ....[113]....
        /*04cc*/ 	.word	0xffffffff


	//   ....[114]....
        /*04d0*/ 	.word	0xffffffff


	//   ....[115]....
        /*04d4*/ 	.word	0xffffffff


	//   ....[116]....
        /*04d8*/ 	.word	0xffffffff


	//   ....[117]....
        /*04dc*/ 	.word	0xffffffff


	//   ....[118]....
        /*04e0*/ 	.word	0xffffffff


	//   ....[119]....
        /*04e4*/ 	.word	0xffffffff


	//   ....[120]....
        /*04e8*/ 	.word	0xffffffff


	//   ....[121]....
        /*04ec*/ 	.word	0xffffffff


	//   ....[122]....
        /*04f0*/ 	.word	0xffffffff


	//   ....[123]....
        /*04f4*/ 	.word	0xffffffff


	//   ....[124]....
        /*04f8*/ 	.word	0xffffffff


	//   ....[125]....
        /*04fc*/ 	.word	0xffffffff


	//   ....[126]....
        /*0500*/ 	.word	0xffffffff


	//   ....[127]....
        /*0504*/ 	.word	0xffffffff


	//   ....[128]....
        /*0508*/ 	.word	0xffffffff


	//   ....[129]....
        /*050c*/ 	.word	0xffffffff


	//   ....[130]....
        /*0510*/ 	.word	0xffffffff


	//   ....[131]....
        /*0514*/ 	.word	0xffffffff


	//   ....[132]....
        /*0518*/ 	.word	0xffffffff


	//   ....[133]....
        /*051c*/ 	.word	0xffffffff


	//----- nvinfo : EIATTR_COOP_GROUP_INSTR_OFFSETS
	.align		4
.L_136:
        /*0520*/ 	.byte	0x04, 0x28
        /*0522*/ 	.short	(.L_138 - .L_137)


	//   ....[0]....
.L_137:
        /*0524*/ 	.word	0x000005f0


	//   ....[1]....
        /*0528*/ 	.word	0x00000630


	//   ....[2]....
        /*052c*/ 	.word	0x00000650


	//   ....[3]....
        /*0530*/ 	.word	0x00000670


	//   ....[4]....
        /*0534*/ 	.word	0x000006a0


	//   ....[5]....
        /*0538*/ 	.word	0x000006d0


	//   ....[6]....
        /*053c*/ 	.word	0x000006f0


	//   ....[7]....
        /*0540*/ 	.word	0x00000760


	//   ....[8]....
        /*0544*/ 	.word	0x000007b0


	//   ....[9]....
        /*0548*/ 	.word	0x00000880


	//   ....[10]....
        /*054c*/ 	.word	0x00000890


	//   ....[11]....
        /*0550*/ 	.word	0x000008c0


	//   ....[12]....
        /*0554*/ 	.word	0x00000900


	//   ....[13]....
        /*0558*/ 	.word	0x00000950


	//   ....[14]....
        /*055c*/ 	.word	0x00000980


	//   ....[15]....
        /*0560*/ 	.word	0x00000990


	//   ....[16]....
        /*0564*/ 	.word	0x00000de0


	//   ....[17]....
        /*0568*/ 	.word	0x00000e10


	//   ....[18]....
        /*056c*/ 	.word	0x00000e30


	//   ....[19]....
        /*0570*/ 	.word	0x00000e50


	//   ....[20]....
        /*0574*/ 	.word	0x00000e70


	//   ....[21]....
        /*0578*/ 	.word	0x00000e80


	//   ....[22]....
        /*057c*/ 	.word	0x00000e90


	//   ....[23]....
        /*0580*/ 	.word	0x00000ec0


	//   ....[24]....
        /*0584*/ 	.word	0x00000ef0


	//   ....[25]....
        /*0588*/ 	.word	0x00000f40


	//   ....[26]....
        /*058c*/ 	.word	0x00000f70


	//   ....[27]....
        /*0590*/ 	.word	0x00000fc0


	//   ....[28]....
        /*0594*/ 	.word	0x00000ff0


	//   ....[29]....
        /*0598*/ 	.word	0x00001060


	//   ....[30]....
        /*059c*/ 	.word	0x000016a0


	//   ....[31]....
        /*05a0*/ 	.word	0x000016b0


	//   ....[32]....
        /*05a4*/ 	.word	0x000016c0


	//   ....[33]....
        /*05a8*/ 	.word	0x000016d0


	//   ....[34]....
        /*05ac*/ 	.word	0x000016e0


	//   ....[35]....
        /*05b0*/ 	.word	0x000016f0


	//   ....[36]....
        /*05b4*/ 	.word	0x00001700


	//   ....[37]....
        /*05b8*/ 	.word	0x00001720


	//   ....[38]....
        /*05bc*/ 	.word	0x00001760


	//   ....[39]....
        /*05c0*/ 	.word	0x00001770


	//   ....[40]....
        /*05c4*/ 	.word	0x000017a0


	//   ....[41]....
        /*05c8*/ 	.word	0x000017d0


	//   ....[42]....
        /*05cc*/ 	.word	0x000017f0


	//   ....[43]....
        /*05d0*/ 	.word	0x00001800


	//   ....[44]....
        /*05d4*/ 	.word	0x00003320


	//   ....[45]....
        /*05d8*/ 	.word	0x00003330


	//   ....[46]....
        /*05dc*/ 	.word	0x00003340


	//   ....[47]....
        /*05e0*/ 	.word	0x00003350


	//   ....[48]....
        /*05e4*/ 	.word	0x00003360


	//   ....[49]....
        /*05e8*/ 	.word	0x00003370


	//   ....[50]....
        /*05ec*/ 	.word	0x00003380


	//   ....[51]....
        /*05f0*/ 	.word	0x00003390


	//   ....[52]....
        /*05f4*/ 	.word	0x000033a0


	//   ....[53]....
        /*05f8*/ 	.word	0x000033b0


	//   ....[54]....
        /*05fc*/ 	.word	0x000033c0


	//   ....[55]....
        /*0600*/ 	.word	0x000033d0


	//   ....[56]....
        /*0604*/ 	.word	0x000033e0


	//   ....[57]....
        /*0608*/ 	.word	0x000033f0


	//   ....[58]....
        /*060c*/ 	.word	0x00004490


	//   ....[59]....
        /*0610*/ 	.word	0x000044d0


	//   ....[60]....
        /*0614*/ 	.word	0x000045d0


	//   ....[61]....
        /*0618*/ 	.word	0x00004600


	//   ....[62]....
        /*061c*/ 	.word	0x00004630


	//   ....[63]....
        /*0620*/ 	.word	0x000046d0


	//   ....[64]....
        /*0624*/ 	.word	0x000047a0


	//   ....[65]....
        /*0628*/ 	.word	0x000048e0


	//   ....[66]....
        /*062c*/ 	.word	0x00007900


	//   ....[67]....
        /*0630*/ 	.word	0x00007920


	//   ....[68]....
        /*0634*/ 	.word	0x00007930


	//   ....[69]....
        /*0638*/ 	.word	0x00007940


	//   ....[70]....
        /*063c*/ 	.word	0x00007950


	//   ....[71]....
        /*0640*/ 	.word	0x00007960


	//   ....[72]....
        /*0644*/ 	.word	0x00007970


	//   ....[73]....
        /*0648*/ 	.word	0x00007990


	//   ....[74]....
        /*064c*/ 	.word	0x000079a0


	//   ....[75]....
        /*0650*/ 	.word	0x000079c0


	//   ....[76]....
        /*0654*/ 	.word	0x00007a10


	//   ....[77]....
        /*0658*/ 	.word	0x00007a50


	//   ....[78]....
        /*065c*/ 	.word	0x00007a70


	//   ....[79]....
        /*0660*/ 	.word	0x00007a80


	//   ....[80]....
        /*0664*/ 	.word	0x00007e70


	//   ....[81]....
        /*0668*/ 	.word	0x00007e90


	//   ....[82]....
        /*066c*/ 	.word	0x00007eb0


	//   ....[83]....
        /*0670*/ 	.word	0x00007ee0


	//   ....[84]....
        /*0674*/ 	.word	0x00007f10


	//   ....[85]....
        /*0678*/ 	.word	0x00007f60


	//   ....[86]....
        /*067c*/ 	.word	0x00007f90


	//   ....[87]....
        /*0680*/ 	.word	0x00007fc0


	//   ....[88]....
        /*0684*/ 	.word	0x00007fd0


	//   ....[89]....
        /*0688*/ 	.word	0x00007ff0


	//   ....[90]....
        /*068c*/ 	.word	0x00008060


	//   ....[91]....
        /*0690*/ 	.word	0x00008080


	//   ....[92]....
        /*0694*/ 	.word	0x000080b0


	//   ....[93]....
        /*0698*/ 	.word	0x000080c0


	//   ....[94]....
        /*069c*/ 	.word	0x00009cf0


	//   ....[95]....
        /*06a0*/ 	.word	0x00009f40


	//   ....[96]....
        /*06a4*/ 	.word	0x00009f80


	//   ....[97]....
        /*06a8*/ 	.word	0x00009f90


	//   ....[98]....
        /*06ac*/ 	.word	0x0000a000


	//   ....[99]....
        /*06b0*/ 	.word	0x0000a050


	//   ....[100]....
        /*06b4*/ 	.word	0x0000a1b0


	//   ....[101]....
        /*06b8*/ 	.word	0x0000a510


	//   ....[102]....
        /*06bc*/ 	.word	0x0000cfd0


	//   ....[103]....
        /*06c0*/ 	.word	0x0000cfe0


	//   ....[104]....
        /*06c4*/ 	.word	0x0000cff0


	//   ....[105]....
        /*06c8*/ 	.word	0x0000d000


	//   ....[106]....
        /*06cc*/ 	.word	0x0000d030


	//   ....[107]....
        /*06d0*/ 	.word	0x0000d070


	//   ....[108]....
        /*06d4*/ 	.word	0x0000d080


	//   ....[109]....
        /*06d8*/ 	.word	0x0000d090


	//   ....[110]....
        /*06dc*/ 	.word	0x0000e050


	//   ....[111]....
        /*06e0*/ 	.word	0x0000e080


	//   ....[112]....
        /*06e4*/ 	.word	0x0000e0a0


	//   ....[113]....
        /*06e8*/ 	.word	0x0000e0c0


	//   ....[114]....
        /*06ec*/ 	.word	0x0000e240


	//   ....[115]....
        /*06f0*/ 	.word	0x0000e260


	//   ....[116]....
        /*06f4*/ 	.word	0x0000e270


	//   ....[117]....
        /*06f8*/ 	.word	0x0000e280


	//   ....[118]....
        /*06fc*/ 	.word	0x0000e2b0


	//   ....[119]....
        /*0700*/ 	.word	0x0000e2d0


	//   ....[120]....
        /*0704*/ 	.word	0x0000e320


	//   ....[121]....
        /*0708*/ 	.word	0x0000e360


	//   ....[122]....
        /*070c*/ 	.word	0x0000e370


	//   ....[123]....
        /*0710*/ 	.word	0x0000e380


	//   ....[124]....
        /*0714*/ 	.word	0x0000e450


	//   ....[125]....
        /*0718*/ 	.word	0x0000e490


	//   ....[126]....
        /*071c*/ 	.word	0x0000e4c0


	//   ....[127]....
        /*0720*/ 	.word	0x0000e4e0


	//   ....[128]....
        /*0724*/ 	.word	0x0000e500


	//   ....[129]....
        /*0728*/ 	.word	0x0000e520


	//   ....[130]....
        /*072c*/ 	.word	0x0000e530


	//   ....[131]....
        /*0730*/ 	.word	0x0000e550


	//   ....[132]....
        /*0734*/ 	.word	0x0000e680


	//   ....[133]....
        /*0738*/ 	.word	0x0000e690


	//----- nvinfo : EIATTR_EXIT_INSTR_OFFSETS
	.align		4
.L_138:
        /*073c*/ 	.byte	0x04, 0x1c
        /*073e*/ 	.short	(.L_140 - .L_139)


	//   ....[0]....
.L_139:
        /*0740*/ 	.word	0x00000040


	//   ....[1]....
        /*0744*/ 	.word	0x0000e6c0


	//   ....[2]....
        /*0748*/ 	.word	0x0000e700


	//----- nvinfo : EIATTR_CTAIDZ_USED
	.align		4
.L_140:
        /*074c*/ 	.byte	0x01, 0x04
	.zero		2


	//----- nvinfo : EIATTR_MAX_THREADS
	.align		4
        /*0750*/ 	.byte	0x04, 0x05
        /*0752*/ 	.short	(.L_142 - .L_141)
.L_141:
        /*0754*/ 	.word	0x00000080
        /*0758*/ 	.word	0x00000001
        /*075c*/ 	.word	0x00000001
.L_142:


//--------------------- .nv.info._ZN7cutlass13device_kernelIN5flash19enable_sm80_to_sm89INS1_16FlashAttnFwdSm80INS1_25CollectiveMainloopFwdSm80ILi4ELi1ELb0EN4cute5tupleIJNS5_1CILi128EEENS7_ILi112EEENS7_ILi64EEEEEELi64ENS_10bfloat16_tEfNS_4arch4Sm80ELb0ELb0ELb1ELb1ELb1ELb0ELb1ELb0EEENS1_21CollectiveEpilogueFwdINS6_IJS8_SA_S9_EEENS6_IJNS7_ILi1EEESI_SI_EEESC_SE_Li128ELb1ELb1ELb0ELb0EEENS1_19SingleTileSchedulerILb1ELb0ELb1ELi128EEEEEEEEEvNT_6ParamsE --------------------------
	.section	.nv.info._ZN7cutlass13device_kernelIN5flash19enable_sm80_to_sm89INS1_16FlashAttnFwdSm80INS1_25CollectiveMainloopFwdSm80ILi4ELi1ELb0EN4cute5tupleIJNS5_1CILi128EEENS7_ILi112EEENS7_ILi64EEEEEELi64ENS_10bfloat16_tEfNS_4arch4Sm80ELb0ELb0ELb1ELb1ELb1ELb0ELb1ELb0EEENS1_21CollectiveEpilogueFwdINS6_IJS8_SA_S9_EEENS6_IJNS7_ILi1EEESI_SI_EEESC_SE_Li128ELb1ELb1ELb0ELb0EEENS1_19SingleTileSchedulerILb1ELb0ELb1ELi128EEEEEEEEEvNT_6ParamsE,"",@"SHT_CUDA_INFO"
	.sectionflags	@""
	.align	4


	//----- nvinfo : EIATTR_CUDA_API_VERSION
	.align		4
        /*0000*/ 	.byte	0x04, 0x37
        /*0002*/ 	.short	(.L_144 - .L_143)
.L_143:
        /*0004*/ 	.word	0x00000082


	//----- nvinfo : EIATTR_SW2861232_WAR
	.align		4
.L_144:
        /*0008*/ 	.byte	0x01, 0x35
	.zero		2


	//----- nvinfo : EIATTR_PARAM_CBANK
	.align		4
        /*000c*/ 	.byte	0x04, 0x0a
        /*000e*/ 	.short	(.L_146 - .L_145)
	.align		4
.L_145:
        /*0010*/ 	.word	index@(.nv.constant0._ZN7cutlass13device_kernelIN5flash19enable_sm80_to_sm89INS1_16FlashAttnFwdSm80INS1_25CollectiveMainloopFwdSm80ILi4ELi1ELb0EN4cute5tupleIJNS5_1CILi128EEENS7_ILi112EEENS7_ILi64EEEEEELi64ENS_10bfloat16_tEfNS_4arch4Sm80ELb0ELb0ELb1ELb1ELb1ELb0ELb1ELb0EEENS1_21CollectiveEpilogueFwdINS6_IJS8_SA_S9_EEENS6_IJNS7_ILi1EEESI_SI_EEESC_SE_Li128ELb1ELb1ELb0ELb0EEENS1_19SingleTileSchedulerILb1ELb0ELb1ELi128EEEEEEEEEvNT_6ParamsE)
        /*0014*/ 	.short	0x0160
        /*0016*/ 	.short	0x0418


	//----- nvinfo : EIATTR_CBANK_PARAM_SIZE
	.align		4
.L_146:
        /*0018*/ 	.byte	0x03, 0x19
        /*001a*/ 	.short	0x0418


	//----- nvinfo : EIATTR_KPARAM_INFO
	.align		4
        /*001c*/ 	.byte	0x04, 0x17
        /*001e*/ 	.short	(.L_148 - .L_147)
.L_147:
        /*0020*/ 	.word	0x00000000
        /*0024*/ 	.short	0x0000
        /*0026*/ 	.short	0x0000
        /*0028*/ 	.byte	0x00, 0xf0, 0x61, 0x10


	//----- nvinfo : EIATTR_MAXREG_COUNT
	.align		4
.L_148:
        /*002c*/ 	.byte	0x03, 0x1b
        /*002e*/ 	.short	0x00ff


	//----- nvinfo : EIATTR_NUM_BARRIERS
	.align		4
        /*0030*/ 	.byte	0x02, 0x4c
        /*0032*/ 	.byte	0x02
	.zero		1


	//----- nvinfo : EIATTR_ANNOTATIONS
	.align		4
        /*0034*/ 	.byte	0x04, 0x55
        /*0036*/ 	.short	(.L_150 - .L_149)


	//   ....[0]....
.L_149:
        /* <DEDUP_REMOVED lines=23> */
        /*019c*/ 	.byte	0x10, 0xd2, 0x00, 0x00, 0x01, 0x00, 0x00, 0x00, 0x20, 0xd2, 0x00, 0x00


	//----- nvinfo : EIATTR_MERCURY_ISA_VERSION
	.align		4
.L_150:
        /*01a8*/ 	.byte	0x03, 0x5f
        /*01aa*/ 	.short	0x0000


	//----- nvinfo : EIATTR_COOP_GROUP_MASK_REGIDS
	.align		4
        /*01ac*/ 	.byte	0x04, 0x29
        /*01ae*/ 	.short	(.L_152 - .L_151)


	//   ....[0]....
.L_151:
        /*01b0*/ 	.word	0xffffffff


	//   ....[1]....
        /*01b4*/ 	.word	0xffffffff


	//   ....[2]....
        /*01b8*/ 	.word	0xffffffff


	//   ....[3]....
        /*01bc*/ 	.word	0xffffffff


	//   ....[4]....
        /*01c0*/ 	.word	0xffffffff


	//   ....[5]....
        /*01c4*/ 	.word	0xffffffff


	//   ....[6]....
        /*01c8*/ 	.word	0xffffffff


	//   ....[7]....
        /*01cc*/ 	.word	0xffffffff


	//   ....[8]....
        /*01d0*/ 	.word	0xffffffff


	//   ....[9]....
        /*01d4*/ 	.word	0xffffffff


	//   ....[10]....
        /*01d8*/ 	.word	0xffffffff


	//   ....[11]....
        /*01dc*/ 	.word	0xffffffff


	//   ....[12]....
        /*01e0*/ 	.word	0xffffffff


	//   ....[13]....
        /*01e4*/ 	.word	0xffffffff


	//   ....[14]....
        /*01e8*/ 	.word	0xffffffff


	//   ....[15]....
        /*01ec*/ 	.word	0xffffffff


	//   ....[16]....
        /*01f0*/ 	.word	0xffffffff


	//   ....[17]....
        /*01f4*/ 	.word	0xffffffff


	//   ....[18]....
        /*01f8*/ 	.word	0xffffffff


	//   ....[19]....
        /*01fc*/ 	.word	0xffffffff


	//   ....[20]....
        /*0200*/ 	.word	0xffffffff


	//   ....[21]....
        /*0204*/ 	.word	0xffffffff


	//   ....[22]....
        /*0208*/ 	.word	0xffffffff


	//   ....[23]....
        /*020c*/ 	.word	0xffffffff


	//   ....[24]....
        /*0210*/ 	.word	0xffffffff


	//   ....[25]....
        /*0214*/ 	.word	0xffffffff


	//   ....[26]....
        /*0218*/ 	.word	0xffffffff


	//   ....[27]....
        /*021c*/ 	.word	0xffffffff


	//   ....[28]....
        /*0220*/ 	.word	0xffffffff


	//   ....[29]....
        /*0224*/ 	.word	0xffffffff


	//   ....[30]....
        /*0228*/ 	.word	0xffffffff


	//   ....[31]....
        /*022c*/ 	.word	0xffffffff


	//   ....[32]....
        /*0230*/ 	.word	0xffffffff


	//   ....[33]....
        /*0234*/ 	.word	0xffffffff


	//   ....[34]....
        /*0238*/ 	.word	0xffffffff


	//   ....[35]....
        /*023c*/ 	.word	0xffffffff


	//   ....[36]....
        /*0240*/ 	.word	0xffffffff


	//   ....[37]....
        /*0244*/ 	.word	0xffffffff


	//   ....[38]....
        /*0248*/ 	.word	0xffffffff


	//   ....[39]....
        /*024c*/ 	.word	0xffffffff


	//   ....[40]....
        /*0250*/ 	.word	0xffffffff


	//   ....[41]....
        /*0254*/ 	.word	0xffffffff


	//   ....[42]....
        /*0258*/ 	.word	0xffffffff


	//   ....[43]....
        /*025c*/ 	.word	0xffffffff


	//   ....[44]....
        /*0260*/ 	.word	0xffffffff


	//   ....[45]....
        /*0264*/ 	.word	0xffffffff


	//   ....[46]....
        /*0268*/ 	.word	0xffffffff


	//   ....[47]....
        /*026c*/ 	.word	0xffffffff


	//   ....[48]....
        /*0270*/ 	.word	0xffffffff


	//   ....[49]....
        /*0274*/ 	.word	0xffffffff


	//   ....[50]....
        /*0278*/ 	.word	0xffffffff


	//   ....[51]....
        /*027c*/ 	.word	0xffffffff


	//   ....[52]....
        /*0280*/ 	.word	0xffffffff


	//   ....[53]....
        /*0284*/ 	.word	0xffffffff


	//   ....[54]....
        /*0288*/ 	.word	0xffffffff


	//   ....[55]....
        /*028c*/ 	.word	0xffffffff


	//   ....[56]....
        /*0290*/ 	.word	0xffffffff


	//   ....[57]....
        /*0294*/ 	.word	0xffffffff


	//   ....[58]....
        /*0298*/ 	.word	0xffffffff


	//   ....[59]....
        /*029c*/ 	.word	0xffffffff


	//   ....[60]....
        /*02a0*/ 	.word	0xffffffff


	//   ....[61]....
        /*02a4*/ 	.word	0xffffffff


	//   ....[62]....
        /*02a8*/ 	.word	0xffffffff


	//   ....[63]....
        /*02ac*/ 	.word	0xffffffff


	//   ....[64]....
        /*02b0*/ 	.word	0xffffffff


	//   ....[65]....
        /*02b4*/ 	.word	0xffffffff


	//   ....[66]....
        /*02b8*/ 	.word	0xffffffff


	//   ....[67]....
        /*02bc*/ 	.word	0xffffffff


	//   ....[68]....
        /*02c0*/ 	.word	0xffffffff


	//   ....[69]....
        /*02c4*/ 	.word	0xffffffff


	//   ....[70]....
        /*02c8*/ 	.word	0xffffffff


	//   ....[71]....
        /*02cc*/ 	.word	0xffffffff


	//   ....[72]....
        /*02d0*/ 	.word	0xffffffff


	//   ....[73]....
        /*02d4*/ 	.word	0xffffffff


	//   ....[74]....
        /*02d8*/ 	.word	0xffffffff


	//   ....[75]....
        /*02dc*/ 	.word	0xffffffff


	//   ....[76]....
        /*02e0*/ 	.word	0xffffffff


	//   ....[77]....
        /*02e4*/ 	.word	0xffffffff


	//   ....[78]....
        /*02e8*/ 	.word	0xffffffff


	//   ....[79]....
        /*02ec*/ 	.word	0xffffffff


	//   ....[80]....
        /*02f0*/ 	.word	0xffffffff


	//   ....[81]....
        /*02f4*/ 	.word	0xffffffff


	//   ....[82]....
        /*02f8*/ 	.word	0xffffffff


	//   ....[83]....
        /*02fc*/ 	.word	0xffffffff


	//   ....[84]....
        /*0300*/ 	.word	0xffffffff


	//   ....[85]....
        /*0304*/ 	.word	0xffffffff


	//   ....[86]....
        /*0308*/ 	.word	0xffffffff


	//   ....[87]....
        /*030c*/ 	.word	0xffffffff


	//   ....[88]....
        /*0310*/ 	.word	0xffffffff


	//   ....[89]....
        /*0314*/ 	.word	0xffffffff


	//   ....[90]....
        /*0318*/ 	.word	0xffffffff


	//   ....[91]....
        /*031c*/ 	.word	0xffffffff


	//   ....[92]....
        /*0320*/ 	.word	0xffffffff


	//   ....[93]....
        /*0324*/ 	.word	0xffffffff


	//   ....[94]....
        /*0328*/ 	.word	0xffffffff


	//   ....[95]....
        /*032c*/ 	.word	0xffffffff


	//   ....[96]....
        /*0330*/ 	.word	0xffffffff


	//   ....[97]....
        /*0334*/ 	.word	0xffffffff


	//   ....[98]....
        /*0338*/ 	.word	0xffffffff


	//   ....[99]....
        /*033c*/ 	.word	0xffffffff


	//   ....[100]....
        /*0340*/ 	.word	0xffffffff


	//   ....[101]....
        /*0344*/ 	.word	0xffffffff


	//   ....[102]....
        /*0348*/ 	.word	0xffffffff


	//   ....[103]....
        /*034c*/ 	.word	0xffffffff


	//   ....[104]....
        /*0350*/ 	.word	0xffffffff


	//   ....[105]....
        /*0354*/ 	.word	0xffffffff


	//   ....[106]....
        /*0358*/ 	.word	0xffffffff


	//   ....[107]....
        /*035c*/ 	.word	0xffffffff


	//   ....[108]....
        /*0360*/ 	.word	0xffffffff


	//   ....[109]....
        /*0364*/ 	.word	0xffffffff


	//   ....[110]....
        /*0368*/ 	.word	0xffffffff


	//   ....[111]....
        /*036c*/ 	.word	0xffffffff


	//   ....[112]....
        /*0370*/ 	.word	0xffffffff


	//   ....[113]....
        /*0374*/ 	.word	0xffffffff


	//   ....[114]....
        /*0378*/ 	.word	0xffffffff


	//   ....[115]....
        /*037c*/ 	.word	0xffffffff


	//   ....[116]....
        /*0380*/ 	.word	0xffffffff


	//   ....[117]....
        /*0384*/ 	.word	0xffffffff


	//   ....[118]....
        /*0388*/ 	.word	0xffffffff


	//   ....[119]....
        /*038c*/ 	.word	0xffffffff


	//   ....[120]....
        /*0390*/ 	.word	0xffffffff


	//   ....[121]....
        /*0394*/ 	.word	0xffffffff


	//   ....[122]....
        /*0398*/ 	.word	0xffffffff


	//   ....[123]....
        /*039c*/ 	.word	0xffffffff


	//   ....[124]....
        /*03a0*/ 	.word	0xffffffff


	//   ....[125]....
        /*03a4*/ 	.word	0xffffffff


	//   ....[126]....
        /*03a8*/ 	.word	0xffffffff


	//   ....[127]....
        /*03ac*/ 	.word	0xffffffff


	//   ....[128]....
        /*03b0*/ 	.word	0xffffffff


	//   ....[129]....
        /*03b4*/ 	.word	0xffffffff


	//   ....[130]....
        /*03b8*/ 	.word	0xffffffff


	//   ....[131]....
        /*03bc*/ 	.word	0xffffffff


	//   ....[132]....
        /*03c0*/ 	.word	0xffffffff


	//   ....[133]....
        /*03c4*/ 	.word	0xffffffff


	//   ....[134]....
        /*03c8*/ 	.word	0xffffffff


	//   ....[135]....
        /*03cc*/ 	.word	0xffffffff


	//   ....[136]....
        /*03d0*/ 	.word	0xffffffff


	//   ....[137]....
        /*03d4*/ 	.word	0xffffffff


	//   ....[138]....
        /*03d8*/ 	.word	0xffffffff


	//   ....[139]....
        /*03dc*/ 	.word	0xffffffff


	//   ....[140]....
        /*03e0*/ 	.word	0xffffffff


	//   ....[141]....
        /*03e4*/ 	.word	0xffffffff


	//   ....[142]....
        /*03e8*/ 	.word	0xffffffff


	//   ....[143]....
        /*03ec*/ 	.word	0xffffffff


	//   ....[144]....
        /*03f0*/ 	.word	0xffffffff


	//   ....[145]....
        /*03f4*/ 	.word	0xffffffff


	//   ....[146]....
        /*03f8*/ 	.word	0xffffffff


	//   ....[147]....
        /*03fc*/ 	.word	0xffffffff


	//   ....[148]....
        /*0400*/ 	.word	0xffffffff


	//   ....[149]....
        /*0404*/ 	.word	0xffffffff


	//   ....[150]....
        /*0408*/ 	.word	0xffffffff


	//----- nvinfo : EIATTR_COOP_GROUP_INSTR_OFFSETS
	.align		4
.L_152:
        /*040c*/ 	.byte	0x04, 0x28
        /*040e*/ 	.short	(.L_154 - .L_153)


	//   ....[0]....
.L_153:
        /*0410*/ 	.word	0x000000a0


	//   ....[1]....
        /*0414*/ 	.word	0x00001030


	//   ....[2]....
        /*0418*/ 	.word	0x00001160


	//   ....[3]....
        /*041c*/ 	.word	0x000011f0


	//   ....[4]....
        /*0420*/ 	.word	0x00001220


	//   ....[5]....
        /*0424*/ 	.word	0x000012b0


	//   ....[6]....
        /*0428*/ 	.word	0x000012e0


	//   ....[7]....
        /*042c*/ 	.word	0x00001370


	//   ....[8]....
        /*0430*/ 	.word	0x000013a0


	//   ....[9]....
        /*0434*/ 	.word	0x00001430


	//   ....[10]....
        /*0438*/ 	.word	0x00001460


	//   ....[11]....
        /*043c*/ 	.word	0x000014f0


	//   ....[12]....
        /*0440*/ 	.word	0x00001520


	//   ....[13]....
        /*0444*/ 	.word	0x000015b0


	//   ....[14]....
        /*0448*/ 	.word	0x000015e0


	//   ....[15]....
        /*044c*/ 	.word	0x00001660


	//   ....[16]....
        /*0450*/ 	.word	0x000016a0


	//   ....[17]....
        /*0454*/ 	.word	0x00001bb0


	//   ....[18]....
        /*0458*/ 	.word	0x00001bd0


	//   ....[19]....
        /*045c*/ 	.word	0x00001c00


	//   ....[20]....
        /*0460*/ 	.word	0x00001c30


	//   ....[21]....
        /*0464*/ 	.word	0x00001c40


	//   ....[22]....
        /*0468*/ 	.word	0x00001c60


	//   ....[23]....
        /*046c*/ 	.word	0x00001c70


	//   ....[24]....
        /*0470*/ 	.word	0x00001c90


	//   ....[25]....
        /*0474*/ 	.word	0x00001d30


	//   ....[26]....
        /*0478*/ 	.word	0x00001d70


	//   ....[27]....
        /*047c*/ 	.word	0x00001d80


	//   ....[28]....
        /*0480*/ 	.word	0x00001d90


	//   ....[29]....
        /*0484*/ 	.word	0x00001db0


	//   ....[30]....
        /*0488*/ 	.word	0x00001dd0


	//   ....[31]....
        /*048c*/ 	.word	0x00001f90


	//   ....[32]....
        /*0490*/ 	.word	0x00001fc0


	//   ....[33]....
        /*0494*/ 	.word	0x00001ff0


	//   ....[34]....
        /*0498*/ 	.word	0x00002020


	//   ....[35]....
        /*049c*/ 	.word	0x00002050


	//   ....[36]....
        /*04a0*/ 	.word	0x000020d0


	//   ....[37]....
        /*04a4*/ 	.word	0x00002100


	//   ....[38]....
        /*04a8*/ 	.word	0x00002130


	//   ....[39]....
        /*04ac*/ 	.word	0x00002160


	//   ....[40]....
        /*04b0*/ 	.word	0x00002190


	//   ....[41]....
        /*04b4*/ 	.word	0x00002220


	//   ....[42]....
        /*04b8*/ 	.word	0x00002250


	//   ....[43]....
        /*04bc*/ 	.word	0x000022a0


	//   ....[44]....
        /*04c0*/ 	.word	0x000022d0


	//   ....[45]....
        /*04c4*/ 	.word	0x00003ed0


	//   ....[46]....
        /*04c8*/ 	.word	0x00003ef0


	//   ....[47]....
        /*04cc*/ 	.word	0x00003f00


	//   ....[48]....
        /*04d0*/ 	.word	0x00003f10


	//   ....[49]....
        /*04d4*/ 	.word	0x00003f20


	//   ....[50]....
        /*04d8*/ 	.word	0x00003f30


	//   ....[51]....
        /*04dc*/ 	.word	0x00003f40


	//   ....[52]....
        /*04e0*/ 	.word	0x00003f60


	//   ....[53]....
        /*04e4*/ 	.word	0x00003f70


	//   ....[54]....
        /*04e8*/ 	.word	0x00003f90


	//   ....[55]....
        /*04ec*/ 	.word	0x00003fc0


	//   ....[56]....
        /*04f0*/ 	.word	0x00003fe0


	//   ....[57]....
        /*04f4*/ 	.word	0x00004000


	//   ....[58]....
        /*04f8*/ 	.word	0x00004020


	//   ....[59]....
        /*04fc*/ 	.word	0x00004f90


	//   ....[60]....
        /*0500*/ 	.word	0x00004fc0


	//   ....[61]....
        /*0504*/ 	.word	0x000050f0


	//   ....[62]....
        /*0508*/ 	.word	0x00005120


	//   ....[63]....
        /*050c*/ 	.word	0x00005150


	//   ....[64]....
        /*0510*/ 	.word	0x000051e0


	//   ....[65]....
        /*0514*/ 	.word	0x000052c0


	//   ....[66]....
        /*0518*/ 	.word	0x00005430


	//   ....[67]....
        /*051c*/ 	.word	0x00007e20


	//   ....[68]....
        /*0520*/ 	.word	0x00007e40


	//   ....[69]....
        /*0524*/ 	.word	0x00007e50


	//   ....[70]....
        /*0528*/ 	.word	0x00007e60


	//   ....[71]....
        /*052c*/ 	.word	0x00007e70


	//   ....[72]....
        /*0530*/ 	.word	0x00007e80


	//   ....[73]....
        /*0534*/ 	.word	0x00007e90


	//   ....[74]....
        /*0538*/ 	.word	0x00007eb0


	//   ....[75]....
        /*053c*/ 	.word	0x00007ec0


	//   ....[76]....
        /*0540*/ 	.word	0x00007ee0


	//   ....[77]....
        /*0544*/ 	.word	0x00007f30


	//   ....[78]....
        /*0548*/ 	.word	0x00007f70


	//   ....[79]....
        /*054c*/ 	.word	0x00007f90


	//   ....[80]....
        /*0550*/ 	.word	0x00007fa0


	//   ....[81]....
        /*0554*/ 	.word	0x000083c0


	//   ....[82]....
        /*0558*/ 	.word	0x000083f0


	//   ....[83]....
        /*055c*/ 	.word	0x00008410


	//   ....[84]....
        /*0560*/ 	.word	0x00008440


	//   ....[85]....
        /*0564*/ 	.word	0x00008470


	//   ....[86]....
        /*0568*/ 	.word	0x000084c0


	//   ....[87]....
        /*056c*/ 	.word	0x000084f0


	//   ....[88]....
        /*0570*/ 	.word	0x00008510


	//   ....[89]....
        /*0574*/ 	.word	0x00008550


	//   ....[90]....
        /*0578*/ 	.word	0x00008580


	//   ....[91]....
        /*057c*/ 	.word	0x000085b0


	//   ....[92]....
        /*0580*/ 	.word	0x000085d0


	//   ....[93]....
        /*0584*/ 	.word	0x00008600


	//   ....[94]....
        /*0588*/ 	.word	0x00008620


	//   ....[95]....
        /*058c*/ 	.word	0x0000a0f0


	//   ....[96]....
        /*0590*/ 	.word	0x0000a310


	//   ....[97]....
        /*0594*/ 	.word	0x0000a360


	//   ....[98]....
        /*0598*/ 	.word	0x0000a390


	//   ....[99]....
        /*059c*/ 	.word	0x0000a3b0


	//   ....[100]....
        /*05a0*/ 	.word	0x0000a470


	//   ....[101]....
        /*05a4*/ 	.word	0x0000a5a0


	//   ....[102]....
        /*05a8*/ 	.word	0x0000a870


	//   ....[103]....
        /*05ac*/ 	.word	0x0000d280


	//   ....[104]....
        /*05b0*/ 	.word	0x0000d290


	//   ....[105]....
        /*05b4*/ 	.word	0x0000d2a0


	//   ....[106]....
        /*05b8*/ 	.word	0x0000d2b0


	//   ....[107]....
        /*05bc*/ 	.word	0x0000d2e0


	//   ....[108]....
        /*05c0*/ 	.word	0x0000d300


	//   ....[109]....
        /*05c4*/ 	.word	0x0000d320


	//   ....[110]....
        /*05c8*/ 	.word	0x0000d330


	//   ....[111]....
        /*05cc*/ 	.word	0x0000e7f0


	//   ....[112]....
        /*05d0*/ 	.word	0x0000e810


	//   ....[113]....
        /*05d4*/ 	.word	0x0000e840


	//   ....[114]....
        /*05d8*/ 	.word	0x0000e880


	//   ....[115]....
        /*05dc*/ 	.word	0x0000e8c0


	//   ....[116]....
        /*05e0*/ 	.word	0x0000e8e0


	//   ....[117]....
        /*05e4*/ 	.word	0x0000e910


	//   ....[118]....
        /*05e8*/ 	.word	0x0000e940


	//   ....[119]....
        /*05ec*/ 	.word	0x0000e990


	//   ....[120]....
        /*05f0*/ 	.word	0x0000e9a0


	//   ....[121]....
        /*05f4*/ 	.word	0x0000e9c0


	//   ....[122]....
        /*05f8*/ 	.word	0x0000ea10


	//   ....[123]....
        /*05fc*/ 	.word	0x0000ea30


	//   ....[124]....
        /*0600*/ 	.word	0x0000ea60


	//   ....[125]....
        /*0604*/ 	.word	0x0000eab0


	//   ....[126]....
        /*0608*/ 	.word	0x0000eae0


	//   ....[127]....
        /*060c*/ 	.word	0x0000eaf0


	//   ....[128]....
        /*0610*/ 	.word	0x0000ebf0


	//   ....[129]....
        /*0614*/ 	.word	0x0000ec10


	//   ....[130]....
        /*0618*/ 	.word	0x0000ec30


	//   ....[131]....
        /*061c*/ 	.word	0x0000ec60


	//   ....[132]....
        /*0620*/ 	.word	0x0000ec80


	//   ....[133]....
        /*0624*/ 	.word	0x0000ed10


	//   ....[134]....
        /*0628*/ 	.word	0x0000ed30


	//   ....[135]....
        /*062c*/ 	.word	0x0000f5b0


	//   ....[136]....
        /*0630*/ 	.word	0x0000f5e0


	//   ....[137]....
        /*0634*/ 	.word	0x0000f610


	//   ....[138]....
        /*0638*/ 	.word	0x0000f640


	//   ....[139]....
        /*063c*/ 	.word	0x0000f670


	//   ....[140]....
        /*0640*/ 	.word	0x0000f6a0


	//   ....[141]....
        /*0644*/ 	.word	0x0000f6d0


	//   ....[142]....
        /*0648*/ 	.word	0x0000f6f0


	//   ....[143]....
        /*064c*/ 	.word	0x0000f720


	//   ....[144]....
        /*0650*/ 	.word	0x0000f730


	//   ....[145]....
        /*0654*/ 	.word	0x0000f740


	//   ....[146]....
        /*0658*/ 	.word	0x0000f750


	//   ....[147]....
        /*065c*/ 	.word	0x0000f760


	//   ....[148]....
        /*0660*/ 	.word	0x0000f770


	//   ....[149]....
        /*0664*/ 	.word	0x0000f7a0


	//   ....[150]....
        /*0668*/ 	.word	0x0000f7c0


	//----- nvinfo : EIATTR_EXIT_INSTR_OFFSETS
	.align		4
.L_154:
        /*066c*/ 	.byte	0x04, 0x1c
        /*066e*/ 	.short	(.L_156 - .L_155)


	//   ....[0]....
.L_155:
        /*0670*/ 	.word	0x00000450


	//   ....[1]....
        /*0674*/ 	.word	0x0000edc0


	//   ....[2]....
        /*0678*/ 	.word	0x0000ee00


	//   ....[3]....
        /*067c*/ 	.word	0x0000f920


	//   ....[4]....
        /*0680*/ 	.word	0x0000f960


	//----- nvinfo : EIATTR_CTAIDZ_USED
	.align		4
.L_156:
        /*0684*/ 	.byte	0x01, 0x04
	.zero		2


	//----- nvinfo : EIATTR_MAX_THREADS
	.align		4
        /*0688*/ 	.byte	0x04, 0x05
        /*068a*/ 	.short	(.L_158 - .L_157)
.L_157:
        /*068c*/ 	.word	0x00000080
        /*0690*/ 	.word	0x00000001
        /*0694*/ 	.word	0x00000001


	//----- nvinfo : EIATTR_CRS_STACK_SIZE
	.align		4
.L_158:
        /*0698*/ 	.byte	0x04, 0x1e
        /*069a*/ 	.short	(.L_160 - .L_159)
.L_159:
        /*069c*/ 	.word	0x00000000
.L_160:


//--------------------- .nv.info._ZN7cutlass13device_kernelIN5flash19enable_sm80_to_sm89INS1_16FlashAttnFwdSm80INS1_25CollectiveMainloopFwdSm80ILi4ELi1ELb0EN4cute5tupleIJNS5_1CILi128EEENS7_ILi112EEENS7_ILi64EEEEEELi64ENS_10bfloat16_tEfNS_4arch4Sm80ELb0ELb0ELb1ELb1ELb1ELb1ELb1ELb0EEENS1_21CollectiveEpilogueFwdINS6_IJS8_SA_S9_EEENS6_IJNS7_ILi1EEESI_SI_EEESC_SE_Li128ELb1ELb1ELb0ELb0EEENS1_19SingleTileSchedulerILb1ELb0ELb1ELi128EEEEEEEEEvNT_6ParamsE --------------------------
	.section	.nv.info._ZN7cutlass13device_kernelIN5flash19enable_sm80_to_sm89INS1_16FlashAttnFwdSm80INS1_25CollectiveMainloopFwdSm80ILi4ELi1ELb0EN4cute5tupleIJNS5_1CILi128EEENS7_ILi112EEENS7_ILi64EEEEEELi64ENS_10bfloat16_tEfNS_4arch4Sm80ELb0ELb0ELb1ELb1ELb1ELb1ELb1ELb0EEENS1_21CollectiveEpilogueFwdINS6_IJS8_SA_S9_EEENS6_IJNS7_ILi1EEESI_SI_EEESC_SE_Li128ELb1ELb1ELb0ELb0EEENS1_19SingleTileSchedulerILb1ELb0ELb1ELi128EEEEEEEEEvNT_6ParamsE,"",@"SHT_CUDA_INFO"
	.sectionflags	@""
	.align	4


	//----- nvinfo : EIATTR_CUDA_API_VERSION
	.align		4
        /*0000*/ 	.byte	0x04, 0x37
        /*0002*/ 	.short	(.L_162 - .L_161)
.L_161:
        /*0004*/ 	.word	0x00000082


	//----- nvinfo : EIATTR_SW2861232_WAR
	.align		4
.L_162:
        /*0008*/ 	.byte	0x01, 0x35
	.zero		2


	//----- nvinfo : EIATTR_PARAM_CBANK
	.align		4
        /*000c*/ 	.byte	0x04, 0x0a
        /*000e*/ 	.short	(.L_164 - .L_163)
	.align		4
.L_163:
        /*0010*/ 	.word	index@(.nv.constant0._ZN7cutlass13device_kernelIN5flash19enable_sm80_to_sm89INS1_16FlashAttnFwdSm80INS1_25CollectiveMainloopFwdSm80ILi4ELi1ELb0EN4cute5tupleIJNS5_1CILi128EEENS7_ILi112EEENS7_ILi64EEEEEELi64ENS_10bfloat16_tEfNS_4arch4Sm80ELb0ELb0ELb1ELb1ELb1ELb1ELb1ELb0EEENS1_21CollectiveEpilogueFwdINS6_IJS8_SA_S9_EEENS6_IJNS7_ILi1EEESI_SI_EEESC_SE_Li128ELb1ELb1ELb0ELb0EEENS1_19SingleTileSchedulerILb1ELb0ELb1ELi128EEEEEEEEEvNT_6ParamsE)
        /*0014*/ 	.short	0x0160
        /*0016*/ 	.short	0x0418


	//----- nvinfo : EIATTR_CBANK_PARAM_SIZE
	.align		4
.L_164:
        /*0018*/ 	.byte	0x03, 0x19
        /*001a*/ 	.short	0x0418


	//----- nvinfo : EIATTR_KPARAM_INFO
	.align		4
        /*001c*/ 	.byte	0x04, 0x17
        /*001e*/ 	.short	(.L_166 - .L_165)
.L_165:
        /*0020*/ 	.word	0x00000000
        /*0024*/ 	.short	0x0000
        /*0026*/ 	.short	0x0000
        /*0028*/ 	.byte	0x00, 0xf0, 0x61, 0x10


	//----- nvinfo : EIATTR_MAXREG_COUNT
	.align		4
.L_166:
        /*002c*/ 	.byte	0x03, 0x1b
        /*002e*/ 	.short	0x00ff


	//----- nvinfo : EIATTR_NUM_BARRIERS
	.align		4
        /*0030*/ 	.byte	0x02, 0x4c
        /*0032*/ 	.byte	0x02
	.zero		1


	//----- nvinfo : EIATTR_ANNOTATIONS
	.align		4
        /*0034*/ 	.byte	0x04, 0x55
        /*0036*/ 	.short	(.L_168 - .L_167)


	//   ....[0]....
.L_167:
        /* <DEDUP_REMOVED lines=26> */


	//----- nvinfo : EIATTR_MERCURY_ISA_VERSION
	.align		4
.L_168:
        /*01c0*/ 	.byte	0x03, 0x5f
        /*01c2*/ 	.short	0x0000


	//----- nvinfo : EIATTR_COOP_GROUP_MASK_REGIDS
	.align		4
        /*01c4*/ 	.byte	0x04, 0x29
        /*01c6*/ 	.short	(.L_170 - .L_169)


	//   ....[0]....
.L_169:
        /*01c8*/ 	.word	0xffffffff


	//   ....[1]....
        /*01cc*/ 	.word	0xffffffff


	//   ....[2]....
        /*01d0*/ 	.word	0xffffffff


	//   ....[3]....
        /*01d4*/ 	.word	0xffffffff


	//   ....[4]....
        /*01d8*/ 	.word	0xffffffff


	//   ....[5]....
        /*01dc*/ 	.word	0xffffffff


	//   ....[6]....
        /*01e0*/ 	.word	0xffffffff


	//   ....[7]....
        /*01e4*/ 	.word	0xffffffff


	//   ....[8]....
        /*01e8*/ 	.word	0xffffffff


	//   ....[9]....
        /*01ec*/ 	.word	0xffffffff


	//   ....[10]....
        /*01f0*/ 	.word	0xffffffff


	//   ....[11]....
        /*01f4*/ 	.word	0xffffffff


	//   ....[12]....
        /*01f8*/ 	.word	0xffffffff


	//   ....[13]....
        /*01fc*/ 	.word	0xffffffff


	//   ....[14]....
        /*0200*/ 	.word	0xffffffff


	//   ....[15]....
        /*0204*/ 	.word	0xffffffff


	//   ....[16]....
        /*0208*/ 	.word	0xffffffff


	//   ....[17]....
        /*020c*/ 	.word	0xffffffff


	//   ....[18]....
        /*0210*/ 	.word	0xffffffff


	//   ....[19]....
        /*0214*/ 	.word	0xffffffff


	//   ....[20]....
        /*0218*/ 	.word	0xffffffff


	//   ....[21]....
        /*021c*/ 	.word	0xffffffff


	//   ....[22]....
        /*0220*/ 	.word	0xffffffff


	//   ....[23]....
        /*0224*/ 	.word	0xffffffff


	//   ....[24]....
        /*0228*/ 	.word	0xffffffff


	//   ....[25]....
        /*022c*/ 	.word	0xffffffff


	//   ....[26]....
        /*0230*/ 	.word	0xffffffff


	//   ....[27]....
        /*0234*/ 	.word	0xffffffff


	//   ....[28]....
        /*0238*/ 	.word	0xffffffff


	//   ....[29]....
        /*023c*/ 	.word	0xffffffff


	//   ....[30]....
        /*0240*/ 	.word	0xffffffff


	//   ....[31]....
        /*0244*/ 	.word	0xffffffff


	//   ....[32]....
        /*0248*/ 	.word	0xffffffff


	//   ....[33]....
        /*024c*/ 	.word	0xffffffff


	//   ....[34]....
        /*0250*/ 	.word	0xffffffff


	//   ....[35]....
        /*0254*/ 	.word	0xffffffff


	//   ....[36]....
        /*0258*/ 	.word	0xffffffff


	//   ....[37]....
        /*025c*/ 	.word	0xffffffff


	//   ....[38]....
        /*0260*/ 	.word	0xffffffff


	//   ....[39]....
        /*0264*/ 	.word	0xffffffff


	//   ....[40]....
        /*0268*/ 	.word	0xffffffff


	//   ....[41]....
        /*026c*/ 	.word	0xffffffff


	//   ....[42]....
        /*0270*/ 	.word	0xffffffff


	//   ....[43]....
        /*0274*/ 	.word	0xffffffff


	//   ....[44]....
        /*0278*/ 	.word	0xffffffff


	//   ....[45]....
        /*027c*/ 	.word	0xffffffff


	//   ....[46]....
        /*0280*/ 	.word	0xffffffff


	//   ....[47]....
        /*0284*/ 	.word	0xffffffff


	//   ....[48]....
        /*0288*/ 	.word	0xffffffff


	//   ....[49]....
        /*028c*/ 	.word	0xffffffff


	//   ....[50]....
        /*0290*/ 	.word	0xffffffff


	//   ....[51]....
        /*0294*/ 	.word	0xffffffff


	//   ....[52]....
        /*0298*/ 	.word	0xffffffff


	//   ....[53]....
        /*029c*/ 	.word	0xffffffff


	//   ....[54]....
        /*02a0*/ 	.word	0xffffffff


	//   ....[55]....
        /*02a4*/ 	.word	0xffffffff


	//   ....[56]....
        /*02a8*/ 	.word	0xffffffff


	//   ....[57]....
        /*02ac*/ 	.word	0xffffffff


	//   ....[58]....
        /*02b0*/ 	.word	0xffffffff


	//   ....[59]....
        /*02b4*/ 	.word	0xffffffff


	//   ....[60]....
        /*02b8*/ 	.word	0xffffffff


	//   ....[61]....
        /*02bc*/ 	.word	0xffffffff


	//   ....[62]....
        /*02c0*/ 	.word	0xffffffff


	//   ....[63]....
        /*02c4*/ 	.word	0xffffffff


	//   ....[64]....
        /*02c8*/ 	.word	0xffffffff


	//   ....[65]....
        /*02cc*/ 	.word	0xffffffff


	//   ....[66]....
        /*02d0*/ 	.word	0xffffffff


	//   ....[67]....
        /*02d4*/ 	.word	0xffffffff


	//   ....[68]....
        /*02d8*/ 	.word	0xffffffff


	//   ....[69]....
        /*02dc*/ 	.word	0xffffffff


	//   ....[70]....
        /*02e0*/ 	.word	0xffffffff


	//   ....[71]....
        /*02e4*/ 	.word	0xffffffff


	//   ....[72]....
        /*02e8*/ 	.word	0xffffffff


	//   ....[73]....
        /*02ec*/ 	.word	0xffffffff


	//   ....[74]....
        /*02f0*/ 	.word	0xffffffff


	//   ....[75]....
        /*02f4*/ 	.word	0xffffffff


	//   ....[76]....
        /*02f8*/ 	.word	0xffffffff


	//   ....[77]....
        /*02fc*/ 	.word	0xffffffff


	//   ....[78]....
        /*0300*/ 	.word	0xffffffff


	//   ....[79]....
        /*0304*/ 	.word	0xffffffff


	//   ....[80]....
        /*0308*/ 	.word	0xffffffff


	//   ....[81]....
        /*030c*/ 	.word	0xffffffff


	//   ....[82]....
        /*0310*/ 	.word	0xffffffff


	//   ....[83]....
        /*0314*/ 	.word	0xffffffff


	//   ....[84]....
        /*0318*/ 	.word	0xffffffff


	//   ....[85]....
        /*031c*/ 	.word	0xffffffff


	//   ....[86]....
        /*0320*/ 	.word	0xffffffff


	//   ....[87]....
        /*0324*/ 	.word	0xffffffff


	//   ....[88]....
        /*0328*/ 	.word	0xffffffff


	//   ....[89]....
        /*032c*/ 	.word	0xffffffff


	//   ....[90]....
        /*0330*/ 	.word	0xffffffff


	//   ....[91]....
        /*0334*/ 	.word	0xffffffff


	//   ....[92]....
        /*0338*/ 	.word	0xffffffff


	//   ....[93]....
        /*033c*/ 	.word	0xffffffff


	//   ....[94]....
        /*0340*/ 	.word	0xffffffff


	//   ....[95]....
        /*0344*/ 	.word	0xffffffff


	//   ....[96]....
        /*0348*/ 	.word	0xffffffff


	//   ....[97]....
        /*034c*/ 	.word	0xffffffff


	//   ....[98]....
        /*0350*/ 	.word	0xffffffff


	//   ....[99]....
        /*0354*/ 	.word	0xffffffff


	//   ....[100]....
        /*0358*/ 	.word	0xffffffff


	//   ....[101]....
        /*035c*/ 	.word	0xffffffff


	//   ....[102]....
        /*0360*/ 	.word	0xffffffff


	//   ....[103]....
        /*0364*/ 	.word	0xffffffff


	//   ....[104]....
        /*0368*/ 	.word	0xffffffff


	//   ....[105]....
        /*036c*/ 	.word	0xffffffff


	//   ....[106]....
        /*0370*/ 	.word	0xffffffff


	//   ....[107]....
        /*0374*/ 	.word	0xffffffff


	//   ....[108]....
        /*0378*/ 	.word	0xffffffff


	//   ....[109]....
        /*037c*/ 	.word	0xffffffff


	//   ....[110]....
        /*0380*/ 	.word	0xffffffff


	//   ....[111]....
        /*0384*/ 	.word	0xffffffff


	//   ....[112]....
        /*0388*/ 	.word	0xffffffff


	//   ....[113]....
        /*038c*/ 	.word	0xffffffff


	//   ....[114]....
        /*0390*/ 	.word	0xffffffff


	//   ....[115]....
        /*0394*/ 	.word	0xffffffff


	//   ....[116]....
        /*0398*/ 	.word	0xffffffff


	//   ....[117]....
        /*039c*/ 	.word	0xffffffff


	//   ....[118]....
        /*03a0*/ 	.word	0xffffffff


	//   ....[119]....
        /*03a4*/ 	.word	0xffffffff


	//   ....[120]....
        /*03a8*/ 	.word	0xffffffff


	//   ....[121]....
        /*03ac*/ 	.word	0xffffffff


	//   ....[122]....
        /*03b0*/ 	.word	0xffffffff


	//   ....[123]....
        /*03b4*/ 	.word	0xffffffff


	//   ....[124]....
        /*03b8*/ 	.word	0xffffffff


	//   ....[125]....
        /*03bc*/ 	.word	0xffffffff


	//   ....[126]....
        /*03c0*/ 	.word	0xffffffff


	//   ....[127]....
        /*03c4*/ 	.word	0xffffffff


	//   ....[128]....
        /*03c8*/ 	.word	0xffffffff


	//   ....[129]....
        /*03cc*/ 	.word	0xffffffff


	//   ....[130]....
        /*03d0*/ 	.word	0xffffffff


	//   ....[131]....
        /*03d4*/ 	.word	0xffffffff


	//   ....[132]....
        /*03d8*/ 	.word	0xffffffff


	//   ....[133]....
        /*03dc*/ 	.word	0xffffffff


	//   ....[134]....
        /*03e0*/ 	.word	0xffffffff


	//   ....[135]....
        /*03e4*/ 	.word	0xffffffff


	//   ....[136]....
        /*03e8*/ 	.word	0xffffffff


	//   ....[137]....
        /*03ec*/ 	.word	0xffffffff


	//   ....[138]....
        /*03f0*/ 	.word	0xffffffff


	//   ....[139]....
        /*03f4*/ 	.word	0xffffffff


	//   ....[140]....
        /*03f8*/ 	.word	0xffffffff


	//   ....[141]....
        /*03fc*/ 	.word	0xffffffff


	//   ....[142]....
        /*0400*/ 	.word	0xffffffff


	//   ....[143]....
        /*0404*/ 	.word	0xffffffff


	//   ....[144]....
        /*0408*/ 	.word	0xffffffff


	//   ....[145]....
        /*040c*/ 	.word	0xffffffff


	//   ....[146]....
        /*0410*/ 	.word	0xffffffff


	//   ....[147]....
        /*0414*/ 	.word	0xffffffff


	//   ....[148]....
        /*0418*/ 	.word	0xffffffff


	//   ....[149]....
        /*041c*/ 	.word	0xffffffff


	//   ....[150]....
        /*0420*/ 	.word	0xffffffff


	//   ....[151]....
        /*0424*/ 	.word	0xffffffff


	//   ....[152]....
        /*0428*/ 	.word	0xffffffff


	//   ....[153]....
        /*042c*/ 	.word	0xffffffff


	//   ....[154]....
        /*0430*/ 	.word	0xffffffff


	//   ....[155]....
        /*0434*/ 	.word	0xffffffff


	//   ....[156]....
        /*0438*/ 	.word	0xffffffff


	//   ....[157]....
        /*043c*/ 	.word	0xffffffff


	//   ....[158]....
        /*0440*/ 	.word	0xffffffff


	//   ....[159]....
        /*0444*/ 	.word	0xffffffff


	//   ....[160]....
        /*0448*/ 	.word	0xffffffff


	//   ....[161]....
        /*044c*/ 	.word	0xffffffff


	//   ....[162]....
        /*0450*/ 	.word	0xffffffff


	//   ....[163]....
        /*0454*/ 	.word	0xffffffff


	//   ....[164]....
        /*0458*/ 	.word	0xffffffff


	//   ....[165]....
        /*045c*/ 	.word	0xffffffff


	//   ....[166]....
        /*0460*/ 	.word	0xffffffff


	//   ....[167]....
        /*0464*/ 	.word	0xffffffff


	//   ....[168]....
        /*0468*/ 	.word	0xffffffff


	//   ....[169]....
        /*046c*/ 	.word	0xffffffff


	//   ....[170]....
        /*0470*/ 	.word	0xffffffff


	//   ....[171]....
        /*0474*/ 	.word	0xffffffff


	//   ....[172]....
        /*0478*/ 	.word	0xffffffff


	//   ....[173]....
        /*047c*/ 	.word	0xffffffff


	//   ....[174]....
        /*0480*/ 	.word	0xffffffff


	//   ....[175]....
        /*0484*/ 	.word	0xffffffff


	//   ....[176]....
        /*0488*/ 	.word	0xffffffff


	//   ....[177]....
        /*048c*/ 	.word	0xffffffff


	//   ....[178]....
        /*0490*/ 	.word	0xffffffff


	//   ....[179]....
        /*0494*/ 	.word	0xffffffff


	//   ....[180]....
        /*0498*/ 	.word	0xffffffff


	//   ....[181]....
        /*049c*/ 	.word	0xffffffff


	//   ....[182]....
        /*04a0*/ 	.word	0xffffffff


	//----- nvinfo : EIATTR_COOP_GROUP_INSTR_OFFSETS
	.align		4
.L_170:
        /*04a4*/ 	.byte	0x04, 0x28
        /*04a6*/ 	.short	(.L_172 - .L_171)


	//   ....[0]....
.L_171:
        /*04a8*/ 	.word	0x000000a0


	//   ....[1]....
        /*04ac*/ 	.word	0x00002b50


	//   ....[2]....
        /*04b0*/ 	.word	0x00002ba0


	//   ....[3]....
        /*04b4*/ 	.word	0x00003390


	//   ....[4]....
        /*04b8*/ 	.word	0x000033b0


	//   ....[5]....
        /*04bc*/ 	.word	0x00003b20


	//   ....[6]....
        /*04c0*/ 	.word	0x00003b40


	//   ....[7]....
        /*04c4*/ 	.word	0x000042b0


	//   ....[8]....
        /*04c8*/ 	.word	0x000042c0


	//   ....[9]....
        /*04cc*/ 	.word	0x00004b60


	//   ....[10]....
        /*04d0*/ 	.word	0x00004bb0


	//   ....[11]....
        /*04d4*/ 	.word	0x000058c0


	//   ....[12]....
        /*04d8*/ 	.word	0x000058f0


	//   ....[13]....
        /*04dc*/ 	.word	0x00006030


	//   ....[14]....
        /*04e0*/ 	.word	0x00006060


	//   ....[15]....
        /*04e4*/ 	.word	0x000067a0


	//   ....[16]....
        /*04e8*/ 	.word	0x000067c0


	//   ....[17]....
        /*04ec*/ 	.word	0x00006f20


	//   ....[18]....
        /*04f0*/ 	.word	0x00006f50


	//   ....[19]....
        /*04f4*/ 	.word	0x00007090


	//   ....[20]....
        /*04f8*/ 	.word	0x000070c0


	//   ....[21]....
        /*04fc*/ 	.word	0x000071b0


	//   ....[22]....
        /*0500*/ 	.word	0x000071e0


	//   ....[23]....
        /*0504*/ 	.word	0x000072d0


	//   ....[24]....
        /*0508*/ 	.word	0x000072f0


	//   ....[25]....
        /*050c*/ 	.word	0x00007b50


	//   ....[26]....
        /*0510*/ 	.word	0x00007b70


	//   ....[27]....
        /*0514*/ 	.word	0x00007c60


	//   ....[28]....
        /*0518*/ 	.word	0x00007c90


	//   ....[29]....
        /*051c*/ 	.word	0x00007d80


	//   ....[30]....
        /*0520*/ 	.word	0x00007db0


	//   ....[31]....
        /*0524*/ 	.word	0x00007ea0


	//   ....[32]....
        /*0528*/ 	.word	0x00007ed0


	//   ....[33]....
        /*052c*/ 	.word	0x000089f0


	//   ....[34]....
        /*0530*/ 	.word	0x00008a20


	//   ....[35]....
        /*0534*/ 	.word	0x00008a50


	//   ....[36]....
        /*0538*/ 	.word	0x00008a70


	//   ....[37]....
        /*053c*/ 	.word	0x00008a90


	//   ....[38]....
        /*0540*/ 	.word	0x00008ad0


	//   ....[39]....
        /*0544*/ 	.word	0x00008af0


	//   ....[40]....
        /*0548*/ 	.word	0x00008b30


	//   ....[41]....
        /*054c*/ 	.word	0x00008b70


	//   ....[42]....
        /*0550*/ 	.word	0x00008ba0


	//   ....[43]....
        /*0554*/ 	.word	0x00008bc0


	//   ....[44]....
        /*0558*/ 	.word	0x00008c40


	//   ....[45]....
        /*055c*/ 	.word	0x00008c50


	//   ....[46]....
        /*0560*/ 	.word	0x00008cd0


	//   ....[47]....
        /*0564*/ 	.word	0x00008d30


	//   ....[48]....
        /*0568*/ 	.word	0x00008de0


	//   ....[49]....
        /*056c*/ 	.word	0x00009200


	//   ....[50]....
        /*0570*/ 	.word	0x00009230


	//   ....[51]....
        /*0574*/ 	.word	0x00009260


	//   ....[52]....
        /*0578*/ 	.word	0x00009280


	//   ....[53]....
        /*057c*/ 	.word	0x00009290


	//   ....[54]....
        /*0580*/ 	.word	0x000092b0


	//   ....[55]....
        /*0584*/ 	.word	0x000092c0


	//   ....[56]....
        /*0588*/ 	.word	0x000092e0


	//   ....[57]....
        /*058c*/ 	.word	0x000092f0


	//   ....[58]....
        /*0590*/ 	.word	0x00009320


	//   ....[59]....
        /*0594*/ 	.word	0x00009350


	//   ....[60]....
        /*0598*/ 	.word	0x00009380


	//   ....[61]....
        /*059c*/ 	.word	0x000093a0


	//   ....[62]....
        /*05a0*/ 	.word	0x000093d0


	//   ....[63]....
        /*05a4*/ 	.word	0x0000ce10


	//   ....[64]....
        /*05a8*/ 	.word	0x0000ce40


	//   ....[65]....
        /*05ac*/ 	.word	0x0000ce70


	//   ....[66]....
        /*05b0*/ 	.word	0x0000cea0


	//   ....[67]....
        /*05b4*/ 	.word	0x0000ced0


	//   ....[68]....
        /*05b8*/ 	.word	0x0000cf00


	//   ....[69]....
        /*05bc*/ 	.word	0x0000cf30


	//   ....[70]....
        /*05c0*/ 	.word	0x0000cf60


	//   ....[71]....
        /*05c4*/ 	.word	0x0000cf90


	//   ....[72]....
        /*05c8*/ 	.word	0x0000cfc0


	//   ....[73]....
        /*05cc*/ 	.word	0x0000cff0


	//   ....[74]....
        /*05d0*/ 	.word	0x0000d020


	//   ....[75]....
        /*05d4*/ 	.word	0x0000d080


	//   ....[76]....
        /*05d8*/ 	.word	0x0000d0b0


	//   ....[77]....
        /*05dc*/ 	.word	0x0000ed60


	//   ....[78]....
        /*05e0*/ 	.word	0x0000ed80


	//   ....[79]....
        /*05e4*/ 	.word	0x0000ed90


	//   ....[80]....
        /*05e8*/ 	.word	0x0000eda0


	//   ....[81]....
        /*05ec*/ 	.word	0x0000edb0


	//   ....[82]....
        /*05f0*/ 	.word	0x0000edc0


	//   ....[83]....
        /*05f4*/ 	.word	0x0000edd0


	//   ....[84]....
        /*05f8*/ 	.word	0x0000edf0


	//   ....[85]....
        /*05fc*/ 	.word	0x0000ee00


	//   ....[86]....
        /*0600*/ 	.word	0x0000ee20


	//   ....[87]....
        /*0604*/ 	.word	0x0000ee40


	//   ....[88]....
        /*0608*/ 	.word	0x0000ee70


	//   ....[89]....
        /*060c*/ 	.word	0x0000ee90


	//   ....[90]....
        /*0610*/ 	.word	0x0000eeb0


	//   ....[91]....
        /*0614*/ 	.word	0x0000fdd0


	//   ....[92]....
        /*0618*/ 	.word	0x0000fe10


	//   ....[93]....
        /*061c*/ 	.word	0x0000ff50


	//   ....[94]....
        /*0620*/ 	.word	0x0000ff80


	//   ....[95]....
        /*0624*/ 	.word	0x0000ffb0


	//   ....[96]....
        /*0628*/ 	.word	0x000100b0


	//   ....[97]....
        /*062c*/ 	.word	0x00010180


	//   ....[98]....
        /*0630*/ 	.word	0x000102f0


	//   ....[99]....
        /*0634*/ 	.word	0x00012d90


	//   ....[100]....
        /*0638*/ 	.word	0x00012db0


	//   ....[101]....
        /*063c*/ 	.word	0x00012dc0


	//   ....[102]....
        /*0640*/ 	.word	0x00012dd0


	//   ....[103]....
        /*0644*/ 	.word	0x00012de0


	//   ....[104]....
        /*0648*/ 	.word	0x00012df0


	//   ....[105]....
        /*064c*/ 	.word	0x00012e00


	//   ....[106]....
        /*0650*/ 	.word	0x00012e20


	//   ....[107]....
        /*0654*/ 	.word	0x00012e30


	//   ....[108]....
        /*0658*/ 	.word	0x00012e50


	//   ....[109]....
        /*065c*/ 	.word	0x00012ea0


	//   ....[110]....
        /*0660*/ 	.word	0x00012ee0


	//   ....[111]....
        /*0664*/ 	.word	0x00012f00


	//   ....[112]....
        /*0668*/ 	.word	0x00012f10


	//   ....[113]....
        /*066c*/ 	.word	0x00013340


	//   ....[114]....
        /*0670*/ 	.word	0x00013360


	//   ....[115]....
        /*0674*/ 	.word	0x00013380


	//   ....[116]....
        /*0678*/ 	.word	0x000133b0


	//   ....[117]....
        /*067c*/ 	.word	0x000133e0


	//   ....[118]....
        /*0680*/ 	.word	0x00013430


	//   ....[119]....
        /*0684*/ 	.word	0x00013460


	//   ....[120]....
        /*0688*/ 	.word	0x00013480


	//   ....[121]....
        /*068c*/ 	.word	0x000134c0


	//   ....[122]....
        /*0690*/ 	.word	0x000134f0


	//   ....[123]....
        /*0694*/ 	.word	0x00013520


	//   ....[124]....
        /*0698*/ 	.word	0x00013540


	//   ....[125]....
        /*069c*/ 	.word	0x00013570


	//   ....[126]....
        /*06a0*/ 	.word	0x00013590


	//   ....[127]....
        /*06a4*/ 	.word	0x00015060


	//   ....[128]....
        /*06a8*/ 	.word	0x00015280


	//   ....[129]....
        /*06ac*/ 	.word	0x000152d0


	//   ....[130]....
        /*06b0*/ 	.word	0x00015300


	//   ....[131]....
        /*06b4*/ 	.word	0x00015320


	//   ....[132]....
        /*06b8*/ 	.word	0x000153e0


	//   ....[133]....
        /*06bc*/ 	.word	0x00015510


	//   ....[134]....
        /*06c0*/ 	.word	0x000157e0


	//   ....[135]....
        /*06c4*/ 	.word	0x000181f0


	//   ....[136]....
        /*06c8*/ 	.word	0x00018200


	//   ....[137]....
        /*06cc*/ 	.word	0x00018210


	//   ....[138]....
        /*06d0*/ 	.word	0x00018220


	//   ....[139]....
        /*06d4*/ 	.word	0x00018250


	//   ....[140]....
        /*06d8*/ 	.word	0x00018270


	//   ....[141]....
        /*06dc*/ 	.word	0x00018290


	//   ....[142]....
        /*06e0*/ 	.word	0x000182a0


	//   ....[143]....
        /*06e4*/ 	.word	0x00019760


	//   ....[144]....
        /*06e8*/ 	.word	0x00019780


	//   ....[145]....
        /*06ec*/ 	.word	0x000197b0


	//   ....[146]....
        /*06f0*/ 	.word	0x000197e0


	//   ....[147]....
        /*06f4*/ 	.word	0x00019820


	//   ....[148]....
        /*06f8*/ 	.word	0x00019850


	//   ....[149]....
        /*06fc*/ 	.word	0x00019890


	//   ....[150]....
        /*0700*/ 	.word	0x000198b0


	//   ....[151]....
        /*0704*/ 	.word	0x00019900


	//   ....[152]....
        /*0708*/ 	.word	0x00019910


	//   ....[153]....
        /*070c*/ 	.word	0x00019920


	//   ....[154]....
        /*0710*/ 	.word	0x00019940


	//   ....[155]....
        /*0714*/ 	.word	0x00019990


	//   ....[156]....
        /*0718*/ 	.word	0x000199b0


	//   ....[157]....
        /*071c*/ 	.word	0x000199e0


	//   ....[158]....
        /*0720*/ 	.word	0x00019a20


	//   ....[159]....
        /*0724*/ 	.word	0x00019a70


	//   ....[160]....
        /*0728*/ 	.word	0x00019b30


	//   ....[161]....
        /*072c*/ 	.word	0x00019b50


	//   ....[162]....
        /*0730*/ 	.word	0x00019ba0


	//   ....[163]....
        /*0734*/ 	.word	0x00019bc0


	//   ....[164]....
        /*0738*/ 	.word	0x00019bf0


	//   ....[165]....
        /*073c*/ 	.word	0x00019c20


	//   ....[166]....
        /*0740*/ 	.word	0x00019cc0


	//   ....[167]....
        /*0744*/ 	.word	0x0001a550


	//   ....[168]....
        /*0748*/ 	.word	0x0001a580


	//   ....[169]....
        /*074c*/ 	.word	0x0001a5b0


	//   ....[170]....
        /*0750*/ 	.word	0x0001a5e0


	//   ....[171]....
        /*0754*/ 	.word	0x0001a610


	//   ....[172]....
        /*0758*/ 	.word	0x0001a640


	//   ....[173]....
        /*075c*/ 	.word	0x0001a670


	//   ....[174]....
        /*0760*/ 	.word	0x0001a690


	//   ....[175]....
        /*0764*/ 	.word	0x0001a6b0


	//   ....[176]....
        /*0768*/ 	.word	0x0001a6d0


	//   ....[177]....
        /*076c*/ 	.word	0x0001a6e0


	//   ....[178]....
        /*0770*/ 	.word	0x0001a6f0


	//   ....[179]....
        /*0774*/ 	.word	0x0001a700


	//   ....[180]....
        /*0778*/ 	.word	0x0001a710


	//   ....[181]....
        /*077c*/ 	.word	0x0001a720


	//   ....[182]....
        /*0780*/ 	.word	0x0001a750


	//----- nvinfo : EIATTR_EXIT_INSTR_OFFSETS
	.align		4
.L_172:
        /*0784*/ 	.byte	0x04, 0x1c
        /*0786*/ 	.short	(.L_174 - .L_173)


	//   ....[0]....
.L_173:
        /*0788*/ 	.word	0x00000450


	//   ....[1]....
        /*078c*/ 	.word	0x00019d60


	//   ....[2]....
        /*0790*/ 	.word	0x00019da0


	//   ....[3]....
        /*0794*/ 	.word	0x0001a8e0


	//   ....[4]....
        /*0798*/ 	.word	0x0001a920


	//----- nvinfo : EIATTR_CTAIDZ_USED
	.align		4
.L_174:
        /*079c*/ 	.byte	0x01, 0x04
	.zero		2


	//----- nvinfo : EIATTR_MAX_THREADS
	.align		4
        /*07a0*/ 	.byte	0x04, 0x05
        /*07a2*/ 	.short	(.L_176 - .L_175)
.L_175:
        /*07a4*/ 	.word	0x00000080
        /*07a8*/ 	.word	0x00000001
        /*07ac*/ 	.word	0x00000001


	//----- nvinfo : EIATTR_CRS_STACK_SIZE
	.align		4
.L_176:
        /*07b0*/ 	.byte	0x04, 0x1e
        /*07b2*/ 	.short	(.L_178 - .L_177)
.L_177:
        /*07b4*/ 	.word	0x00000000
.L_178:


//--------------------- .nv.info._ZN7cutlass13device_kernelIN5flash19enable_sm80_to_sm89INS1_16FlashAttnFwdSm80INS1_25CollectiveMainloopFwdSm80ILi4ELi1ELb0EN4cute5tupleIJNS5_1CILi128EEENS7_ILi96EEENS7_ILi64EEEEEELi64ENS_10bfloat16_tEfNS_4arch4Sm80ELb0ELb1ELb1ELb0ELb1ELb0ELb1ELb0EEENS1_21CollectiveEpilogueFwdINS6_IJS8_SA_S9_EEENS6_IJNS7_ILi1EEESI_SI_EEESC_SE_Li128ELb0ELb1ELb0ELb0EEENS1_19SingleTileSchedulerILb0ELb0ELb1ELi128EEEEEEEEEvNT_6ParamsE --------------------------
	.section	.nv.info._ZN7cutlass13device_kernelIN5flash19enable_sm80_to_sm89INS1_16FlashAttnFwdSm80INS1_25CollectiveMainloopFwdSm80ILi4ELi1ELb0EN4cute5tupleIJNS5_1CILi128EEENS7_ILi96EEENS7_ILi64EEEEEELi64ENS_10bfloat16_tEfNS_4arch4Sm80ELb0ELb1ELb1ELb0ELb1ELb0ELb1ELb0EEENS1_21CollectiveEpilogueFwdINS6_IJS8_SA_S9_EEENS6_IJNS7_ILi1EEESI_SI_EEESC_SE_Li128ELb0ELb1ELb0ELb0EEENS1_19SingleTileSchedulerILb0ELb0ELb1ELi128EEEEEEEEEvNT_6ParamsE,"",@"SHT_CUDA_INFO"
	.sectionflags	@""
	.align	4


	//----- nvinfo : EIATTR_CUDA_API_VERSION
	.align		4
        /*0000*/ 	.byte	0x04, 0x37
        /*0002*/ 	.short	(.L_180 - .L_179)
.L_179:
        /*0004*/ 	.word	0x00000082


	//----- nvinfo : EIATTR_SW2861232_WAR
	.align		4
.L_180:
        /*0008*/ 	.byte	0x01, 0x35
	.zero		2


	//----- nvinfo : EIATTR_PARAM_CBANK
	.align		4
        /*000c*/ 	.byte	0x04, 0x0a
        /*000e*/ 	.short	(.L_182 - .L_181)
	.align		4
.L_181:
        /*0010*/ 	.word	index@(.nv.constant0._ZN7cutlass13device_kernelIN5flash19enable_sm80_to_sm89INS1_16FlashAttnFwdSm80INS1_25CollectiveMainloopFwdSm80ILi4ELi1ELb0EN4cute5tupleIJNS5_1CILi128EEENS7_ILi96EEENS7_ILi64EEEEEELi64ENS_10bfloat16_tEfNS_4arch4Sm80ELb0ELb1ELb1ELb0ELb1ELb0ELb1ELb0EEENS1_21CollectiveEpilogueFwdINS6_IJS8_SA_S9_EEENS6_IJNS7_ILi1EEESI_SI_EEESC_SE_Li128ELb0ELb1ELb0ELb0EEENS1_19SingleTileSchedulerILb0ELb0ELb1ELi128EEEEEEEEEvNT_6ParamsE)
        /*0014*/ 	.short	0x0160
        /*0016*/ 	.short	0x0418


	//----- nvinfo : EIATTR_CBANK_PARAM_SIZE
	.align		4
.L_182:
        /*0018*/ 	.byte	0x03, 0x19
        /*001a*/ 	.short	0x0418


	//----- nvinfo : EIATTR_KPARAM_INFO
	.align		4
        /*001c*/ 	.byte	0x04, 0x17
        /*001e*/ 	.short	(.L_184 - .L_183)
.L_183:
        /*0020*/ 	.word	0x00000000
        /*0024*/ 	.short	0x0000
        /*0026*/ 	.short	0x0000
        /*0028*/ 	.byte	0x00, 0xf0, 0x61, 0x10


	//----- nvinfo : EIATTR_MAXREG_COUNT
	.align		4
.L_184:
        /*002c*/ 	.byte	0x03, 0x1b
        /*002e*/ 	.short	0x00ff


	//----- nvinfo : EIATTR_NUM_BARRIERS
	.align		4
        /*0030*/ 	.byte	0x02, 0x4c
        /*0032*/ 	.byte	0x02
	.zero		1


	//----- nvinfo : EIATTR_ANNOTATIONS
	.align		4
        /*0034*/ 	.byte	0x04, 0x55
        /*0036*/ 	.short	(.L_186 - .L_185)


	//   ....[0]....
.L_185:
        /* <DEDUP_REMOVED lines=36> */


	//----- nvinfo : EIATTR_MERCURY_ISA_VERSION
	.align		4
.L_186:
        /*0268*/ 	.byte	0x03, 0x5f
        /*026a*/ 	.short	0x0000


	//----- nvinfo : EIATTR_COOP_GROUP_MASK_REGIDS
	.align		4
        /*026c*/ 	.byte	0x04, 0x29
        /*026e*/ 	.short	(.L_188 - .L_187)


	//   ....[0]....
.L_187:
        /*0270*/ 	.word	0xffffffff


	//   ....[1]....
        /*0274*/ 	.word	0xffffffff


	//   ....[2]....
        /*0278*/ 	.word	0xffffffff


	//   ....[3]....
        /*027c*/ 	.word	0xffffffff


	//   ....[4]....
        /*0280*/ 	.word	0xffffffff


	//   ....[5]....
        /*0284*/ 	.word	0xffffffff


	//   ....[6]....
        /*0288*/ 	.word	0xffffffff


	//   ....[7]....
        /*028c*/ 	.word	0xffffffff


	//   ....[8]....
        /*0290*/ 	.word	0xffffffff


	//   ....[9]....
        /*0294*/ 	.word	0xffffffff


	//   ....[10]....
        /*0298*/ 	.word	0xffffffff


	//   ....[11]....
        /*029c*/ 	.word	0xffffffff


	//   ....[12]....
        /*02a0*/ 	.word	0xffffffff


	//   ....[13]....
        /*02a4*/ 	.word	0xffffffff


	//   ....[14]....
        /*02a8*/ 	.word	0xffffffff


	//   ....[15]....
        /*02ac*/ 	.word	0xffffffff


	//   ....[16]....
        /*02b0*/ 	.word	0xffffffff


	//   ....[17]....
        /*02b4*/ 	.word	0xffffffff


	//   ....[18]....
        /*02b8*/ 	.word	0xffffffff


	//   ....[19]....
        /*02bc*/ 	.word	0xffffffff


	//   ....[20]....
        /*02c0*/ 	.word	0xffffffff


	//   ....[21]....
        /*02c4*/ 	.word	0xffffffff


	//   ....[22]....
        /*02c8*/ 	.word	0xffffffff


	//   ....[23]....
        /*02cc*/ 	.word	0xffffffff


	//   ....[24]....
        /*02d0*/ 	.word	0xffffffff


	//   ....[25]....
        /*02d4*/ 	.word	0xffffffff


	//   ....[26]....
        /*02d8*/ 	.word	0xffffffff


	//   ....[27]....
        /*02dc*/ 	.word	0xffffffff


	//   ....[28]....
        /*02e0*/ 	.word	0xffffffff


	//   ....[29]....
        /*02e4*/ 	.word	0xffffffff


	//   ....[30]....
        /*02e8*/ 	.word	0xffffffff


	//   ....[31]....
        /*02ec*/ 	.word	0xffffffff


	//   ....[32]....
        /*02f0*/ 	.word	0xffffffff


	//   ....[33]....
        /*02f4*/ 	.word	0xffffffff


	//   ....[34]....
        /*02f8*/ 	.word	0xffffffff


	//   ....[35]....
        /*02fc*/ 	.word	0xffffffff


	//   ....[36]....
        /*0300*/ 	.word	0xffffffff


	//   ....[37]....
        /*0304*/ 	.word	0xffffffff


	//   ....[38]....
        /*0308*/ 	.word	0xffffffff


	//   ....[39]....
        /*030c*/ 	.word	0xffffffff


	//   ....[40]....
        /*0310*/ 	.word	0xffffffff


	//   ....[41]....
        /*0314*/ 	.word	0xffffffff


	//   ....[42]....
        /*0318*/ 	.word	0xffffffff


	//   ....[43]....
        /*031c*/ 	.word	0xffffffff


	//   ....[44]....
        /*0320*/ 	.word	0xffffffff


	//   ....[45]....
        /*0324*/ 	.word	0xffffffff


	//   ....[46]....
        /*0328*/ 	.word	0xffffffff


	//   ....[47]....
        /*032c*/ 	.word	0xffffffff


	//   ....[48]....
        /*0330*/ 	.word	0xffffffff


	//   ....[49]....
        /*0334*/ 	.word	0xffffffff


	//   ....[50]....
        /*0338*/ 	.word	0xffffffff


	//   ....[51]....
        /*033c*/ 	.word	0xffffffff


	//   ....[52]....
        /*0340*/ 	.word	0xffffffff


	//   ....[53]....
        /*0344*/ 	.word	0xffffffff


	//   ....[54]....
        /*0348*/ 	.word	0xffffffff


	//   ....[55]....
        /*034c*/ 	.word	0xffffffff


	//   ....[56]....
        /*0350*/ 	.word	0xffffffff


	//   ....[57]....
        /*0354*/ 	.word	0xffffffff


	//   ....[58]....
        /*0358*/ 	.word	0xffffffff


	//   ....[59]....
        /*035c*/ 	.word	0xffffffff


	//   ....[60]....
        /*0360*/ 	.word	0xffffffff


	//   ....[61]....
        /*0364*/ 	.word	0xffffffff


	//   ....[62]....
        /*0368*/ 	.word	0xffffffff


	//   ....[63]....
        /*036c*/ 	.word	0xffffffff


	//   ....[64]....
        /*0370*/ 	.word	0xffffffff


	//   ....[65]....
        /*0374*/ 	.word	0xffffffff


	//   ....[66]....
        /*0378*/ 	.word	0xffffffff


	//   ....[67]....
        /*037c*/ 	.word	0xffffffff


	//   ....[68]....
        /*0380*/ 	.word	0xffffffff


	//   ....[69]....
        /*0384*/ 	.word	0xffffffff


	//   ....[70]....
        /*0388*/ 	.word	0xffffffff


	//   ....[71]....
        /*038c*/ 	.word	0xffffffff


	//   ....[72]....
        /*0390*/ 	.word	0xffffffff


	//   ....[73]....
        /*0394*/ 	.word	0xffffffff


	//   ....[74]....
        /*0398*/ 	.word	0xffffffff


	//   ....[75]....
        /*039c*/ 	.word	0xffffffff


	//   ....[76]....
        /*03a0*/ 	.word	0xffffffff


	//   ....[77]....
        /*03a4*/ 	.word	0xffffffff


	//   ....[78]....
        /*03a8*/ 	.word	0xffffffff


	//   ....[79]....
        /*03ac*/ 	.word	0xffffffff


	//   ....[80]....
        /*03b0*/ 	.word	0xffffffff


	//   ....[81]....
        /*03b4*/ 	.word	0xffffffff


	//   ....[82]....
        /*03b8*/ 	.word	0xffffffff


	//   ....[83]....
        /*03bc*/ 	.word	0xffffffff


	//   ....[84]....
        /*03c0*/ 	.word	0xffffffff


	//   ....[85]....
        /*03c4*/ 	.word	0xffffffff


	//   ....[86]....
        /*03c8*/ 	.word	0xffffffff


	//   ....[87]....
        /*03cc*/ 	.word	0xffffffff


	//   ....[88]....
        /*03d0*/ 	.word	0xffffffff


	//   ....[89]....
        /*03d4*/ 	.word	0xffffffff


	//   ....[90]....
        /*03d8*/ 	.word	0xffffffff


	//   ....[91]....
        /*03dc*/ 	.word	0xffffffff


	//   ....[92]....
        /*03e0*/ 	.word	0xffffffff


	//   ....[93]....
        /*03e4*/ 	.word	0xffffffff


	//   ....[94]....
        /*03e8*/ 	.word	0xffffffff


	//   ....[95]....
        /*03ec*/ 	.word	0xffffffff


	//   ....[96]....
        /*03f0*/ 	.word	0xffffffff


	//   ....[97]....
        /*03f4*/ 	.word	0xffffffff


	//   ....[98]....
        /*03f8*/ 	.word	0xffffffff


	//   ....[99]....
        /*03fc*/ 	.word	0xffffffff


	//   ....[100]....
        /*0400*/ 	.word	0xffffffff


	//   ....[101]....
        /*0404*/ 	.word	0xffffffff


	//   ....[102]....
        /*0408*/ 	.word	0xffffffff


	//   ....[103]....
        /*040c*/ 	.word	0xffffffff


	//   ....[104]....
        /*0410*/ 	.word	0xffffffff


	//   ....[105]....
        /*0414*/ 	.word	0xffffffff


	//   ....[106]....
        /*0418*/ 	.word	0xffffffff


	//   ....[107]....
        /*041c*/ 	.word	0xffffffff


	//   ....[108]....
        /*0420*/ 	.word	0xffffffff


	//   ....[109]....
        /*0424*/ 	.word	0xffffffff


	//   ....[110]....
        /*0428*/ 	.word	0xffffffff


	//   ....[111]....
        /*042c*/ 	.word	0xffffffff


	//   ....[112]....
        /*0430*/ 	.word	0xffffffff


	//   ....[113]....
        /*0434*/ 	.word	0xffffffff


	//   ....[114]....
        /*0438*/ 	.word	0xffffffff


	//   ....[115]....
        /*043c*/ 	.word	0xffffffff


	//   ....[116]....
        /*0440*/ 	.word	0xffffffff


	//   ....[117]....
        /*0444*/ 	.word	0xffffffff


	//   ....[118]....
        /*0448*/ 	.word	0xffffffff


	//   ....[119]....
        /*044c*/ 	.word	0xffffffff


	//   ....[120]....
        /*0450*/ 	.word	0xffffffff


	//   ....[121]....
        /*0454*/ 	.word	0xffffffff


	//   ....[122]....
        /*0458*/ 	.word	0xffffffff


	//   ....[123]....
        /*045c*/ 	.word	0xffffffff


	//   ....[124]....
        /*0460*/ 	.word	0xffffffff


	//   ....[125]....
        /*0464*/ 	.word	0xffffffff


	//   ....[126]....
        /*0468*/ 	.word	0xffffffff


	//   ....[127]....
        /*046c*/ 	.word	0xffffffff


	//   ....[128]....
        /*0470*/ 	.word	0xffffffff


	//   ....[129]....
        /*0474*/ 	.word	0xffffffff


	//   ....[130]....
        /*0478*/ 	.word	0xffffffff


	//   ....[131]....
        /*047c*/ 	.word	0xffffffff


	//   ....[132]....
        /*0480*/ 	.word	0xffffffff


	//   ....[133]....
        /*0484*/ 	.word	0xffffffff


	//   ....[134]....
        /*0488*/ 	.word	0xffffffff


	//   ....[135]....
        /*048c*/ 	.word	0xffffffff


	//   ....[136]....
        /*0490*/ 	.word	0xffffffff


	//   ....[137]....
        /*0494*/ 	.word	0xffffffff


	//   ....[138]....
        /*0498*/ 	.word	0xffffffff


	//   ....[139]....
        /*049c*/ 	.word	0xffffffff


	//   ....[140]....
        /*04a0*/ 	.word	0xffffffff


	//   ....[141]....
        /*04a4*/ 	.word	0xffffffff


	//   ....[142]....
        /*04a8*/ 	.word	0xffffffff


	//   ....[143]....
        /*04ac*/ 	.word	0xffffffff


	//   ....[144]....
        /*04b0*/ 	.word	0xffffffff


	//   ....[145]....
        /*04b4*/ 	.word	0xffffffff


	//   ....[146]....
        /*04b8*/ 	.word	0xffffffff


	//   ....[147]....
        /*04bc*/ 	.word	0xffffffff


	//   ....[148]....
        /*04c0*/ 	.word	0xffffffff


	//   ....[149]....
        /*04c4*/ 	.word	0xffffffff


	//   ....[150]....
        /*04c8*/ 	.word	0xffffffff


	//   ....[151]....
        /*04cc*/ 	.word	0xffffffff


	//   ....[152]....
        /*04d0*/ 	.word	0xffffffff


	//   ....[153]....
        /*04d4*/ 	.word	0xffffffff


	//   ....[154]....
        /*04d8*/ 	.word	0xffffffff


	//   ....[155]....
        /*04dc*/ 	.word	0xffffffff


	//   ....[156]....
        /*04e0*/ 	.word	0xffffffff


	//   ....[157]....
        /*04e4*/ 	.word	0xffffffff


	//   ....[158]....
        /*04e8*/ 	.word	0xffffffff


	//   ....[159]....
        /*04ec*/ 	.word	0xffffffff


	//   ....[160]....
        /*04f0*/ 	.word	0xffffffff


	//   ....[161]....
        /*04f4*/ 	.word	0xffffffff


	//   ....[162]....
        /*04f8*/ 	.word	0xffffffff


	//   ....[163]....
        /*04fc*/ 	.word	0xffffffff


	//   ....[164]....
        /*0500*/ 	.word	0xffffffff


	//   ....[165]....
        /*0504*/ 	.word	0xffffffff


	//   ....[166]....
        /*0508*/ 	.word	0xffffffff


	//   ....[167]....
        /*050c*/ 	.word	0xffffffff


	//   ....[168]....
        /*0510*/ 	.word	0xffffffff


	//   ....[169]....
        /*0514*/ 	.word	0xffffffff


	//   ....[170]....
        /*0518*/ 	.word	0xffffffff


	//   ....[171]....
        /*051c*/ 	.word	0xffffffff


	//   ....[172]....
        /*0520*/ 	.word	0xffffffff


	//   ....[173]....
        /*0524*/ 	.word	0xffffffff


	//   ....[174]....
        /*0528*/ 	.word	0xffffffff


	//   ....[175]....
        /*052c*/ 	.word	0xffffffff


	//   ....[176]....
        /*0530*/ 	.word	0xffffffff


	//   ....[177]....
        /*0534*/ 	.word	0xffffffff


	//   ....[178]....
        /*0538*/ 	.word	0xffffffff


	//   ....[179]....
        /*053c*/ 	.word	0xffffffff


	//   ....[180]....
        /*0540*/ 	.word	0xffffffff


	//   ....[181]....
        /*0544*/ 	.word	0xffffffff


	//   ....[182]....
        /*0548*/ 	.word	0xffffffff


	//   ....[183]....
        /*054c*/ 	.word	0xffffffff


	//   ....[184]....
        /*0550*/ 	.word	0xffffffff


	//   ....[185]....
        /*0554*/ 	.word	0xffffffff


	//   ....[186]....
        /*0558*/ 	.word	0xffffffff


	//   ....[187]....
        /*055c*/ 	.word	0xffffffff


	//   ....[188]....
        /*0560*/ 	.word	0xffffffff


	//   ....[189]....
        /*0564*/ 	.word	0xffffffff


	//   ....[190]....
        /*0568*/ 	.word	0xffffffff


	//   ....[191]....
        /*056c*/ 	.word	0xffffffff


	//   ....[192]....
        /*0570*/ 	.word	0xffffffff


	//   ....[193]....
        /*0574*/ 	.word	0xffffffff


	//   ....[194]....
        /*0578*/ 	.word	0xffffffff


	//   ....[195]....
        /*057c*/ 	.word	0xffffffff


	//   ....[196]....
        /*0580*/ 	.word	0xffffffff


	//   ....[197]....
        /*0584*/ 	.word	0xffffffff


	//   ....[198]....
        /*0588*/ 	.word	0xffffffff


	//   ....[199]....
        /*058c*/ 	.word	0xffffffff


	//   ....[200]....
        /*0590*/ 	.word	0xffffffff


	//   ....[201]....
        /*0594*/ 	.word	0xffffffff


	//   ....[202]....
        /*0598*/ 	.word	0xffffffff


	//   ....[203]....
        /*059c*/ 	.word	0xffffffff


	//   ....[204]....
        /*05a0*/ 	.word	0xffffffff


	//   ....[205]....
        /*05a4*/ 	.word	0xffffffff


	//   ....[206]....
        /*05a8*/ 	.word	0xffffffff


	//   ....[207]....
        /*05ac*/ 	.word	0xffffffff


	//   ....[208]....
        /*05b0*/ 	.word	0xffffffff


	//   ....[209]....
        /*05b4*/ 	.word	0xffffffff


	//   ....[210]....
        /*05b8*/ 	.word	0xffffffff


	//   ....[211]....
        /*05bc*/ 	.word	0xffffffff


	//   ....[212]....
        /*05c0*/ 	.word	0xffffffff


	//   ....[213]....
        /*05c4*/ 	.word	0xffffffff


	//   ....[214]....
        /*05c8*/ 	.word	0xffffffff


	//   ....[215]....
        /*05cc*/ 	.word	0xffffffff


	//----- nvinfo : EIATTR_COOP_GROUP_INSTR_OFFSETS
	.align		4
.L_188:
        /*05d0*/ 	.byte	0x04, 0x28
        /*05d2*/ 	.short	(.L_190 - .L_189)


	//   ....[0]....
.L_189:
        /*05d4*/ 	.word	0x00000e50


	//   ....[1]....
        /*05d8*/ 	.word	0x00000e80


	//   ....[2]....
        /*05dc*/ 	.word	0x00000eb0


	//   ....[3]....
        /*05e0*/ 	.word	0x00000ee0


	//   ....[4]....
        /*05e4*/ 	.word	0x00000f10


	//   ....[5]....
        /*05e8*/ 	.word	0x00000f30


	//   ....[6]....
        /*05ec*/ 	.word	0x00000f50


	//   ....[7]....
        /*05f0*/ 	.word	0x00000f70


	//   ....[8]....
        /*05f4*/ 	.word	0x00000fa0


	//   ....[9]....
        /*05f8*/ 	.word	0x00000ff0


	//   ....[10]....
        /*05fc*/ 	.word	0x00001070


	//   ....[11]....
        /*0600*/ 	.word	0x00001090


	//   ....[12]....
        /*0604*/ 	.word	0x000010e0


	//   ....[13]....
        /*0608*/ 	.word	0x000011a0


	//   ....[14]....
        /*060c*/ 	.word	0x000011d0


	//   ....[15]....
        /*0610*/ 	.word	0x00001200


	//   ....[16]....
        /*0614*/ 	.word	0x00001580


	//   ....[17]....
        /*0618*/ 	.word	0x000015b0


	//   ....[18]....
        /*061c*/ 	.word	0x000015c0


	//   ....[19]....
        /*0620*/ 	.word	0x000015d0


	//   ....[20]....
        /*0624*/ 	.word	0x000015e0


	//   ....[21]....
        /*0628*/ 	.word	0x000015f0


	//   ....[22]....
        /*062c*/ 	.word	0x00001600


	//   ....[23]....
        /*0630*/ 	.word	0x00001610


	//   ....[24]....
        /*0634*/ 	.word	0x00001630


	//   ....[25]....
        /*0638*/ 	.word	0x00001650


	//   ....[26]....
        /*063c*/ 	.word	0x00001690


	//   ....[27]....
        /*0640*/ 	.word	0x000016a0


	//   ....[28]....
        /*0644*/ 	.word	0x00001b30


	//   ....[29]....
        /*0648*/ 	.word	0x00001b60


	//   ....[30]....
        /*064c*/ 	.word	0x00001ba0


	//   ....[31]....
        /*0650*/ 	.word	0x00001bc0


	//   ....[32]....
        /*0654*/ 	.word	0x00001bf0


	//   ....[33]....
        /*0658*/ 	.word	0x00001c20


	//   ....[34]....
        /*065c*/ 	.word	0x00001c60


	//   ....[35]....
        /*0660*/ 	.word	0x00001c90


	//   ....[36]....
        /*0664*/ 	.word	0x00001cc0


	//   ....[37]....
        /*0668*/ 	.word	0x00001ce0


	//   ....[38]....
        /*066c*/ 	.word	0x00001d00


	//   ....[39]....
        /*0670*/ 	.word	0x00001d10


	//   ....[40]....
        /*0674*/ 	.word	0x00002890


	//   ....[41]....
        /*0678*/ 	.word	0x000028a0


	//   ....[42]....
        /*067c*/ 	.word	0x000028b0


	//   ....[43]....
        /*0680*/ 	.word	0x000028c0


	//   ....[44]....
        /*0684*/ 	.word	0x000028d0


	//   ....[45]....
        /*0688*/ 	.word	0x000028e0


	//   ....[46]....
        /*068c*/ 	.word	0x000028f0


	//   ....[47]....
        /*0690*/ 	.word	0x00002900


	//   ....[48]....
        /*0694*/ 	.word	0x00002920


	//   ....[49]....
        /*0698*/ 	.word	0x00002950


	//   ....[50]....
        /*069c*/ 	.word	0x00002970


	//   ....[51]....
        /*06a0*/ 	.word	0x00002990


	//   ....[52]....
        /*06a4*/ 	.word	0x00002fa0


	//   ....[53]....
        /*06a8*/ 	.word	0x00003b10


	//   ....[54]....
        /*06ac*/ 	.word	0x00004a40


	//   ....[55]....
        /*06b0*/ 	.word	0x00005560


	//   ....[56]....
        /*06b4*/ 	.word	0x00005d50


	//   ....[57]....
        /*06b8*/ 	.word	0x00005d90


	//   ....[58]....
        /*06bc*/ 	.word	0x00005ea0


	//   ....[59]....
        /*06c0*/ 	.word	0x00005ee0


	//   ....[60]....
        /*06c4*/ 	.word	0x00006bf0


	//   ....[61]....
        /*06c8*/ 	.word	0x00006cc0


	//   ....[62]....
        /*06cc*/ 	.word	0x00006ed0


	//   ....[63]....
        /*06d0*/ 	.word	0x00006f50


	//   ....[64]....
        /*06d4*/ 	.word	0x000093b0


	//   ....[65]....
        /*06d8*/ 	.word	0x000093c0


	//   ....[66]....
        /*06dc*/ 	.word	0x000093d0


	//   ....[67]....
        /*06e0*/ 	.word	0x000093e0


	//   ....[68]....
        /*06e4*/ 	.word	0x000093f0


	//   ....[69]....
        /*06e8*/ 	.word	0x00009400


	//   ....[70]....
        /*06ec*/ 	.word	0x00009410


	//   ....[71]....
        /*06f0*/ 	.word	0x00009420


	//   ....[72]....
        /*06f4*/ 	.word	0x00009430


	//   ....[73]....
        /*06f8*/ 	.word	0x00009440


	//   ....[74]....
        /*06fc*/ 	.word	0x00009450


	//   ....[75]....
        /*0700*/ 	.word	0x00009460


	//   ....[76]....
        /*0704*/ 	.word	0x0000aaf0


	//   ....[77]....
        /*0708*/ 	.word	0x0000ab00


	//   ....[78]....
        /*070c*/ 	.word	0x0000ab10


	//   ....[79]....
        /*0710*/ 	.word	0x0000ab20


	//   ....[80]....
        /*0714*/ 	.word	0x0000ab30


	//   ....[81]....
        /*0718*/ 	.word	0x0000ab40


	//   ....[82]....
        /*071c*/ 	.word	0x0000ab50


	//   ....[83]....
        /*0720*/ 	.word	0x0000ab70


	//   ....[84]....
        /*0724*/ 	.word	0x0000ab90


	//   ....[85]....
        /*0728*/ 	.word	0x0000abd0


	//   ....[86]....
        /*072c*/ 	.word	0x0000abf0


	//   ....[87]....
        /*0730*/ 	.word	0x0000ac10


	//   ....[88]....
        /*0734*/ 	.word	0x0000ad80


	//   ....[89]....
        /*0738*/ 	.word	0x0000afc0


	//   ....[90]....
        /*073c*/ 	.word	0x0000b900


	//   ....[91]....
        /*0740*/ 	.word	0x0000c0c0


	//   ....[92]....
        /*0744*/ 	.word	0x0000cae0


	//   ....[93]....
        /*0748*/ 	.word	0x0000cb00


	//   ....[94]....
        /*074c*/ 	.word	0x0000d130


	//   ....[95]....
        /*0750*/ 	.word	0x0000d330


	//   ....[96]....
        /*0754*/ 	.word	0x0000d380


	//   ....[97]....
        /*0758*/ 	.word	0x0000d4b0


	//   ....[98]....
        /*075c*/ 	.word	0x0000d7d0


	//   ....[99]....
        /*0760*/ 	.word	0x0000d860


	//   ....[100]....
        /*0764*/ 	.word	0x00010140


	//   ....[101]....
        /*0768*/ 	.word	0x00010150


	//   ....[102]....
        /*076c*/ 	.word	0x00010160


	//   ....[103]....
        /*0770*/ 	.word	0x00010170


	//   ....[104]....
        /*0774*/ 	.word	0x00010180


	//   ....[105]....
        /*0778*/ 	.word	0x00010190


	//   ....[106]....
        /*077c*/ 	.word	0x000101a0


	//   ....[107]....
        /*0780*/ 	.word	0x000101b0


	//   ....[108]....
        /*0784*/ 	.word	0x000101c0


	//   ....[109]....
        /*0788*/ 	.word	0x000101d0


	//   ....[110]....
        /*078c*/ 	.word	0x000101e0


	//   ....[111]....
        /*0790*/ 	.word	0x000101f0


	//   ....[112]....
        /*0794*/ 	.word	0x00011860


	//   ....[113]....
        /*0798*/ 	.word	0x00011870


	//   ....[114]....
        /*079c*/ 	.word	0x00011880


	//   ....[115]....
        /*07a0*/ 	.word	0x00011890


	//   ....[116]....
        /*07a4*/ 	.word	0x000118a0


	//   ....[117]....
        /*07a8*/ 	.word	0x000118b0


	//   ....[118]....
        /*07ac*/ 	.word	0x000118c0


	//   ....[119]....
        /*07b0*/ 	.word	0x000118d0


	//   ....[120]....
        /*07b4*/ 	.word	0x000118f0


	//   ....[121]....
        /*07b8*/ 	.word	0x00011920


	//   ....[122]....
        /*07bc*/ 	.word	0x00011960


	//   ....[123]....
        /*07c0*/ 	.word	0x00011980


	//   ....[124]....
        /*07c4*/ 	.word	0x00011ea0


	//   ....[125]....
        /*07c8*/ 	.word	0x00011f50


	//   ....[126]....
        /*07cc*/ 	.word	0x00012050


	//   ....[127]....
        /*07d0*/ 	.word	0x000120a0


	//   ....[128]....
        /*07d4*/ 	.word	0x000120f0


	//   ....[129]....
        /*07d8*/ 	.word	0x00012200


	//   ....[130]....
        /*07dc*/ 	.word	0x000122a0


	//   ....[131]....
        /*07e0*/ 	.word	0x00012500


	//   ....[132]....
        /*07e4*/ 	.word	0x00014e30


	//   ....[133]....
        /*07e8*/ 	.word	0x00014e60


	//   ....[134]....
        /*07ec*/ 	.word	0x00014e80


	//   ....[135]....
        /*07f0*/ 	.word	0x00014ec0


	//   ....[136]....
        /*07f4*/ 	.word	0x00014ee0


	//   ....[137]....
        /*07f8*/ 	.word	0x00014f00


	//   ....[138]....
        /*07fc*/ 	.word	0x00014f20


	//   ....[139]....
        /*0800*/ 	.word	0x00014f40


	//   ....[140]....
        /*0804*/ 	.word	0x00014f60


	//   ....[141]....
        /*0808*/ 	.word	0x00014f80


	//   ....[142]....
        /*080c*/ 	.word	0x00014fa0


	//   ....[143]....
        /*0810*/ 	.word	0x00014fc0


	//   ....[144]....
        /*0814*/ 	.word	0x000163c0


	//   ....[145]....
        /*0818*/ 	.word	0x000163d0


	//   ....[146]....
        /*081c*/ 	.word	0x000163e0


	//   ....[147]....
        /*0820*/ 	.word	0x000163f0


	//   ....[148]....
        /*0824*/ 	.word	0x00016400


	//   ....[149]....
        /*0828*/ 	.word	0x00016410


	//   ....[150]....
        /*082c*/ 	.word	0x00016420


	//   ....[151]....
        /*0830*/ 	.word	0x00016440


	//   ....[152]....
        /*0834*/ 	.word	0x00016460


	//   ....[153]....
        /*0838*/ 	.word	0x000164a0


	//   ....[154]....
        /*083c*/ 	.word	0x000164c0


	//   ....[155]....
        /*0840*/ 	.word	0x000164e0


	//   ....[156]....
        /*0844*/ 	.word	0x00016650


	//   ....[157]....
        /*0848*/ 	.word	0x00016fa0


	//   ....[158]....
        /*084c*/ 	.word	0x000171a0


	//   ....[159]....
        /*0850*/ 	.word	0x00017950


	//   ....[160]....
        /*0854*/ 	.word	0x00018380


	//   ....[161]....
        /*0858*/ 	.word	0x00018760


	//   ....[162]....
        /*085c*/ 	.word	0x000187b0


	//   ....[163]....
        /*0860*/ 	.word	0x000188b0


	//   ....[164]....
        /*0864*/ 	.word	0x00018e90


	//   ....[165]....
        /*0868*/ 	.word	0x00018f10


	//   ....[166]....
        /*086c*/ 	.word	0x00018f40


	//   ....[167]....
        /*0870*/ 	.word	0x000190c0


	//   ....[168]....
        /*0874*/ 	.word	0x0001b540


	//   ....[169]....
        /*0878*/ 	.word	0x0001b550


	//   ....[170]....
        /*087c*/ 	.word	0x0001b560


	//   ....[171]....
        /*0880*/ 	.word	0x0001b570


	//   ....[172]....
        /*0884*/ 	.word	0x0001b5a0


	//   ....[173]....
        /*0888*/ 	.word	0x0001b5c0


	//   ....[174]....
        /*088c*/ 	.word	0x0001b5e0


	//   ....[175]....
        /*0890*/ 	.word	0x0001b5f0


	//   ....[176]....
        /*0894*/ 	.word	0x0001c550


	//   ....[177]....
        /*0898*/ 	.word	0x0001c710


	//   ....[178]....
        /*089c*/ 	.word	0x0001c740


	//   ....[179]....
        /*08a0*/ 	.word	0x0001c770


	//   ....[180]....
        /*08a4*/ 	.word	0x0001c7a0


	//   ....[181]....
        /*08a8*/ 	.word	0x0001c7d0


	//   ....[182]....
        /*08ac*/ 	.word	0x0001c8a0


	//   ....[183]....
        /*08b0*/ 	.word	0x0001c8b0


	//   ....[184]....
        /*08b4*/ 	.word	0x0001c8e0


	//   ....[185]....
        /*08b8*/ 	.word	0x0001c910


	//   ....[186]....
        /*08bc*/ 	.word	0x0001c940


	//   ....[187]....
        /*08c0*/ 	.word	0x0001c950


	//   ....[188]....
        /*08c4*/ 	.word	0x0001c960


	//   ....[189]....
        /*08c8*/ 	.word	0x0001c970


	//   ....[190]....
        /*08cc*/ 	.word	0x0001ca90


	//   ....[191]....
        /*08d0*/ 	.word	0x0001caa0


	//   ....[192]....
        /*08d4*/ 	.word	0x0001cb30


	//   ....[193]....
        /*08d8*/ 	.word	0x0001cb50


	//   ....[194]....
        /*08dc*/ 	.word	0x0001cba0


	//   ....[195]....
        /*08e0*/ 	.word	0x0001cbb0


	//   ....[196]....
        /*08e4*/ 	.word	0x0001cbc0


	//   ....[197]....
        /*08e8*/ 	.word	0x0001ccb0


	//   ....[198]....
        /*08ec*/ 	.word	0x0001cde0


	//   ....[199]....
        /*08f0*/ 	.word	0x0001ce00


	//   ....[200]....
        /*08f4*/ 	.word	0x0001d380


	//   ....[201]....
        /*08f8*/ 	.word	0x0001d3c0


	//   ....[202]....
        /*08fc*/ 	.word	0x0001d3f0


	//   ....[203]....
        /*0900*/ 	.word	0x0001d420


	//   ....[204]....
        /*0904*/ 	.word	0x0001d450


	//   ....[205]....
        /*0908*/ 	.word	0x0001d480


	//   ....[206]....
        /*090c*/ 	.word	0x0001d4b0


	//   ....[207]....
        /*0910*/ 	.word	0x0001d4d0


	//   ....[208]....
        /*0914*/ 	.word	0x0001d4f0


	//   ....[209]....
        /*0918*/ 	.word	0x0001d520


	//   ....[210]....
        /*091c*/ 	.word	0x0001d530


	//   ....[211]....
        /*0920*/ 	.word	0x0001d540


	//   ....[212]....
        /*0924*/ 	.word	0x0001d550


	//   ....[213]....
        /*0928*/ 	.word	0x0001d560


	//   ....[214]....
        /*092c*/ 	.word	0x0001d590


	//   ....[215]....
        /*0930*/ 	.word	0x0001d5b0


	//----- nvinfo : EIATTR_EXIT_INSTR_OFFSETS
	.align		4
.L_190:
        /*0934*/ 	.byte	0x04, 0x1c
        /*0936*/ 	.short	(.L_192 - .L_191)


	//   ....[0]....
.L_191:
        /*0938*/ 	.word	0x00000040


	//   ....[1]....
        /*093c*/ 	.word	0x0001ce20


	//   ....[2]....
        /*0940*/ 	.word	0x0001ce60


	//   ....[3]....
        /*0944*/ 	.word	0x0001d710


	//   ....[4]....
        /*0948*/ 	.word	0x0001d750


	//----- nvinfo : EIATTR_CTAIDZ_USED
	.align		4
.L_192:
        /*094c*/ 	.byte	0x01, 0x04
	.zero		2


	//----- nvinfo : EIATTR_MAX_THREADS
	.align		4
        /*0950*/ 	.byte	0x04, 0x05
        /*0952*/ 	.short	(.L_194 - .L_193)
.L_193:
        /*0954*/ 	.word	0x00000080
        /*0958*/ 	.word	0x00000001
        /*095c*/ 	.word	0x00000001


	//----- nvinfo : EIATTR_CRS_STACK_SIZE
	.align		4
.L_194:
        /*0960*/ 	.byte	0x04, 0x1e
        /*0962*/ 	.short	(.L_196 - .L_195)
.L_195:
        /*0964*/ 	.word	0x00000000
.L_196:


//--------------------- .nv.info._ZN7cutlass13device_kernelIN5flash19enable_sm80_to_sm89INS1_16FlashAttnFwdSm80INS1_25CollectiveMainloopFwdSm80ILi4ELi1ELb0EN4cute5tupleIJNS5_1CILi128EEENS7_ILi96EEENS7_ILi64EEEEEELi64ENS_10bfloat16_tEfNS_4arch4Sm80ELb0ELb1ELb1ELb1ELb1ELb0ELb1ELb0EEENS1_21CollectiveEpilogueFwdINS6_IJS8_SA_S9_EEENS6_IJNS7_ILi1EEESI_SI_EEESC_SE_Li128ELb1ELb1ELb0ELb0EEENS1_19SingleTileSchedulerILb1ELb0ELb1ELi128EEEEEEEEEvNT_6ParamsE --------------------------
	.section	.nv.info._ZN7cutlass13device_kernelIN5flash19enable_sm80_to_sm89INS1_16FlashAttnFwdSm80INS1_25CollectiveMainloopFwdSm80ILi4ELi1ELb0EN4cute5tupleIJNS5_1CILi128EEENS7_ILi96EEENS7_ILi64EEEEEELi64ENS_10bfloat16_tEfNS_4arch4Sm80ELb0ELb1ELb1ELb1ELb1ELb0ELb1ELb0EEENS1_21CollectiveEpilogueFwdINS6_IJS8_SA_S9_EEENS6_IJNS7_ILi1EEESI_SI_EEESC_SE_Li128ELb1ELb1ELb0ELb0EEENS1_19SingleTileSchedulerILb1ELb0ELb1ELi128EEEEEEEEEvNT_6ParamsE,"",@"SHT_CUDA_INFO"
	.sectionflags	@""
	.align	4


	//----- nvinfo : EIATTR_CUDA_API_VERSION
	.align		4
        /*0000*/ 	.byte	0x04, 0x37
        /*0002*/ 	.short	(.L_198 - .L_197)
.L_197:
        /*0004*/ 	.word	0x00000082


	//----- nvinfo : EIATTR_SW2861232_WAR
	.align		4
.L_198:
        /*0008*/ 	.byte	0x01, 0x35
	.zero		2


	//----- nvinfo : EIATTR_PARAM_CBANK
	.align		4
        /*000c*/ 	.byte	0x04, 0x0a
        /*000e*/ 	.short	(.L_200 - .L_199)
	.align		4
.L_199:
        /*0010*/ 	.word	index@(.nv.constant0._ZN7cutlass13device_kernelIN5flash19enable_sm80_to_sm89INS1_16FlashAttnFwdSm80INS1_25CollectiveMainloopFwdSm80ILi4ELi1ELb0EN4cute5tupleIJNS5_1CILi128EEENS7_ILi96EEENS7_ILi64EEEEEELi64ENS_10bfloat16_tEfNS_4arch4Sm80ELb0ELb1ELb1ELb1ELb1ELb0ELb1ELb0EEENS1_21CollectiveEpilogueFwdINS6_IJS8_SA_S9_EEENS6_IJNS7_ILi1EEESI_SI_EEESC_SE_Li128ELb1ELb1ELb0ELb0EEENS1_19SingleTileSchedulerILb1ELb0ELb1ELi128EEEEEEEEEvNT_6ParamsE)
        /*0014*/ 	.short	0x0160
        /*0016*/ 	.short	0x0418


	//----- nvinfo : EIATTR_CBANK_PARAM_SIZE
	.align		4
.L_200:
        /*0018*/ 	.byte	0x03, 0x19
        /*001a*/ 	.short	0x0418


	//----- nvinfo : EIATTR_KPARAM_INFO
	.align		4
        /*001c*/ 	.byte	0x04, 0x17
        /*001e*/ 	.short	(.L_202 - .L_201)
.L_201:
        /*0020*/ 	.word	0x00000000
        /*0024*/ 	.short	0x0000
        /*0026*/ 	.short	0x0000
        /*0028*/ 	.byte	0x00, 0xf0, 0x61, 0x10


	//----- nvinfo : EIATTR_MAXREG_COUNT
	.align		4
.L_202:
        /*002c*/ 	.byte	0x03, 0x1b
        /*002e*/ 	.short	0x00ff


	//----- nvinfo : EIATTR_NUM_BARRIERS
	.align		4
        /*0030*/ 	.byte	0x02, 0x4c
        /*0032*/ 	.byte	0x02
	.zero		1


	//----- nvinfo : EIATTR_ANNOTATIONS
	.align		4
        /*0034*/ 	.byte	0x04, 0x55
        /*0036*/ 	.short	(.L_204 - .L_203)


	//   ....[0]....
.L_203:
        /* <DEDUP_REMOVED lines=34> */


	//----- nvinfo : EIATTR_MERCURY_ISA_VERSION
	.align		4
.L_204:
        /*0248*/ 	.byte	0x03, 0x5f
        /*024a*/ 	.short	0x0000


	//----- nvinfo : EIATTR_COOP_GROUP_MASK_REGIDS
	.align		4
        /*024c*/ 	.byte	0x04, 0x29
        /*024e*/ 	.short	(.L_206 - .L_205)


	//   ....[0]....
.L_205:
        /*0250*/ 	.word	0xffffffff


	//   ....[1]....
        /*0254*/ 	.word	0xffffffff


	//   ....[2]....
        /*0258*/ 	.word	0xffffffff


	//   ....[3]....
        /*025c*/ 	.word	0xffffffff


	//   ....[4]....
        /*0260*/ 	.word	0xffffffff


	//   ....[5]....
        /*0264*/ 	.word	0xffffffff


	//   ....[6]....
        /*0268*/ 	.word	0xffffffff


	//   ....[7]....
        /*026c*/ 	.word	0xffffffff


	//   ....[8]....
        /*0270*/ 	.word	0xffffffff


	//   ....[9]....
        /*0274*/ 	.word	0xffffffff


	//   ....[10]....
        /*0278*/ 	.word	0xffffffff


	//   ....[11]....
        /*027c*/ 	.word	0xffffffff


	//   ....[12]....
        /*0280*/ 	.word	0xffffffff


	//   ....[13]....
        /*0284*/ 	.word	0xffffffff


	//   ....[14]....
        /*0288*/ 	.word	0xffffffff


	//   ....[15]....
        /*028c*/ 	.word	0xffffffff


	//   ....[16]....
        /*0290*/ 	.word	0xffffffff


	//   ....[17]....
        /*0294*/ 	.word	0xffffffff


	//   ....[18]....
        /*0298*/ 	.word	0xffffffff


	//   ....[19]....
        /*029c*/ 	.word	0xffffffff


	//   ....[20]....
        /*02a0*/ 	.word	0xffffffff


	//   ....[21]....
        /*02a4*/ 	.word	0xffffffff


	//   ....[22]....
        /*02a8*/ 	.word	0xffffffff


	//   ....[23]....
        /*02ac*/ 	.word	0xffffffff


	//   ....[24]....
        /*02b0*/ 	.word	0xffffffff


	//   ....[25]....
        /*02b4*/ 	.word	0xffffffff


	//   ....[26]....
        /*02b8*/ 	.word	0xffffffff


	//   ....[27]....
        /*02bc*/ 	.word	0xffffffff


	//   ....[28]....
        /*02c0*/ 	.word	0xffffffff


	//   ....[29]....
        /*02c4*/ 	.word	0xffffffff


	//   ....[30]....
        /*02c8*/ 	.word	0xffffffff


	//   ....[31]....
        /*02cc*/ 	.word	0xffffffff


	//   ....[32]....
        /*02d0*/ 	.word	0xffffffff


	//   ....[33]....
        /*02d4*/ 	.word	0xffffffff


	//   ....[34]....
        /*02d8*/ 	.word	0xffffffff


	//   ....[35]....
        /*02dc*/ 	.word	0xffffffff


	//   ....[36]....
        /*02e0*/ 	.word	0xffffffff


	//   ....[37]....
        /*02e4*/ 	.word	0xffffffff


	//   ....[38]....
        /*02e8*/ 	.word	0xffffffff


	//   ....[39]....
        /*02ec*/ 	.word	0xffffffff


	//   ....[40]....
        /*02f0*/ 	.word	0xffffffff


	//   ....[41]....
        /*02f4*/ 	.word	0xffffffff


	//   ....[42]....
        /*02f8*/ 	.word	0xffffffff


	//   ....[43]....
        /*02fc*/ 	.word	0xffffffff


	//   ....[44]....
        /*0300*/ 	.word	0xffffffff


	//   ....[45]....
        /*0304*/ 	.word	0xffffffff


	//   ....[46]....
        /*0308*/ 	.word	0xffffffff


	//   ....[47]....
        /*030c*/ 	.word	0xffffffff


	//   ....[48]....
        /*0310*/ 	.word	0xffffffff


	//   ....[49]....
        /*0314*/ 	.word	0xffffffff


	//   ....[50]....
        /*0318*/ 	.word	0xffffffff


	//   ....[51]....
        /*031c*/ 	.word	0xffffffff


	//   ....[52]....
        /*0320*/ 	.word	0xffffffff


	//   ....[53]....
        /*0324*/ 	.word	0xffffffff


	//   ....[54]....
        /*0328*/ 	.word	0xffffffff


	//   ....[55]....
        /*032c*/ 	.word	0xffffffff


	//   ....[56]....
        /*0330*/ 	.word	0xffffffff


	//   ....[57]....
        /*0334*/ 	.word	0xffffffff


	//   ....[58]....
        /*0338*/ 	.word	0xffffffff


	//   ....[59]....
        /*033c*/ 	.word	0xffffffff


	//   ....[60]....
        /*0340*/ 	.word	0xffffffff


	//   ....[61]....
        /*0344*/ 	.word	0xffffffff


	//   ....[62]....
        /*0348*/ 	.word	0xffffffff


	//   ....[63]....
        /*034c*/ 	.word	0xffffffff


	//   ....[64]....
        /*0350*/ 	.word	0xffffffff


	//   ....[65]....
        /*0354*/ 	.word	0xffffffff


	//   ....[66]....
        /*0358*/ 	.word	0xffffffff


	//   ....[67]....
        /*035c*/ 	.word	0xffffffff


	//   ....[68]....
        /*0360*/ 	.word	0xffffffff


	//   ....[69]....
        /*0364*/ 	.word	0xffffffff


	//   ....[70]....
        /*0368*/ 	.word	0xffffffff


	//   ....[71]....
        /*036c*/ 	.word	0xffffffff


	//   ....[72]....
        /*0370*/ 	.word	0xffffffff


	//   ....[73]....
        /*0374*/ 	.word	0xffffffff


	//   ....[74]....
        /*0378*/ 	.word	0xffffffff


	//   ....[75]....
        /*037c*/ 	.word	0xffffffff


	//   ....[76]....
        /*0380*/ 	.word	0xffffffff


	//   ....[77]....
        /*0384*/ 	.word	0xffffffff


	//   ....[78]....
        /*0388*/ 	.word	0xffffffff


	//   ....[79]....
        /*038c*/ 	.word	0xffffffff


	//   ....[80]....
        /*0390*/ 	.word	0xffffffff


	//   ....[81]....
        /*0394*/ 	.word	0xffffffff


	//   ....[82]....
        /*0398*/ 	.word	0xffffffff


	//   ....[83]....
        /*039c*/ 	.word	0xffffffff


	//   ....[84]....
        /*03a0*/ 	.word	0xffffffff


	//   ....[85]....
        /*03a4*/ 	.word	0xffffffff


	//   ....[86]....
        /*03a8*/ 	.word	0xffffffff


	//   ....[87]....
        /*03ac*/ 	.word	0xffffffff


	//   ....[88]....
        /*03b0*/ 	.word	0xffffffff


	//   ....[89]....
        /*03b4*/ 	.word	0xffffffff


	//   ....[90]....
        /*03b8*/ 	.word	0xffffffff


	//   ....[91]....
        /*03bc*/ 	.word	0xffffffff


	//   ....[92]....
        /*03c0*/ 	.word	0xffffffff


	//   ....[93]....
        /*03c4*/ 	.word	0xffffffff


	//   ....[94]....
        /*03c8*/ 	.word	0xffffffff


	//   ....[95]....
        /*03cc*/ 	.word	0xffffffff


	//   ....[96]....
        /*03d0*/ 	.word	0xffffffff


	//   ....[97]....
        /*03d4*/ 	.word	0xffffffff


	//   ....[98]....
        /*03d8*/ 	.word	0xffffffff


	//   ....[99]....
        /*03dc*/ 	.word	0xffffffff


	//   ....[100]....
        /*03e0*/ 	.word	0xffffffff


	//   ....[101]....
        /*03e4*/ 	.word	0xffffffff


	//   ....[102]....
        /*03e8*/ 	.word	0xffffffff


	//   ....[103]....
        /*03ec*/ 	.word	0xffffffff


	//   ....[104]....
        /*03f0*/ 	.word	0xffffffff


	//   ....[105]....
        /*03f4*/ 	.word	0xffffffff


	//   ....[106]....
        /*03f8*/ 	.word	0xffffffff


	//   ....[107]....
        /*03fc*/ 	.word	0xffffffff


	//   ....[108]....
        /*0400*/ 	.word	0xffffffff


	//   ....[109]....
        /*0404*/ 	.word	0xffffffff


	//   ....[110]....
        /*0408*/ 	.word	0xffffffff


	//   ....[111]....
        /*040c*/ 	.word	0xffffffff


	//   ....[112]....
        /*0410*/ 	.word	0xffffffff


	//   ....[113]....
        /*0414*/ 	.word	0xffffffff


	//   ....[114]....
        /*0418*/ 	.word	0xffffffff


	//   ....[115]....
        /*041c*/ 	.word	0xffffffff


	//   ....[116]....
        /*0420*/ 	.word	0xffffffff


	//   ....[117]....
        /*0424*/ 	.word	0xffffffff


	//   ....[118]....
        /*0428*/ 	.word	0xffffffff


	//   ....[119]....
        /*042c*/ 	.word	0xffffffff


	//   ....[120]....
        /*0430*/ 	.word	0xffffffff


	//   ....[121]....
        /*0434*/ 	.word	0xffffffff


	//   ....[122]....
        /*0438*/ 	.word	0xffffffff


	//   ....[123]....
        /*043c*/ 	.word	0xffffffff


	//   ....[124]....
        /*0440*/ 	.word	0xffffffff


	//   ....[125]....
        /*0444*/ 	.word	0xffffffff


	//   ....[126]....
        /*0448*/ 	.word	0xffffffff


	//   ....[127]....
        /*044c*/ 	.word	0xffffffff


	//   ....[128]....
        /*0450*/ 	.word	0xffffffff


	//   ....[129]....
        /*0454*/ 	.word	0xffffffff


	//   ....[130]....
        /*0458*/ 	.word	0xffffffff


	//   ....[131]....
        /*045c*/ 	.word	0xffffffff


	//   ....[132]....
        /*0460*/ 	.word	0xffffffff


	//   ....[133]....
        /*0464*/ 	.word	0xffffffff


	//   ....[134]....
        /*0468*/ 	.word	0xffffffff


	//   ....[135]....
        /*046c*/ 	.word	0xffffffff


	//   ....[136]....
        /*0470*/ 	.word	0xffffffff


	//   ....[137]....
        /*0474*/ 	.word	0xffffffff


	//   ....[138]....
        /*0478*/ 	.word	0xffffffff


	//   ....[139]....
        /*047c*/ 	.word	0xffffffff


	//   ....[140]....
        /*0480*/ 	.word	0xffffffff


	//   ....[141]....
        /*0484*/ 	.word	0xffffffff


	//   ....[142]....
        /*0488*/ 	.word	0xffffffff


	//   ....[143]....
        /*048c*/ 	.word	0xffffffff


	//   ....[144]....
        /*0490*/ 	.word	0xffffffff


	//   ....[145]....
        /*0494*/ 	.word	0xffffffff


	//   ....[146]....
        /*0498*/ 	.word	0xffffffff


	//   ....[147]....
        /*049c*/ 	.word	0xffffffff


	//   ....[148]....
        /*04a0*/ 	.word	0xffffffff


	//   ....[149]....
        /*04a4*/ 	.word	0xffffffff


	//   ....[150]....
        /*04a8*/ 	.word	0xffffffff


	//   ....[151]....
        /*04ac*/ 	.word	0xffffffff


	//   ....[152]....
        /*04b0*/ 	.word	0xffffffff


	//   ....[153]....
        /*04b4*/ 	.word	0xffffffff


	//   ....[154]....
        /*04b8*/ 	.word	0xffffffff


	//   ....[155]....
        /*04bc*/ 	.word	0xffffffff


	//   ....[156]....
        /*04c0*/ 	.word	0xffffffff


	//   ....[157]....
        /*04c4*/ 	.word	0xffffffff


	//   ....[158]....
        /*04c8*/ 	.word	0xffffffff


	//   ....[159]....
        /*04cc*/ 	.word	0xffffffff


	//   ....[160]....
        /*04d0*/ 	.word	0xffffffff


	//   ....[161]....
        /*04d4*/ 	.word	0xffffffff


	//   ....[162]....
        /*04d8*/ 	.word	0xffffffff


	//   ....[163]....
        /*04dc*/ 	.word	0xffffffff


	//   ....[164]....
        /*04e0*/ 	.word	0xffffffff


	//   ....[165]....
        /*04e4*/ 	.word	0xffffffff


	//   ....[166]....
        /*04e8*/ 	.word	0xffffffff


	//   ....[167]....
        /*04ec*/ 	.word	0xffffffff


	//   ....[168]....
        /*04f0*/ 	.word	0xffffffff


	//   ....[169]....
        /*04f4*/ 	.word	0xffffffff


	//   ....[170]....
        /*04f8*/ 	.word	0xffffffff


	//   ....[171]....
        /*04fc*/ 	.word	0xffffffff


	//   ....[172]....
        /*0500*/ 	.word	0xffffffff


	//   ....[173]....
        /*0504*/ 	.word	0xffffffff


	//   ....[174]....
        /*0508*/ 	.word	0xffffffff


	//   ....[175]....
        /*050c*/ 	.word	0xffffffff


	//   ....[176]....
        /*0510*/ 	.word	0xffffffff


	//   ....[177]....
        /*0514*/ 	.word	0xffffffff


	//   ....[178]....
        /*0518*/ 	.word	0xffffffff


	//   ....[179]....
        /*051c*/ 	.word	0xffffffff


	//   ....[180]....
        /*0520*/ 	.word	0xffffffff


	//   ....[181]....
        /*0524*/ 	.word	0xffffffff


	//   ....[182]....
        /*0528*/ 	.word	0xffffffff


	//   ....[183]....
        /*052c*/ 	.word	0xffffffff


	//   ....[184]....
        /*0530*/ 	.word	0xffffffff


	//   ....[185]....
        /*0534*/ 	.word	0xffffffff


	//   ....[186]....
        /*0538*/ 	.word	0xffffffff


	//   ....[187]....
        /*053c*/ 	.word	0xffffffff


	//   ....[188]....
        /*0540*/ 	.word	0xffffffff


	//   ....[189]....
        /*0544*/ 	.word	0xffffffff


	//   ....[190]....
        /*0548*/ 	.word	0xffffffff


	//   ....[191]....
        /*054c*/ 	.word	0xffffffff


	//   ....[192]....
        /*0550*/ 	.word	0xffffffff


	//   ....[193]....
        /*0554*/ 	.word	0xffffffff


	//   ....[194]....
        /*0558*/ 	.word	0xffffffff


	//   ....[195]....
        /*055c*/ 	.word	0xffffffff


	//   ....[196]....
        /*0560*/ 	.word	0xffffffff


	//   ....[197]....
        /*0564*/ 	.word	0xffffffff


	//   ....[198]....
        /*0568*/ 	.word	0xffffffff


	//   ....[199]....
        /*056c*/ 	.word	0xffffffff


	//   ....[200]....
        /*0570*/ 	.word	0xffffffff


	//   ....[201]....
        /*0574*/ 	.word	0xffffffff


	//   ....[202]....
        /*0578*/ 	.word	0xffffffff


	//   ....[203]....
        /*057c*/ 	.word	0xffffffff


	//   ....[204]....
        /*0580*/ 	.word	0xffffffff


	//   ....[205]....
        /*0584*/ 	.word	0xffffffff


	//   ....[206]....
        /*0588*/ 	.word	0xffffffff


	//   ....[207]....
        /*058c*/ 	.word	0xffffffff


	//   ....[208]....
        /*0590*/ 	.word	0xffffffff


	//   ....[209]....
        /*0594*/ 	.word	0xffffffff


	//   ....[210]....
        /*0598*/ 	.word	0xffffffff


	//   ....[211]....
        /*059c*/ 	.word	0xffffffff


	//   ....[212]....
        /*05a0*/ 	.word	0xffffffff


	//   ....[213]....
        /*05a4*/ 	.word	0xffffffff


	//   ....[214]....
        /*05a8*/ 	.word	0xffffffff


	//   ....[215]....
        /*05ac*/ 	.word	0xffffffff


	//   ....[216]....
        /*05b0*/ 	.word	0xffffffff


	//----- nvinfo : EIATTR_COOP_GROUP_INSTR_OFFSETS
	.align		4
.L_206:
        /*05b4*/ 	.byte	0x04, 0x28
        /*05b6*/ 	.short	(.L_208 - .L_207)


	//   ....[0]....
.L_207:
        /*05b8*/ 	.word	0x000000a0


	//   ....[1]....
        /*05bc*/ 	.word	0x00001570


	//   ....[2]....
        /*05c0*/ 	.word	0x000015b0


	//   ....[3]....
        /*05c4*/ 	.word	0x00001780


	//   ....[4]....
        /*05c8*/ 	.word	0x000017b0


	//   ....[5]....
        /*05cc*/ 	.word	0x00001840


	//   ....[6]....
        /*05d0*/ 	.word	0x00001870


	//   ....[7]....
        /*05d4*/ 	.word	0x00001900


	//   ....[8]....
        /*05d8*/ 	.word	0x00001930


	//   ....[9]....
        /*05dc*/ 	.word	0x000019c0


	//   ....[10]....
        /*05e0*/ 	.word	0x000019f0


	//   ....[11]....
        /*05e4*/ 	.word	0x00001a80


	//   ....[12]....
        /*05e8*/ 	.word	0x00001ab0


	//   ....[13]....
        /*05ec*/ 	.word	0x00001b40


	//   ....[14]....
        /*05f0*/ 	.word	0x00001b70


	//   ....[15]....
        /*05f4*/ 	.word	0x00001bf0


	//   ....[16]....
        /*05f8*/ 	.word	0x00001c30


	//   ....[17]....
        /*05fc*/ 	.word	0x000020c0


	//   ....[18]....
        /*0600*/ 	.word	0x000020e0


	//   ....[19]....
        /*0604*/ 	.word	0x000020f0


	//   ....[20]....
        /*0608*/ 	.word	0x00002100


	//   ....[21]....
        /*060c*/ 	.word	0x00002110


	//   ....[22]....
        /*0610*/ 	.word	0x00002120


	//   ....[23]....
        /*0614*/ 	.word	0x00002130


	//   ....[24]....
        /*0618*/ 	.word	0x00002150


	//   ....[25]....
        /*061c*/ 	.word	0x00002170


	//   ....[26]....
        /*0620*/ 	.word	0x00002190


	//   ....[27]....
        /*0624*/ 	.word	0x000021a0


	//   ....[28]....
        /*0628*/ 	.word	0x000021b0


	//   ....[29]....
        /*062c*/ 	.word	0x00002690


	//   ....[30]....
        /*0630*/ 	.word	0x000026a0


	//   ....[31]....
        /*0634*/ 	.word	0x000026b0


	//   ....[32]....
        /*0638*/ 	.word	0x000026c0


	//   ....[33]....
        /*063c*/ 	.word	0x000026f0


	//   ....[34]....
        /*0640*/ 	.word	0x00002780


	//   ....[35]....
        /*0644*/ 	.word	0x00002790


	//   ....[36]....
        /*0648*/ 	.word	0x00002830


	//   ....[37]....
        /*064c*/ 	.word	0x00002870


	//   ....[38]....
        /*0650*/ 	.word	0x00002890


	//   ....[39]....
        /*0654*/ 	.word	0x000028e0


	//   ....[40]....
        /*0658*/ 	.word	0x000028f0


	//   ....[41]....
        /*065c*/ 	.word	0x00003320


	//   ....[42]....
        /*0660*/ 	.word	0x00003330


	//   ....[43]....
        /*0664*/ 	.word	0x00003340


	//   ....[44]....
        /*0668*/ 	.word	0x00003350


	//   ....[45]....
        /*066c*/ 	.word	0x00003360


	//   ....[46]....
        /*0670*/ 	.word	0x00003370


	//   ....[47]....
        /*0674*/ 	.word	0x00003380


	//   ....[48]....
        /*0678*/ 	.word	0x00003390


	//   ....[49]....
        /*067c*/ 	.word	0x000033b0


	//   ....[50]....
        /*0680*/ 	.word	0x000033e0


	//   ....[51]....
        /*0684*/ 	.word	0x00003400


	//   ....[52]....
        /*0688*/ 	.word	0x00003420


	//   ....[53]....
        /*068c*/ 	.word	0x00003a40


	//   ....[54]....
        /*0690*/ 	.word	0x00004780


	//   ....[55]....
        /*0694*/ 	.word	0x000054e0


	//   ....[56]....
        /*0698*/ 	.word	0x00006190


	//   ....[57]....
        /*069c*/ 	.word	0x00006820


	//   ....[58]....
        /*06a0*/ 	.word	0x00006870


	//   ....[59]....
        /*06a4*/ 	.word	0x00006990


	//   ....[60]....
        /*06a8*/ 	.word	0x000069e0


	//   ....[61]....
        /*06ac*/ 	.word	0x000076f0


	//   ....[62]....
        /*06b0*/ 	.word	0x00007770


	//   ....[63]....
        /*06b4*/ 	.word	0x00007960


	//   ....[64]....
        /*06b8*/ 	.word	0x000079e0


	//   ....[65]....
        /*06bc*/ 	.word	0x00009c60


	//   ....[66]....
        /*06c0*/ 	.word	0x00009c70


	//   ....[67]....
        /*06c4*/ 	.word	0x00009c80


	//   ....[68]....
        /*06c8*/ 	.word	0x00009c90


	//   ....[69]....
        /*06cc*/ 	.word	0x00009ca0


	//   ....[70]....
        /*06d0*/ 	.word	0x00009cb0


	//   ....[71]....
        /*06d4*/ 	.word	0x00009cc0


	//   ....[72]....
        /*06d8*/ 	.word	0x00009cd0


	//   ....[73]....
        /*06dc*/ 	.word	0x00009ce0


	//   ....[74]....
        /*06e0*/ 	.word	0x00009cf0


	//   ....[75]....
        /*06e4*/ 	.word	0x00009d00


	//   ....[76]....
        /*06e8*/ 	.word	0x00009d10


	//   ....[77]....
        /*06ec*/ 	.word	0x0000b3b0


	//   ....[78]....
        /*06f0*/ 	.word	0x0000b3c0


	//   ....[79]....
        /*06f4*/ 	.word	0x0000b3d0


	//   ....[80]....
        /*06f8*/ 	.word	0x0000b3e0


	//   ....[81]....
        /*06fc*/ 	.word	0x0000b3f0


	//   ....[82]....
        /*0700*/ 	.word	0x0000b400


	//   ....[83]....
        /*0704*/ 	.word	0x0000b410


	//   ....[84]....
        /*0708*/ 	.word	0x0000b430


	//   ....[85]....
        /*070c*/ 	.word	0x0000b450


	//   ....[86]....
        /*0710*/ 	.word	0x0000b490


	//   ....[87]....
        /*0714*/ 	.word	0x0000b4b0


	//   ....[88]....
        /*0718*/ 	.word	0x0000b4d0


	//   ....[89]....
        /*071c*/ 	.word	0x0000b670


	//   ....[90]....
        /*0720*/ 	.word	0x0000b890


	//   ....[91]....
        /*0724*/ 	.word	0x0000c390


	//   ....[92]....
        /*0728*/ 	.word	0x0000cde0


	//   ....[93]....
        /*072c*/ 	.word	0x0000dca0


	//   ....[94]....
        /*0730*/ 	.word	0x0000e030


	//   ....[95]....
        /*0734*/ 	.word	0x0000e190


	//   ....[96]....
        /*0738*/ 	.word	0x0000e4a0


	//   ....[97]....
        /*073c*/ 	.word	0x0000e4d0


	//   ....[98]....
        /*0740*/ 	.word	0x0000e590


	//   ....[99]....
        /*0744*/ 	.word	0x0000e980


	//   ....[100]....
        /*0748*/ 	.word	0x0000ea70


	//   ....[101]....
        /*074c*/ 	.word	0x00011350


	//   ....[102]....
        /*0750*/ 	.word	0x00011360


	//   ....[103]....
        /*0754*/ 	.word	0x00011370


	//   ....[104]....
        /*0758*/ 	.word	0x00011380


	//   ....[105]....
        /*075c*/ 	.word	0x00011390


	//   ....[106]....
        /*0760*/ 	.word	0x000113a0


	//   ....[107]....
        /*0764*/ 	.word	0x000113b0


	//   ....[108]....
        /*0768*/ 	.word	0x000113c0


	//   ....[109]....
        /*076c*/ 	.word	0x000113d0


	//   ....[110]....
        /*0770*/ 	.word	0x000113e0


	//   ....[111]....
        /*0774*/ 	.word	0x000113f0


	//   ....[112]....
        /*0778*/ 	.word	0x00011400


	//   ....[113]....
        /*077c*/ 	.word	0x00012a90


	//   ....[114]....
        /*0780*/ 	.word	0x00012aa0


	//   ....[115]....
        /*0784*/ 	.word	0x00012ab0


	//   ....[116]....
        /*0788*/ 	.word	0x00012ac0


	//   ....[117]....
        /*078c*/ 	.word	0x00012ad0


	//   ....[118]....
        /*0790*/ 	.word	0x00012ae0


	//   ....[119]....
        /*0794*/ 	.word	0x00012af0


	//   ....[120]....
        /*0798*/ 	.word	0x00012b00


	//   ....[121]....
        /*079c*/ 	.word	0x00012b20


	//   ....[122]....
        /*07a0*/ 	.word	0x00012b50


	//   ....[123]....
        /*07a4*/ 	.word	0x00012b90


	//   ....[124]....
        /*07a8*/ 	.word	0x00012bb0


	//   ....[125]....
        /*07ac*/ 	.word	0x000130d0


	//   ....[126]....
        /*07b0*/ 	.word	0x00013250


	//   ....[127]....
        /*07b4*/ 	.word	0x000132a0


	//   ....[128]....
        /*07b8*/ 	.word	0x00013370


	//   ....[129]....
        /*07bc*/ 	.word	0x000133b0


	//   ....[130]....
        /*07c0*/ 	.word	0x000133d0


	//   ....[131]....
        /*07c4*/ 	.word	0x000134d0


	//   ....[132]....
        /*07c8*/ 	.word	0x00013700


	//   ....[133]....
        /*07cc*/ 	.word	0x00016090


	//   ....[134]....
        /*07d0*/ 	.word	0x000160c0


	//   ....[135]....
        /*07d4*/ 	.word	0x000160e0


	//   ....[136]....
        /*07d8*/ 	.word	0x00016120


	//   ....[137]....
        /*07dc*/ 	.word	0x00016140


	//   ....[138]....
        /*07e0*/ 	.word	0x00016160


	//   ....[139]....
        /*07e4*/ 	.word	0x00016180


	//   ....[140]....
        /*07e8*/ 	.word	0x000161a0


	//   ....[141]....
        /*07ec*/ 	.word	0x000161c0


	//   ....[142]....
        /*07f0*/ 	.word	0x000161e0


	//   ....[143]....
        /*07f4*/ 	.word	0x00016200


	//   ....[144]....
        /*07f8*/ 	.word	0x00016220


	//   ....[145]....
        /*07fc*/ 	.word	0x00017610


	//   ....[146]....
        /*0800*/ 	.word	0x00017620


	//   ....[147]....
        /*0804*/ 	.word	0x00017630


	//   ....[148]....
        /*0808*/ 	.word	0x00017640


	//   ....[149]....
        /*080c*/ 	.word	0x00017650


	//   ....[150]....
        /*0810*/ 	.word	0x00017660


	//   ....[151]....
        /*0814*/ 	.word	0x00017670


	//   ....[152]....
        /*0818*/ 	.word	0x00017690


	//   ....[153]....
        /*081c*/ 	.word	0x000176b0


	//   ....[154]....
        /*0820*/ 	.word	0x000176f0


	//   ....[155]....
        /*0824*/ 	.word	0x00017710


	//   ....[156]....
        /*0828*/ 	.word	0x00017730


	//   ....[157]....
        /*082c*/ 	.word	0x000178e0


	//   ....[158]....
        /*0830*/ 	.word	0x00017af0


	//   ....[159]....
        /*0834*/ 	.word	0x00018580


	//   ....[160]....
        /*0838*/ 	.word	0x00018f50


	//   ....[161]....
        /*083c*/ 	.word	0x00019d20


	//   ....[162]....
        /*0840*/ 	.word	0x00019e70


	//   ....[163]....
        /*0844*/ 	.word	0x00019ec0


	//   ....[164]....
        /*0848*/ 	.word	0x0001a160


	//   ....[165]....
        /*084c*/ 	.word	0x0001a650


	//   ....[166]....
        /*0850*/ 	.word	0x0001a8b0


	//   ....[167]....
        /*0854*/ 	.word	0x0001a9e0


	//   ....[168]....
        /*0858*/ 	.word	0x0001ab10


	//   ....[169]....
        /*085c*/ 	.word	0x0001cf60


	//   ....[170]....
        /*0860*/ 	.word	0x0001cf70


	//   ....[171]....
        /*0864*/ 	.word	0x0001cf80


	//   ....[172]....
        /*0868*/ 	.word	0x0001cf90


	//   ....[173]....
        /*086c*/ 	.word	0x0001cfc0


	//   ....[174]....
        /*0870*/ 	.word	0x0001cfe0


	//   ....[175]....
        /*0874*/ 	.word	0x0001d000


	//   ....[176]....
        /*0878*/ 	.word	0x0001d010


	//   ....[177]....
        /*087c*/ 	.word	0x0001e480


	//   ....[178]....
        /*0880*/ 	.word	0x0001e4c0


	//   ....[179]....
        /*0884*/ 	.word	0x0001e4e0


	//   ....[180]....
        /*0888*/ 	.word	0x0001e510


	//   ....[181]....
        /*088c*/ 	.word	0x0001e540


	//   ....[182]....
        /*0890*/ 	.word	0x0001e580


	//   ....[183]....
        /*0894*/ 	.word	0x0001e5c0


	//   ....[184]....
        /*0898*/ 	.word	0x0001e5e0


	//   ....[185]....
        /*089c*/ 	.word	0x0001e670


	//   ....[186]....
        /*08a0*/ 	.word	0x0001e680


	//   ....[187]....
        /*08a4*/ 	.word	0x0001e6b0


	//   ....[188]....
        /*08a8*/ 	.word	0x0001e6f0


	//   ....[189]....
        /*08ac*/ 	.word	0x0001e710


	//   ....[190]....
        /*08b0*/ 	.word	0x0001e740


	//   ....[191]....
        /*08b4*/ 	.word	0x0001e790


	//   ....[192]....
        /*08b8*/ 	.word	0x0001e7c0


	//   ....[193]....
        /*08bc*/ 	.word	0x0001e7d0


	//   ....[194]....
        /*08c0*/ 	.word	0x0001e8d0


	//   ....[195]....
        /*08c4*/ 	.word	0x0001e8f0


	//   ....[196]....
        /*08c8*/ 	.word	0x0001e910


	//   ....[197]....
        /*08cc*/ 	.word	0x0001e940


	//   ....[198]....
        /*08d0*/ 	.word	0x0001e960


	//   ....[199]....
        /*08d4*/ 	.word	0x0001e9f0


	//   ....[200]....
        /*08d8*/ 	.word	0x0001ea10


	//   ....[201]....
        /*08dc*/ 	.word	0x0001f290


	//   ....[202]....
        /*08e0*/ 	.word	0x0001f2c0


	//   ....[203]....
        /*08e4*/ 	.word	0x0001f2f0


	//   ....[204]....
        /*08e8*/ 	.word	0x0001f320


	//   ....[205]....
        /*08ec*/ 	.word	0x0001f350


	//   ....[206]....
        /*08f0*/ 	.word	0x0001f380


	//   ....[207]....
        /*08f4*/ 	.word	0x0001f3b0


	//   ....[208]....
        /*08f8*/ 	.word	0x0001f3d0


	//   ....[209]....
        /*08fc*/ 	.word	0x0001f400


	//   ....[210]....
        /*0900*/ 	.word	0x0001f410


	//   ....[211]....
        /*0904*/ 	.word	0x0001f420


	//   ....[212]....
        /*0908*/ 	.word	0x0001f430


	//   ....[213]....
        /*090c*/ 	.word	0x0001f440


	//   ....[214]....
        /*0910*/ 	.word	0x0001f450


	//   ....[215]....
        /*0914*/ 	.word	0x0001f480


	//   ....[216]....
        /*0918*/ 	.word	0x0001f4a0


	//----- nvinfo : EIATTR_EXIT_INSTR_OFFSETS
	.align		4
.L_208:
        /*091c*/ 	.byte	0x04, 0x1c
        /*091e*/ 	.short	(.L_210 - .L_209)


	//   ....[0]....
.L_209:
        /*0920*/ 	.word	0x00000450


	//   ....[1]....
        /*0924*/ 	.word	0x0001eaa0


	//   ....[2]....
        /*0928*/ 	.word	0x0001eae0


	//   ....[3]....
        /*092c*/ 	.word	0x0001f600


	//   ....[4]....
        /*0930*/ 	.word	0x0001f640


	//----- nvinfo : EIATTR_CTAIDZ_USED
	.align		4
.L_210:
        /*0934*/ 	.byte	0x01, 0x04
	.zero		2


	//----- nvinfo : EIATTR_MAX_THREADS
	.align		4
        /*0938*/ 	.byte	0x04, 0x05
        /*093a*/ 	.short	(.L_212 - .L_211)
.L_211:
        /*093c*/ 	.word	0x00000080
        /*0940*/ 	.word	0x00000001
        /*0944*/ 	.word	0x00000001


	//----- nvinfo : EIATTR_CRS_STACK_SIZE
	.align		4
.L_212:
        /*0948*/ 	.byte	0x04, 0x1e
        /*094a*/ 	.short	(.L_214 - .L_213)
.L_213:
        /*094c*/ 	.word	0x00000000
.L_214:


//--------------------- .nv.info._ZN7cutlass13device_kernelIN5flash19enable_sm80_to_sm89INS1_16FlashAttnFwdSm80INS1_25CollectiveMainloopFwdSm80ILi4ELi1ELb0EN4cute5tupleIJNS5_1CILi128EEENS7_ILi96EEENS7_ILi64EEEEEELi64ENS_10bfloat16_tEfNS_4arch4Sm80ELb0ELb1ELb1ELb1ELb1ELb1ELb1ELb0EEENS1_21CollectiveEpilogueFwdINS6_IJS8_SA_S9_EEENS6_IJNS7_ILi1EEESI_SI_EEESC_SE_Li128ELb1ELb1ELb0ELb0EEENS1_19SingleTileSchedulerILb1ELb0ELb1ELi128EEEEEEEEEvNT_6ParamsE --------------------------
	.section	.nv.info._ZN7cutlass13device_kernelIN5flash19enable_sm80_to_sm89INS1_16FlashAttnFwdSm80INS1_25CollectiveMainloopFwdSm80ILi4ELi1ELb0EN4cute5tupleIJNS5_1CILi128EEENS7_ILi96EEENS7_ILi64EEEEEELi64ENS_10bfloat16_tEfNS_4arch4Sm80ELb0ELb1ELb1ELb1ELb1ELb1ELb1ELb0EEENS1_21CollectiveEpilogueFwdINS6_IJS8_SA_S9_EEENS6_IJNS7_ILi1EEESI_SI_EEESC_SE_Li128ELb1ELb1ELb0ELb0EEENS1_19SingleTileSchedulerILb1ELb0ELb1ELi128EEEEEEEEEvNT_6ParamsE,"",@"SHT_CUDA_INFO"
	.sectionflags	@""
	.align	4


	//----- nvinfo : EIATTR_CUDA_API_VERSION
	.align		4
        /*0000*/ 	.byte	0x04, 0x37
        /*0002*/ 	.short	(.L_216 - .L_215)
.L_215:
        /*0004*/ 	.word	0x00000082


	//----- nvinfo : EIATTR_SW2861232_WAR
	.align		4
.L_216:
        /*0008*/ 	.byte	0x01, 0x35
	.zero		2


	//----- nvinfo : EIATTR_PARAM_CBANK
	.align		4
        /*000c*/ 	.byte	0x04, 0x0a
        /*000e*/ 	.short	(.L_218 - .L_217)
	.align		4
.L_217:
        /*0010*/ 	.word	index@(.nv.constant0._ZN7cutlass13device_kernelIN5flash19enable_sm80_to_sm89INS1_16FlashAttnFwdSm80INS1_25CollectiveMainloopFwdSm80ILi4ELi1ELb0EN4cute5tupleIJNS5_1CILi128EEENS7_ILi96EEENS7_ILi64EEEEEELi64ENS_10bfloat16_tEfNS_4arch4Sm80ELb0ELb1ELb1ELb1ELb1ELb1ELb1ELb0EEENS1_21CollectiveEpilogueFwdINS6_IJS8_SA_S9_EEENS6_IJNS7_ILi1EEESI_SI_EEESC_SE_Li128ELb1ELb1ELb0ELb0EEENS1_19SingleTileSchedulerILb1ELb0ELb1ELi128EEEEEEEEEvNT_6ParamsE)
        /*0014*/ 	.short	0x0160
        /*0016*/ 	.short	0x0418


	//----- nvinfo : EIATTR_CBANK_PARAM_SIZE
	.align		4
.L_218:
        /*0018*/ 	.byte	0x03, 0x19
        /*001a*/ 	.short	0x0418


	//----- nvinfo : EIATTR_KPARAM_INFO
	.align		4
        /*001c*/ 	.byte	0x04, 0x17
        /*001e*/ 	.short	(.L_220 - .L_219)
.L_219:
        /*0020*/ 	.word	0x00000000
        /*0024*/ 	.short	0x0000
        /*0026*/ 	.short	0x0000
        /*0028*/ 	.byte	0x00, 0xf0, 0x61, 0x10


	//----- nvinfo : EIATTR_MAXREG_COUNT
	.align		4
.L_220:
        /*002c*/ 	.byte	0x03, 0x1b
        /*002e*/ 	.short	0x00ff


	//----- nvinfo : EIATTR_NUM_BARRIERS
	.align		4
        /*0030*/ 	.byte	0x02, 0x4c
        /*0032*/ 	.byte	0x02
	.zero		1


	//----- nvinfo : EIATTR_ANNOTATIONS
	.align		4
        /*0034*/ 	.byte	0x04, 0x55
        /*0036*/ 	.short	(.L_222 - .L_221)


	//   ....[0]....
.L_221:
        /* <DEDUP_REMOVED lines=44> */


	//----- nvinfo : EIATTR_MERCURY_ISA_VERSION
	.align		4
.L_222:
        /*02e0*/ 	.byte	0x03, 0x5f
        /*02e2*/ 	.short	0x0000


	//----- nvinfo : EIATTR_COOP_GROUP_MASK_REGIDS
	.align		4
        /*02e4*/ 	.byte	0x04, 0x29
        /*02e6*/ 	.short	(.L_224 - .L_223)


	//   ....[0]....
.L_223:
        /*02e8*/ 	.word	0xffffffff


	//   ....[1]....
        /*02ec*/ 	.word	0xffffffff


	//   ....[2]....
        /*02f0*/ 	.word	0xffffffff


	//   ....[3]....
        /*02f4*/ 	.word	0xffffffff


	//   ....[4]....
        /*02f8*/ 	.word	0xffffffff


	//   ....[5]....
        /*02fc*/ 	.word	0xffffffff


	//   ....[6]....
        /*0300*/ 	.word	0xffffffff


	//   ....[7]....
        /*0304*/ 	.word	0xffffffff


	//   ....[8]....
        /*0308*/ 	.word	0xffffffff


	//   ....[9]....
        /*030c*/ 	.word	0xffffffff


	//   ....[10]....
        /*0310*/ 	.word	0xffffffff


	//   ....[11]....
        /*0314*/ 	.word	0xffffffff


	//   ....[12]....
        /*0318*/ 	.word	0xffffffff


	//   ....[13]....
        /*031c*/ 	.word	0xffffffff


	//   ....[14]....
        /*0320*/ 	.word	0xffffffff


	//   ....[15]....
        /*0324*/ 	.word	0xffffffff


	//   ....[16]....
        /*0328*/ 	.word	0xffffffff


	//   ....[17]....
        /*032c*/ 	.word	0xffffffff


	//   ....[18]....
        /*0330*/ 	.word	0xffffffff


	//   ....[19]....
        /*0334*/ 	.word	0xffffffff


	//   ....[20]....
        /*0338*/ 	.word	0xffffffff


	//   ....[21]....
        /*033c*/ 	.word	0xffffffff


	//   ....[22]....
        /*0340*/ 	.word	0xffffffff


	//   ....[23]....
        /*0344*/ 	.word	0xffffffff


	//   ....[24]....
        /*0348*/ 	.word	0xffffffff


	//   ....[25]....
        /*034c*/ 	.word	0xffffffff


	//   ....[26]....
        /*0350*/ 	.word	0xffffffff


	//   ....[27]....
        /*0354*/ 	.word	0xffffffff


	//   ....[28]....
        /*0358*/ 	.word	0xffffffff


	//   ....[29]....
        /*035c*/ 	.word	0xffffffff


	//   ....[30]....
        /*0360*/ 	.word	0xffffffff


	//   ....[31]....
        /*0364*/ 	.word	0xffffffff


	//   ....[32]....
        /*0368*/ 	.word	0xffffffff


	//   ....[33]....
        /*036c*/ 	.word	0xffffffff


	//   ....[34]....
        /*0370*/ 	.word	0xffffffff


	//   ....[35]....
        /*0374*/ 	.word	0xffffffff


	//   ....[36]....
        /*0378*/ 	.word	0xffffffff


	//   ....[37]....
        /*037c*/ 	.word	0xffffffff


	//   ....[38]....
        /*0380*/ 	.word	0xffffffff


	//   ....[39]....
        /*0384*/ 	.word	0xffffffff


	//   ....[40]....
        /*0388*/ 	.word	0xffffffff


	//   ....[41]....
        /*038c*/ 	.word	0xffffffff


	//   ....[42]....
        /*0390*/ 	.word	0xffffffff


	//   ....[43]....
        /*0394*/ 	.word	0xffffffff


	//   ....[44]....
        /*0398*/ 	.word	0xffffffff


	//   ....[45]....
        /*039c*/ 	.word	0xffffffff


	//   ....[46]....
        /*03a0*/ 	.word	0xffffffff


	//   ....[47]....
        /*03a4*/ 	.word	0xffffffff


	//   ....[48]....
        /*03a8*/ 	.word	0xffffffff


	//   ....[49]....
        /*03ac*/ 	.word	0xffffffff


	//   ....[50]....
        /*03b0*/ 	.word	0xffffffff


	//   ....[51]....
        /*03b4*/ 	.word	0xffffffff


	//   ....[52]....
        /*03b8*/ 	.word	0xffffffff


	//   ....[53]....
        /*03bc*/ 	.word	0xffffffff


	//   ....[54]....
        /*03c0*/ 	.word	0xffffffff


	//   ....[55]....
        /*03c4*/ 	.word	0xffffffff


	//   ....[56]....
        /*03c8*/ 	.word	0xffffffff


	//   ....[57]....
        /*03cc*/ 	.word	0xffffffff


	//   ....[58]....
        /*03d0*/ 	.word	0xffffffff


	//   ....[59]....
        /*03d4*/ 	.word	0xffffffff


	//   ....[60]....
        /*03d8*/ 	.word	0xffffffff


	//   ....[61]....
        /*03dc*/ 	.word	0xffffffff


	//   ....[62]....
        /*03e0*/ 	.word	0xffffffff


	//   ....[63]....
        /*03e4*/ 	.word	0xffffffff


	//   ....[64]....
        /*03e8*/ 	.word	0xffffffff


	//   ....[65]....
        /*03ec*/ 	.word	0xffffffff


	//   ....[66]....
        /*03f0*/ 	.word	0xffffffff


	//   ....[67]....
        /*03f4*/ 	.word	0xffffffff


	//   ....[68]....
        /*03f8*/ 	.word	0xffffffff


	//   ....[69]....
        /*03fc*/ 	.word	0xffffffff


	//   ....[70]....
        /*0400*/ 	.word	0xffffffff


	//   ....[71]....
        /*0404*/ 	.word	0xffffffff


	//   ....[72]....
        /*0408*/ 	.word	0xffffffff


	//   ....[73]....
        /*040c*/ 	.word	0xffffffff


	//   ....[74]....
        /*0410*/ 	.word	0xffffffff


	//   ....[75]....
        /*0414*/ 	.word	0xffffffff


	//   ....[76]....
        /*0418*/ 	.word	0xffffffff


	//   ....[77]....
        /*041c*/ 	.word	0xffffffff


	//   ....[78]....
        /*0420*/ 	.word	0xffffffff


	//   ....[79]....
        /*0424*/ 	.word	0xffffffff


	//   ....[80]....
        /*0428*/ 	.word	0xffffffff


	//   ....[81]....
        /*042c*/ 	.word	0xffffffff


	//   ....[82]....
        /*0430*/ 	.word	0xffffffff


	//   ....[83]....
        /*0434*/ 	.word	0xffffffff


	//   ....[84]....
        /*0438*/ 	.word	0xffffffff


	//   ....[85]....
        /*043c*/ 	.word	0xffffffff


	//   ....[86]....
        /*0440*/ 	.word	0xffffffff


	//   ....[87]....
        /*0444*/ 	.word	0xffffffff


	//   ....[88]....
        /*0448*/ 	.word	0xffffffff


	//   ....[89]....
        /*044c*/ 	.word	0xffffffff


	//   ....[90]....
        /*0450*/ 	.word	0xffffffff


	//   ....[91]....
        /*0454*/ 	.word	0xffffffff


	//   ....[92]....
        /*0458*/ 	.word	0xffffffff


	//   ....[93]....
        /*045c*/ 	.word	0xffffffff


	//   ....[94]....
        /*0460*/ 	.word	0xffffffff


	//   ....[95]....
        /*0464*/ 	.word	0xffffffff


	//   ....[96]....
        /*0468*/ 	.word	0xffffffff


	//   ....[97]....
        /*046c*/ 	.word	0xffffffff


	//   ....[98]....
        /*0470*/ 	.word	0xffffffff


	//   ....[99]....
        /*0474*/ 	.word	0xffffffff


	//   ....[100]....
        /*0478*/ 	.word	0xffffffff


	//   ....[101]....
        /*047c*/ 	.word	0xffffffff


	//   ....[102]....
        /*0480*/ 	.word	0xffffffff


	//   ....[103]....
        /*0484*/ 	.word	0xffffffff


	//   ....[104]....
        /*0488*/ 	.word	0xffffffff


	//   ....[105]....
        /*048c*/ 	.word	0xffffffff


	//   ....[106]....
        /*0490*/ 	.word	0xffffffff


	//   ....[107]....
        /*0494*/ 	.word	0xffffffff


	//   ....[108]....
        /*0498*/ 	.word	0xffffffff


	//   ....[109]....
        /*049c*/ 	.word	0xffffffff


	//   ....[110]....
        /*04a0*/ 	.word	0xffffffff


	//   ....[111]....
        /*04a4*/ 	.word	0xffffffff


	//   ....[112]....
        /*04a8*/ 	.word	0xffffffff


	//   ....[113]....
        /*04ac*/ 	.word	0xffffffff


	//   ....[114]....
        /*04b0*/ 	.word	0xffffffff


	//   ....[115]....
        /*04b4*/ 	.word	0xffffffff


	//   ....[116]....
        /*04b8*/ 	.word	0xffffffff


	//   ....[117]....
        /*04bc*/ 	.word	0xffffffff


	//   ....[118]....
        /*04c0*/ 	.word	0xffffffff


	//   ....[119]....
        /*04c4*/ 	.word	0xffffffff


	//   ....[120]....
        /*04c8*/ 	.word	0xffffffff


	//   ....[121]....
        /*04cc*/ 	.word	0xffffffff


	//   ....[122]....
        /*04d0*/ 	.word	0xffffffff


	//   ....[123]....
        /*04d4*/ 	.word	0xffffffff


	//   ....[124]....
        /*04d8*/ 	.word	0xffffffff


	//   ....[125]....
        /*04dc*/ 	.word	0xffffffff


	//   ....[126]....
        /*04e0*/ 	.word	0xffffffff


	//   ....[127]....
        /*04e4*/ 	.word	0xffffffff


	//   ....[128]....
        /*04e8*/ 	.word	0xffffffff


	//   ....[129]....
        /*04ec*/ 	.word	0xffffffff


	//   ....[130]....
        /*04f0*/ 	.word	0xffffffff


	//   ....[131]....
        /*04f4*/ 	.word	0xffffffff


	//   ....[132]....
        /*04f8*/ 	.word	0xffffffff


	//   ....[133]....
        /*04fc*/ 	.word	0xffffffff


	//   ....[134]....
        /*0500*/ 	.word	0xffffffff


	//   ....[135]....
        /*0504*/ 	.word	0xffffffff


	//   ....[136]....
        /*0508*/ 	.word	0xffffffff


	//   ....[137]....
        /*050c*/ 	.word	0xffffffff


	//   ....[138]....
        /*0510*/ 	.word	0xffffffff


	//   ....[139]....
        /*0514*/ 	.word	0xffffffff


	//   ....[140]....
        /*0518*/ 	.word	0xffffffff


	//   ....[141]....
        /*051c*/ 	.word	0xffffffff


	//   ....[142]....
        /*0520*/ 	.word	0xffffffff


	//   ....[143]....
        /*0524*/ 	.word	0xffffffff


	//   ....[144]....
        /*0528*/ 	.word	0xffffffff


	//   ....[145]....
        /*052c*/ 	.word	0xffffffff


	//   ....[146]....
        /*0530*/ 	.word	0xffffffff


	//   ....[147]....
        /*0534*/ 	.word	0xffffffff


	//   ....[148]....
        /*0538*/ 	.word	0xffffffff


	//   ....[149]....
        /*053c*/ 	.word	0xffffffff


	//   ....[150]....
        /*0540*/ 	.word	0xffffffff


	//   ....[151]....
        /*0544*/ 	.word	0xffffffff


	//   ....[152]....
        /*0548*/ 	.word	0xffffffff


	//   ....[153]....
        /*054c*/ 	.word	0xffffffff


	//   ....[154]....
        /*0550*/ 	.word	0xffffffff


	//   ....[155]....
        /*0554*/ 	.word	0xffffffff


	//   ....[156]....
        /*0558*/ 	.word	0xffffffff


	//   ....[157]....
        /*055c*/ 	.word	0xffffffff


	//   ....[158]....
        /*0560*/ 	.word	0xffffffff


	//   ....[159]....
        /*0564*/ 	.word	0xffffffff


	//   ....[160]....
        /*0568*/ 	.word	0xffffffff


	//   ....[161]....
        /*056c*/ 	.word	0xffffffff


	//   ....[162]....
        /*0570*/ 	.word	0xffffffff


	//   ....[163]....
        /*0574*/ 	.word	0xffffffff


	//   ....[164]....
        /*0578*/ 	.word	0xffffffff


	//   ....[165]....
        /*057c*/ 	.word	0xffffffff


	//   ....[166]....
        /*0580*/ 	.word	0xffffffff


	//   ....[167]....
        /*0584*/ 	.word	0xffffffff


	//   ....[168]....
        /*0588*/ 	.word	0xffffffff


	//   ....[169]....
        /*058c*/ 	.word	0xffffffff


	//   ....[170]....
        /*0590*/ 	.word	0xffffffff


	//   ....[171]....
        /*0594*/ 	.word	0xffffffff


	//   ....[172]....
        /*0598*/ 	.word	0xffffffff


	//   ....[173]....
        /*059c*/ 	.word	0xffffffff


	//   ....[174]....
        /*05a0*/ 	.word	0xffffffff


	//   ....[175]....
        /*05a4*/ 	.word	0xffffffff


	//   ....[176]....
        /*05a8*/ 	.word	0xffffffff


	//   ....[177]....
        /*05ac*/ 	.word	0xffffffff


	//   ....[178]....
        /*05b0*/ 	.word	0xffffffff


	//   ....[179]....
        /*05b4*/ 	.word	0xffffffff


	//   ....[180]....
        /*05b8*/ 	.word	0xffffffff


	//   ....[181]....
        /*05bc*/ 	.word	0xffffffff


	//   ....[182]....
        /*05c0*/ 	.word	0xffffffff


	//   ....[183]....
        /*05c4*/ 	.word	0xffffffff


	//   ....[184]....
        /*05c8*/ 	.word	0xffffffff


	//   ....[185]....
        /*05cc*/ 	.word	0xffffffff


	//   ....[186]....
        /*05d0*/ 	.word	0xffffffff


	//   ....[187]....
        /*05d4*/ 	.word	0xffffffff


	//   ....[188]....
        /*05d8*/ 	.word	0xffffffff


	//   ....[189]....
        /*05dc*/ 	.word	0xffffffff


	//   ....[190]....
        /*05e0*/ 	.word	0xffffffff


	//   ....[191]....
        /*05e4*/ 	.word	0xffffffff


	//   ....[192]....
        /*05e8*/ 	.word	0xffffffff


	//   ....[193]....
        /*05ec*/ 	.word	0xffffffff


	//   ....[194]....
        /*05f0*/ 	.word	0xffffffff


	//   ....[195]....
        /*05f4*/ 	.word	0xffffffff


	//   ....[196]....
        /*05f8*/ 	.word	0xffffffff


	//   ....[197]....
        /*05fc*/ 	.word	0xffffffff


	//   ....[198]....
        /*0600*/ 	.word	0xffffffff


	//   ....[199]....
        /*0604*/ 	.word	0xffffffff


	//   ....[200]....
        /*0608*/ 	.word	0xffffffff


	//   ....[201]....
        /*060c*/ 	.word	0xffffffff


	//   ....[202]....
        /*0610*/ 	.word	0xffffffff


	//   ....[203]....
        /*0614*/ 	.word	0xffffffff


	//   ....[204]....
        /*0618*/ 	.word	0xffffffff


	//   ....[205]....
        /*061c*/ 	.word	0xffffffff


	//   ....[206]....
        /*0620*/ 	.word	0xffffffff


	//   ....[207]....
        /*0624*/ 	.word	0xffffffff


	//   ....[208]....
        /*0628*/ 	.word	0xffffffff


	//   ....[209]....
        /*062c*/ 	.word	0xffffffff


	//   ....[210]....
        /*0630*/ 	.word	0xffffffff


	//   ....[211]....
        /*0634*/ 	.word	0xffffffff


	//   ....[212]....
        /*0638*/ 	.word	0xffffffff


	//   ....[213]....
        /*063c*/ 	.word	0xffffffff


	//   ....[214]....
        /*0640*/ 	.word	0xffffffff


	//   ....[215]....
        /*0644*/ 	.word	0xffffffff


	//   ....[216]....
        /*0648*/ 	.word	0xffffffff


	//   ....[217]....
        /*064c*/ 	.word	0xffffffff


	//   ....[218]....
        /*0650*/ 	.word	0xffffffff


	//   ....[219]....
        /*0654*/ 	.word	0xffffffff


	//   ....[220]....
        /*0658*/ 	.word	0xffffffff


	//   ....[221]....
        /*065c*/ 	.word	0xffffffff


	//   ....[222]....
        /*0660*/ 	.word	0xffffffff


	//   ....[223]....
        /*0664*/ 	.word	0xffffffff


	//   ....[224]....
        /*0668*/ 	.word	0xffffffff


	//   ....[225]....
        /*066c*/ 	.word	0xffffffff


	//   ....[226]....
        /*0670*/ 	.word	0xffffffff


	//   ....[227]....
        /*0674*/ 	.word	0xffffffff


	//   ....[228]....
        /*0678*/ 	.word	0xffffffff


	//   ....[229]....
        /*067c*/ 	.word	0xffffffff


	//   ....[230]....
        /*0680*/ 	.word	0xffffffff


	//   ....[231]....
        /*0684*/ 	.word	0xffffffff


	//   ....[232]....
        /*0688*/ 	.word	0xffffffff


	//   ....[233]....
        /*068c*/ 	.word	0xffffffff


	//   ....[234]....
        /*0690*/ 	.word	0xffffffff


	//   ....[235]....
        /*0694*/ 	.word	0xffffffff


	//   ....[236]....
        /*0698*/ 	.word	0xffffffff


	//   ....[237]....
        /*069c*/ 	.word	0xffffffff


	//   ....[238]....
        /*06a0*/ 	.word	0xffffffff


	//   ....[239]....
        /*06a4*/ 	.word	0xffffffff


	//   ....[240]....
        /*06a8*/ 	.word	0xffffffff


	//   ....[241]....
        /*06ac*/ 	.word	0xffffffff


	//   ....[242]....
        /*06b0*/ 	.word	0xffffffff


	//   ....[243]....
        /*06b4*/ 	.word	0xffffffff


	//   ....[244]....
        /*06b8*/ 	.word	0xffffffff


	//   ....[245]....
        /*06bc*/ 	.word	0xffffffff


	//   ....[246]....
        /*06c0*/ 	.word	0xffffffff


	//   ....[247]....
        /*06c4*/ 	.word	0xffffffff


	//   ....[248]....
        /*06c8*/ 	.word	0xffffffff


	//   ....[249]....
        /*06cc*/ 	.word	0xffffffff


	//   ....[250]....
        /*06d0*/ 	.word	0xffffffff


	//   ....[251]....
        /*06d4*/ 	.word	0xffffffff


	//   ....[252]....
        /*06d8*/ 	.word	0xffffffff


	//   ....[253]....
        /*06dc*/ 	.word	0xffffffff


	//   ....[254]....
        /*06e0*/ 	.word	0xffffffff


	//   ....[255]....
        /*06e4*/ 	.word	0xffffffff


	//   ....[0]....
        /*06e8*/ 	.word	0xffffffff


	//   ....[1]....
        /*06ec*/ 	.word	0xffffffff


	//   ....[2]....
        /*06f0*/ 	.word	0xffffffff


	//   ....[3]....
        /*06f4*/ 	.word	0xffffffff


	//   ....[4]....
        /*06f8*/ 	.word	0xffffffff


	//   ....[5]....
        /*06fc*/ 	.word	0xffffffff


	//   ....[6]....
        /*0700*/ 	.word	0xffffffff


	//   ....[7]....
        /*0704*/ 	.word	0xffffffff


	//   ....[8]....
        /*0708*/ 	.word	0xffffffff


	//   ....[9]....
        /*070c*/ 	.word	0xffffffff


	//   ....[10]....
        /*0710*/ 	.word	0xffffffff


	//   ....[11]....
        /*0714*/ 	.word	0xffffffff


	//   ....[12]....
        /*0718*/ 	.word	0xffffffff


	//   ....[13]....
        /*071c*/ 	.word	0xffffffff


	//   ....[14]....
        /*0720*/ 	.word	0xffffffff


	//   ....[15]....
        /*0724*/ 	.word	0xffffffff


	//   ....[16]....
        /*0728*/ 	.word	0xffffffff


	//----- nvinfo : EIATTR_COOP_GROUP_INSTR_OFFSETS
	.align		4
.L_224:
        /*072c*/ 	.byte	0x04, 0x28
        /*072e*/ 	.short	(.L_226 - .L_225)


	//   ....[0]....
.L_225:
        /*0730*/ 	.word	0x000000a0


	//   ....[1]....
        /*0734*/ 	.word	0x000029d0


	//   ....[2]....
        /*0738*/ 	.word	0x00002a20


	//   ....[3]....
        /*073c*/ 	.word	0x00003210


	//   ....[4]....
        /*0740*/ 	.word	0x00003230


	//   ....[5]....
        /*0744*/ 	.word	0x000039a0


	//   ....[6]....
        /*0748*/ 	.word	0x000039b0


	//   ....[7]....
        /*074c*/ 	.word	0x00004250


	//   ....[8]....
        /*0750*/ 	.word	0x000042b0


	//   ....[9]....
        /*0754*/ 	.word	0x00004e30


	//   ....[10]....
        /*0758*/ 	.word	0x00004e60


	//   ....[11]....
        /*075c*/ 	.word	0x000055a0


	//   ....[12]....
        /*0760*/ 	.word	0x000055c0


	//   ....[13]....
        /*0764*/ 	.word	0x00005d20


	//   ....[14]....
        /*0768*/ 	.word	0x00005d50


	//   ....[15]....
        /*076c*/ 	.word	0x00005e90


	//   ....[16]....
        /*0770*/ 	.word	0x00005ec0


	//   ....[17]....
        /*0774*/ 	.word	0x00005fb0


	//   ....[18]....
        /*0778*/ 	.word	0x00005fd0


	//   ....[19]....
        /*077c*/ 	.word	0x00006700


	//   ....[20]....
        /*0780*/ 	.word	0x00006720


	//   ....[21]....
        /*0784*/ 	.word	0x00006810


	//   ....[22]....
        /*0788*/ 	.word	0x00006840


	//   ....[23]....
        /*078c*/ 	.word	0x00006930


	//   ....[24]....
        /*0790*/ 	.word	0x00006960


	//   ....[25]....
        /*0794*/ 	.word	0x00007c40


	//   ....[26]....
        /*0798*/ 	.word	0x00007c80


	//   ....[27]....
        /*079c*/ 	.word	0x00007e50


	//   ....[28]....
        /*07a0*/ 	.word	0x00007e80


	//   ....[29]....
        /*07a4*/ 	.word	0x00007f10


	//   ....[30]....
        /*07a8*/ 	.word	0x00007f40


	//   ....[31]....
        /*07ac*/ 	.word	0x00007fd0


	//   ....[32]....
        /*07b0*/ 	.word	0x00008000


	//   ....[33]....
        /*07b4*/ 	.word	0x00008090


	//   ....[34]....
        /*07b8*/ 	.word	0x000080c0


	//   ....[35]....
        /*07bc*/ 	.word	0x00008150


	//   ....[36]....
        /*07c0*/ 	.word	0x00008180


	//   ....[37]....
        /*07c4*/ 	.word	0x00008210


	//   ....[38]....
        /*07c8*/ 	.word	0x00008240


	//   ....[39]....
        /*07cc*/ 	.word	0x000082c0


	//   ....[40]....
        /*07d0*/ 	.word	0x00008300


	//   ....[41]....
        /*07d4*/ 	.word	0x00008730


	//   ....[42]....
        /*07d8*/ 	.word	0x00008750


	//   ....[43]....
        /*07dc*/ 	.word	0x00008760


	//   ....[44]....
        /*07e0*/ 	.word	0x00008770


	//   ....[45]....
        /*07e4*/ 	.word	0x00008790


	//   ....[46]....
        /*07e8*/ 	.word	0x000087a0


	//   ....[47]....
        /*07ec*/ 	.word	0x000087b0


	//   ....[48]....
        /*07f0*/ 	.word	0x000087d0


	//   ....[49]....
        /*07f4*/ 	.word	0x000087f0


	//   ....[50]....
        /*07f8*/ 	.word	0x00008810


	//   ....[51]....
        /*07fc*/ 	.word	0x00008840


	//   ....[52]....
        /*0800*/ 	.word	0x00008850


	//   ....[53]....
        /*0804*/ 	.word	0x00008cf0


	//   ....[54]....
        /*0808*/ 	.word	0x00008d10


	//   ....[55]....
        /*080c*/ 	.word	0x00008d20


	//   ....[56]....
        /*0810*/ 	.word	0x00008d30


	//   ....[57]....
        /*0814*/ 	.word	0x00008ea0


	//   ....[58]....
        /*0818*/ 	.word	0x00008ee0


	//   ....[59]....
        /*081c*/ 	.word	0x00008f30


	//   ....[60]....
        /*0820*/ 	.word	0x00008f70


	//   ....[61]....
        /*0824*/ 	.word	0x00009140


	//   ....[62]....
        /*0828*/ 	.word	0x00009180


	//   ....[63]....
        /*082c*/ 	.word	0x000091d0


	//   ....[64]....
        /*0830*/ 	.word	0x00009210


	//   ....[65]....
        /*0834*/ 	.word	0x00009400


	//   ....[66]....
        /*0838*/ 	.word	0x00009440


	//   ....[67]....
        /*083c*/ 	.word	0x00009490


	//   ....[68]....
        /*0840*/ 	.word	0x000094d0


	//   ....[69]....
        /*0844*/ 	.word	0x0000b3e0


	//   ....[70]....
        /*0848*/ 	.word	0x0000b400


	//   ....[71]....
        /*084c*/ 	.word	0x0000b430


	//   ....[72]....
        /*0850*/ 	.word	0x0000b440


	//   ....[73]....
        /*0854*/ 	.word	0x0000b520


	//   ....[74]....
        /*0858*/ 	.word	0x0000b560


	//   ....[75]....
        /*085c*/ 	.word	0x0000b580


	//   ....[76]....
        /*0860*/ 	.word	0x0000b590


	//   ....[77]....
        /*0864*/ 	.word	0x0000b750


	//   ....[78]....
        /*0868*/ 	.word	0x0000b790


	//   ....[79]....
        /*086c*/ 	.word	0x0000b7b0


	//   ....[80]....
        /*0870*/ 	.word	0x0000b7c0


	//   ....[81]....
        /*0874*/ 	.word	0x0000b8c0


	//   ....[82]....
        /*0878*/ 	.word	0x0000b900


	//   ....[83]....
        /*087c*/ 	.word	0x0000b960


	//   ....[84]....
        /*0880*/ 	.word	0x0000b990


	//   ....[85]....
        /*0884*/ 	.word	0x0000dc10


	//   ....[86]....
        /*0888*/ 	.word	0x0000dc20


	//   ....[87]....
        /*088c*/ 	.word	0x0000dc30


	//   ....[88]....
        /*0890*/ 	.word	0x0000dd50


	//   ....[89]....
        /*0894*/ 	.word	0x0000dd60


	//   ....[90]....
        /*0898*/ 	.word	0x0000dd80


	//   ....[91]....
        /*089c*/ 	.word	0x0000dd90


	//   ....[92]....
        /*08a0*/ 	.word	0x0000ddb0


	//   ....[93]....
        /*08a4*/ 	.word	0x0000ddc0


	//   ....[94]....
        /*08a8*/ 	.word	0x0000dde0


	//   ....[95]....
        /*08ac*/ 	.word	0x0000dec0


	//   ....[96]....
        /*08b0*/ 	.word	0x0000df00


	//   ....[97]....
        /*08b4*/ 	.word	0x0000e880


	//   ....[98]....
        /*08b8*/ 	.word	0x0000e890


	//   ....[99]....
        /*08bc*/ 	.word	0x0000e8a0


	//   ....[100]....
        /*08c0*/ 	.word	0x0000e8b0


	//   ....[101]....
        /*08c4*/ 	.word	0x0000e8c0


	//   ....[102]....
        /*08c8*/ 	.word	0x0000e8d0


	//   ....[103]....
        /*08cc*/ 	.word	0x0000e8e0


	//   ....[104]....
        /*08d0*/ 	.word	0x0000e8f0


	//   ....[105]....
        /*08d4*/ 	.word	0x0000e910


	//   ....[106]....
        /*08d8*/ 	.word	0x0000e940


	//   ....[107]....
        /*08dc*/ 	.word	0x0000e960


	//   ....[108]....
        /*08e0*/ 	.word	0x0000e980


	//   ....[109]....
        /*08e4*/ 	.word	0x0000ef60


	//   ....[110]....
        /*08e8*/ 	.word	0x0000fd90


	//   ....[111]....
        /*08ec*/ 	.word	0x00010a20


	//   ....[112]....
        /*08f0*/ 	.word	0x000116b0


	//   ....[113]....
        /*08f4*/ 	.word	0x00011cb0


	//   ....[114]....
        /*08f8*/ 	.word	0x00011cf0


	//   ....[115]....
        /*08fc*/ 	.word	0x00011dc0


	//   ....[116]....
        /*0900*/ 	.word	0x00011dd0


	//   ....[117]....
        /*0904*/ 	.word	0x00012980


	//   ....[118]....
        /*0908*/ 	.word	0x000129f0


	//   ....[119]....
        /*090c*/ 	.word	0x00012a70


	//   ....[120]....
        /*0910*/ 	.word	0x00012ac0


	//   ....[121]....
        /*0914*/ 	.word	0x00015350


	//   ....[122]....
        /*0918*/ 	.word	0x00015360


	//   ....[123]....
        /*091c*/ 	.word	0x00015370


	//   ....[124]....
        /*0920*/ 	.word	0x00015380


	//   ....[125]....
        /*0924*/ 	.word	0x00015390


	//   ....[126]....
        /*0928*/ 	.word	0x000153a0


	//   ....[127]....
        /*092c*/ 	.word	0x000153b0


	//   ....[128]....
        /*0930*/ 	.word	0x000153d0


	//   ....[129]....
        /*0934*/ 	.word	0x000153f0


	//   ....[130]....
        /*0938*/ 	.word	0x00015430


	//   ....[131]....
        /*093c*/ 	.word	0x00015450


	//   ....[132]....
        /*0940*/ 	.word	0x00015470


	//   ....[133]....
        /*0944*/ 	.word	0x00016ac0


	//   ....[134]....
        /*0948*/ 	.word	0x00016ad0


	//   ....[135]....
        /*094c*/ 	.word	0x00016ae0


	//   ....[136]....
        /*0950*/ 	.word	0x00016af0


	//   ....[137]....
        /*0954*/ 	.word	0x00016b00


	//   ....[138]....
        /*0958*/ 	.word	0x00016b10


	//   ....[139]....
        /*095c*/ 	.word	0x00016b20


	//   ....[140]....
        /*0960*/ 	.word	0x00016b40


	//   ....[141]....
        /*0964*/ 	.word	0x00016b60


	//   ....[142]....
        /*0968*/ 	.word	0x00016ba0


	//   ....[143]....
        /*096c*/ 	.word	0x00016bc0


	//   ....[144]....
        /*0970*/ 	.word	0x00016be0


	//   ....[145]....
        /*0974*/ 	.word	0x00016d80


	//   ....[146]....
        /*0978*/ 	.word	0x00016fa0


	//   ....[147]....
        /*097c*/ 	.word	0x00017aa0


	//   ....[148]....
        /*0980*/ 	.word	0x000184d0


	//   ....[149]....
        /*0984*/ 	.word	0x00019460


	//   ....[150]....
        /*0988*/ 	.word	0x00019530


	//   ....[151]....
        /*098c*/ 	.word	0x00019660


	//   ....[152]....
        /*0990*/ 	.word	0x000196f0


	//   ....[153]....
        /*0994*/ 	.word	0x00019b40


	//   ....[154]....
        /*0998*/ 	.word	0x00019cb0


	//   ....[155]....
        /*099c*/ 	.word	0x00019fe0


	//   ....[156]....
        /*09a0*/ 	.word	0x0001a0e0


	//   ....[157]....
        /*09a4*/ 	.word	0x0001c9e0


	//   ....[158]....
        /*09a8*/ 	.word	0x0001c9f0


	//   ....[159]....
        /*09ac*/ 	.word	0x0001ca00


	//   ....[160]....
        /*09b0*/ 	.word	0x0001ca10


	//   ....[161]....
        /*09b4*/ 	.word	0x0001ca20


	//   ....[162]....
        /*09b8*/ 	.word	0x0001ca30


	//   ....[163]....
        /*09bc*/ 	.word	0x0001ca40


	//   ....[164]....
        /*09c0*/ 	.word	0x0001ca50


	//   ....[165]....
        /*09c4*/ 	.word	0x0001ca70


	//   ....[166]....
        /*09c8*/ 	.word	0x0001caa0


	//   ....[167]....
        /*09cc*/ 	.word	0x0001cae0


	//   ....[168]....
        /*09d0*/ 	.word	0x0001cb00


	//   ....[169]....
        /*09d4*/ 	.word	0x0001e170


	//   ....[170]....
        /*09d8*/ 	.word	0x0001e180


	//   ....[171]....
        /*09dc*/ 	.word	0x0001e190


	//   ....[172]....
        /*09e0*/ 	.word	0x0001e1a0


	//   ....[173]....
        /*09e4*/ 	.word	0x0001e1b0


	//   ....[174]....
        /*09e8*/ 	.word	0x0001e1c0


	//   ....[175]....
        /*09ec*/ 	.word	0x0001e1d0


	//   ....[176]....
        /*09f0*/ 	.word	0x0001e1e0


	//   ....[177]....
        /*09f4*/ 	.word	0x0001e200


	//   ....[178]....
        /*09f8*/ 	.word	0x0001e230


	//   ....[179]....
        /*09fc*/ 	.word	0x0001e270


	//   ....[180]....
        /*0a00*/ 	.word	0x0001e290


	//   ....[181]....
        /*0a04*/ 	.word	0x0001e7d0


	//   ....[182]....
        /*0a08*/ 	.word	0x0001e920


	//   ....[183]....
        /*0a0c*/ 	.word	0x0001e970


	//   ....[184]....
        /*0a10*/ 	.word	0x0001ea20


	//   ....[185]....
        /*0a14*/ 	.word	0x0001ea50


	//   ....[186]....
        /*0a18*/ 	.word	0x0001ea80


	//   ....[187]....
        /*0a1c*/ 	.word	0x0001eb80


	//   ....[188]....
        /*0a20*/ 	.word	0x0001edd0


	//   ....[189]....
        /*0a24*/ 	.word	0x000217a0


	//   ....[190]....
        /*0a28*/ 	.word	0x000217d0


	//   ....[191]....
        /*0a2c*/ 	.word	0x000217f0


	//   ....[192]....
        /*0a30*/ 	.word	0x00021830


	//   ....[193]....
        /*0a34*/ 	.word	0x00021850


	//   ....[194]....
        /*0a38*/ 	.word	0x00021870


	//   ....[195]....
        /*0a3c*/ 	.word	0x00021890


	//   ....[196]....
        /*0a40*/ 	.word	0x000218b0


	//   ....[197]....
        /*0a44*/ 	.word	0x000218d0


	//   ....[198]....
        /*0a48*/ 	.word	0x000218f0


	//   ....[199]....
        /*0a4c*/ 	.word	0x00021910


	//   ....[200]....
        /*0a50*/ 	.word	0x00021930


	//   ....[201]....
        /*0a54*/ 	.word	0x00022d50


	//   ....[202]....
        /*0a58*/ 	.word	0x00022d60


	//   ....[203]....
        /*0a5c*/ 	.word	0x00022d70


	//   ....[204]....
        /*0a60*/ 	.word	0x00022d80


	//   ....[205]....
        /*0a64*/ 	.word	0x00022d90


	//   ....[206]....
        /*0a68*/ 	.word	0x00022da0


	//   ....[207]....
        /*0a6c*/ 	.word	0x00022db0


	//   ....[208]....
        /*0a70*/ 	.word	0x00022dd0


	//   ....[209]....
        /*0a74*/ 	.word	0x00022df0


	//   ....[210]....
        /*0a78*/ 	.word	0x00022e30


	//   ....[211]....
        /*0a7c*/ 	.word	0x00022e50


	//   ....[212]....
        /*0a80*/ 	.word	0x00022e70


	//   ....[213]....
        /*0a84*/ 	.word	0x00023020


	//   ....[214]....
        /*0a88*/ 	.word	0x00023230


	//   ....[215]....
        /*0a8c*/ 	.word	0x00023cc0


	//   ....[216]....
        /*0a90*/ 	.word	0x00024670


	//   ....[217]....
        /*0a94*/ 	.word	0x00025590


	//   ....[218]....
        /*0a98*/ 	.word	0x00025660


	//   ....[219]....
        /*0a9c*/ 	.word	0x00025790


	//   ....[220]....
        /*0aa0*/ 	.word	0x00025820


	//   ....[221]....
        /*0aa4*/ 	.word	0x00025c70


	//   ....[222]....
        /*0aa8*/ 	.word	0x00025dd0


	//   ....[223]....
        /*0aac*/ 	.word	0x00026130


	//   ....[224]....
        /*0ab0*/ 	.word	0x00026220


	//   ....[225]....
        /*0ab4*/ 	.word	0x000285f0


	//   ....[226]....
        /*0ab8*/ 	.word	0x00028600


	//   ....[227]....
        /*0abc*/ 	.word	0x00028610


	//   ....[228]....
        /*0ac0*/ 	.word	0x00028620


	//   ....[229]....
        /*0ac4*/ 	.word	0x00028650


	//   ....[230]....
        /*0ac8*/ 	.word	0x00028670


	//   ....[231]....
        /*0acc*/ 	.word	0x00028690


	//   ....[232]....
        /*0ad0*/ 	.word	0x000286a0


	//   ....[233]....
        /*0ad4*/ 	.word	0x00029b70


	//   ....[234]....
        /*0ad8*/ 	.word	0x00029ba0


	//   ....[235]....
        /*0adc*/ 	.word	0x00029bd0


	//   ....[236]....
        /*0ae0*/ 	.word	0x00029c00


	//   ....[237]....
        /*0ae4*/ 	.word	0x00029c40


	//   ....[238]....
        /*0ae8*/ 	.word	0x00029c70


	//   ....[239]....
        /*0aec*/ 	.word	0x00029cb0


	//   ....[240]....
        /*0af0*/ 	.word	0x00029cd0


	//   ....[241]....
        /*0af4*/ 	.word	0x00029d80


	//   ....[242]....
        /*0af8*/ 	.word	0x00029da0


	//   ....[243]....
        /*0afc*/ 	.word	0x00029dd0


	//   ....[244]....
        /*0b00*/ 	.word	0x00029e00


	//   ....[245]....
        /*0b04*/ 	.word	0x00029e30


	//   ....[246]....
        /*0b08*/ 	.word	0x00029e80


	//   ....[247]....
        /*0b0c*/ 	.word	0x00029eb0


	//   ....[248]....
        /*0b10*/ 	.word	0x00029f20


	//   ....[249]....
        /*0b14*/ 	.word	0x00029fe0


	//   ....[250]....
        /*0b18*/ 	.word	0x0002a000


	//   ....[251]....
        /*0b1c*/ 	.word	0x0002a030


	//   ....[252]....
        /*0b20*/ 	.word	0x0002a040


	//   ....[253]....
        /*0b24*/ 	.word	0x0002a050


	//   ....[254]....
        /*0b28*/ 	.word	0x0002a060


	//   ....[255]....
        /*0b2c*/ 	.word	0x0002a150


	//   ....[0]....
        /*0b30*/ 	.word	0x0002a170


	//   ....[1]....
        /*0b34*/ 	.word	0x0002a9e0


	//   ....[2]....
        /*0b38*/ 	.word	0x0002aa10


	//   ....[3]....
        /*0b3c*/ 	.word	0x0002aa40


	//   ....[4]....
        /*0b40*/ 	.word	0x0002aa70


	//   ....[5]....
        /*0b44*/ 	.word	0x0002aaa0


	//   ....[6]....
        /*0b48*/ 	.word	0x0002aad0


	//   ....[7]....
        /*0b4c*/ 	.word	0x0002ab00


	//   ....[8]....
        /*0b50*/ 	.word	0x0002ab20


	//   ....[9]....
        /*0b54*/ 	.word	0x0002ab40


	//   ....[10]....
        /*0b58*/ 	.word	0x0002ab60


	//   ....[11]....
        /*0b5c*/ 	.word	0x0002ab70


	//   ....[12]....
        /*0b60*/ 	.word	0x0002ab80


	//   ....[13]....
        /*0b64*/ 	.word	0x0002ab90


	//   ....[14]....
        /*0b68*/ 	.word	0x0002aba0


	//   ....[15]....
        /*0b6c*/ 	.word	0x0002abb0


	//   ....[16]....
        /*0b70*/ 	.word	0x0002abe0


	//----- nvinfo : EIATTR_EXIT_INSTR_OFFSETS
	.align		4
.L_226:
        /*0b74*/ 	.byte	0x04, 0x1c
        /*0b76*/ 	.short	(.L_228 - .L_227)


	//   ....[0]....
.L_227:
        /*0b78*/ 	.word	0x000003b0


	//   ....[1]....
        /*0b7c*/ 	.word	0x0002a190


	//   ....[2]....
        /*0b80*/ 	.word	0x0002a1d0


	//   ....[3]....
        /*0b84*/ 	.word	0x0002ad70


	//   ....[4]....
        /*0b88*/ 	.word	0x0002adb0


	//----- nvinfo : EIATTR_CTAIDZ_USED
	.align		4
.L_228:
        /*0b8c*/ 	.byte	0x01, 0x04
	.zero		2


	//----- nvinfo : EIATTR_MAX_THREADS
	.align		4
        /*0b90*/ 	.byte	0x04, 0x05
        /*0b92*/ 	.short	(.L_230 - .L_229)
.L_229:
        /*0b94*/ 	.word	0x00000080
        /*0b98*/ 	.word	0x00000001
        /*0b9c*/ 	.word	0x00000001


	//----- nvinfo : EIATTR_CRS_STACK_SIZE
	.align		4
.L_230:
        /*0ba0*/ 	.byte	0x04, 0x1e
        /*0ba2*/ 	.short	(.L_232 - .L_231)
.L_231:
        /*0ba4*/ 	.word	0x00000000
.L_232:


//--------------------- .nv.info._ZN7cutlass13device_kernelIN5flash19enable_sm80_to_sm89INS1_16FlashAttnFwdSm80INS1_25CollectiveMainloopFwdSm80ILi4ELi1ELb0EN4cute5tupleIJNS5_1CILi128EEENS7_ILi112EEENS7_ILi64EEEEEELi64ENS_10bfloat16_tEfNS_4arch4Sm80ELb1ELb0ELb1ELb0ELb1ELb0ELb1ELb0EEENS1_21CollectiveEpilogueFwdINS6_IJS8_SA_S9_EEENS6_IJNS7_ILi1EEESI_SI_EEESC_SE_Li128ELb0ELb1ELb0ELb0EEENS1_30DynamicPersistentTileSchedulerILi128ELi128ELb0ELb1ELb0EEEEEEEEEvNT_6ParamsE --------------------------
	.section	.nv.info._ZN7cutlass13device_kernelIN5flash19enable_sm80_to_sm89INS1_16FlashAttnFwdSm80INS1_25CollectiveMainloopFwdSm80ILi4ELi1ELb0EN4cute5tupleIJNS5_1CILi128EEENS7_ILi112EEENS7_ILi64EEEEEELi64ENS_10bfloat16_tEfNS_4arch4Sm80ELb1ELb0ELb1ELb0ELb1ELb0ELb1ELb0EEENS1_21CollectiveEpilogueFwdINS6_IJS8_SA_S9_EEENS6_IJNS7_ILi1EEESI_SI_EEESC_SE_Li128ELb0ELb1ELb0ELb0EEENS1_30DynamicPersistentTileSchedulerILi128ELi128ELb0ELb1ELb0EEEEEEEEEvNT_6ParamsE,"",@"SHT_CUDA_INFO"
	.sectionflags	@""
	.align	4


	//----- nvinfo : EIATTR_CUDA_API_VERSION
	.align		4
        /*0000*/ 	.byte	0x04, 0x37
        /*0002*/ 	.short	(.L_234 - .L_233)
.L_233:
        /*0004*/ 	.word	0x00000082


	//----- nvinfo : EIATTR_SW2861232_WAR
	.align		4
.L_234:
        /*0008*/ 	.byte	0x01, 0x35
	.zero		2


	//----- nvinfo : EIATTR_PARAM_CBANK
	.align		4
        /*000c*/ 	.byte	0x04, 0x0a
        /*000e*/ 	.short	(.L_236 - .L_235)
	.align		4
.L_235:
        /*0010*/ 	.word	index@(.nv.constant0._ZN7cutlass13device_kernelIN5flash19enable_sm80_to_sm89INS1_16FlashAttnFwdSm80INS1_25CollectiveMainloopFwdSm80ILi4ELi1ELb0EN4cute5tupleIJNS5_1CILi128EEENS7_ILi112EEENS7_ILi64EEEEEELi64ENS_10bfloat16_tEfNS_4arch4Sm80ELb1ELb0ELb1ELb0ELb1ELb0ELb1ELb0EEENS1_21CollectiveEpilogueFwdINS6_IJS8_SA_S9_EEENS6_IJNS7_ILi1EEESI_SI_EEESC_SE_Li128ELb0ELb1ELb0ELb0EEENS1_30DynamicPersistentTileSchedulerILi128ELi128ELb0ELb1ELb0EEEEEEEEEvNT_6ParamsE)
        /*0014*/ 	.short	0x0160
        /*0016*/ 	.short	0x0428


	//----- nvinfo : EIATTR_CBANK_PARAM_SIZE
	.align		4
.L_236:
        /*0018*/ 	.byte	0x03, 0x19
        /*001a*/ 	.short	0x0428


	//----- nvinfo : EIATTR_KPARAM_INFO
	.align		4
        /*001c*/ 	.byte	0x04, 0x17
        /*001e*/ 	.short	(.L_238 - .L_237)
.L_237:
        /*0020*/ 	.word	0x00000000
        /*0024*/ 	.short	0x0000
        /*0026*/ 	.short	0x0000
        /*0028*/ 	.byte	0x00, 0xf0, 0xa1, 0x10


	//----- nvinfo : EIATTR_MAXREG_COUNT
	.align		4
.L_238:
        /*002c*/ 	.byte	0x03, 0x1b
        /*002e*/ 	.short	0x00ff


	//----- nvinfo : EIATTR_NUM_BARRIERS
	.align		4
        /*0030*/ 	.byte	0x02, 0x4c
        /*0032*/ 	.byte	0x06
	.zero		1


	//----- nvinfo : EIATTR_ANNOTATIONS
	.align		4
        /*0034*/ 	.byte	0x04, 0x55
        /*0036*/ 	.short	(.L_240 - .L_239)


	//   ....[0]....
.L_239:
        /* <DEDUP_REMOVED lines=71> */


	//----- nvinfo : EIATTR_MERCURY_ISA_VERSION
	.align		4
.L_240:
        /*0490*/ 	.byte	0x03, 0x5f
        /*0492*/ 	.short	0x0000


	//----- nvinfo : EIATTR_INT_WARP_WIDE_INSTR_OFFSETS
	.align		4
        /*0494*/ 	.byte	0x04, 0x31
        /*0496*/ 	.short	(.L_242 - .L_241)


	//   ....[0]....
.L_241:
        /*0498*/ 	.word	0x000140c0


	//   ....[1]....
        /*049c*/ 	.word	0x00014140


	//----- nvinfo : EIATTR_COOP_GROUP_MASK_REGIDS
	.align		4
.L_242:
        /*04a0*/ 	.byte	0x04, 0x29
        /*04a2*/ 	.short	(.L_244 - .L_243)


	//   ....[0]....
.L_243:
        /*04a4*/ 	.word	0xffffffff


	//   ....[1]....
        /*04a8*/ 	.word	0xffffffff


	//   ....[2]....
        /*04ac*/ 	.word	0xffffffff


	//   ....[3]....
        /*04b0*/ 	.word	0xffffffff


	//   ....[4]....
        /*04b4*/ 	.word	0xffffffff


	//   ....[5]....
        /*04b8*/ 	.word	0xffffffff


	//   ....[6]....
        /*04bc*/ 	.word	0xffffffff


	//   ....[7]....
        /*04c0*/ 	.word	0xffffffff


	//   ....[8]....
        /*04c4*/ 	.word	0xffffffff


	//   ....[9]....
        /*04c8*/ 	.word	0xffffffff


	//   ....[10]....
        /*04cc*/ 	.word	0xffffffff


	//   ....[11]....
        /*04d0*/ 	.word	0xffffffff


	//   ....[12]....
        /*04d4*/ 	.word	0xffffffff


	//   ....[13]....
        /*04d8*/ 	.word	0xffffffff


	//   ....[14]....
        /*04dc*/ 	.word	0xffffffff


	//   ....[15]....
        /*04e0*/ 	.word	0xffffffff


	//   ....[16]....
        /*04e4*/ 	.word	0xffffffff


	//   ....[17]....
        /*04e8*/ 	.word	0xffffffff


	//   ....[18]....
        /*04ec*/ 	.word	0xffffffff


	//   ....[19]....
        /*04f0*/ 	.word	0xffffffff


	//   ....[20]....
        /*04f4*/ 	.word	0xffffffff


	//   ....[21]....
        /*04f8*/ 	.word	0xffffffff


	//   ....[22]....
        /*04fc*/ 	.word	0xffffffff


	//   ....[23]....
        /*0500*/ 	.word	0xffffffff


	//   ....[24]....
        /*0504*/ 	.word	0xffffffff


	//   ....[25]....
        /*0508*/ 	.word	0xffffffff


	//   ....[26]....
        /*050c*/ 	.word	0xffffffff


	//   ....[27]....
        /*0510*/ 	.word	0xffffffff


	//   ....[28]....
        /*0514*/ 	.word	0xffffffff


	//   ....[29]....
        /*0518*/ 	.word	0xffffffff


	//   ....[30]....
        /*051c*/ 	.word	0xffffffff


	//   ....[31]....
        /*0520*/ 	.word	0xffffffff


	//   ....[32]....
        /*0524*/ 	.word	0xffffffff


	//   ....[33]....
        /*0528*/ 	.word	0xffffffff


	//   ....[34]....
        /*052c*/ 	.word	0xffffffff


	//   ....[35]....
        /*0530*/ 	.word	0xffffffff


	//   ....[36]....
        /*0534*/ 	.word	0xffffffff


	//   ....[37]....
        /*0538*/ 	.word	0xffffffff


	//   ....[38]....
        /*053c*/ 	.word	0xffffffff


	//   ....[39]....
        /*0540*/ 	.word	0xffffffff


	//   ....[40]....
        /*0544*/ 	.word	0xffffffff


	//   ....[41]....
        /*0548*/ 	.word	0xffffffff


	//   ....[42]....
        /*054c*/ 	.word	0xffffffff


	//   ....[43]....
        /*0550*/ 	.word	0xffffffff


	//   ....[44]....
        /*0554*/ 	.word	0xffffffff


	//   ....[45]....
        /*0558*/ 	.word	0xffffffff


	//   ....[46]....
        /*055c*/ 	.word	0xffffffff


	//   ....[47]....
        /*0560*/ 	.word	0xffffffff


	//   ....[48]....
        /*0564*/ 	.word	0xffffffff


	//   ....[49]....
        /*0568*/ 	.word	0xffffffff


	//   ....[50]....
        /*056c*/ 	.word	0xffffffff


	//   ....[51]....
        /*0570*/ 	.word	0xffffffff


	//   ....[52]....
        /*0574*/ 	.word	0xffffffff


	//   ....[53]....
        /*0578*/ 	.word	0xffffffff


	//   ....[54]....
        /*057c*/ 	.word	0xffffffff


	//   ....[55]....
        /*0580*/ 	.word	0xffffffff


	//   ....[56]....
        /*0584*/ 	.word	0xffffffff


	//   ....[57]....
        /*0588*/ 	.word	0xffffffff


	//   ....[58]....
        /*058c*/ 	.word	0xffffffff


	//   ....[59]....
        /*0590*/ 	.word	0xffffffff


	//   ....[60]....
        /*0594*/ 	.word	0xffffffff


	//   ....[61]....
        /*0598*/ 	.word	0xffffffff


	//   ....[62]....
        /*059c*/ 	.word	0xffffffff


	//   ....[63]....
        /*05a0*/ 	.word	0xffffffff


	//   ....[64]....
        /*05a4*/ 	.word	0xffffffff


	//   ....[65]....
        /*05a8*/ 	.word	0xffffffff


	//   ....[66]....
        /*05ac*/ 	.word	0xffffffff


	//   ....[67]....
        /*05b0*/ 	.word	0xffffffff


	//   ....[68]....
        /*05b4*/ 	.word	0xffffffff


	//   ....[69]....
        /*05b8*/ 	.word	0xffffffff


	//   ....[70]....
        /*05bc*/ 	.word	0xffffffff


	//   ....[71]....
        /*05c0*/ 	.word	0xffffffff


	//   ....[72]....
        /*05c4*/ 	.word	0xffffffff


	//   ....[73]....
        /*05c8*/ 	.word	0xffffffff


	//   ....[74]....
        /*05cc*/ 	.word	0xffffffff


	//   ....[75]....
        /*05d0*/ 	.word	0xffffffff


	//   ....[76]....
        /*05d4*/ 	.word	0xffffffff


	//   ....[77]....
        /*05d8*/ 	.word	0xffffffff


	//   ....[78]....
        /*05dc*/ 	.word	0xffffffff


	//   ....[79]....
        /*05e0*/ 	.word	0xffffffff


	//   ....[80]....
        /*05e4*/ 	.word	0xffffffff


	//   ....[81]....
        /*05e8*/ 	.word	0xffffffff


	//   ....[82]....
        /*05ec*/ 	.word	0xffffffff


	//   ....[83]....
        /*05f0*/ 	.word	0xffffffff


	//   ....[84]....
        /*05f4*/ 	.word	0xffffffff


	//   ....[85]....
        /*05f8*/ 	.word	0xffffffff


	//   ....[86]....
        /*05fc*/ 	.word	0xffffffff


	//   ....[87]....
        /*0600*/ 	.word	0xffffffff


	//   ....[88]....
        /*0604*/ 	.word	0xffffffff


	//   ....[89]....
        /*0608*/ 	.word	0xffffffff


	//   ....[90]....
        /*060c*/ 	.word	0xffffffff


	//   ....[91]....
        /*0610*/ 	.word	0xffffffff


	//   ....[92]....
        /*0614*/ 	.word	0xffffffff


	//   ....[93]....
        /*0618*/ 	.word	0xffffffff


	//   ....[94]....
        /*061c*/ 	.word	0xffffffff


	//   ....[95]....
        /*0620*/ 	.word	0xffffffff


	//   ....[96]....
        /*0624*/ 	.word	0xffffffff


	//   ....[97]....
        /*0628*/ 	.word	0xffffffff


	//   ....[98]....
        /*062c*/ 	.word	0xffffffff


	//   ....[99]....
        /*0630*/ 	.word	0xffffffff


	//   ....[100]....
        /*0634*/ 	.word	0xffffffff


	//   ....[101]....
        /*0638*/ 	.word	0xffffffff


	//   ....[102]....
        /*063c*/ 	.word	0xffffffff


	//   ....[103]....
        /*0640*/ 	.word	0xffffffff


	//   ....[104]....
        /*0644*/ 	.word	0xffffffff


	//   ....[105]....
        /*0648*/ 	.word	0xffffffff


	//   ....[106]....
        /*064c*/ 	.word	0xffffffff


	//   ....[107]....
        /*0650*/ 	.word	0xffffffff


	//   ....[108]....
        /*0654*/ 	.word	0xffffffff


	//   ....[109]....
        /*0658*/ 	.word	0xffffffff


	//   ....[110]....
        /*065c*/ 	.word	0xffffffff


	//   ....[111]....
        /*0660*/ 	.word	0xffffffff


	//   ....[112]....
        /*0664*/ 	.word	0xffffffff


	//   ....[113]....
        /*0668*/ 	.word	0xffffffff


	//   ....[114]....
        /*066c*/ 	.word	0xffffffff


	//   ....[115]....
        /*0670*/ 	.word	0xffffffff


	//   ....[116]....
        /*0674*/ 	.word	0xffffffff


	//   ....[117]....
        /*0678*/ 	.word	0xffffffff


	//   ....[118]....
        /*067c*/ 	.word	0xffffffff


	//   ....[119]....
        /*0680*/ 	.word	0xffffffff


	//   ....[120]....
        /*0684*/ 	.word	0xffffffff


	//   ....[121]....
        /*0688*/ 	.word	0xffffffff


	//   ....[122]....
        /*068c*/ 	.word	0xffffffff


	//   ....[123]....
        /*0690*/ 	.word	0xffffffff


	//   ....[124]....
        /*0694*/ 	.word	0xffffffff


	//   ....[125]....
        /*0698*/ 	.word	0xffffffff


	//   ....[126]....
        /*069c*/ 	.word	0xffffffff


	//   ....[127]....
        /*06a0*/ 	.word	0xffffffff


	//   ....[128]....
        /*06a4*/ 	.word	0xffffffff


	//   ....[129]....
        /*06a8*/ 	.word	0xffffffff


	//   ....[130]....
        /*06ac*/ 	.word	0xffffffff


	//   ....[131]....
        /*06b0*/ 	.word	0xffffffff


	//   ....[132]....
        /*06b4*/ 	.word	0xffffffff


	//   ....[133]....
        /*06b8*/ 	.word	0xffffffff


	//   ....[134]....
        /*06bc*/ 	.word	0xffffffff


	//   ....[135]....
        /*06c0*/ 	.word	0xffffffff


	//   ....[136]....
        /*06c4*/ 	.word	0xffffffff


	//   ....[137]....
        /*06c8*/ 	.word	0xffffffff


	//   ....[138]....
        /*06cc*/ 	.word	0xffffffff


	//   ....[139]....
        /*06d0*/ 	.word	0xffffffff


	//   ....[140]....
        /*06d4*/ 	.word	0xffffffff


	//   ....[141]....
        /*06d8*/ 	.word	0xffffffff


	//   ....[142]....
        /*06dc*/ 	.word	0xffffffff


	//   ....[143]....
        /*06e0*/ 	.word	0xffffffff


	//   ....[144]....
        /*06e4*/ 	.word	0xffffffff


	//   ....[145]....
        /*06e8*/ 	.word	0xffffffff


	//   ....[146]....
        /*06ec*/ 	.word	0xffffffff


	//   ....[147]....
        /*06f0*/ 	.word	0xffffffff


	//   ....[148]....
        /*06f4*/ 	.word	0xffffffff


	//   ....[149]....
        /*06f8*/ 	.word	0xffffffff


	//   ....[150]....
        /*06fc*/ 	.word	0xffffffff


	//   ....[151]....
        /*0700*/ 	.word	0xffffffff


	//   ....[152]....
        /*0704*/ 	.word	0xffffffff


	//   ....[153]....
        /*0708*/ 	.word	0xffffffff


	//   ....[154]....
        /*070c*/ 	.word	0xffffffff


	//   ....[155]....
        /*0710*/ 	.word	0xffffffff


	//   ....[156]....
        /*0714*/ 	.word	0xffffffff


	//   ....[157]....
        /*0718*/ 	.word	0xffffffff


	//   ....[158]....
        /*071c*/ 	.word	0xffffffff


	//   ....[159]....
        /*0720*/ 	.word	0xffffffff


	//   ....[160]....
        /*0724*/ 	.word	0xffffffff


	//   ....[161]....
        /*0728*/ 	.word	0xffffffff


	//   ....[162]....
        /*072c*/ 	.word	0xffffffff


	//   ....[163]....
        /*0730*/ 	.word	0xffffffff


	//   ....[164]....
        /*0734*/ 	.word	0xffffffff


	//   ....[165]....
        /*0738*/ 	.word	0xffffffff


	//   ....[166]....
        /*073c*/ 	.word	0xffffffff


	//   ....[167]....
        /*0740*/ 	.word	0xffffffff


	//   ....[168]....
        /*0744*/ 	.word	0xffffffff


	//   ....[169]....
        /*0748*/ 	.word	0xffffffff


	//   ....[170]....
        /*074c*/ 	.word	0xffffffff


	//   ....[171]....
        /*0750*/ 	.word	0xffffffff


	//   ....[172]....
        /*0754*/ 	.word	0xffffffff


	//   ....[173]....
        /*0758*/ 	.word	0xffffffff


	//   ....[174]....
        /*075c*/ 	.word	0xffffffff


	//   ....[175]....
        /*0760*/ 	.word	0xffffffff


	//   ....[176]....
        /*0764*/ 	.word	0xffffffff


	//   ....[177]....
        /*0768*/ 	.word	0xffffffff


	//   ....[178]....
        /*076c*/ 	.word	0xffffffff


	//   ....[179]....
        /*0770*/ 	.word	0xffffffff


	//   ....[180]....
        /*0774*/ 	.word	0xffffffff


	//   ....[181]....
        /*0778*/ 	.word	0xffffffff


	//   ....[182]....
        /*077c*/ 	.word	0xffffffff


	//   ....[183]....
        /*0780*/ 	.word	0xffffffff


	//   ....[184]....
        /*0784*/ 	.word	0xffffffff


	//   ....[185]....
        /*0788*/ 	.word	0xffffffff


	//   ....[186]....
        /*078c*/ 	.word	0xffffffff


	//   ....[187]....
        /*0790*/ 	.word	0xffffffff


	//   ....[188]....
        /*0794*/ 	.word	0xffffffff


	//   ....[189]....
        /*0798*/ 	.word	0xffffffff


	//   ....[190]....
        /*079c*/ 	.word	0xffffffff


	//   ....[191]....
        /*07a0*/ 	.word	0xffffffff


	//   ....[192]....
        /*07a4*/ 	.word	0xffffffff


	//   ....[193]....
        /*07a8*/ 	.word	0xffffffff


	//   ....[194]....
        /*07ac*/ 	.word	0xffffffff


	//   ....[195]....
        /*07b0*/ 	.word	0xffffffff


	//   ....[196]....
        /*07b4*/ 	.word	0xffffffff


	//   ....[197]....
        /*07b8*/ 	.word	0xffffffff


	//   ....[198]....
        /*07bc*/ 	.word	0xffffffff


	//   ....[199]....
        /*07c0*/ 	.word	0xffffffff


	//   ....[200]....
        /*07c4*/ 	.word	0xffffffff


	//   ....[201]....
        /*07c8*/ 	.word	0xffffffff


	//   ....[202]....
        /*07cc*/ 	.word	0xffffffff


	//   ....[203]....
        /*07d0*/ 	.word	0xffffffff


	//   ....[204]....
        /*07d4*/ 	.word	0xffffffff


	//   ....[205]....
        /*07d8*/ 	.word	0xffffffff


	//   ....[206]....
        /*07dc*/ 	.word	0xffffffff


	//   ....[207]....
        /*07e0*/ 	.word	0xffffffff


	//   ....[208]....
        /*07e4*/ 	.word	0xffffffff


	//   ....[209]....
        /*07e8*/ 	.word	0xffffffff


	//   ....[210]....
        /*07ec*/ 	.word	0xffffffff


	//   ....[211]....
        /*07f0*/ 	.word	0xffffffff


	//   ....[212]....
        /*07f4*/ 	.word	0xffffffff


	//   ....[213]....
        /*07f8*/ 	.word	0xffffffff


	//   ....[214]....
        /*07fc*/ 	.word	0xffffffff


	//   ....[215]....
        /*0800*/ 	.word	0xffffffff


	//   ....[216]....
        /*0804*/ 	.word	0xffffffff


	//   ....[217]....
        /*0808*/ 	.word	0xffffffff


	//   ....[218]....
        /*080c*/ 	.word	0xffffffff


	//   ....[219]....
        /*0810*/ 	.word	0xffffffff


	//   ....[220]....
        /*0814*/ 	.word	0xffffffff


	//   ....[221]....
        /*0818*/ 	.word	0xffffffff


	//   ....[222]....
        /*081c*/ 	.word	0xffffffff


	//   ....[223]....
        /*0820*/ 	.word	0xffffffff


	//   ....[224]....
        /*0824*/ 	.word	0xffffffff


	//   ....[225]....
        /*0828*/ 	.word	0xffffffff


	//   ....[226]....
        /*082c*/ 	.word	0xffffffff


	//   ....[227]....
        /*0830*/ 	.word	0xffffffff


	//   ....[228]....
        /*0834*/ 	.word	0xffffffff


	//   ....[229]....
        /*0838*/ 	.word	0xffffffff


	//   ....[230]....
        /*083c*/ 	.word	0xffffffff


	//   ....[231]....
        /*0840*/ 	.word	0xffffffff


	//   ....[232]....
        /*0844*/ 	.word	0xffffffff


	//   ....[233]....
        /*0848*/ 	.word	0xffffffff


	//   ....[234]....
        /*084c*/ 	.word	0xffffffff


	//   ....[235]....
        /*0850*/ 	.word	0xffffffff


	//   ....[236]....
        /*0854*/ 	.word	0xffffffff


	//   ....[237]....
        /*0858*/ 	.word	0xffffffff


	//   ....[238]....
        /*085c*/ 	.word	0xffffffff


	//   ....[239]....
        /*0860*/ 	.word	0xffffffff


	//   ....[240]....
        /*0864*/ 	.word	0xffffffff


	//   ....[241]....
        /*0868*/ 	.word	0xffffffff


	//   ....[242]....
        /*086c*/ 	.word	0xffffffff


	//   ....[243]....
        /*0870*/ 	.word	0xffffffff


	//   ....[244]....
        /*0874*/ 	.word	0xffffffff


	//   ....[245]....
        /*0878*/ 	.word	0xffffffff


	//   ....[246]....
        /*087c*/ 	.word	0xffffffff


	//   ....[247]....
        /*0880*/ 	.word	0xffffffff


	//   ....[248]....
        /*0884*/ 	.word	0xffffffff


	//   ....[249]....
        /*0888*/ 	.word	0xffffffff


	//   ....[250]....
        /*088c*/ 	.word	0xffffffff


	//   ....[251]....
        /*0890*/ 	.word	0xffffffff


	//   ....[252]....
        /*0894*/ 	.word	0xffffffff


	//   ....[253]....
        /*0898*/ 	.word	0xffffffff


	//   ....[254]....
        /*089c*/ 	.word	0xffffffff


	//   ....[255]....
        /*08a0*/ 	.word	0xffffffff


	//   ....[0]....
        /*08a4*/ 	.word	0xffffffff


	//   ....[1]....
        /*08a8*/ 	.word	0xffffffff


	//   ....[2]....
        /*08ac*/ 	.word	0xffffffff


	//   ....[3]....
        /*08b0*/ 	.word	0xffffffff


	//   ....[4]....
        /*08b4*/ 	.word	0xffffffff


	//   ....[5]....
        /*08b8*/ 	.word	0xffffffff


	//   ....[6]....
        /*08bc*/ 	.word	0xffffffff


	//   ....[7]....
        /*08c0*/ 	.word	0xffffffff


	//   ....[8]....
        /*08c4*/ 	.word	0xffffffff


	//   ....[9]....
        /*08c8*/ 	.word	0xffffffff


	//   ....[10]....
        /*08cc*/ 	.word	0xffffffff


	//   ....[11]....
        /*08d0*/ 	.word	0xffffffff


	//   ....[12]....
        /*08d4*/ 	.word	0xffffffff


	//   ....[13]....
        /*08d8*/ 	.word	0xffffffff


	//   ....[14]....
        /*08dc*/ 	.word	0xffffffff


	//   ....[15]....
        /*08e0*/ 	.word	0xffffffff


	//   ....[16]....
        /*08e4*/ 	.word	0xffffffff


	//   ....[17]....
        /*08e8*/ 	.word	0xffffffff


	//   ....[18]....
        /*08ec*/ 	.word	0xffffffff


	//   ....[19]....
        /*08f0*/ 	.word	0xffffffff


	//   ....[20]....
        /*08f4*/ 	.word	0xffffffff


	//   ....[21]....
        /*08f8*/ 	.word	0xffffffff


	//   ....[22]....
        /*08fc*/ 	.word	0xffffffff


	//   ....[23]....
        /*0900*/ 	.word	0xffffffff


	//   ....[24]....
        /*0904*/ 	.word	0xffffffff


	//   ....[25]....
        /*0908*/ 	.word	0xffffffff


	//   ....[26]....
        /*090c*/ 	.word	0xffffffff


	//   ....[27]....
        /*0910*/ 	.word	0xffffffff


	//   ....[28]....
        /*0914*/ 	.word	0xffffffff


	//   ....[29]....
        /*0918*/ 	.word	0xffffffff


	//   ....[30]....
        /*091c*/ 	.word	0xffffffff


	//   ....[31]....
        /*0920*/ 	.word	0xffffffff


	//   ....[32]....
        /*0924*/ 	.word	0xffffffff


	//   ....[33]....
        /*0928*/ 	.word	0xffffffff


	//   ....[34]....
        /*092c*/ 	.word	0xffffffff


	//   ....[35]....
        /*0930*/ 	.word	0xffffffff


	//   ....[36]....
        /*0934*/ 	.word	0xffffffff


	//   ....[37]....
        /*0938*/ 	.word	0xffffffff


	//   ....[38]....
        /*093c*/ 	.word	0xffffffff


	//   ....[39]....
        /*0940*/ 	.word	0xffffffff


	//   ....[40]....
        /*0944*/ 	.word	0xffffffff


	//   ....[41]....
        /*0948*/ 	.word	0xffffffff


	//   ....[42]....
        /*094c*/ 	.word	0xffffffff


	//   ....[43]....
        /*0950*/ 	.word	0xffffffff


	//   ....[44]....
        /*0954*/ 	.word	0xffffffff


	//   ....[45]....
        /*0958*/ 	.word	0xffffffff


	//   ....[46]....
        /*095c*/ 	.word	0xffffffff


	//   ....[47]....
        /*0960*/ 	.word	0xffffffff


	//   ....[48]....
        /*0964*/ 	.word	0xffffffff


	//   ....[49]....
        /*0968*/ 	.word	0xffffffff


	//   ....[50]....
        /*096c*/ 	.word	0xffffffff


	//   ....[51]....
        /*0970*/ 	.word	0xffffffff


	//   ....[52]....
        /*0974*/ 	.word	0xffffffff


	//   ....[53]....
        /*0978*/ 	.word	0xffffffff


	//   ....[54]....
        /*097c*/ 	.word	0xffffffff


	//   ....[55]....
        /*0980*/ 	.word	0xffffffff


	//   ....[56]....
        /*0984*/ 	.word	0xffffffff


	//   ....[57]....
        /*0988*/ 	.word	0xffffffff


	//   ....[58]....
        /*098c*/ 	.word	0xffffffff


	//   ....[59]....
        /*0990*/ 	.word	0xffffffff


	//   ....[60]....
        /*0994*/ 	.word	0xffffffff


	//   ....[61]....
        /*0998*/ 	.word	0xffffffff


	//   ....[62]....
        /*099c*/ 	.word	0xffffffff


	//   ....[63]....
        /*09a0*/ 	.word	0xffffffff


	//   ....[64]....
        /*09a4*/ 	.word	0xffffffff


	//   ....[65]....
        /*09a8*/ 	.word	0xffffffff


	//   ....[66]....
        /*09ac*/ 	.word	0xffffffff


	//   ....[67]....
        /*09b0*/ 	.word	0xffffffff


	//   ....[68]....
        /*09b4*/ 	.word	0xffffffff


	//   ....[69]....
        /*09b8*/ 	.word	0xffffffff


	//   ....[70]....
        /*09bc*/ 	.word	0xffffffff


	//----- nvinfo : EIATTR_COOP_GROUP_INSTR_OFFSETS
	.align		4
.L_244:
        /*09c0*/ 	.byte	0x04, 0x28
        /*09c2*/ 	.short	(.L_246 - .L_245)


	//   ....[0]....
.L_245:
        /*09c4*/ 	.word	0x00000050


	//   ....[1]....
        /*09c8*/ 	.word	0x00001360


	//   ....[2]....
        /*09cc*/ 	.word	0x00001380


	//   ....[3]....
        /*09d0*/ 	.word	0x000014d0


	//   ....[4]....
        /*09d4*/ 	.word	0x000014e0


	//   ....[5]....
        /*09d8*/ 	.word	0x000015c0


	//   ....[6]....
        /*09dc*/ 	.word	0x000015e0


	//   ....[7]....
        /*09e0*/ 	.word	0x000016c0


	//   ....[8]....
        /*09e4*/ 	.word	0x000016d0


	//   ....[9]....
        /*09e8*/ 	.word	0x000017b0


	//   ....[10]....
        /*09ec*/ 	.word	0x000017d0


	//   ....[11]....
        /*09f0*/ 	.word	0x000018b0


	//   ....[12]....
        /*09f4*/ 	.word	0x000018c0


	//   ....[13]....
        /*09f8*/ 	.word	0x000019a0


	//   ....[14]....
        /*09fc*/ 	.word	0x000019c0


	//   ....[15]....
        /*0a00*/ 	.word	0x00001aa0


	//   ....[16]....
        /*0a04*/ 	.word	0x00001ab0


	//   ....[17]....
        /*0a08*/ 	.word	0x00001f70


	//   ....[18]....
        /*0a0c*/ 	.word	0x00001f90


	//   ....[19]....
        /*0a10*/ 	.word	0x00001fb0


	//   ....[20]....
        /*0a14*/ 	.word	0x00001fd0


	//   ....[21]....
        /*0a18*/ 	.word	0x00001ff0


	//   ....[22]....
        /*0a1c*/ 	.word	0x00002000


	//   ....[23]....
        /*0a20*/ 	.word	0x00002020


	//   ....[24]....
        /*0a24*/ 	.word	0x00002040


	//   ....[25]....
        /*0a28*/ 	.word	0x000020b0


	//   ....[26]....
        /*0a2c*/ 	.word	0x000020f0


	//   ....[27]....
        /*0a30*/ 	.word	0x00002140


	//   ....[28]....
        /*0a34*/ 	.word	0x00002180


	//   ....[29]....
        /*0a38*/ 	.word	0x00002190


	//   ....[30]....
        /*0a3c*/ 	.word	0x000021b0


	//   ....[31]....
        /*0a40*/ 	.word	0x00002300


	//   ....[32]....
        /*0a44*/ 	.word	0x00002310


	//   ....[33]....
        /*0a48*/ 	.word	0x00002320


	//   ....[34]....
        /*0a4c*/ 	.word	0x00002370


	//   ....[35]....
        /*0a50*/ 	.word	0x00002380


	//   ....[36]....
        /*0a54*/ 	.word	0x00002390


	//   ....[37]....
        /*0a58*/ 	.word	0x000023a0


	//   ....[38]....
        /*0a5c*/ 	.word	0x000023b0


	//   ....[39]....
        /*0a60*/ 	.word	0x000023c0


	//   ....[40]....
        /*0a64*/ 	.word	0x000023e0


	//   ....[41]....
        /*0a68*/ 	.word	0x000023f0


	//   ....[42]....
        /*0a6c*/ 	.word	0x00002410


	//   ....[43]....
        /*0a70*/ 	.word	0x00002490


	//   ....[44]....
        /*0a74*/ 	.word	0x000024b0


	//   ....[45]....
        /*0a78*/ 	.word	0x00003f90


	//   ....[46]....
        /*0a7c*/ 	.word	0x00003fb0


	//   ....[47]....
        /*0a80*/ 	.word	0x00003fc0


	//   ....[48]....
        /*0a84*/ 	.word	0x00003fd0


	//   ....[49]....
        /*0a88*/ 	.word	0x00003fe0


	//   ....[50]....
        /*0a8c*/ 	.word	0x00003ff0


	//   ....[51]....
        /*0a90*/ 	.word	0x00004000


	//   ....[52]....
        /*0a94*/ 	.word	0x00004010


	//   ....[53]....
        /*0a98*/ 	.word	0x00004030


	//   ....[54]....
        /*0a9c*/ 	.word	0x00004060


	//   ....[55]....
        /*0aa0*/ 	.word	0x00004080


	//   ....[56]....
        /*0aa4*/ 	.word	0x000040a0


	//   ....[57]....
        /*0aa8*/ 	.word	0x00004100


	//   ....[58]....
        /*0aac*/ 	.word	0x00004110


	//   ....[59]....
        /*0ab0*/ 	.word	0x000042c0


	//   ....[60]....
        /*0ab4*/ 	.word	0x00004680


	//   ....[61]....
        /*0ab8*/ 	.word	0x00004690


	//   ....[62]....
        /*0abc*/ 	.word	0x000046a0


	//   ....[63]....
        /*0ac0*/ 	.word	0x00005820


	//   ....[64]....
        /*0ac4*/ 	.word	0x00005850


	//   ....[65]....
        /*0ac8*/ 	.word	0x00005870


	//   ....[66]....
        /*0acc*/ 	.word	0x00005880


	//   ....[67]....
        /*0ad0*/ 	.word	0x000058b0


	//   ....[68]....
        /*0ad4*/ 	.word	0x000058d0


	//   ....[69]....
        /*0ad8*/ 	.word	0x000058f0


	//   ....[70]....
        /*0adc*/ 	.word	0x00005900


	//   ....[71]....
        /*0ae0*/ 	.word	0x000084e0


	//   ....[72]....
        /*0ae4*/ 	.word	0x00008500


	//   ....[73]....
        /*0ae8*/ 	.word	0x00008510


	//   ....[74]....
        /*0aec*/ 	.word	0x00008520


	//   ....[75]....
        /*0af0*/ 	.word	0x00008530


	//   ....[76]....
        /*0af4*/ 	.word	0x00008540


	//   ....[77]....
        /*0af8*/ 	.word	0x00008550


	//   ....[78]....
        /*0afc*/ 	.word	0x00008560


	//   ....[79]....
        /*0b00*/ 	.word	0x00008570


	//   ....[80]....
        /*0b04*/ 	.word	0x00008580


	//   ....[81]....
        /*0b08*/ 	.word	0x00008590


	//   ....[82]....
        /*0b0c*/ 	.word	0x000085a0


	//   ....[83]....
        /*0b10*/ 	.word	0x000085b0


	//   ....[84]....
        /*0b14*/ 	.word	0x000085c0


	//   ....[85]....
        /*0b18*/ 	.word	0x0000a0a0


	//   ....[86]....
        /*0b1c*/ 	.word	0x0000a0c0


	//   ....[87]....
        /*0b20*/ 	.word	0x0000a120


	//   ....[88]....
        /*0b24*/ 	.word	0x0000a130


	//   ....[89]....
        /*0b28*/ 	.word	0x0000a170


	//   ....[90]....
        /*0b2c*/ 	.word	0x0000a180


	//   ....[91]....
        /*0b30*/ 	.word	0x0000a1c0


	//   ....[92]....
        /*0b34*/ 	.word	0x0000a1d0


	//   ....[93]....
        /*0b38*/ 	.word	0x0000a210


	//   ....[94]....
        /*0b3c*/ 	.word	0x0000a220


	//   ....[95]....
        /*0b40*/ 	.word	0x0000a260


	//   ....[96]....
        /*0b44*/ 	.word	0x0000a270


	//   ....[97]....
        /*0b48*/ 	.word	0x0000a280


	//   ....[98]....
        /*0b4c*/ 	.word	0x0000a290


	//   ....[99]....
        /*0b50*/ 	.word	0x0000a420


	//   ....[100]....
        /*0b54*/ 	.word	0x0000a7d0


	//   ....[101]....
        /*0b58*/ 	.word	0x0000a7e0


	//   ....[102]....
        /*0b5c*/ 	.word	0x0000a7f0


	//   ....[103]....
        /*0b60*/ 	.word	0x0000b1d0


	//   ....[104]....
        /*0b64*/ 	.word	0x0000b370


	//   ....[105]....
        /*0b68*/ 	.word	0x0000b890


	//   ....[106]....
        /*0b6c*/ 	.word	0x0000b970


	//   ....[107]....
        /*0b70*/ 	.word	0x0000b9f0


	//   ....[108]....
        /*0b74*/ 	.word	0x0000ba20


	//   ....[109]....
        /*0b78*/ 	.word	0x0000bae0


	//   ....[110]....
        /*0b7c*/ 	.word	0x0000bb00


	//   ....[111]....
        /*0b80*/ 	.word	0x0000e900


	//   ....[112]....
        /*0b84*/ 	.word	0x0000e920


	//   ....[113]....
        /*0b88*/ 	.word	0x0000e950


	//   ....[114]....
        /*0b8c*/ 	.word	0x0000e970


	//   ....[115]....
        /*0b90*/ 	.word	0x0000e990


	//   ....[116]....
        /*0b94*/ 	.word	0x0000e9b0


	//   ....[117]....
        /*0b98*/ 	.word	0x0000e9d0


	//   ....[118]....
        /*0b9c*/ 	.word	0x0000e9f0


	//   ....[119]....
        /*0ba0*/ 	.word	0x0000ea10


	//   ....[120]....
        /*0ba4*/ 	.word	0x0000ea30


	//   ....[121]....
        /*0ba8*/ 	.word	0x0000ea50


	//   ....[122]....
        /*0bac*/ 	.word	0x0000ea70


	//   ....[123]....
        /*0bb0*/ 	.word	0x0000ea90


	//   ....[124]....
        /*0bb4*/ 	.word	0x0000ec60


	//   ....[125]....
        /*0bb8*/ 	.word	0x000103f0


	//   ....[126]....
        /*0bbc*/ 	.word	0x00010410


	//   ....[127]....
        /*0bc0*/ 	.word	0x00010470


	//   ....[128]....
        /*0bc4*/ 	.word	0x00010480


	//   ....[129]....
        /*0bc8*/ 	.word	0x000104c0


	//   ....[130]....
        /*0bcc*/ 	.word	0x000104d0


	//   ....[131]....
        /*0bd0*/ 	.word	0x00010510


	//   ....[132]....
        /*0bd4*/ 	.word	0x00010520


	//   ....[133]....
        /*0bd8*/ 	.word	0x00010560


	//   ....[134]....
        /*0bdc*/ 	.word	0x00010570


	//   ....[135]....
        /*0be0*/ 	.word	0x000105b0


	//   ....[136]....
        /*0be4*/ 	.word	0x000105c0


	//   ....[137]....
        /*0be8*/ 	.word	0x000105d0


	//   ....[138]....
        /*0bec*/ 	.word	0x000105e0


	//   ....[139]....
        /*0bf0*/ 	.word	0x00010db0


	//   ....[140]....
        /*0bf4*/ 	.word	0x00010dc0


	//   ....[141]....
        /*0bf8*/ 	.word	0x00010df0


	//   ....[142]....
        /*0bfc*/ 	.word	0x00010e00


	//   ....[143]....
        /*0c00*/ 	.word	0x00010e10


	//   ....[144]....
        /*0c04*/ 	.word	0x00010e40


	//   ....[145]....
        /*0c08*/ 	.word	0x00010e60


	//   ....[146]....
        /*0c0c*/ 	.word	0x00010e90


	//   ....[147]....
        /*0c10*/ 	.word	0x000138c0


	//   ....[148]....
        /*0c14*/ 	.word	0x00013930


	//   ....[149]....
        /*0c18*/ 	.word	0x00013940


	//   ....[150]....
        /*0c1c*/ 	.word	0x00013950


	//   ....[151]....
        /*0c20*/ 	.word	0x00013980


	//   ....[152]....
        /*0c24*/ 	.word	0x000139a0


	//   ....[153]....
        /*0c28*/ 	.word	0x000139b0


	//   ....[154]....
        /*0c2c*/ 	.word	0x000139c0


	//   ....[155]....
        /*0c30*/ 	.word	0x00014730


	//   ....[156]....
        /*0c34*/ 	.word	0x00014b60


	//   ....[157]....
        /*0c38*/ 	.word	0x00014b80


	//   ....[158]....
        /*0c3c*/ 	.word	0x00014b90


	//   ....[159]....
        /*0c40*/ 	.word	0x00014ba0


	//   ....[160]....
        /*0c44*/ 	.word	0x00014bb0


	//   ....[161]....
        /*0c48*/ 	.word	0x00014bc0


	//   ....[162]....
        /*0c4c*/ 	.word	0x00014bd0


	//   ....[163]....
        /*0c50*/ 	.word	0x00014be0


	//   ....[164]....
        /*0c54*/ 	.word	0x00014d50


	//   ....[165]....
        /*0c58*/ 	.word	0x00014d80


	//   ....[166]....
        /*0c5c*/ 	.word	0x00014d90


	//   ....[167]....
        /*0c60*/ 	.word	0x00014da0


	//   ....[168]....
        /*0c64*/ 	.word	0x00014dc0


	//   ....[169]....
        /*0c68*/ 	.word	0x00014de0


	//   ....[170]....
        /*0c6c*/ 	.word	0x00014e70


	//   ....[171]....
        /*0c70*/ 	.word	0x00014ea0


	//   ....[172]....
        /*0c74*/ 	.word	0x00014f30


	//   ....[173]....
        /*0c78*/ 	.word	0x00014f60


	//   ....[174]....
        /*0c7c*/ 	.word	0x00014f70


	//   ....[175]....
        /*0c80*/ 	.word	0x00014f80


	//   ....[176]....
        /*0c84*/ 	.word	0x00014f90


	//   ....[177]....
        /*0c88*/ 	.word	0x00014fa0


	//   ....[178]....
        /*0c8c*/ 	.word	0x000150f0


	//   ....[179]....
        /*0c90*/ 	.word	0x00015100


	//   ....[180]....
        /*0c94*/ 	.word	0x00015600


	//   ....[181]....
        /*0c98*/ 	.word	0x00015620


	//   ....[182]....
        /*0c9c*/ 	.word	0x00015710


	//   ....[183]....
        /*0ca0*/ 	.word	0x00015720


	//   ....[184]....
        /*0ca4*/ 	.word	0x000157a0


	//   ....[185]....
        /*0ca8*/ 	.word	0x000157c0


	//   ....[186]....
        /*0cac*/ 	.word	0x00015840


	//   ....[187]....
        /*0cb0*/ 	.word	0x00015850


	//   ....[188]....
        /*0cb4*/ 	.word	0x000158d0


	//   ....[189]....
        /*0cb8*/ 	.word	0x000158f0


	//   ....[190]....
        /*0cbc*/ 	.word	0x00015970


	//   ....[191]....
        /*0cc0*/ 	.word	0x00015980


	//   ....[192]....
        /*0cc4*/ 	.word	0x00015a00


	//   ....[193]....
        /*0cc8*/ 	.word	0x00015a20


	//   ....[194]....
        /*0ccc*/ 	.word	0x00015aa0


	//   ....[195]....
        /*0cd0*/ 	.word	0x00015ab0


	//   ....[196]....
        /*0cd4*/ 	.word	0x00015bc0


	//   ....[197]....
        /*0cd8*/ 	.word	0x00015cb0


	//   ....[198]....
        /*0cdc*/ 	.word	0x00015d20


	//   ....[199]....
        /*0ce0*/ 	.word	0x00015d90


	//   ....[200]....
        /*0ce4*/ 	.word	0x00015df0


	//   ....[201]....
        /*0ce8*/ 	.word	0x00015e60


	//   ....[202]....
        /*0cec*/ 	.word	0x00015ed0


	//   ....[203]....
        /*0cf0*/ 	.word	0x00015f40


	//   ....[204]....
        /*0cf4*/ 	.word	0x00015fa0


	//   ....[205]....
        /*0cf8*/ 	.word	0x00016010


	//   ....[206]....
        /*0cfc*/ 	.word	0x00016080


	//   ....[207]....
        /*0d00*/ 	.word	0x000160f0


	//   ....[208]....
        /*0d04*/ 	.word	0x00016150


	//   ....[209]....
        /*0d08*/ 	.word	0x000161c0


	//   ....[210]....
        /*0d0c*/ 	.word	0x00016230


	//   ....[211]....
        /*0d10*/ 	.word	0x000162a0


	//   ....[212]....
        /*0d14*/ 	.word	0x00016300


	//   ....[213]....
        /*0d18*/ 	.word	0x00016370


	//   ....[214]....
        /*0d1c*/ 	.word	0x000163e0


	//   ....[215]....
        /*0d20*/ 	.word	0x00016490


	//   ....[216]....
        /*0d24*/ 	.word	0x000164f0


	//   ....[217]....
        /*0d28*/ 	.word	0x000165a0


	//   ....[218]....
        /*0d2c*/ 	.word	0x00016600


	//   ....[219]....
        /*0d30*/ 	.word	0x000166b0


	//   ....[220]....
        /*0d34*/ 	.word	0x00016710


	//   ....[221]....
        /*0d38*/ 	.word	0x000167c0


	//   ....[222]....
        /*0d3c*/ 	.word	0x00016820


	//   ....[223]....
        /*0d40*/ 	.word	0x000168d0


	//   ....[224]....
        /*0d44*/ 	.word	0x00016930


	//   ....[225]....
        /*0d48*/ 	.word	0x000169e0


	//   ....[226]....
        /*0d4c*/ 	.word	0x00016a40


	//   ....[227]....
        /*0d50*/ 	.word	0x00016aa0


	//   ....[228]....
        /*0d54*/ 	.word	0x00016b00


	//   ....[229]....
        /*0d58*/ 	.word	0x00016ee0


	//   ....[230]....
        /*0d5c*/ 	.word	0x000172c0


	//   ....[231]....
        /*0d60*/ 	.word	0x00017d60


	//   ....[232]....
        /*0d64*/ 	.word	0x00017db0


	//   ....[233]....
        /*0d68*/ 	.word	0x00017e00


	//   ....[234]....
        /*0d6c*/ 	.word	0x00017e50


	//   ....[235]....
        /*0d70*/ 	.word	0x00017ea0


	//   ....[236]....
        /*0d74*/ 	.word	0x00017ef0


	//   ....[237]....
        /*0d78*/ 	.word	0x00017f40


	//   ....[238]....
        /*0d7c*/ 	.word	0x00017f90


	//   ....[239]....
        /*0d80*/ 	.word	0x00018000


	//   ....[240]....
        /*0d84*/ 	.word	0x00018070


	//   ....[241]....
        /*0d88*/ 	.word	0x00018120


	//   ....[242]....
        /*0d8c*/ 	.word	0x00018180


	//   ....[243]....
        /*0d90*/ 	.word	0x00018230


	//   ....[244]....
        /*0d94*/ 	.word	0x00018290


	//   ....[245]....
        /*0d98*/ 	.word	0x00018340


	//   ....[246]....
        /*0d9c*/ 	.word	0x000183a0


	//   ....[247]....
        /*0da0*/ 	.word	0x00018450


	//   ....[248]....
        /*0da4*/ 	.word	0x000184b0


	//   ....[249]....
        /*0da8*/ 	.word	0x00018560


	//   ....[250]....
        /*0dac*/ 	.word	0x000185c0


	//   ....[251]....
        /*0db0*/ 	.word	0x00018670


	//   ....[252]....
        /*0db4*/ 	.word	0x000186d0


	//   ....[253]....
        /*0db8*/ 	.word	0x00018740


	//   ....[254]....
        /*0dbc*/ 	.word	0x000187b0


	//   ....[255]....
        /*0dc0*/ 	.word	0x00018860


	//   ....[0]....
        /*0dc4*/ 	.word	0x000188c0


	//   ....[1]....
        /*0dc8*/ 	.word	0x00018970


	//   ....[2]....
        /*0dcc*/ 	.word	0x000189d0


	//   ....[3]....
        /*0dd0*/ 	.word	0x00018a80


	//   ....[4]....
        /*0dd4*/ 	.word	0x00018ae0


	//   ....[5]....
        /*0dd8*/ 	.word	0x00018b90


	//   ....[6]....
        /*0ddc*/ 	.word	0x00018bf0


	//   ....[7]....
        /*0de0*/ 	.word	0x00018ca0


	//   ....[8]....
        /*0de4*/ 	.word	0x00018d00


	//   ....[9]....
        /*0de8*/ 	.word	0x00018db0


	//   ....[10]....
        /*0dec*/ 	.word	0x00018e10


	//   ....[11]....
        /*0df0*/ 	.word	0x00018e80


	//   ....[12]....
        /*0df4*/ 	.word	0x00018ef0


	//   ....[13]....
        /*0df8*/ 	.word	0x000192d0


	//   ....[14]....
        /*0dfc*/ 	.word	0x000196c0


	//   ....[15]....
        /*0e00*/ 	.word	0x0001a1e0


	//   ....[16]....
        /*0e04*/ 	.word	0x0001a220


	//   ....[17]....
        /*0e08*/ 	.word	0x0001a270


	//   ....[18]....
        /*0e0c*/ 	.word	0x0001a2b0


	//   ....[19]....
        /*0e10*/ 	.word	0x0001a300


	//   ....[20]....
        /*0e14*/ 	.word	0x0001a340


	//   ....[21]....
        /*0e18*/ 	.word	0x0001a390


	//   ....[22]....
        /*0e1c*/ 	.word	0x0001a3d0


	//   ....[23]....
        /*0e20*/ 	.word	0x0001a420


	//   ....[24]....
        /*0e24*/ 	.word	0x0001a490


	//   ....[25]....
        /*0e28*/ 	.word	0x0001a500


	//   ....[26]....
        /*0e2c*/ 	.word	0x0001a5b0


	//   ....[27]....
        /*0e30*/ 	.word	0x0001a610


	//   ....[28]....
        /*0e34*/ 	.word	0x0001a6c0


	//   ....[29]....
        /*0e38*/ 	.word	0x0001a720


	//   ....[30]....
        /*0e3c*/ 	.word	0x0001a7d0


	//   ....[31]....
        /*0e40*/ 	.word	0x0001a830


	//   ....[32]....
        /*0e44*/ 	.word	0x0001a8e0


	//   ....[33]....
        /*0e48*/ 	.word	0x0001a940


	//   ....[34]....
        /*0e4c*/ 	.word	0x0001a9f0


	//   ....[35]....
        /*0e50*/ 	.word	0x0001aa50


	//   ....[36]....
        /*0e54*/ 	.word	0x0001ab00


	//   ....[37]....
        /*0e58*/ 	.word	0x0001ab60


	//   ....[38]....
        /*0e5c*/ 	.word	0x0001abb0


	//   ....[39]....
        /*0e60*/ 	.word	0x0001abf0


	//   ....[40]....
        /*0e64*/ 	.word	0x0001ac40


	//   ....[41]....
        /*0e68*/ 	.word	0x0001ac80


	//   ....[42]....
        /*0e6c*/ 	.word	0x0001acd0


	//   ....[43]....
        /*0e70*/ 	.word	0x0001ad10


	//   ....[44]....
        /*0e74*/ 	.word	0x0001ad60


	//   ....[45]....
        /*0e78*/ 	.word	0x0001ada0


	//   ....[46]....
        /*0e7c*/ 	.word	0x0001adf0


	//   ....[47]....
        /*0e80*/ 	.word	0x0001ae50


	//   ....[48]....
        /*0e84*/ 	.word	0x0001aea0


	//   ....[49]....
        /*0e88*/ 	.word	0x0001af00


	//   ....[50]....
        /*0e8c*/ 	.word	0x0001af50


	//   ....[51]....
        /*0e90*/ 	.word	0x0001afb0


	//   ....[52]....
        /*0e94*/ 	.word	0x0001b000


	//   ....[53]....
        /*0e98*/ 	.word	0x0001b050


	//   ....[54]....
        /*0e9c*/ 	.word	0x0001b0c0


	//   ....[55]....
        /*0ea0*/ 	.word	0x0001b130


	//   ....[56]....
        /*0ea4*/ 	.word	0x0001b1a0


	//   ....[57]....
        /*0ea8*/ 	.word	0x0001b200


	//   ....[58]....
        /*0eac*/ 	.word	0x0001b270


	//   ....[59]....
        /*0eb0*/ 	.word	0x0001b2e0


	//   ....[60]....
        /*0eb4*/ 	.word	0x0001b350


	//   ....[61]....
        /*0eb8*/ 	.word	0x0001b3b0


	//   ....[62]....
        /*0ebc*/ 	.word	0x0001b420


	//   ....[63]....
        /*0ec0*/ 	.word	0x0001b490


	//   ....[64]....
        /*0ec4*/ 	.word	0x0001b500


	//   ....[65]....
        /*0ec8*/ 	.word	0x0001b560


	//   ....[66]....
        /*0ecc*/ 	.word	0x0001b5d0


	//   ....[67]....
        /*0ed0*/ 	.word	0x0001b640


	//   ....[68]....
        /*0ed4*/ 	.word	0x0001b6b0


	//   ....[69]....
        /*0ed8*/ 	.word	0x0001b710


	//   ....[70]....
        /*0edc*/ 	.word	0x0001b780


	//----- nvinfo : EIATTR_EXIT_INSTR_OFFSETS
	.align		4
.L_246:
        /*0ee0*/ 	.byte	0x04, 0x1c
        /*0ee2*/ 	.short	(.L_248 - .L_247)


	//   ....[0]....
.L_247:
        /*0ee4*/ 	.word	0x000000a0


	//   ....[1]....
        /*0ee8*/ 	.word	0x00015c60


	//----- nvinfo : EIATTR_MAX_THREADS
	.align		4
.L_248:
        /*0eec*/ 	.byte	0x04, 0x05
        /*0eee*/ 	.short	(.L_250 - .L_249)
.L_249:
        /*0ef0*/ 	.word	0x00000080
        /*0ef4*/ 	.word	0x00000001
        /*0ef8*/ 	.word	0x00000001


	//----- nvinfo : EIATTR_CRS_STACK_SIZE
	.align		4
.L_250:
        /*0efc*/ 	.byte	0x04, 0x1e
        /*0efe*/ 	.short	(.L_252 - .L_251)
.L_251:
        /*0f00*/ 	.word	0x00000000
.L_252:


//--------------------- .nv.info._ZN7cutlass13device_kernelIN5flash19enable_sm80_to_sm89INS1_16FlashAttnFwdSm80INS1_25CollectiveMainloopFwdSm80ILi4ELi1ELb0EN4cute5tupleIJNS5_1CILi128EEENS7_ILi112EEENS7_ILi64EEEEEELi64ENS_10bfloat16_tEfNS_4arch4Sm80ELb1ELb0ELb1ELb1ELb1ELb0ELb1ELb0EEENS1_21CollectiveEpilogueFwdINS6_IJS8_SA_S9_EEENS6_IJNS7_ILi1EEESI_SI_EEESC_SE_Li128ELb1ELb1ELb0ELb0EEENS1_19SingleTileSchedulerILb1ELb0ELb1ELi128EEEEEEEEEvNT_6ParamsE --------------------------
	.section	.nv.info._ZN7cutlass13device_kernelIN5flash19enable_sm80_to_sm89INS1_16FlashAttnFwdSm80INS1_25CollectiveMainloopFwdSm80ILi4ELi1ELb0EN4cute5tupleIJNS5_1CILi128EEENS7_ILi112EEENS7_ILi64EEEEEELi64ENS_10bfloat16_tEfNS_4arch4Sm80ELb1ELb0ELb1ELb1ELb1ELb0ELb1ELb0EEENS1_21CollectiveEpilogueFwdINS6_IJS8_SA_S9_EEENS6_IJNS7_ILi1EEESI_SI_EEESC_SE_Li128ELb1ELb1ELb0ELb0EEENS1_19SingleTileSchedulerILb1ELb0ELb1ELi128EEEEEEEEEvNT_6ParamsE,"",@"SHT_CUDA_INFO"
	.sectionflags	@""
	.align	4


	//----- nvinfo : EIATTR_CUDA_API_VERSION
	.align		4
        /*0000*/ 	.byte	0x04, 0x37
        /*0002*/ 	.short	(.L_254 - .L_253)
.L_253:
        /*0004*/ 	.word	0x00000082


	//----- nvinfo : EIATTR_SW2861232_WAR
	.align		4
.L_254:
        /*0008*/ 	.byte	0x01, 0x35
	.zero		2


	//----- nvinfo : EIATTR_PARAM_CBANK
	.align		4
        /*000c*/ 	.byte	0x04, 0x0a
        /*000e*/ 	.short	(.L_256 - .L_255)
	.align		4
.L_255:
        /*0010*/ 	.word	index@(.nv.constant0._ZN7cutlass13device_kernelIN5flash19enable_sm80_to_sm89INS1_16FlashAttnFwdSm80INS1_25CollectiveMainloopFwdSm80ILi4ELi1ELb0EN4cute5tupleIJNS5_1CILi128EEENS7_ILi112EEENS7_ILi64EEEEEELi64ENS_10bfloat16_tEfNS_4arch4Sm80ELb1ELb0ELb1ELb1ELb1ELb0ELb1ELb0EEENS1_21CollectiveEpilogueFwdINS6_IJS8_SA_S9_EEENS6_IJNS7_ILi1EEESI_SI_EEESC_SE_Li128ELb1ELb1ELb0ELb0EEENS1_19SingleTileSchedulerILb1ELb0ELb1ELi128EEEEEEEEEvNT_6ParamsE)
        /*0014*/ 	.short	0x0160
        /*0016*/ 	.short	0x0418


	//----- nvinfo : EIATTR_CBANK_PARAM_SIZE
	.align		4
.L_256:
        /*0018*/ 	.byte	0x03, 0x19
        /*001a*/ 	.short	0x0418


	//----- nvinfo : EIATTR_KPARAM_INFO
	.align		4
        /*001c*/ 	.byte	0x04, 0x17
        /*001e*/ 	.short	(.L_258 - .L_257)
.L_257:
        /*0020*/ 	.word	0x00000000
        /*0024*/ 	.short	0x0000
        /*0026*/ 	.short	0x0000
        /*0028*/ 	.byte	0x00, 0xf0, 0x61, 0x10


	//----- nvinfo : EIATTR_MAXREG_COUNT
	.align		4
.L_258:
        /*002c*/ 	.byte	0x03, 0x1b
        /*002e*/ 	.short	0x00ff


	//----- nvinfo : EIATTR_NUM_BARRIERS
	.align		4
        /*0030*/ 	.byte	0x02, 0x4c
        /*0032*/ 	.byte	0x02
	.zero		1


	//----- nvinfo : EIATTR_ANNOTATIONS
	.align		4
        /*0034*/ 	.byte	0x04, 0x55
        /*0036*/ 	.short	(.L_260 - .L_259)


	//   ....[0]....
.L_259:
        /* <DEDUP_REMOVED lines=52> */


	//----- nvinfo : EIATTR_MERCURY_ISA_VERSION
	.align		4
.L_260:
        /*0368*/ 	.byte	0x03, 0x5f
        /*036a*/ 	.short	0x0000


	//----- nvinfo : EIATTR_COOP_GROUP_MASK_REGIDS
	.align		4
        /*036c*/ 	.byte	0x04, 0x29
        /*036e*/ 	.short	(.L_262 - .L_261)


	//   ....[0]....
.L_261:
        /*0370*/ 	.word	0xffffffff


	//   ....[1]....
        /*0374*/ 	.word	0xffffffff


	//   ....[2]....
        /*0378*/ 	.word	0xffffffff


	//   ....[3]....
        /*037c*/ 	.word	0xffffffff


	//   ....[4]....
        /*0380*/ 	.word	0xffffffff


	//   ....[5]....
        /*0384*/ 	.word	0xffffffff


	//   ....[6]....
        /*0388*/ 	.word	0xffffffff


	//   ....[7]....
        /*038c*/ 	.word	0xffffffff


	//   ....[8]....
        /*0390*/ 	.word	0xffffffff


	//   ....[9]....
        /*0394*/ 	.word	0xffffffff


	//   ....[10]....
        /*0398*/ 	.word	0xffffffff


	//   ....[11]....
        /*039c*/ 	.word	0xffffffff


	//   ....[12]....
        /*03a0*/ 	.word	0xffffffff


	//   ....[13]....
        /*03a4*/ 	.word	0xffffffff


	//   ....[14]....
        /*03a8*/ 	.word	0xffffffff


	//   ....[15]....
        /*03ac*/ 	.word	0xffffffff


	//   ....[16]....
        /*03b0*/ 	.word	0xffffffff


	//   ....[17]....
        /*03b4*/ 	.word	0xffffffff


	//   ....[18]....
        /*03b8*/ 	.word	0xffffffff


	//   ....[19]....
        /*03bc*/ 	.word	0xffffffff


	//   ....[20]....
        /*03c0*/ 	.word	0xffffffff


	//   ....[21]....
        /*03c4*/ 	.word	0xffffffff


	//   ....[22]....
        /*03c8*/ 	.word	0xffffffff


	//   ....[23]....
        /*03cc*/ 	.word	0xffffffff


	//   ....[24]....
        /*03d0*/ 	.word	0xffffffff


	//   ....[25]....
        /*03d4*/ 	.word	0xffffffff


	//   ....[26]....
        /*03d8*/ 	.word	0xffffffff


	//   ....[27]....
        /*03dc*/ 	.word	0xffffffff


	//   ....[28]....
        /*03e0*/ 	.word	0xffffffff


	//   ....[29]....
        /*03e4*/ 	.word	0xffffffff


	//   ....[30]....
        /*03e8*/ 	.word	0xffffffff


	//   ....[31]....
        /*03ec*/ 	.word	0xffffffff


	//   ....[32]....
        /*03f0*/ 	.word	0xffffffff


	//   ....[33]....
        /*03f4*/ 	.word	0xffffffff


	//   ....[34]....
        /*03f8*/ 	.word	0xffffffff


	//   ....[35]....
        /*03fc*/ 	.word	0xffffffff


	//   ....[36]....
        /*0400*/ 	.word	0xffffffff


	//   ....[37]....
        /*0404*/ 	.word	0xffffffff


	//   ....[38]....
        /*0408*/ 	.word	0xffffffff


	//   ....[39]....
        /*040c*/ 	.word	0xffffffff


	//   ....[40]....
        /*0410*/ 	.word	0xffffffff


	//   ....[41]....
        /*0414*/ 	.word	0xffffffff


	//   ....[42]....
        /*0418*/ 	.word	0xffffffff


	//   ....[43]....
        /*041c*/ 	.word	0xffffffff


	//   ....[44]....
        /*0420*/ 	.word	0xffffffff


	//   ....[45]....
        /*0424*/ 	.word	0xffffffff


	//   ....[46]....
        /*0428*/ 	.word	0xffffffff


	//   ....[47]....
        /*042c*/ 	.word	0xffffffff


	//   ....[48]....
        /*0430*/ 	.word	0xffffffff


	//   ....[49]....
        /*0434*/ 	.word	0xffffffff


	//   ....[50]....
        /*0438*/ 	.word	0xffffffff


	//   ....[51]....
        /*043c*/ 	.word	0xffffffff


	//   ....[52]....
        /*0440*/ 	.word	0xffffffff


	//   ....[53]....
        /*0444*/ 	.word	0xffffffff


	//   ....[54]....
        /*0448*/ 	.word	0xffffffff


	//   ....[55]....
        /*044c*/ 	.word	0xffffffff


	//   ....[56]....
        /*0450*/ 	.word	0xffffffff


	//   ....[57]....
        /*0454*/ 	.word	0xffffffff


	//   ....[58]....
        /*0458*/ 	.word	0xffffffff


	//   ....[59]....
        /*045c*/ 	.word	0xffffffff


	//   ....[60]....
        /*0460*/ 	.word	0xffffffff


	//   ....[61]....
        /*0464*/ 	.word	0xffffffff


	//   ....[62]....
        /*0468*/ 	.word	0xffffffff


	//   ....[63]....
        /*046c*/ 	.word	0xffffffff


	//   ....[64]....
        /*0470*/ 	.word	0xffffffff


	//   ....[65]....
        /*0474*/ 	.word	0xffffffff


	//   ....[66]....
        /*0478*/ 	.word	0xffffffff


	//   ....[67]....
        /*047c*/ 	.word	0xffffffff


	//   ....[68]....
        /*0480*/ 	.word	0xffffffff


	//   ....[69]....
        /*0484*/ 	.word	0xffffffff


	//   ....[70]....
        /*0488*/ 	.word	0xffffffff


	//   ....[71]....
        /*048c*/ 	.word	0xffffffff


	//   ....[72]....
        /*0490*/ 	.word	0xffffffff


	//   ....[73]....
        /*0494*/ 	.word	0xffffffff


	//   ....[74]....
        /*0498*/ 	.word	0xffffffff


	//   ....[75]....
        /*049c*/ 	.word	0xffffffff


	//   ....[76]....
        /*04a0*/ 	.word	0xffffffff


	//   ....[77]....
        /*04a4*/ 	.word	0xffffffff


	//   ....[78]....
        /*04a8*/ 	.word	0xffffffff


	//   ....[79]....
        /*04ac*/ 	.word	0xffffffff


	//   ....[80]....
        /*04b0*/ 	.word	0xffffffff


	//   ....[81]....
        /*04b4*/ 	.word	0xffffffff


	//   ....[82]....
        /*04b8*/ 	.word	0xffffffff


	//   ....[83]....
        /*04bc*/ 	.word	0xffffffff


	//   ....[84]....
        /*04c0*/ 	.word	0xffffffff


	//   ....[85]....
        /*04c4*/ 	.word	0xffffffff


	//   ....[86]....
        /*04c8*/ 	.word	0xffffffff


	//   ....[87]....
        /*04cc*/ 	.word	0xffffffff


	//   ....[88]....
        /*04d0*/ 	.word	0xffffffff


	//   ....[89]....
        /*04d4*/ 	.word	0xffffffff


	//   ....[90]....
        /*04d8*/ 	.word	0xffffffff


	//   ....[91]....
        /*04dc*/ 	.word	0xffffffff


	//   ....[92]....
        /*04e0*/ 	.word	0xffffffff


	//   ....[93]....
        /*04e4*/ 	.word	0xffffffff


	//   ....[94]....
        /*04e8*/ 	.word	0xffffffff


	//   ....[95]....
        /*04ec*/ 	.word	0xffffffff


	//   ....[96]....
        /*04f0*/ 	.word	0xffffffff


	//   ....[97]....
        /*04f4*/ 	.word	0xffffffff


	//   ....[98]....
        /*04f8*/ 	.word	0xffffffff


	//   ....[99]....
        /*04fc*/ 	.word	0xffffffff


	//   ....[100]....
        /*0500*/ 	.word	0xffffffff


	//   ....[101]....
        /*0504*/ 	.word	0xffffffff


	//   ....[102]....
        /*0508*/ 	.word	0xffffffff


	//   ....[103]....
        /*050c*/ 	.word	0xffffffff


	//   ....[104]....
        /*0510*/ 	.word	0xffffffff


	//   ....[105]....
        /*0514*/ 	.word	0xffffffff


	//   ....[106]....
        /*0518*/ 	.word	0xffffffff


	//   ....[107]....
        /*051c*/ 	.word	0xffffffff


	//   ....[108]....
        /*0520*/ 	.word	0xffffffff


	//   ....[109]....
        /*0524*/ 	.word	0xffffffff


	//   ....[110]....
        /*0528*/ 	.word	0xffffffff


	//   ....[111]....
        /*052c*/ 	.word	0xffffffff


	//   ....[112]....
        /*0530*/ 	.word	0xffffffff


	//   ....[113]....
        /*0534*/ 	.word	0xffffffff


	//   ....[114]....
        /*0538*/ 	.word	0xffffffff


	//   ....[115]....
        /*053c*/ 	.word	0xffffffff


	//   ....[116]....
        /*0540*/ 	.word	0xffffffff


	//   ....[117]....
        /*0544*/ 	.word	0xffffffff


	//   ....[118]....
        /*0548*/ 	.word	0xffffffff


	//   ....[119]....
        /*054c*/ 	.word	0xffffffff


	//   ....[120]....
        /*0550*/ 	.word	0xffffffff


	//   ....[121]....
        /*0554*/ 	.word	0xffffffff


	//   ....[122]....
        /*0558*/ 	.word	0xffffffff


	//   ....[123]....
        /*055c*/ 	.word	0xffffffff


	//   ....[124]....
        /*0560*/ 	.word	0xffffffff


	//   ....[125]....
        /*0564*/ 	.word	0xffffffff


	//   ....[126]....
        /*0568*/ 	.word	0xffffffff


	//   ....[127]....
        /*056c*/ 	.word	0xffffffff


	//   ....[128]....
        /*0570*/ 	.word	0xffffffff


	//   ....[129]....
        /*0574*/ 	.word	0xffffffff


	//   ....[130]....
        /*0578*/ 	.word	0xffffffff


	//   ....[131]....
        /*057c*/ 	.word	0xffffffff


	//   ....[132]....
        /*0580*/ 	.word	0xffffffff


	//   ....[133]....
        /*0584*/ 	.word	0xffffffff


	//   ....[134]....
        /*0588*/ 	.word	0xffffffff


	//   ....[135]....
        /*058c*/ 	.word	0xffffffff


	//   ....[136]....
        /*0590*/ 	.word	0xffffffff


	//   ....[137]....
        /*0594*/ 	.word	0xffffffff


	//   ....[138]....
        /*0598*/ 	.word	0xffffffff


	//   ....[139]....
        /*059c*/ 	.word	0xffffffff


	//   ....[140]....
        /*05a0*/ 	.word	0xffffffff


	//   ....[141]....
        /*05a4*/ 	.word	0xffffffff


	//   ....[142]....
        /*05a8*/ 	.word	0xffffffff


	//   ....[143]....
        /*05ac*/ 	.word	0xffffffff


	//   ....[144]....
        /*05b0*/ 	.word	0xffffffff


	//   ....[145]....
        /*05b4*/ 	.word	0xffffffff


	//   ....[146]....
        /*05b8*/ 	.word	0xffffffff


	//   ....[147]....
        /*05bc*/ 	.word	0xffffffff


	//   ....[148]....
        /*05c0*/ 	.word	0xffffffff


	//   ....[149]....
        /*05c4*/ 	.word	0xffffffff


	//   ....[150]....
        /*05c8*/ 	.word	0xffffffff


	//   ....[151]....
        /*05cc*/ 	.word	0xffffffff


	//   ....[152]....
        /*05d0*/ 	.word	0xffffffff


	//   ....[153]....
        /*05d4*/ 	.word	0xffffffff


	//   ....[154]....
        /*05d8*/ 	.word	0xffffffff


	//   ....[155]....
        /*05dc*/ 	.word	0xffffffff


	//   ....[156]....
        /*05e0*/ 	.word	0xffffffff


	//   ....[157]....
        /*05e4*/ 	.word	0xffffffff


	//   ....[158]....
        /*05e8*/ 	.word	0xffffffff


	//   ....[159]....
        /*05ec*/ 	.word	0xffffffff


	//   ....[160]....
        /*05f0*/ 	.word	0xffffffff


	//   ....[161]....
        /*05f4*/ 	.word	0xffffffff


	//   ....[162]....
        /*05f8*/ 	.word	0xffffffff


	//   ....[163]....
        /*05fc*/ 	.word	0xffffffff


	//   ....[164]....
        /*0600*/ 	.word	0xffffffff


	//   ....[165]....
        /*0604*/ 	.word	0xffffffff


	//   ....[166]....
        /*0608*/ 	.word	0xffffffff


	//   ....[167]....
        /*060c*/ 	.word	0xffffffff


	//   ....[168]....
        /*0610*/ 	.word	0xffffffff


	//   ....[169]....
        /*0614*/ 	.word	0xffffffff


	//   ....[170]....
        /*0618*/ 	.word	0xffffffff


	//   ....[171]....
        /*061c*/ 	.word	0xffffffff


	//   ....[172]....
        /*0620*/ 	.word	0xffffffff


	//   ....[173]....
        /*0624*/ 	.word	0xffffffff


	//   ....[174]....
        /*0628*/ 	.word	0xffffffff


	//   ....[175]....
        /*062c*/ 	.word	0xffffffff


	//   ....[176]....
        /*0630*/ 	.word	0xffffffff


	//   ....[177]....
        /*0634*/ 	.word	0xffffffff


	//   ....[178]....
        /*0638*/ 	.word	0xffffffff


	//   ....[179]....
        /*063c*/ 	.word	0xffffffff


	//   ....[180]....
        /*0640*/ 	.word	0xffffffff


	//   ....[181]....
        /*0644*/ 	.word	0xffffffff


	//   ....[182]....
        /*0648*/ 	.word	0xffffffff


	//   ....[183]....
        /*064c*/ 	.word	0xffffffff


	//   ....[184]....
        /*0650*/ 	.word	0xffffffff


	//   ....[185]....
        /*0654*/ 	.word	0xffffffff


	//   ....[186]....
        /*0658*/ 	.word	0xffffffff


	//   ....[187]....
        /*065c*/ 	.word	0xffffffff


	//   ....[188]....
        /*0660*/ 	.word	0xffffffff


	//   ....[189]....
        /*0664*/ 	.word	0xffffffff


	//   ....[190]....
        /*0668*/ 	.word	0xffffffff


	//   ....[191]....
        /*066c*/ 	.word	0xffffffff


	//   ....[192]....
        /*0670*/ 	.word	0xffffffff


	//   ....[193]....
        /*0674*/ 	.word	0xffffffff


	//   ....[194]....
        /*0678*/ 	.word	0xffffffff


	//----- nvinfo : EIATTR_COOP_GROUP_INSTR_OFFSETS
	.align		4
.L_262:
        /*067c*/ 	.byte	0x04, 0x28
        /*067e*/ 	.short	(.L_264 - .L_263)


	//   ....[0]....
.L_263:
        /*0680*/ 	.word	0x000000a0


	//   ....[1]....
        /*0684*/ 	.word	0x00001150


	//   ....[2]....
        /*0688*/ 	.word	0x00001190


	//   ....[3]....
        /*068c*/ 	.word	0x00001360


	//   ....[4]....
        /*0690*/ 	.word	0x00001390


	//   ....[5]....
        /*0694*/ 	.word	0x00001420


	//   ....[6]....
        /*0698*/ 	.word	0x00001450


	//   ....[7]....
        /*069c*/ 	.word	0x000014e0


	//   ....[8]....
        /*06a0*/ 	.word	0x00001510


	//   ....[9]....
        /*06a4*/ 	.word	0x000015a0


	//   ....[10]....
        /*06a8*/ 	.word	0x000015d0


	//   ....[11]....
        /*06ac*/ 	.word	0x00001660


	//   ....[12]....
        /*06b0*/ 	.word	0x00001690


	//   ....[13]....
        /*06b4*/ 	.word	0x00001720


	//   ....[14]....
        /*06b8*/ 	.word	0x00001750


	//   ....[15]....
        /*06bc*/ 	.word	0x000017d0


	//   ....[16]....
        /*06c0*/ 	.word	0x00001810


	//   ....[17]....
        /*06c4*/ 	.word	0x00001cf0


	//   ....[18]....
        /*06c8*/ 	.word	0x00001d00


	//   ....[19]....
        /*06cc*/ 	.word	0x00001d10


	//   ....[20]....
        /*06d0*/ 	.word	0x00001d20


	//   ....[21]....
        /*06d4*/ 	.word	0x00001d30


	//   ....[22]....
        /*06d8*/ 	.word	0x00001d40


	//   ....[23]....
        /*06dc*/ 	.word	0x00001d50


	//   ....[24]....
        /*06e0*/ 	.word	0x00001d70


	//   ....[25]....
        /*06e4*/ 	.word	0x00001d90


	//   ....[26]....
        /*06e8*/ 	.word	0x00001dc0


	//   ....[27]....
        /*06ec*/ 	.word	0x00001dd0


	//   ....[28]....
        /*06f0*/ 	.word	0x00001de0


	//   ....[29]....
        /*06f4*/ 	.word	0x00001df0


	//   ....[30]....
        /*06f8*/ 	.word	0x00001e00


	//   ....[31]....
        /*06fc*/ 	.word	0x00002340


	//   ....[32]....
        /*0700*/ 	.word	0x00002350


	//   ....[33]....
        /*0704*/ 	.word	0x00002360


	//   ....[34]....
        /*0708*/ 	.word	0x00002370


	//   ....[35]....
        /*070c*/ 	.word	0x00002400


	//   ....[36]....
        /*0710*/ 	.word	0x000024e0


	//   ....[37]....
        /*0714*/ 	.word	0x000024f0


	//   ....[38]....
        /*0718*/ 	.word	0x00002510


	//   ....[39]....
        /*071c*/ 	.word	0x00002520


	//   ....[40]....
        /*0720*/ 	.word	0x00002540


	//   ....[41]....
        /*0724*/ 	.word	0x00002550


	//   ....[42]....
        /*0728*/ 	.word	0x00002570


	//   ....[43]....
        /*072c*/ 	.word	0x000025d0


	//   ....[44]....
        /*0730*/ 	.word	0x00002770


	//   ....[45]....
        /*0734*/ 	.word	0x00003140


	//   ....[46]....
        /*0738*/ 	.word	0x00003160


	//   ....[47]....
        /*073c*/ 	.word	0x00003170


	//   ....[48]....
        /*0740*/ 	.word	0x00003180


	//   ....[49]....
        /*0744*/ 	.word	0x00003190


	//   ....[50]....
        /*0748*/ 	.word	0x000031a0


	//   ....[51]....
        /*074c*/ 	.word	0x000031b0


	//   ....[52]....
        /*0750*/ 	.word	0x000031c0


	//   ....[53]....
        /*0754*/ 	.word	0x000031e0


	//   ....[54]....
        /*0758*/ 	.word	0x00003200


	//   ....[55]....
        /*075c*/ 	.word	0x00003220


	//   ....[56]....
        /*0760*/ 	.word	0x00003250


	//   ....[57]....
        /*0764*/ 	.word	0x00003270


	//   ....[58]....
        /*0768*/ 	.word	0x00003290


	//   ....[59]....
        /*076c*/ 	.word	0x000042c0


	//   ....[60]....
        /*0770*/ 	.word	0x000042e0


	//   ....[61]....
        /*0774*/ 	.word	0x00004300


	//   ....[62]....
        /*0778*/ 	.word	0x00004310


	//   ....[63]....
        /*077c*/ 	.word	0x00005330


	//   ....[64]....
        /*0780*/ 	.word	0x00005360


	//   ....[65]....
        /*0784*/ 	.word	0x00005600


	//   ....[66]....
        /*0788*/ 	.word	0x00005650


	//   ....[67]....
        /*078c*/ 	.word	0x00005690


	//   ....[68]....
        /*0790*/ 	.word	0x000057d0


	//   ....[69]....
        /*0794*/ 	.word	0x00005c60


	//   ....[70]....
        /*0798*/ 	.word	0x00005da0


	//   ....[71]....
        /*079c*/ 	.word	0x000085c0


	//   ....[72]....
        /*07a0*/ 	.word	0x000085e0


	//   ....[73]....
        /*07a4*/ 	.word	0x000085f0


	//   ....[74]....
        /*07a8*/ 	.word	0x00008600


	//   ....[75]....
        /*07ac*/ 	.word	0x00008610


	//   ....[76]....
        /*07b0*/ 	.word	0x00008620


	//   ....[77]....
        /*07b4*/ 	.word	0x00008630


	//   ....[78]....
        /*07b8*/ 	.word	0x00008650


	//   ....[79]....
        /*07bc*/ 	.word	0x00008670


	//   ....[80]....
        /*07c0*/ 	.word	0x00008690


	//   ....[81]....
        /*07c4*/ 	.word	0x000086d0


	//   ....[82]....
        /*07c8*/ 	.word	0x00008710


	//   ....[83]....
        /*07cc*/ 	.word	0x00008730


	//   ....[84]....
        /*07d0*/ 	.word	0x00008740


	//   ....[85]....
        /*07d4*/ 	.word	0x0000a090


	//   ....[86]....
        /*07d8*/ 	.word	0x0000a0b0


	//   ....[87]....
        /*07dc*/ 	.word	0x0000a0c0


	//   ....[88]....
        /*07e0*/ 	.word	0x0000a0d0


	//   ....[89]....
        /*07e4*/ 	.word	0x0000a0e0


	//   ....[90]....
        /*07e8*/ 	.word	0x0000a0f0


	//   ....[91]....
        /*07ec*/ 	.word	0x0000a100


	//   ....[92]....
        /*07f0*/ 	.word	0x0000a120


	//   ....[93]....
        /*07f4*/ 	.word	0x0000a130


	//   ....[94]....
        /*07f8*/ 	.word	0x0000a150


	//   ....[95]....
        /*07fc*/ 	.word	0x0000a1a0


	//   ....[96]....
        /*0800*/ 	.word	0x0000a1e0


	//   ....[97]....
        /*0804*/ 	.word	0x0000a200


	//   ....[98]....
        /*0808*/ 	.word	0x0000a210


	//   ....[99]....
        /*080c*/ 	.word	0x0000a4d0


	//   ....[100]....
        /*0810*/ 	.word	0x0000a4e0


	//   ....[101]....
        /*0814*/ 	.word	0x0000a4f0


	//   ....[102]....
        /*0818*/ 	.word	0x0000a500


	//   ....[103]....
        /*081c*/ 	.word	0x0000b020


	//   ....[104]....
        /*0820*/ 	.word	0x0000b5e0


	//   ....[105]....
        /*0824*/ 	.word	0x0000b7d0


	//   ....[106]....
        /*0828*/ 	.word	0x0000b990


	//   ....[107]....
        /*082c*/ 	.word	0x0000bb50


	//   ....[108]....
        /*0830*/ 	.word	0x0000bbd0


	//   ....[109]....
        /*0834*/ 	.word	0x0000bc80


	//   ....[110]....
        /*0838*/ 	.word	0x0000bcc0


	//   ....[111]....
        /*083c*/ 	.word	0x0000eaf0


	//   ....[112]....
        /*0840*/ 	.word	0x0000eb10


	//   ....[113]....
        /*0844*/ 	.word	0x0000eb20


	//   ....[114]....
        /*0848*/ 	.word	0x0000eb30


	//   ....[115]....
        /*084c*/ 	.word	0x0000eb40


	//   ....[116]....
        /*0850*/ 	.word	0x0000eb50


	//   ....[117]....
        /*0854*/ 	.word	0x0000eb60


	//   ....[118]....
        /*0858*/ 	.word	0x0000eb70


	//   ....[119]....
        /*085c*/ 	.word	0x0000eb90


	//   ....[120]....
        /*0860*/ 	.word	0x0000eba0


	//   ....[121]....
        /*0864*/ 	.word	0x0000ebc0


	//   ....[122]....
        /*0868*/ 	.word	0x0000ebf0


	//   ....[123]....
        /*086c*/ 	.word	0x0000ec10


	//   ....[124]....
        /*0870*/ 	.word	0x0000ec20


	//   ....[125]....
        /*0874*/ 	.word	0x0000f0a0


	//   ....[126]....
        /*0878*/ 	.word	0x0000f0c0


	//   ....[127]....
        /*087c*/ 	.word	0x0000f0e0


	//   ....[128]....
        /*0880*/ 	.word	0x0000f110


	//   ....[129]....
        /*0884*/ 	.word	0x0000f140


	//   ....[130]....
        /*0888*/ 	.word	0x0000f190


	//   ....[131]....
        /*088c*/ 	.word	0x0000f1c0


	//   ....[132]....
        /*0890*/ 	.word	0x0000f1e0


	//   ....[133]....
        /*0894*/ 	.word	0x0000f220


	//   ....[134]....
        /*0898*/ 	.word	0x0000f250


	//   ....[135]....
        /*089c*/ 	.word	0x0000f280


	//   ....[136]....
        /*08a0*/ 	.word	0x0000f2a0


	//   ....[137]....
        /*08a4*/ 	.word	0x0000f2d0


	//   ....[138]....
        /*08a8*/ 	.word	0x0000f2f0


	//   ....[139]....
        /*08ac*/ 	.word	0x00010c80


	//   ....[140]....
        /*08b0*/ 	.word	0x00010df0


	//   ....[141]....
        /*08b4*/ 	.word	0x000110b0


	//   ....[142]....
        /*08b8*/ 	.word	0x000110e0


	//   ....[143]....
        /*08bc*/ 	.word	0x00011100


	//   ....[144]....
        /*08c0*/ 	.word	0x000111f0


	//   ....[145]....
        /*08c4*/ 	.word	0x000112a0


	//   ....[146]....
        /*08c8*/ 	.word	0x00011530


	//   ....[147]....
        /*08cc*/ 	.word	0x000141b0


	//   ....[148]....
        /*08d0*/ 	.word	0x000141c0


	//   ....[149]....
        /*08d4*/ 	.word	0x000141d0


	//   ....[150]....
        /*08d8*/ 	.word	0x000141e0


	//   ....[151]....
        /*08dc*/ 	.word	0x00014210


	//   ....[152]....
        /*08e0*/ 	.word	0x00014230


	//   ....[153]....
        /*08e4*/ 	.word	0x00014250


	//   ....[154]....
        /*08e8*/ 	.word	0x00014260


	//   ....[155]....
        /*08ec*/ 	.word	0x000156c0


	//   ....[156]....
        /*08f0*/ 	.word	0x00015700


	//   ....[157]....
        /*08f4*/ 	.word	0x00015720


	//   ....[158]....
        /*08f8*/ 	.word	0x00015750


	//   ....[159]....
        /*08fc*/ 	.word	0x00015780


	//   ....[160]....
        /*0900*/ 	.word	0x000157c0


	//   ....[161]....
        /*0904*/ 	.word	0x00015800


	//   ....[162]....
        /*0908*/ 	.word	0x00015820


	//   ....[163]....
        /*090c*/ 	.word	0x000158b0


	//   ....[164]....
        /*0910*/ 	.word	0x000158c0


	//   ....[165]....
        /*0914*/ 	.word	0x000158f0


	//   ....[166]....
        /*0918*/ 	.word	0x00015930


	//   ....[167]....
        /*091c*/ 	.word	0x00015950


	//   ....[168]....
        /*0920*/ 	.word	0x00015980


	//   ....[169]....
        /*0924*/ 	.word	0x000159d0


	//   ....[170]....
        /*0928*/ 	.word	0x00015a00


	//   ....[171]....
        /*092c*/ 	.word	0x00015a10


	//   ....[172]....
        /*0930*/ 	.word	0x00015b10


	//   ....[173]....
        /*0934*/ 	.word	0x00015b30


	//   ....[174]....
        /*0938*/ 	.word	0x00015b50


	//   ....[175]....
        /*093c*/ 	.word	0x00015b80


	//   ....[176]....
        /*0940*/ 	.word	0x00015ba0


	//   ....[177]....
        /*0944*/ 	.word	0x00015c30


	//   ....[178]....
        /*0948*/ 	.word	0x00015c50


	//   ....[179]....
        /*094c*/ 	.word	0x000164d0


	//   ....[180]....
        /*0950*/ 	.word	0x00016500


	//   ....[181]....
        /*0954*/ 	.word	0x00016530


	//   ....[182]....
        /*0958*/ 	.word	0x00016560


	//   ....[183]....
        /*095c*/ 	.word	0x00016590


	//   ....[184]....
        /*0960*/ 	.word	0x000165c0


	//   ....[185]....
        /*0964*/ 	.word	0x000165f0


	//   ....[186]....
        /*0968*/ 	.word	0x00016610


	//   ....[187]....
        /*096c*/ 	.word	0x00016640


	//   ....[188]....
        /*0970*/ 	.word	0x00016650


	//   ....[189]....
        /*0974*/ 	.word	0x00016660


	//   ....[190]....
        /*0978*/ 	.word	0x00016670


	//   ....[191]....
        /*097c*/ 	.word	0x00016680


	//   ....[192]....
        /*0980*/ 	.word	0x00016690


	//   ....[193]....
        /*0984*/ 	.word	0x000166c0


	//   ....[194]....
        /*0988*/ 	.word	0x000166e0


	//----- nvinfo : EIATTR_EXIT_INSTR_OFFSETS
	.align		4
.L_264:
        /*098c*/ 	.byte	0x04, 0x1c
        /*098e*/ 	.short	(.L_266 - .L_265)


	//   ....[0]....
.L_265:
        /*0990*/ 	.word	0x00000450


	//   ....[1]....
        /*0994*/ 	.word	0x00015ce0


	//   ....[2]....
        /*0998*/ 	.word	0x00015d20


	//   ....[3]....
        /*099c*/ 	.word	0x00016840


	//   ....[4]....
        /*09a0*/ 	.word	0x00016880


	//----- nvinfo : EIATTR_CTAIDZ_USED
	.align		4
.L_266:
        /*09a4*/ 	.byte	0x01, 0x04
	.zero		2


	//----- nvinfo : EIATTR_MAX_THREADS
	.align		4
        /*09a8*/ 	.byte	0x04, 0x05
        /*09aa*/ 	.short	(.L_268 - .L_267)
.L_267:
        /*09ac*/ 	.word	0x00000080
        /*09b0*/ 	.word	0x00000001
        /*09b4*/ 	.word	0x00000001


	//----- nvinfo : EIATTR_CRS_STACK_SIZE
	.align		4
.L_268:
        /*09b8*/ 	.byte	0x04, 0x1e
        /*09ba*/ 	.short	(.L_270 - .L_269)
.L_269:
        /*09bc*/ 	.word	0x00000000
.L_270:


//--------------------- .nv.info._ZN7cutlass13device_kernelIN5flash19enable_sm80_to_sm89INS1_16FlashAttnFwdSm80INS1_25CollectiveMainloopFwdSm80ILi4ELi1ELb0EN4cute5tupleIJNS5_1CILi128EEENS7_ILi112EEENS7_ILi64EEEEEELi64ENS_10bfloat16_tEfNS_4arch4Sm80ELb1ELb0ELb1ELb1ELb1ELb1ELb1ELb0EEENS1_21CollectiveEpilogueFwdINS6_IJS8_SA_S9_EEENS6_IJNS7_ILi1EEESI_SI_EEESC_SE_Li128ELb1ELb1ELb0ELb0EEENS1_19SingleTileSchedulerILb1ELb0ELb1ELi128EEEEEEEEEvNT_6ParamsE --------------------------
	.section	.nv.info._ZN7cutlass13device_kernelIN5flash19enable_sm80_to_sm89INS1_16FlashAttnFwdSm80INS1_25CollectiveMainloopFwdSm80ILi4ELi1ELb0EN4cute5tupleIJNS5_1CILi128EEENS7_ILi112EEENS7_ILi64EEEEEELi64ENS_10bfloat16_tEfNS_4arch4Sm80ELb1ELb0ELb1ELb1ELb1ELb1ELb1ELb0EEENS1_21CollectiveEpilogueFwdINS6_IJS8_SA_S9_EEENS6_IJNS7_ILi1EEESI_SI_EEESC_SE_Li128ELb1ELb1ELb0ELb0EEENS1_19SingleTileSchedulerILb1ELb0ELb1ELi128EEEEEEEEEvNT_6ParamsE,"",@"SHT_CUDA_INFO"
	.sectionflags	@""
	.align	4


	//----- nvinfo : EIATTR_CUDA_API_VERSION
	.align		4
        /*0000*/ 	.byte	0x04, 0x37
        /*0002*/ 	.short	(.L_272 - .L_271)
.L_271:
        /*0004*/ 	.word	0x00000082


	//----- nvinfo : EIATTR_SW2861232_WAR
	.align		4
.L_272:
        /*0008*/ 	.byte	0x01, 0x35
	.zero		2


	//----- nvinfo : EIATTR_PARAM_CBANK
	.align		4
        /*000c*/ 	.byte	0x04, 0x0a
        /*000e*/ 	.short	(.L_274 - .L_273)
	.align		4
.L_273:
        /*0010*/ 	.word	index@(.nv.constant0._ZN7cutlass13device_kernelIN5flash19enable_sm80_to_sm89INS1_16FlashAttnFwdSm80INS1_25CollectiveMainloopFwdSm80ILi4ELi1ELb0EN4cute5tupleIJNS5_1CILi128EEENS7_ILi112EEENS7_ILi64EEEEEELi64ENS_10bfloat16_tEfNS_4arch4Sm80ELb1ELb0ELb1ELb1ELb1ELb1ELb1ELb0EEENS1_21CollectiveEpilogueFwdINS6_IJS8_SA_S9_EEENS6_IJNS7_ILi1EEESI_SI_EEESC_SE_Li128ELb1ELb1ELb0ELb0EEENS1_19SingleTileSchedulerILb1ELb0ELb1ELi128EEEEEEEEEvNT_6ParamsE)
        /*0014*/ 	.short	0x0160
        /*0016*/ 	.short	0x0418


	//----- nvinfo : EIATTR_CBANK_PARAM_SIZE
	.align		4
.L_274:
        /*0018*/ 	.byte	0x03, 0x19
        /*001a*/ 	.short	0x0418


	//----- nvinfo : EIATTR_KPARAM_INFO
	.align		4
        /*001c*/ 	.byte	0x04, 0x17
        /*001e*/ 	.short	(.L_276 - .L_275)
.L_275:
        /*0020*/ 	.word	0x00000000
        /*0024*/ 	.short	0x0000
        /*0026*/ 	.short	0x0000
        /*0028*/ 	.byte	0x00, 0xf0, 0x61, 0x10


	//----- nvinfo : EIATTR_MAXREG_COUNT
	.align		4
.L_276:
        /*002c*/ 	.byte	0x03, 0x1b
        /*002e*/ 	.short	0x00ff


	//----- nvinfo : EIATTR_NUM_BARRIERS
	.align		4
        /*0030*/ 	.byte	0x02, 0x4c
        /*0032*/ 	.byte	0x02
	.zero		1


	//----- nvinfo : EIATTR_ANNOTATIONS
	.align		4
        /*0034*/ 	.byte	0x04, 0x55
        /*0036*/ 	.short	(.L_278 - .L_277)


	//   ....[0]....
.L_277:
        /* <DEDUP_REMOVED lines=51> */


	//----- nvinfo : EIATTR_MERCURY_ISA_VERSION
	.align		4
.L_278:
        /*0350*/ 	.byte	0x03, 0x5f
        /*0352*/ 	.short	0x0000


	//----- nvinfo : EIATTR_COOP_GROUP_MASK_REGIDS
	.align		4
        /*0354*/ 	.byte	0x04, 0x29
        /*0356*/ 	.short	(.L_280 - .L_279)


	//   ....[0]....
.L_279:
        /*0358*/ 	.word	0xffffffff


	//   ....[1]....
        /*035c*/ 	.word	0xffffffff


	//   ....[2]....
        /*0360*/ 	.word	0xffffffff


	//   ....[3]....
        /*0364*/ 	.word	0xffffffff


	//   ....[4]....
        /*0368*/ 	.word	0xffffffff


	//   ....[5]....
        /*036c*/ 	.word	0xffffffff


	//   ....[6]....
        /*0370*/ 	.word	0xffffffff


	//   ....[7]....
        /*0374*/ 	.word	0xffffffff


	//   ....[8]....
        /*0378*/ 	.word	0xffffffff


	//   ....[9]....
        /*037c*/ 	.word	0xffffffff


	//   ....[10]....
        /*0380*/ 	.word	0xffffffff


	//   ....[11]....
        /*0384*/ 	.word	0xffffffff


	//   ....[12]....
        /*0388*/ 	.word	0xffffffff


	//   ....[13]....
        /*038c*/ 	.word	0xffffffff


	//   ....[14]....
        /*0390*/ 	.word	0xffffffff


	//   ....[15]....
        /*0394*/ 	.word	0xffffffff


	//   ....[16]....
        /*0398*/ 	.word	0xffffffff


	//   ....[17]....
        /*039c*/ 	.word	0xffffffff


	//   ....[18]....
        /*03a0*/ 	.word	0xffffffff


	//   ....[19]....
        /*03a4*/ 	.word	0xffffffff


	//   ....[20]....
        /*03a8*/ 	.word	0xffffffff


	//   ....[21]....
        /*03ac*/ 	.word	0xffffffff


	//   ....[22]....
        /*03b0*/ 	.word	0xffffffff


	//   ....[23]....
        /*03b4*/ 	.word	0xffffffff


	//   ....[24]....
        /*03b8*/ 	.word	0xffffffff


	//   ....[25]....
        /*03bc*/ 	.word	0xffffffff


	//   ....[26]....
        /*03c0*/ 	.word	0xffffffff


	//   ....[27]....
        /*03c4*/ 	.word	0xffffffff


	//   ....[28]....
        /*03c8*/ 	.word	0xffffffff


	//   ....[29]....
        /*03cc*/ 	.word	0xffffffff


	//   ....[30]....
        /*03d0*/ 	.word	0xffffffff


	//   ....[31]....
        /*03d4*/ 	.word	0xffffffff


	//   ....[32]....
        /*03d8*/ 	.word	0xffffffff


	//   ....[33]....
        /*03dc*/ 	.word	0xffffffff


	//   ....[34]....
        /*03e0*/ 	.word	0xffffffff


	//   ....[35]....
        /*03e4*/ 	.word	0xffffffff


	//   ....[36]....
        /*03e8*/ 	.word	0xffffffff


	//   ....[37]....
        /*03ec*/ 	.word	0xffffffff


	//   ....[38]....
        /*03f0*/ 	.word	0xffffffff


	//   ....[39]....
        /*03f4*/ 	.word	0xffffffff


	//   ....[40]....
        /*03f8*/ 	.word	0xffffffff


	//   ....[41]....
        /*03fc*/ 	.word	0xffffffff


	//   ....[42]....
        /*0400*/ 	.word	0xffffffff


	//   ....[43]....
        /*0404*/ 	.word	0xffffffff


	//   ....[44]....
        /*0408*/ 	.word	0xffffffff


	//   ....[45]....
        /*040c*/ 	.word	0xffffffff


	//   ....[46]....
        /*0410*/ 	.word	0xffffffff


	//   ....[47]....
        /*0414*/ 	.word	0xffffffff


	//   ....[48]....
        /*0418*/ 	.word	0xffffffff


	//   ....[49]....
        /*041c*/ 	.word	0xffffffff


	//   ....[50]....
        /*0420*/ 	.word	0xffffffff


	//   ....[51]....
        /*0424*/ 	.word	0xffffffff


	//   ....[52]....
        /*0428*/ 	.word	0xffffffff


	//   ....[53]....
        /*042c*/ 	.word	0xffffffff


	//   ....[54]....
        /*0430*/ 	.word	0xffffffff


	//   ....[55]....
        /*0434*/ 	.word	0xffffffff


	//   ....[56]....
        /*0438*/ 	.word	0xffffffff


	//   ....[57]....
        /*043c*/ 	.word	0xffffffff


	//   ....[58]....
        /*0440*/ 	.word	0xffffffff


	//   ....[59]....
        /*0444*/ 	.word	0xffffffff


	//   ....[60]....
        /*0448*/ 	.word	0xffffffff


	//   ....[61]....
        /*044c*/ 	.word	0xffffffff


	//   ....[62]....
        /*0450*/ 	.word	0xffffffff


	//   ....[63]....
        /*0454*/ 	.word	0xffffffff


	//   ....[64]....
        /*0458*/ 	.word	0xffffffff


	//   ....[65]....
        /*045c*/ 	.word	0xffffffff


	//   ....[66]....
        /*0460*/ 	.word	0xffffffff


	//   ....[67]....
        /*0464*/ 	.word	0xffffffff


	//   ....[68]....
        /*0468*/ 	.word	0xffffffff


	//   ....[69]....
        /*046c*/ 	.word	0xffffffff


	//   ....[70]....
        /*0470*/ 	.word	0xffffffff


	//   ....[71]....
        /*0474*/ 	.word	0xffffffff


	//   ....[72]....
        /*0478*/ 	.word	0xffffffff


	//   ....[73]....
        /*047c*/ 	.word	0xffffffff


	//   ....[74]....
        /*0480*/ 	.word	0xffffffff


	//   ....[75]....
        /*0484*/ 	.word	0xffffffff


	//   ....[76]....
        /*0488*/ 	.word	0xffffffff


	//   ....[77]....
        /*048c*/ 	.word	0xffffffff


	//   ....[78]....
        /*0490*/ 	.word	0xffffffff


	//   ....[79]....
        /*0494*/ 	.word	0xffffffff


	//   ....[80]....
        /*0498*/ 	.word	0xffffffff


	//   ....[81]....
        /*049c*/ 	.word	0xffffffff


	//   ....[82]....
        /*04a0*/ 	.word	0xffffffff


	//   ....[83]....
        /*04a4*/ 	.word	0xffffffff


	//   ....[84]....
        /*04a8*/ 	.word	0xffffffff


	//   ....[85]....
        /*04ac*/ 	.word	0xffffffff


	//   ....[86]....
        /*04b0*/ 	.word	0xffffffff


	//   ....[87]....
        /*04b4*/ 	.word	0xffffffff


	//   ....[88]....
        /*04b8*/ 	.word	0xffffffff


	//   ....[89]....
        /*04bc*/ 	.word	0xffffffff


	//   ....[90]....
        /*04c0*/ 	.word	0xffffffff


	//   ....[91]....
        /*04c4*/ 	.word	0xffffffff


	//   ....[92]....
        /*04c8*/ 	.word	0xffffffff


	//   ....[93]....
        /*04cc*/ 	.word	0xffffffff


	//   ....[94]....
        /*04d0*/ 	.word	0xffffffff


	//   ....[95]....
        /*04d4*/ 	.word	0xffffffff


	//   ....[96]....
        /*04d8*/ 	.word	0xffffffff


	//   ....[97]....
        /*04dc*/ 	.word	0xffffffff


	//   ....[98]....
        /*04e0*/ 	.word	0xffffffff


	//   ....[99]....
        /*04e4*/ 	.word	0xffffffff


	//   ....[100]....
        /*04e8*/ 	.word	0xffffffff


	//   ....[101]....
        /*04ec*/ 	.word	0xffffffff


	//   ....[102]....
        /*04f0*/ 	.word	0xffffffff


	//   ....[103]....
        /*04f4*/ 	.word	0xffffffff


	//   ....[104]....
        /*04f8*/ 	.word	0xffffffff


	//   ....[105]....
        /*04fc*/ 	.word	0xffffffff


	//   ....[106]....
        /*0500*/ 	.word	0xffffffff


	//   ....[107]....
        /*0504*/ 	.word	0xffffffff


	//   ....[108]....
        /*0508*/ 	.word	0xffffffff


	//   ....[109]....
        /*050c*/ 	.word	0xffffffff


	//   ....[110]....
        /*0510*/ 	.word	0xffffffff


	//   ....[111]....
        /*0514*/ 	.word	0xffffffff


	//   ....[112]....
        /*0518*/ 	.word	0xffffffff


	//   ....[113]....
        /*051c*/ 	.word	0xffffffff


	//   ....[114]....
        /*0520*/ 	.word	0xffffffff


	//   ....[115]....
        /*0524*/ 	.word	0xffffffff


	//   ....[116]....
        /*0528*/ 	.word	0xffffffff


	//   ....[117]....
        /*052c*/ 	.word	0xffffffff


	//   ....[118]....
        /*0530*/ 	.word	0xffffffff


	//   ....[119]....
        /*0534*/ 	.word	0xffffffff


	//   ....[120]....
        /*0538*/ 	.word	0xffffffff


	//   ....[121]....
        /*053c*/ 	.word	0xffffffff


	//   ....[122]....
        /*0540*/ 	.word	0xffffffff


	//   ....[123]....
        /*0544*/ 	.word	0xffffffff


	//   ....[124]....
        /*0548*/ 	.word	0xffffffff


	//   ....[125]....
        /*054c*/ 	.word	0xffffffff


	//   ....[126]....
        /*0550*/ 	.word	0xffffffff


	//   ....[127]....
        /*0554*/ 	.word	0xffffffff


	//   ....[128]....
        /*0558*/ 	.word	0xffffffff


	//   ....[129]....
        /*055c*/ 	.word	0xffffffff


	//   ....[130]....
        /*0560*/ 	.word	0xffffffff


	//   ....[131]....
        /*0564*/ 	.word	0xffffffff


	//   ....[132]....
        /*0568*/ 	.word	0xffffffff


	//   ....[133]....
        /*056c*/ 	.word	0xffffffff


	//   ....[134]....
        /*0570*/ 	.word	0xffffffff


	//   ....[135]....
        /*0574*/ 	.word	0xffffffff


	//   ....[136]....
        /*0578*/ 	.word	0xffffffff


	//   ....[137]....
        /*057c*/ 	.word	0xffffffff


	//   ....[138]....
        /*0580*/ 	.word	0xffffffff


	//   ....[139]....
        /*0584*/ 	.word	0xffffffff


	//   ....[140]....
        /*0588*/ 	.word	0xffffffff


	//   ....[141]....
        /*058c*/ 	.word	0xffffffff


	//   ....[142]....
        /*0590*/ 	.word	0xffffffff


	//   ....[143]....
        /*0594*/ 	.word	0xffffffff


	//   ....[144]....
        /*0598*/ 	.word	0xffffffff


	//   ....[145]....
        /*059c*/ 	.word	0xffffffff


	//   ....[146]....
        /*05a0*/ 	.word	0xffffffff


	//   ....[147]....
        /*05a4*/ 	.word	0xffffffff


	//   ....[148]....
        /*05a8*/ 	.word	0xffffffff


	//   ....[149]....
        /*05ac*/ 	.word	0xffffffff


	//   ....[150]....
        /*05b0*/ 	.word	0xffffffff


	//   ....[151]....
        /*05b4*/ 	.word	0xffffffff


	//   ....[152]....
        /*05b8*/ 	.word	0xffffffff


	//   ....[153]....
        /*05bc*/ 	.word	0xffffffff


	//   ....[154]....
        /*05c0*/ 	.word	0xffffffff


	//   ....[155]....
        /*05c4*/ 	.word	0xffffffff


	//   ....[156]....
        /*05c8*/ 	.word	0xffffffff


	//   ....[157]....
        /*05cc*/ 	.word	0xffffffff


	//   ....[158]....
        /*05d0*/ 	.word	0xffffffff


	//   ....[159]....
        /*05d4*/ 	.word	0xffffffff


	//   ....[160]....
        /*05d8*/ 	.word	0xffffffff


	//   ....[161]....
        /*05dc*/ 	.word	0xffffffff


	//   ....[162]....
        /*05e0*/ 	.word	0xffffffff


	//   ....[163]....
        /*05e4*/ 	.word	0xffffffff


	//   ....[164]....
        /*05e8*/ 	.word	0xffffffff


	//   ....[165]....
        /*05ec*/ 	.word	0xffffffff


	//   ....[166]....
        /*05f0*/ 	.word	0xffffffff


	//   ....[167]....
        /*05f4*/ 	.word	0xffffffff


	//   ....[168]....
        /*05f8*/ 	.word	0xffffffff


	//   ....[169]....
        /*05fc*/ 	.word	0xffffffff


	//   ....[170]....
        /*0600*/ 	.word	0xffffffff


	//   ....[171]....
        /*0604*/ 	.word	0xffffffff


	//   ....[172]....
        /*0608*/ 	.word	0xffffffff


	//   ....[173]....
        /*060c*/ 	.word	0xffffffff


	//   ....[174]....
        /*0610*/ 	.word	0xffffffff


	//   ....[175]....
        /*0614*/ 	.word	0xffffffff


	//   ....[176]....
        /*0618*/ 	.word	0xffffffff


	//   ....[177]....
        /*061c*/ 	.word	0xffffffff


	//   ....[178]....
        /*0620*/ 	.word	0xffffffff


	//   ....[179]....
        /*0624*/ 	.word	0xffffffff


	//   ....[180]....
        /*0628*/ 	.word	0xffffffff


	//   ....[181]....
        /*062c*/ 	.word	0xffffffff


	//   ....[182]....
        /*0630*/ 	.word	0xffffffff


	//   ....[183]....
        /*0634*/ 	.word	0xffffffff


	//   ....[184]....
        /*0638*/ 	.word	0xffffffff


	//   ....[185]....
        /*063c*/ 	.word	0xffffffff


	//   ....[186]....
        /*0640*/ 	.word	0xffffffff


	//   ....[187]....
        /*0644*/ 	.word	0xffffffff


	//   ....[188]....
        /*0648*/ 	.word	0xffffffff


	//   ....[189]....
        /*064c*/ 	.word	0xffffffff


	//   ....[190]....
        /*0650*/ 	.word	0xffffffff


	//   ....[191]....
        /*0654*/ 	.word	0xffffffff


	//   ....[192]....
        /*0658*/ 	.word	0xffffffff


	//   ....[193]....
        /*065c*/ 	.word	0xffffffff


	//   ....[194]....
        /*0660*/ 	.word	0xffffffff


	//   ....[195]....
        /*0664*/ 	.word	0xffffffff


	//   ....[196]....
        /*0668*/ 	.word	0xffffffff


	//   ....[197]....
        /*066c*/ 	.word	0xffffffff


	//   ....[198]....
        /*0670*/ 	.word	0xffffffff


	//   ....[199]....
        /*0674*/ 	.word	0xffffffff


	//   ....[200]....
        /*0678*/ 	.word	0xffffffff


	//   ....[201]....
        /*067c*/ 	.word	0xffffffff


	//   ....[202]....
        /*0680*/ 	.word	0xffffffff


	//   ....[203]....
        /*0684*/ 	.word	0xffffffff


	//   ....[204]....
        /*0688*/ 	.word	0xffffffff


	//   ....[205]....
        /*068c*/ 	.word	0xffffffff


	//   ....[206]....
        /*0690*/ 	.word	0xffffffff


	//   ....[207]....
        /*0694*/ 	.word	0xffffffff


	//   ....[208]....
        /*0698*/ 	.word	0xffffffff


	//   ....[209]....
        /*069c*/ 	.word	0xffffffff


	//   ....[210]....
        /*06a0*/ 	.word	0xffffffff


	//   ....[211]....
        /*06a4*/ 	.word	0xffffffff


	//   ....[212]....
        /*06a8*/ 	.word	0xffffffff


	//   ....[213]....
        /*06ac*/ 	.word	0xffffffff


	//   ....[214]....
        /*06b0*/ 	.word	0xffffffff


	//   ....[215]....
        /*06b4*/ 	.word	0xffffffff


	//   ....[216]....
        /*06b8*/ 	.word	0xffffffff


	//   ....[217]....
        /*06bc*/ 	.word	0xffffffff


	//   ....[218]....
        /*06c0*/ 	.word	0xffffffff


	//   ....[219]....
        /*06c4*/ 	.word	0xffffffff


	//   ....[220]....
        /*06c8*/ 	.word	0xffffffff


	//   ....[221]....
        /*06cc*/ 	.word	0xffffffff


	//   ....[222]....
        /*06d0*/ 	.word	0xffffffff


	//   ....[223]....
        /*06d4*/ 	.word	0xffffffff


	//   ....[224]....
        /*06d8*/ 	.word	0xffffffff


	//   ....[225]....
        /*06dc*/ 	.word	0xffffffff


	//   ....[226]....
        /*06e0*/ 	.word	0xffffffff


	//   ....[227]....
        /*06e4*/ 	.word	0xffffffff


	//   ....[228]....
        /*06e8*/ 	.word	0xffffffff


	//   ....[229]....
        /*06ec*/ 	.word	0xffffffff


	//   ....[230]....
        /*06f0*/ 	.word	0xffffffff


	//   ....[231]....
        /*06f4*/ 	.word	0xffffffff


	//   ....[232]....
        /*06f8*/ 	.word	0xffffffff


	//   ....[233]....
        /*06fc*/ 	.word	0xffffffff


	//   ....[234]....
        /*0700*/ 	.word	0xffffffff


	//   ....[235]....
        /*0704*/ 	.word	0xffffffff


	//   ....[236]....
        /*0708*/ 	.word	0xffffffff


	//   ....[237]....
        /*070c*/ 	.word	0xffffffff


	//   ....[238]....
        /*0710*/ 	.word	0xffffffff


	//   ....[239]....
        /*0714*/ 	.word	0xffffffff


	//   ....[240]....
        /*0718*/ 	.word	0xffffffff


	//   ....[241]....
        /*071c*/ 	.word	0xffffffff


	//   ....[242]....
        /*0720*/ 	.word	0xffffffff


	//   ....[243]....
        /*0724*/ 	.word	0xffffffff


	//   ....[244]....
        /*0728*/ 	.word	0xffffffff


	//   ....[245]....
        /*072c*/ 	.word	0xffffffff


	//   ....[246]....
        /*0730*/ 	.word	0xffffffff


	//   ....[247]....
        /*0734*/ 	.word	0xffffffff


	//   ....[248]....
        /*0738*/ 	.word	0xffffffff


	//   ....[249]....
        /*073c*/ 	.word	0xffffffff


	//   ....[250]....
        /*0740*/ 	.word	0xffffffff


	//   ....[251]....
        /*0744*/ 	.word	0xffffffff


	//   ....[252]....
        /*0748*/ 	.word	0xffffffff


	//   ....[253]....
        /*074c*/ 	.word	0xffffffff


	//   ....[254]....
        /*0750*/ 	.word	0xffffffff


	//   ....[255]....
        /*0754*/ 	.word	0xffffffff


	//   ....[0]....
        /*0758*/ 	.word	0xffffffff


	//   ....[1]....
        /*075c*/ 	.word	0xffffffff


	//   ....[2]....
        /*0760*/ 	.word	0xffffffff


	//----- nvinfo : EIATTR_COOP_GROUP_INSTR_OFFSETS
	.align		4
.L_280:
        /*0764*/ 	.byte	0x04, 0x28
        /*0766*/ 	.short	(.L_282 - .L_281)


	//   ....[0]....
.L_281:
        /*0768*/ 	.word	0x000000a0


	//   ....[1]....
        /*076c*/ 	.word	0x00002c70


	//   ....[2]....
        /*0770*/ 	.word	0x00002cc0


	//   ....[3]....
        /*0774*/ 	.word	0x000034b0


	//   ....[4]....
        /*0778*/ 	.word	0x000034d0


	//   ....[5]....
        /*077c*/ 	.word	0x00003c40


	//   ....[6]....
        /*0780*/ 	.word	0x00003c60


	//   ....[7]....
        /*0784*/ 	.word	0x000043d0


	//   ....[8]....
        /*0788*/ 	.word	0x000043e0


	//   ....[9]....
        /*078c*/ 	.word	0x00004c80


	//   ....[10]....
        /*0790*/ 	.word	0x00004cd0


	//   ....[11]....
        /*0794*/ 	.word	0x000059e0


	//   ....[12]....
        /*0798*/ 	.word	0x00005a10


	//   ....[13]....
        /*079c*/ 	.word	0x00006150


	//   ....[14]....
        /*07a0*/ 	.word	0x00006180


	//   ....[15]....
        /*07a4*/ 	.word	0x000068c0


	//   ....[16]....
        /*07a8*/ 	.word	0x000068e0


	//   ....[17]....
        /*07ac*/ 	.word	0x00007040


	//   ....[18]....
        /*07b0*/ 	.word	0x00007070


	//   ....[19]....
        /*07b4*/ 	.word	0x000071b0


	//   ....[20]....
        /*07b8*/ 	.word	0x000071e0


	//   ....[21]....
        /*07bc*/ 	.word	0x000072d0


	//   ....[22]....
        /*07c0*/ 	.word	0x00007300


	//   ....[23]....
        /*07c4*/ 	.word	0x000073f0


	//   ....[24]....
        /*07c8*/ 	.word	0x00007410


	//   ....[25]....
        /*07cc*/ 	.word	0x00007c70


	//   ....[26]....
        /*07d0*/ 	.word	0x00007c90


	//   ....[27]....
        /*07d4*/ 	.word	0x00007d80


	//   ....[28]....
        /*07d8*/ 	.word	0x00007db0


	//   ....[29]....
        /*07dc*/ 	.word	0x00007ea0


	//   ....[30]....
        /*07e0*/ 	.word	0x00007ed0


	//   ....[31]....
        /*07e4*/ 	.word	0x00007fc0


	//   ....[32]....
        /*07e8*/ 	.word	0x00007ff0


	//   ....[33]....
        /*07ec*/ 	.word	0x00008b90


	//   ....[34]....
        /*07f0*/ 	.word	0x00008bd0


	//   ....[35]....
        /*07f4*/ 	.word	0x00008da0


	//   ....[36]....
        /*07f8*/ 	.word	0x00008dd0


	//   ....[37]....
        /*07fc*/ 	.word	0x00008e60


	//   ....[38]....
        /*0800*/ 	.word	0x00008e90


	//   ....[39]....
        /*0804*/ 	.word	0x00008f20


	//   ....[40]....
        /*0808*/ 	.word	0x00008f50


	//   ....[41]....
        /*080c*/ 	.word	0x00008fe0


	//   ....[42]....
        /*0810*/ 	.word	0x00009010


	//   ....[43]....
        /*0814*/ 	.word	0x000090a0


	//   ....[44]....
        /*0818*/ 	.word	0x000090d0


	//   ....[45]....
        /*081c*/ 	.word	0x00009160


	//   ....[46]....
        /*0820*/ 	.word	0x00009190


	//   ....[47]....
        /*0824*/ 	.word	0x00009210


	//   ....[48]....
        /*0828*/ 	.word	0x00009250


	//   ....[49]....
        /*082c*/ 	.word	0x000096c0


	//   ....[50]....
        /*0830*/ 	.word	0x000096e0


	//   ....[51]....
        /*0834*/ 	.word	0x000096f0


	//   ....[52]....
        /*0838*/ 	.word	0x00009700


	//   ....[53]....
        /*083c*/ 	.word	0x00009720


	//   ....[54]....
        /*0840*/ 	.word	0x00009730


	//   ....[55]....
        /*0844*/ 	.word	0x00009740


	//   ....[56]....
        /*0848*/ 	.word	0x00009760


	//   ....[57]....
        /*084c*/ 	.word	0x00009790


	//   ....[58]....
        /*0850*/ 	.word	0x000097b0


	//   ....[59]....
        /*0854*/ 	.word	0x000097c0


	//   ....[60]....
        /*0858*/ 	.word	0x00009810


	//   ....[61]....
        /*085c*/ 	.word	0x00009840


	//   ....[62]....
        /*0860*/ 	.word	0x00009880


	//   ....[63]....
        /*0864*/ 	.word	0x00009ce0


	//   ....[64]....
        /*0868*/ 	.word	0x00009d00


	//   ....[65]....
        /*086c*/ 	.word	0x00009d10


	//   ....[66]....
        /*0870*/ 	.word	0x00009d20


	//   ....[67]....
        /*0874*/ 	.word	0x00009e90


	//   ....[68]....
        /*0878*/ 	.word	0x00009ed0


	//   ....[69]....
        /*087c*/ 	.word	0x00009f20


	//   ....[70]....
        /*0880*/ 	.word	0x00009f60


	//   ....[71]....
        /*0884*/ 	.word	0x0000a130


	//   ....[72]....
        /*0888*/ 	.word	0x0000a170


	//   ....[73]....
        /*088c*/ 	.word	0x0000a1c0


	//   ....[74]....
        /*0890*/ 	.word	0x0000a200


	//   ....[75]....
        /*0894*/ 	.word	0x0000a3f0


	//   ....[76]....
        /*0898*/ 	.word	0x0000a430


	//   ....[77]....
        /*089c*/ 	.word	0x0000a480


	//   ....[78]....
        /*08a0*/ 	.word	0x0000a4c0


	//   ....[79]....
        /*08a4*/ 	.word	0x0000c3c0


	//   ....[80]....
        /*08a8*/ 	.word	0x0000c3e0


	//   ....[81]....
        /*08ac*/ 	.word	0x0000c410


	//   ....[82]....
        /*08b0*/ 	.word	0x0000c420


	//   ....[83]....
        /*08b4*/ 	.word	0x0000c500


	//   ....[84]....
        /*08b8*/ 	.word	0x0000c540


	//   ....[85]....
        /*08bc*/ 	.word	0x0000c560


	//   ....[86]....
        /*08c0*/ 	.word	0x0000c570


	//   ....[87]....
        /*08c4*/ 	.word	0x0000c730


	//   ....[88]....
        /*08c8*/ 	.word	0x0000c770


	//   ....[89]....
        /*08cc*/ 	.word	0x0000c790


	//   ....[90]....
        /*08d0*/ 	.word	0x0000c7a0


	//   ....[91]....
        /*08d4*/ 	.word	0x0000c8a0


	//   ....[92]....
        /*08d8*/ 	.word	0x0000c8e0


	//   ....[93]....
        /*08dc*/ 	.word	0x0000c940


	//   ....[94]....
        /*08e0*/ 	.word	0x0000c970


	//   ....[95]....
        /*08e4*/ 	.word	0x0000ebc0


	//   ....[96]....
        /*08e8*/ 	.word	0x0000ebd0


	//   ....[97]....
        /*08ec*/ 	.word	0x0000ebf0


	//   ....[98]....
        /*08f0*/ 	.word	0x0000ed30


	//   ....[99]....
        /*08f4*/ 	.word	0x0000ed40


	//   ....[100]....
        /*08f8*/ 	.word	0x0000ed60


	//   ....[101]....
        /*08fc*/ 	.word	0x0000edc0


	//   ....[102]....
        /*0900*/ 	.word	0x0000ede0


	//   ....[103]....
        /*0904*/ 	.word	0x0000ee90


	//   ....[104]....
        /*0908*/ 	.word	0x0000eea0


	//   ....[105]....
        /*090c*/ 	.word	0x0000eee0


	//   ....[106]....
        /*0910*/ 	.word	0x0000eef0


	//   ....[107]....
        /*0914*/ 	.word	0x0000ef20


	//   ....[108]....
        /*0918*/ 	.word	0x0000efc0


	//   ....[109]....
        /*091c*/ 	.word	0x0000f9e0


	//   ....[110]....
        /*0920*/ 	.word	0x0000fa00


	//   ....[111]....
        /*0924*/ 	.word	0x0000fa10


	//   ....[112]....
        /*0928*/ 	.word	0x0000fa20


	//   ....[113]....
        /*092c*/ 	.word	0x0000fa30


	//   ....[114]....
        /*0930*/ 	.word	0x0000fa40


	//   ....[115]....
        /*0934*/ 	.word	0x0000fa50


	//   ....[116]....
        /*0938*/ 	.word	0x0000fa60


	//   ....[117]....
        /*093c*/ 	.word	0x0000fa80


	//   ....[118]....
        /*0940*/ 	.word	0x0000faa0


	//   ....[119]....
        /*0944*/ 	.word	0x0000fac0


	//   ....[120]....
        /*0948*/ 	.word	0x0000faf0


	//   ....[121]....
        /*094c*/ 	.word	0x0000fb10


	//   ....[122]....
        /*0950*/ 	.word	0x0000fb30


	//   ....[123]....
        /*0954*/ 	.word	0x00010b50


	//   ....[124]....
        /*0958*/ 	.word	0x00010b70


	//   ....[125]....
        /*095c*/ 	.word	0x00010b90


	//   ....[126]....
        /*0960*/ 	.word	0x00010ba0


	//   ....[127]....
        /*0964*/ 	.word	0x00011b40


	//   ....[128]....
        /*0968*/ 	.word	0x00011dc0


	//   ....[129]....
        /*096c*/ 	.word	0x00011df0


	//   ....[130]....
        /*0970*/ 	.word	0x00011fd0


	//   ....[131]....
        /*0974*/ 	.word	0x00012030


	//   ....[132]....
        /*0978*/ 	.word	0x00012170


	//   ....[133]....
        /*097c*/ 	.word	0x000123d0


	//   ....[134]....
        /*0980*/ 	.word	0x00012500


	//   ....[135]....
        /*0984*/ 	.word	0x00015140


	//   ....[136]....
        /*0988*/ 	.word	0x00015160


	//   ....[137]....
        /*098c*/ 	.word	0x00015170


	//   ....[138]....
        /*0990*/ 	.word	0x00015180


	//   ....[139]....
        /*0994*/ 	.word	0x00015190


	//   ....[140]....
        /*0998*/ 	.word	0x000151a0


	//   ....[141]....
        /*099c*/ 	.word	0x000151b0


	//   ....[142]....
        /*09a0*/ 	.word	0x000151d0


	//   ....[143]....
        /*09a4*/ 	.word	0x000151f0


	//   ....[144]....
        /*09a8*/ 	.word	0x00015210


	//   ....[145]....
        /*09ac*/ 	.word	0x00015230


	//   ....[146]....
        /*09b0*/ 	.word	0x00015240


	//   ....[147]....
        /*09b4*/ 	.word	0x00015250


	//   ....[148]....
        /*09b8*/ 	.word	0x00015260


	//   ....[149]....
        /*09bc*/ 	.word	0x00016c60


	//   ....[150]....
        /*09c0*/ 	.word	0x00016c80


	//   ....[151]....
        /*09c4*/ 	.word	0x00016c90


	//   ....[152]....
        /*09c8*/ 	.word	0x00016ca0


	//   ....[153]....
        /*09cc*/ 	.word	0x00016cb0


	//   ....[154]....
        /*09d0*/ 	.word	0x00016cc0


	//   ....[155]....
        /*09d4*/ 	.word	0x00016cd0


	//   ....[156]....
        /*09d8*/ 	.word	0x00016cf0


	//   ....[157]....
        /*09dc*/ 	.word	0x00016d00


	//   ....[158]....
        /*09e0*/ 	.word	0x00016d20


	//   ....[159]....
        /*09e4*/ 	.word	0x00016d70


	//   ....[160]....
        /*09e8*/ 	.word	0x00016db0


	//   ....[161]....
        /*09ec*/ 	.word	0x00016dd0


	//   ....[162]....
        /*09f0*/ 	.word	0x00016de0


	//   ....[163]....
        /*09f4*/ 	.word	0x00017050


	//   ....[164]....
        /*09f8*/ 	.word	0x00017060


	//   ....[165]....
        /*09fc*/ 	.word	0x00017070


	//   ....[166]....
        /*0a00*/ 	.word	0x00017080


	//   ....[167]....
        /*0a04*/ 	.word	0x000179c0


	//   ....[168]....
        /*0a08*/ 	.word	0x00017cf0


	//   ....[169]....
        /*0a0c*/ 	.word	0x00018320


	//   ....[170]....
        /*0a10*/ 	.word	0x00018530


	//   ....[171]....
        /*0a14*/ 	.word	0x000186c0


	//   ....[172]....
        /*0a18*/ 	.word	0x00018730


	//   ....[173]....
        /*0a1c*/ 	.word	0x000187f0


	//   ....[174]....
        /*0a20*/ 	.word	0x00018810


	//   ....[175]....
        /*0a24*/ 	.word	0x0001b670


	//   ....[176]....
        /*0a28*/ 	.word	0x0001b690


	//   ....[177]....
        /*0a2c*/ 	.word	0x0001b6a0


	//   ....[178]....
        /*0a30*/ 	.word	0x0001b6b0


	//   ....[179]....
        /*0a34*/ 	.word	0x0001b6c0


	//   ....[180]....
        /*0a38*/ 	.word	0x0001b6d0


	//   ....[181]....
        /*0a3c*/ 	.word	0x0001b6e0


	//   ....[182]....
        /*0a40*/ 	.word	0x0001b6f0


	//   ....[183]....
        /*0a44*/ 	.word	0x0001b710


	//   ....[184]....
        /*0a48*/ 	.word	0x0001b720


	//   ....[185]....
        /*0a4c*/ 	.word	0x0001b740


	//   ....[186]....
        /*0a50*/ 	.word	0x0001b770


	//   ....[187]....
        /*0a54*/ 	.word	0x0001b790


	//   ....[188]....
        /*0a58*/ 	.word	0x0001b7a0


	//   ....[189]....
        /*0a5c*/ 	.word	0x0001bc20


	//   ....[190]....
        /*0a60*/ 	.word	0x0001bc40


	//   ....[191]....
        /*0a64*/ 	.word	0x0001bc60


	//   ....[192]....
        /*0a68*/ 	.word	0x0001bc90


	//   ....[193]....
        /*0a6c*/ 	.word	0x0001bcc0


	//   ....[194]....
        /*0a70*/ 	.word	0x0001bd10


	//   ....[195]....
        /*0a74*/ 	.word	0x0001bd40


	//   ....[196]....
        /*0a78*/ 	.word	0x0001bd60


	//   ....[197]....
        /*0a7c*/ 	.word	0x0001bda0


	//   ....[198]....
        /*0a80*/ 	.word	0x0001bdd0


	//   ....[199]....
        /*0a84*/ 	.word	0x0001be00


	//   ....[200]....
        /*0a88*/ 	.word	0x0001be20


	//   ....[201]....
        /*0a8c*/ 	.word	0x0001be50


	//   ....[202]....
        /*0a90*/ 	.word	0x0001be70


	//   ....[203]....
        /*0a94*/ 	.word	0x0001d800


	//   ....[204]....
        /*0a98*/ 	.word	0x0001d970


	//   ....[205]....
        /*0a9c*/ 	.word	0x0001dc30


	//   ....[206]....
        /*0aa0*/ 	.word	0x0001dc60


	//   ....[207]....
        /*0aa4*/ 	.word	0x0001dc80


	//   ....[208]....
        /*0aa8*/ 	.word	0x0001dd70


	//   ....[209]....
        /*0aac*/ 	.word	0x0001de20


	//   ....[210]....
        /*0ab0*/ 	.word	0x0001e0b0


	//   ....[211]....
        /*0ab4*/ 	.word	0x00020d30


	//   ....[212]....
        /*0ab8*/ 	.word	0x00020d40


	//   ....[213]....
        /*0abc*/ 	.word	0x00020d50


	//   ....[214]....
        /*0ac0*/ 	.word	0x00020d60


	//   ....[215]....
        /*0ac4*/ 	.word	0x00020d90


	//   ....[216]....
        /*0ac8*/ 	.word	0x00020db0


	//   ....[217]....
        /*0acc*/ 	.word	0x00020dd0


	//   ....[218]....
        /*0ad0*/ 	.word	0x00020de0


	//   ....[219]....
        /*0ad4*/ 	.word	0x00022230


	//   ....[220]....
        /*0ad8*/ 	.word	0x00022260


	//   ....[221]....
        /*0adc*/ 	.word	0x000222b0


	//   ....[222]....
        /*0ae0*/ 	.word	0x000222e0


	//   ....[223]....
        /*0ae4*/ 	.word	0x00022310


	//   ....[224]....
        /*0ae8*/ 	.word	0x00022350


	//   ....[225]....
        /*0aec*/ 	.word	0x00022380


	//   ....[226]....
        /*0af0*/ 	.word	0x000223c0


	//   ....[227]....
        /*0af4*/ 	.word	0x00022420


	//   ....[228]....
        /*0af8*/ 	.word	0x00022430


	//   ....[229]....
        /*0afc*/ 	.word	0x00022440


	//   ....[230]....
        /*0b00*/ 	.word	0x00022470


	//   ....[231]....
        /*0b04*/ 	.word	0x000224b0


	//   ....[232]....
        /*0b08*/ 	.word	0x000224d0


	//   ....[233]....
        /*0b0c*/ 	.word	0x00022500


	//   ....[234]....
        /*0b10*/ 	.word	0x00022540


	//   ....[235]....
        /*0b14*/ 	.word	0x00022590


	//   ....[236]....
        /*0b18*/ 	.word	0x00022650


	//   ....[237]....
        /*0b1c*/ 	.word	0x00022670


	//   ....[238]....
        /*0b20*/ 	.word	0x000226c0


	//   ....[239]....
        /*0b24*/ 	.word	0x000226e0


	//   ....[240]....
        /*0b28*/ 	.word	0x00022710


	//   ....[241]....
        /*0b2c*/ 	.word	0x00022740


	//   ....[242]....
        /*0b30*/ 	.word	0x000227e0


	//   ....[243]....
        /*0b34*/ 	.word	0x00023070


	//   ....[244]....
        /*0b38*/ 	.word	0x000230a0


	//   ....[245]....
        /*0b3c*/ 	.word	0x000230d0


	//   ....[246]....
        /*0b40*/ 	.word	0x00023100


	//   ....[247]....
        /*0b44*/ 	.word	0x00023130


	//   ....[248]....
        /*0b48*/ 	.word	0x00023160


	//   ....[249]....
        /*0b4c*/ 	.word	0x00023190


	//   ....[250]....
        /*0b50*/ 	.word	0x000231b0


	//   ....[251]....
        /*0b54*/ 	.word	0x000231d0


	//   ....[252]....
        /*0b58*/ 	.word	0x000231f0


	//   ....[253]....
        /*0b5c*/ 	.word	0x00023200


	//   ....[254]....
        /*0b60*/ 	.word	0x00023210


	//   ....[255]....
        /*0b64*/ 	.word	0x00023220


	//   ....[0]....
        /*0b68*/ 	.word	0x00023230


	//   ....[1]....
        /*0b6c*/ 	.word	0x00023240


	//   ....[2]....
        /*0b70*/ 	.word	0x00023270


	//----- nvinfo : EIATTR_EXIT_INSTR_OFFSETS
	.align		4
.L_282:
        /*0b74*/ 	.byte	0x04, 0x1c
        /*0b76*/ 	.short	(.L_284 - .L_283)


	//   ....[0]....
.L_283:
        /*0b78*/ 	.word	0x00000450


	//   ....[1]....
        /*0b7c*/ 	.word	0x00022880


	//   ....[2]....
        /*0b80*/ 	.word	0x000228c0


	//   ....[3]....
        /*0b84*/ 	.word	0x00023400


	//   ....[4]....
        /*0b88*/ 	.word	0x00023440


	//----- nvinfo : EIATTR_CTAIDZ_USED
	.align		4
.L_284:
        /*0b8c*/ 	.byte	0x01, 0x04
	.zero		2


	//----- nvinfo : EIATTR_MAX_THREADS
	.align		4
        /*0b90*/ 	.byte	0x04, 0x05
        /*0b92*/ 	.short	(.L_286 - .L_285)
.L_285:
        /*0b94*/ 	.word	0x00000080
        /*0b98*/ 	.word	0x00000001
        /*0b9c*/ 	.word	0x00000001


	//----- nvinfo : EIATTR_CRS_STACK_SIZE
	.align		4
.L_286:
        /*0ba0*/ 	.byte	0x04, 0x1e
        /*0ba2*/ 	.short	(.L_288 - .L_287)
.L_287:
        /*0ba4*/ 	.word	0x00000000
.L_288:


//--------------------- .nv.info._ZN7cutlass13device_kernelIN5flash19enable_sm80_to_sm89INS1_16FlashAttnFwdSm80INS1_25CollectiveMainloopFwdSm80ILi4ELi1ELb0EN4cute5tupleIJNS5_1CILi128EEENS7_ILi112EEENS7_ILi64EEEEEELi64ENS_10bfloat16_tEfNS_4arch4Sm80ELb0ELb0ELb0ELb0ELb1ELb0ELb1ELb0EEENS1_21CollectiveEpilogueFwdINS6_IJS8_SA_S9_EEENS6_IJNS7_ILi1EEESI_SI_EEESC_SE_Li128ELb0ELb1ELb0ELb0EEENS1_19SingleTileSchedulerILb0ELb0ELb1ELi128EEEEEEEEEvNT_6ParamsE --------------------------
	.section	.nv.info._ZN7cutlass13device_kernelIN5flash19enable_sm80_to_sm89INS1_16FlashAttnFwdSm80INS1_25CollectiveMainloopFwdSm80ILi4ELi1ELb0EN4cute5tupleIJNS5_1CILi128EEENS7_ILi112EEENS7_ILi64EEEEEELi64ENS_10bfloat16_tEfNS_4arch4Sm80ELb0ELb0ELb0ELb0ELb1ELb0ELb1ELb0EEENS1_21CollectiveEpilogueFwdINS6_IJS8_SA_S9_EEENS6_IJNS7_ILi1EEESI_SI_EEESC_SE_Li128ELb0ELb1ELb0ELb0EEENS1_19SingleTileSchedulerILb0ELb0ELb1ELi128EEEEEEEEEvNT_6ParamsE,"",@"SHT_CUDA_INFO"
	.sectionflags	@""
	.align	4


	//----- nvinfo : EIATTR_CUDA_API_VERSION
	.align		4
        /*0000*/ 	.byte	0x04, 0x37
        /*0002*/ 	.short	(.L_290 - .L_289)
.L_289:
        /*0004*/ 	.word	0x00000082


	//----- nvinfo : EIATTR_SW2861232_WAR
	.align		4
.L_290:
        /*0008*/ 	.byte	0x01, 0x35
	.zero		2


	//----- nvinfo : EIATTR_PARAM_CBANK
	.align		4
        /*000c*/ 	.byte	0x04, 0x0a
        /*000e*/ 	.short	(.L_292 - .L_291)
	.align		4
.L_291:
        /*0010*/ 	.word	index@(.nv.constant0._ZN7cutlass13device_kernelIN5flash19enable_sm80_to_sm89INS1_16FlashAttnFwdSm80INS1_25CollectiveMainloopFwdSm80ILi4ELi1ELb0EN4cute5tupleIJNS5_1CILi128EEENS7_ILi112EEENS7_ILi64EEEEEELi64ENS_10bfloat16_tEfNS_4arch4Sm80ELb0ELb0ELb0ELb0ELb1ELb0ELb1ELb0EEENS1_21CollectiveEpilogueFwdINS6_IJS8_SA_S9_EEENS6_IJNS7_ILi1EEESI_SI_EEESC_SE_Li128ELb0ELb1ELb0ELb0EEENS1_19SingleTileSchedulerILb0ELb0ELb1ELi128EEEEEEEEEvNT_6ParamsE)
        /*0014*/ 	.short	0x0160
        /*0016*/ 	.short	0x0418


	//----- nvinfo : EIATTR_CBANK_PARAM_SIZE
	.align		4
.L_292:
        /*0018*/ 	.byte	0x03, 0x19
        /*001a*/ 	.short	0x0418


	//----- nvinfo : EIATTR_KPARAM_INFO
	.align		4
        /*001c*/ 	.byte	0x04, 0x17
        /*001e*/ 	.short	(.L_294 - .L_293)
.L_293:
        /*0020*/ 	.word	0x00000000
        /*0024*/ 	.short	0x0000
        /*0026*/ 	.short	0x0000
        /*0028*/ 	.byte	0x00, 0xf0, 0x61, 0x10


	//----- nvinfo : EIATTR_MAXREG_COUNT
	.align		4
.L_294:
        /*002c*/ 	.byte	0x03, 0x1b
        /*002e*/ 	.short	0x00ff


	//----- nvinfo : EIATTR_NUM_BARRIERS
	.align		4
        /*0030*/ 	.byte	0x02, 0x4c
        /*0032*/ 	.byte	0x02
	.zero		1


	//----- nvinfo : EIATTR_ANNOTATIONS
	.align		4
        /*0034*/ 	.byte	0x04, 0x55
        /*0036*/ 	.short	(.L_296 - .L_295)


	//   ....[0]....
.L_295:
        /* <DEDUP_REMOVED lines=20> */


	//----- nvinfo : EIATTR_MERCURY_ISA_VERSION
	.align		4
.L_296:
        /*0160*/ 	.byte	0x03, 0x5f
        /*0162*/ 	.short	0x0000


	//----- nvinfo : EIATTR_COOP_GROUP_MASK_REGIDS
	.align		4
        /*0164*/ 	.byte	0x04, 0x29
        /*0166*/ 	.short	(.L_298 - .L_297)


	//   ....[0]....
.L_297:
        /*0168*/ 	.word	0xffffffff


	//   ....[1]....
        /*016c*/ 	.word	0xffffffff


	//   ....[2]....
        /*0170*/ 	.word	0xffffffff


	//   ....[3]....
        /*0174*/ 	.word	0xffffffff


	//   ....[4]....
        /*0178*/ 	.word	0xffffffff


	//   ....[5]....
        /*017c*/ 	.word	0xffffffff


	//   ....[6]....
        /*0180*/ 	.word	0xffffffff


	//   ....[7]....
        /*0184*/ 	.word	0xffffffff


	//   ....[8]....
        /*0188*/ 	.word	0xffffffff


	//   ....[9]....
        /*018c*/ 	.word	0xffffffff


	//   ....[10]....
        /*0190*/ 	.word	0xffffffff


	//   ....[11]....
        /*0194*/ 	.word	0xffffffff


	//   ....[12]....
        /*0198*/ 	.word	0xffffffff


	//   ....[13]....
        /*019c*/ 	.word	0xffffffff


	//   ....[14]....
        /*01a0*/ 	.word	0xffffffff


	//   ....[15]....
        /*01a4*/ 	.word	0xffffffff


	//   ....[16]....
        /*01a8*/ 	.word	0xffffffff


	//   ....[17]....
        /*01ac*/ 	.word	0xffffffff


	//   ....[18]....
        /*01b0*/ 	.word	0xffffffff


	//   ....[19]....
        /*01b4*/ 	.word	0xffffffff


	//   ....[20]....
        /*01b8*/ 	.word	0xffffffff


	//   ....[21]....
        /*01bc*/ 	.word	0xffffffff


	//   ....[22]....
        /*01c0*/ 	.word	0xffffffff


	//   ....[23]....
        /*01c4*/ 	.word	0xffffffff


	//   ....[24]....
        /*01c8*/ 	.word	0xffffffff


	//   ....[25]....
        /*01cc*/ 	.word	0xffffffff


	//   ....[26]....
        /*01d0*/ 	.word	0xffffffff


	//   ....[27]....
        /*01d4*/ 	.word	0xffffffff


	//   ....[28]....
        /*01d8*/ 	.word	0xffffffff


	//   ....[29]....
        /*01dc*/ 	.word	0xffffffff


	//   ....[30]....
        /*01e0*/ 	.word	0xffffffff


	//   ....[31]....
        /*01e4*/ 	.word	0xffffffff


	//   ....[32]....
        /*01e8*/ 	.word	0xffffffff


	//   ....[33]....
        /*01ec*/ 	.word	0xffffffff


	//   ....[34]....
        /*01f0*/ 	.word	0xffffffff


	//   ....[35]....
        /*01f4*/ 	.word	0xffffffff


	//   ....[36]....
        /*01f8*/ 	.word	0xffffffff


	//   ....[37]....
        /*01fc*/ 	.word	0xffffffff


	//   ....[38]....
        /*0200*/ 	.word	0xffffffff


	//   ....[39]....
        /*0204*/ 	.word	0xffffffff


	//   ....[40]....
        /*0208*/ 	.word	0xffffffff


	//   ....[41]....
        /*020c*/ 	.word	0xffffffff


	//   ....[42]....
        /*0210*/ 	.word	0xffffffff


	//   ....[43]....
        /*0214*/ 	.word	0xffffffff


	//   ....[44]....
        /*0218*/ 	.word	0xffffffff


	//   ....[45]....
        /*021c*/ 	.word	0xffffffff


	//   ....[46]....
        /*0220*/ 	.word	0xffffffff


	//   ....[47]....
        /*0224*/ 	.word	0xffffffff


	//   ....[48]....
        /*0228*/ 	.word	0xffffffff


	//   ....[49]....
        /*022c*/ 	.word	0xffffffff


	//   ....[50]....
        /*0230*/ 	.word	0xffffffff


	//   ....[51]....
        /*0234*/ 	.word	0xffffffff


	//   ....[52]....
        /*0238*/ 	.word	0xffffffff


	//   ....[53]....
        /*023c*/ 	.word	0xffffffff


	//   ....[54]....
        /*0240*/ 	.word	0xffffffff


	//   ....[55]....
        /*0244*/ 	.word	0xffffffff


	//   ....[56]....
        /*0248*/ 	.word	0xffffffff


	//   ....[57]....
        /*024c*/ 	.word	0xffffffff


	//   ....[58]....
        /*0250*/ 	.word	0xffffffff


	//   ....[59]....
        /*0254*/ 	.word	0xffffffff


	//   ....[60]....
        /*0258*/ 	.word	0xffffffff


	//   ....[61]....
        /*025c*/ 	.word	0xffffffff


	//   ....[62]....
        /*0260*/ 	.word	0xffffffff


	//   ....[63]....
        /*0264*/ 	.word	0xffffffff


	//   ....[64]....
        /*0268*/ 	.word	0xffffffff


	//   ....[65]....
        /*026c*/ 	.word	0xffffffff


	//   ....[66]....
        /*0270*/ 	.word	0xffffffff


	//   ....[67]....
        /*0274*/ 	.word	0xffffffff


	//   ....[68]....
        /*0278*/ 	.word	0xffffffff


	//   ....[69]....
        /*027c*/ 	.word	0xffffffff


	//   ....[70]....
        /*0280*/ 	.word	0xffffffff


	//   ....[71]....
        /*0284*/ 	.word	0xffffffff


	//   ....[72]....
        /*0288*/ 	.word	0xffffffff


	//   ....[73]....
        /*028c*/ 	.word	0xffffffff


	//   ....[74]....
        /*0290*/ 	.word	0xffffffff


	//   ....[75]....
        /*0294*/ 	.word	0xffffffff


	//   ....[76]....
        /*0298*/ 	.word	0xffffffff


	//   ....[77]....
        /*029c*/ 	.word	0xffffffff


	//   ....[78]....
        /*02a0*/ 	.word	0xffffffff


	//   ....[79]....
        /*02a4*/ 	.word	0xffffffff


	//   ....[80]....
        /*02a8*/ 	.word	0xffffffff


	//   ....[81]....
        /*02ac*/ 	.word	0xffffffff


	//   ....[82]....
        /*02b0*/ 	.word	0xffffffff


	//   ....[83]....
        /*02b4*/ 	.word	0xffffffff


	//   ....[84]....
        /*02b8*/ 	.word	0xffffffff


	//   ....[85]....
        /*02bc*/ 	.word	0xffffffff


	//   ....[86]....
        /*02c0*/ 	.word	0xffffffff


	//   ....[87]....
        /*02c4*/ 	.word	0xffffffff


	//   ....[88]....
        /*02c8*/ 	.word	0xffffffff


	//   ....[89]....
        /*02cc*/ 	.word	0xffffffff


	//   ....[90]....
        /*02d0*/ 	.word	0xffffffff


	//   ....[91]....
        /*02d4*/ 	.word	0xffffffff


	//   ....[92]....
        /*02d8*/ 	.word	0xffffffff


	//   ....[93]....
        /*02dc*/ 	.word	0xffffffff


	//   ....[94]....
        /*02e0*/ 	.word	0xffffffff


	//   ....[95]....
        /*02e4*/ 	.word	0xffffffff


	//   ....[96]....
        /*02e8*/ 	.word	0xffffffff


	//   ....[97]....
        /*02ec*/ 	.word	0xffffffff


	//   ....[98]....
        /*02f0*/ 	.word	0xffffffff


	//   ....[99]....
        /*02f4*/ 	.word	0xffffffff


	//   ....[100]....
        /*02f8*/ 	.word	0xffffffff


	//   ....[101]....
        /*02fc*/ 	.word	0xffffffff


	//   ....[102]....
        /*0300*/ 	.word	0xffffffff


	//   ....[103]....
        /*0304*/ 	.word	0xffffffff


	//   ....[104]....
        /*0308*/ 	.word	0xffffffff


	//   ....[105]....
        /*030c*/ 	.word	0xffffffff


	//   ....[106]....
        /*0310*/ 	.word	0xffffffff


	//   ....[107]....
        /*0314*/ 	.word	0xffffffff


	//   ....[108]....
        /*0318*/ 	.word	0xffffffff


	//   ....[109]....
        /*031c*/ 	.word	0xffffffff


	//   ....[110]....
        /*0320*/ 	.word	0xffffffff


	//   ....[111]....
        /*0324*/ 	.word	0xffffffff


	//   ....[112]....
        /*0328*/ 	.word	0xffffffff


	//   ....[113]....
        /*032c*/ 	.word	0xffffffff


	//   ....[114]....
        /*0330*/ 	.word	0xffffffff


	//   ....[115]....
        /*0334*/ 	.word	0xffffffff


	//   ....[116]....
        /*0338*/ 	.word	0xffffffff


	//   ....[117]....
        /*033c*/ 	.word	0xffffffff


	//   ....[118]....
        /*0340*/ 	.word	0xffffffff


	//   ....[119]....
        /*0344*/ 	.word	0xffffffff


	//   ....[120]....
        /*0348*/ 	.word	0xffffffff


	//   ....[121]....
        /*034c*/ 	.word	0xffffffff


	//   ....[122]....
        /*0350*/ 	.word	0xffffffff


	//   ....[123]....
        /*0354*/ 	.word	0xffffffff


	//   ....[124]....
        /*0358*/ 	.word	0xffffffff


	//   ....[125]....
        /*035c*/ 	.word	0xffffffff


	//   ....[126]....
        /*0360*/ 	.word	0xffffffff


	//   ....[127]....
        /*0364*/ 	.word	0xffffffff


	//   ....[128]....
        /*0368*/ 	.word	0xffffffff


	//   ....[129]....
        /*036c*/ 	.word	0xffffffff


	//   ....[130]....
        /*0370*/ 	.word	0xffffffff


	//   ....[131]....
        /*0374*/ 	.word	0xffffffff


	//   ....[132]....
        /*0378*/ 	.word	0xffffffff


	//   ....[133]....
        /*037c*/ 	.word	0xffffffff


	//----- nvinfo : EIATTR_COOP_GROUP_INSTR_OFFSETS
	.align		4
.L_298:
        /*0380*/ 	.byte	0x04, 0x28
        /*0382*/ 	.short	(.L_300 - .L_299)


	//   ....[0]....
.L_299:
        /*0384*/ 	.word	0x000005f0


	//   ....[1]....
        /*0388*/ 	.word	0x00000630


	//   ....[2]....
        /*038c*/ 	.word	0x00000650


	//   ....[3]....
        /*0390*/ 	.word	0x00000670


	//   ....[4]....
        /*0394*/ 	.word	0x000006a0


	//   ....[5]....
        /*0398*/ 	.word	0x000006d0


	//   ....[6]....
        /*039c*/ 	.word	0x000006f0


	//   ....[7]....
        /*03a0*/ 	.word	0x00000760


	//   ....[8]....
        /*03a4*/ 	.word	0x000007b0


	//   ....[9]....
        /*03a8*/ 	.word	0x00000880


	//   ....[10]....
        /*03ac*/ 	.word	0x00000890


	//   ....[11]....
        /*03b0*/ 	.word	0x000008c0


	//   ....[12]....
        /*03b4*/ 	.word	0x00000900


	//   ....[13]....
        /*03b8*/ 	.word	0x00000950


	//   ....[14]....
        /*03bc*/ 	.word	0x00000980


	//   ....[15]....
        /*03c0*/ 	.word	0x00000990


	//   ....[16]....
        /*03c4*/ 	.word	0x00000dd0


	//   ....[17]....
        /*03c8*/ 	.word	0x00000e00


	//   ....[18]....
        /*03cc*/ 	.word	0x00000e20


	//   ....[19]....
        /*03d0*/ 	.word	0x00000e40


	//   ....[20]....
        /*03d4*/ 	.word	0x00000e60


	//   ....[21]....
        /*03d8*/ 	.word	0x00000e70


	//   ....[22]....
        /*03dc*/ 	.word	0x00000e80


	//   ....[23]....
        /*03e0*/ 	.word	0x00000eb0


	//   ....[24]....
        /*03e4*/ 	.word	0x00000ee0


	//   ....[25]....
        /*03e8*/ 	.word	0x00000f30


	//   ....[26]....
        /*03ec*/ 	.word	0x00000f60


	//   ....[27]....
        /*03f0*/ 	.word	0x00000fb0


	//   ....[28]....
        /*03f4*/ 	.word	0x00000fe0


	//   ....[29]....
        /*03f8*/ 	.word	0x00001050


	//   ....[30]....
        /*03fc*/ 	.word	0x00001690


	//   ....[31]....
        /*0400*/ 	.word	0x000016a0


	//   ....[32]....
        /*0404*/ 	.word	0x000016b0


	//   ....[33]....
        /*0408*/ 	.word	0x000016c0


	//   ....[34]....
        /*040c*/ 	.word	0x000016d0


	//   ....[35]....
        /*0410*/ 	.word	0x000016e0


	//   ....[36]....
        /*0414*/ 	.word	0x000016f0


	//   ....[37]....
        /*0418*/ 	.word	0x00001710


	//   ....[38]....
        /*041c*/ 	.word	0x00001750


	//   ....[39]....
        /*0420*/ 	.word	0x00001760


	//   ....[40]....
        /*0424*/ 	.word	0x00001790


	//   ....[41]....
        /*0428*/ 	.word	0x000017c0


	//   ....[42]....
        /*042c*/ 	.word	0x000017e0


	//   ....[43]....
        /*0430*/ 	.word	0x000017f0


	//   ....[44]....
        /*0434*/ 	.word	0x00002450


	//   ....[45]....
        /*0438*/ 	.word	0x00002460


	//   ....[46]....
        /*043c*/ 	.word	0x00002470


	//   ....[47]....
        /*0440*/ 	.word	0x00002480


	//   ....[48]....
        /*0444*/ 	.word	0x00002490


	//   ....[49]....
        /*0448*/ 	.word	0x000024a0


	//   ....[50]....
        /*044c*/ 	.word	0x000024b0


	//   ....[51]....
        /*0450*/ 	.word	0x000024c0


	//   ....[52]....
        /*0454*/ 	.word	0x000024d0


	//   ....[53]....
        /*0458*/ 	.word	0x000024e0


	//   ....[54]....
        /*045c*/ 	.word	0x000024f0


	//   ....[55]....
        /*0460*/ 	.word	0x00002500


	//   ....[56]....
        /*0464*/ 	.word	0x00002510


	//   ....[57]....
        /*0468*/ 	.word	0x00002520


	//   ....[58]....
        /*046c*/ 	.word	0x000035c0


	//   ....[59]....
        /*0470*/ 	.word	0x00003600


	//   ....[60]....
        /*0474*/ 	.word	0x00003710


	//   ....[61]....
        /*0478*/ 	.word	0x00003740


	//   ....[62]....
        /*047c*/ 	.word	0x00003770


	//   ....[63]....
        /*0480*/ 	.word	0x00003810


	//   ....[64]....
        /*0484*/ 	.word	0x000038e0


	//   ....[65]....
        /*0488*/ 	.word	0x00003a30


	//   ....[66]....
        /*048c*/ 	.word	0x000068e0


	//   ....[67]....
        /*0490*/ 	.word	0x00006900


	//   ....[68]....
        /*0494*/ 	.word	0x00006910


	//   ....[69]....
        /*0498*/ 	.word	0x00006920


	//   ....[70]....
        /*049c*/ 	.word	0x00006930


	//   ....[71]....
        /*04a0*/ 	.word	0x00006940


	//   ....[72]....
        /*04a4*/ 	.word	0x00006950


	//   ....[73]....
        /*04a8*/ 	.word	0x00006970


	//   ....[74]....
        /*04ac*/ 	.word	0x00006980


	//   ....[75]....
        /*04b0*/ 	.word	0x000069a0


	//   ....[76]....
        /*04b4*/ 	.word	0x000069f0


	//   ....[77]....
        /*04b8*/ 	.word	0x00006a30


	//   ....[78]....
        /*04bc*/ 	.word	0x00006a50


	//   ....[79]....
        /*04c0*/ 	.word	0x00006a60


	//   ....[80]....
        /*04c4*/ 	.word	0x00006e40


	//   ....[81]....
        /*04c8*/ 	.word	0x00006e60


	//   ....[82]....
        /*04cc*/ 	.word	0x00006e80


	//   ....[83]....
        /*04d0*/ 	.word	0x00006ea0


	//   ....[84]....
        /*04d4*/ 	.word	0x00006ed0


	//   ....[85]....
        /*04d8*/ 	.word	0x00006ef0


	//   ....[86]....
        /*04dc*/ 	.word	0x00006f40


	//   ....[87]....
        /*04e0*/ 	.word	0x00006f50


	//   ....[88]....
        /*04e4*/ 	.word	0x00006f70


	//   ....[89]....
        /*04e8*/ 	.word	0x00006f90


	//   ....[90]....
        /*04ec*/ 	.word	0x00006fa0


	//   ....[91]....
        /*04f0*/ 	.word	0x00006fe0


	//   ....[92]....
        /*04f4*/ 	.word	0x00006ff0


	//   ....[93]....
        /*04f8*/ 	.word	0x00007010


	//   ....[94]....
        /*04fc*/ 	.word	0x00007d10


	//   ....[95]....
        /*0500*/ 	.word	0x00007d90


	//   ....[96]....
        /*0504*/ 	.word	0x00007ea0


	//   ....[97]....
        /*0508*/ 	.word	0x00007ef0


	//   ....[98]....
        /*050c*/ 	.word	0x00007f40


	//   ....[99]....
        /*0510*/ 	.word	0x00008060


	//   ....[100]....
        /*0514*/ 	.word	0x00008320


	//   ....[101]....
        /*0518*/ 	.word	0x00008640


	//   ....[102]....
        /*051c*/ 	.word	0x0000a9b0


	//   ....[103]....
        /*0520*/ 	.word	0x0000a9c0


	//   ....[104]....
        /*0524*/ 	.word	0x0000a9d0


	//   ....[105]....
        /*0528*/ 	.word	0x0000aa80


	//   ....[106]....
        /*052c*/ 	.word	0x0000aaa0


	//   ....[107]....
        /*0530*/ 	.word	0x0000ac60


	//   ....[108]....
        /*0534*/ 	.word	0x0000acb0


	//   ....[109]....
        /*0538*/ 	.word	0x0000acc0


	//   ....[110]....
        /*053c*/ 	.word	0x0000bbc0


	//   ....[111]....
        /*0540*/ 	.word	0x0000bbf0


	//   ....[112]....
        /*0544*/ 	.word	0x0000bc10


	//   ....[113]....
        /*0548*/ 	.word	0x0000bc30


	//   ....[114]....
        /*054c*/ 	.word	0x0000bdb0


	//   ....[115]....
        /*0550*/ 	.word	0x0000bdd0


	//   ....[116]....
        /*0554*/ 	.word	0x0000bde0


	//   ....[117]....
        /*0558*/ 	.word	0x0000bdf0


	//   ....[118]....
        /*055c*/ 	.word	0x0000be20


	//   ....[119]....
        /*0560*/ 	.word	0x0000be40


	//   ....[120]....
        /*0564*/ 	.word	0x0000be90


	//   ....[121]....
        /*0568*/ 	.word	0x0000bed0


	//   ....[122]....
        /*056c*/ 	.word	0x0000bee0


	//   ....[123]....
        /*0570*/ 	.word	0x0000bef0


	//   ....[124]....
        /*0574*/ 	.word	0x0000bfc0


	//   ....[125]....
        /*0578*/ 	.word	0x0000c000


	//   ....[126]....
        /*057c*/ 	.word	0x0000c030


	//   ....[127]....
        /*0580*/ 	.word	0x0000c050


	//   ....[128]....
        /*0584*/ 	.word	0x0000c070


	//   ....[129]....
        /*0588*/ 	.word	0x0000c090


	//   ....[130]....
        /*058c*/ 	.word	0x0000c0a0


	//   ....[131]....
        /*0590*/ 	.word	0x0000c0c0


	//   ....[132]....
        /*0594*/ 	.word	0x0000c1f0


	//   ....[133]....
        /*0598*/ 	.word	0x0000c200


	//----- nvinfo : EIATTR_EXIT_INSTR_OFFSETS
	.align		4
.L_300:
        /*059c*/ 	.byte	0x04, 0x1c
        /*059e*/ 	.short	(.L_302 - .L_301)


	//   ....[0]....
.L_301:
        /*05a0*/ 	.word	0x00000040


	//   ....[1]....
        /*05a4*/ 	.word	0x0000c230


	//   ....[2]....
        /*05a8*/ 	.word	0x0000c270


	//----- nvinfo : EIATTR_CTAIDZ_USED
	.align		4
.L_302:
        /*05ac*/ 	.byte	0x01, 0x04
	.zero		2


	//----- nvinfo : EIATTR_MAX_THREADS
	.align		4
        /*05b0*/ 	.byte	0x04, 0x05
        /*05b2*/ 	.short	(.L_304 - .L_303)
.L_303:
        /*05b4*/ 	.word	0x00000080
        /*05b8*/ 	.word	0x00000001
        /*05bc*/ 	.word	0x00000001
.L_304:


//--------------------- .nv.info._ZN7cutlass13device_kernelIN5flash19enable_sm80_to_sm89INS1_16FlashAttnFwdSm80INS1_25CollectiveMainloopFwdSm80ILi4ELi1ELb0EN4cute5tupleIJNS5_1CILi128EEENS7_ILi112EEENS7_ILi64EEEEEELi64ENS_10bfloat16_tEfNS_4arch4Sm80ELb0ELb0ELb0ELb1ELb1ELb0ELb1ELb0EEENS1_21CollectiveEpilogueFwdINS6_IJS8_SA_S9_EEENS6_IJNS7_ILi1EEESI_SI_EEESC_SE_Li128ELb1ELb1ELb0ELb0EEENS1_19SingleTileSchedulerILb1ELb0ELb1ELi128EEEEEEEEEvNT_6ParamsE --------------------------
	.section	.nv.info._ZN7cutlass13device_kernelIN5flash19enable_sm80_to_sm89INS1_16FlashAttnFwdSm80INS1_25CollectiveMainloopFwdSm80ILi4ELi1ELb0EN4cute5tupleIJNS5_1CILi128EEENS7_ILi112EEENS7_ILi64EEEEEELi64ENS_10bfloat16_tEfNS_4arch4Sm80ELb0ELb0ELb0ELb1ELb1ELb0ELb1ELb0EEENS1_21CollectiveEpilogueFwdINS6_IJS8_SA_S9_EEENS6_IJNS7_ILi1EEESI_SI_EEESC_SE_Li128ELb1ELb1ELb0ELb0EEENS1_19SingleTileSchedulerILb1ELb0ELb1ELi128EEEEEEEEEvNT_6ParamsE,"",@"SHT_CUDA_INFO"
	.sectionflags	@""
	.align	4


	//----- nvinfo : EIATTR_CUDA_API_VERSION
	.align		4
        /*0000*/ 	.byte	0x04, 0x37
        /*0002*/ 	.short	(.L_306 - .L_305)
.L_305:
        /*0004*/ 	.word	0x00000082


	//----- nvinfo : EIATTR_SW2861232_WAR
	.align		4
.L_306:
        /*0008*/ 	.byte	0x01, 0x35
	.zero		2


	//----- nvinfo : EIATTR_PARAM_CBANK
	.align		4
        /*000c*/ 	.byte	0x04, 0x0a
        /*000e*/ 	.short	(.L_308 - .L_307)
	.align		4
.L_307:
        /*0010*/ 	.word	index@(.nv.constant0._ZN7cutlass13device_kernelIN5flash19enable_sm80_to_sm89INS1_16FlashAttnFwdSm80INS1_25CollectiveMainloopFwdSm80ILi4ELi1ELb0EN4cute5tupleIJNS5_1CILi128EEENS7_ILi112EEENS7_ILi64EEEEEELi64ENS_10bfloat16_tEfNS_4arch4Sm80ELb0ELb0ELb0ELb1ELb1ELb0ELb1ELb0EEENS1_21CollectiveEpilogueFwdINS6_IJS8_SA_S9_EEENS6_IJNS7_ILi1EEESI_SI_EEESC_SE_Li128ELb1ELb1ELb0ELb0EEENS1_19SingleTileSchedulerILb1ELb0ELb1ELi128EEEEEEEEEvNT_6ParamsE)
        /*0014*/ 	.short	0x0160
        /*0016*/ 	.short	0x0418


	//----- nvinfo : EIATTR_CBANK_PARAM_SIZE
	.align		4
.L_308:
        /*0018*/ 	.byte	0x03, 0x19
        /*001a*/ 	.short	0x0418


	//----- nvinfo : EIATTR_KPARAM_INFO
	.align		4
        /*001c*/ 	.byte	0x04, 0x17
        /*001e*/ 	.short	(.L_310 - .L_309)
.L_309:
        /*0020*/ 	.word	0x00000000
        /*0024*/ 	.short	0x0000
        /*0026*/ 	.short	0x0000
        /*0028*/ 	.byte	0x00, 0xf0, 0x61, 0x10


	//----- nvinfo : EIATTR_MAXREG_COUNT
	.align		4
.L_310:
        /*002c*/ 	.byte	0x03, 0x1b
        /*002e*/ 	.short	0x00ff


	//----- nvinfo : EIATTR_NUM_BARRIERS
	.align		4
        /*0030*/ 	.byte	0x02, 0x4c
        /*0032*/ 	.byte	0x02
	.zero		1


	//----- nvinfo : EIATTR_ANNOTATIONS
	.align		4
        /*0034*/ 	.byte	0x04, 0x55
        /*0036*/ 	.short	(.L_312 - .L_311)


	//   ....[0]....
.L_311:
        /* <DEDUP_REMOVED lines=10> */


	//----- nvinfo : EIATTR_MERCURY_ISA_VERSION
	.align		4
.L_312:
        /*00c8*/ 	.byte	0x03, 0x5f
        /*00ca*/ 	.short	0x0000


	//----- nvinfo : EIATTR_COOP_GROUP_MASK_REGIDS
	.align		4
        /*00cc*/ 	.byte	0x04, 0x29
        /*00ce*/ 	.short	(.L_314 - .L_313)


	//   ....[0]....
.L_313:
        /*00d0*/ 	.word	0xffffffff


	//   ....[1]....
        /*00d4*/ 	.word	0xffffffff


	//   ....[2]....
        /*00d8*/ 	.word	0xffffffff


	//   ....[3]....
        /*00dc*/ 	.word	0xffffffff


	//   ....[4]....
        /*00e0*/ 	.word	0xffffffff


	//   ....[5]....
        /*00e4*/ 	.word	0xffffffff


	//   ....[6]....
        /*00e8*/ 	.word	0xffffffff


	//   ....[7]....
        /*00ec*/ 	.word	0xffffffff


	//   ....[8]....
        /*00f0*/ 	.word	0xffffffff


	//   ....[9]....
        /*00f4*/ 	.word	0xffffffff


	//   ....[10]....
        /*00f8*/ 	.word	0xffffffff


	//   ....[11]....
        /*00fc*/ 	.word	0xffffffff


	//   ....[12]....
        /*0100*/ 	.word	0xffffffff


	//   ....[13]....
        /*0104*/ 	.word	0xffffffff


	//   ....[14]....
        /*0108*/ 	.word	0xffffffff


	//   ....[15]....
        /*010c*/ 	.word	0xffffffff


	//   ....[16]....
        /*0110*/ 	.word	0xffffffff


	//   ....[17]....
        /*0114*/ 	.word	0xffffffff


	//   ....[18]....
        /*0118*/ 	.word	0xffffffff


	//   ....[19]....
        /*011c*/ 	.word	0xffffffff


	//   ....[20]....
        /*0120*/ 	.word	0xffffffff


	//   ....[21]....
        /*0124*/ 	.word	0xffffffff


	//   ....[22]....
        /*0128*/ 	.word	0xffffffff


	//   ....[23]....
        /*012c*/ 	.word	0xffffffff


	//   ....[24]....
        /*0130*/ 	.word	0xffffffff


	//   ....[25]....
        /*0134*/ 	.word	0xffffffff


	//   ....[26]....
        /*0138*/ 	.word	0xffffffff


	//   ....[27]....
        /*013c*/ 	.word	0xffffffff


	//   ....[28]....
        /*0140*/ 	.word	0xffffffff


	//   ....[29]....
        /*0144*/ 	.word	0xffffffff


	//   ....[30]....
        /*0148*/ 	.word	0xffffffff


	//   ....[31]....
        /*014c*/ 	.word	0xffffffff


	//   ....[32]....
        /*0150*/ 	.word	0xffffffff


	//   ....[33]....
        /*0154*/ 	.word	0xffffffff


	//   ....[34]....
        /*0158*/ 	.word	0xffffffff


	//   ....[35]....
        /*015c*/ 	.word	0xffffffff


	//   ....[36]....
        /*0160*/ 	.word	0xffffffff


	//   ....[37]....
        /*0164*/ 	.word	0xffffffff


	//   ....[38]....
        /*0168*/ 	.word	0xffffffff


	//   ....[39]....
        /*016c*/ 	.word	0xffffffff


	//   ....[40]....
        /*0170*/ 	.word	0xffffffff


	//   ....[41]....
        /*0174*/ 	.word	0xffffffff


	//   ....[42]....
        /*0178*/ 	.word	0xffffffff


	//   ....[43]....
        /*017c*/ 	.word	0xffffffff


	//   ....[44]....
        /*0180*/ 	.word	0xffffffff


	//   ....[45]....
        /*0184*/ 	.word	0xffffffff


	//   ....[46]....
        /*0188*/ 	.word	0xffffffff


	//   ....[47]....
        /*018c*/ 	.word	0xffffffff


	//   ....[48]....
        /*0190*/ 	.word	0xffffffff


	//   ....[49]....
        /*0194*/ 	.word	0xffffffff


	//   ....[50]....
        /*0198*/ 	.word	0xffffffff


	//   ....[51]....
        /*019c*/ 	.word	0xffffffff


	//   ....[52]....
        /*01a0*/ 	.word	0xffffffff


	//   ....[53]....
        /*01a4*/ 	.word	0xffffffff


	//   ....[54]....
        /*01a8*/ 	.word	0xffffffff


	//   ....[55]....
        /*01ac*/ 	.word	0xffffffff


	//   ....[56]....
        /*01b0*/ 	.word	0xffffffff


	//   ....[57]....
        /*01b4*/ 	.word	0xffffffff


	//   ....[58]....
        /*01b8*/ 	.word	0xffffffff


	//   ....[59]....
        /*01bc*/ 	.word	0xffffffff


	//   ....[60]....
        /*01c0*/ 	.word	0xffffffff


	//   ....[61]....
        /*01c4*/ 	.word	0xffffffff


	//   ....[62]....
        /*01c8*/ 	.word	0xffffffff


	//   ....[63]....
        /*01cc*/ 	.word	0xffffffff


	//   ....[64]....
        /*01d0*/ 	.word	0xffffffff


	//   ....[65]....
        /*01d4*/ 	.word	0xffffffff


	//   ....[66]....
        /*01d8*/ 	.word	0xffffffff


	//   ....[67]....
        /*01dc*/ 	.word	0xffffffff


	//   ....[68]....
        /*01e0*/ 	.word	0xffffffff


	//   ....[69]....
        /*01e4*/ 	.word	0xffffffff


	//   ....[70]....
        /*01e8*/ 	.word	0xffffffff


	//   ....[71]....
        /*01ec*/ 	.word	0xffffffff


	//   ....[72]....
        /*01f0*/ 	.word	0xffffffff


	//   ....[73]....
        /*01f4*/ 	.word	0xffffffff


	//   ....[74]....
        /*01f8*/ 	.word	0xffffffff


	//   ....[75]....
        /*01fc*/ 	.word	0xffffffff


	//   ....[76]....
        /*0200*/ 	.word	0xffffffff


	//   ....[77]....
        /*0204*/ 	.word	0xffffffff


	//   ....[78]....
        /*0208*/ 	.word	0xffffffff


	//   ....[79]....
        /*020c*/ 	.word	0xffffffff


	//   ....[80]....
        /*0210*/ 	.word	0xffffffff


	//   ....[81]....
        /*0214*/ 	.word	0xffffffff


	//   ....[82]....
        /*0218*/ 	.word	0xffffffff


	//   ....[83]....
        /*021c*/ 	.word	0xffffffff


	//   ....[84]....
        /*0220*/ 	.word	0xffffffff


	//   ....[85]....
        /*0224*/ 	.word	0xffffffff


	//   ....[86]....
        /*0228*/ 	.word	0xffffffff


	//   ....[87]....
        /*022c*/ 	.word	0xffffffff


	//   ....[88]....
        /*0230*/ 	.word	0xffffffff


	//   ....[89]....
        /*0234*/ 	.word	0xffffffff


	//   ....[90]....
        /*0238*/ 	.word	0xffffffff


	//   ....[91]....
        /*023c*/ 	.word	0xffffffff


	//   ....[92]....
        /*0240*/ 	.word	0xffffffff


	//   ....[93]....
        /*0244*/ 	.word	0xffffffff


	//   ....[94]....
        /*0248*/ 	.word	0xffffffff


	//   ....[95]....
        /*024c*/ 	.word	0xffffffff


	//   ....[96]....
        /*0250*/ 	.word	0xffffffff


	//   ....[97]....
        /*0254*/ 	.word	0xffffffff


	//   ....[98]....
        /*0258*/ 	.word	0xffffffff


	//   ....[99]....
        /*025c*/ 	.word	0xffffffff


	//   ....[100]....
        /*0260*/ 	.word	0xffffffff


	//   ....[101]....
        /*0264*/ 	.word	0xffffffff


	//   ....[102]....
        /*0268*/ 	.word	0xffffffff


	//   ....[103]....
        /*026c*/ 	.word	0xffffffff


	//   ....[104]....
        /*0270*/ 	.word	0xffffffff


	//   ....[105]....
        /*0274*/ 	.word	0xffffffff


	//   ....[106]....
        /*0278*/ 	.word	0xffffffff


	//   ....[107]....
        /*027c*/ 	.word	0xffffffff


	//   ....[108]....
        /*0280*/ 	.word	0xffffffff


	//   ....[109]....
        /*0284*/ 	.word	0xffffffff


	//   ....[110]....
        /*0288*/ 	.word	0xffffffff


	//   ....[111]....
        /*028c*/ 	.word	0xffffffff


	//   ....[112]....
        /*0290*/ 	.word	0xffffffff


	//   ....[113]....
        /*0294*/ 	.word	0xffffffff


	//   ....[114]....
        /*0298*/ 	.word	0xffffffff


	//   ....[115]....
        /*029c*/ 	.word	0xffffffff


	//   ....[116]....
        /*02a0*/ 	.word	0xffffffff


	//   ....[117]....
        /*02a4*/ 	.word	0xffffffff


	//   ....[118]....
        /*02a8*/ 	.word	0xffffffff


	//   ....[119]....
        /*02ac*/ 	.word	0xffffffff


	//   ....[120]....
        /*02b0*/ 	.word	0xffffffff


	//   ....[121]....
        /*02b4*/ 	.word	0xffffffff


	//   ....[122]....
        /*02b8*/ 	.word	0xffffffff


	//   ....[123]....
        /*02bc*/ 	.word	0xffffffff


	//   ....[124]....
        /*02c0*/ 	.word	0xffffffff


	//   ....[125]....
        /*02c4*/ 	.word	0xffffffff


	//   ....[126]....
        /*02c8*/ 	.word	0xffffffff


	//   ....[127]....
        /*02cc*/ 	.word	0xffffffff


	//   ....[128]....
        /*02d0*/ 	.word	0xffffffff


	//   ....[129]....
        /*02d4*/ 	.word	0xffffffff


	//   ....[130]....
        /*02d8*/ 	.word	0xffffffff


	//   ....[131]....
        /*02dc*/ 	.word	0xffffffff


	//   ....[132]....
        /*02e0*/ 	.word	0xffffffff


	//   ....[133]....
        /*02e4*/ 	.word	0xffffffff


	//   ....[134]....
        /*02e8*/ 	.word	0xffffffff


	//   ....[135]....
        /*02ec*/ 	.word	0xffffffff


	//   ....[136]....
        /*02f0*/ 	.word	0xffffffff


	//   ....[137]....
        /*02f4*/ 	.word	0xffffffff


	//   ....[138]....
        /*02f8*/ 	.word	0xffffffff


	//   ....[139]....
        /*02fc*/ 	.word	0xffffffff


	//   ....[140]....
        /*0300*/ 	.word	0xffffffff


	//   ....[141]....
        /*0304*/ 	.word	0xffffffff


	//   ....[142]....
        /*0308*/ 	.word	0xffffffff


	//   ....[143]....
        /*030c*/ 	.word	0xffffffff


	//   ....[144]....
        /*0310*/ 	.word	0xffffffff


	//   ....[145]....
        /*0314*/ 	.word	0xffffffff


	//   ....[146]....
        /*0318*/ 	.word	0xffffffff


	//   ....[147]....
        /*031c*/ 	.word	0xffffffff


	//   ....[148]....
        /*0320*/ 	.word	0xffffffff


	//   ....[149]....
        /*0324*/ 	.word	0xffffffff


	//   ....[150]....
        /*0328*/ 	.word	0xffffffff


	//----- nvinfo : EIATTR_COOP_GROUP_INSTR_OFFSETS
	.align		4
.L_314:
        /*032c*/ 	.byte	0x04, 0x28
        /*032e*/ 	.short	(.L_316 - .L_315)


	//   ....[0]....
.L_315:
        /*0330*/ 	.word	0x000000a0


	//   ....[1]....
        /*0334*/ 	.word	0x00001030


	//   ....[2]....
        /*0338*/ 	.word	0x00001160


	//   ....[3]....
        /*033c*/ 	.word	0x000011f0


	//   ....[4]....
        /*0340*/ 	.word	0x00001220


	//   ....[5]....
        /*0344*/ 	.word	0x000012b0


	//   ....[6]....
        /*0348*/ 	.word	0x000012e0


	//   ....[7]....
        /*034c*/ 	.word	0x00001370


	//   ....[8]....
        /*0350*/ 	.word	0x000013a0


	//   ....[9]....
        /*0354*/ 	.word	0x00001430


	//   ....[10]....
        /*0358*/ 	.word	0x00001460


	//   ....[11]....
        /*035c*/ 	.word	0x000014f0


	//   ....[12]....
        /*0360*/ 	.word	0x00001520


	//   ....[13]....
        /*0364*/ 	.word	0x000015b0


	//   ....[14]....
        /*0368*/ 	.word	0x000015e0


	//   ....[15]....
        /*036c*/ 	.word	0x00001660


	//   ....[16]....
        /*0370*/ 	.word	0x000016a0


	//   ....[17]....
        /*0374*/ 	.word	0x00001b10


	//   ....[18]....
        /*0378*/ 	.word	0x00001b20


	//   ....[19]....
        /*037c*/ 	.word	0x00001b30


	//   ....[20]....
        /*0380*/ 	.word	0x00001b40


	//   ....[21]....
        /*0384*/ 	.word	0x00001b50


	//   ....[22]....
        /*0388*/ 	.word	0x00001b60


	//   ....[23]....
        /*038c*/ 	.word	0x00001b70


	//   ....[24]....
        /*0390*/ 	.word	0x00001b90


	//   ....[25]....
        /*0394*/ 	.word	0x00001bb0


	//   ....[26]....
        /*0398*/ 	.word	0x00001be0


	//   ....[27]....
        /*039c*/ 	.word	0x00001bf0


	//   ....[28]....
        /*03a0*/ 	.word	0x00001c00


	//   ....[29]....
        /*03a4*/ 	.word	0x00001c10


	//   ....[30]....
        /*03a8*/ 	.word	0x00001c50


	//   ....[31]....
        /*03ac*/ 	.word	0x00002190


	//   ....[32]....
        /*03b0*/ 	.word	0x000021a0


	//   ....[33]....
        /*03b4*/ 	.word	0x000021c0


	//   ....[34]....
        /*03b8*/ 	.word	0x000021d0


	//   ....[35]....
        /*03bc*/ 	.word	0x000022f0


	//   ....[36]....
        /*03c0*/ 	.word	0x00002300


	//   ....[37]....
        /*03c4*/ 	.word	0x00002320


	//   ....[38]....
        /*03c8*/ 	.word	0x00002330


	//   ....[39]....
        /*03cc*/ 	.word	0x000023c0


	//   ....[40]....
        /*03d0*/ 	.word	0x000023e0


	//   ....[41]....
        /*03d4*/ 	.word	0x00002400


	//   ....[42]....
        /*03d8*/ 	.word	0x00002410


	//   ....[43]....
        /*03dc*/ 	.word	0x00002480


	//   ....[44]....
        /*03e0*/ 	.word	0x000024c0


	//   ....[45]....
        /*03e4*/ 	.word	0x00002f50


	//   ....[46]....
        /*03e8*/ 	.word	0x00002f70


	//   ....[47]....
        /*03ec*/ 	.word	0x00002f80


	//   ....[48]....
        /*03f0*/ 	.word	0x00002f90


	//   ....[49]....
        /*03f4*/ 	.word	0x00002fa0


	//   ....[50]....
        /*03f8*/ 	.word	0x00002fb0


	//   ....[51]....
        /*03fc*/ 	.word	0x00002fc0


	//   ....[52]....
        /*0400*/ 	.word	0x00002fd0


	//   ....[53]....
        /*0404*/ 	.word	0x00002ff0


	//   ....[54]....
        /*0408*/ 	.word	0x00003010


	//   ....[55]....
        /*040c*/ 	.word	0x00003040


	//   ....[56]....
        /*0410*/ 	.word	0x00003060


	//   ....[57]....
        /*0414*/ 	.word	0x00003080


	//   ....[58]....
        /*0418*/ 	.word	0x000030a0


	//   ....[59]....
        /*041c*/ 	.word	0x00004060


	//   ....[60]....
        /*0420*/ 	.word	0x00004090


	//   ....[61]....
        /*0424*/ 	.word	0x000041a0


	//   ....[62]....
        /*0428*/ 	.word	0x000041d0


	//   ....[63]....
        /*042c*/ 	.word	0x00004200


	//   ....[64]....
        /*0430*/ 	.word	0x000042b0


	//   ....[65]....
        /*0434*/ 	.word	0x00004390


	//   ....[66]....
        /*0438*/ 	.word	0x000044f0


	//   ....[67]....
        /*043c*/ 	.word	0x00006fb0


	//   ....[68]....
        /*0440*/ 	.word	0x00006fd0


	//   ....[69]....
        /*0444*/ 	.word	0x00006fe0


	//   ....[70]....
        /*0448*/ 	.word	0x00006ff0


	//   ....[71]....
        /*044c*/ 	.word	0x00007000


	//   ....[72]....
        /*0450*/ 	.word	0x00007010


	//   ....[73]....
        /*0454*/ 	.word	0x00007020


	//   ....[74]....
        /*0458*/ 	.word	0x00007040


	//   ....[75]....
        /*045c*/ 	.word	0x00007050


	//   ....[76]....
        /*0460*/ 	.word	0x00007070


	//   ....[77]....
        /*0464*/ 	.word	0x000070c0


	//   ....[78]....
        /*0468*/ 	.word	0x00007100


	//   ....[79]....
        /*046c*/ 	.word	0x00007120


	//   ....[80]....
        /*0470*/ 	.word	0x00007130


	//   ....[81]....
        /*0474*/ 	.word	0x00007530


	//   ....[82]....
        /*0478*/ 	.word	0x00007560


	//   ....[83]....
        /*047c*/ 	.word	0x00007570


	//   ....[84]....
        /*0480*/ 	.word	0x00007590


	//   ....[85]....
        /*0484*/ 	.word	0x000075b0


	//   ....[86]....
        /*0488*/ 	.word	0x000075e0


	//   ....[87]....
        /*048c*/ 	.word	0x00007600


	//   ....[88]....
        /*0490*/ 	.word	0x00007620


	//   ....[89]....
        /*0494*/ 	.word	0x00007650


	//   ....[90]....
        /*0498*/ 	.word	0x00007670


	//   ....[91]....
        /*049c*/ 	.word	0x00007690


	//   ....[92]....
        /*04a0*/ 	.word	0x000076d0


	//   ....[93]....
        /*04a4*/ 	.word	0x00007780


	//   ....[94]....
        /*04a8*/ 	.word	0x000077a0


	//   ....[95]....
        /*04ac*/ 	.word	0x000083f0


	//   ....[96]....
        /*04b0*/ 	.word	0x00008470


	//   ....[97]....
        /*04b4*/ 	.word	0x00008570


	//   ....[98]....
        /*04b8*/ 	.word	0x000085d0


	//   ....[99]....
        /*04bc*/ 	.word	0x00008600


	//   ....[100]....
        /*04c0*/ 	.word	0x00008700


	//   ....[101]....
        /*04c4*/ 	.word	0x00008980


	//   ....[102]....
        /*04c8*/ 	.word	0x00008cb0


	//   ....[103]....
        /*04cc*/ 	.word	0x0000b060


	//   ....[104]....
        /*04d0*/ 	.word	0x0000b090


	//   ....[105]....
        /*04d4*/ 	.word	0x0000b0d0


	//   ....[106]....
        /*04d8*/ 	.word	0x0000b0e0


	//   ....[107]....
        /*04dc*/ 	.word	0x0000b3b0


	//   ....[108]....
        /*04e0*/ 	.word	0x0000b3c0


	//   ....[109]....
        /*04e4*/ 	.word	0x0000b400


	//   ....[110]....
        /*04e8*/ 	.word	0x0000b420


	//   ....[111]....
        /*04ec*/ 	.word	0x0000c600


	//   ....[112]....
        /*04f0*/ 	.word	0x0000c620


	//   ....[113]....
        /*04f4*/ 	.word	0x0000c650


	//   ....[114]....
        /*04f8*/ 	.word	0x0000c690


	//   ....[115]....
        /*04fc*/ 	.word	0x0000c6d0


	//   ....[116]....
        /*0500*/ 	.word	0x0000c6f0


	//   ....[117]....
        /*0504*/ 	.word	0x0000c720


	//   ....[118]....
        /*0508*/ 	.word	0x0000c750


	//   ....[119]....
        /*050c*/ 	.word	0x0000c7a0


	//   ....[120]....
        /*0510*/ 	.word	0x0000c7b0


	//   ....[121]....
        /*0514*/ 	.word	0x0000c7d0


	//   ....[122]....
        /*0518*/ 	.word	0x0000c820


	//   ....[123]....
        /*051c*/ 	.word	0x0000c840


	//   ....[124]....
        /*0520*/ 	.word	0x0000c870


	//   ....[125]....
        /*0524*/ 	.word	0x0000c8c0


	//   ....[126]....
        /*0528*/ 	.word	0x0000c8f0


	//   ....[127]....
        /*052c*/ 	.word	0x0000c900


	//   ....[128]....
        /*0530*/ 	.word	0x0000ca00


	//   ....[129]....
        /*0534*/ 	.word	0x0000ca20


	//   ....[130]....
        /*0538*/ 	.word	0x0000ca40


	//   ....[131]....
        /*053c*/ 	.word	0x0000ca70


	//   ....[132]....
        /*0540*/ 	.word	0x0000ca90


	//   ....[133]....
        /*0544*/ 	.word	0x0000cb20


	//   ....[134]....
        /*0548*/ 	.word	0x0000cb40


	//   ....[135]....
        /*054c*/ 	.word	0x0000d3c0


	//   ....[136]....
        /*0550*/ 	.word	0x0000d3f0


	//   ....[137]....
        /*0554*/ 	.word	0x0000d420


	//   ....[138]....
        /*0558*/ 	.word	0x0000d450


	//   ....[139]....
        /*055c*/ 	.word	0x0000d480


	//   ....[140]....
        /*0560*/ 	.word	0x0000d4b0


	//   ....[141]....
        /*0564*/ 	.word	0x0000d4e0


	//   ....[142]....
        /*0568*/ 	.word	0x0000d500


	//   ....[143]....
        /*056c*/ 	.word	0x0000d530


	//   ....[144]....
        /*0570*/ 	.word	0x0000d540


	//   ....[145]....
        /*0574*/ 	.word	0x0000d550


	//   ....[146]....
        /*0578*/ 	.word	0x0000d560


	//   ....[147]....
        /*057c*/ 	.word	0x0000d570


	//   ....[148]....
        /*0580*/ 	.word	0x0000d580


	//   ....[149]....
        /*0584*/ 	.word	0x0000d5b0


	//   ....[150]....
        /*0588*/ 	.word	0x0000d5d0


	//----- nvinfo : EIATTR_EXIT_INSTR_OFFSETS
	.align		4
.L_316:
        /*058c*/ 	.byte	0x04, 0x1c
        /*058e*/ 	.short	(.L_318 - .L_317)


	//   ....[0]....
.L_317:
        /*0590*/ 	.word	0x00000450


	//   ....[1]....
        /*0594*/ 	.word	0x0000cbd0


	//   ....[2]....
        /*0598*/ 	.word	0x0000cc10


	//   ....[3]....
        /*059c*/ 	.word	0x0000d730


	//   ....[4]....
        /*05a0*/ 	.word	0x0000d770


	//----- nvinfo : EIATTR_CTAIDZ_USED
	.align		4
.L_318:
        /*05a4*/ 	.byte	0x01, 0x04
	.zero		2


	//----- nvinfo : EIATTR_MAX_THREADS
	.align		4
        /*05a8*/ 	.byte	0x04, 0x05
        /*05aa*/ 	.short	(.L_320 - .L_319)
.L_319:
        /*05ac*/ 	.word	0x00000080
        /*05b0*/ 	.word	0x00000001
        /*05b4*/ 	.word	0x00000001


	//----- nvinfo : EIATTR_CRS_STACK_SIZE
	.align		4
.L_320:
        /*05b8*/ 	.byte	0x04, 0x1e
        /*05ba*/ 	.short	(.L_322 - .L_321)
.L_321:
        /*05bc*/ 	.word	0x00000000
.L_322:


//--------------------- .nv.info._ZN7cutlass13device_kernelIN5flash19enable_sm80_to_sm89INS1_16FlashAttnFwdSm80INS1_25CollectiveMainloopFwdSm80ILi4ELi1ELb0EN4cute5tupleIJNS5_1CILi128EEENS7_ILi112EEENS7_ILi64EEEEEELi64ENS_10bfloat16_tEfNS_4arch4Sm80ELb0ELb0ELb0ELb1ELb1ELb1ELb1ELb0EEENS1_21CollectiveEpilogueFwdINS6_IJS8_SA_S9_EEENS6_IJNS7_ILi1EEESI_SI_EEESC_SE_Li128ELb1ELb1ELb0ELb0EEENS1_19SingleTileSchedulerILb1ELb0ELb1ELi128EEEEEEEEEvNT_6ParamsE --------------------------
	.section	.nv.info._ZN7cutlass13device_kernelIN5flash19enable_sm80_to_sm89INS1_16FlashAttnFwdSm80INS1_25CollectiveMainloopFwdSm80ILi4ELi1ELb0EN4cute5tupleIJNS5_1CILi128EEENS7_ILi112EEENS7_ILi64EEEEEELi64ENS_10bfloat16_tEfNS_4arch4Sm80ELb0ELb0ELb0ELb1ELb1ELb1ELb1ELb0EEENS1_21CollectiveEpilogueFwdINS6_IJS8_SA_S9_EEENS6_IJNS7_ILi1EEESI_SI_EEESC_SE_Li128ELb1ELb1ELb0ELb0EEENS1_19SingleTileSchedulerILb1ELb0ELb1ELi128EEEEEEEEEvNT_6ParamsE,"",@"SHT_CUDA_INFO"
	.sectionflags	@""
	.align	4


	//----- nvinfo : EIATTR_CUDA_API_VERSION
	.align		4
        /*0000*/ 	.byte	0x04, 0x37
        /*0002*/ 	.short	(.L_324 - .L_323)
.L_323:
        /*0004*/ 	.word	0x00000082


	//----- nvinfo : EIATTR_SW2861232_WAR
	.align		4
.L_324:
        /*0008*/ 	.byte	0x01, 0x35
	.zero		2


	//----- nvinfo : EIATTR_PARAM_CBANK
	.align		4
        /*000c*/ 	.byte	0x04, 0x0a
        /*000e*/ 	.short	(.L_326 - .L_325)
	.align		4
.L_325:
        /*0010*/ 	.word	index@(.nv.constant0._ZN7cutlass13device_kernelIN5flash19enable_sm80_to_sm89INS1_16FlashAttnFwdSm80INS1_25CollectiveMainloopFwdSm80ILi4ELi1ELb0EN4cute5tupleIJNS5_1CILi128EEENS7_ILi112EEENS7_ILi64EEEEEELi64ENS_10bfloat16_tEfNS_4arch4Sm80ELb0ELb0ELb0ELb1ELb1ELb1ELb1ELb0EEENS1_21CollectiveEpilogueFwdINS6_IJS8_SA_S9_EEENS6_IJNS7_ILi1EEESI_SI_EEESC_SE_Li128ELb1ELb1ELb0ELb0EEENS1_19SingleTileSchedulerILb1ELb0ELb1ELi128EEEEEEEEEvNT_6ParamsE)
        /*0014*/ 	.short	0x0160
        /*0016*/ 	.short	0x0418


	//----- nvinfo : EIATTR_CBANK_PARAM_SIZE
	.align		4
.L_326:
        /*0018*/ 	.byte	0x03, 0x19
        /*001a*/ 	.short	0x0418


	//----- nvinfo : EIATTR_KPARAM_INFO
	.align		4
        /*001c*/ 	.byte	0x04, 0x17
        /*001e*/ 	.short	(.L_328 - .L_327)
.L_327:
        /*0020*/ 	.word	0x00000000
        /*0024*/ 	.short	0x0000
        /*0026*/ 	.short	0x0000
        /*0028*/ 	.byte	0x00, 0xf0, 0x61, 0x10


	//----- nvinfo : EIATTR_MAXREG_COUNT
	.align		4
.L_328:
        /*002c*/ 	.byte	0x03, 0x1b
        /*002e*/ 	.short	0x00ff


	//----- nvinfo : EIATTR_NUM_BARRIERS
	.align		4
        /*0030*/ 	.byte	0x02, 0x4c
        /*0032*/ 	.byte	0x02
	.zero		1


	//----- nvinfo : EIATTR_ANNOTATIONS
	.align		4
        /*0034*/ 	.byte	0x04, 0x55
        /*0036*/ 	.short	(.L_330 - .L_329)


	//   ....[0]....
.L_329:
        /* <DEDUP_REMOVED lines=17> */


	//----- nvinfo : EIATTR_MERCURY_ISA_VERSION
	.align		4
.L_330:
        /*0138*/ 	.byte	0x03, 0x5f
        /*013a*/ 	.short	0x0000


	//----- nvinfo : EIATTR_COOP_GROUP_MASK_REGIDS
	.align		4
        /*013c*/ 	.byte	0x04, 0x29
        /*013e*/ 	.short	(.L_332 - .L_331)


	//   ....[0]....
.L_331:
        /*0140*/ 	.word	0xffffffff


	//   ....[1]....
        /*0144*/ 	.word	0xffffffff


	//   ....[2]....
        /*0148*/ 	.word	0xffffffff


	//   ....[3]....
        /*014c*/ 	.word	0xffffffff


	//   ....[4]....
        /*0150*/ 	.word	0xffffffff


	//   ....[5]....
        /*0154*/ 	.word	0xffffffff


	//   ....[6]....
        /*0158*/ 	.word	0xffffffff


	//   ....[7]....
        /*015c*/ 	.word	0xffffffff


	//   ....[8]....
        /*0160*/ 	.word	0xffffffff


	//   ....[9]....
        /*0164*/ 	.word	0xffffffff


	//   ....[10]....
        /*0168*/ 	.word	0xffffffff


	//   ....[11]....
        /*016c*/ 	.word	0xffffffff


	//   ....[12]....
        /*0170*/ 	.word	0xffffffff


	//   ....[13]....
        /*0174*/ 	.word	0xffffffff


	//   ....[14]....
        /*0178*/ 	.word	0xffffffff


	//   ....[15]....
        /*017c*/ 	.word	0xffffffff


	//   ....[16]....
        /*0180*/ 	.word	0xffffffff


	//   ....[17]....
        /*0184*/ 	.word	0xffffffff


	//   ....[18]....
        /*0188*/ 	.word	0xffffffff


	//   ....[19]....
        /*018c*/ 	.word	0xffffffff


	//   ....[20]....
        /*0190*/ 	.word	0xffffffff


	//   ....[21]....
        /*0194*/ 	.word	0xffffffff


	//   ....[22]....
        /*0198*/ 	.word	0xffffffff


	//   ....[23]....
        /*019c*/ 	.word	0xffffffff


	//   ....[24]....
        /*01a0*/ 	.word	0xffffffff


	//   ....[25]....
        /*01a4*/ 	.word	0xffffffff


	//   ....[26]....
        /*01a8*/ 	.word	0xffffffff


	//   ....[27]....
        /*01ac*/ 	.word	0xffffffff


	//   ....[28]....
        /*01b0*/ 	.word	0xffffffff


	//   ....[29]....
        /*01b4*/ 	.word	0xffffffff


	//   ....[30]....
        /*01b8*/ 	.word	0xffffffff


	//   ....[31]....
        /*01bc*/ 	.word	0xffffffff


	//   ....[32]....
        /*01c0*/ 	.word	0xffffffff


	//   ....[33]....
        /*01c4*/ 	.word	0xffffffff


	//   ....[34]....
        /*01c8*/ 	.word	0xffffffff


	//   ....[35]....
        /*01cc*/ 	.word	0xffffffff


	//   ....[36]....
        /*01d0*/ 	.word	0xffffffff


	//   ....[37]....
        /*01d4*/ 	.word	0xffffffff


	//   ....[38]....
        /*01d8*/ 	.word	0xffffffff


	//   ....[39]....
        /*01dc*/ 	.word	0xffffffff


	//   ....[40]....
        /*01e0*/ 	.word	0xffffffff


	//   ....[41]....
        /*01e4*/ 	.word	0xffffffff


	//   ....[42]....
        /*01e8*/ 	.word	0xffffffff


	//   ....[43]....
        /*01ec*/ 	.word	0xffffffff


	//   ....[44]....
        /*01f0*/ 	.word	0xffffffff


	//   ....[45]....
        /*01f4*/ 	.word	0xffffffff


	//   ....[46]....
        /*01f8*/ 	.word	0xffffffff


	//   ....[47]....
        /*01fc*/ 	.word	0xffffffff


	//   ....[48]....
        /*0200*/ 	.word	0xffffffff


	//   ....[49]....
        /*0204*/ 	.word	0xffffffff


	//   ....[50]....
        /*0208*/ 	.word	0xffffffff


	//   ....[51]....
        /*020c*/ 	.word	0xffffffff


	//   ....[52]....
        /*0210*/ 	.word	0xffffffff


	//   ....[53]....
        /*0214*/ 	.word	0xffffffff


	//   ....[54]....
        /*0218*/ 	.word	0xffffffff


	//   ....[55]....
        /*021c*/ 	.word	0xffffffff


	//   ....[56]....
        /*0220*/ 	.word	0xffffffff


	//   ....[57]....
        /*0224*/ 	.word	0xffffffff


	//   ....[58]....
        /*0228*/ 	.word	0xffffffff


	//   ....[59]....
        /*022c*/ 	.word	0xffffffff


	//   ....[60]....
        /*0230*/ 	.word	0xffffffff


	//   ....[61]....
        /*0234*/ 	.word	0xffffffff


	//   ....[62]....
        /*0238*/ 	.word	0xffffffff


	//   ....[63]....
        /*023c*/ 	.word	0xffffffff


	//   ....[64]....
        /*0240*/ 	.word	0xffffffff


	//   ....[65]....
        /*0244*/ 	.word	0xffffffff


	//   ....[66]....
        /*0248*/ 	.word	0xffffffff


	//   ....[67]....
        /*024c*/ 	.word	0xffffffff


	//   ....[68]....
        /*0250*/ 	.word	0xffffffff


	//   ....[69]....
        /*0254*/ 	.word	0xffffffff


	//   ....[70]....
        /*0258*/ 	.word	0xffffffff


	//   ....[71]....
        /*025c*/ 	.word	0xffffffff


	//   ....[72]....
        /*0260*/ 	.word	0xffffffff


	//   ....[73]....
        /*0264*/ 	.word	0xffffffff


	//   ....[74]....
        /*0268*/ 	.word	0xffffffff


	//   ....[75]....
        /*026c*/ 	.word	0xffffffff


	//   ....[76]....
        /*0270*/ 	.word	0xffffffff


	//   ....[77]....
        /*0274*/ 	.word	0xffffffff


	//   ....[78]....
        /*0278*/ 	.word	0xffffffff


	//   ....[79]....
        /*027c*/ 	.word	0xffffffff


	//   ....[80]....
        /*0280*/ 	.word	0xffffffff


	//   ....[81]....
        /*0284*/ 	.word	0xffffffff


	//   ....[82]....
        /*0288*/ 	.word	0xffffffff


	//   ....[83]....
        /*028c*/ 	.word	0xffffffff


	//   ....[84]....
        /*0290*/ 	.word	0xffffffff


	//   ....[85]....
        /*0294*/ 	.word	0xffffffff


	//   ....[86]....
        /*0298*/ 	.word	0xffffffff


	//   ....[87]....
        /*029c*/ 	.word	0xffffffff


	//   ....[88]....
        /*02a0*/ 	.word	0xffffffff


	//   ....[89]....
        /*02a4*/ 	.word	0xffffffff


	//   ....[90]....
        /*02a8*/ 	.word	0xffffffff


	//   ....[91]....
        /*02ac*/ 	.word	0xffffffff


	//   ....[92]....
        /*02b0*/ 	.word	0xffffffff


	//   ....[93]....
        /*02b4*/ 	.word	0xffffffff


	//   ....[94]....
        /*02b8*/ 	.word	0xffffffff


	//   ....[95]....
        /*02bc*/ 	.word	0xffffffff


	//   ....[96]....
        /*02c0*/ 	.word	0xffffffff


	//   ....[97]....
        /*02c4*/ 	.word	0xffffffff


	//   ....[98]....
        /*02c8*/ 	.word	0xffffffff


	//   ....[99]....
        /*02cc*/ 	.word	0xffffffff


	//   ....[100]....
        /*02d0*/ 	.word	0xffffffff


	//   ....[101]....
        /*02d4*/ 	.word	0xffffffff


	//   ....[102]....
        /*02d8*/ 	.word	0xffffffff


	//   ....[103]....
        /*02dc*/ 	.word	0xffffffff


	//   ....[104]....
        /*02e0*/ 	.word	0xffffffff


	//   ....[105]....
        /*02e4*/ 	.word	0xffffffff


	//   ....[106]....
        /*02e8*/ 	.word	0xffffffff


	//   ....[107]....
        /*02ec*/ 	.word	0xffffffff


	//   ....[108]....
        /*02f0*/ 	.word	0xffffffff


	//   ....[109]....
        /*02f4*/ 	.word	0xffffffff


	//   ....[110]....
        /*02f8*/ 	.word	0xffffffff


	//   ....[111]....
        /*02fc*/ 	.word	0xffffffff


	//   ....[112]....
        /*0300*/ 	.word	0xffffffff


	//   ....[113]....
        /*0304*/ 	.word	0xffffffff


	//   ....[114]....
        /*0308*/ 	.word	0xffffffff


	//   ....[115]....
        /*030c*/ 	.word	0xffffffff


	//   ....[116]....
        /*0310*/ 	.word	0xffffffff


	//   ....[117]....
        /*0314*/ 	.word	0xffffffff


	//   ....[118]....
        /*0318*/ 	.word	0xffffffff


	//   ....[119]....
        /*031c*/ 	.word	0xffffffff


	//   ....[120]....
        /*0320*/ 	.word	0xffffffff


	//   ....[121]....
        /*0324*/ 	.word	0xffffffff


	//   ....[122]....
        /*0328*/ 	.word	0xffffffff


	//   ....[123]....
        /*032c*/ 	.word	0xffffffff


	//   ....[124]....
        /*0330*/ 	.word	0xffffffff


	//   ....[125]....
        /*0334*/ 	.word	0xffffffff


	//   ....[126]....
        /*0338*/ 	.word	0xffffffff


	//   ....[127]....
        /*033c*/ 	.word	0xffffffff


	//   ....[128]....
        /*0340*/ 	.word	0xffffffff


	//   ....[129]....
        /*0344*/ 	.word	0xffffffff


	//   ....[130]....
        /*0348*/ 	.word	0xffffffff


	//   ....[131]....
        /*034c*/ 	.word	0xffffffff


	//   ....[132]....
        /*0350*/ 	.word	0xffffffff


	//   ....[133]....
        /*0354*/ 	.word	0xffffffff


	//   ....[134]....
        /*0358*/ 	.word	0xffffffff


	//   ....[135]....
        /*035c*/ 	.word	0xffffffff


	//   ....[136]....
        /*0360*/ 	.word	0xffffffff


	//   ....[137]....
        /*0364*/ 	.word	0xffffffff


	//   ....[138]....
        /*0368*/ 	.word	0xffffffff


	//   ....[139]....
        /*036c*/ 	.word	0xffffffff


	//   ....[140]....
        /*0370*/ 	.word	0xffffffff


	//   ....[141]....
        /*0374*/ 	.word	0xffffffff


	//   ....[142]....
        /*0378*/ 	.word	0xffffffff


	//   ....[143]....
        /*037c*/ 	.word	0xffffffff


	//   ....[144]....
        /*0380*/ 	.word	0xffffffff


	//   ....[145]....
        /*0384*/ 	.word	0xffffffff


	//   ....[146]....
        /*0388*/ 	.word	0xffffffff


	//   ....[147]....
        /*038c*/ 	.word	0xffffffff


	//   ....[148]....
        /*0390*/ 	.word	0xffffffff


	//   ....[149]....
        /*0394*/ 	.word	0xffffffff


	//   ....[150]....
        /*0398*/ 	.word	0xffffffff


	//   ....[151]....
        /*039c*/ 	.word	0xffffffff


	//   ....[152]....
        /*03a0*/ 	.word	0xffffffff


	//   ....[153]....
        /*03a4*/ 	.word	0xffffffff


	//   ....[154]....
        /*03a8*/ 	.word	0xffffffff


	//   ....[155]....
        /*03ac*/ 	.word	0xffffffff


	//   ....[156]....
        /*03b0*/ 	.word	0xffffffff


	//   ....[157]....
        /*03b4*/ 	.word	0xffffffff


	//   ....[158]....
        /*03b8*/ 	.word	0xffffffff


	//   ....[159]....
        /*03bc*/ 	.word	0xffffffff


	//   ....[160]....
        /*03c0*/ 	.word	0xffffffff


	//   ....[161]....
        /*03c4*/ 	.word	0xffffffff


	//   ....[162]....
        /*03c8*/ 	.word	0xffffffff


	//   ....[163]....
        /*03cc*/ 	.word	0xffffffff


	//   ....[164]....
        /*03d0*/ 	.word	0xffffffff


	//   ....[165]....
        /*03d4*/ 	.word	0xffffffff


	//   ....[166]....
        /*03d8*/ 	.word	0xffffffff


	//   ....[167]....
        /*03dc*/ 	.word	0xffffffff


	//   ....[168]....
        /*03e0*/ 	.word	0xffffffff


	//   ....[169]....
        /*03e4*/ 	.word	0xffffffff


	//   ....[170]....
        /*03e8*/ 	.word	0xffffffff


	//   ....[171]....
        /*03ec*/ 	.word	0xffffffff


	//   ....[172]....
        /*03f0*/ 	.word	0xffffffff


	//   ....[173]....
        /*03f4*/ 	.word	0xffffffff


	//   ....[174]....
        /*03f8*/ 	.word	0xffffffff


	//   ....[175]....
        /*03fc*/ 	.word	0xffffffff


	//   ....[176]....
        /*0400*/ 	.word	0xffffffff


	//   ....[177]....
        /*0404*/ 	.word	0xffffffff


	//   ....[178]....
        /*0408*/ 	.word	0xffffffff


	//   ....[179]....
        /*040c*/ 	.word	0xffffffff


	//   ....[180]....
        /*0410*/ 	.word	0xffffffff


	//   ....[181]....
        /*0414*/ 	.word	0xffffffff


	//   ....[182]....
        /*0418*/ 	.word	0xffffffff


	//----- nvinfo : EIATTR_COOP_GROUP_INSTR_OFFSETS
	.align		4
.L_332:
        /*041c*/ 	.byte	0x04, 0x28
        /*041e*/ 	.short	(.L_334 - .L_333)


	//   ....[0]....
.L_333:
        /*0420*/ 	.word	0x000000a0


	//   ....[1]....
        /*0424*/ 	.word	0x00002b50


	//   ....[2]....
        /*0428*/ 	.word	0x00002ba0


	//   ....[3]....
        /*042c*/ 	.word	0x00003390


	//   ....[4]....
        /*0430*/ 	.word	0x000033b0


	//   ....[5]....
        /*0434*/ 	.word	0x00003b20


	//   ....[6]....
        /*0438*/ 	.word	0x00003b40


	//   ....[7]....
        /*043c*/ 	.word	0x000042b0


	//   ....[8]....
        /*0440*/ 	.word	0x000042c0


	//   ....[9]....
        /*0444*/ 	.word	0x00004b60


	//   ....[10]....
        /*0448*/ 	.word	0x00004bb0


	//   ....[11]....
        /*044c*/ 	.word	0x000058c0


	//   ....[12]....
        /*0450*/ 	.word	0x000058f0


	//   ....[13]....
        /*0454*/ 	.word	0x00006030


	//   ....[14]....
        /*0458*/ 	.word	0x00006060


	//   ....[15]....
        /*045c*/ 	.word	0x000067a0


	//   ....[16]....
        /*0460*/ 	.word	0x000067c0


	//   ....[17]....
        /*0464*/ 	.word	0x00006f20


	//   ....[18]....
        /*0468*/ 	.word	0x00006f50


	//   ....[19]....
        /*046c*/ 	.word	0x00007090


	//   ....[20]....
        /*0470*/ 	.word	0x000070c0


	//   ....[21]....
        /*0474*/ 	.word	0x000071b0


	//   ....[22]....
        /*0478*/ 	.word	0x000071e0


	//   ....[23]....
        /*047c*/ 	.word	0x000072d0


	//   ....[24]....
        /*0480*/ 	.word	0x000072f0


	//   ....[25]....
        /*0484*/ 	.word	0x00007b50


	//   ....[26]....
        /*0488*/ 	.word	0x00007b70


	//   ....[27]....
        /*048c*/ 	.word	0x00007c60


	//   ....[28]....
        /*0490*/ 	.word	0x00007c90


	//   ....[29]....
        /*0494*/ 	.word	0x00007d80


	//   ....[30]....
        /*0498*/ 	.word	0x00007db0


	//   ....[31]....
        /*049c*/ 	.word	0x00007ea0


	//   ....[32]....
        /*04a0*/ 	.word	0x00007ed0


	//   ....[33]....
        /*04a4*/ 	.word	0x000089f0


	//   ....[34]....
        /*04a8*/ 	.word	0x00008a20


	//   ....[35]....
        /*04ac*/ 	.word	0x00008a50


	//   ....[36]....
        /*04b0*/ 	.word	0x00008a70


	//   ....[37]....
        /*04b4*/ 	.word	0x00008a90


	//   ....[38]....
        /*04b8*/ 	.word	0x00008ad0


	//   ....[39]....
        /*04bc*/ 	.word	0x00008af0


	//   ....[40]....
        /*04c0*/ 	.word	0x00008b30


	//   ....[41]....
        /*04c4*/ 	.word	0x00008b70


	//   ....[42]....
        /*04c8*/ 	.word	0x00008ba0


	//   ....[43]....
        /*04cc*/ 	.word	0x00008bc0


	//   ....[44]....
        /*04d0*/ 	.word	0x00008c40


	//   ....[45]....
        /*04d4*/ 	.word	0x00008c50


	//   ....[46]....
        /*04d8*/ 	.word	0x00008cd0


	//   ....[47]....
        /*04dc*/ 	.word	0x00008d30


	//   ....[48]....
        /*04e0*/ 	.word	0x00008de0


	//   ....[49]....
        /*04e4*/ 	.word	0x000091e0


	//   ....[50]....
        /*04e8*/ 	.word	0x00009210


	//   ....[51]....
        /*04ec*/ 	.word	0x00009240


	//   ....[52]....
        /*04f0*/ 	.word	0x00009260


	//   ....[53]....
        /*04f4*/ 	.word	0x00009270


	//   ....[54]....
        /*04f8*/ 	.word	0x00009290


	//   ....[55]....
        /*04fc*/ 	.word	0x000092a0


	//   ....[56]....
        /*0500*/ 	.word	0x000092c0


	//   ....[57]....
        /*0504*/ 	.word	0x000092d0


	//   ....[58]....
        /*0508*/ 	.word	0x00009300


	//   ....[59]....
        /*050c*/ 	.word	0x00009330


	//   ....[60]....
        /*0510*/ 	.word	0x00009360


	//   ....[61]....
        /*0514*/ 	.word	0x00009380


	//   ....[62]....
        /*0518*/ 	.word	0x000093b0


	//   ....[63]....
        /*051c*/ 	.word	0x0000d000


	//   ....[64]....
        /*0520*/ 	.word	0x0000d010


	//   ....[65]....
        /*0524*/ 	.word	0x0000d030


	//   ....[66]....
        /*0528*/ 	.word	0x0000d170


	//   ....[67]....
        /*052c*/ 	.word	0x0000d180


	//   ....[68]....
        /*0530*/ 	.word	0x0000d1a0


	//   ....[69]....
        /*0534*/ 	.word	0x0000d200


	//   ....[70]....
        /*0538*/ 	.word	0x0000d220


	//   ....[71]....
        /*053c*/ 	.word	0x0000d2d0


	//   ....[72]....
        /*0540*/ 	.word	0x0000d2e0


	//   ....[73]....
        /*0544*/ 	.word	0x0000d320


	//   ....[74]....
        /*0548*/ 	.word	0x0000d330


	//   ....[75]....
        /*054c*/ 	.word	0x0000d360


	//   ....[76]....
        /*0550*/ 	.word	0x0000d400


	//   ....[77]....
        /*0554*/ 	.word	0x0000ddd0


	//   ....[78]....
        /*0558*/ 	.word	0x0000ddf0


	//   ....[79]....
        /*055c*/ 	.word	0x0000de00


	//   ....[80]....
        /*0560*/ 	.word	0x0000de10


	//   ....[81]....
        /*0564*/ 	.word	0x0000de20


	//   ....[82]....
        /*0568*/ 	.word	0x0000de30


	//   ....[83]....
        /*056c*/ 	.word	0x0000de40


	//   ....[84]....
        /*0570*/ 	.word	0x0000de50


	//   ....[85]....
        /*0574*/ 	.word	0x0000de70


	//   ....[86]....
        /*0578*/ 	.word	0x0000de90


	//   ....[87]....
        /*057c*/ 	.word	0x0000deb0


	//   ....[88]....
        /*0580*/ 	.word	0x0000dee0


	//   ....[89]....
        /*0584*/ 	.word	0x0000df00


	//   ....[90]....
        /*0588*/ 	.word	0x0000df20


	//   ....[91]....
        /*058c*/ 	.word	0x0000eef0


	//   ....[92]....
        /*0590*/ 	.word	0x0000ef30


	//   ....[93]....
        /*0594*/ 	.word	0x0000f040


	//   ....[94]....
        /*0598*/ 	.word	0x0000f070


	//   ....[95]....
        /*059c*/ 	.word	0x0000f0a0


	//   ....[96]....
        /*05a0*/ 	.word	0x0000f1c0


	//   ....[97]....
        /*05a4*/ 	.word	0x0000f280


	//   ....[98]....
        /*05a8*/ 	.word	0x0000f400


	//   ....[99]....
        /*05ac*/ 	.word	0x00012380


	//   ....[100]....
        /*05b0*/ 	.word	0x000123a0


	//   ....[101]....
        /*05b4*/ 	.word	0x000123b0


	//   ....[102]....
        /*05b8*/ 	.word	0x000123c0


	//   ....[103]....
        /*05bc*/ 	.word	0x000123d0


	//   ....[104]....
        /*05c0*/ 	.word	0x000123e0


	//   ....[105]....
        /*05c4*/ 	.word	0x000123f0


	//   ....[106]....
        /*05c8*/ 	.word	0x00012410


	//   ....[107]....
        /*05cc*/ 	.word	0x00012420


	//   ....[108]....
        /*05d0*/ 	.word	0x00012440


	//   ....[109]....
        /*05d4*/ 	.word	0x00012490


	//   ....[110]....
        /*05d8*/ 	.word	0x000124d0


	//   ....[111]....
        /*05dc*/ 	.word	0x000124f0


	//   ....[112]....
        /*05e0*/ 	.word	0x00012500


	//   ....[113]....
        /*05e4*/ 	.word	0x00012900


	//   ....[114]....
        /*05e8*/ 	.word	0x00012930


	//   ....[115]....
        /*05ec*/ 	.word	0x00012940


	//   ....[116]....
        /*05f0*/ 	.word	0x00012960


	//   ....[117]....
        /*05f4*/ 	.word	0x00012980


	//   ....[118]....
        /*05f8*/ 	.word	0x000129b0


	//   ....[119]....
        /*05fc*/ 	.word	0x000129d0


	//   ....[120]....
        /*0600*/ 	.word	0x000129f0


	//   ....[121]....
        /*0604*/ 	.word	0x00012a20


	//   ....[122]....
        /*0608*/ 	.word	0x00012a40


	//   ....[123]....
        /*060c*/ 	.word	0x00012a60


	//   ....[124]....
        /*0610*/ 	.word	0x00012aa0


	//   ....[125]....
        /*0614*/ 	.word	0x00012b50


	//   ....[126]....
        /*0618*/ 	.word	0x00012b70


	//   ....[127]....
        /*061c*/ 	.word	0x000137c0


	//   ....[128]....
        /*0620*/ 	.word	0x00013840


	//   ....[129]....
        /*0624*/ 	.word	0x00013940


	//   ....[130]....
        /*0628*/ 	.word	0x000139a0


	//   ....[131]....
        /*062c*/ 	.word	0x000139d0


	//   ....[132]....
        /*0630*/ 	.word	0x00013ad0


	//   ....[133]....
        /*0634*/ 	.word	0x00013d50


	//   ....[134]....
        /*0638*/ 	.word	0x00014080


	//   ....[135]....
        /*063c*/ 	.word	0x00016430


	//   ....[136]....
        /*0640*/ 	.word	0x00016460


	//   ....[137]....
        /*0644*/ 	.word	0x000164a0


	//   ....[138]....
        /*0648*/ 	.word	0x000164b0


	//   ....[139]....
        /*064c*/ 	.word	0x00016780


	//   ....[140]....
        /*0650*/ 	.word	0x00016790


	//   ....[141]....
        /*0654*/ 	.word	0x000167d0


	//   ....[142]....
        /*0658*/ 	.word	0x000167f0


	//   ....[143]....
        /*065c*/ 	.word	0x000179d0


	//   ....[144]....
        /*0660*/ 	.word	0x000179f0


	//   ....[145]....
        /*0664*/ 	.word	0x00017a20


	//   ....[146]....
        /*0668*/ 	.word	0x00017a50


	//   ....[147]....
        /*066c*/ 	.word	0x00017a90


	//   ....[148]....
        /*0670*/ 	.word	0x00017ac0


	//   ....[149]....
        /*0674*/ 	.word	0x00017b00


	//   ....[150]....
        /*0678*/ 	.word	0x00017b20


	//   ....[151]....
        /*067c*/ 	.word	0x00017b70


	//   ....[152]....
        /*0680*/ 	.word	0x00017b80


	//   ....[153]....
        /*0684*/ 	.word	0x00017b90


	//   ....[154]....
        /*0688*/ 	.word	0x00017bb0


	//   ....[155]....
        /*068c*/ 	.word	0x00017c00


	//   ....[156]....
        /*0690*/ 	.word	0x00017c20


	//   ....[157]....
        /*0694*/ 	.word	0x00017c50


	//   ....[158]....
        /*0698*/ 	.word	0x00017c90


	//   ....[159]....
        /*069c*/ 	.word	0x00017ce0


	//   ....[160]....
        /*06a0*/ 	.word	0x00017da0


	//   ....[161]....
        /*06a4*/ 	.word	0x00017dc0


	//   ....[162]....
        /*06a8*/ 	.word	0x00017e10


	//   ....[163]....
        /*06ac*/ 	.word	0x00017e30


	//   ....[164]....
        /*06b0*/ 	.word	0x00017e60


	//   ....[165]....
        /*06b4*/ 	.word	0x00017e90


	//   ....[166]....
        /*06b8*/ 	.word	0x00017f30


	//   ....[167]....
        /*06bc*/ 	.word	0x000187c0


	//   ....[168]....
        /*06c0*/ 	.word	0x000187f0


	//   ....[169]....
        /*06c4*/ 	.word	0x00018820


	//   ....[170]....
        /*06c8*/ 	.word	0x00018850


	//   ....[171]....
        /*06cc*/ 	.word	0x00018880


	//   ....[172]....
        /*06d0*/ 	.word	0x000188b0


	//   ....[173]....
        /*06d4*/ 	.word	0x000188e0


	//   ....[174]....
        /*06d8*/ 	.word	0x00018900


	//   ....[175]....
        /*06dc*/ 	.word	0x00018920


	//   ....[176]....
        /*06e0*/ 	.word	0x00018940


	//   ....[177]....
        /*06e4*/ 	.word	0x00018950


	//   ....[178]....
        /*06e8*/ 	.word	0x00018960


	//   ....[179]....
        /*06ec*/ 	.word	0x00018970


	//   ....[180]....
        /*06f0*/ 	.word	0x00018980


	//   ....[181]....
        /*06f4*/ 	.word	0x00018990


	//   ....[182]....
        /*06f8*/ 	.word	0x000189c0


	//----- nvinfo : EIATTR_EXIT_INSTR_OFFSETS
	.align		4
.L_334:
        /*06fc*/ 	.byte	0x04, 0x1c
        /*06fe*/ 	.short	(.L_336 - .L_335)


	//   ....[0]....
.L_335:
        /*0700*/ 	.word	0x00000450


	//   ....[1]....
        /*0704*/ 	.word	0x00017fd0


	//   ....[2]....
        /*0708*/ 	.word	0x00018010


	//   ....[3]....
        /*070c*/ 	.word	0x00018b50


	//   ....[4]....
        /*0710*/ 	.word	0x00018b90


	//----- nvinfo : EIATTR_CTAIDZ_USED
	.align		4
.L_336:
        /*0714*/ 	.byte	0x01, 0x04
	.zero		2


	//----- nvinfo : EIATTR_MAX_THREADS
	.align		4
        /*0718*/ 	.byte	0x04, 0x05
        /*071a*/ 	.short	(.L_338 - .L_337)
.L_337:
        /*071c*/ 	.word	0x00000080
        /*0720*/ 	.word	0x00000001
        /*0724*/ 	.word	0x00000001


	//----- nvinfo : EIATTR_CRS_STACK_SIZE
	.align		4
.L_338:
        /*0728*/ 	.byte	0x04, 0x1e
        /*072a*/ 	.short	(.L_340 - .L_339)
.L_339:
        /*072c*/ 	.word	0x00000000
.L_340:


//--------------------- .nv.info._ZN7cutlass13device_kernelIN5flash19enable_sm80_to_sm89INS1_16FlashAttnFwdSm80INS1_25CollectiveMainloopFwdSm80ILi4ELi1ELb0EN4cute5tupleIJNS5_1CILi128EEENS7_ILi96EEENS7_ILi64EEEEEELi64ENS_10bfloat16_tEfNS_4arch4Sm80ELb0ELb1ELb0ELb0ELb1ELb0ELb1ELb0EEENS1_21CollectiveEpilogueFwdINS6_IJS8_SA_S9_EEENS6_IJNS7_ILi1EEESI_SI_EEESC_SE_Li128ELb0ELb1ELb0ELb0EEENS1_19SingleTileSchedulerILb0ELb0ELb1ELi128EEEEEEEEEvNT_6ParamsE --------------------------
	.section	.nv.info._ZN7cutlass13device_kernelIN5flash19enable_sm80_to_sm89INS1_16FlashAttnFwdSm80INS1_25CollectiveMainloopFwdSm80ILi4ELi1ELb0EN4cute5tupleIJNS5_1CILi128EEENS7_ILi96EEENS7_ILi64EEEEEELi64ENS_10bfloat16_tEfNS_4arch4Sm80ELb0ELb1ELb0ELb0ELb1ELb0ELb1ELb0EEENS1_21CollectiveEpilogueFwdINS6_IJS8_SA_S9_EEENS6_IJNS7_ILi1EEESI_SI_EEESC_SE_Li128ELb0ELb1ELb0ELb0EEENS1_19SingleTileSchedulerILb0ELb0ELb1ELi128EEEEEEEEEvNT_6ParamsE,"",@"SHT_CUDA_INFO"
	.sectionflags	@""
	.align	4


	//----- nvinfo : EIATTR_CUDA_API_VERSION
	.align		4
        /*0000*/ 	.byte	0x04, 0x37
        /*0002*/ 	.short	(.L_342 - .L_341)
.L_341:
        /*0004*/ 	.word	0x00000082


	//----- nvinfo : EIATTR_SW2861232_WAR
	.align		4
.L_342:
        /*0008*/ 	.byte	0x01, 0x35
	.zero		2


	//----- nvinfo : EIATTR_PARAM_CBANK
	.align		4
        /*000c*/ 	.byte	0x04, 0x0a
        /*000e*/ 	.short	(.L_344 - .L_343)
	.align		4
.L_343:
        /*0010*/ 	.word	index@(.nv.constant0._ZN7cutlass13device_kernelIN5flash19enable_sm80_to_sm89INS1_16FlashAttnFwdSm80INS1_25CollectiveMainloopFwdSm80ILi4ELi1ELb0EN4cute5tupleIJNS5_1CILi128EEENS7_ILi96EEENS7_ILi64EEEEEELi64ENS_10bfloat16_tEfNS_4arch4Sm80ELb0ELb1ELb0ELb0ELb1ELb0ELb1ELb0EEENS1_21CollectiveEpilogueFwdINS6_IJS8_SA_S9_EEENS6_IJNS7_ILi1EEESI_SI_EEESC_SE_Li128ELb0ELb1ELb0ELb0EEENS1_19SingleTileSchedulerILb0ELb0ELb1ELi128EEEEEEEEEvNT_6ParamsE)
        /*0014*/ 	.short	0x0160
        /*0016*/ 	.short	0x0418


	//----- nvinfo : EIATTR_CBANK_PARAM_SIZE
	.align		4
.L_344:
        /*0018*/ 	.byte	0x03, 0x19
        /*001a*/ 	.short	0x0418


	//----- nvinfo : EIATTR_KPARAM_INFO
	.align		4
        /*001c*/ 	.byte	0x04, 0x17
        /*001e*/ 	.short	(.L_346 - .L_345)
.L_345:
        /*0020*/ 	.word	0x00000000
        /*0024*/ 	.short	0x0000
        /*0026*/ 	.short	0x0000
        /*0028*/ 	.byte	0x00, 0xf0, 0x61, 0x10


	//----- nvinfo : EIATTR_MAXREG_COUNT
	.align		4
.L_346:
        /*002c*/ 	.byte	0x03, 0x1b
        /*002e*/ 	.short	0x00ff


	//----- nvinfo : EIATTR_NUM_BARRIERS
	.align		4
        /*0030*/ 	.byte	0x02, 0x4c
        /*0032*/ 	.byte	0x02
	.zero		1


	//----- nvinfo : EIATTR_ANNOTATIONS
	.align		4
        /*0034*/ 	.byte	0x04, 0x55
        /*0036*/ 	.short	(.L_348 - .L_347)


	//   ....[0]....
.L_347:
        /*0038*/ 	.word	0x00000001
        /*003c*/ 	.byte	0xf0, 0x97, 0x00, 0x00, 0x01, 0x00, 0x00, 0x00, 0x00, 0xa5, 0x00, 0x00, 0x01, 0x00, 0x00, 0x00
        /*004c*/ 	.byte	0x90, 0x29, 0x01, 0x00, 0x01, 0x00, 0x00, 0x00, 0xb0, 0x3e, 0x01, 0x00


	//----- nvinfo : EIATTR_MERCURY_ISA_VERSION
	.align		4
.L_348:
        /*0058*/ 	.byte	0x03, 0x5f
        /*005a*/ 	.short	0x0000


	//----- nvinfo : EIATTR_COOP_GROUP_MASK_REGIDS
	.align		4
        /*005c*/ 	.byte	0x04, 0x29
        /*005e*/ 	.short	(.L_350 - .L_349)


	//   ....[0]....
.L_349:
        /*0060*/ 	.word	0xffffffff


	//   ....[1]....
        /*0064*/ 	.word	0xffffffff


	//   ....[2]....
        /*0068*/ 	.word	0xffffffff


	//   ....[3]....
        /*006c*/ 	.word	0xffffffff


	//   ....[4]....
        /*0070*/ 	.word	0xffffffff


	//   ....[5]....
        /*0074*/ 	.word	0xffffffff


	//   ....[6]....
        /*0078*/ 	.word	0xffffffff


	//   ....[7]....
        /*007c*/ 	.word	0xffffffff


	//   ....[8]....
        /*0080*/ 	.word	0xffffffff


	//   ....[9]....
        /*0084*/ 	.word	0xffffffff


	//   ....[10]....
        /*0088*/ 	.word	0xffffffff


	//   ....[11]....
        /*008c*/ 	.word	0xffffffff


	//   ....[12]....
        /*0090*/ 	.word	0xffffffff


	//   ....[13]....
        /*0094*/ 	.word	0xffffffff


	//   ....[14]....
        /*0098*/ 	.word	0xffffffff


	//   ....[15]....
        /*009c*/ 	.word	0xffffffff


	//   ....[16]....
        /*00a0*/ 	.word	0xffffffff


	//   ....[17]....
        /*00a4*/ 	.word	0xffffffff


	//   ....[18]....
        /*00a8*/ 	.word	0xffffffff


	//   ....[19]....
        /*00ac*/ 	.word	0xffffffff


	//   ....[20]....
        /*00b0*/ 	.word	0xffffffff


	//   ....[21]....
        /*00b4*/ 	.word	0xffffffff


	//   ....[22]....
        /*00b8*/ 	.word	0xffffffff


	//   ....[23]....
        /*00bc*/ 	.word	0xffffffff


	//   ....[24]....
        /*00c0*/ 	.word	0xffffffff


	//   ....[25]....
        /*00c4*/ 	.word	0xffffffff


	//   ....[26]....
        /*00c8*/ 	.word	0xffffffff


	//   ....[27]....
        /*00cc*/ 	.word	0xffffffff


	//   ....[28]....
        /*00d0*/ 	.word	0xffffffff


	//   ....[29]....
        /*00d4*/ 	.word	0xffffffff


	//   ....[30]....
        /*00d8*/ 	.word	0xffffffff


	//   ....[31]....
        /*00dc*/ 	.word	0xffffffff


	//   ....[32]....
        /*00e0*/ 	.word	0xffffffff


	//   ....[33]....
        /*00e4*/ 	.word	0xffffffff


	//   ....[34]....
        /*00e8*/ 	.word	0xffffffff


	//   ....[35]....
        /*00ec*/ 	.word	0xffffffff


	//   ....[36]....
        /*00f0*/ 	.word	0xffffffff


	//   ....[37]....
        /*00f4*/ 	.word	0xffffffff


	//   ....[38]....
        /*00f8*/ 	.word	0xffffffff


	//   ....[39]....
        /*00fc*/ 	.word	0xffffffff


	//   ....[40]....
        /*0100*/ 	.word	0xffffffff


	//   ....[41]....
        /*0104*/ 	.word	0xffffffff


	//   ....[42]....
        /*0108*/ 	.word	0xffffffff


	//   ....[43]....
        /*010c*/ 	.word	0xffffffff


	//   ....[44]....
        /*0110*/ 	.word	0xffffffff


	//   ....[45]....
        /*0114*/ 	.word	0xffffffff


	//   ....[46]....
        /*0118*/ 	.word	0xffffffff


	//   ....[47]....
        /*011c*/ 	.word	0xffffffff


	//   ....[48]....
        /*0120*/ 	.word	0xffffffff


	//   ....[49]....
        /*0124*/ 	.word	0xffffffff


	//   ....[50]....
        /*0128*/ 	.word	0xffffffff


	//   ....[51]....
        /*012c*/ 	.word	0xffffffff


	//   ....[52]....
        /*0130*/ 	.word	0xffffffff


	//   ....[53]....
        /*0134*/ 	.word	0xffffffff


	//   ....[54]....
        /*0138*/ 	.word	0xffffffff


	//   ....[55]....
        /*013c*/ 	.word	0xffffffff


	//   ....[56]....
        /*0140*/ 	.word	0xffffffff


	//   ....[57]....
        /*0144*/ 	.word	0xffffffff


	//   ....[58]....
        /*0148*/ 	.word	0xffffffff


	//   ....[59]....
        /*014c*/ 	.word	0xffffffff


	//   ....[60]....
        /*0150*/ 	.word	0xffffffff


	//   ....[61]....
        /*0154*/ 	.word	0xffffffff


	//   ....[62]....
        /*0158*/ 	.word	0xffffffff


	//   ....[63]....
        /*015c*/ 	.word	0xffffffff


	//   ....[64]....
        /*0160*/ 	.word	0xffffffff


	//   ....[65]....
        /*0164*/ 	.word	0xffffffff


	//   ....[66]....
        /*0168*/ 	.word	0xffffffff


	//   ....[67]....
        /*016c*/ 	.word	0xffffffff


	//   ....[68]....
        /*0170*/ 	.word	0xffffffff


	//   ....[69]....
        /*0174*/ 	.word	0xffffffff


	//   ....[70]....
        /*0178*/ 	.word	0xffffffff


	//   ....[71]....
        /*017c*/ 	.word	0xffffffff


	//   ....[72]....
        /*0180*/ 	.word	0xffffffff


	//   ....[73]....
        /*0184*/ 	.word	0xffffffff


	//   ....[74]....
        /*0188*/ 	.word	0xffffffff


	//   ....[75]....
        /*018c*/ 	.word	0xffffffff


	//   ....[76]....
        /*0190*/ 	.word	0xffffffff


	//   ....[77]....
        /*0194*/ 	.word	0xffffffff


	//   ....[78]....
        /*0198*/ 	.word	0xffffffff


	//   ....[79]....
        /*019c*/ 	.word	0xffffffff


	//   ....[80]....
        /*01a0*/ 	.word	0xffffffff


	//   ....[81]....
        /*01a4*/ 	.word	0xffffffff


	//   ....[82]....
        /*01a8*/ 	.word	0xffffffff


	//   ....[83]....
        /*01ac*/ 	.word	0xffffffff


	//   ....[84]....
        /*01b0*/ 	.word	0xffffffff


	//   ....[85]....
        /*01b4*/ 	.word	0xffffffff


	//   ....[86]....
        /*01b8*/ 	.word	0xffffffff


	//   ....[87]....
        /*01bc*/ 	.word	0xffffffff


	//   ....[88]....
        /*01c0*/ 	.word	0xffffffff


	//   ....[89]....
        /*01c4*/ 	.word	0xffffffff


	//   ....[90]....
        /*01c8*/ 	.word	0xffffffff


	//   ....[91]....
        /*01cc*/ 	.word	0xffffffff


	//   ....[92]....
        /*01d0*/ 	.word	0xffffffff


	//   ....[93]....
        /*01d4*/ 	.word	0xffffffff


	//   ....[94]....
        /*01d8*/ 	.word	0xffffffff


	//   ....[95]....
        /*01dc*/ 	.word	0xffffffff


	//   ....[96]....
        /*01e0*/ 	.word	0xffffffff


	//   ....[97]....
        /*01e4*/ 	.word	0xffffffff


	//   ....[98]....
        /*01e8*/ 	.word	0xffffffff


	//   ....[99]....
        /*01ec*/ 	.word	0xffffffff


	//   ....[100]....
        /*01f0*/ 	.word	0xffffffff


	//   ....[101]....
        /*01f4*/ 	.word	0xffffffff


	//   ....[102]....
        /*01f8*/ 	.word	0xffffffff


	//   ....[103]....
        /*01fc*/ 	.word	0xffffffff


	//   ....[104]....
        /*0200*/ 	.word	0xffffffff


	//   ....[105]....
        /*0204*/ 	.word	0xffffffff


	//   ....[106]....
        /*0208*/ 	.word	0xffffffff


	//   ....[107]....
        /*020c*/ 	.word	0xffffffff


	//   ....[108]....
        /*0210*/ 	.word	0xffffffff


	//   ....[109]....
        /*0214*/ 	.word	0xffffffff


	//   ....[110]....
        /*0218*/ 	.word	0xffffffff


	//   ....[111]....
        /*021c*/ 	.word	0xffffffff


	//   ....[112]....
        /*0220*/ 	.word	0xffffffff


	//   ....[113]....
        /*0224*/ 	.word	0xffffffff


	//   ....[114]....
        /*0228*/ 	.word	0xffffffff


	//   ....[115]....
        /*022c*/ 	.word	0xffffffff


	//   ....[116]....
        /*0230*/ 	.word	0xffffffff


	//   ....[117]....
        /*0234*/ 	.word	0xffffffff


	//   ....[118]....
        /*0238*/ 	.word	0xffffffff


	//   ....[119]....
        /*023c*/ 	.word	0xffffffff


	//   ....[120]....
        /*0240*/ 	.word	0xffffffff


	//   ....[121]....
        /*0244*/ 	.word	0xffffffff


	//   ....[122]....
        /*0248*/ 	.word	0xffffffff


	//   ....[123]....
        /*024c*/ 	.word	0xffffffff


	//   ....[124]....
        /*0250*/ 	.word	0xffffffff


	//   ....[125]....
        /*0254*/ 	.word	0xffffffff


	//   ....[126]....
        /*0258*/ 	.word	0xffffffff


	//   ....[127]....
        /*025c*/ 	.word	0xffffffff


	//   ....[128]....
        /*0260*/ 	.word	0xffffffff


	//   ....[129]....
        /*0264*/ 	.word	0xffffffff


	//   ....[130]....
        /*0268*/ 	.word	0xffffffff


	//   ....[131]....
        /*026c*/ 	.word	0xffffffff


	//   ....[132]....
        /*0270*/ 	.word	0xffffffff


	//   ....[133]....
        /*0274*/ 	.word	0xffffffff


	//   ....[134]....
        /*0278*/ 	.word	0xffffffff


	//   ....[135]....
        /*027c*/ 	.word	0xffffffff


	//   ....[136]....
        /*0280*/ 	.word	0xffffffff


	//   ....[137]....
        /*0284*/ 	.word	0xffffffff


	//   ....[138]....
        /*0288*/ 	.word	0xffffffff


	//   ....[139]....
        /*028c*/ 	.word	0xffffffff


	//   ....[140]....
        /*0290*/ 	.word	0xffffffff


	//   ....[141]....
        /*0294*/ 	.word	0xffffffff


	//   ....[142]....
        /*0298*/ 	.word	0xffffffff


	//   ....[143]....
        /*029c*/ 	.word	0xffffffff


	//   ....[144]....
        /*02a0*/ 	.word	0xffffffff


	//   ....[145]....
        /*02a4*/ 	.word	0xffffffff


	//   ....[146]....
        /*02a8*/ 	.word	0xffffffff


	//   ....[147]....
        /*02ac*/ 	.word	0xffffffff


	//   ....[148]....
        /*02b0*/ 	.word	0xffffffff


	//   ....[149]....
        /*02b4*/ 	.word	0xffffffff


	//   ....[150]....
        /*02b8*/ 	.word	0xffffffff


	//   ....[151]....
        /*02bc*/ 	.word	0xffffffff


	//   ....[152]....
        /*02c0*/ 	.word	0xffffffff


	//   ....[153]....
        /*02c4*/ 	.word	0xffffffff


	//   ....[154]....
        /*02c8*/ 	.word	0xffffffff


	//   ....[155]....
        /*02cc*/ 	.word	0xffffffff


	//   ....[156]....
        /*02d0*/ 	.word	0xffffffff


	//   ....[157]....
        /*02d4*/ 	.word	0xffffffff


	//   ....[158]....
        /*02d8*/ 	.word	0xffffffff


	//   ....[159]....
        /*02dc*/ 	.word	0xffffffff


	//   ....[160]....
        /*02e0*/ 	.word	0xffffffff


	//   ....[161]....
        /*02e4*/ 	.word	0xffffffff


	//   ....[162]....
        /*02e8*/ 	.word	0xffffffff


	//   ....[163]....
        /*02ec*/ 	.word	0xffffffff


	//   ....[164]....
        /*02f0*/ 	.word	0xffffffff


	//   ....[165]....
        /*02f4*/ 	.word	0xffffffff


	//   ....[166]....
        /*02f8*/ 	.word	0xffffffff


	//   ....[167]....
        /*02fc*/ 	.word	0xffffffff


	//   ....[168]....
        /*0300*/ 	.word	0xffffffff


	//   ....[169]....
        /*0304*/ 	.word	0xffffffff


	//   ....[170]....
        /*0308*/ 	.word	0xffffffff


	//   ....[171]....
        /*030c*/ 	.word	0xffffffff


	//   ....[172]....
        /*0310*/ 	.word	0xffffffff


	//   ....[173]....
        /*0314*/ 	.word	0xffffffff


	//   ....[174]....
        /*0318*/ 	.word	0xffffffff


	//   ....[175]....
        /*031c*/ 	.word	0xffffffff


	//   ....[176]....
        /*0320*/ 	.word	0xffffffff


	//   ....[177]....
        /*0324*/ 	.word	0xffffffff


	//   ....[178]....
        /*0328*/ 	.word	0xffffffff


	//   ....[179]....
        /*032c*/ 	.word	0xffffffff


	//   ....[180]....
        /*0330*/ 	.word	0xffffffff


	//   ....[181]....
        /*0334*/ 	.word	0xffffffff


	//   ....[182]....
        /*0338*/ 	.word	0xffffffff


	//   ....[183]....
        /*033c*/ 	.word	0xffffffff


	//   ....[184]....
        /*0340*/ 	.word	0xffffffff


	//   ....[185]....
        /*0344*/ 	.word	0xffffffff


	//   ....[186]....
        /*0348*/ 	.word	0xffffffff


	//   ....[187]....
        /*034c*/ 	.word	0xffffffff


	//   ....[188]....
        /*0350*/ 	.word	0xffffffff


	//   ....[189]....
        /*0354*/ 	.word	0xffffffff


	//   ....[190]....
        /*0358*/ 	.word	0xffffffff


	//   ....[191]....
        /*035c*/ 	.word	0xffffffff


	//   ....[192]....
        /*0360*/ 	.word	0xffffffff


	//   ....[193]....
        /*0364*/ 	.word	0xffffffff


	//   ....[194]....
        /*0368*/ 	.word	0xffffffff


	//   ....[195]....
        /*036c*/ 	.word	0xffffffff


	//   ....[196]....
        /*0370*/ 	.word	0xffffffff


	//   ....[197]....
        /*0374*/ 	.word	0xffffffff


	//   ....[198]....
        /*0378*/ 	.word	0xffffffff


	//   ....[199]....
        /*037c*/ 	.word	0xffffffff


	//   ....[200]....
        /*0380*/ 	.word	0xffffffff


	//   ....[201]....
        /*0384*/ 	.word	0xffffffff


	//   ....[202]....
        /*0388*/ 	.word	0xffffffff


	//   ....[203]....
        /*038c*/ 	.word	0xffffffff


	//   ....[204]....
        /*0390*/ 	.word	0xffffffff


	//   ....[205]....
        /*0394*/ 	.word	0xffffffff


	//   ....[206]....
        /*0398*/ 	.word	0xffffffff


	//   ....[207]....
        /*039c*/ 	.word	0xffffffff


	//   ....[208]....
        /*03a0*/ 	.word	0xffffffff


	//   ....[209]....
        /*03a4*/ 	.word	0xffffffff


	//   ....[210]....
        /*03a8*/ 	.word	0xffffffff


	//   ....[211]....
        /*03ac*/ 	.word	0xffffffff


	//   ....[212]....
        /*03b0*/ 	.word	0xffffffff


	//   ....[213]....
        /*03b4*/ 	.word	0xffffffff


	//   ....[214]....
        /*03b8*/ 	.word	0xffffffff


	//   ....[215]....
        /*03bc*/ 	.word	0xffffffff


	//----- nvinfo : EIATTR_COOP_GROUP_INSTR_OFFSETS
	.align		4
.L_350:
        /*03c0*/ 	.byte	0x04, 0x28
        /*03c2*/ 	.short	(.L_352 - .L_351)


	//   ....[0]....
.L_351:
        /*03c4*/ 	.word	0x00000de0


	//   ....[1]....
        /*03c8*/ 	.word	0x00000e10


	//   ....[2]....
        /*03cc*/ 	.word	0x00000e40


	//   ....[3]....
        /*03d0*/ 	.word	0x00000e90


	//   ....[4]....
        /*03d4*/ 	.word	0x00000eb0


	//   ....[5]....
        /*03d8*/ 	.word	0x00000ed0


	//   ....[6]....
        /*03dc*/ 	.word	0x00000f00


	//   ....[7]....
        /*03e0*/ 	.word	0x00000f10


	//   ....[8]....
        /*03e4*/ 	.word	0x00000f40


	//   ....[9]....
        /*03e8*/ 	.word	0x00000f90


	//   ....[10]....
        /*03ec*/ 	.word	0x00000fc0


	//   ....[11]....
        /*03f0*/ 	.word	0x00000fe0


	//   ....[12]....
        /*03f4*/ 	.word	0x00001050


	//   ....[13]....
        /*03f8*/ 	.word	0x00001070


	//   ....[14]....
        /*03fc*/ 	.word	0x00001080


	//   ....[15]....
        /*0400*/ 	.word	0x00001090


	//   ....[16]....
        /*0404*/ 	.word	0x00001620


	//   ....[17]....
        /*0408*/ 	.word	0x00001650


	//   ....[18]....
        /*040c*/ 	.word	0x00001660


	//   ....[19]....
        /*0410*/ 	.word	0x00001670


	//   ....[20]....
        /*0414*/ 	.word	0x00001680


	//   ....[21]....
        /*0418*/ 	.word	0x00001690


	//   ....[22]....
        /*041c*/ 	.word	0x000016b0


	//   ....[23]....
        /*0420*/ 	.word	0x000016e0


	//   ....[24]....
        /*0424*/ 	.word	0x000017d0


	//   ....[25]....
        /*0428*/ 	.word	0x000017e0


	//   ....[26]....
        /*042c*/ 	.word	0x000017f0


	//   ....[27]....
        /*0430*/ 	.word	0x00001800


	//   ....[28]....
        /*0434*/ 	.word	0x00001aa0


	//   ....[29]....
        /*0438*/ 	.word	0x00001ac0


	//   ....[30]....
        /*043c*/ 	.word	0x00001b00


	//   ....[31]....
        /*0440*/ 	.word	0x00001b20


	//   ....[32]....
        /*0444*/ 	.word	0x00001b50


	//   ....[33]....
        /*0448*/ 	.word	0x00001b90


	//   ....[34]....
        /*044c*/ 	.word	0x00001bc0


	//   ....[35]....
        /*0450*/ 	.word	0x00001cb0


	//   ....[36]....
        /*0454*/ 	.word	0x00001cf0


	//   ....[37]....
        /*0458*/ 	.word	0x00001d00


	//   ....[38]....
        /*045c*/ 	.word	0x00001d10


	//   ....[39]....
        /*0460*/ 	.word	0x00001d20


	//   ....[40]....
        /*0464*/ 	.word	0x00002860


	//   ....[41]....
        /*0468*/ 	.word	0x00002870


	//   ....[42]....
        /*046c*/ 	.word	0x00002880


	//   ....[43]....
        /*0470*/ 	.word	0x00002890


	//   ....[44]....
        /*0474*/ 	.word	0x000028a0


	//   ....[45]....
        /*0478*/ 	.word	0x000028b0


	//   ....[46]....
        /*047c*/ 	.word	0x000028c0


	//   ....[47]....
        /*0480*/ 	.word	0x000028e0


	//   ....[48]....
        /*0484*/ 	.word	0x00002900


	//   ....[49]....
        /*0488*/ 	.word	0x00002910


	//   ....[50]....
        /*048c*/ 	.word	0x00002920


	//   ....[51]....
        /*0490*/ 	.word	0x00002930


	//   ....[52]....
        /*0494*/ 	.word	0x00002c80


	//   ....[53]....
        /*0498*/ 	.word	0x00002e80


	//   ....[54]....
        /*049c*/ 	.word	0x00003040


	//   ....[55]....
        /*04a0*/ 	.word	0x00004840


	//   ....[56]....
        /*04a4*/ 	.word	0x00005140


	//   ....[57]....
        /*04a8*/ 	.word	0x00005180


	//   ....[58]....
        /*04ac*/ 	.word	0x000052a0


	//   ....[59]....
        /*04b0*/ 	.word	0x00005350


	//   ....[60]....
        /*04b4*/ 	.word	0x00005ee0


	//   ....[61]....
        /*04b8*/ 	.word	0x00006080


	//   ....[62]....
        /*04bc*/ 	.word	0x000060f0


	//   ....[63]....
        /*04c0*/ 	.word	0x00006210


	//   ....[64]....
        /*04c4*/ 	.word	0x00007dd0


	//   ....[65]....
        /*04c8*/ 	.word	0x00007de0


	//   ....[66]....
        /*04cc*/ 	.word	0x00007df0


	//   ....[67]....
        /*04d0*/ 	.word	0x00007e00


	//   ....[68]....
        /*04d4*/ 	.word	0x00007e10


	//   ....[69]....
        /*04d8*/ 	.word	0x00007e20


	//   ....[70]....
        /*04dc*/ 	.word	0x00007e30


	//   ....[71]....
        /*04e0*/ 	.word	0x00007e40


	//   ....[72]....
        /*04e4*/ 	.word	0x00007e50


	//   ....[73]....
        /*04e8*/ 	.word	0x00007e60


	//   ....[74]....
        /*04ec*/ 	.word	0x00007e70


	//   ....[75]....
        /*04f0*/ 	.word	0x00007e80


	//   ....[76]....
        /*04f4*/ 	.word	0x000088c0


	//   ....[77]....
        /*04f8*/ 	.word	0x000088d0


	//   ....[78]....
        /*04fc*/ 	.word	0x000088e0


	//   ....[79]....
        /*0500*/ 	.word	0x000088f0


	//   ....[80]....
        /*0504*/ 	.word	0x00008900


	//   ....[81]....
        /*0508*/ 	.word	0x00008910


	//   ....[82]....
        /*050c*/ 	.word	0x00008920


	//   ....[83]....
        /*0510*/ 	.word	0x00008940


	//   ....[84]....
        /*0514*/ 	.word	0x00008960


	//   ....[85]....
        /*0518*/ 	.word	0x00008990


	//   ....[86]....
        /*051c*/ 	.word	0x000089b0


	//   ....[87]....
        /*0520*/ 	.word	0x000089d0


	//   ....[88]....
        /*0524*/ 	.word	0x00008b40


	//   ....[89]....
        /*0528*/ 	.word	0x00008d70


	//   ....[90]....
        /*052c*/ 	.word	0x00008f60


	//   ....[91]....
        /*0530*/ 	.word	0x00009ed0


	//   ....[92]....
        /*0534*/ 	.word	0x0000aef0


	//   ....[93]....
        /*0538*/ 	.word	0x0000aff0


	//   ....[94]....
        /*053c*/ 	.word	0x0000b050


	//   ....[95]....
        /*0540*/ 	.word	0x0000b190


	//   ....[96]....
        /*0544*/ 	.word	0x0000b210


	//   ....[97]....
        /*0548*/ 	.word	0x0000b350


	//   ....[98]....
        /*054c*/ 	.word	0x0000b4e0


	//   ....[99]....
        /*0550*/ 	.word	0x0000b650


	//   ....[100]....
        /*0554*/ 	.word	0x0000ddc0


	//   ....[101]....
        /*0558*/ 	.word	0x0000ddd0


	//   ....[102]....
        /*055c*/ 	.word	0x0000dde0


	//   ....[103]....
        /*0560*/ 	.word	0x0000ddf0


	//   ....[104]....
        /*0564*/ 	.word	0x0000de00


	//   ....[105]....
        /*0568*/ 	.word	0x0000de10


	//   ....[106]....
        /*056c*/ 	.word	0x0000de20


	//   ....[107]....
        /*0570*/ 	.word	0x0000de30


	//   ....[108]....
        /*0574*/ 	.word	0x0000de40


	//   ....[109]....
        /*0578*/ 	.word	0x0000de50


	//   ....[110]....
        /*057c*/ 	.word	0x0000de60


	//   ....[111]....
        /*0580*/ 	.word	0x0000de70


	//   ....[112]....
        /*0584*/ 	.word	0x0000e8b0


	//   ....[113]....
        /*0588*/ 	.word	0x0000e8c0


	//   ....[114]....
        /*058c*/ 	.word	0x0000e8d0


	//   ....[115]....
        /*0590*/ 	.word	0x0000e8e0


	//   ....[116]....
        /*0594*/ 	.word	0x0000e8f0


	//   ....[117]....
        /*0598*/ 	.word	0x0000e900


	//   ....[118]....
        /*059c*/ 	.word	0x0000e910


	//   ....[119]....
        /*05a0*/ 	.word	0x0000e930


	//   ....[120]....
        /*05a4*/ 	.word	0x0000e950


	//   ....[121]....
        /*05a8*/ 	.word	0x0000e980


	//   ....[122]....
        /*05ac*/ 	.word	0x0000e9a0


	//   ....[123]....
        /*05b0*/ 	.word	0x0000e9c0


	//   ....[124]....
        /*05b4*/ 	.word	0x0000f040


	//   ....[125]....
        /*05b8*/ 	.word	0x0000f080


	//   ....[126]....
        /*05bc*/ 	.word	0x0000f090


	//   ....[127]....
        /*05c0*/ 	.word	0x0000f0d0


	//   ....[128]....
        /*05c4*/ 	.word	0x0000f100


	//   ....[129]....
        /*05c8*/ 	.word	0x0000f130


	//   ....[130]....
        /*05cc*/ 	.word	0x0000f220


	//   ....[131]....
        /*05d0*/ 	.word	0x0000f370


	//   ....[132]....
        /*05d4*/ 	.word	0x00011640


	//   ....[133]....
        /*05d8*/ 	.word	0x00011660


	//   ....[134]....
        /*05dc*/ 	.word	0x00011670


	//   ....[135]....
        /*05e0*/ 	.word	0x00011690


	//   ....[136]....
        /*05e4*/ 	.word	0x000116b0


	//   ....[137]....
        /*05e8*/ 	.word	0x000116e0


	//   ....[138]....
        /*05ec*/ 	.word	0x00011720


	//   ....[139]....
        /*05f0*/ 	.word	0x00011740


	//   ....[140]....
        /*05f4*/ 	.word	0x00011780


	//   ....[141]....
        /*05f8*/ 	.word	0x000117a0


	//   ....[142]....
        /*05fc*/ 	.word	0x000117b0


	//   ....[143]....
        /*0600*/ 	.word	0x000117d0


	//   ....[144]....
        /*0604*/ 	.word	0x00012160


	//   ....[145]....
        /*0608*/ 	.word	0x00012170


	//   ....[146]....
        /*060c*/ 	.word	0x00012180


	//   ....[147]....
        /*0610*/ 	.word	0x00012190


	//   ....[148]....
        /*0614*/ 	.word	0x000121a0


	//   ....[149]....
        /*0618*/ 	.word	0x000121b0


	//   ....[150]....
        /*061c*/ 	.word	0x000121c0


	//   ....[151]....
        /*0620*/ 	.word	0x000121e0


	//   ....[152]....
        /*0624*/ 	.word	0x00012200


	//   ....[153]....
        /*0628*/ 	.word	0x00012230


	//   ....[154]....
        /*062c*/ 	.word	0x00012250


	//   ....[155]....
        /*0630*/ 	.word	0x00012270


	//   ....[156]....
        /*0634*/ 	.word	0x000123f0


	//   ....[157]....
        /*0638*/ 	.word	0x00012600


	//   ....[158]....
        /*063c*/ 	.word	0x000128d0


	//   ....[159]....
        /*0640*/ 	.word	0x00013270


	//   ....[160]....
        /*0644*/ 	.word	0x000147c0


	//   ....[161]....
        /*0648*/ 	.word	0x000148d0


	//   ....[162]....
        /*064c*/ 	.word	0x00014a60


	//   ....[163]....
        /*0650*/ 	.word	0x00014a80


	//   ....[164]....
        /*0654*/ 	.word	0x00014aa0


	//   ....[165]....
        /*0658*/ 	.word	0x00014bb0


	//   ....[166]....
        /*065c*/ 	.word	0x00014ed0


	//   ....[167]....
        /*0660*/ 	.word	0x00015020


	//   ....[168]....
        /*0664*/ 	.word	0x00016ed0


	//   ....[169]....
        /*0668*/ 	.word	0x00016f10


	//   ....[170]....
        /*066c*/ 	.word	0x00016f40


	//   ....[171]....
        /*0670*/ 	.word	0x00016f60


	//   ....[172]....
        /*0674*/ 	.word	0x00016f90


	//   ....[173]....
        /*0678*/ 	.word	0x00016fb0


	//   ....[174]....
        /*067c*/ 	.word	0x00016fd0


	//   ....[175]....
        /*0680*/ 	.word	0x00016fe0


	//   ....[176]....
        /*0684*/ 	.word	0x000180d0


	//   ....[177]....
        /*0688*/ 	.word	0x00018100


	//   ....[178]....
        /*068c*/ 	.word	0x00018130


	//   ....[179]....
        /*0690*/ 	.word	0x00018150


	//   ....[180]....
        /*0694*/ 	.word	0x00018170


	//   ....[181]....
        /*0698*/ 	.word	0x00018230


	//   ....[182]....
        /*069c*/ 	.word	0x00018240


	//   ....[183]....
        /*06a0*/ 	.word	0x00018250


	//   ....[184]....
        /*06a4*/ 	.word	0x00018260


	//   ....[185]....
        /*06a8*/ 	.word	0x00018280


	//   ....[186]....
        /*06ac*/ 	.word	0x000183c0


	//   ....[187]....
        /*06b0*/ 	.word	0x000183e0


	//   ....[188]....
        /*06b4*/ 	.word	0x000183f0


	//   ....[189]....
        /*06b8*/ 	.word	0x00018400


	//   ....[190]....
        /*06bc*/ 	.word	0x00018420


	//   ....[191]....
        /*06c0*/ 	.word	0x000184f0


	//   ....[192]....
        /*06c4*/ 	.word	0x00018600


	//   ....[193]....
        /*06c8*/ 	.word	0x00018620


	//   ....[194]....
        /*06cc*/ 	.word	0x00018640


	//   ....[195]....
        /*06d0*/ 	.word	0x00018670


	//   ....[196]....
        /*06d4*/ 	.word	0x00018680


	//   ....[197]....
        /*06d8*/ 	.word	0x00018690


	//   ....[198]....
        /*06dc*/ 	.word	0x00018740


	//   ....[199]....
        /*06e0*/ 	.word	0x00018750


	//   ....[200]....
        /*06e4*/ 	.word	0x00018db0


	//   ....[201]....
        /*06e8*/ 	.word	0x00018de0


	//   ....[202]....
        /*06ec*/ 	.word	0x00018e10


	//   ....[203]....
        /*06f0*/ 	.word	0x00018e30


	//   ....[204]....
        /*06f4*/ 	.word	0x00018e40


	//   ....[205]....
        /*06f8*/ 	.word	0x00018e50


	//   ....[206]....
        /*06fc*/ 	.word	0x00018e70


	//   ....[207]....
        /*0700*/ 	.word	0x00018e90


	//   ....[208]....
        /*0704*/ 	.word	0x00018ef0


	//   ....[209]....
        /*0708*/ 	.word	0x00018f20


	//   ....[210]....
        /*070c*/ 	.word	0x00018f50


	//   ....[211]....
        /*0710*/ 	.word	0x00018f70


	//   ....[212]....
        /*0714*/ 	.word	0x00018f90


	//   ....[213]....
        /*0718*/ 	.word	0x00018fb0


	//   ....[214]....
        /*071c*/ 	.word	0x00019040


	//   ....[215]....
        /*0720*/ 	.word	0x000190a0


	//----- nvinfo : EIATTR_EXIT_INSTR_OFFSETS
	.align		4
.L_352:
        /*0724*/ 	.byte	0x04, 0x1c
        /*0726*/ 	.short	(.L_354 - .L_353)


	//   ....[0]....
.L_353:
        /*0728*/ 	.word	0x00000040


	//   ....[1]....
        /*072c*/ 	.word	0x000187c0


	//   ....[2]....
        /*0730*/ 	.word	0x00018800


	//   ....[3]....
        /*0734*/ 	.word	0x000190c0


	//   ....[4]....
        /*0738*/ 	.word	0x00019100


	//----- nvinfo : EIATTR_CTAIDZ_USED
	.align		4
.L_354:
        /*073c*/ 	.byte	0x01, 0x04
	.zero		2


	//----- nvinfo : EIATTR_MAX_THREADS
	.align		4
        /*0740*/ 	.byte	0x04, 0x05
        /*0742*/ 	.short	(.L_356 - .L_355)
.L_355:
        /*0744*/ 	.word	0x00000080
        /*0748*/ 	.word	0x00000001
        /*074c*/ 	.word	0x00000001


	//----- nvinfo : EIATTR_CRS_STACK_SIZE
	.align		4
.L_356:
        /*0750*/ 	.byte	0x04, 0x1e
        /*0752*/ 	.short	(.L_358 - .L_357)
.L_357:
        /*0754*/ 	.word	0x00000000
.L_358:


//--------------------- .nv.info._ZN7cutlass13device_kernelIN5flash19enable_sm80_to_sm89INS1_16FlashAttnFwdSm80INS1_25CollectiveMainloopFwdSm80ILi4ELi1ELb0EN4cute5tupleIJNS5_1CILi128EEENS7_ILi96EEENS7_ILi64EEEEEELi64ENS_10bfloat16_tEfNS_4arch4Sm80ELb0ELb1ELb0ELb1ELb1ELb0ELb1ELb0EEENS1_21CollectiveEpilogueFwdINS6_IJS8_SA_S9_EEENS6_IJNS7_ILi1EEESI_SI_EEESC_SE_Li128ELb1ELb1ELb0ELb0EEENS1_19SingleTileSchedulerILb1ELb0ELb1ELi128EEEEEEEEEvNT_6ParamsE --------------------------
	.section	.nv.info._ZN7cutlass13device_kernelIN5flash19enable_sm80_to_sm89INS1_16FlashAttnFwdSm80INS1_25CollectiveMainloopFwdSm80ILi4ELi1ELb0EN4cute5tupleIJNS5_1CILi128EEENS7_ILi96EEENS7_ILi64EEEEEELi64ENS_10bfloat16_tEfNS_4arch4Sm80ELb0ELb1ELb0ELb1ELb1ELb0ELb1ELb0EEENS1_21CollectiveEpilogueFwdINS6_IJS8_SA_S9_EEENS6_IJNS7_ILi1EEESI_SI_EEESC_SE_Li128ELb1ELb1ELb0ELb0EEENS1_19SingleTileSchedulerILb1ELb0ELb1ELi128EEEEEEEEEvNT_6ParamsE,"",@"SHT_CUDA_INFO"
	.sectionflags	@""
	.align	4


	//----- nvinfo : EIATTR_CUDA_API_VERSION
	.align		4
        /*0000*/ 	.byte	0x04, 0x37
        /*0002*/ 	.short	(.L_360 - .L_359)
.L_359:
        /*0004*/ 	.word	0x00000082


	//----- nvinfo : EIATTR_SW2861232_WAR
	.align		4
.L_360:
        /*0008*/ 	.byte	0x01, 0x35
	.zero		2


	//----- nvinfo : EIATTR_PARAM_CBANK
	.align		4
        /*000c*/ 	.byte	0x04, 0x0a
        /*000e*/ 	.short	(.L_362 - .L_361)
	.align		4
.L_361:
        /*0010*/ 	.word	index@(.nv.constant0._ZN7cutlass13device_kernelIN5flash19enable_sm80_to_sm89INS1_16FlashAttnFwdSm80INS1_25CollectiveMainloopFwdSm80ILi4ELi1ELb0EN4cute5tupleIJNS5_1CILi128EEENS7_ILi96EEENS7_ILi64EEEEEELi64ENS_10bfloat16_tEfNS_4arch4Sm80ELb0ELb1ELb0ELb1ELb1ELb0ELb1ELb0EEENS1_21CollectiveEpilogueFwdINS6_IJS8_SA_S9_EEENS6_IJNS7_ILi1EEESI_SI_EEESC_SE_Li128ELb1ELb1ELb0ELb0EEENS1_19SingleTileSchedulerILb1ELb0ELb1ELi128EEEEEEEEEvNT_6ParamsE)
        /*0014*/ 	.short	0x0160
        /*0016*/ 	.short	0x0418


	//----- nvinfo : EIATTR_CBANK_PARAM_SIZE
	.align		4
.L_362:
        /*0018*/ 	.byte	0x03, 0x19
        /*001a*/ 	.short	0x0418


	//----- nvinfo : EIATTR_KPARAM_INFO
	.align		4
        /*001c*/ 	.byte	0x04, 0x17
        /*001e*/ 	.short	(.L_364 - .L_363)
.L_363:
        /*0020*/ 	.word	0x00000000
        /*0024*/ 	.short	0x0000
        /*0026*/ 	.short	0x0000
        /*0028*/ 	.byte	0x00, 0xf0, 0x61, 0x10


	//----- nvinfo : EIATTR_MAXREG_COUNT
	.align		4
.L_364:
        /*002c*/ 	.byte	0x03, 0x1b
        /*002e*/ 	.short	0x00ff


	//----- nvinfo : EIATTR_NUM_BARRIERS
	.align		4
        /*0030*/ 	.byte	0x02, 0x4c
        /*0032*/ 	.byte	0x02
	.zero		1


	//----- nvinfo : EIATTR_MERCURY_ISA_VERSION
	.align		4
        /*0034*/ 	.byte	0x03, 0x5f
        /*0036*/ 	.short	0x0000


	//----- nvinfo : EIATTR_COOP_GROUP_MASK_REGIDS
	.align		4
        /*0038*/ 	.byte	0x04, 0x29
        /*003a*/ 	.short	(.L_366 - .L_365)


	//   ....[0]....
.L_365:
        /*003c*/ 	.word	0xffffffff


	//   ....[1]....
        /*0040*/ 	.word	0xffffffff


	//   ....[2]....
        /*0044*/ 	.word	0xffffffff


	//   ....[3]....
        /*0048*/ 	.word	0xffffffff


	//   ....[4]....
        /*004c*/ 	.word	0xffffffff


	//   ....[5]....
        /*0050*/ 	.word	0xffffffff


	//   ....[6]....
        /*0054*/ 	.word	0xffffffff


	//   ....[7]....
        /*0058*/ 	.word	0xffffffff


	//   ....[8]....
        /*005c*/ 	.word	0xffffffff


	//   ....[9]....
        /*0060*/ 	.word	0xffffffff


	//   ....[10]....
        /*0064*/ 	.word	0xffffffff


	//   ....[11]....
        /*0068*/ 	.word	0xffffffff


	//   ....[12]....
        /*006c*/ 	.word	0xffffffff


	//   ....[13]....
        /*0070*/ 	.word	0xffffffff


	//   ....[14]....
        /*0074*/ 	.word	0xffffffff


	//   ....[15]....
        /*0078*/ 	.word	0xffffffff


	//   ....[16]....
        /*007c*/ 	.word	0xffffffff


	//   ....[17]....
        /*0080*/ 	.word	0xffffffff


	//   ....[18]....
        /*0084*/ 	.word	0xffffffff


	//   ....[19]....
        /*0088*/ 	.word	0xffffffff


	//   ....[20]....
        /*008c*/ 	.word	0xffffffff


	//   ....[21]....
        /*0090*/ 	.word	0xffffffff


	//   ....[22]....
        /*0094*/ 	.word	0xffffffff


	//   ....[23]....
        /*0098*/ 	.word	0xffffffff


	//   ....[24]....
        /*009c*/ 	.word	0xffffffff


	//   ....[25]....
        /*00a0*/ 	.word	0xffffffff


	//   ....[26]....
        /*00a4*/ 	.word	0xffffffff


	//   ....[27]....
        /*00a8*/ 	.word	0xffffffff


	//   ....[28]....
        /*00ac*/ 	.word	0xffffffff


	//   ....[29]....
        /*00b0*/ 	.word	0xffffffff


	//   ....[30]....
        /*00b4*/ 	.word	0xffffffff


	//   ....[31]....
        /*00b8*/ 	.word	0xffffffff


	//   ....[32]....
        /*00bc*/ 	.word	0xffffffff


	//   ....[33]....
        /*00c0*/ 	.word	0xffffffff


	//   ....[34]....
        /*00c4*/ 	.word	0xffffffff


	//   ....[35]....
        /*00c8*/ 	.word	0xffffffff


	//   ....[36]....
        /*00cc*/ 	.word	0xffffffff


	//   ....[37]....
        /*00d0*/ 	.word	0xffffffff


	//   ....[38]....
        /*00d4*/ 	.word	0xffffffff


	//   ....[39]....
        /*00d8*/ 	.word	0xffffffff


	//   ....[40]....
        /*00dc*/ 	.word	0xffffffff


	//   ....[41]....
        /*00e0*/ 	.word	0xffffffff


	//   ....[42]....
        /*00e4*/ 	.word	0xffffffff


	//   ....[43]....
        /*00e8*/ 	.word	0xffffffff


	//   ....[44]....
        /*00ec*/ 	.word	0xffffffff


	//   ....[45]....
        /*00f0*/ 	.word	0xffffffff


	//   ....[46]....
        /*00f4*/ 	.word	0xffffffff


	//   ....[47]....
        /*00f8*/ 	.word	0xffffffff


	//   ....[48]....
        /*00fc*/ 	.word	0xffffffff


	//   ....[49]....
        /*0100*/ 	.word	0xffffffff


	//   ....[50]....
        /*0104*/ 	.word	0xffffffff


	//   ....[51]....
        /*0108*/ 	.word	0xffffffff


	//   ....[52]....
        /*010c*/ 	.word	0xffffffff


	//   ....[53]....
        /*0110*/ 	.word	0xffffffff


	//   ....[54]....
        /*0114*/ 	.word	0xffffffff


	//   ....[55]....
        /*0118*/ 	.word	0xffffffff


	//   ....[56]....
        /*011c*/ 	.word	0xffffffff


	//   ....[57]....
        /*0120*/ 	.word	0xffffffff


	//   ....[58]....
        /*0124*/ 	.word	0xffffffff


	//   ....[59]....
        /*0128*/ 	.word	0xffffffff


	//   ....[60]....
        /*012c*/ 	.word	0xffffffff


	//   ....[61]....
        /*0130*/ 	.word	0xffffffff


	//   ....[62]....
        /*0134*/ 	.word	0xffffffff


	//   ....[63]....
        /*0138*/ 	.word	0xffffffff


	//   ....[64]....
        /*013c*/ 	.word	0xffffffff


	//   ....[65]....
        /*0140*/ 	.word	0xffffffff


	//   ....[66]....
        /*0144*/ 	.word	0xffffffff


	//   ....[67]....
        /*0148*/ 	.word	0xffffffff


	//   ....[68]....
        /*014c*/ 	.word	0xffffffff


	//   ....[69]....
        /*0150*/ 	.word	0xffffffff


	//   ....[70]....
        /*0154*/ 	.word	0xffffffff


	//   ....[71]....
        /*0158*/ 	.word	0xffffffff


	//   ....[72]....
        /*015c*/ 	.word	0xffffffff


	//   ....[73]....
        /*0160*/ 	.word	0xffffffff


	//   ....[74]....
        /*0164*/ 	.word	0xffffffff


	//   ....[75]....
        /*0168*/ 	.word	0xffffffff


	//   ....[76]....
        /*016c*/ 	.word	0xffffffff


	//   ....[77]....
        /*0170*/ 	.word	0xffffffff


	//   ....[78]....
        /*0174*/ 	.word	0xffffffff


	//   ....[79]....
        /*0178*/ 	.word	0xffffffff


	//   ....[80]....
        /*017c*/ 	.word	0xffffffff


	//   ....[81]....
        /*0180*/ 	.word	0xffffffff


	//   ....[82]....
        /*0184*/ 	.word	0xffffffff


	//   ....[83]....
        /*0188*/ 	.word	0xffffffff


	//   ....[84]....
        /*018c*/ 	.word	0xffffffff


	//   ....[85]....
        /*0190*/ 	.word	0xffffffff


	//   ....[86]....
        /*0194*/ 	.word	0xffffffff


	//   ....[87]....
        /*0198*/ 	.word	0xffffffff


	//   ....[88]....
        /*019c*/ 	.word	0xffffffff


	//   ....[89]....
        /*01a0*/ 	.word	0xffffffff


	//   ....[90]....
        /*01a4*/ 	.word	0xffffffff


	//   ....[91]....
        /*01a8*/ 	.word	0xffffffff


	//   ....[92]....
        /*01ac*/ 	.word	0xffffffff


	//   ....[93]....
        /*01b0*/ 	.word	0xffffffff


	//   ....[94]....
        /*01b4*/ 	.word	0xffffffff


	//   ....[95]....
        /*01b8*/ 	.word	0xffffffff


	//   ....[96]....
        /*01bc*/ 	.word	0xffffffff


	//   ....[97]....
        /*01c0*/ 	.word	0xffffffff


	//   ....[98]....
        /*01c4*/ 	.word	0xffffffff


	//   ....[99]....
        /*01c8*/ 	.word	0xffffffff


	//   ....[100]....
        /*01cc*/ 	.word	0xffffffff


	//   ....[101]....
        /*01d0*/ 	.word	0xffffffff


	//   ....[102]....
        /*01d4*/ 	.word	0xffffffff


	//   ....[103]....
        /*01d8*/ 	.word	0xffffffff


	//   ....[104]....
        /*01dc*/ 	.word	0xffffffff


	//   ....[105]....
        /*01e0*/ 	.word	0xffffffff


	//   ....[106]....
        /*01e4*/ 	.word	0xffffffff


	//   ....[107]....
        /*01e8*/ 	.word	0xffffffff


	//   ....[108]....
        /*01ec*/ 	.word	0xffffffff


	//   ....[109]....
        /*01f0*/ 	.word	0xffffffff


	//   ....[110]....
        /*01f4*/ 	.word	0xffffffff


	//   ....[111]....
        /*01f8*/ 	.word	0xffffffff


	//   ....[112]....
        /*01fc*/ 	.word	0xffffffff


	//   ....[113]....
        /*0200*/ 	.word	0xffffffff


	//   ....[114]....
        /*0204*/ 	.word	0xffffffff


	//   ....[115]....
        /*0208*/ 	.word	0xffffffff


	//   ....[116]....
        /*020c*/ 	.word	0xffffffff


	//   ....[117]....
        /*0210*/ 	.word	0xffffffff


	//   ....[118]....
        /*0214*/ 	.word	0xffffffff


	//   ....[119]....
        /*0218*/ 	.word	0xffffffff


	//   ....[120]....
        /*021c*/ 	.word	0xffffffff


	//   ....[121]....
        /*0220*/ 	.word	0xffffffff


	//   ....[122]....
        /*0224*/ 	.word	0xffffffff


	//   ....[123]....
        /*0228*/ 	.word	0xffffffff


	//   ....[124]....
        /*022c*/ 	.word	0xffffffff


	//   ....[125]....
        /*0230*/ 	.word	0xffffffff


	//   ....[126]....
        /*0234*/ 	.word	0xffffffff


	//   ....[127]....
        /*0238*/ 	.word	0xffffffff


	//   ....[128]....
        /*023c*/ 	.word	0xffffffff


	//   ....[129]....
        /*0240*/ 	.word	0xffffffff


	//   ....[130]....
        /*0244*/ 	.word	0xffffffff


	//   ....[131]....
        /*0248*/ 	.word	0xffffffff


	//   ....[132]....
        /*024c*/ 	.word	0xffffffff


	//   ....[133]....
        /*0250*/ 	.word	0xffffffff


	//   ....[134]....
        /*0254*/ 	.word	0xffffffff


	//   ....[135]....
        /*0258*/ 	.word	0xffffffff


	//   ....[136]....
        /*025c*/ 	.word	0xffffffff


	//   ....[137]....
        /*0260*/ 	.word	0xffffffff


	//   ....[138]....
        /*0264*/ 	.word	0xffffffff


	//   ....[139]....
        /*0268*/ 	.word	0xffffffff


	//   ....[140]....
        /*026c*/ 	.word	0xffffffff


	//   ....[141]....
        /*0270*/ 	.word	0xffffffff


	//   ....[142]....
        /*0274*/ 	.word	0xffffffff


	//   ....[143]....
        /*0278*/ 	.word	0xffffffff


	//   ....[144]....
        /*027c*/ 	.word	0xffffffff


	//   ....[145]....
        /*0280*/ 	.word	0xffffffff


	//   ....[146]....
        /*0284*/ 	.word	0xffffffff


	//   ....[147]....
        /*0288*/ 	.word	0xffffffff


	//   ....[148]....
        /*028c*/ 	.word	0xffffffff


	//   ....[149]....
        /*0290*/ 	.word	0xffffffff


	//   ....[150]....
        /*0294*/ 	.word	0xffffffff


	//   ....[151]....
        /*0298*/ 	.word	0xffffffff


	//   ....[152]....
        /*029c*/ 	.word	0xffffffff


	//   ....[153]....
        /*02a0*/ 	.word	0xffffffff


	//   ....[154]....
        /*02a4*/ 	.word	0xffffffff


	//   ....[155]....
        /*02a8*/ 	.word	0xffffffff


	//   ....[156]....
        /*02ac*/ 	.word	0xffffffff


	//   ....[157]....
        /*02b0*/ 	.word	0xffffffff


	//   ....[158]....
        /*02b4*/ 	.word	0xffffffff


	//   ....[159]....
        /*02b8*/ 	.word	0xffffffff


	//   ....[160]....
        /*02bc*/ 	.word	0xffffffff


	//   ....[161]....
        /*02c0*/ 	.word	0xffffffff


	//   ....[162]....
        /*02c4*/ 	.word	0xffffffff


	//   ....[163]....
        /*02c8*/ 	.word	0xffffffff


	//   ....[164]....
        /*02cc*/ 	.word	0xffffffff


	//   ....[165]....
        /*02d0*/ 	.word	0xffffffff


	//   ....[166]....
        /*02d4*/ 	.word	0xffffffff


	//   ....[167]....
        /*02d8*/ 	.word	0xffffffff


	//   ....[168]....
        /*02dc*/ 	.word	0xffffffff


	//   ....[169]....
        /*02e0*/ 	.word	0xffffffff


	//   ....[170]....
        /*02e4*/ 	.word	0xffffffff


	//   ....[171]....
        /*02e8*/ 	.word	0xffffffff


	//   ....[172]....
        /*02ec*/ 	.word	0xffffffff


	//   ....[173]....
        /*02f0*/ 	.word	0xffffffff


	//   ....[174]....
        /*02f4*/ 	.word	0xffffffff


	//   ....[175]....
        /*02f8*/ 	.word	0xffffffff


	//   ....[176]....
        /*02fc*/ 	.word	0xffffffff


	//   ....[177]....
        /*0300*/ 	.word	0xffffffff


	//   ....[178]....
        /*0304*/ 	.word	0xffffffff


	//   ....[179]....
        /*0308*/ 	.word	0xffffffff


	//   ....[180]....
        /*030c*/ 	.word	0xffffffff


	//   ....[181]....
        /*0310*/ 	.word	0xffffffff


	//   ....[182]....
        /*0314*/ 	.word	0xffffffff


	//   ....[183]....
        /*0318*/ 	.word	0xffffffff


	//   ....[184]....
        /*031c*/ 	.word	0xffffffff


	//   ....[185]....
        /*0320*/ 	.word	0xffffffff


	//   ....[186]....
        /*0324*/ 	.word	0xffffffff


	//   ....[187]....
        /*0328*/ 	.word	0xffffffff


	//   ....[188]....
        /*032c*/ 	.word	0xffffffff


	//   ....[189]....
        /*0330*/ 	.word	0xffffffff


	//   ....[190]....
        /*0334*/ 	.word	0xffffffff


	//   ....[191]....
        /*0338*/ 	.word	0xffffffff


	//   ....[192]....
        /*033c*/ 	.word	0xffffffff


	//   ....[193]....
        /*0340*/ 	.word	0xffffffff


	//   ....[194]....
        /*0344*/ 	.word	0xffffffff


	//   ....[195]....
        /*0348*/ 	.word	0xffffffff


	//   ....[196]....
        /*034c*/ 	.word	0xffffffff


	//   ....[197]....
        /*0350*/ 	.word	0xffffffff


	//   ....[198]....
        /*0354*/ 	.word	0xffffffff


	//   ....[199]....
        /*0358*/ 	.word	0xffffffff


	//   ....[200]....
        /*035c*/ 	.word	0xffffffff


	//   ....[201]....
        /*0360*/ 	.word	0xffffffff


	//   ....[202]....
        /*0364*/ 	.word	0xffffffff


	//   ....[203]....
        /*0368*/ 	.word	0xffffffff


	//   ....[204]....
        /*036c*/ 	.word	0xffffffff


	//   ....[205]....
        /*0370*/ 	.word	0xffffffff


	//   ....[206]....
        /*0374*/ 	.word	0xffffffff


	//   ....[207]....
        /*0378*/ 	.word	0xffffffff


	//   ....[208]....
        /*037c*/ 	.word	0xffffffff


	//   ....[209]....
        /*0380*/ 	.word	0xffffffff


	//   ....[210]....
        /*0384*/ 	.word	0xffffffff


	//   ....[211]....
        /*0388*/ 	.word	0xffffffff


	//   ....[212]....
        /*038c*/ 	.word	0xffffffff


	//   ....[213]....
        /*0390*/ 	.word	0xffffffff


	//   ....[214]....
        /*0394*/ 	.word	0xffffffff


	//   ....[215]....
        /*0398*/ 	.word	0xffffffff


	//   ....[216]....
        /*039c*/ 	.word	0xffffffff


	//----- nvinfo : EIATTR_COOP_GROUP_INSTR_OFFSETS
	.align		4
.L_366:
        /*03a0*/ 	.byte	0x04, 0x28
        /*03a2*/ 	.short	(.L_368 - .L_367)


	//   ....[0]....
.L_367:
        /*03a4*/ 	.word	0x00000090


	//   ....[1]....
        /*03a8*/ 	.word	0x00001560


	//   ....[2]....
        /*03ac*/ 	.word	0x00001590


	//   ....[3]....
        /*03b0*/ 	.word	0x000016c0


	//   ....[4]....
        /*03b4*/ 	.word	0x000016f0


	//   ....[5]....
        /*03b8*/ 	.word	0x00001780


	//   ....[6]....
        /*03bc*/ 	.word	0x000017b0


	//   ....[7]....
        /*03c0*/ 	.word	0x00001840


	//   ....[8]....
        /*03c4*/ 	.word	0x00001870


	//   ....[9]....
        /*03c8*/ 	.word	0x00001900


	//   ....[10]....
        /*03cc*/ 	.word	0x00001930


	//   ....[11]....
        /*03d0*/ 	.word	0x000019c0


	//   ....[12]....
        /*03d4*/ 	.word	0x000019f0


	//   ....[13]....
        /*03d8*/ 	.word	0x00001a80


	//   ....[14]....
        /*03dc*/ 	.word	0x00001ab0


	//   ....[15]....
        /*03e0*/ 	.word	0x00001b30


	//   ....[16]....
        /*03e4*/ 	.word	0x00001b70


	//   ....[17]....
        /*03e8*/ 	.word	0x00002030


	//   ....[18]....
        /*03ec*/ 	.word	0x00002050


	//   ....[19]....
        /*03f0*/ 	.word	0x00002060


	//   ....[20]....
        /*03f4*/ 	.word	0x00002070


	//   ....[21]....
        /*03f8*/ 	.word	0x00002080


	//   ....[22]....
        /*03fc*/ 	.word	0x00002090


	//   ....[23]....
        /*0400*/ 	.word	0x000020a0


	//   ....[24]....
        /*0404*/ 	.word	0x000020c0


	//   ....[25]....
        /*0408*/ 	.word	0x000020f0


	//   ....[26]....
        /*040c*/ 	.word	0x00002110


	//   ....[27]....
        /*0410*/ 	.word	0x00002140


	//   ....[28]....
        /*0414*/ 	.word	0x00002150


	//   ....[29]....
        /*0418*/ 	.word	0x00002400


	//   ....[30]....
        /*041c*/ 	.word	0x00002440


	//   ....[31]....
        /*0420*/ 	.word	0x00002480


	//   ....[32]....
        /*0424*/ 	.word	0x000024c0


	//   ....[33]....
        /*0428*/ 	.word	0x00002500


	//   ....[34]....
        /*042c*/ 	.word	0x000025a0


	//   ....[35]....
        /*0430*/ 	.word	0x000025b0


	//   ....[36]....
        /*0434*/ 	.word	0x000025c0


	//   ....[37]....
        /*0438*/ 	.word	0x000025d0


	//   ....[38]....
        /*043c*/ 	.word	0x000026e0


	//   ....[39]....
        /*0440*/ 	.word	0x00002710


	//   ....[40]....
        /*0444*/ 	.word	0x00002790


	//   ....[41]....
        /*0448*/ 	.word	0x000031d0


	//   ....[42]....
        /*044c*/ 	.word	0x000031e0


	//   ....[43]....
        /*0450*/ 	.word	0x000031f0


	//   ....[44]....
        /*0454*/ 	.word	0x00003200


	//   ....[45]....
        /*0458*/ 	.word	0x00003210


	//   ....[46]....
        /*045c*/ 	.word	0x00003220


	//   ....[47]....
        /*0460*/ 	.word	0x00003230


	//   ....[48]....
        /*0464*/ 	.word	0x00003250


	//   ....[49]....
        /*0468*/ 	.word	0x00003270


	//   ....[50]....
        /*046c*/ 	.word	0x00003290


	//   ....[51]....
        /*0470*/ 	.word	0x000032a0


	//   ....[52]....
        /*0474*/ 	.word	0x000032c0


	//   ....[53]....
        /*0478*/ 	.word	0x00003600


	//   ....[54]....
        /*047c*/ 	.word	0x00003800


	//   ....[55]....
        /*0480*/ 	.word	0x000039d0


	//   ....[56]....
        /*0484*/ 	.word	0x00004f20


	//   ....[57]....
        /*0488*/ 	.word	0x000058b0


	//   ....[58]....
        /*048c*/ 	.word	0x000058f0


	//   ....[59]....
        /*0490*/ 	.word	0x00005a10


	//   ....[60]....
        /*0494*/ 	.word	0x00005a50


	//   ....[61]....
        /*0498*/ 	.word	0x00006720


	//   ....[62]....
        /*049c*/ 	.word	0x000068f0


	//   ....[63]....
        /*04a0*/ 	.word	0x00006970


	//   ....[64]....
        /*04a4*/ 	.word	0x00006c60


	//   ....[65]....
        /*04a8*/ 	.word	0x00008590


	//   ....[66]....
        /*04ac*/ 	.word	0x000085a0


	//   ....[67]....
        /*04b0*/ 	.word	0x000085b0


	//   ....[68]....
        /*04b4*/ 	.word	0x000085c0


	//   ....[69]....
        /*04b8*/ 	.word	0x000085d0


	//   ....[70]....
        /*04bc*/ 	.word	0x000085e0


	//   ....[71]....
        /*04c0*/ 	.word	0x000085f0


	//   ....[72]....
        /*04c4*/ 	.word	0x00008600


	//   ....[73]....
        /*04c8*/ 	.word	0x00008610


	//   ....[74]....
        /*04cc*/ 	.word	0x00008620


	//   ....[75]....
        /*04d0*/ 	.word	0x00008630


	//   ....[76]....
        /*04d4*/ 	.word	0x00008640


	//   ....[77]....
        /*04d8*/ 	.word	0x00009080


	//   ....[78]....
        /*04dc*/ 	.word	0x00009090


	//   ....[79]....
        /*04e0*/ 	.word	0x000090a0


	//   ....[80]....
        /*04e4*/ 	.word	0x000090b0


	//   ....[81]....
        /*04e8*/ 	.word	0x000090c0


	//   ....[82]....
        /*04ec*/ 	.word	0x000090d0


	//   ....[83]....
        /*04f0*/ 	.word	0x000090e0


	//   ....[84]....
        /*04f4*/ 	.word	0x00009100


	//   ....[85]....
        /*04f8*/ 	.word	0x00009120


	//   ....[86]....
        /*04fc*/ 	.word	0x00009150


	//   ....[87]....
        /*0500*/ 	.word	0x00009170


	//   ....[88]....
        /*0504*/ 	.word	0x00009190


	//   ....[89]....
        /*0508*/ 	.word	0x00009360


	//   ....[90]....
        /*050c*/ 	.word	0x00009530


	//   ....[91]....
        /*0510*/ 	.word	0x00009720


	//   ....[92]....
        /*0514*/ 	.word	0x00009d70


	//   ....[93]....
        /*0518*/ 	.word	0x0000b820


	//   ....[94]....
        /*051c*/ 	.word	0x0000b9d0


	//   ....[95]....
        /*0520*/ 	.word	0x0000ba20


	//   ....[96]....
        /*0524*/ 	.word	0x0000bc40


	//   ....[97]....
        /*0528*/ 	.word	0x0000be50


	//   ....[98]....
        /*052c*/ 	.word	0x0000c1b0


	//   ....[99]....
        /*0530*/ 	.word	0x0000c480


	//   ....[100]....
        /*0534*/ 	.word	0x0000c620


	//   ....[101]....
        /*0538*/ 	.word	0x0000ed20


	//   ....[102]....
        /*053c*/ 	.word	0x0000ed30


	//   ....[103]....
        /*0540*/ 	.word	0x0000ed40


	//   ....[104]....
        /*0544*/ 	.word	0x0000ed50


	//   ....[105]....
        /*0548*/ 	.word	0x0000ed60


	//   ....[106]....
        /*054c*/ 	.word	0x0000ed70


	//   ....[107]....
        /*0550*/ 	.word	0x0000ed80


	//   ....[108]....
        /*0554*/ 	.word	0x0000ed90


	//   ....[109]....
        /*0558*/ 	.word	0x0000eda0


	//   ....[110]....
        /*055c*/ 	.word	0x0000edb0


	//   ....[111]....
        /*0560*/ 	.word	0x0000edc0


	//   ....[112]....
        /*0564*/ 	.word	0x0000edd0


	//   ....[113]....
        /*0568*/ 	.word	0x0000f810


	//   ....[114]....
        /*056c*/ 	.word	0x0000f820


	//   ....[115]....
        /*0570*/ 	.word	0x0000f830


	//   ....[116]....
        /*0574*/ 	.word	0x0000f840


	//   ....[117]....
        /*0578*/ 	.word	0x0000f850


	//   ....[118]....
        /*057c*/ 	.word	0x0000f860


	//   ....[119]....
        /*0580*/ 	.word	0x0000f870


	//   ....[120]....
        /*0584*/ 	.word	0x0000f890


	//   ....[121]....
        /*0588*/ 	.word	0x0000f8b0


	//   ....[122]....
        /*058c*/ 	.word	0x0000f8e0


	//   ....[123]....
        /*0590*/ 	.word	0x0000f900


	//   ....[124]....
        /*0594*/ 	.word	0x0000f920


	//   ....[125]....
        /*0598*/ 	.word	0x0000ffa0


	//   ....[126]....
        /*059c*/ 	.word	0x0000ffe0


	//   ....[127]....
        /*05a0*/ 	.word	0x00010000


	//   ....[128]....
        /*05a4*/ 	.word	0x00010040


	//   ....[129]....
        /*05a8*/ 	.word	0x00010080


	//   ....[130]....
        /*05ac*/ 	.word	0x000100b0


	//   ....[131]....
        /*05b0*/ 	.word	0x000100f0


	//   ....[132]....
        /*05b4*/ 	.word	0x00010230


	//   ....[133]....
        /*05b8*/ 	.word	0x000125b0


	//   ....[134]....
        /*05bc*/ 	.word	0x000125d0


	//   ....[135]....
        /*05c0*/ 	.word	0x000125e0


	//   ....[136]....
        /*05c4*/ 	.word	0x00012600


	//   ....[137]....
        /*05c8*/ 	.word	0x00012620


	//   ....[138]....
        /*05cc*/ 	.word	0x00012650


	//   ....[139]....
        /*05d0*/ 	.word	0x00012690


	//   ....[140]....
        /*05d4*/ 	.word	0x000126b0


	//   ....[141]....
        /*05d8*/ 	.word	0x000126f0


	//   ....[142]....
        /*05dc*/ 	.word	0x00012710


	//   ....[143]....
        /*05e0*/ 	.word	0x00012720


	//   ....[144]....
        /*05e4*/ 	.word	0x00012740


	//   ....[145]....
        /*05e8*/ 	.word	0x000130c0


	//   ....[146]....
        /*05ec*/ 	.word	0x000130d0


	//   ....[147]....
        /*05f0*/ 	.word	0x000130e0


	//   ....[148]....
        /*05f4*/ 	.word	0x000130f0


	//   ....[149]....
        /*05f8*/ 	.word	0x00013100


	//   ....[150]....
        /*05fc*/ 	.word	0x00013110


	//   ....[151]....
        /*0600*/ 	.word	0x00013120


	//   ....[152]....
        /*0604*/ 	.word	0x00013140


	//   ....[153]....
        /*0608*/ 	.word	0x00013160


	//   ....[154]....
        /*060c*/ 	.word	0x00013190


	//   ....[155]....
        /*0610*/ 	.word	0x000131b0


	//   ....[156]....
        /*0614*/ 	.word	0x000131d0


	//   ....[157]....
        /*0618*/ 	.word	0x000133b0


	//   ....[158]....
        /*061c*/ 	.word	0x00013570


	//   ....[159]....
        /*0620*/ 	.word	0x00013760


	//   ....[160]....
        /*0624*/ 	.word	0x000145a0


	//   ....[161]....
        /*0628*/ 	.word	0x000157a0


	//   ....[162]....
        /*062c*/ 	.word	0x00015a80


	//   ....[163]....
        /*0630*/ 	.word	0x00015ad0


	//   ....[164]....
        /*0634*/ 	.word	0x00015dd0


	//   ....[165]....
        /*0638*/ 	.word	0x00015f50


	//   ....[166]....
        /*063c*/ 	.word	0x00016230


	//   ....[167]....
        /*0640*/ 	.word	0x00016560


	//   ....[168]....
        /*0644*/ 	.word	0x000166b0


	//   ....[169]....
        /*0648*/ 	.word	0x00018580


	//   ....[170]....
        /*064c*/ 	.word	0x000185b0


	//   ....[171]....
        /*0650*/ 	.word	0x000185e0


	//   ....[172]....
        /*0654*/ 	.word	0x00018600


	//   ....[173]....
        /*0658*/ 	.word	0x00018630


	//   ....[174]....
        /*065c*/ 	.word	0x00018670


	//   ....[175]....
        /*0660*/ 	.word	0x00018680


	//   ....[176]....
        /*0664*/ 	.word	0x000186a0


	//   ....[177]....
        /*0668*/ 	.word	0x00019b00


	//   ....[178]....
        /*066c*/ 	.word	0x00019b40


	//   ....[179]....
        /*0670*/ 	.word	0x00019b60


	//   ....[180]....
        /*0674*/ 	.word	0x00019b90


	//   ....[181]....
        /*0678*/ 	.word	0x00019bd0


	//   ....[182]....
        /*067c*/ 	.word	0x00019c10


	//   ....[183]....
        /*0680*/ 	.word	0x00019c40


	//   ....[184]....
        /*0684*/ 	.word	0x00019c80


	//   ....[185]....
        /*0688*/ 	.word	0x00019d30


	//   ....[186]....
        /*068c*/ 	.word	0x00019d50


	//   ....[187]....
        /*0690*/ 	.word	0x00019d90


	//   ....[188]....
        /*0694*/ 	.word	0x00019da0


	//   ....[189]....
        /*0698*/ 	.word	0x00019e00


	//   ....[190]....
        /*069c*/ 	.word	0x00019e20


	//   ....[191]....
        /*06a0*/ 	.word	0x00019e40


	//   ....[192]....
        /*06a4*/ 	.word	0x00019ed0


	//   ....[193]....
        /*06a8*/ 	.word	0x00019f60


	//   ....[194]....
        /*06ac*/ 	.word	0x00019f70


	//   ....[195]....
        /*06b0*/ 	.word	0x00019f80


	//   ....[196]....
        /*06b4*/ 	.word	0x00019fb0


	//   ....[197]....
        /*06b8*/ 	.word	0x00019fc0


	//   ....[198]....
        /*06bc*/ 	.word	0x00019fd0


	//   ....[199]....
        /*06c0*/ 	.word	0x0001a050


	//   ....[200]....
        /*06c4*/ 	.word	0x0001a060


	//   ....[201]....
        /*06c8*/ 	.word	0x0001a930


	//   ....[202]....
        /*06cc*/ 	.word	0x0001a960


	//   ....[203]....
        /*06d0*/ 	.word	0x0001a990


	//   ....[204]....
        /*06d4*/ 	.word	0x0001a9c0


	//   ....[205]....
        /*06d8*/ 	.word	0x0001a9e0


	//   ....[206]....
        /*06dc*/ 	.word	0x0001aa00


	//   ....[207]....
        /*06e0*/ 	.word	0x0001aa30


	//   ....[208]....
        /*06e4*/ 	.word	0x0001aa60


	//   ....[209]....
        /*06e8*/ 	.word	0x0001aa90


	//   ....[210]....
        /*06ec*/ 	.word	0x0001aac0


	//   ....[211]....
        /*06f0*/ 	.word	0x0001aaf0


	//   ....[212]....
        /*06f4*/ 	.word	0x0001ab10


	//   ....[213]....
        /*06f8*/ 	.word	0x0001ab30


	//   ....[214]....
        /*06fc*/ 	.word	0x0001ab50


	//   ....[215]....
        /*0700*/ 	.word	0x0001abe0


	//   ....[216]....
        /*0704*/ 	.word	0x0001ac40


	//----- nvinfo : EIATTR_EXIT_INSTR_OFFSETS
	.align		4
.L_368:
        /*0708*/ 	.byte	0x04, 0x1c
        /*070a*/ 	.short	(.L_370 - .L_369)


	//   ....[0]....
.L_369:
        /*070c*/ 	.word	0x00000440


	//   ....[1]....
        /*0710*/ 	.word	0x0001a100


	//   ....[2]....
        /*0714*/ 	.word	0x0001a140


	//   ....[3]....
        /*0718*/ 	.word	0x0001ac60


	//   ....[4]....
        /*071c*/ 	.word	0x0001aca0


	//----- nvinfo : EIATTR_CTAIDZ_USED
	.align		4
.L_370:
        /*0720*/ 	.byte	0x01, 0x04
	.zero		2


	//----- nvinfo : EIATTR_MAX_THREADS
	.align		4
        /*0724*/ 	.byte	0x04, 0x05
        /*0726*/ 	.short	(.L_372 - .L_371)
.L_371:
        /*0728*/ 	.word	0x00000080
        /*072c*/ 	.word	0x00000001
        /*0730*/ 	.word	0x00000001


	//----- nvinfo : EIATTR_CRS_STACK_SIZE
	.align		4
.L_372:
        /*0734*/ 	.byte	0x04, 0x1e
        /*0736*/ 	.short	(.L_374 - .L_373)
.L_373:
        /*0738*/ 	.word	0x00000000
.L_374:


//--------------------- .nv.info._ZN7cutlass13device_kernelIN5flash19enable_sm80_to_sm89INS1_16FlashAttnFwdSm80INS1_25CollectiveMainloopFwdSm80ILi4ELi1ELb0EN4cute5tupleIJNS5_1CILi128EEENS7_ILi96EEENS7_ILi64EEEEEELi64ENS_10bfloat16_tEfNS_4arch4Sm80ELb0ELb1ELb0ELb1ELb1ELb1ELb1ELb0EEENS1_21CollectiveEpilogueFwdINS6_IJS8_SA_S9_EEENS6_IJNS7_ILi1EEESI_SI_EEESC_SE_Li128ELb1ELb1ELb0ELb0EEENS1_19SingleTileSchedulerILb1ELb0ELb1ELi128EEEEEEEEEvNT_6ParamsE --------------------------
	.section	.nv.info._ZN7cutlass13device_kernelIN5flash19enable_sm80_to_sm89INS1_16FlashAttnFwdSm80INS1_25CollectiveMainloopFwdSm80ILi4ELi1ELb0EN4cute5tupleIJNS5_1CILi128EEENS7_ILi96EEENS7_ILi64EEEEEELi64ENS_10bfloat16_tEfNS_4arch4Sm80ELb0ELb1ELb0ELb1ELb1ELb1ELb1ELb0EEENS1_21CollectiveEpilogueFwdINS6_IJS8_SA_S9_EEENS6_IJNS7_ILi1EEESI_SI_EEESC_SE_Li128ELb1ELb1ELb0ELb0EEENS1_19SingleTileSchedulerILb1ELb0ELb1ELi128EEEEEEEEEvNT_6ParamsE,"",@"SHT_CUDA_INFO"
	.sectionflags	@""
	.align	4


	//----- nvinfo : EIATTR_CUDA_API_VERSION
	.align		4
        /*0000*/ 	.byte	0x04, 0x37
        /*0002*/ 	.short	(.L_376 - .L_375)
.L_375:
        /*0004*/ 	.word	0x00000082


	//----- nvinfo : EIATTR_SW2861232_WAR
	.align		4
.L_376:
        /*0008*/ 	.byte	0x01, 0x35
	.zero		2


	//----- nvinfo : EIATTR_PARAM_CBANK
	.align		4
        /*000c*/ 	.byte	0x04, 0x0a
        /*000e*/ 	.short	(.L_378 - .L_377)
	.align		4
.L_377:
        /*0010*/ 	.word	index@(.nv.constant0._ZN7cutlass13device_kernelIN5flash19enable_sm80_to_sm89INS1_16FlashAttnFwdSm80INS1_25CollectiveMainloopFwdSm80ILi4ELi1ELb0EN4cute5tupleIJNS5_1CILi128EEENS7_ILi96EEENS7_ILi64EEEEEELi64ENS_10bfloat16_tEfNS_4arch4Sm80ELb0ELb1ELb0ELb1ELb1ELb1ELb1ELb0EEENS1_21CollectiveEpilogueFwdINS6_IJS8_SA_S9_EEENS6_IJNS7_ILi1EEESI_SI_EEESC_SE_Li128ELb1ELb1ELb0ELb0EEENS1_19SingleTileSchedulerILb1ELb0ELb1ELi128EEEEEEEEEvNT_6ParamsE)
        /*0014*/ 	.short	0x0160
        /*0016*/ 	.short	0x0418


	//----- nvinfo : EIATTR_CBANK_PARAM_SIZE
	.align		4
.L_378:
        /*0018*/ 	.byte	0x03, 0x19
        /*001a*/ 	.short	0x0418


	//----- nvinfo : EIATTR_KPARAM_INFO
	.align		4
        /*001c*/ 	.byte	0x04, 0x17
        /*001e*/ 	.short	(.L_380 - .L_379)
.L_379:
        /*0020*/ 	.word	0x00000000
        /*0024*/ 	.short	0x0000
        /*0026*/ 	.short	0x0000
        /*0028*/ 	.byte	0x00, 0xf0, 0x61, 0x10


	//----- nvinfo : EIATTR_MAXREG_COUNT
	.align		4
.L_380:
        /*002c*/ 	.byte	0x03, 0x1b
        /*002e*/ 	.short	0x00ff


	//----- nvinfo : EIATTR_NUM_BARRIERS
	.align		4
        /*0030*/ 	.byte	0x02, 0x4c
        /*0032*/ 	.byte	0x02
	.zero		1


	//----- nvinfo : EIATTR_ANNOTATIONS
	.align		4
        /*0034*/ 	.byte	0x04, 0x55
        /*0036*/ 	.short	(.L_382 - .L_381)


	//   ....[0]....
.L_381:
        /* <DEDUP_REMOVED lines=32> */


	//----- nvinfo : EIATTR_MERCURY_ISA_VERSION
	.align		4
.L_382:
        /*0228*/ 	.byte	0x03, 0x5f
        /*022a*/ 	.short	0x0000


	//----- nvinfo : EIATTR_COOP_GROUP_MASK_REGIDS
	.align		4
        /*022c*/ 	.byte	0x04, 0x29
        /*022e*/ 	.short	(.L_384 - .L_383)


	//   ....[0]....
.L_383:
        /*0230*/ 	.word	0xffffffff


	//   ....[1]....
        /*0234*/ 	.word	0xffffffff


	//   ....[2]....
        /*0238*/ 	.word	0xffffffff


	//   ....[3]....
        /*023c*/ 	.word	0xffffffff


	//   ....[4]....
        /*0240*/ 	.word	0xffffffff


	//   ....[5]....
        /*0244*/ 	.word	0xffffffff


	//   ....[6]....
        /*0248*/ 	.word	0xffffffff


	//   ....[7]....
        /*024c*/ 	.word	0xffffffff


	//   ....[8]....
        /*0250*/ 	.word	0xffffffff


	//   ....[9]....
        /*0254*/ 	.word	0xffffffff


	//   ....[10]....
        /*0258*/ 	.word	0xffffffff


	//   ....[11]....
        /*025c*/ 	.word	0xffffffff


	//   ....[12]....
        /*0260*/ 	.word	0xffffffff


	//   ....[13]....
        /*0264*/ 	.word	0xffffffff


	//   ....[14]....
        /*0268*/ 	.word	0xffffffff


	//   ....[15]....
        /*026c*/ 	.word	0xffffffff


	//   ....[16]....
        /*0270*/ 	.word	0xffffffff


	//   ....[17]....
        /*0274*/ 	.word	0xffffffff


	//   ....[18]....
        /*0278*/ 	.word	0xffffffff


	//   ....[19]....
        /*027c*/ 	.word	0xffffffff


	//   ....[20]....
        /*0280*/ 	.word	0xffffffff


	//   ....[21]....
        /*0284*/ 	.word	0xffffffff


	//   ....[22]....
        /*0288*/ 	.word	0xffffffff


	//   ....[23]....
        /*028c*/ 	.word	0xffffffff


	//   ....[24]....
        /*0290*/ 	.word	0xffffffff


	//   ....[25]....
        /*0294*/ 	.word	0xffffffff


	//   ....[26]....
        /*0298*/ 	.word	0xffffffff


	//   ....[27]....
        /*029c*/ 	.word	0xffffffff


	//   ....[28]....
        /*02a0*/ 	.word	0xffffffff


	//   ....[29]....
        /*02a4*/ 	.word	0xffffffff


	//   ....[30]....
        /*02a8*/ 	.word	0xffffffff


	//   ....[31]....
        /*02ac*/ 	.word	0xffffffff


	//   ....[32]....
        /*02b0*/ 	.word	0xffffffff


	//   ....[33]....
        /*02b4*/ 	.word	0xffffffff


	//   ....[34]....
        /*02b8*/ 	.word	0xffffffff


	//   ....[35]....
        /*02bc*/ 	.word	0xffffffff


	//   ....[36]....
        /*02c0*/ 	.word	0xffffffff


	//   ....[37]....
        /*02c4*/ 	.word	0xffffffff


	//   ....[38]....
        /*02c8*/ 	.word	0xffffffff


	//   ....[39]....
        /*02cc*/ 	.word	0xffffffff


	//   ....[40]....
        /*02d0*/ 	.word	0xffffffff


	//   ....[41]....
        /*02d4*/ 	.word	0xffffffff


	//   ....[42]....
        /*02d8*/ 	.word	0xffffffff


	//   ....[43]....
        /*02dc*/ 	.word	0xffffffff


	//   ....[44]....
        /*02e0*/ 	.word	0xffffffff


	//   ....[45]....
        /*02e4*/ 	.word	0xffffffff


	//   ....[46]....
        /*02e8*/ 	.word	0xffffffff


	//   ....[47]....
        /*02ec*/ 	.word	0xffffffff


	//   ....[48]....
        /*02f0*/ 	.word	0xffffffff


	//   ....[49]....
        /*02f4*/ 	.word	0xffffffff


	//   ....[50]....
        /*02f8*/ 	.word	0xffffffff


	//   ....[51]....
        /*02fc*/ 	.word	0xffffffff


	//   ....[52]....
        /*0300*/ 	.word	0xffffffff


	//   ....[53]....
        /*0304*/ 	.word	0xffffffff


	//   ....[54]....
        /*0308*/ 	.word	0xffffffff


	//   ....[55]....
        /*030c*/ 	.word	0xffffffff


	//   ....[56]....
        /*0310*/ 	.word	0xffffffff


	//   ....[57]....
        /*0314*/ 	.word	0xffffffff


	//   ....[58]....
        /*0318*/ 	.word	0xffffffff


	//   ....[59]....
        /*031c*/ 	.word	0xffffffff


	//   ....[60]....
        /*0320*/ 	.word	0xffffffff


	//   ....[61]....
        /*0324*/ 	.word	0xffffffff


	//   ....[62]....
        /*0328*/ 	.word	0xffffffff


	//   ....[63]....
        /*032c*/ 	.word	0xffffffff


	//   ....[64]....
        /*0330*/ 	.word	0xffffffff


	//   ....[65]....
        /*0334*/ 	.word	0xffffffff


	//   ....[66]....
        /*0338*/ 	.word	0xffffffff


	//   ....[67]....
        /*033c*/ 	.word	0xffffffff


	//   ....[68]....
        /*0340*/ 	.word	0xffffffff


	//   ....[69]....
        /*0344*/ 	.word	0xffffffff


	//   ....[70]....
        /*0348*/ 	.word	0xffffffff


	//   ....[71]....
        /*034c*/ 	.word	0xffffffff


	//   ....[72]....
        /*0350*/ 	.word	0xffffffff


	//   ....[73]....
        /*0354*/ 	.word	0xffffffff


	//   ....[74]....
        /*0358*/ 	.word	0xffffffff


	//   ....[75]....
        /*035c*/ 	.word	0xffffffff


	//   ....[76]....
        /*0360*/ 	.word	0xffffffff


	//   ....[77]....
        /*0364*/ 	.word	0xffffffff


	//   ....[78]....
        /*0368*/ 	.word	0xffffffff


	//   ....[79]....
        /*036c*/ 	.word	0xffffffff


	//   ....[80]....
        /*0370*/ 	.word	0xffffffff


	//   ....[81]....
        /*0374*/ 	.word	0xffffffff


	//   ....[82]....
        /*0378*/ 	.word	0xffffffff


	//   ....[83]....
        /*037c*/ 	.word	0xffffffff


	//   ....[84]....
        /*0380*/ 	.word	0xffffffff


	//   ....[85]....
        /*0384*/ 	.word	0xffffffff


	//   ....[86]....
        /*0388*/ 	.word	0xffffffff


	//   ....[87]....
        /*038c*/ 	.word	0xffffffff


	//   ....[88]....
        /*0390*/ 	.word	0xffffffff


	//   ....[89]....
        /*0394*/ 	.word	0xffffffff


	//   ....[90]....
        /*0398*/ 	.word	0xffffffff


	//   ....[91]....
        /*039c*/ 	.word	0xffffffff


	//   ....[92]....
        /*03a0*/ 	.word	0xffffffff


	//   ....[93]....
        /*03a4*/ 	.word	0xffffffff


	//   ....[94]....
        /*03a8*/ 	.word	0xffffffff


	//   ....[95]....
        /*03ac*/ 	.word	0xffffffff


	//   ....[96]....
        /*03b0*/ 	.word	0xffffffff


	//   ....[97]....
        /*03b4*/ 	.word	0xffffffff


	//   ....[98]....
        /*03b8*/ 	.word	0xffffffff


	//   ....[99]....
        /*03bc*/ 	.word	0xffffffff


	//   ....[100]....
        /*03c0*/ 	.word	0xffffffff


	//   ....[101]....
        /*03c4*/ 	.word	0xffffffff


	//   ....[102]....
        /*03c8*/ 	.word	0xffffffff


	//   ....[103]....
        /*03cc*/ 	.word	0xffffffff


	//   ....[104]....
        /*03d0*/ 	.word	0xffffffff


	//   ....[105]....
        /*03d4*/ 	.word	0xffffffff


	//   ....[106]....
        /*03d8*/ 	.word	0xffffffff


	//   ....[107]....
        /*03dc*/ 	.word	0xffffffff


	//   ....[108]....
        /*03e0*/ 	.word	0xffffffff


	//   ....[109]....
        /*03e4*/ 	.word	0xffffffff


	//   ....[110]....
        /*03e8*/ 	.word	0xffffffff


	//   ....[111]....
        /*03ec*/ 	.word	0xffffffff


	//   ....[112]....
        /*03f0*/ 	.word	0xffffffff


	//   ....[113]....
        /*03f4*/ 	.word	0xffffffff


	//   ....[114]....
        /*03f8*/ 	.word	0xffffffff


	//   ....[115]....
        /*03fc*/ 	.word	0xffffffff


	//   ....[116]....
        /*0400*/ 	.word	0xffffffff


	//   ....[117]....
        /*0404*/ 	.word	0xffffffff


	//   ....[118]....
        /*0408*/ 	.word	0xffffffff


	//   ....[119]....
        /*040c*/ 	.word	0xffffffff


	//   ....[120]....
        /*0410*/ 	.word	0xffffffff


	//   ....[121]....
        /*0414*/ 	.word	0xffffffff


	//   ....[122]....
        /*0418*/ 	.word	0xffffffff


	//   ....[123]....
        /*041c*/ 	.word	0xffffffff


	//   ....[124]....
        /*0420*/ 	.word	0xffffffff


	//   ....[125]....
        /*0424*/ 	.word	0xffffffff


	//   ....[126]....
        /*0428*/ 	.word	0xffffffff


	//   ....[127]....
        /*042c*/ 	.word	0xffffffff


	//   ....[128]....
        /*0430*/ 	.word	0xffffffff


	//   ....[129]....
        /*0434*/ 	.word	0xffffffff


	//   ....[130]....
        /*0438*/ 	.word	0xffffffff


	//   ....[131]....
        /*043c*/ 	.word	0xffffffff


	//   ....[132]....
        /*0440*/ 	.word	0xffffffff


	//   ....[133]....
        /*0444*/ 	.word	0xffffffff


	//   ....[134]....
        /*0448*/ 	.word	0xffffffff


	//   ....[135]....
        /*044c*/ 	.word	0xffffffff


	//   ....[136]....
        /*0450*/ 	.word	0xffffffff


	//   ....[137]....
        /*0454*/ 	.word	0xffffffff


	//   ....[138]....
        /*0458*/ 	.word	0xffffffff


	//   ....[139]....
        /*045c*/ 	.word	0xffffffff


	//   ....[140]....
        /*0460*/ 	.word	0xffffffff


	//   ....[141]....
        /*0464*/ 	.word	0xffffffff


	//   ....[142]....
        /*0468*/ 	.word	0xffffffff


	//   ....[143]....
        /*046c*/ 	.word	0xffffffff


	//   ....[144]....
        /*0470*/ 	.word	0xffffffff


	//   ....[145]....
        /*0474*/ 	.word	0xffffffff


	//   ....[146]....
        /*0478*/ 	.word	0xffffffff


	//   ....[147]....
        /*047c*/ 	.word	0xffffffff


	//   ....[148]....
        /*0480*/ 	.word	0xffffffff


	//   ....[149]....
        /*0484*/ 	.word	0xffffffff


	//   ....[150]....
        /*0488*/ 	.word	0xffffffff


	//   ....[151]....
        /*048c*/ 	.word	0xffffffff


	//   ....[152]....
        /*0490*/ 	.word	0xffffffff


	//   ....[153]....
        /*0494*/ 	.word	0xffffffff


	//   ....[154]....
        /*0498*/ 	.word	0xffffffff


	//   ....[155]....
        /*049c*/ 	.word	0xffffffff


	//   ....[156]....
        /*04a0*/ 	.word	0xffffffff


	//   ....[157]....
        /*04a4*/ 	.word	0xffffffff


	//   ....[158]....
        /*04a8*/ 	.word	0xffffffff


	//   ....[159]....
        /*04ac*/ 	.word	0xffffffff


	//   ....[160]....
        /*04b0*/ 	.word	0xffffffff


	//   ....[161]....
        /*04b4*/ 	.word	0xffffffff


	//   ....[162]....
        /*04b8*/ 	.word	0xffffffff


	//   ....[163]....
        /*04bc*/ 	.word	0xffffffff


	//   ....[164]....
        /*04c0*/ 	.word	0xffffffff


	//   ....[165]....
        /*04c4*/ 	.word	0xffffffff


	//   ....[166]....
        /*04c8*/ 	.word	0xffffffff


	//   ....[167]....
        /*04cc*/ 	.word	0xffffffff


	//   ....[168]....
        /*04d0*/ 	.word	0xffffffff


	//   ....[169]....
        /*04d4*/ 	.word	0xffffffff


	//   ....[170]....
        /*04d8*/ 	.word	0xffffffff


	//   ....[171]....
        /*04dc*/ 	.word	0xffffffff


	//   ....[172]....
        /*04e0*/ 	.word	0xffffffff


	//   ....[173]....
        /*04e4*/ 	.word	0xffffffff


	//   ....[174]....
        /*04e8*/ 	.word	0xffffffff


	//   ....[175]....
        /*04ec*/ 	.word	0xffffffff


	//   ....[176]....
        /*04f0*/ 	.word	0xffffffff


	//   ....[177]....
        /*04f4*/ 	.word	0xffffffff


	//   ....[178]....
        /*04f8*/ 	.word	0xffffffff


	//   ....[179]....
        /*04fc*/ 	.word	0xffffffff


	//   ....[180]....
        /*0500*/ 	.word	0xffffffff


	//   ....[181]....
        /*0504*/ 	.word	0xffffffff


	//   ....[182]....
        /*0508*/ 	.word	0xffffffff


	//   ....[183]....
        /*050c*/ 	.word	0xffffffff


	//   ....[184]....
        /*0510*/ 	.word	0xffffffff


	//   ....[185]....
        /*0514*/ 	.word	0xffffffff


	//   ....[186]....
        /*0518*/ 	.word	0xffffffff


	//   ....[187]....
        /*051c*/ 	.word	0xffffffff


	//   ....[188]....
        /*0520*/ 	.word	0xffffffff


	//   ....[189]....
        /*0524*/ 	.word	0xffffffff


	//   ....[190]....
        /*0528*/ 	.word	0xffffffff


	//   ....[191]....
        /*052c*/ 	.word	0xffffffff


	//   ....[192]....
        /*0530*/ 	.word	0xffffffff


	//   ....[193]....
        /*0534*/ 	.word	0xffffffff


	//   ....[194]....
        /*0538*/ 	.word	0xffffffff


	//   ....[195]....
        /*053c*/ 	.word	0xffffffff


	//   ....[196]....
        /*0540*/ 	.word	0xffffffff


	//   ....[197]....
        /*0544*/ 	.word	0xffffffff


	//   ....[198]....
        /*0548*/ 	.word	0xffffffff


	//   ....[199]....
        /*054c*/ 	.word	0xffffffff


	//   ....[200]....
        /*0550*/ 	.word	0xffffffff


	//   ....[201]....
        /*0554*/ 	.word	0xffffffff


	//   ....[202]....
        /*0558*/ 	.word	0xffffffff


	//   ....[203]....
        /*055c*/ 	.word	0xffffffff


	//   ....[204]....
        /*0560*/ 	.word	0xffffffff


	//   ....[205]....
        /*0564*/ 	.word	0xffffffff


	//   ....[206]....
        /*0568*/ 	.word	0xffffffff


	//   ....[207]....
        /*056c*/ 	.word	0xffffffff


	//   ....[208]....
        /*0570*/ 	.word	0xffffffff


	//   ....[209]....
        /*0574*/ 	.word	0xffffffff


	//   ....[210]....
        /*0578*/ 	.word	0xffffffff


	//   ....[211]....
        /*057c*/ 	.word	0xffffffff


	//   ....[212]....
        /*0580*/ 	.word	0xffffffff


	//   ....[213]....
        /*0584*/ 	.word	0xffffffff


	//   ....[214]....
        /*0588*/ 	.word	0xffffffff


	//   ....[215]....
        /*058c*/ 	.word	0xffffffff


	//   ....[216]....
        /*0590*/ 	.word	0xffffffff


	//   ....[217]....
        /*0594*/ 	.word	0xffffffff


	//   ....[218]....
        /*0598*/ 	.word	0xffffffff


	//   ....[219]....
        /*059c*/ 	.word	0xffffffff


	//   ....[220]....
        /*05a0*/ 	.word	0xffffffff


	//   ....[221]....
        /*05a4*/ 	.word	0xffffffff


	//   ....[222]....
        /*05a8*/ 	.word	0xffffffff


	//   ....[223]....
        /*05ac*/ 	.word	0xffffffff


	//   ....[224]....
        /*05b0*/ 	.word	0xffffffff


	//   ....[225]....
        /*05b4*/ 	.word	0xffffffff


	//   ....[226]....
        /*05b8*/ 	.word	0xffffffff


	//   ....[227]....
        /*05bc*/ 	.word	0xffffffff


	//   ....[228]....
        /*05c0*/ 	.word	0xffffffff


	//   ....[229]....
        /*05c4*/ 	.word	0xffffffff


	//   ....[230]....
        /*05c8*/ 	.word	0xffffffff


	//   ....[231]....
        /*05cc*/ 	.word	0xffffffff


	//   ....[232]....
        /*05d0*/ 	.word	0xffffffff


	//   ....[233]....
        /*05d4*/ 	.word	0xffffffff


	//   ....[234]....
        /*05d8*/ 	.word	0xffffffff


	//   ....[235]....
        /*05dc*/ 	.word	0xffffffff


	//   ....[236]....
        /*05e0*/ 	.word	0xffffffff


	//   ....[237]....
        /*05e4*/ 	.word	0xffffffff


	//   ....[238]....
        /*05e8*/ 	.word	0xffffffff


	//   ....[239]....
        /*05ec*/ 	.word	0xffffffff


	//   ....[240]....
        /*05f0*/ 	.word	0xffffffff


	//   ....[241]....
        /*05f4*/ 	.word	0xffffffff


	//   ....[242]....
        /*05f8*/ 	.word	0xffffffff


	//   ....[243]....
        /*05fc*/ 	.word	0xffffffff


	//   ....[244]....
        /*0600*/ 	.word	0xffffffff


	//   ....[245]....
        /*0604*/ 	.word	0xffffffff


	//   ....[246]....
        /*0608*/ 	.word	0xffffffff


	//   ....[247]....
        /*060c*/ 	.word	0xffffffff


	//   ....[248]....
        /*0610*/ 	.word	0xffffffff


	//   ....[249]....
        /*0614*/ 	.word	0xffffffff


	//   ....[250]....
        /*0618*/ 	.word	0xffffffff


	//   ....[251]....
        /*061c*/ 	.word	0xffffffff


	//   ....[252]....
        /*0620*/ 	.word	0xffffffff


	//   ....[253]....
        /*0624*/ 	.word	0xffffffff


	//   ....[254]....
        /*0628*/ 	.word	0xffffffff


	//   ....[255]....
        /*062c*/ 	.word	0xffffffff


	//   ....[0]....
        /*0630*/ 	.word	0xffffffff


	//   ....[1]....
        /*0634*/ 	.word	0xffffffff


	//   ....[2]....
        /*0638*/ 	.word	0xffffffff


	//   ....[3]....
        /*063c*/ 	.word	0xffffffff


	//   ....[4]....
        /*0640*/ 	.word	0xffffffff


	//   ....[5]....
        /*0644*/ 	.word	0xffffffff


	//   ....[6]....
        /*0648*/ 	.word	0xffffffff


	//   ....[7]....
        /*064c*/ 	.word	0xffffffff


	//   ....[8]....
        /*0650*/ 	.word	0xffffffff


	//   ....[9]....
        /*0654*/ 	.word	0xffffffff


	//   ....[10]....
        /*0658*/ 	.word	0xffffffff


	//   ....[11]....
        /*065c*/ 	.word	0xffffffff


	//   ....[12]....
        /*0660*/ 	.word	0xffffffff


	//   ....[13]....
        /*0664*/ 	.word	0xffffffff


	//   ....[14]....
        /*0668*/ 	.word	0xffffffff


	//   ....[15]....
        /*066c*/ 	.word	0xffffffff


	//   ....[16]....
        /*0670*/ 	.word	0xffffffff


	//----- nvinfo : EIATTR_COOP_GROUP_INSTR_OFFSETS
	.align		4
.L_384:
        /*0674*/ 	.byte	0x04, 0x28
        /*0676*/ 	.short	(.L_386 - .L_385)


	//   ....[0]....
.L_385:
        /*0678*/ 	.word	0x000000a0


	//   ....[1]....
        /*067c*/ 	.word	0x00002a00


	//   ....[2]....
        /*0680*/ 	.word	0x00002a50


	//   ....[3]....
        /*0684*/ 	.word	0x00003240


	//   ....[4]....
        /*0688*/ 	.word	0x00003260


	//   ....[5]....
        /*068c*/ 	.word	0x000039d0


	//   ....[6]....
        /*0690*/ 	.word	0x000039e0


	//   ....[7]....
        /*0694*/ 	.word	0x00004280


	//   ....[8]....
        /*0698*/ 	.word	0x000042e0


	//   ....[9]....
        /*069c*/ 	.word	0x00004e60


	//   ....[10]....
        /*06a0*/ 	.word	0x00004e90


	//   ....[11]....
        /*06a4*/ 	.word	0x000055d0


	//   ....[12]....
        /*06a8*/ 	.word	0x000055f0


	//   ....[13]....
        /*06ac*/ 	.word	0x00005d50


	//   ....[14]....
        /*06b0*/ 	.word	0x00005d80


	//   ....[15]....
        /*06b4*/ 	.word	0x00005ec0


	//   ....[16]....
        /*06b8*/ 	.word	0x00005ef0


	//   ....[17]....
        /*06bc*/ 	.word	0x00005fe0


	//   ....[18]....
        /*06c0*/ 	.word	0x00006000


	//   ....[19]....
        /*06c4*/ 	.word	0x00006730


	//   ....[20]....
        /*06c8*/ 	.word	0x00006750


	//   ....[21]....
        /*06cc*/ 	.word	0x00006840


	//   ....[22]....
        /*06d0*/ 	.word	0x00006870


	//   ....[23]....
        /*06d4*/ 	.word	0x00006960


	//   ....[24]....
        /*06d8*/ 	.word	0x00006990


	//   ....[25]....
        /*06dc*/ 	.word	0x00007c50


	//   ....[26]....
        /*06e0*/ 	.word	0x00007ca0


	//   ....[27]....
        /*06e4*/ 	.word	0x00007e50


	//   ....[28]....
        /*06e8*/ 	.word	0x00007e80


	//   ....[29]....
        /*06ec*/ 	.word	0x00007f10


	//   ....[30]....
        /*06f0*/ 	.word	0x00007f40


	//   ....[31]....
        /*06f4*/ 	.word	0x00007fd0


	//   ....[32]....
        /*06f8*/ 	.word	0x00008000


	//   ....[33]....
        /*06fc*/ 	.word	0x00008090


	//   ....[34]....
        /*0700*/ 	.word	0x000080c0


	//   ....[35]....
        /*0704*/ 	.word	0x00008150


	//   ....[36]....
        /*0708*/ 	.word	0x00008180


	//   ....[37]....
        /*070c*/ 	.word	0x00008210


	//   ....[38]....
        /*0710*/ 	.word	0x00008240


	//   ....[39]....
        /*0714*/ 	.word	0x000082c0


	//   ....[40]....
        /*0718*/ 	.word	0x00008300


	//   ....[41]....
        /*071c*/ 	.word	0x00008720


	//   ....[42]....
        /*0720*/ 	.word	0x00008740


	//   ....[43]....
        /*0724*/ 	.word	0x00008750


	//   ....[44]....
        /*0728*/ 	.word	0x00008760


	//   ....[45]....
        /*072c*/ 	.word	0x00008780


	//   ....[46]....
        /*0730*/ 	.word	0x00008790


	//   ....[47]....
        /*0734*/ 	.word	0x000087a0


	//   ....[48]....
        /*0738*/ 	.word	0x000087c0


	//   ....[49]....
        /*073c*/ 	.word	0x000087e0


	//   ....[50]....
        /*0740*/ 	.word	0x00008800


	//   ....[51]....
        /*0744*/ 	.word	0x00008830


	//   ....[52]....
        /*0748*/ 	.word	0x00008840


	//   ....[53]....
        /*074c*/ 	.word	0x00008ce0


	//   ....[54]....
        /*0750*/ 	.word	0x00008d00


	//   ....[55]....
        /*0754*/ 	.word	0x00008d10


	//   ....[56]....
        /*0758*/ 	.word	0x00008d20


	//   ....[57]....
        /*075c*/ 	.word	0x00008e90


	//   ....[58]....
        /*0760*/ 	.word	0x00008ed0


	//   ....[59]....
        /*0764*/ 	.word	0x00008f20


	//   ....[60]....
        /*0768*/ 	.word	0x00008f60


	//   ....[61]....
        /*076c*/ 	.word	0x00009130


	//   ....[62]....
        /*0770*/ 	.word	0x00009170


	//   ....[63]....
        /*0774*/ 	.word	0x000091c0


	//   ....[64]....
        /*0778*/ 	.word	0x00009200


	//   ....[65]....
        /*077c*/ 	.word	0x000093f0


	//   ....[66]....
        /*0780*/ 	.word	0x00009430


	//   ....[67]....
        /*0784*/ 	.word	0x00009480


	//   ....[68]....
        /*0788*/ 	.word	0x000094c0


	//   ....[69]....
        /*078c*/ 	.word	0x0000b3d0


	//   ....[70]....
        /*0790*/ 	.word	0x0000b3f0


	//   ....[71]....
        /*0794*/ 	.word	0x0000b420


	//   ....[72]....
        /*0798*/ 	.word	0x0000b430


	//   ....[73]....
        /*079c*/ 	.word	0x0000b510


	//   ....[74]....
        /*07a0*/ 	.word	0x0000b550


	//   ....[75]....
        /*07a4*/ 	.word	0x0000b570


	//   ....[76]....
        /*07a8*/ 	.word	0x0000b580


	//   ....[77]....
        /*07ac*/ 	.word	0x0000b740


	//   ....[78]....
        /*07b0*/ 	.word	0x0000b780


	//   ....[79]....
        /*07b4*/ 	.word	0x0000b7a0


	//   ....[80]....
        /*07b8*/ 	.word	0x0000b7b0


	//   ....[81]....
        /*07bc*/ 	.word	0x0000b8b0


	//   ....[82]....
        /*07c0*/ 	.word	0x0000b8f0


	//   ....[83]....
        /*07c4*/ 	.word	0x0000b950


	//   ....[84]....
        /*07c8*/ 	.word	0x0000b980


	//   ....[85]....
        /*07cc*/ 	.word	0x0000dbe0


	//   ....[86]....
        /*07d0*/ 	.word	0x0000dbf0


	//   ....[87]....
        /*07d4*/ 	.word	0x0000dc00


	//   ....[88]....
        /*07d8*/ 	.word	0x0000dcc0


	//   ....[89]....
        /*07dc*/ 	.word	0x0000dcd0


	//   ....[90]....
        /*07e0*/ 	.word	0x0000dd70


	//   ....[91]....
        /*07e4*/ 	.word	0x0000ddc0


	//   ....[92]....
        /*07e8*/ 	.word	0x0000ddd0


	//   ....[93]....
        /*07ec*/ 	.word	0x0000ddf0


	//   ....[94]....
        /*07f0*/ 	.word	0x0000de70


	//   ....[95]....
        /*07f4*/ 	.word	0x0000dec0


	//   ....[96]....
        /*07f8*/ 	.word	0x0000df10


	//   ....[97]....
        /*07fc*/ 	.word	0x0000e810


	//   ....[98]....
        /*0800*/ 	.word	0x0000e820


	//   ....[99]....
        /*0804*/ 	.word	0x0000e830


	//   ....[100]....
        /*0808*/ 	.word	0x0000e840


	//   ....[101]....
        /*080c*/ 	.word	0x0000e850


	//   ....[102]....
        /*0810*/ 	.word	0x0000e860


	//   ....[103]....
        /*0814*/ 	.word	0x0000e870


	//   ....[104]....
        /*0818*/ 	.word	0x0000e880


	//   ....[105]....
        /*081c*/ 	.word	0x0000e8a0


	//   ....[106]....
        /*0820*/ 	.word	0x0000e8d0


	//   ....[107]....
        /*0824*/ 	.word	0x0000e8f0


	//   ....[108]....
        /*0828*/ 	.word	0x0000e910


	//   ....[109]....
        /*082c*/ 	.word	0x0000ec00


	//   ....[110]....
        /*0830*/ 	.word	0x0000ee60


	//   ....[111]....
        /*0834*/ 	.word	0x0000f030


	//   ....[112]....
        /*0838*/ 	.word	0x0000faa0


	//   ....[113]....
        /*083c*/ 	.word	0x00010fc0


	//   ....[114]....
        /*0840*/ 	.word	0x00011070


	//   ....[115]....
        /*0844*/ 	.word	0x00011700


	//   ....[116]....
        /*0848*/ 	.word	0x00011770


	//   ....[117]....
        /*084c*/ 	.word	0x00011d00


	//   ....[118]....
        /*0850*/ 	.word	0x00011d50


	//   ....[119]....
        /*0854*/ 	.word	0x00011d90


	//   ....[120]....
        /*0858*/ 	.word	0x00011dd0


	//   ....[121]....
        /*085c*/ 	.word	0x000147e0


	//   ....[122]....
        /*0860*/ 	.word	0x000147f0


	//   ....[123]....
        /*0864*/ 	.word	0x00014800


	//   ....[124]....
        /*0868*/ 	.word	0x00014810


	//   ....[125]....
        /*086c*/ 	.word	0x00014820


	//   ....[126]....
        /*0870*/ 	.word	0x00014830


	//   ....[127]....
        /*0874*/ 	.word	0x00014840


	//   ....[128]....
        /*0878*/ 	.word	0x00014850


	//   ....[129]....
        /*087c*/ 	.word	0x00014860


	//   ....[130]....
        /*0880*/ 	.word	0x00014870


	//   ....[131]....
        /*0884*/ 	.word	0x00014880


	//   ....[132]....
        /*0888*/ 	.word	0x00014890


	//   ....[133]....
        /*088c*/ 	.word	0x00015330


	//   ....[134]....
        /*0890*/ 	.word	0x00015340


	//   ....[135]....
        /*0894*/ 	.word	0x00015350


	//   ....[136]....
        /*0898*/ 	.word	0x00015360


	//   ....[137]....
        /*089c*/ 	.word	0x00015370


	//   ....[138]....
        /*08a0*/ 	.word	0x00015380


	//   ....[139]....
        /*08a4*/ 	.word	0x00015390


	//   ....[140]....
        /*08a8*/ 	.word	0x000153b0


	//   ....[141]....
        /*08ac*/ 	.word	0x000153d0


	//   ....[142]....
        /*08b0*/ 	.word	0x00015410


	//   ....[143]....
        /*08b4*/ 	.word	0x00015430


	//   ....[144]....
        /*08b8*/ 	.word	0x00015450


	//   ....[145]....
        /*08bc*/ 	.word	0x000155f0


	//   ....[146]....
        /*08c0*/ 	.word	0x00015800


	//   ....[147]....
        /*08c4*/ 	.word	0x000159f0


	//   ....[148]....
        /*08c8*/ 	.word	0x00016ac0


	//   ....[149]....
        /*08cc*/ 	.word	0x00017b60


	//   ....[150]....
        /*08d0*/ 	.word	0x00017da0


	//   ....[151]....
        /*08d4*/ 	.word	0x00017e40


	//   ....[152]....
        /*08d8*/ 	.word	0x00018100


	//   ....[153]....
        /*08dc*/ 	.word	0x00018160


	//   ....[154]....
        /*08e0*/ 	.word	0x000182e0


	//   ....[155]....
        /*08e4*/ 	.word	0x00018650


	//   ....[156]....
        /*08e8*/ 	.word	0x000187d0


	//   ....[157]....
        /*08ec*/ 	.word	0x0001b0c0


	//   ....[158]....
        /*08f0*/ 	.word	0x0001b0d0


	//   ....[159]....
        /*08f4*/ 	.word	0x0001b0e0


	//   ....[160]....
        /*08f8*/ 	.word	0x0001b0f0


	//   ....[161]....
        /*08fc*/ 	.word	0x0001b100


	//   ....[162]....
        /*0900*/ 	.word	0x0001b110


	//   ....[163]....
        /*0904*/ 	.word	0x0001b120


	//   ....[164]....
        /*0908*/ 	.word	0x0001b130


	//   ....[165]....
        /*090c*/ 	.word	0x0001b140


	//   ....[166]....
        /*0910*/ 	.word	0x0001b150


	//   ....[167]....
        /*0914*/ 	.word	0x0001b160


	//   ....[168]....
        /*0918*/ 	.word	0x0001b170


	//   ....[169]....
        /*091c*/ 	.word	0x0001bc10


	//   ....[170]....
        /*0920*/ 	.word	0x0001bc20


	//   ....[171]....
        /*0924*/ 	.word	0x0001bc30


	//   ....[172]....
        /*0928*/ 	.word	0x0001bc40


	//   ....[173]....
        /*092c*/ 	.word	0x0001bc50


	//   ....[174]....
        /*0930*/ 	.word	0x0001bc60


	//   ....[175]....
        /*0934*/ 	.word	0x0001bc70


	//   ....[176]....
        /*0938*/ 	.word	0x0001bc80


	//   ....[177]....
        /*093c*/ 	.word	0x0001bca0


	//   ....[178]....
        /*0940*/ 	.word	0x0001bcd0


	//   ....[179]....
        /*0944*/ 	.word	0x0001bd10


	//   ....[180]....
        /*0948*/ 	.word	0x0001bd30


	//   ....[181]....
        /*094c*/ 	.word	0x0001c2b0


	//   ....[182]....
        /*0950*/ 	.word	0x0001c350


	//   ....[183]....
        /*0954*/ 	.word	0x0001c3d0


	//   ....[184]....
        /*0958*/ 	.word	0x0001c460


	//   ....[185]....
        /*095c*/ 	.word	0x0001c4a0


	//   ....[186]....
        /*0960*/ 	.word	0x0001c4d0


	//   ....[187]....
        /*0964*/ 	.word	0x0001c690


	//   ....[188]....
        /*0968*/ 	.word	0x0001ca50


	//   ....[189]....
        /*096c*/ 	.word	0x0001ea30


	//   ....[190]....
        /*0970*/ 	.word	0x0001ea40


	//   ....[191]....
        /*0974*/ 	.word	0x0001ea60


	//   ....[192]....
        /*0978*/ 	.word	0x0001ea80


	//   ....[193]....
        /*097c*/ 	.word	0x0001eaa0


	//   ....[194]....
        /*0980*/ 	.word	0x0001eab0


	//   ....[195]....
        /*0984*/ 	.word	0x0001ead0


	//   ....[196]....
        /*0988*/ 	.word	0x0001eaf0


	//   ....[197]....
        /*098c*/ 	.word	0x0001eb30


	//   ....[198]....
        /*0990*/ 	.word	0x0001eb50


	//   ....[199]....
        /*0994*/ 	.word	0x0001eb60


	//   ....[200]....
        /*0998*/ 	.word	0x0001eb80


	//   ....[201]....
        /*099c*/ 	.word	0x0001f580


	//   ....[202]....
        /*09a0*/ 	.word	0x0001f590


	//   ....[203]....
        /*09a4*/ 	.word	0x0001f5a0


	//   ....[204]....
        /*09a8*/ 	.word	0x0001f5b0


	//   ....[205]....
        /*09ac*/ 	.word	0x0001f5c0


	//   ....[206]....
        /*09b0*/ 	.word	0x0001f5d0


	//   ....[207]....
        /*09b4*/ 	.word	0x0001f5e0


	//   ....[208]....
        /*09b8*/ 	.word	0x0001f600


	//   ....[209]....
        /*09bc*/ 	.word	0x0001f620


	//   ....[210]....
        /*09c0*/ 	.word	0x0001f660


	//   ....[211]....
        /*09c4*/ 	.word	0x0001f680


	//   ....[212]....
        /*09c8*/ 	.word	0x0001f6a0


	//   ....[213]....
        /*09cc*/ 	.word	0x0001f850


	//   ....[214]....
        /*09d0*/ 	.word	0x0001fa50


	//   ....[215]....
        /*09d4*/ 	.word	0x0001fc40


	//   ....[216]....
        /*09d8*/ 	.word	0x00020ef0


	//   ....[217]....
        /*09dc*/ 	.word	0x00021ec0


	//   ....[218]....
        /*09e0*/ 	.word	0x00022100


	//   ....[219]....
        /*09e4*/ 	.word	0x00022190


	//   ....[220]....
        /*09e8*/ 	.word	0x00022410


	//   ....[221]....
        /*09ec*/ 	.word	0x00022470


	//   ....[222]....
        /*09f0*/ 	.word	0x000225e0


	//   ....[223]....
        /*09f4*/ 	.word	0x000228f0


	//   ....[224]....
        /*09f8*/ 	.word	0x00022a70


	//   ....[225]....
        /*09fc*/ 	.word	0x00024d40


	//   ....[226]....
        /*0a00*/ 	.word	0x00024d50


	//   ....[227]....
        /*0a04*/ 	.word	0x00024d60


	//   ....[228]....
        /*0a08*/ 	.word	0x00024d70


	//   ....[229]....
        /*0a0c*/ 	.word	0x00024da0


	//   ....[230]....
        /*0a10*/ 	.word	0x00024dc0


	//   ....[231]....
        /*0a14*/ 	.word	0x00024de0


	//   ....[232]....
        /*0a18*/ 	.word	0x00024df0


	//   ....[233]....
        /*0a1c*/ 	.word	0x000262c0


	//   ....[234]....
        /*0a20*/ 	.word	0x000262f0


	//   ....[235]....
        /*0a24*/ 	.word	0x00026320


	//   ....[236]....
        /*0a28*/ 	.word	0x00026350


	//   ....[237]....
        /*0a2c*/ 	.word	0x00026390


	//   ....[238]....
        /*0a30*/ 	.word	0x000263c0


	//   ....[239]....
        /*0a34*/ 	.word	0x00026400


	//   ....[240]....
        /*0a38*/ 	.word	0x00026420


	//   ....[241]....
        /*0a3c*/ 	.word	0x000264d0


	//   ....[242]....
        /*0a40*/ 	.word	0x000264f0


	//   ....[243]....
        /*0a44*/ 	.word	0x00026520


	//   ....[244]....
        /*0a48*/ 	.word	0x00026550


	//   ....[245]....
        /*0a4c*/ 	.word	0x00026580


	//   ....[246]....
        /*0a50*/ 	.word	0x000265d0


	//   ....[247]....
        /*0a54*/ 	.word	0x00026600


	//   ....[248]....
        /*0a58*/ 	.word	0x00026670


	//   ....[249]....
        /*0a5c*/ 	.word	0x00026730


	//   ....[250]....
        /*0a60*/ 	.word	0x00026750


	//   ....[251]....
        /*0a64*/ 	.word	0x00026780


	//   ....[252]....
        /*0a68*/ 	.word	0x00026790


	//   ....[253]....
        /*0a6c*/ 	.word	0x000267a0


	//   ....[254]....
        /*0a70*/ 	.word	0x000267b0


	//   ....[255]....
        /*0a74*/ 	.word	0x000268a0


	//   ....[0]....
        /*0a78*/ 	.word	0x000268c0


	//   ....[1]....
        /*0a7c*/ 	.word	0x00027130


	//   ....[2]....
        /*0a80*/ 	.word	0x00027160


	//   ....[3]....
        /*0a84*/ 	.word	0x00027190


	//   ....[4]....
        /*0a88*/ 	.word	0x000271c0


	//   ....[5]....
        /*0a8c*/ 	.word	0x000271f0


	//   ....[6]....
        /*0a90*/ 	.word	0x00027220


	//   ....[7]....
        /*0a94*/ 	.word	0x00027250


	//   ....[8]....
        /*0a98*/ 	.word	0x00027270


	//   ....[9]....
        /*0a9c*/ 	.word	0x00027290


	//   ....[10]....
        /*0aa0*/ 	.word	0x000272b0


	//   ....[11]....
        /*0aa4*/ 	.word	0x000272c0


	//   ....[12]....
        /*0aa8*/ 	.word	0x000272d0


	//   ....[13]....
        /*0aac*/ 	.word	0x000272e0


	//   ....[14]....
        /*0ab0*/ 	.word	0x000272f0


	//   ....[15]....
        /*0ab4*/ 	.word	0x00027300


	//   ....[16]....
        /*0ab8*/ 	.word	0x00027330


	//----- nvinfo : EIATTR_EXIT_INSTR_OFFSETS
	.align		4
.L_386:
        /*0abc*/ 	.byte	0x04, 0x1c
        /*0abe*/ 	.short	(.L_388 - .L_387)


	//   ....[0]....
.L_387:
        /*0ac0*/ 	.word	0x000003b0


	//   ....[1]....
        /*0ac4*/ 	.word	0x000268e0


	//   ....[2]....
        /*0ac8*/ 	.word	0x00026920


	//   ....[3]....
        /*0acc*/ 	.word	0x000274c0


	//   ....[4]....
        /*0ad0*/ 	.word	0x00027500


	//----- nvinfo : EIATTR_CTAIDZ_USED
	.align		4
.L_388:
        /*0ad4*/ 	.byte	0x01, 0x04
	.zero		2


	//----- nvinfo : EIATTR_MAX_THREADS
	.align		4
        /*0ad8*/ 	.byte	0x04, 0x05
        /*0ada*/ 	.short	(.L_390 - .L_389)
.L_389:
        /*0adc*/ 	.word	0x00000080
        /*0ae0*/ 	.word	0x00000001
        /*0ae4*/ 	.word	0x00000001


	//----- nvinfo : EIATTR_CRS_STACK_SIZE
	.align		4
.L_390:
        /*0ae8*/ 	.byte	0x04, 0x1e
        /*0aea*/ 	.short	(.L_392 - .L_391)
.L_391:
        /*0aec*/ 	.word	0x00000000
.L_392:


//--------------------- .nv.info._ZN7cutlass13device_kernelIN5flash19enable_sm80_to_sm89INS1_16FlashAttnFwdSm80INS1_25CollectiveMainloopFwdSm80ILi4ELi1ELb0EN4cute5tupleIJNS5_1CILi128EEENS7_ILi112EEENS7_ILi64EEEEEELi64ENS_10bfloat16_tEfNS_4arch4Sm80ELb1ELb0ELb0ELb0ELb1ELb0ELb1ELb0EEENS1_21CollectiveEpilogueFwdINS6_IJS8_SA_S9_EEENS6_IJNS7_ILi1EEESI_SI_EEESC_SE_Li128ELb0ELb1ELb0ELb0EEENS1_30DynamicPersistentTileSchedulerILi128ELi128ELb0ELb1ELb0EEEEEEEEEvNT_6ParamsE --------------------------
	.section	.nv.info._ZN7cutlass13device_kernelIN5flash19enable_sm80_to_sm89INS1_16FlashAttnFwdSm80INS1_25CollectiveMainloopFwdSm80ILi4ELi1ELb0EN4cute5tupleIJNS5_1CILi128EEENS7_ILi112EEENS7_ILi64EEEEEELi64ENS_10bfloat16_tEfNS_4arch4Sm80ELb1ELb0ELb0ELb0ELb1ELb0ELb1ELb0EEENS1_21CollectiveEpilogueFwdINS6_IJS8_SA_S9_EEENS6_IJNS7_ILi1EEESI_SI_EEESC_SE_Li128ELb0ELb1ELb0ELb0EEENS1_30DynamicPersistentTileSchedulerILi128ELi128ELb0ELb1ELb0EEEEEEEEEvNT_6ParamsE,"",@"SHT_CUDA_INFO"
	.sectionflags	@""
	.align	4


	//----- nvinfo : EIATTR_CUDA_API_VERSION
	.align		4
        /*0000*/ 	.byte	0x04, 0x37
        /*0002*/ 	.short	(.L_394 - .L_393)
.L_393:
        /*0004*/ 	.word	0x00000082


	//----- nvinfo : EIATTR_SW2861232_WAR
	.align		4
.L_394:
        /*0008*/ 	.byte	0x01, 0x35
	.zero		2


	//----- nvinfo : EIATTR_PARAM_CBANK
	.align		4
        /*000c*/ 	.byte	0x04, 0x0a
        /*000e*/ 	.short	(.L_396 - .L_395)
	.align		4
.L_395:
        /*0010*/ 	.word	index@(.nv.constant0._ZN7cutlass13device_kernelIN5flash19enable_sm80_to_sm89INS1_16FlashAttnFwdSm80INS1_25CollectiveMainloopFwdSm80ILi4ELi1ELb0EN4cute5tupleIJNS5_1CILi128EEENS7_ILi112EEENS7_ILi64EEEEEELi64ENS_10bfloat16_tEfNS_4arch4Sm80ELb1ELb0ELb0ELb0ELb1ELb0ELb1ELb0EEENS1_21CollectiveEpilogueFwdINS6_IJS8_SA_S9_EEENS6_IJNS7_ILi1EEESI_SI_EEESC_SE_Li128ELb0ELb1ELb0ELb0EEENS1_30DynamicPersistentTileSchedulerILi128ELi128ELb0ELb1ELb0EEEEEEEEEvNT_6ParamsE)
        /*0014*/ 	.short	0x0160
        /*0016*/ 	.short	0x0428


	//----- nvinfo : EIATTR_CBANK_PARAM_SIZE
	.align		4
.L_396:
        /*0018*/ 	.byte	0x03, 0x19
        /*001a*/ 	.short	0x0428


	//----- nvinfo : EIATTR_KPARAM_INFO
	.align		4
        /*001c*/ 	.byte	0x04, 0x17
        /*001e*/ 	.short	(.L_398 - .L_397)
.L_397:
        /*0020*/ 	.word	0x00000000
        /*0024*/ 	.short	0x0000
        /*0026*/ 	.short	0x0000
        /*0028*/ 	.byte	0x00, 0xf0, 0xa1, 0x10


	//----- nvinfo : EIATTR_MAXREG_COUNT
	.align		4
.L_398:
        /*002c*/ 	.byte	0x03, 0x1b
        /*002e*/ 	.short	0x00ff


	//----- nvinfo : EIATTR_NUM_BARRIERS
	.align		4
        /*0030*/ 	.byte	0x02, 0x4c
        /*0032*/ 	.byte	0x06
	.zero		1


	//----- nvinfo : EIATTR_ANNOTATIONS
	.align		4
        /*0034*/ 	.byte	0x04, 0x55
        /*0036*/ 	.short	(.L_400 - .L_399)


	//   ....[0]....
.L_399:
        /* <DEDUP_REMOVED lines=65> */


	//----- nvinfo : EIATTR_MERCURY_ISA_VERSION
	.align		4
.L_400:
        /*0430*/ 	.byte	0x03, 0x5f
        /*0432*/ 	.short	0x0000


	//----- nvinfo : EIATTR_INT_WARP_WIDE_INSTR_OFFSETS
	.align		4
        /*0434*/ 	.byte	0x04, 0x31
        /*0436*/ 	.short	(.L_402 - .L_401)


	//   ....[0]....
.L_401:
        /*0438*/ 	.word	0x00011ae0


	//   ....[1]....
        /*043c*/ 	.word	0x00011b60


	//----- nvinfo : EIATTR_COOP_GROUP_MASK_REGIDS
	.align		4
.L_402:
        /*0440*/ 	.byte	0x04, 0x29
        /*0442*/ 	.short	(.L_404 - .L_403)


	//   ....[0]....
.L_403:
        /*0444*/ 	.word	0xffffffff


	//   ....[1]....
        /*0448*/ 	.word	0xffffffff


	//   ....[2]....
        /*044c*/ 	.word	0xffffffff


	//   ....[3]....
        /*0450*/ 	.word	0xffffffff


	//   ....[4]....
        /*0454*/ 	.word	0xffffffff


	//   ....[5]....
        /*0458*/ 	.word	0xffffffff


	//   ....[6]....
        /*045c*/ 	.word	0xffffffff


	//   ....[7]....
        /*0460*/ 	.word	0xffffffff


	//   ....[8]....
        /*0464*/ 	.word	0xffffffff


	//   ....[9]....
        /*0468*/ 	.word	0xffffffff


	//   ....[10]....
        /*046c*/ 	.word	0xffffffff


	//   ....[11]....
        /*0470*/ 	.word	0xffffffff


	//   ....[12]....
        /*0474*/ 	.word	0xffffffff


	//   ....[13]....
        /*0478*/ 	.word	0xffffffff


	//   ....[14]....
        /*047c*/ 	.word	0xffffffff


	//   ....[15]....
        /*0480*/ 	.word	0xffffffff


	//   ....[16]....
        /*0484*/ 	.word	0xffffffff


	//   ....[17]....
        /*0488*/ 	.word	0xffffffff


	//   ....[18]....
        /*048c*/ 	.word	0xffffffff


	//   ....[19]....
        /*0490*/ 	.word	0xffffffff


	//   ....[20]....
        /*0494*/ 	.word	0xffffffff


	//   ....[21]....
        /*0498*/ 	.word	0xffffffff


	//   ....[22]....
        /*049c*/ 	.word	0xffffffff


	//   ....[23]....
        /*04a0*/ 	.word	0xffffffff


	//   ....[24]....
        /*04a4*/ 	.word	0xffffffff


	//   ....[25]....
        /*04a8*/ 	.word	0xffffffff


	//   ....[26]....
        /*04ac*/ 	.word	0xffffffff


	//   ....[27]....
        /*04b0*/ 	.word	0xffffffff


	//   ....[28]....
        /*04b4*/ 	.word	0xffffffff


	//   ....[29]....
        /*04b8*/ 	.word	0xffffffff


	//   ....[30]....
        /*04bc*/ 	.word	0xffffffff


	//   ....[31]....
        /*04c0*/ 	.word	0xffffffff


	//   ....[32]....
        /*04c4*/ 	.word	0xffffffff


	//   ....[33]....
        /*04c8*/ 	.word	0xffffffff


	//   ....[34]....
        /*04cc*/ 	.word	0xffffffff


	//   ....[35]....
        /*04d0*/ 	.word	0xffffffff


	//   ....[36]....
        /*04d4*/ 	.word	0xffffffff


	//   ....[37]....
        /*04d8*/ 	.word	0xffffffff


	//   ....[38]....
        /*04dc*/ 	.word	0xffffffff


	//   ....[39]....
        /*04e0*/ 	.word	0xffffffff


	//   ....[40]....
        /*04e4*/ 	.word	0xffffffff


	//   ....[41]....
        /*04e8*/ 	.word	0xffffffff


	//   ....[42]....
        /*04ec*/ 	.word	0xffffffff


	//   ....[43]....
        /*04f0*/ 	.word	0xffffffff


	//   ....[44]....
        /*04f4*/ 	.word	0xffffffff


	//   ....[45]....
        /*04f8*/ 	.word	0xffffffff


	//   ....[46]....
        /*04fc*/ 	.word	0xffffffff


	//   ....[47]....
        /*0500*/ 	.word	0xffffffff


	//   ....[48]....
        /*0504*/ 	.word	0xffffffff


	//   ....[49]....
        /*0508*/ 	.word	0xffffffff


	//   ....[50]....
        /*050c*/ 	.word	0xffffffff


	//   ....[51]....
        /*0510*/ 	.word	0xffffffff


	//   ....[52]....
        /*0514*/ 	.word	0xffffffff


	//   ....[53]....
        /*0518*/ 	.word	0xffffffff


	//   ....[54]....
        /*051c*/ 	.word	0xffffffff


	//   ....[55]....
        /*0520*/ 	.word	0xffffffff


	//   ....[56]....
        /*0524*/ 	.word	0xffffffff


	//   ....[57]....
        /*0528*/ 	.word	0xffffffff


	//   ....[58]....
        /*052c*/ 	.word	0xffffffff


	//   ....[59]....
        /*0530*/ 	.word	0xffffffff


	//   ....[60]....
        /*0534*/ 	.word	0xffffffff


	//   ....[61]....
        /*0538*/ 	.word	0xffffffff


	//   ....[62]....
        /*053c*/ 	.word	0xffffffff


	//   ....[63]....
        /*0540*/ 	.word	0xffffffff


	//   ....[64]....
        /*0544*/ 	.word	0xffffffff


	//   ....[65]....
        /*0548*/ 	.word	0xffffffff


	//   ....[66]....
        /*054c*/ 	.word	0xffffffff


	//   ....[67]....
        /*0550*/ 	.word	0xffffffff


	//   ....[68]....
        /*0554*/ 	.word	0xffffffff


	//   ....[69]....
        /*0558*/ 	.word	0xffffffff


	//   ....[70]....
        /*055c*/ 	.word	0xffffffff


	//   ....[71]....
        /*0560*/ 	.word	0xffffffff


	//   ....[72]....
        /*0564*/ 	.word	0xffffffff


	//   ....[73]....
        /*0568*/ 	.word	0xffffffff


	//   ....[74]....
        /*056c*/ 	.word	0xffffffff


	//   ....[75]....
        /*0570*/ 	.word	0xffffffff


	//   ....[76]....
        /*0574*/ 	.word	0xffffffff


	//   ....[77]....
        /*0578*/ 	.word	0xffffffff


	//   ....[78]....
        /*057c*/ 	.word	0xffffffff


	//   ....[79]....
        /*0580*/ 	.word	0xffffffff


	//   ....[80]....
        /*0584*/ 	.word	0xffffffff


	//   ....[81]....
        /*0588*/ 	.word	0xffffffff


	//   ....[82]....
        /*058c*/ 	.word	0xffffffff


	//   ....[83]....
        /*0590*/ 	.word	0xffffffff


	//   ....[84]....
        /*0594*/ 	.word	0xffffffff


	//   ....[85]....
        /*0598*/ 	.word	0xffffffff


	//   ....[86]....
        /*059c*/ 	.word	0xffffffff


	//   ....[87]....
        /*05a0*/ 	.word	0xffffffff


	//   ....[88]....
        /*05a4*/ 	.word	0xffffffff


	//   ....[89]....
        /*05a8*/ 	.word	0xffffffff


	//   ....[90]....
        /*05ac*/ 	.word	0xffffffff


	//   ....[91]....
        /*05b0*/ 	.word	0xffffffff


	//   ....[92]....
        /*05b4*/ 	.word	0xffffffff


	//   ....[93]....
        /*05b8*/ 	.word	0xffffffff


	//   ....[94]....
        /*05bc*/ 	.word	0xffffffff


	//   ....[95]....
        /*05c0*/ 	.word	0xffffffff


	//   ....[96]....
        /*05c4*/ 	.word	0xffffffff


	//   ....[97]....
        /*05c8*/ 	.word	0xffffffff


	//   ....[98]....
        /*05cc*/ 	.word	0xffffffff


	//   ....[99]....
        /*05d0*/ 	.word	0xffffffff


	//   ....[100]....
        /*05d4*/ 	.word	0xffffffff


	//   ....[101]....
        /*05d8*/ 	.word	0xffffffff


	//   ....[102]....
        /*05dc*/ 	.word	0xffffffff


	//   ....[103]....
        /*05e0*/ 	.word	0xffffffff


	//   ....[104]....
        /*05e4*/ 	.word	0xffffffff


	//   ....[105]....
        /*05e8*/ 	.word	0xffffffff


	//   ....[106]....
        /*05ec*/ 	.word	0xffffffff


	//   ....[107]....
        /*05f0*/ 	.word	0xffffffff


	//   ....[108]....
        /*05f4*/ 	.word	0xffffffff


	//   ....[109]....
        /*05f8*/ 	.word	0xffffffff


	//   ....[110]....
        /*05fc*/ 	.word	0xffffffff


	//   ....[111]....
        /*0600*/ 	.word	0xffffffff


	//   ....[112]....
        /*0604*/ 	.word	0xffffffff


	//   ....[113]....
        /*0608*/ 	.word	0xffffffff


	//   ....[114]....
        /*060c*/ 	.word	0xffffffff


	//   ....[115]....
        /*0610*/ 	.word	0xffffffff


	//   ....[116]....
        /*0614*/ 	.word	0xffffffff


	//   ....[117]....
        /*0618*/ 	.word	0xffffffff


	//   ....[118]....
        /*061c*/ 	.word	0xffffffff


	//   ....[119]....
        /*0620*/ 	.word	0xffffffff


	//   ....[120]....
        /*0624*/ 	.word	0xffffffff


	//   ....[121]....
        /*0628*/ 	.word	0xffffffff


	//   ....[122]....
        /*062c*/ 	.word	0xffffffff


	//   ....[123]....
        /*0630*/ 	.word	0xffffffff


	//   ....[124]....
        /*0634*/ 	.word	0xffffffff


	//   ....[125]....
        /*0638*/ 	.word	0xffffffff


	//   ....[126]....
        /*063c*/ 	.word	0xffffffff


	//   ....[127]....
        /*0640*/ 	.word	0xffffffff


	//   ....[128]....
        /*0644*/ 	.word	0xffffffff


	//   ....[129]....
        /*0648*/ 	.word	0xffffffff


	//   ....[130]....
        /*064c*/ 	.word	0xffffffff


	//   ....[131]....
        /*0650*/ 	.word	0xffffffff


	//   ....[132]....
        /*0654*/ 	.word	0xffffffff


	//   ....[133]....
        /*0658*/ 	.word	0xffffffff


	//   ....[134]....
        /*065c*/ 	.word	0xffffffff


	//   ....[135]....
        /*0660*/ 	.word	0xffffffff


	//   ....[136]....
        /*0664*/ 	.word	0xffffffff


	//   ....[137]....
        /*0668*/ 	.word	0xffffffff


	//   ....[138]....
        /*066c*/ 	.word	0xffffffff


	//   ....[139]....
        /*0670*/ 	.word	0xffffffff


	//   ....[140]....
        /*0674*/ 	.word	0xffffffff


	//   ....[141]....
        /*0678*/ 	.word	0xffffffff


	//   ....[142]....
        /*067c*/ 	.word	0xffffffff


	//   ....[143]....
        /*0680*/ 	.word	0xffffffff


	//   ....[144]....
        /*0684*/ 	.word	0xffffffff


	//   ....[145]....
        /*0688*/ 	.word	0xffffffff


	//   ....[146]....
        /*068c*/ 	.word	0xffffffff


	//   ....[147]....
        /*0690*/ 	.word	0xffffffff


	//   ....[148]....
        /*0694*/ 	.word	0xffffffff


	//   ....[149]....
        /*0698*/ 	.word	0xffffffff


	//   ....[150]....
        /*069c*/ 	.word	0xffffffff


	//   ....[151]....
        /*06a0*/ 	.word	0xffffffff


	//   ....[152]....
        /*06a4*/ 	.word	0xffffffff


	//   ....[153]....
        /*06a8*/ 	.word	0xffffffff


	//   ....[154]....
        /*06ac*/ 	.word	0xffffffff


	//   ....[155]....
        /*06b0*/ 	.word	0xffffffff


	//   ....[156]....
        /*06b4*/ 	.word	0xffffffff


	//   ....[157]....
        /*06b8*/ 	.word	0xffffffff


	//   ....[158]....
        /*06bc*/ 	.word	0xffffffff


	//   ....[159]....
        /*06c0*/ 	.word	0xffffffff


	//   ....[160]....
        /*06c4*/ 	.word	0xffffffff


	//   ....[161]....
        /*06c8*/ 	.word	0xffffffff


	//   ....[162]....
        /*06cc*/ 	.word	0xffffffff


	//   ....[163]....
        /*06d0*/ 	.word	0xffffffff


	//   ....[164]....
        /*06d4*/ 	.word	0xffffffff


	//   ....[165]....
        /*06d8*/ 	.word	0xffffffff


	//   ....[166]....
        /*06dc*/ 	.word	0xffffffff


	//   ....[167]....
        /*06e0*/ 	.word	0xffffffff


	//   ....[168]....
        /*06e4*/ 	.word	0xffffffff


	//   ....[169]....
        /*06e8*/ 	.word	0xffffffff


	//   ....[170]....
        /*06ec*/ 	.word	0xffffffff


	//   ....[171]....
        /*06f0*/ 	.word	0xffffffff


	//   ....[172]....
        /*06f4*/ 	.word	0xffffffff


	//   ....[173]....
        /*06f8*/ 	.word	0xffffffff


	//   ....[174]....
        /*06fc*/ 	.word	0xffffffff


	//   ....[175]....
        /*0700*/ 	.word	0xffffffff


	//   ....[176]....
        /*0704*/ 	.word	0xffffffff


	//   ....[177]....
        /*0708*/ 	.word	0xffffffff


	//   ....[178]....
        /*070c*/ 	.word	0xffffffff


	//   ....[179]....
        /*0710*/ 	.word	0xffffffff


	//   ....[180]....
        /*0714*/ 	.word	0xffffffff


	//   ....[181]....
        /*0718*/ 	.word	0xffffffff


	//   ....[182]....
        /*071c*/ 	.word	0xffffffff


	//   ....[183]....
        /*0720*/ 	.word	0xffffffff


	//   ....[184]....
        /*0724*/ 	.word	0xffffffff


	//   ....[185]....
        /*0728*/ 	.word	0xffffffff


	//   ....[186]....
        /*072c*/ 	.word	0xffffffff


	//   ....[187]....
        /*0730*/ 	.word	0xffffffff


	//   ....[188]....
        /*0734*/ 	.word	0xffffffff


	//   ....[189]....
        /*0738*/ 	.word	0xffffffff


	//   ....[190]....
        /*073c*/ 	.word	0xffffffff


	//   ....[191]....
        /*0740*/ 	.word	0xffffffff


	//   ....[192]....
        /*0744*/ 	.word	0xffffffff


	//   ....[193]....
        /*0748*/ 	.word	0xffffffff


	//   ....[194]....
        /*074c*/ 	.word	0xffffffff


	//   ....[195]....
        /*0750*/ 	.word	0xffffffff


	//   ....[196]....
        /*0754*/ 	.word	0xffffffff


	//   ....[197]....
        /*0758*/ 	.word	0xffffffff


	//   ....[198]....
        /*075c*/ 	.word	0xffffffff


	//   ....[199]....
        /*0760*/ 	.word	0xffffffff


	//   ....[200]....
        /*0764*/ 	.word	0xffffffff


	//   ....[201]....
        /*0768*/ 	.word	0xffffffff


	//   ....[202]....
        /*076c*/ 	.word	0xffffffff


	//   ....[203]....
        /*0770*/ 	.word	0xffffffff


	//   ....[204]....
        /*0774*/ 	.word	0xffffffff


	//   ....[205]....
        /*0778*/ 	.word	0xffffffff


	//   ....[206]....
        /*077c*/ 	.word	0xffffffff


	//   ....[207]....
        /*0780*/ 	.word	0xffffffff


	//   ....[208]....
        /*0784*/ 	.word	0xffffffff


	//   ....[209]....
        /*0788*/ 	.word	0xffffffff


	//   ....[210]....
        /*078c*/ 	.word	0xffffffff


	//   ....[211]....
        /*0790*/ 	.word	0xffffffff


	//   ....[212]....
        /*0794*/ 	.word	0xffffffff


	//   ....[213]....
        /*0798*/ 	.word	0xffffffff


	//   ....[214]....
        /*079c*/ 	.word	0xffffffff


	//   ....[215]....
        /*07a0*/ 	.word	0xffffffff


	//   ....[216]....
        /*07a4*/ 	.word	0xffffffff


	//   ....[217]....
        /*07a8*/ 	.word	0xffffffff


	//   ....[218]....
        /*07ac*/ 	.word	0xffffffff


	//   ....[219]....
        /*07b0*/ 	.word	0xffffffff


	//   ....[220]....
        /*07b4*/ 	.word	0xffffffff


	//   ....[221]....
        /*07b8*/ 	.word	0xffffffff


	//   ....[222]....
        /*07bc*/ 	.word	0xffffffff


	//   ....[223]....
        /*07c0*/ 	.word	0xffffffff


	//   ....[224]....
        /*07c4*/ 	.word	0xffffffff


	//   ....[225]....
        /*07c8*/ 	.word	0xffffffff


	//   ....[226]....
        /*07cc*/ 	.word	0xffffffff


	//   ....[227]....
        /*07d0*/ 	.word	0xffffffff


	//   ....[228]....
        /*07d4*/ 	.word	0xffffffff


	//   ....[229]....
        /*07d8*/ 	.word	0xffffffff


	//   ....[230]....
        /*07dc*/ 	.word	0xffffffff


	//   ....[231]....
        /*07e0*/ 	.word	0xffffffff


	//   ....[232]....
        /*07e4*/ 	.word	0xffffffff


	//   ....[233]....
        /*07e8*/ 	.word	0xffffffff


	//   ....[234]....
        /*07ec*/ 	.word	0xffffffff


	//   ....[235]....
        /*07f0*/ 	.word	0xffffffff


	//   ....[236]....
        /*07f4*/ 	.word	0xffffffff


	//   ....[237]....
        /*07f8*/ 	.word	0xffffffff


	//   ....[238]....
        /*07fc*/ 	.word	0xffffffff


	//   ....[239]....
        /*0800*/ 	.word	0xffffffff


	//   ....[240]....
        /*0804*/ 	.word	0xffffffff


	//   ....[241]....
        /*0808*/ 	.word	0xffffffff


	//   ....[242]....
        /*080c*/ 	.word	0xffffffff


	//   ....[243]....
        /*0810*/ 	.word	0xffffffff


	//   ....[244]....
        /*0814*/ 	.word	0xffffffff


	//   ....[245]....
        /*0818*/ 	.word	0xffffffff


	//   ....[246]....
        /*081c*/ 	.word	0xffffffff


	//   ....[247]....
        /*0820*/ 	.word	0xffffffff


	//   ....[248]....
        /*0824*/ 	.word	0xffffffff


	//   ....[249]....
        /*0828*/ 	.word	0xffffffff


	//   ....[250]....
        /*082c*/ 	.word	0xffffffff


	//   ....[251]....
        /*0830*/ 	.word	0xffffffff


	//   ....[252]....
        /*0834*/ 	.word	0xffffffff


	//   ....[253]....
        /*0838*/ 	.word	0xffffffff


	//   ....[254]....
        /*083c*/ 	.word	0xffffffff


	//   ....[255]....
        /*0840*/ 	.word	0xffffffff


	//   ....[0]....
        /*0844*/ 	.word	0xffffffff


	//   ....[1]....
        /*0848*/ 	.word	0xffffffff


	//   ....[2]....
        /*084c*/ 	.word	0xffffffff


	//   ....[3]....
        /*0850*/ 	.word	0xffffffff


	//   ....[4]....
        /*0854*/ 	.word	0xffffffff


	//   ....[5]....
        /*0858*/ 	.word	0xffffffff


	//   ....[6]....
        /*085c*/ 	.word	0xffffffff


	//   ....[7]....
        /*0860*/ 	.word	0xffffffff


	//   ....[8]....
        /*0864*/ 	.word	0xffffffff


	//   ....[9]....
        /*0868*/ 	.word	0xffffffff


	//   ....[10]....
        /*086c*/ 	.word	0xffffffff


	//   ....[11]....
        /*0870*/ 	.word	0xffffffff


	//   ....[12]....
        /*0874*/ 	.word	0xffffffff


	//   ....[13]....
        /*0878*/ 	.word	0xffffffff


	//   ....[14]....
        /*087c*/ 	.word	0xffffffff


	//   ....[15]....
        /*0880*/ 	.word	0xffffffff


	//   ....[16]....
        /*0884*/ 	.word	0xffffffff


	//   ....[17]....
        /*0888*/ 	.word	0xffffffff


	//   ....[18]....
        /*088c*/ 	.word	0xffffffff


	//   ....[19]....
        /*0890*/ 	.word	0xffffffff


	//   ....[20]....
        /*0894*/ 	.word	0xffffffff


	//   ....[21]....
        /*0898*/ 	.word	0xffffffff


	//   ....[22]....
        /*089c*/ 	.word	0xffffffff


	//   ....[23]....
        /*08a0*/ 	.word	0xffffffff


	//   ....[24]....
        /*08a4*/ 	.word	0xffffffff


	//   ....[25]....
        /*08a8*/ 	.word	0xffffffff


	//   ....[26]....
        /*08ac*/ 	.word	0xffffffff


	//   ....[27]....
        /*08b0*/ 	.word	0xffffffff


	//   ....[28]....
        /*08b4*/ 	.word	0xffffffff


	//   ....[29]....
        /*08b8*/ 	.word	0xffffffff


	//   ....[30]....
        /*08bc*/ 	.word	0xffffffff


	//   ....[31]....
        /*08c0*/ 	.word	0xffffffff


	//   ....[32]....
        /*08c4*/ 	.word	0xffffffff


	//   ....[33]....
        /*08c8*/ 	.word	0xffffffff


	//   ....[34]....
        /*08cc*/ 	.word	0xffffffff


	//   ....[35]....
        /*08d0*/ 	.word	0xffffffff


	//   ....[36]....
        /*08d4*/ 	.word	0xffffffff


	//   ....[37]....
        /*08d8*/ 	.word	0xffffffff


	//   ....[38]....
        /*08dc*/ 	.word	0xffffffff


	//   ....[39]....
        /*08e0*/ 	.word	0xffffffff


	//   ....[40]....
        /*08e4*/ 	.word	0xffffffff


	//   ....[41]....
        /*08e8*/ 	.word	0xffffffff


	//   ....[42]....
        /*08ec*/ 	.word	0xffffffff


	//   ....[43]....
        /*08f0*/ 	.word	0xffffffff


	//   ....[44]....
        /*08f4*/ 	.word	0xffffffff


	//   ....[45]....
        /*08f8*/ 	.word	0xffffffff


	//   ....[46]....
        /*08fc*/ 	.word	0xffffffff


	//   ....[47]....
        /*0900*/ 	.word	0xffffffff


	//   ....[48]....
        /*0904*/ 	.word	0xffffffff


	//   ....[49]....
        /*0908*/ 	.word	0xffffffff


	//   ....[50]....
        /*090c*/ 	.word	0xffffffff


	//   ....[51]....
        /*0910*/ 	.word	0xffffffff


	//   ....[52]....
        /*0914*/ 	.word	0xffffffff


	//   ....[53]....
        /*0918*/ 	.word	0xffffffff


	//   ....[54]....
        /*091c*/ 	.word	0xffffffff


	//   ....[55]....
        /*0920*/ 	.word	0xffffffff


	//   ....[56]....
        /*0924*/ 	.word	0xffffffff


	//   ....[57]....
        /*0928*/ 	.word	0xffffffff


	//   ....[58]....
        /*092c*/ 	.word	0xffffffff


	//   ....[59]....
        /*0930*/ 	.word	0xffffffff


	//   ....[60]....
        /*0934*/ 	.word	0xffffffff


	//   ....[61]....
        /*0938*/ 	.word	0xffffffff


	//   ....[62]....
        /*093c*/ 	.word	0xffffffff


	//   ....[63]....
        /*0940*/ 	.word	0xffffffff


	//   ....[64]....
        /*0944*/ 	.word	0xffffffff


	//   ....[65]....
        /*0948*/ 	.word	0xffffffff


	//   ....[66]....
        /*094c*/ 	.word	0xffffffff


	//   ....[67]....
        /*0950*/ 	.word	0xffffffff


	//   ....[68]....
        /*0954*/ 	.word	0xffffffff


	//   ....[69]....
        /*0958*/ 	.word	0xffffffff


	//   ....[70]....
        /*095c*/ 	.word	0xffffffff


	//----- nvinfo : EIATTR_COOP_GROUP_INSTR_OFFSETS
	.align		4
.L_404:
        /*0960*/ 	.byte	0x04, 0x28
        /*0962*/ 	.short	(.L_406 - .L_405)


	//   ....[0]....
.L_405:
        /*0964*/ 	.word	0x00000050


	//   ....[1]....
        /*0968*/ 	.word	0x00001370


	//   ....[2]....
        /*096c*/ 	.word	0x00001390


	//   ....[3]....
        /*0970*/ 	.word	0x000014e0


	//   ....[4]....
        /*0974*/ 	.word	0x000014f0


	//   ....[5]....
        /*0978*/ 	.word	0x000015d0


	//   ....[6]....
        /*097c*/ 	.word	0x000015f0


	//   ....[7]....
        /*0980*/ 	.word	0x000016d0


	//   ....[8]....
        /*0984*/ 	.word	0x000016e0


	//   ....[9]....
        /*0988*/ 	.word	0x000017c0


	//   ....[10]....
        /*098c*/ 	.word	0x000017e0


	//   ....[11]....
        /*0990*/ 	.word	0x000018c0


	//   ....[12]....
        /*0994*/ 	.word	0x000018d0


	//   ....[13]....
        /*0998*/ 	.word	0x000019b0


	//   ....[14]....
        /*099c*/ 	.word	0x000019d0


	//   ....[15]....
        /*09a0*/ 	.word	0x00001ab0


	//   ....[16]....
        /*09a4*/ 	.word	0x00001ac0


	//   ....[17]....
        /*09a8*/ 	.word	0x00001f20


	//   ....[18]....
        /*09ac*/ 	.word	0x00001f40


	//   ....[19]....
        /*09b0*/ 	.word	0x00001f60


	//   ....[20]....
        /*09b4*/ 	.word	0x00001f70


	//   ....[21]....
        /*09b8*/ 	.word	0x00001f80


	//   ....[22]....
        /*09bc*/ 	.word	0x00001fa0


	//   ....[23]....
        /*09c0*/ 	.word	0x00001fc0


	//   ....[24]....
        /*09c4*/ 	.word	0x00001fe0


	//   ....[25]....
        /*09c8*/ 	.word	0x00002000


	//   ....[26]....
        /*09cc*/ 	.word	0x00002050


	//   ....[27]....
        /*09d0*/ 	.word	0x00002070


	//   ....[28]....
        /*09d4*/ 	.word	0x00002090


	//   ....[29]....
        /*09d8*/ 	.word	0x000020c0


	//   ....[30]....
        /*09dc*/ 	.word	0x000020d0


	//   ....[31]....
        /*09e0*/ 	.word	0x00002530


	//   ....[32]....
        /*09e4*/ 	.word	0x00002550


	//   ....[33]....
        /*09e8*/ 	.word	0x000025c0


	//   ....[34]....
        /*09ec*/ 	.word	0x00002630


	//   ....[35]....
        /*09f0*/ 	.word	0x00002650


	//   ....[36]....
        /*09f4*/ 	.word	0x00002670


	//   ....[37]....
        /*09f8*/ 	.word	0x00002680


	//   ....[38]....
        /*09fc*/ 	.word	0x000026b0


	//   ....[39]....
        /*0a00*/ 	.word	0x000026c0


	//   ....[40]....
        /*0a04*/ 	.word	0x000026d0


	//   ....[41]....
        /*0a08*/ 	.word	0x000026e0


	//   ....[42]....
        /*0a0c*/ 	.word	0x00002700


	//   ....[43]....
        /*0a10*/ 	.word	0x00002730


	//   ....[44]....
        /*0a14*/ 	.word	0x00002770


	//   ....[45]....
        /*0a18*/ 	.word	0x00003330


	//   ....[46]....
        /*0a1c*/ 	.word	0x00003350


	//   ....[47]....
        /*0a20*/ 	.word	0x00003360


	//   ....[48]....
        /*0a24*/ 	.word	0x00003370


	//   ....[49]....
        /*0a28*/ 	.word	0x00003380


	//   ....[50]....
        /*0a2c*/ 	.word	0x00003390


	//   ....[51]....
        /*0a30*/ 	.word	0x000033a0


	//   ....[52]....
        /*0a34*/ 	.word	0x000033b0


	//   ....[53]....
        /*0a38*/ 	.word	0x000033d0


	//   ....[54]....
        /*0a3c*/ 	.word	0x00003400


	//   ....[55]....
        /*0a40*/ 	.word	0x00003420


	//   ....[56]....
        /*0a44*/ 	.word	0x00003440


	//   ....[57]....
        /*0a48*/ 	.word	0x000034b0


	//   ....[58]....
        /*0a4c*/ 	.word	0x000034d0


	//   ....[59]....
        /*0a50*/ 	.word	0x00003670


	//   ....[60]....
        /*0a54*/ 	.word	0x00003a30


	//   ....[61]....
        /*0a58*/ 	.word	0x00003a40


	//   ....[62]....
        /*0a5c*/ 	.word	0x00003a50


	//   ....[63]....
        /*0a60*/ 	.word	0x00004bd0


	//   ....[64]....
        /*0a64*/ 	.word	0x00004c00


	//   ....[65]....
        /*0a68*/ 	.word	0x00004c20


	//   ....[66]....
        /*0a6c*/ 	.word	0x00004c30


	//   ....[67]....
        /*0a70*/ 	.word	0x00004c60


	//   ....[68]....
        /*0a74*/ 	.word	0x00004c80


	//   ....[69]....
        /*0a78*/ 	.word	0x00004ca0


	//   ....[70]....
        /*0a7c*/ 	.word	0x00004cb0


	//   ....[71]....
        /*0a80*/ 	.word	0x00007900


	//   ....[72]....
        /*0a84*/ 	.word	0x00007920


	//   ....[73]....
        /*0a88*/ 	.word	0x00007930


	//   ....[74]....
        /*0a8c*/ 	.word	0x00007940


	//   ....[75]....
        /*0a90*/ 	.word	0x00007950


	//   ....[76]....
        /*0a94*/ 	.word	0x00007960


	//   ....[77]....
        /*0a98*/ 	.word	0x00007970


	//   ....[78]....
        /*0a9c*/ 	.word	0x00007980


	//   ....[79]....
        /*0aa0*/ 	.word	0x00007990


	//   ....[80]....
        /*0aa4*/ 	.word	0x000079a0


	//   ....[81]....
        /*0aa8*/ 	.word	0x000079b0


	//   ....[82]....
        /*0aac*/ 	.word	0x000079c0


	//   ....[83]....
        /*0ab0*/ 	.word	0x000079d0


	//   ....[84]....
        /*0ab4*/ 	.word	0x000079e0


	//   ....[85]....
        /*0ab8*/ 	.word	0x00008660


	//   ....[86]....
        /*0abc*/ 	.word	0x00008680


	//   ....[87]....
        /*0ac0*/ 	.word	0x000086e0


	//   ....[88]....
        /*0ac4*/ 	.word	0x000086f0


	//   ....[89]....
        /*0ac8*/ 	.word	0x00008730


	//   ....[90]....
        /*0acc*/ 	.word	0x00008740


	//   ....[91]....
        /*0ad0*/ 	.word	0x00008780


	//   ....[92]....
        /*0ad4*/ 	.word	0x00008790


	//   ....[93]....
        /*0ad8*/ 	.word	0x000087d0


	//   ....[94]....
        /*0adc*/ 	.word	0x000087e0


	//   ....[95]....
        /*0ae0*/ 	.word	0x00008820


	//   ....[96]....
        /*0ae4*/ 	.word	0x00008830


	//   ....[97]....
        /*0ae8*/ 	.word	0x00008840


	//   ....[98]....
        /*0aec*/ 	.word	0x00008850


	//   ....[99]....
        /*0af0*/ 	.word	0x000089d0


	//   ....[100]....
        /*0af4*/ 	.word	0x00008d90


	//   ....[101]....
        /*0af8*/ 	.word	0x00008dc0


	//   ....[102]....
        /*0afc*/ 	.word	0x00008df0


	//   ....[103]....
        /*0b00*/ 	.word	0x00009c90


	//   ....[104]....
        /*0b04*/ 	.word	0x00009dc0


	//   ....[105]....
        /*0b08*/ 	.word	0x00009ea0


	//   ....[106]....
        /*0b0c*/ 	.word	0x00009ef0


	//   ....[107]....
        /*0b10*/ 	.word	0x00009fb0


	//   ....[108]....
        /*0b14*/ 	.word	0x00009ff0


	//   ....[109]....
        /*0b18*/ 	.word	0x0000a010


	//   ....[110]....
        /*0b1c*/ 	.word	0x0000a030


	//   ....[111]....
        /*0b20*/ 	.word	0x0000ceb0


	//   ....[112]....
        /*0b24*/ 	.word	0x0000ced0


	//   ....[113]....
        /*0b28*/ 	.word	0x0000cf00


	//   ....[114]....
        /*0b2c*/ 	.word	0x0000cf20


	//   ....[115]....
        /*0b30*/ 	.word	0x0000cf40


	//   ....[116]....
        /*0b34*/ 	.word	0x0000cf60


	//   ....[117]....
        /*0b38*/ 	.word	0x0000cf80


	//   ....[118]....
        /*0b3c*/ 	.word	0x0000cfa0


	//   ....[119]....
        /*0b40*/ 	.word	0x0000cfc0


	//   ....[120]....
        /*0b44*/ 	.word	0x0000cfe0


	//   ....[121]....
        /*0b48*/ 	.word	0x0000d000


	//   ....[122]....
        /*0b4c*/ 	.word	0x0000d020


	//   ....[123]....
        /*0b50*/ 	.word	0x0000d040


	//   ....[124]....
        /*0b54*/ 	.word	0x0000d1e0


	//   ....[125]....
        /*0b58*/ 	.word	0x0000dbb0


	//   ....[126]....
        /*0b5c*/ 	.word	0x0000dbd0


	//   ....[127]....
        /*0b60*/ 	.word	0x0000dc30


	//   ....[128]....
        /*0b64*/ 	.word	0x0000dc40


	//   ....[129]....
        /*0b68*/ 	.word	0x0000dc80


	//   ....[130]....
        /*0b6c*/ 	.word	0x0000dc90


	//   ....[131]....
        /*0b70*/ 	.word	0x0000dcd0


	//   ....[132]....
        /*0b74*/ 	.word	0x0000dce0


	//   ....[133]....
        /*0b78*/ 	.word	0x0000dd20


	//   ....[134]....
        /*0b7c*/ 	.word	0x0000dd30


	//   ....[135]....
        /*0b80*/ 	.word	0x0000dd70


	//   ....[136]....
        /*0b84*/ 	.word	0x0000dd80


	//   ....[137]....
        /*0b88*/ 	.word	0x0000dd90


	//   ....[138]....
        /*0b8c*/ 	.word	0x0000dda0


	//   ....[139]....
        /*0b90*/ 	.word	0x0000e570


	//   ....[140]....
        /*0b94*/ 	.word	0x0000e580


	//   ....[141]....
        /*0b98*/ 	.word	0x0000e5b0


	//   ....[142]....
        /*0b9c*/ 	.word	0x0000e5c0


	//   ....[143]....
        /*0ba0*/ 	.word	0x0000e5d0


	//   ....[144]....
        /*0ba4*/ 	.word	0x0000e600


	//   ....[145]....
        /*0ba8*/ 	.word	0x0000e620


	//   ....[146]....
        /*0bac*/ 	.word	0x0000e650


	//   ....[147]....
        /*0bb0*/ 	.word	0x000112e0


	//   ....[148]....
        /*0bb4*/ 	.word	0x00011350


	//   ....[149]....
        /*0bb8*/ 	.word	0x00011360


	//   ....[150]....
        /*0bbc*/ 	.word	0x00011370


	//   ....[151]....
        /*0bc0*/ 	.word	0x000113a0


	//   ....[152]....
        /*0bc4*/ 	.word	0x000113c0


	//   ....[153]....
        /*0bc8*/ 	.word	0x000113d0


	//   ....[154]....
        /*0bcc*/ 	.word	0x000113e0


	//   ....[155]....
        /*0bd0*/ 	.word	0x00012150


	//   ....[156]....
        /*0bd4*/ 	.word	0x00012580


	//   ....[157]....
        /*0bd8*/ 	.word	0x000125a0


	//   ....[158]....
        /*0bdc*/ 	.word	0x000125b0


	//   ....[159]....
        /*0be0*/ 	.word	0x000125c0


	//   ....[160]....
        /*0be4*/ 	.word	0x000125d0


	//   ....[161]....
        /*0be8*/ 	.word	0x000125e0


	//   ....[162]....
        /*0bec*/ 	.word	0x000125f0


	//   ....[163]....
        /*0bf0*/ 	.word	0x00012600


	//   ....[164]....
        /*0bf4*/ 	.word	0x00012770


	//   ....[165]....
        /*0bf8*/ 	.word	0x000127a0


	//   ....[166]....
        /*0bfc*/ 	.word	0x000127b0


	//   ....[167]....
        /*0c00*/ 	.word	0x000127c0


	//   ....[168]....
        /*0c04*/ 	.word	0x000127e0


	//   ....[169]....
        /*0c08*/ 	.word	0x00012800


	//   ....[170]....
        /*0c0c*/ 	.word	0x00012890


	//   ....[171]....
        /*0c10*/ 	.word	0x000128c0


	//   ....[172]....
        /*0c14*/ 	.word	0x00012950


	//   ....[173]....
        /*0c18*/ 	.word	0x00012980


	//   ....[174]....
        /*0c1c*/ 	.word	0x00012990


	//   ....[175]....
        /*0c20*/ 	.word	0x000129a0


	//   ....[176]....
        /*0c24*/ 	.word	0x000129b0


	//   ....[177]....
        /*0c28*/ 	.word	0x000129c0


	//   ....[178]....
        /*0c2c*/ 	.word	0x00012b10


	//   ....[179]....
        /*0c30*/ 	.word	0x00012b20


	//   ....[180]....
        /*0c34*/ 	.word	0x00013020


	//   ....[181]....
        /*0c38*/ 	.word	0x00013040


	//   ....[182]....
        /*0c3c*/ 	.word	0x00013130


	//   ....[183]....
        /*0c40*/ 	.word	0x00013140


	//   ....[184]....
        /*0c44*/ 	.word	0x000131c0


	//   ....[185]....
        /*0c48*/ 	.word	0x000131e0


	//   ....[186]....
        /*0c4c*/ 	.word	0x00013260


	//   ....[187]....
        /*0c50*/ 	.word	0x00013270


	//   ....[188]....
        /*0c54*/ 	.word	0x000132f0


	//   ....[189]....
        /*0c58*/ 	.word	0x00013310


	//   ....[190]....
        /*0c5c*/ 	.word	0x00013390


	//   ....[191]....
        /*0c60*/ 	.word	0x000133a0


	//   ....[192]....
        /*0c64*/ 	.word	0x00013420


	//   ....[193]....
        /*0c68*/ 	.word	0x00013440


	//   ....[194]....
        /*0c6c*/ 	.word	0x000134c0


	//   ....[195]....
        /*0c70*/ 	.word	0x000134d0


	//   ....[196]....
        /*0c74*/ 	.word	0x000135e0


	//   ....[197]....
        /*0c78*/ 	.word	0x000136d0


	//   ....[198]....
        /*0c7c*/ 	.word	0x00013740


	//   ....[199]....
        /*0c80*/ 	.word	0x000137b0


	//   ....[200]....
        /*0c84*/ 	.word	0x00013810


	//   ....[201]....
        /*0c88*/ 	.word	0x00013880


	//   ....[202]....
        /*0c8c*/ 	.word	0x000138f0


	//   ....[203]....
        /*0c90*/ 	.word	0x00013960


	//   ....[204]....
        /*0c94*/ 	.word	0x000139c0


	//   ....[205]....
        /*0c98*/ 	.word	0x00013a30


	//   ....[206]....
        /*0c9c*/ 	.word	0x00013aa0


	//   ....[207]....
        /*0ca0*/ 	.word	0x00013b10


	//   ....[208]....
        /*0ca4*/ 	.word	0x00013b70


	//   ....[209]....
        /*0ca8*/ 	.word	0x00013be0


	//   ....[210]....
        /*0cac*/ 	.word	0x00013c50


	//   ....[211]....
        /*0cb0*/ 	.word	0x00013cc0


	//   ....[212]....
        /*0cb4*/ 	.word	0x00013d20


	//   ....[213]....
        /*0cb8*/ 	.word	0x00013d90


	//   ....[214]....
        /*0cbc*/ 	.word	0x00013e00


	//   ....[215]....
        /*0cc0*/ 	.word	0x00013eb0


	//   ....[216]....
        /*0cc4*/ 	.word	0x00013f10


	//   ....[217]....
        /*0cc8*/ 	.word	0x00013fc0


	//   ....[218]....
        /*0ccc*/ 	.word	0x00014020


	//   ....[219]....
        /*0cd0*/ 	.word	0x000140d0


	//   ....[220]....
        /*0cd4*/ 	.word	0x00014130


	//   ....[221]....
        /*0cd8*/ 	.word	0x000141e0


	//   ....[222]....
        /*0cdc*/ 	.word	0x00014240


	//   ....[223]....
        /*0ce0*/ 	.word	0x000142f0


	//   ....[224]....
        /*0ce4*/ 	.word	0x00014350


	//   ....[225]....
        /*0ce8*/ 	.word	0x00014400


	//   ....[226]....
        /*0cec*/ 	.word	0x00014460


	//   ....[227]....
        /*0cf0*/ 	.word	0x000144d0


	//   ....[228]....
        /*0cf4*/ 	.word	0x00014540


	//   ....[229]....
        /*0cf8*/ 	.word	0x00014930


	//   ....[230]....
        /*0cfc*/ 	.word	0x00014d20


	//   ....[231]....
        /*0d00*/ 	.word	0x000157c0


	//   ....[232]....
        /*0d04*/ 	.word	0x00015810


	//   ....[233]....
        /*0d08*/ 	.word	0x00015860


	//   ....[234]....
        /*0d0c*/ 	.word	0x000158b0


	//   ....[235]....
        /*0d10*/ 	.word	0x00015900


	//   ....[236]....
        /*0d14*/ 	.word	0x00015950


	//   ....[237]....
        /*0d18*/ 	.word	0x000159a0


	//   ....[238]....
        /*0d1c*/ 	.word	0x000159f0


	//   ....[239]....
        /*0d20*/ 	.word	0x00015a60


	//   ....[240]....
        /*0d24*/ 	.word	0x00015ad0


	//   ....[241]....
        /*0d28*/ 	.word	0x00015b80


	//   ....[242]....
        /*0d2c*/ 	.word	0x00015be0


	//   ....[243]....
        /*0d30*/ 	.word	0x00015c90


	//   ....[244]....
        /*0d34*/ 	.word	0x00015cf0


	//   ....[245]....
        /*0d38*/ 	.word	0x00015da0


	//   ....[246]....
        /*0d3c*/ 	.word	0x00015e00


	//   ....[247]....
        /*0d40*/ 	.word	0x00015eb0


	//   ....[248]....
        /*0d44*/ 	.word	0x00015f10


	//   ....[249]....
        /*0d48*/ 	.word	0x00015fc0


	//   ....[250]....
        /*0d4c*/ 	.word	0x00016020


	//   ....[251]....
        /*0d50*/ 	.word	0x000160d0


	//   ....[252]....
        /*0d54*/ 	.word	0x00016130


	//   ....[253]....
        /*0d58*/ 	.word	0x000161a0


	//   ....[254]....
        /*0d5c*/ 	.word	0x00016210


	//   ....[255]....
        /*0d60*/ 	.word	0x000162c0


	//   ....[0]....
        /*0d64*/ 	.word	0x00016320


	//   ....[1]....
        /*0d68*/ 	.word	0x000163d0


	//   ....[2]....
        /*0d6c*/ 	.word	0x00016430


	//   ....[3]....
        /*0d70*/ 	.word	0x000164e0


	//   ....[4]....
        /*0d74*/ 	.word	0x00016540


	//   ....[5]....
        /*0d78*/ 	.word	0x000165f0


	//   ....[6]....
        /*0d7c*/ 	.word	0x00016650


	//   ....[7]....
        /*0d80*/ 	.word	0x00016700


	//   ....[8]....
        /*0d84*/ 	.word	0x00016760


	//   ....[9]....
        /*0d88*/ 	.word	0x00016810


	//   ....[10]....
        /*0d8c*/ 	.word	0x00016870


	//   ....[11]....
        /*0d90*/ 	.word	0x000168e0


	//   ....[12]....
        /*0d94*/ 	.word	0x00016950


	//   ....[13]....
        /*0d98*/ 	.word	0x00016d30


	//   ....[14]....
        /*0d9c*/ 	.word	0x00017110


	//   ....[15]....
        /*0da0*/ 	.word	0x00017bd0


	//   ....[16]....
        /*0da4*/ 	.word	0x00017c10


	//   ....[17]....
        /*0da8*/ 	.word	0x00017c60


	//   ....[18]....
        /*0dac*/ 	.word	0x00017ca0


	//   ....[19]....
        /*0db0*/ 	.word	0x00017cf0


	//   ....[20]....
        /*0db4*/ 	.word	0x00017d30


	//   ....[21]....
        /*0db8*/ 	.word	0x00017d80


	//   ....[22]....
        /*0dbc*/ 	.word	0x00017dc0


	//   ....[23]....
        /*0dc0*/ 	.word	0x00017e20


	//   ....[24]....
        /*0dc4*/ 	.word	0x00017e90


	//   ....[25]....
        /*0dc8*/ 	.word	0x00017f00


	//   ....[26]....
        /*0dcc*/ 	.word	0x00017fb0


	//   ....[27]....
        /*0dd0*/ 	.word	0x00018010


	//   ....[28]....
        /*0dd4*/ 	.word	0x000180c0


	//   ....[29]....
        /*0dd8*/ 	.word	0x00018120


	//   ....[30]....
        /*0ddc*/ 	.word	0x000181d0


	//   ....[31]....
        /*0de0*/ 	.word	0x00018230


	//   ....[32]....
        /*0de4*/ 	.word	0x000182e0


	//   ....[33]....
        /*0de8*/ 	.word	0x00018340


	//   ....[34]....
        /*0dec*/ 	.word	0x000183f0


	//   ....[35]....
        /*0df0*/ 	.word	0x00018450


	//   ....[36]....
        /*0df4*/ 	.word	0x00018500


	//   ....[37]....
        /*0df8*/ 	.word	0x00018560


	//   ....[38]....
        /*0dfc*/ 	.word	0x000185b0


	//   ....[39]....
        /*0e00*/ 	.word	0x000185f0


	//   ....[40]....
        /*0e04*/ 	.word	0x00018640


	//   ....[41]....
        /*0e08*/ 	.word	0x00018680


	//   ....[42]....
        /*0e0c*/ 	.word	0x000186d0


	//   ....[43]....
        /*0e10*/ 	.word	0x00018710


	//   ....[44]....
        /*0e14*/ 	.word	0x00018760


	//   ....[45]....
        /*0e18*/ 	.word	0x000187a0


	//   ....[46]....
        /*0e1c*/ 	.word	0x000187f0


	//   ....[47]....
        /*0e20*/ 	.word	0x00018850


	//   ....[48]....
        /*0e24*/ 	.word	0x000188a0


	//   ....[49]....
        /*0e28*/ 	.word	0x00018900


	//   ....[50]....
        /*0e2c*/ 	.word	0x00018950


	//   ....[51]....
        /*0e30*/ 	.word	0x000189b0


	//   ....[52]....
        /*0e34*/ 	.word	0x00018a00


	//   ....[53]....
        /*0e38*/ 	.word	0x00018a60


	//   ....[54]....
        /*0e3c*/ 	.word	0x00018ad0


	//   ....[55]....
        /*0e40*/ 	.word	0x00018b40


	//   ....[56]....
        /*0e44*/ 	.word	0x00018bb0


	//   ....[57]....
        /*0e48*/ 	.word	0x00018c10


	//   ....[58]....
        /*0e4c*/ 	.word	0x00018c80


	//   ....[59]....
        /*0e50*/ 	.word	0x00018cf0


	//   ....[60]....
        /*0e54*/ 	.word	0x00018d60


	//   ....[61]....
        /*0e58*/ 	.word	0x00018dc0


	//   ....[62]....
        /*0e5c*/ 	.word	0x00018e30


	//   ....[63]....
        /*0e60*/ 	.word	0x00018ea0


	//   ....[64]....
        /*0e64*/ 	.word	0x00018f10


	//   ....[65]....
        /*0e68*/ 	.word	0x00018f70


	//   ....[66]....
        /*0e6c*/ 	.word	0x00018fe0


	//   ....[67]....
        /*0e70*/ 	.word	0x00019050


	//   ....[68]....
        /*0e74*/ 	.word	0x000190c0


	//   ....[69]....
        /*0e78*/ 	.word	0x00019120


	//   ....[70]....
        /*0e7c*/ 	.word	0x00019190


	//----- nvinfo : EIATTR_EXIT_INSTR_OFFSETS
	.align		4
.L_406:
        /*0e80*/ 	.byte	0x04, 0x1c
        /*0e82*/ 	.short	(.L_408 - .L_407)


	//   ....[0]....
.L_407:
        /*0e84*/ 	.word	0x000000a0


	//   ....[1]....
        /*0e88*/ 	.word	0x00013680


	//----- nvinfo : EIATTR_MAX_THREADS
	.align		4
.L_408:
        /*0e8c*/ 	.byte	0x04, 0x05
        /*0e8e*/ 	.short	(.L_410 - .L_409)
.L_409:
        /*0e90*/ 	.word	0x00000080
        /*0e94*/ 	.word	0x00000001
        /*0e98*/ 	.word	0x00000001


	//----- nvinfo : EIATTR_CRS_STACK_SIZE
	.align		4
.L_410:
        /*0e9c*/ 	.byte	0x04, 0x1e
        /*0e9e*/ 	.short	(.L_412 - .L_411)
.L_411:
        /*0ea0*/ 	.word	0x00000000
.L_412:


//--------------------- .nv.info._ZN7cutlass13device_kernelIN5flash19enable_sm80_to_sm89INS1_16FlashAttnFwdSm80INS1_25CollectiveMainloopFwdSm80ILi4ELi1ELb0EN4cute5tupleIJNS5_1CILi128EEENS7_ILi112EEENS7_ILi64EEEEEELi64ENS_10bfloat16_tEfNS_4arch4Sm80ELb1ELb0ELb0ELb1ELb1ELb0ELb1ELb0EEENS1_21CollectiveEpilogueFwdINS6_IJS8_SA_S9_EEENS6_IJNS7_ILi1EEESI_SI_EEESC_SE_Li128ELb1ELb1ELb0ELb0EEENS1_19SingleTileSchedulerILb1ELb0ELb1ELi128EEEEEEEEEvNT_6ParamsE --------------------------
	.section	.nv.info._ZN7cutlass13device_kernelIN5flash19enable_sm80_to_sm89INS1_16FlashAttnFwdSm80INS1_25CollectiveMainloopFwdSm80ILi4ELi1ELb0EN4cute5tupleIJNS5_1CILi128EEENS7_ILi112EEENS7_ILi64EEEEEELi64ENS_10bfloat16_tEfNS_4arch4Sm80ELb1ELb0ELb0ELb1ELb1ELb0ELb1ELb0EEENS1_21CollectiveEpilogueFwdINS6_IJS8_SA_S9_EEENS6_IJNS7_ILi1EEESI_SI_EEESC_SE_Li128ELb1ELb1ELb0ELb0EEENS1_19SingleTileSchedulerILb1ELb0ELb1ELi128EEEEEEEEEvNT_6ParamsE,"",@"SHT_CUDA_INFO"
	.sectionflags	@""
	.align	4


	//----- nvinfo : EIATTR_CUDA_API_VERSION
	.align		4
        /*0000*/ 	.byte	0x04, 0x37
        /*0002*/ 	.short	(.L_414 - .L_413)
.L_413:
        /*0004*/ 	.word	0x00000082


	//----- nvinfo : EIATTR_SW2861232_WAR
	.align		4
.L_414:
        /*0008*/ 	.byte	0x01, 0x35
	.zero		2


	//----- nvinfo : EIATTR_PARAM_CBANK
	.align		4
        /*000c*/ 	.byte	0x04, 0x0a
        /*000e*/ 	.short	(.L_416 - .L_415)
	.align		4
.L_415:
        /*0010*/ 	.word	index@(.nv.constant0._ZN7cutlass13device_kernelIN5flash19enable_sm80_to_sm89INS1_16FlashAttnFwdSm80INS1_25CollectiveMainloopFwdSm80ILi4ELi1ELb0EN4cute5tupleIJNS5_1CILi128EEENS7_ILi112EEENS7_ILi64EEEEEELi64ENS_10bfloat16_tEfNS_4arch4Sm80ELb1ELb0ELb0ELb1ELb1ELb0ELb1ELb0EEENS1_21CollectiveEpilogueFwdINS6_IJS8_SA_S9_EEENS6_IJNS7_ILi1EEESI_SI_EEESC_SE_Li128ELb1ELb1ELb0ELb0EEENS1_19SingleTileSchedulerILb1ELb0ELb1ELi128EEEEEEEEEvNT_6ParamsE)
        /*0014*/ 	.short	0x0160
        /*0016*/ 	.short	0x0418


	//----- nvinfo : EIATTR_CBANK_PARAM_SIZE
	.align		4
.L_416:
        /*0018*/ 	.byte	0x03, 0x19
        /*001a*/ 	.short	0x0418


	//----- nvinfo : EIATTR_KPARAM_INFO
	.align		4
        /*001c*/ 	.byte	0x04, 0x17
        /*001e*/ 	.short	(.L_418 - .L_417)
.L_417:
        /*0020*/ 	.word	0x00000000
        /*0024*/ 	.short	0x0000
        /*0026*/ 	.short	0x0000
        /*0028*/ 	.byte	0x00, 0xf0, 0x61, 0x10


	//----- nvinfo : EIATTR_MAXREG_COUNT
	.align		4
.L_418:
        /*002c*/ 	.byte	0x03, 0x1b
        /*002e*/ 	.short	0x00ff


	//----- nvinfo : EIATTR_NUM_BARRIERS
	.align		4
        /*0030*/ 	.byte	0x02, 0x4c
        /*0032*/ 	.byte	0x02
	.zero		1


	//----- nvinfo : EIATTR_ANNOTATIONS
	.align		4
        /*0034*/ 	.byte	0x04, 0x55
        /*0036*/ 	.short	(.L_420 - .L_419)


	//   ....[0]....
.L_419:
        /* <DEDUP_REMOVED lines=38> */


	//----- nvinfo : EIATTR_MERCURY_ISA_VERSION
	.align		4
.L_420:
        /*0288*/ 	.byte	0x03, 0x5f
        /*028a*/ 	.short	0x0000


	//----- nvinfo : EIATTR_COOP_GROUP_MASK_REGIDS
	.align		4
        /*028c*/ 	.byte	0x04, 0x29
        /*028e*/ 	.short	(.L_422 - .L_421)


	//   ....[0]....
.L_421:
        /*0290*/ 	.word	0xffffffff


	//   ....[1]....
        /*0294*/ 	.word	0xffffffff


	//   ....[2]....
        /*0298*/ 	.word	0xffffffff


	//   ....[3]....
        /*029c*/ 	.word	0xffffffff


	//   ....[4]....
        /*02a0*/ 	.word	0xffffffff


	//   ....[5]....
        /*02a4*/ 	.word	0xffffffff


	//   ....[6]....
        /*02a8*/ 	.word	0xffffffff


	//   ....[7]....
        /*02ac*/ 	.word	0xffffffff


	//   ....[8]....
        /*02b0*/ 	.word	0xffffffff


	//   ....[9]....
        /*02b4*/ 	.word	0xffffffff


	//   ....[10]....
        /*02b8*/ 	.word	0xffffffff


	//   ....[11]....
        /*02bc*/ 	.word	0xffffffff


	//   ....[12]....
        /*02c0*/ 	.word	0xffffffff


	//   ....[13]....
        /*02c4*/ 	.word	0xffffffff


	//   ....[14]....
        /*02c8*/ 	.word	0xffffffff


	//   ....[15]....
        /*02cc*/ 	.word	0xffffffff


	//   ....[16]....
        /*02d0*/ 	.word	0xffffffff


	//   ....[17]....
        /*02d4*/ 	.word	0xffffffff


	//   ....[18]....
        /*02d8*/ 	.word	0xffffffff


	//   ....[19]....
        /*02dc*/ 	.word	0xffffffff


	//   ....[20]....
        /*02e0*/ 	.word	0xffffffff


	//   ....[21]....
        /*02e4*/ 	.word	0xffffffff


	//   ....[22]....
        /*02e8*/ 	.word	0xffffffff


	//   ....[23]....
        /*02ec*/ 	.word	0xffffffff


	//   ....[24]....
        /*02f0*/ 	.word	0xffffffff


	//   ....[25]....
        /*02f4*/ 	.word	0xffffffff


	//   ....[26]....
        /*02f8*/ 	.word	0xffffffff


	//   ....[27]....
        /*02fc*/ 	.word	0xffffffff


	//   ....[28]....
        /*0300*/ 	.word	0xffffffff


	//   ....[29]....
        /*0304*/ 	.word	0xffffffff


	//   ....[30]....
        /*0308*/ 	.word	0xffffffff


	//   ....[31]....
        /*030c*/ 	.word	0xffffffff


	//   ....[32]....
        /*0310*/ 	.word	0xffffffff


	//   ....[33]....
        /*0314*/ 	.word	0xffffffff


	//   ....[34]....
        /*0318*/ 	.word	0xffffffff


	//   ....[35]....
        /*031c*/ 	.word	0xffffffff


	//   ....[36]....
        /*0320*/ 	.word	0xffffffff


	//   ....[37]....
        /*0324*/ 	.word	0xffffffff


	//   ....[38]....
        /*0328*/ 	.word	0xffffffff


	//   ....[39]....
        /*032c*/ 	.word	0xffffffff


	//   ....[40]....
        /*0330*/ 	.word	0xffffffff


	//   ....[41]....
        /*0334*/ 	.word	0xffffffff


	//   ....[42]....
        /*0338*/ 	.word	0xffffffff


	//   ....[43]....
        /*033c*/ 	.word	0xffffffff


	//   ....[44]....
        /*0340*/ 	.word	0xffffffff


	//   ....[45]....
        /*0344*/ 	.word	0xffffffff


	//   ....[46]....
        /*0348*/ 	.word	0xffffffff


	//   ....[47]....
        /*034c*/ 	.word	0xffffffff


	//   ....[48]....
        /*0350*/ 	.word	0xffffffff


	//   ....[49]....
        /*0354*/ 	.word	0xffffffff


	//   ....[50]....
        /*0358*/ 	.word	0xffffffff


	//   ....[51]....
        /*035c*/ 	.word	0xffffffff


	//   ....[52]....
        /*0360*/ 	.word	0xffffffff


	//   ....[53]....
        /*0364*/ 	.word	0xffffffff


	//   ....[54]....
        /*0368*/ 	.word	0xffffffff


	//   ....[55]....
        /*036c*/ 	.word	0xffffffff


	//   ....[56]....
        /*0370*/ 	.word	0xffffffff


	//   ....[57]....
        /*0374*/ 	.word	0xffffffff


	//   ....[58]....
        /*0378*/ 	.word	0xffffffff


	//   ....[59]....
        /*037c*/ 	.word	0xffffffff


	//   ....[60]....
        /*0380*/ 	.word	0xffffffff


	//   ....[61]....
        /*0384*/ 	.word	0xffffffff


	//   ....[62]....
        /*0388*/ 	.word	0xffffffff


	//   ....[63]....
        /*038c*/ 	.word	0xffffffff


	//   ....[64]....
        /*0390*/ 	.word	0xffffffff


	//   ....[65]....
        /*0394*/ 	.word	0xffffffff


	//   ....[66]....
        /*0398*/ 	.word	0xffffffff


	//   ....[67]....
        /*039c*/ 	.word	0xffffffff


	//   ....[68]....
        /*03a0*/ 	.word	0xffffffff


	//   ....[69]....
        /*03a4*/ 	.word	0xffffffff


	//   ....[70]....
        /*03a8*/ 	.word	0xffffffff


	//   ....[71]....
        /*03ac*/ 	.word	0xffffffff


	//   ....[72]....
        /*03b0*/ 	.word	0xffffffff


	//   ....[73]....
        /*03b4*/ 	.word	0xffffffff


	//   ....[74]....
        /*03b8*/ 	.word	0xffffffff


	//   ....[75]....
        /*03bc*/ 	.word	0xffffffff


	//   ....[76]....
        /*03c0*/ 	.word	0xffffffff


	//   ....[77]....
        /*03c4*/ 	.word	0xffffffff


	//   ....[78]....
        /*03c8*/ 	.word	0xffffffff


	//   ....[79]....
        /*03cc*/ 	.word	0xffffffff


	//   ....[80]....
        /*03d0*/ 	.word	0xffffffff


	//   ....[81]....
        /*03d4*/ 	.word	0xffffffff


	//   ....[82]....
        /*03d8*/ 	.word	0xffffffff


	//   ....[83]....
        /*03dc*/ 	.word	0xffffffff


	//   ....[84]....
        /*03e0*/ 	.word	0xffffffff


	//   ....[85]....
        /*03e4*/ 	.word	0xffffffff


	//   ....[86]....
        /*03e8*/ 	.word	0xffffffff


	//   ....[87]....
        /*03ec*/ 	.word	0xffffffff


	//   ....[88]....
        /*03f0*/ 	.word	0xffffffff


	//   ....[89]....
        /*03f4*/ 	.word	0xffffffff


	//   ....[90]....
        /*03f8*/ 	.word	0xffffffff


	//   ....[91]....
        /*03fc*/ 	.word	0xffffffff


	//   ....[92]....
        /*0400*/ 	.word	0xffffffff


	//   ....[93]....
        /*0404*/ 	.word	0xffffffff


	//   ....[94]....
        /*0408*/ 	.word	0xffffffff


	//   ....[95]....
        /*040c*/ 	.word	0xffffffff


	//   ....[96]....
        /*0410*/ 	.word	0xffffffff


	//   ....[97]....
        /*0414*/ 	.word	0xffffffff


	//   ....[98]....
        /*0418*/ 	.word	0xffffffff


	//   ....[99]....
        /*041c*/ 	.word	0xffffffff


	//   ....[100]....
        /*0420*/ 	.word	0xffffffff


	//   ....[101]....
        /*0424*/ 	.word	0xffffffff


	//   ....[102]....
        /*0428*/ 	.word	0xffffffff


	//   ....[103]....
        /*042c*/ 	.word	0xffffffff


	//   ....[104]....
        /*0430*/ 	.word	0xffffffff


	//   ....[105]....
        /*0434*/ 	.word	0xffffffff


	//   ....[106]....
        /*0438*/ 	.word	0xffffffff


	//   ....[107]....
        /*043c*/ 	.word	0xffffffff


	//   ....[108]....
        /*0440*/ 	.word	0xffffffff


	//   ....[109]....
        /*0444*/ 	.word	0xffffffff


	//   ....[110]....
        /*0448*/ 	.word	0xffffffff


	//   ....[111]....
        /*044c*/ 	.word	0xffffffff


	//   ....[112]....
        /*0450*/ 	.word	0xffffffff


	//   ....[113]....
        /*0454*/ 	.word	0xffffffff


	//   ....[114]....
        /*0458*/ 	.word	0xffffffff


	//   ....[115]....
        /*045c*/ 	.word	0xffffffff


	//   ....[116]....
        /*0460*/ 	.word	0xffffffff


	//   ....[117]....
        /*0464*/ 	.word	0xffffffff


	//   ....[118]....
        /*0468*/ 	.word	0xffffffff


	//   ....[119]....
        /*046c*/ 	.word	0xffffffff


	//   ....[120]....
        /*0470*/ 	.word	0xffffffff


	//   ....[121]....
        /*0474*/ 	.word	0xffffffff


	//   ....[122]....
        /*0478*/ 	.word	0xffffffff


	//   ....[123]....
        /*047c*/ 	.word	0xffffffff


	//   ....[124]....
        /*0480*/ 	.word	0xffffffff


	//   ....[125]....
        /*0484*/ 	.word	0xffffffff


	//   ....[126]....
        /*0488*/ 	.word	0xffffffff


	//   ....[127]....
        /*048c*/ 	.word	0xffffffff


	//   ....[128]....
        /*0490*/ 	.word	0xffffffff


	//   ....[129]....
        /*0494*/ 	.word	0xffffffff


	//   ....[130]....
        /*0498*/ 	.word	0xffffffff


	//   ....[131]....
        /*049c*/ 	.word	0xffffffff


	//   ....[132]....
        /*04a0*/ 	.word	0xffffffff


	//   ....[133]....
        /*04a4*/ 	.word	0xffffffff


	//   ....[134]....
        /*04a8*/ 	.word	0xffffffff


	//   ....[135]....
        /*04ac*/ 	.word	0xffffffff


	//   ....[136]....
        /*04b0*/ 	.word	0xffffffff


	//   ....[137]....
        /*04b4*/ 	.word	0xffffffff


	//   ....[138]....
        /*04b8*/ 	.word	0xffffffff


	//   ....[139]....
        /*04bc*/ 	.word	0xffffffff


	//   ....[140]....
        /*04c0*/ 	.word	0xffffffff


	//   ....[141]....
        /*04c4*/ 	.word	0xffffffff


	//   ....[142]....
        /*04c8*/ 	.word	0xffffffff


	//   ....[143]....
        /*04cc*/ 	.word	0xffffffff


	//   ....[144]....
        /*04d0*/ 	.word	0xffffffff


	//   ....[145]....
        /*04d4*/ 	.word	0xffffffff


	//   ....[146]....
        /*04d8*/ 	.word	0xffffffff


	//   ....[147]....
        /*04dc*/ 	.word	0xffffffff


	//   ....[148]....
        /*04e0*/ 	.word	0xffffffff


	//   ....[149]....
        /*04e4*/ 	.word	0xffffffff


	//   ....[150]....
        /*04e8*/ 	.word	0xffffffff


	//   ....[151]....
        /*04ec*/ 	.word	0xffffffff


	//   ....[152]....
        /*04f0*/ 	.word	0xffffffff


	//   ....[153]....
        /*04f4*/ 	.word	0xffffffff


	//   ....[154]....
        /*04f8*/ 	.word	0xffffffff


	//   ....[155]....
        /*04fc*/ 	.word	0xffffffff


	//   ....[156]....
        /*0500*/ 	.word	0xffffffff


	//   ....[157]....
        /*0504*/ 	.word	0xffffffff


	//   ....[158]....
        /*0508*/ 	.word	0xffffffff


	//   ....[159]....
        /*050c*/ 	.word	0xffffffff


	//   ....[160]....
        /*0510*/ 	.word	0xffffffff


	//   ....[161]....
        /*0514*/ 	.word	0xffffffff


	//   ....[162]....
        /*0518*/ 	.word	0xffffffff


	//   ....[163]....
        /*051c*/ 	.word	0xffffffff


	//   ....[164]....
        /*0520*/ 	.word	0xffffffff


	//   ....[165]....
        /*0524*/ 	.word	0xffffffff


	//   ....[166]....
        /*0528*/ 	.word	0xffffffff


	//   ....[167]....
        /*052c*/ 	.word	0xffffffff


	//   ....[168]....
        /*0530*/ 	.word	0xffffffff


	//   ....[169]....
        /*0534*/ 	.word	0xffffffff


	//   ....[170]....
        /*0538*/ 	.word	0xffffffff


	//   ....[171]....
        /*053c*/ 	.word	0xffffffff


	//   ....[172]....
        /*0540*/ 	.word	0xffffffff


	//   ....[173]....
        /*0544*/ 	.word	0xffffffff


	//   ....[174]....
        /*0548*/ 	.word	0xffffffff


	//   ....[175]....
        /*054c*/ 	.word	0xffffffff


	//   ....[176]....
        /*0550*/ 	.word	0xffffffff


	//   ....[177]....
        /*0554*/ 	.word	0xffffffff


	//   ....[178]....
        /*0558*/ 	.word	0xffffffff


	//   ....[179]....
        /*055c*/ 	.word	0xffffffff


	//   ....[180]....
        /*0560*/ 	.word	0xffffffff


	//   ....[181]....
        /*0564*/ 	.word	0xffffffff


	//   ....[182]....
        /*0568*/ 	.word	0xffffffff


	//   ....[183]....
        /*056c*/ 	.word	0xffffffff


	//   ....[184]....
        /*0570*/ 	.word	0xffffffff


	//   ....[185]....
        /*0574*/ 	.word	0xffffffff


	//   ....[186]....
        /*0578*/ 	.word	0xffffffff


	//   ....[187]....
        /*057c*/ 	.word	0xffffffff


	//   ....[188]....
        /*0580*/ 	.word	0xffffffff


	//   ....[189]....
        /*0584*/ 	.word	0xffffffff


	//   ....[190]....
        /*0588*/ 	.word	0xffffffff


	//   ....[191]....
        /*058c*/ 	.word	0xffffffff


	//   ....[192]....
        /*0590*/ 	.word	0xffffffff


	//   ....[193]....
        /*0594*/ 	.word	0xffffffff


	//   ....[194]....
        /*0598*/ 	.word	0xffffffff


	//----- nvinfo : EIATTR_COOP_GROUP_INSTR_OFFSETS
	.align		4
.L_422:
        /*059c*/ 	.byte	0x04, 0x28
        /*059e*/ 	.short	(.L_424 - .L_423)


	//   ....[0]....
.L_423:
        /*05a0*/ 	.word	0x000000a0


	//   ....[1]....
        /*05a4*/ 	.word	0x00001150


	//   ....[2]....
        /*05a8*/ 	.word	0x00001190


	//   ....[3]....
        /*05ac*/ 	.word	0x00001360


	//   ....[4]....
        /*05b0*/ 	.word	0x00001390


	//   ....[5]....
        /*05b4*/ 	.word	0x00001420


	//   ....[6]....
        /*05b8*/ 	.word	0x00001450


	//   ....[7]....
        /*05bc*/ 	.word	0x000014e0


	//   ....[8]....
        /*05c0*/ 	.word	0x00001510


	//   ....[9]....
        /*05c4*/ 	.word	0x000015a0


	//   ....[10]....
        /*05c8*/ 	.word	0x000015d0


	//   ....[11]....
        /*05cc*/ 	.word	0x00001660


	//   ....[12]....
        /*05d0*/ 	.word	0x00001690


	//   ....[13]....
        /*05d4*/ 	.word	0x00001720


	//   ....[14]....
        /*05d8*/ 	.word	0x00001750


	//   ....[15]....
        /*05dc*/ 	.word	0x000017d0


	//   ....[16]....
        /*05e0*/ 	.word	0x00001810


	//   ....[17]....
        /*05e4*/ 	.word	0x00001c80


	//   ....[18]....
        /*05e8*/ 	.word	0x00001ca0


	//   ....[19]....
        /*05ec*/ 	.word	0x00001cb0


	//   ....[20]....
        /*05f0*/ 	.word	0x00001cc0


	//   ....[21]....
        /*05f4*/ 	.word	0x00001cd0


	//   ....[22]....
        /*05f8*/ 	.word	0x00001ce0


	//   ....[23]....
        /*05fc*/ 	.word	0x00001cf0


	//   ....[24]....
        /*0600*/ 	.word	0x00001d20


	//   ....[25]....
        /*0604*/ 	.word	0x00001d40


	//   ....[26]....
        /*0608*/ 	.word	0x00001d70


	//   ....[27]....
        /*060c*/ 	.word	0x00001d80


	//   ....[28]....
        /*0610*/ 	.word	0x00001d90


	//   ....[29]....
        /*0614*/ 	.word	0x00001dc0


	//   ....[30]....
        /*0618*/ 	.word	0x00001df0


	//   ....[31]....
        /*061c*/ 	.word	0x000022f0


	//   ....[32]....
        /*0620*/ 	.word	0x00002300


	//   ....[33]....
        /*0624*/ 	.word	0x00002320


	//   ....[34]....
        /*0628*/ 	.word	0x00002440


	//   ....[35]....
        /*062c*/ 	.word	0x00002450


	//   ....[36]....
        /*0630*/ 	.word	0x00002470


	//   ....[37]....
        /*0634*/ 	.word	0x00002480


	//   ....[38]....
        /*0638*/ 	.word	0x000024c0


	//   ....[39]....
        /*063c*/ 	.word	0x000024e0


	//   ....[40]....
        /*0640*/ 	.word	0x00002520


	//   ....[41]....
        /*0644*/ 	.word	0x00002540


	//   ....[42]....
        /*0648*/ 	.word	0x00002560


	//   ....[43]....
        /*064c*/ 	.word	0x00002570


	//   ....[44]....
        /*0650*/ 	.word	0x00002620


	//   ....[45]....
        /*0654*/ 	.word	0x000030c0


	//   ....[46]....
        /*0658*/ 	.word	0x000030e0


	//   ....[47]....
        /*065c*/ 	.word	0x000030f0


	//   ....[48]....
        /*0660*/ 	.word	0x00003100


	//   ....[49]....
        /*0664*/ 	.word	0x00003110


	//   ....[50]....
        /*0668*/ 	.word	0x00003120


	//   ....[51]....
        /*066c*/ 	.word	0x00003130


	//   ....[52]....
        /*0670*/ 	.word	0x00003140


	//   ....[53]....
        /*0674*/ 	.word	0x00003160


	//   ....[54]....
        /*0678*/ 	.word	0x00003180


	//   ....[55]....
        /*067c*/ 	.word	0x000031a0


	//   ....[56]....
        /*0680*/ 	.word	0x000031d0


	//   ....[57]....
        /*0684*/ 	.word	0x000031f0


	//   ....[58]....
        /*0688*/ 	.word	0x00003210


	//   ....[59]....
        /*068c*/ 	.word	0x00003540


	//   ....[60]....
        /*0690*/ 	.word	0x00003550


	//   ....[61]....
        /*0694*/ 	.word	0x00003560


	//   ....[62]....
        /*0698*/ 	.word	0x00003570


	//   ....[63]....
        /*069c*/ 	.word	0x00004410


	//   ....[64]....
        /*06a0*/ 	.word	0x00004640


	//   ....[65]....
        /*06a4*/ 	.word	0x00004860


	//   ....[66]....
        /*06a8*/ 	.word	0x00004a00


	//   ....[67]....
        /*06ac*/ 	.word	0x00004a30


	//   ....[68]....
        /*06b0*/ 	.word	0x00004bd0


	//   ....[69]....
        /*06b4*/ 	.word	0x00004da0


	//   ....[70]....
        /*06b8*/ 	.word	0x00004ee0


	//   ....[71]....
        /*06bc*/ 	.word	0x00007aa0


	//   ....[72]....
        /*06c0*/ 	.word	0x00007ac0


	//   ....[73]....
        /*06c4*/ 	.word	0x00007ad0


	//   ....[74]....
        /*06c8*/ 	.word	0x00007ae0


	//   ....[75]....
        /*06cc*/ 	.word	0x00007af0


	//   ....[76]....
        /*06d0*/ 	.word	0x00007b00


	//   ....[77]....
        /*06d4*/ 	.word	0x00007b10


	//   ....[78]....
        /*06d8*/ 	.word	0x00007b20


	//   ....[79]....
        /*06dc*/ 	.word	0x00007b30


	//   ....[80]....
        /*06e0*/ 	.word	0x00007b40


	//   ....[81]....
        /*06e4*/ 	.word	0x00007b50


	//   ....[82]....
        /*06e8*/ 	.word	0x00007b60


	//   ....[83]....
        /*06ec*/ 	.word	0x00007b70


	//   ....[84]....
        /*06f0*/ 	.word	0x00007b80


	//   ....[85]....
        /*06f4*/ 	.word	0x00008710


	//   ....[86]....
        /*06f8*/ 	.word	0x00008730


	//   ....[87]....
        /*06fc*/ 	.word	0x00008740


	//   ....[88]....
        /*0700*/ 	.word	0x00008750


	//   ....[89]....
        /*0704*/ 	.word	0x00008760


	//   ....[90]....
        /*0708*/ 	.word	0x00008770


	//   ....[91]....
        /*070c*/ 	.word	0x00008780


	//   ....[92]....
        /*0710*/ 	.word	0x000087a0


	//   ....[93]....
        /*0714*/ 	.word	0x000087b0


	//   ....[94]....
        /*0718*/ 	.word	0x000087d0


	//   ....[95]....
        /*071c*/ 	.word	0x00008820


	//   ....[96]....
        /*0720*/ 	.word	0x00008860


	//   ....[97]....
        /*0724*/ 	.word	0x00008880


	//   ....[98]....
        /*0728*/ 	.word	0x00008890


	//   ....[99]....
        /*072c*/ 	.word	0x00008b00


	//   ....[100]....
        /*0730*/ 	.word	0x00008b10


	//   ....[101]....
        /*0734*/ 	.word	0x00008b20


	//   ....[102]....
        /*0738*/ 	.word	0x00008b30


	//   ....[103]....
        /*073c*/ 	.word	0x00009a10


	//   ....[104]....
        /*0740*/ 	.word	0x00009cd0


	//   ....[105]....
        /*0744*/ 	.word	0x00009ef0


	//   ....[106]....
        /*0748*/ 	.word	0x0000a030


	//   ....[107]....
        /*074c*/ 	.word	0x0000a240


	//   ....[108]....
        /*0750*/ 	.word	0x0000a290


	//   ....[109]....
        /*0754*/ 	.word	0x0000a2b0


	//   ....[110]....
        /*0758*/ 	.word	0x0000a3b0


	//   ....[111]....
        /*075c*/ 	.word	0x0000d120


	//   ....[112]....
        /*0760*/ 	.word	0x0000d140


	//   ....[113]....
        /*0764*/ 	.word	0x0000d150


	//   ....[114]....
        /*0768*/ 	.word	0x0000d160


	//   ....[115]....
        /*076c*/ 	.word	0x0000d170


	//   ....[116]....
        /*0770*/ 	.word	0x0000d180


	//   ....[117]....
        /*0774*/ 	.word	0x0000d190


	//   ....[118]....
        /*0778*/ 	.word	0x0000d1b0


	//   ....[119]....
        /*077c*/ 	.word	0x0000d1c0


	//   ....[120]....
        /*0780*/ 	.word	0x0000d1e0


	//   ....[121]....
        /*0784*/ 	.word	0x0000d200


	//   ....[122]....
        /*0788*/ 	.word	0x0000d270


	//   ....[123]....
        /*078c*/ 	.word	0x0000d290


	//   ....[124]....
        /*0790*/ 	.word	0x0000d2b0


	//   ....[125]....
        /*0794*/ 	.word	0x0000d6b0


	//   ....[126]....
        /*0798*/ 	.word	0x0000d6e0


	//   ....[127]....
        /*079c*/ 	.word	0x0000d6f0


	//   ....[128]....
        /*07a0*/ 	.word	0x0000d710


	//   ....[129]....
        /*07a4*/ 	.word	0x0000d730


	//   ....[130]....
        /*07a8*/ 	.word	0x0000d760


	//   ....[131]....
        /*07ac*/ 	.word	0x0000d780


	//   ....[132]....
        /*07b0*/ 	.word	0x0000d7a0


	//   ....[133]....
        /*07b4*/ 	.word	0x0000d7d0


	//   ....[134]....
        /*07b8*/ 	.word	0x0000d7f0


	//   ....[135]....
        /*07bc*/ 	.word	0x0000d810


	//   ....[136]....
        /*07c0*/ 	.word	0x0000d850


	//   ....[137]....
        /*07c4*/ 	.word	0x0000d900


	//   ....[138]....
        /*07c8*/ 	.word	0x0000d920


	//   ....[139]....
        /*07cc*/ 	.word	0x0000e570


	//   ....[140]....
        /*07d0*/ 	.word	0x0000e5f0


	//   ....[141]....
        /*07d4*/ 	.word	0x0000e6f0


	//   ....[142]....
        /*07d8*/ 	.word	0x0000e750


	//   ....[143]....
        /*07dc*/ 	.word	0x0000e780


	//   ....[144]....
        /*07e0*/ 	.word	0x0000e830


	//   ....[145]....
        /*07e4*/ 	.word	0x0000eab0


	//   ....[146]....
        /*07e8*/ 	.word	0x0000ede0


	//   ....[147]....
        /*07ec*/ 	.word	0x00011200


	//   ....[148]....
        /*07f0*/ 	.word	0x00011210


	//   ....[149]....
        /*07f4*/ 	.word	0x00011220


	//   ....[150]....
        /*07f8*/ 	.word	0x00011240


	//   ....[151]....
        /*07fc*/ 	.word	0x00011260


	//   ....[152]....
        /*0800*/ 	.word	0x00011270


	//   ....[153]....
        /*0804*/ 	.word	0x000112a0


	//   ....[154]....
        /*0808*/ 	.word	0x000112d0


	//   ....[155]....
        /*080c*/ 	.word	0x00012710


	//   ....[156]....
        /*0810*/ 	.word	0x00012750


	//   ....[157]....
        /*0814*/ 	.word	0x00012770


	//   ....[158]....
        /*0818*/ 	.word	0x000127a0


	//   ....[159]....
        /*081c*/ 	.word	0x000127d0


	//   ....[160]....
        /*0820*/ 	.word	0x00012810


	//   ....[161]....
        /*0824*/ 	.word	0x00012850


	//   ....[162]....
        /*0828*/ 	.word	0x00012870


	//   ....[163]....
        /*082c*/ 	.word	0x00012900


	//   ....[164]....
        /*0830*/ 	.word	0x00012910


	//   ....[165]....
        /*0834*/ 	.word	0x00012940


	//   ....[166]....
        /*0838*/ 	.word	0x00012980


	//   ....[167]....
        /*083c*/ 	.word	0x000129a0


	//   ....[168]....
        /*0840*/ 	.word	0x000129d0


	//   ....[169]....
        /*0844*/ 	.word	0x00012a20


	//   ....[170]....
        /*0848*/ 	.word	0x00012a50


	//   ....[171]....
        /*084c*/ 	.word	0x00012a60


	//   ....[172]....
        /*0850*/ 	.word	0x00012b60


	//   ....[173]....
        /*0854*/ 	.word	0x00012b80


	//   ....[174]....
        /*0858*/ 	.word	0x00012ba0


	//   ....[175]....
        /*085c*/ 	.word	0x00012bd0


	//   ....[176]....
        /*0860*/ 	.word	0x00012bf0


	//   ....[177]....
        /*0864*/ 	.word	0x00012c80


	//   ....[178]....
        /*0868*/ 	.word	0x00012ca0


	//   ....[179]....
        /*086c*/ 	.word	0x00013520


	//   ....[180]....
        /*0870*/ 	.word	0x00013550


	//   ....[181]....
        /*0874*/ 	.word	0x00013580


	//   ....[182]....
        /*0878*/ 	.word	0x000135b0


	//   ....[183]....
        /*087c*/ 	.word	0x000135e0


	//   ....[184]....
        /*0880*/ 	.word	0x00013610


	//   ....[185]....
        /*0884*/ 	.word	0x00013640


	//   ....[186]....
        /*0888*/ 	.word	0x00013660


	//   ....[187]....
        /*088c*/ 	.word	0x00013690


	//   ....[188]....
        /*0890*/ 	.word	0x000136a0


	//   ....[189]....
        /*0894*/ 	.word	0x000136b0


	//   ....[190]....
        /*0898*/ 	.word	0x000136c0


	//   ....[191]....
        /*089c*/ 	.word	0x000136d0


	//   ....[192]....
        /*08a0*/ 	.word	0x000136e0


	//   ....[193]....
        /*08a4*/ 	.word	0x00013710


	//   ....[194]....
        /*08a8*/ 	.word	0x00013730


	//----- nvinfo : EIATTR_EXIT_INSTR_OFFSETS
	.align		4
.L_424:
        /*08ac*/ 	.byte	0x04, 0x1c
        /*08ae*/ 	.short	(.L_426 - .L_425)


	//   ....[0]....
.L_425:
        /*08b0*/ 	.word	0x00000450


	//   ....[1]....
        /*08b4*/ 	.word	0x00012d30


	//   ....[2]....
        /*08b8*/ 	.word	0x00012d70


	//   ....[3]....
        /*08bc*/ 	.word	0x00013890


	//   ....[4]....
        /*08c0*/ 	.word	0x000138d0


	//----- nvinfo : EIATTR_CTAIDZ_USED
	.align		4
.L_426:
        /*08c4*/ 	.byte	0x01, 0x04
	.zero		2


	//----- nvinfo : EIATTR_MAX_THREADS
	.align		4
        /*08c8*/ 	.byte	0x04, 0x05
        /*08ca*/ 	.short	(.L_428 - .L_427)
.L_427:
        /*08cc*/ 	.word	0x00000080
        /*08d0*/ 	.word	0x00000001
        /*08d4*/ 	.word	0x00000001


	//----- nvinfo : EIATTR_CRS_STACK_SIZE
	.align		4
.L_428:
        /*08d8*/ 	.byte	0x04, 0x1e
        /*08da*/ 	.short	(.L_430 - .L_429)
.L_429:
        /*08dc*/ 	.word	0x00000000
.L_430:


//--------------------- .nv.info._ZN7cutlass13device_kernelIN5flash19enable_sm80_to_sm89INS1_16FlashAttnFwdSm80INS1_25CollectiveMainloopFwdSm80ILi4ELi1ELb0EN4cute5tupleIJNS5_1CILi128EEENS7_ILi112EEENS7_ILi64EEEEEELi64ENS_10bfloat16_tEfNS_4arch4Sm80ELb1ELb0ELb0ELb1ELb1ELb1ELb1ELb0EEENS1_21CollectiveEpilogueFwdINS6_IJS8_SA_S9_EEENS6_IJNS7_ILi1EEESI_SI_EEESC_SE_Li128ELb1ELb1ELb0ELb0EEENS1_19SingleTileSchedulerILb1ELb0ELb1ELi128EEEEEEEEEvNT_6ParamsE --------------------------
	.section	.nv.info._ZN7cutlass13device_kernelIN5flash19enable_sm80_to_sm89INS1_16FlashAttnFwdSm80INS1_25CollectiveMainloopFwdSm80ILi4ELi1ELb0EN4cute5tupleIJNS5_1CILi128EEENS7_ILi112EEENS7_ILi64EEEEEELi64ENS_10bfloat16_tEfNS_4arch4Sm80ELb1ELb0ELb0ELb1ELb1ELb1ELb1ELb0EEENS1_21CollectiveEpilogueFwdINS6_IJS8_SA_S9_EEENS6_IJNS7_ILi1EEESI_SI_EEESC_SE_Li128ELb1ELb1ELb0ELb0EEENS1_19SingleTileSchedulerILb1ELb0ELb1ELi128EEEEEEEEEvNT_6ParamsE,"",@"SHT_CUDA_INFO"
	.sectionflags	@""
	.align	4


	//----- nvinfo : EIATTR_CUDA_API_VERSION
	.align		4
        /*0000*/ 	.byte	0x04, 0x37
        /*0002*/ 	.short	(.L_432 - .L_431)
.L_431:
        /*0004*/ 	.word	0x00000082


	//----- nvinfo : EIATTR_SW2861232_WAR
	.align		4
.L_432:
        /*0008*/ 	.byte	0x01, 0x35
	.zero		2


	//----- nvinfo : EIATTR_PARAM_CBANK
	.align		4
        /*000c*/ 	.byte	0x04, 0x0a
        /*000e*/ 	.short	(.L_434 - .L_433)
	.align		4
.L_433:
        /*0010*/ 	.word	index@(.nv.constant0._ZN7cutlass13device_kernelIN5flash19enable_sm80_to_sm89INS1_16FlashAttnFwdSm80INS1_25CollectiveMainloopFwdSm80ILi4ELi1ELb0EN4cute5tupleIJNS5_1CILi128EEENS7_ILi112EEENS7_ILi64EEEEEELi64ENS_10bfloat16_tEfNS_4arch4Sm80ELb1ELb0ELb0ELb1ELb1ELb1ELb1ELb0EEENS1_21CollectiveEpilogueFwdINS6_IJS8_SA_S9_EEENS6_IJNS7_ILi1EEESI_SI_EEESC_SE_Li128ELb1ELb1ELb0ELb0EEENS1_19SingleTileSchedulerILb1ELb0ELb1ELi128EEEEEEEEEvNT_6ParamsE)
        /*0014*/ 	.short	0x0160
        /*0016*/ 	.short	0x0418


	//----- nvinfo : EIATTR_CBANK_PARAM_SIZE
	.align		4
.L_434:
        /*0018*/ 	.byte	0x03, 0x19
        /*001a*/ 	.short	0x0418


	//----- nvinfo : EIATTR_KPARAM_INFO
	.align		4
        /*001c*/ 	.byte	0x04, 0x17
        /*001e*/ 	.short	(.L_436 - .L_435)
.L_435:
        /*0020*/ 	.word	0x00000000
        /*0024*/ 	.short	0x0000
        /*0026*/ 	.short	0x0000
        /*0028*/ 	.byte	0x00, 0xf0, 0x61, 0x10


	//----- nvinfo : EIATTR_MAXREG_COUNT
	.align		4
.L_436:
        /*002c*/ 	.byte	0x03, 0x1b
        /*002e*/ 	.short	0x00ff


	//----- nvinfo : EIATTR_NUM_BARRIERS
	.align		4
        /*0030*/ 	.byte	0x02, 0x4c
        /*0032*/ 	.byte	0x02
	.zero		1


	//----- nvinfo : EIATTR_ANNOTATIONS
	.align		4
        /*0034*/ 	.byte	0x04, 0x55
        /*0036*/ 	.short	(.L_438 - .L_437)


	//   ....[0]....
.L_437:
        /* <DEDUP_REMOVED lines=38> */


	//----- nvinfo : EIATTR_MERCURY_ISA_VERSION
	.align		4
.L_438:
        /*0288*/ 	.byte	0x03, 0x5f
        /*028a*/ 	.short	0x0000


	//----- nvinfo : EIATTR_COOP_GROUP_MASK_REGIDS
	.align		4
        /*028c*/ 	.byte	0x04, 0x29
        /*028e*/ 	.short	(.L_440 - .L_439)


	//   ....[0]....
.L_439:
        /*0290*/ 	.word	0xffffffff


	//   ....[1]....
        /*0294*/ 	.word	0xffffffff


	//   ....[2]....
        /*0298*/ 	.word	0xffffffff


	//   ....[3]....
        /*029c*/ 	.word	0xffffffff


	//   ....[4]....
        /*02a0*/ 	.word	0xffffffff


	//   ....[5]....
        /*02a4*/ 	.word	0xffffffff


	//   ....[6]....
        /*02a8*/ 	.word	0xffffffff


	//   ....[7]....
        /*02ac*/ 	.word	0xffffffff


	//   ....[8]....
        /*02b0*/ 	.word	0xffffffff


	//   ....[9]....
        /*02b4*/ 	.word	0xffffffff


	//   ....[10]....
        /*02b8*/ 	.word	0xffffffff


	//   ....[11]....
        /*02bc*/ 	.word	0xffffffff


	//   ....[12]....
        /*02c0*/ 	.word	0xffffffff


	//   ....[13]....
        /*02c4*/ 	.word	0xffffffff


	//   ....[14]....
        /*02c8*/ 	.word	0xffffffff


	//   ....[15]....
        /*02cc*/ 	.word	0xffffffff


	//   ....[16]....
        /*02d0*/ 	.word	0xffffffff


	//   ....[17]....
        /*02d4*/ 	.word	0xffffffff


	//   ....[18]....
        /*02d8*/ 	.word	0xffffffff


	//   ....[19]....
        /*02dc*/ 	.word	0xffffffff


	//   ....[20]....
        /*02e0*/ 	.word	0xffffffff


	//   ....[21]....
        /*02e4*/ 	.word	0xffffffff


	//   ....[22]....
        /*02e8*/ 	.word	0xffffffff


	//   ....[23]....
        /*02ec*/ 	.word	0xffffffff


	//   ....[24]....
        /*02f0*/ 	.word	0xffffffff


	//   ....[25]....
        /*02f4*/ 	.word	0xffffffff


	//   ....[26]....
        /*02f8*/ 	.word	0xffffffff


	//   ....[27]....
        /*02fc*/ 	.word	0xffffffff


	//   ....[28]....
        /*0300*/ 	.word	0xffffffff


	//   ....[29]....
        /*0304*/ 	.word	0xffffffff


	//   ....[30]....
        /*0308*/ 	.word	0xffffffff


	//   ....[31]....
        /*030c*/ 	.word	0xffffffff


	//   ....[32]....
        /*0310*/ 	.word	0xffffffff


	//   ....[33]....
        /*0314*/ 	.word	0xffffffff


	//   ....[34]....
        /*0318*/ 	.word	0xffffffff


	//   ....[35]....
        /*031c*/ 	.word	0xffffffff


	//   ....[36]....
        /*0320*/ 	.word	0xffffffff


	//   ....[37]....
        /*0324*/ 	.word	0xffffffff


	//   ....[38]....
        /*0328*/ 	.word	0xffffffff


	//   ....[39]....
        /*032c*/ 	.word	0xffffffff


	//   ....[40]....
        /*0330*/ 	.word	0xffffffff


	//   ....[41]....
        /*0334*/ 	.word	0xffffffff


	//   ....[42]....
        /*0338*/ 	.word	0xffffffff


	//   ....[43]....
        /*033c*/ 	.word	0xffffffff


	//   ....[44]....
        /*0340*/ 	.word	0xffffffff


	//   ....[45]....
        /*0344*/ 	.word	0xffffffff


	//   ....[46]....
        /*0348*/ 	.word	0xffffffff


	//   ....[47]....
        /*034c*/ 	.word	0xffffffff


	//   ....[48]....
        /*0350*/ 	.word	0xffffffff


	//   ....[49]....
        /*0354*/ 	.word	0xffffffff


	//   ....[50]....
        /*0358*/ 	.word	0xffffffff


	//   ....[51]....
        /*035c*/ 	.word	0xffffffff


	//   ....[52]....
        /*0360*/ 	.word	0xffffffff


	//   ....[53]....
        /*0364*/ 	.word	0xffffffff


	//   ....[54]....
        /*0368*/ 	.word	0xffffffff


	//   ....[55]....
        /*036c*/ 	.word	0xffffffff


	//   ....[56]....
        /*0370*/ 	.word	0xffffffff


	//   ....[57]....
        /*0374*/ 	.word	0xffffffff


	//   ....[58]....
        /*0378*/ 	.word	0xffffffff


	//   ....[59]....
        /*037c*/ 	.word	0xffffffff


	//   ....[60]....
        /*0380*/ 	.word	0xffffffff


	//   ....[61]....
        /*0384*/ 	.word	0xffffffff


	//   ....[62]....
        /*0388*/ 	.word	0xffffffff


	//   ....[63]....
        /*038c*/ 	.word	0xffffffff


	//   ....[64]....
        /*0390*/ 	.word	0xffffffff


	//   ....[65]....
        /*0394*/ 	.word	0xffffffff


	//   ....[66]....
        /*0398*/ 	.word	0xffffffff


	//   ....[67]....
        /*039c*/ 	.word	0xffffffff


	//   ....[68]....
        /*03a0*/ 	.word	0xffffffff


	//   ....[69]....
        /*03a4*/ 	.word	0xffffffff


	//   ....[70]....
        /*03a8*/ 	.word	0xffffffff


	//   ....[71]....
        /*03ac*/ 	.word	0xffffffff


	//   ....[72]....
        /*03b0*/ 	.word	0xffffffff


	//   ....[73]....
        /*03b4*/ 	.word	0xffffffff


	//   ....[74]....
        /*03b8*/ 	.word	0xffffffff


	//   ....[75]....
        /*03bc*/ 	.word	0xffffffff


	//   ....[76]....
        /*03c0*/ 	.word	0xffffffff


	//   ....[77]....
        /*03c4*/ 	.word	0xffffffff


	//   ....[78]....
        /*03c8*/ 	.word	0xffffffff


	//   ....[79]....
        /*03cc*/ 	.word	0xffffffff


	//   ....[80]....
        /*03d0*/ 	.word	0xffffffff


	//   ....[81]....
        /*03d4*/ 	.word	0xffffffff


	//   ....[82]....
        /*03d8*/ 	.word	0xffffffff


	//   ....[83]....
        /*03dc*/ 	.word	0xffffffff


	//   ....[84]....
        /*03e0*/ 	.word	0xffffffff


	//   ....[85]....
        /*03e4*/ 	.word	0xffffffff


	//   ....[86]....
        /*03e8*/ 	.word	0xffffffff


	//   ....[87]....
        /*03ec*/ 	.word	0xffffffff


	//   ....[88]....
        /*03f0*/ 	.word	0xffffffff


	//   ....[89]....
        /*03f4*/ 	.word	0xffffffff


	//   ....[90]....
        /*03f8*/ 	.word	0xffffffff


	//   ....[91]....
        /*03fc*/ 	.word	0xffffffff


	//   ....[92]....
        /*0400*/ 	.word	0xffffffff


	//   ....[93]....
        /*0404*/ 	.word	0xffffffff


	//   ....[94]....
        /*0408*/ 	.word	0xffffffff


	//   ....[95]....
        /*040c*/ 	.word	0xffffffff


	//   ....[96]....
        /*0410*/ 	.word	0xffffffff


	//   ....[97]....
        /*0414*/ 	.word	0xffffffff


	//   ....[98]....
        /*0418*/ 	.word	0xffffffff


	//   ....[99]....
        /*041c*/ 	.word	0xffffffff


	//   ....[100]....
        /*0420*/ 	.word	0xffffffff


	//   ....[101]....
        /*0424*/ 	.word	0xffffffff


	//   ....[102]....
        /*0428*/ 	.word	0xffffffff


	//   ....[103]....
        /*042c*/ 	.word	0xffffffff


	//   ....[104]....
        /*0430*/ 	.word	0xffffffff


	//   ....[105]....
        /*0434*/ 	.word	0xffffffff


	//   ....[106]....
        /*0438*/ 	.word	0xffffffff


	//   ....[107]....
        /*043c*/ 	.word	0xffffffff


	//   ....[108]....
        /*0440*/ 	.word	0xffffffff


	//   ....[109]....
        /*0444*/ 	.word	0xffffffff


	//   ....[110]....
        /*0448*/ 	.word	0xffffffff


	//   ....[111]....
        /*044c*/ 	.word	0xffffffff


	//   ....[112]....
        /*0450*/ 	.word	0xffffffff


	//   ....[113]....
        /*0454*/ 	.word	0xffffffff


	//   ....[114]....
        /*0458*/ 	.word	0xffffffff


	//   ....[115]....
        /*045c*/ 	.word	0xffffffff


	//   ....[116]....
        /*0460*/ 	.word	0xffffffff


	//   ....[117]....
        /*0464*/ 	.word	0xffffffff


	//   ....[118]....
        /*0468*/ 	.word	0xffffffff


	//   ....[119]....
        /*046c*/ 	.word	0xffffffff


	//   ....[120]....
        /*0470*/ 	.word	0xffffffff


	//   ....[121]....
        /*0474*/ 	.word	0xffffffff


	//   ....[122]....
        /*0478*/ 	.word	0xffffffff


	//   ....[123]....
        /*047c*/ 	.word	0xffffffff


	//   ....[124]....
        /*0480*/ 	.word	0xffffffff


	//   ....[125]....
        /*0484*/ 	.word	0xffffffff


	//   ....[126]....
        /*0488*/ 	.word	0xffffffff


	//   ....[127]....
        /*048c*/ 	.word	0xffffffff


	//   ....[128]....
        /*0490*/ 	.word	0xffffffff


	//   ....[129]....
        /*0494*/ 	.word	0xffffffff


	//   ....[130]....
        /*0498*/ 	.word	0xffffffff


	//   ....[131]....
        /*049c*/ 	.word	0xffffffff


	//   ....[132]....
        /*04a0*/ 	.word	0xffffffff


	//   ....[133]....
        /*04a4*/ 	.word	0xffffffff


	//   ....[134]....
        /*04a8*/ 	.word	0xffffffff


	//   ....[135]....
        /*04ac*/ 	.word	0xffffffff


	//   ....[136]....
        /*04b0*/ 	.word	0xffffffff


	//   ....[137]....
        /*04b4*/ 	.word	0xffffffff


	//   ....[138]....
        /*04b8*/ 	.word	0xffffffff


	//   ....[139]....
        /*04bc*/ 	.word	0xffffffff


	//   ....[140]....
        /*04c0*/ 	.word	0xffffffff


	//   ....[141]....
        /*04c4*/ 	.word	0xffffffff


	//   ....[142]....
        /*04c8*/ 	.word	0xffffffff


	//   ....[143]....
        /*04cc*/ 	.word	0xffffffff


	//   ....[144]....
        /*04d0*/ 	.word	0xffffffff


	//   ....[145]....
        /*04d4*/ 	.word	0xffffffff


	//   ....[146]....
        /*04d8*/ 	.word	0xffffffff


	//   ....[147]....
        /*04dc*/ 	.word	0xffffffff


	//   ....[148]....
        /*04e0*/ 	.word	0xffffffff


	//   ....[149]....
        /*04e4*/ 	.word	0xffffffff


	//   ....[150]....
        /*04e8*/ 	.word	0xffffffff


	//   ....[151]....
        /*04ec*/ 	.word	0xffffffff


	//   ....[152]....
        /*04f0*/ 	.word	0xffffffff


	//   ....[153]....
        /*04f4*/ 	.word	0xffffffff


	//   ....[154]....
        /*04f8*/ 	.word	0xffffffff


	//   ....[155]....
        /*04fc*/ 	.word	0xffffffff


	//   ....[156]....
        /*0500*/ 	.word	0xffffffff


	//   ....[157]....
        /*0504*/ 	.word	0xffffffff


	//   ....[158]....
        /*0508*/ 	.word	0xffffffff


	//   ....[159]....
        /*050c*/ 	.word	0xffffffff


	//   ....[160]....
        /*0510*/ 	.word	0xffffffff


	//   ....[161]....
        /*0514*/ 	.word	0xffffffff


	//   ....[162]....
        /*0518*/ 	.word	0xffffffff


	//   ....[163]....
        /*051c*/ 	.word	0xffffffff


	//   ....[164]....
        /*0520*/ 	.word	0xffffffff


	//   ....[165]....
        /*0524*/ 	.word	0xffffffff


	//   ....[166]....
        /*0528*/ 	.word	0xffffffff


	//   ....[167]....
        /*052c*/ 	.word	0xffffffff


	//   ....[168]....
        /*0530*/ 	.word	0xffffffff


	//   ....[169]....
        /*0534*/ 	.word	0xffffffff


	//   ....[170]....
        /*0538*/ 	.word	0xffffffff


	//   ....[171]....
        /*053c*/ 	.word	0xffffffff


	//   ....[172]....
        /*0540*/ 	.word	0xffffffff


	//   ....[173]....
        /*0544*/ 	.word	0xffffffff


	//   ....[174]....
        /*0548*/ 	.word	0xffffffff


	//   ....[175]....
        /*054c*/ 	.word	0xffffffff


	//   ....[176]....
        /*0550*/ 	.word	0xffffffff


	//   ....[177]....
        /*0554*/ 	.word	0xffffffff


	//   ....[178]....
        /*0558*/ 	.word	0xffffffff


	//   ....[179]....
        /*055c*/ 	.word	0xffffffff


	//   ....[180]....
        /*0560*/ 	.word	0xffffffff


	//   ....[181]....
        /*0564*/ 	.word	0xffffffff


	//   ....[182]....
        /*0568*/ 	.word	0xffffffff


	//   ....[183]....
        /*056c*/ 	.word	0xffffffff


	//   ....[184]....
        /*0570*/ 	.word	0xffffffff


	//   ....[185]....
        /*0574*/ 	.word	0xffffffff


	//   ....[186]....
        /*0578*/ 	.word	0xffffffff


	//   ....[187]....
        /*057c*/ 	.word	0xffffffff


	//   ....[188]....
        /*0580*/ 	.word	0xffffffff


	//   ....[189]....
        /*0584*/ 	.word	0xffffffff


	//   ....[190]....
        /*0588*/ 	.word	0xffffffff


	//   ....[191]....
        /*058c*/ 	.word	0xffffffff


	//   ....[192]....
        /*0590*/ 	.word	0xffffffff


	//   ....[193]....
        /*0594*/ 	.word	0xffffffff


	//   ....[194]....
        /*0598*/ 	.word	0xffffffff


	//   ....[195]....
        /*059c*/ 	.word	0xffffffff


	//   ....[196]....
        /*05a0*/ 	.word	0xffffffff


	//   ....[197]....
        /*05a4*/ 	.word	0xffffffff


	//   ....[198]....
        /*05a8*/ 	.word	0xffffffff


	//   ....[199]....
        /*05ac*/ 	.word	0xffffffff


	//   ....[200]....
        /*05b0*/ 	.word	0xffffffff


	//   ....[201]....
        /*05b4*/ 	.word	0xffffffff


	//   ....[202]....
        /*05b8*/ 	.word	0xffffffff


	//   ....[203]....
        /*05bc*/ 	.word	0xffffffff


	//   ....[204]....
        /*05c0*/ 	.word	0xffffffff


	//   ....[205]....
        /*05c4*/ 	.word	0xffffffff


	//   ....[206]....
        /*05c8*/ 	.word	0xffffffff


	//   ....[207]....
        /*05cc*/ 	.word	0xffffffff


	//   ....[208]....
        /*05d0*/ 	.word	0xffffffff


	//   ....[209]....
        /*05d4*/ 	.word	0xffffffff


	//   ....[210]....
        /*05d8*/ 	.word	0xffffffff


	//   ....[211]....
        /*05dc*/ 	.word	0xffffffff


	//   ....[212]....
        /*05e0*/ 	.word	0xffffffff


	//   ....[213]....
        /*05e4*/ 	.word	0xffffffff


	//   ....[214]....
        /*05e8*/ 	.word	0xffffffff


	//   ....[215]....
        /*05ec*/ 	.word	0xffffffff


	//   ....[216]....
        /*05f0*/ 	.word	0xffffffff


	//   ....[217]....
        /*05f4*/ 	.word	0xffffffff


	//   ....[218]....
        /*05f8*/ 	.word	0xffffffff


	//   ....[219]....
        /*05fc*/ 	.word	0xffffffff


	//   ....[220]....
        /*0600*/ 	.word	0xffffffff


	//   ....[221]....
        /*0604*/ 	.word	0xffffffff


	//   ....[222]....
        /*0608*/ 	.word	0xffffffff


	//   ....[223]....
        /*060c*/ 	.word	0xffffffff


	//   ....[224]....
        /*0610*/ 	.word	0xffffffff


	//   ....[225]....
        /*0614*/ 	.word	0xffffffff


	//   ....[226]....
        /*0618*/ 	.word	0xffffffff


	//   ....[227]....
        /*061c*/ 	.word	0xffffffff


	//   ....[228]....
        /*0620*/ 	.word	0xffffffff


	//   ....[229]....
        /*0624*/ 	.word	0xffffffff


	//   ....[230]....
        /*0628*/ 	.word	0xffffffff


	//   ....[231]....
        /*062c*/ 	.word	0xffffffff


	//   ....[232]....
        /*0630*/ 	.word	0xffffffff


	//   ....[233]....
        /*0634*/ 	.word	0xffffffff


	//   ....[234]....
        /*0638*/ 	.word	0xffffffff


	//   ....[235]....
        /*063c*/ 	.word	0xffffffff


	//   ....[236]....
        /*0640*/ 	.word	0xffffffff


	//   ....[237]....
        /*0644*/ 	.word	0xffffffff


	//   ....[238]....
        /*0648*/ 	.word	0xffffffff


	//   ....[239]....
        /*064c*/ 	.word	0xffffffff


	//   ....[240]....
        /*0650*/ 	.word	0xffffffff


	//   ....[241]....
        /*0654*/ 	.word	0xffffffff


	//   ....[242]....
        /*0658*/ 	.word	0xffffffff


	//   ....[243]....
        /*065c*/ 	.word	0xffffffff


	//   ....[244]....
        /*0660*/ 	.word	0xffffffff


	//   ....[245]....
        /*0664*/ 	.word	0xffffffff


	//   ....[246]....
        /*0668*/ 	.word	0xffffffff


	//   ....[247]....
        /*066c*/ 	.word	0xffffffff


	//   ....[248]....
        /*0670*/ 	.word	0xffffffff


	//   ....[249]....
        /*0674*/ 	.word	0xffffffff


	//   ....[250]....
        /*0678*/ 	.word	0xffffffff


	//   ....[251]....
        /*067c*/ 	.word	0xffffffff


	//   ....[252]....
        /*0680*/ 	.word	0xffffffff


	//   ....[253]....
        /*0684*/ 	.word	0xffffffff


	//   ....[254]....
        /*0688*/ 	.word	0xffffffff


	//   ....[255]....
        /*068c*/ 	.word	0xffffffff


	//   ....[0]....
        /*0690*/ 	.word	0xffffffff


	//   ....[1]....
        /*0694*/ 	.word	0xffffffff


	//   ....[2]....
        /*0698*/ 	.word	0xffffffff


	//----- nvinfo : EIATTR_COOP_GROUP_INSTR_OFFSETS
	.align		4
.L_440:
        /*069c*/ 	.byte	0x04, 0x28
        /*069e*/ 	.short	(.L_442 - .L_441)


	//   ....[0]....
.L_441:
        /*06a0*/ 	.word	0x000000a0


	//   ....[1]....
        /*06a4*/ 	.word	0x00002c70


	//   ....[2]....
        /*06a8*/ 	.word	0x00002cc0


	//   ....[3]....
        /*06ac*/ 	.word	0x000034b0


	//   ....[4]....
        /*06b0*/ 	.word	0x000034d0


	//   ....[5]....
        /*06b4*/ 	.word	0x00003c40


	//   ....[6]....
        /*06b8*/ 	.word	0x00003c60


	//   ....[7]....
        /*06bc*/ 	.word	0x000043d0


	//   ....[8]....
        /*06c0*/ 	.word	0x000043e0


	//   ....[9]....
        /*06c4*/ 	.word	0x00004c80


	//   ....[10]....
        /*06c8*/ 	.word	0x00004cd0


	//   ....[11]....
        /*06cc*/ 	.word	0x000059e0


	//   ....[12]....
        /*06d0*/ 	.word	0x00005a10


	//   ....[13]....
        /*06d4*/ 	.word	0x00006150


	//   ....[14]....
        /*06d8*/ 	.word	0x00006180


	//   ....[15]....
        /*06dc*/ 	.word	0x000068c0


	//   ....[16]....
        /*06e0*/ 	.word	0x000068e0


	//   ....[17]....
        /*06e4*/ 	.word	0x00007040


	//   ....[18]....
        /*06e8*/ 	.word	0x00007070


	//   ....[19]....
        /*06ec*/ 	.word	0x000071b0


	//   ....[20]....
        /*06f0*/ 	.word	0x000071e0


	//   ....[21]....
        /*06f4*/ 	.word	0x000072d0


	//   ....[22]....
        /*06f8*/ 	.word	0x00007300


	//   ....[23]....
        /*06fc*/ 	.word	0x000073f0


	//   ....[24]....
        /*0700*/ 	.word	0x00007410


	//   ....[25]....
        /*0704*/ 	.word	0x00007c70


	//   ....[26]....
        /*0708*/ 	.word	0x00007c90


	//   ....[27]....
        /*070c*/ 	.word	0x00007d80


	//   ....[28]....
        /*0710*/ 	.word	0x00007db0


	//   ....[29]....
        /*0714*/ 	.word	0x00007ea0


	//   ....[30]....
        /*0718*/ 	.word	0x00007ed0


	//   ....[31]....
        /*071c*/ 	.word	0x00007fc0


	//   ....[32]....
        /*0720*/ 	.word	0x00007ff0


	//   ....[33]....
        /*0724*/ 	.word	0x00008b90


	//   ....[34]....
        /*0728*/ 	.word	0x00008bd0


	//   ....[35]....
        /*072c*/ 	.word	0x00008da0


	//   ....[36]....
        /*0730*/ 	.word	0x00008dd0


	//   ....[37]....
        /*0734*/ 	.word	0x00008e60


	//   ....[38]....
        /*0738*/ 	.word	0x00008e90


	//   ....[39]....
        /*073c*/ 	.word	0x00008f20


	//   ....[40]....
        /*0740*/ 	.word	0x00008f50


	//   ....[41]....
        /*0744*/ 	.word	0x00008fe0


	//   ....[42]....
        /*0748*/ 	.word	0x00009010


	//   ....[43]....
        /*074c*/ 	.word	0x000090a0


	//   ....[44]....
        /*0750*/ 	.word	0x000090d0


	//   ....[45]....
        /*0754*/ 	.word	0x00009160


	//   ....[46]....
        /*0758*/ 	.word	0x00009190


	//   ....[47]....
        /*075c*/ 	.word	0x00009210


	//   ....[48]....
        /*0760*/ 	.word	0x00009250


	//   ....[49]....
        /*0764*/ 	.word	0x000096c0


	//   ....[50]....
        /*0768*/ 	.word	0x000096e0


	//   ....[51]....
        /*076c*/ 	.word	0x000096f0


	//   ....[52]....
        /*0770*/ 	.word	0x00009700


	//   ....[53]....
        /*0774*/ 	.word	0x00009720


	//   ....[54]....
        /*0778*/ 	.word	0x00009730


	//   ....[55]....
        /*077c*/ 	.word	0x00009740


	//   ....[56]....
        /*0780*/ 	.word	0x00009760


	//   ....[57]....
        /*0784*/ 	.word	0x00009790


	//   ....[58]....
        /*0788*/ 	.word	0x000097b0


	//   ....[59]....
        /*078c*/ 	.word	0x000097c0


	//   ....[60]....
        /*0790*/ 	.word	0x00009810


	//   ....[61]....
        /*0794*/ 	.word	0x00009840


	//   ....[62]....
        /*0798*/ 	.word	0x00009880


	//   ....[63]....
        /*079c*/ 	.word	0x00009ce0


	//   ....[64]....
        /*07a0*/ 	.word	0x00009d00


	//   ....[65]....
        /*07a4*/ 	.word	0x00009d10


	//   ....[66]....
        /*07a8*/ 	.word	0x00009d20


	//   ....[67]....
        /*07ac*/ 	.word	0x00009e90


	//   ....[68]....
        /*07b0*/ 	.word	0x00009ed0


	//   ....[69]....
        /*07b4*/ 	.word	0x00009f20


	//   ....[70]....
        /*07b8*/ 	.word	0x00009f60


	//   ....[71]....
        /*07bc*/ 	.word	0x0000a130


	//   ....[72]....
        /*07c0*/ 	.word	0x0000a170


	//   ....[73]....
        /*07c4*/ 	.word	0x0000a1c0


	//   ....[74]....
        /*07c8*/ 	.word	0x0000a200


	//   ....[75]....
        /*07cc*/ 	.word	0x0000a3f0


	//   ....[76]....
        /*07d0*/ 	.word	0x0000a430


	//   ....[77]....
        /*07d4*/ 	.word	0x0000a480


	//   ....[78]....
        /*07d8*/ 	.word	0x0000a4c0


	//   ....[79]....
        /*07dc*/ 	.word	0x0000c3c0


	//   ....[80]....
        /*07e0*/ 	.word	0x0000c3e0


	//   ....[81]....
        /*07e4*/ 	.word	0x0000c410


	//   ....[82]....
        /*07e8*/ 	.word	0x0000c420


	//   ....[83]....
        /*07ec*/ 	.word	0x0000c500


	//   ....[84]....
        /*07f0*/ 	.word	0x0000c540


	//   ....[85]....
        /*07f4*/ 	.word	0x0000c560


	//   ....[86]....
        /*07f8*/ 	.word	0x0000c570


	//   ....[87]....
        /*07fc*/ 	.word	0x0000c730


	//   ....[88]....
        /*0800*/ 	.word	0x0000c770


	//   ....[89]....
        /*0804*/ 	.word	0x0000c790


	//   ....[90]....
        /*0808*/ 	.word	0x0000c7a0


	//   ....[91]....
        /*080c*/ 	.word	0x0000c8a0


	//   ....[92]....
        /*0810*/ 	.word	0x0000c8e0


	//   ....[93]....
        /*0814*/ 	.word	0x0000c940


	//   ....[94]....
        /*0818*/ 	.word	0x0000c970


	//   ....[95]....
        /*081c*/ 	.word	0x0000ebf0


	//   ....[96]....
        /*0820*/ 	.word	0x0000ec00


	//   ....[97]....
        /*0824*/ 	.word	0x0000ec20


	//   ....[98]....
        /*0828*/ 	.word	0x0000ed60


	//   ....[99]....
        /*082c*/ 	.word	0x0000ed70


	//   ....[100]....
        /*0830*/ 	.word	0x0000ed90


	//   ....[101]....
        /*0834*/ 	.word	0x0000edf0


	//   ....[102]....
        /*0838*/ 	.word	0x0000ee10


	//   ....[103]....
        /*083c*/ 	.word	0x0000eec0


	//   ....[104]....
        /*0840*/ 	.word	0x0000eed0


	//   ....[105]....
        /*0844*/ 	.word	0x0000ef10


	//   ....[106]....
        /*0848*/ 	.word	0x0000ef20


	//   ....[107]....
        /*084c*/ 	.word	0x0000ef50


	//   ....[108]....
        /*0850*/ 	.word	0x0000eff0


	//   ....[109]....
        /*0854*/ 	.word	0x0000f9d0


	//   ....[110]....
        /*0858*/ 	.word	0x0000f9f0


	//   ....[111]....
        /*085c*/ 	.word	0x0000fa00


	//   ....[112]....
        /*0860*/ 	.word	0x0000fa10


	//   ....[113]....
        /*0864*/ 	.word	0x0000fa20


	//   ....[114]....
        /*0868*/ 	.word	0x0000fa30


	//   ....[115]....
        /*086c*/ 	.word	0x0000fa40


	//   ....[116]....
        /*0870*/ 	.word	0x0000fa50


	//   ....[117]....
        /*0874*/ 	.word	0x0000fa70


	//   ....[118]....
        /*0878*/ 	.word	0x0000fa90


	//   ....[119]....
        /*087c*/ 	.word	0x0000fab0


	//   ....[120]....
        /*0880*/ 	.word	0x0000fae0


	//   ....[121]....
        /*0884*/ 	.word	0x0000fb00


	//   ....[122]....
        /*0888*/ 	.word	0x0000fb20


	//   ....[123]....
        /*088c*/ 	.word	0x0000fe60


	//   ....[124]....
        /*0890*/ 	.word	0x0000fe70


	//   ....[125]....
        /*0894*/ 	.word	0x0000fe80


	//   ....[126]....
        /*0898*/ 	.word	0x0000fe90


	//   ....[127]....
        /*089c*/ 	.word	0x00011010


	//   ....[128]....
        /*08a0*/ 	.word	0x000111b0


	//   ....[129]....
        /*08a4*/ 	.word	0x00011290


	//   ....[130]....
        /*08a8*/ 	.word	0x000112d0


	//   ....[131]....
        /*08ac*/ 	.word	0x00011390


	//   ....[132]....
        /*08b0*/ 	.word	0x00011490


	//   ....[133]....
        /*08b4*/ 	.word	0x00011600


	//   ....[134]....
        /*08b8*/ 	.word	0x00011730


	//   ....[135]....
        /*08bc*/ 	.word	0x00014570


	//   ....[136]....
        /*08c0*/ 	.word	0x00014590


	//   ....[137]....
        /*08c4*/ 	.word	0x000145a0


	//   ....[138]....
        /*08c8*/ 	.word	0x000145b0


	//   ....[139]....
        /*08cc*/ 	.word	0x000145c0


	//   ....[140]....
        /*08d0*/ 	.word	0x000145d0


	//   ....[141]....
        /*08d4*/ 	.word	0x000145e0


	//   ....[142]....
        /*08d8*/ 	.word	0x00014600


	//   ....[143]....
        /*08dc*/ 	.word	0x00014620


	//   ....[144]....
        /*08e0*/ 	.word	0x00014640


	//   ....[145]....
        /*08e4*/ 	.word	0x00014660


	//   ....[146]....
        /*08e8*/ 	.word	0x00014670


	//   ....[147]....
        /*08ec*/ 	.word	0x00014680


	//   ....[148]....
        /*08f0*/ 	.word	0x00014690


	//   ....[149]....
        /*08f4*/ 	.word	0x00015240


	//   ....[150]....
        /*08f8*/ 	.word	0x00015260


	//   ....[151]....
        /*08fc*/ 	.word	0x00015270


	//   ....[152]....
        /*0900*/ 	.word	0x00015280


	//   ....[153]....
        /*0904*/ 	.word	0x00015290


	//   ....[154]....
        /*0908*/ 	.word	0x000152a0


	//   ....[155]....
        /*090c*/ 	.word	0x000152b0


	//   ....[156]....
        /*0910*/ 	.word	0x000152d0


	//   ....[157]....
        /*0914*/ 	.word	0x000152e0


	//   ....[158]....
        /*0918*/ 	.word	0x00015300


	//   ....[159]....
        /*091c*/ 	.word	0x00015350


	//   ....[160]....
        /*0920*/ 	.word	0x00015390


	//   ....[161]....
        /*0924*/ 	.word	0x000153b0


	//   ....[162]....
        /*0928*/ 	.word	0x000153c0


	//   ....[163]....
        /*092c*/ 	.word	0x000155c0


	//   ....[164]....
        /*0930*/ 	.word	0x000155d0


	//   ....[165]....
        /*0934*/ 	.word	0x000155e0


	//   ....[166]....
        /*0938*/ 	.word	0x000155f0


	//   ....[167]....
        /*093c*/ 	.word	0x000164b0


	//   ....[168]....
        /*0940*/ 	.word	0x00016700


	//   ....[169]....
        /*0944*/ 	.word	0x00016970


	//   ....[170]....
        /*0948*/ 	.word	0x00016ac0


	//   ....[171]....
        /*094c*/ 	.word	0x00016cc0


	//   ....[172]....
        /*0950*/ 	.word	0x00016d40


	//   ....[173]....
        /*0954*/ 	.word	0x00016d90


	//   ....[174]....
        /*0958*/ 	.word	0x00016e70


	//   ....[175]....
        /*095c*/ 	.word	0x00019bf0


	//   ....[176]....
        /*0960*/ 	.word	0x00019c10


	//   ....[177]....
        /*0964*/ 	.word	0x00019c20


	//   ....[178]....
        /*0968*/ 	.word	0x00019c30


	//   ....[179]....
        /*096c*/ 	.word	0x00019c40


	//   ....[180]....
        /*0970*/ 	.word	0x00019c50


	//   ....[181]....
        /*0974*/ 	.word	0x00019c60


	//   ....[182]....
        /*0978*/ 	.word	0x00019c80


	//   ....[183]....
        /*097c*/ 	.word	0x00019c90


	//   ....[184]....
        /*0980*/ 	.word	0x00019cb0


	//   ....[185]....
        /*0984*/ 	.word	0x00019cd0


	//   ....[186]....
        /*0988*/ 	.word	0x00019d40


	//   ....[187]....
        /*098c*/ 	.word	0x00019d60


	//   ....[188]....
        /*0990*/ 	.word	0x00019d80


	//   ....[189]....
        /*0994*/ 	.word	0x0001a190


	//   ....[190]....
        /*0998*/ 	.word	0x0001a1c0


	//   ....[191]....
        /*099c*/ 	.word	0x0001a1d0


	//   ....[192]....
        /*09a0*/ 	.word	0x0001a1f0


	//   ....[193]....
        /*09a4*/ 	.word	0x0001a210


	//   ....[194]....
        /*09a8*/ 	.word	0x0001a240


	//   ....[195]....
        /*09ac*/ 	.word	0x0001a260


	//   ....[196]....
        /*09b0*/ 	.word	0x0001a280


	//   ....[197]....
        /*09b4*/ 	.word	0x0001a2b0


	//   ....[198]....
        /*09b8*/ 	.word	0x0001a2d0


	//   ....[199]....
        /*09bc*/ 	.word	0x0001a2f0


	//   ....[200]....
        /*09c0*/ 	.word	0x0001a330


	//   ....[201]....
        /*09c4*/ 	.word	0x0001a3e0


	//   ....[202]....
        /*09c8*/ 	.word	0x0001a400


	//   ....[203]....
        /*09cc*/ 	.word	0x0001b050


	//   ....[204]....
        /*09d0*/ 	.word	0x0001b0d0


	//   ....[205]....
        /*09d4*/ 	.word	0x0001b1d0


	//   ....[206]....
        /*09d8*/ 	.word	0x0001b230


	//   ....[207]....
        /*09dc*/ 	.word	0x0001b260


	//   ....[208]....
        /*09e0*/ 	.word	0x0001b310


	//   ....[209]....
        /*09e4*/ 	.word	0x0001b590


	//   ....[210]....
        /*09e8*/ 	.word	0x0001b8c0


	//   ....[211]....
        /*09ec*/ 	.word	0x0001dcc0


	//   ....[212]....
        /*09f0*/ 	.word	0x0001dcd0


	//   ....[213]....
        /*09f4*/ 	.word	0x0001dce0


	//   ....[214]....
        /*09f8*/ 	.word	0x0001dd00


	//   ....[215]....
        /*09fc*/ 	.word	0x0001dd20


	//   ....[216]....
        /*0a00*/ 	.word	0x0001dd30


	//   ....[217]....
        /*0a04*/ 	.word	0x0001dd60


	//   ....[218]....
        /*0a08*/ 	.word	0x0001dd90


	//   ....[219]....
        /*0a0c*/ 	.word	0x0001f1d0


	//   ....[220]....
        /*0a10*/ 	.word	0x0001f200


	//   ....[221]....
        /*0a14*/ 	.word	0x0001f230


	//   ....[222]....
        /*0a18*/ 	.word	0x0001f260


	//   ....[223]....
        /*0a1c*/ 	.word	0x0001f290


	//   ....[224]....
        /*0a20*/ 	.word	0x0001f2d0


	//   ....[225]....
        /*0a24*/ 	.word	0x0001f310


	//   ....[226]....
        /*0a28*/ 	.word	0x0001f340


	//   ....[227]....
        /*0a2c*/ 	.word	0x0001f3f0


	//   ....[228]....
        /*0a30*/ 	.word	0x0001f410


	//   ....[229]....
        /*0a34*/ 	.word	0x0001f440


	//   ....[230]....
        /*0a38*/ 	.word	0x0001f470


	//   ....[231]....
        /*0a3c*/ 	.word	0x0001f4a0


	//   ....[232]....
        /*0a40*/ 	.word	0x0001f4f0


	//   ....[233]....
        /*0a44*/ 	.word	0x0001f520


	//   ....[234]....
        /*0a48*/ 	.word	0x0001f590


	//   ....[235]....
        /*0a4c*/ 	.word	0x0001f650


	//   ....[236]....
        /*0a50*/ 	.word	0x0001f670


	//   ....[237]....
        /*0a54*/ 	.word	0x0001f6a0


	//   ....[238]....
        /*0a58*/ 	.word	0x0001f6b0


	//   ....[239]....
        /*0a5c*/ 	.word	0x0001f6c0


	//   ....[240]....
        /*0a60*/ 	.word	0x0001f6d0


	//   ....[241]....
        /*0a64*/ 	.word	0x0001f7c0


	//   ....[242]....
        /*0a68*/ 	.word	0x0001f7e0


	//   ....[243]....
        /*0a6c*/ 	.word	0x0001fff0


	//   ....[244]....
        /*0a70*/ 	.word	0x00020020


	//   ....[245]....
        /*0a74*/ 	.word	0x00020050


	//   ....[246]....
        /*0a78*/ 	.word	0x00020080


	//   ....[247]....
        /*0a7c*/ 	.word	0x000200b0


	//   ....[248]....
        /*0a80*/ 	.word	0x000200e0


	//   ....[249]....
        /*0a84*/ 	.word	0x00020110


	//   ....[250]....
        /*0a88*/ 	.word	0x00020130


	//   ....[251]....
        /*0a8c*/ 	.word	0x00020150


	//   ....[252]....
        /*0a90*/ 	.word	0x00020170


	//   ....[253]....
        /*0a94*/ 	.word	0x00020180


	//   ....[254]....
        /*0a98*/ 	.word	0x00020190


	//   ....[255]....
        /*0a9c*/ 	.word	0x000201a0


	//   ....[0]....
        /*0aa0*/ 	.word	0x000201b0


	//   ....[1]....
        /*0aa4*/ 	.word	0x000201c0


	//   ....[2]....
        /*0aa8*/ 	.word	0x000201f0


	//----- nvinfo : EIATTR_EXIT_INSTR_OFFSETS
	.align		4
.L_442:
        /*0aac*/ 	.byte	0x04, 0x1c
        /*0aae*/ 	.short	(.L_444 - .L_443)


	//   ....[0]....
.L_443:
        /*0ab0*/ 	.word	0x00000450


	//   ....[1]....
        /*0ab4*/ 	.word	0x0001f800


	//   ....[2]....
        /*0ab8*/ 	.word	0x0001f840


	//   ....[3]....
        /*0abc*/ 	.word	0x00020380


	//   ....[4]....
        /*0ac0*/ 	.word	0x000203c0


	//----- nvinfo : EIATTR_CTAIDZ_USED
	.align		4
.L_444:
        /*0ac4*/ 	.byte	0x01, 0x04
	.zero		2


	//----- nvinfo : EIATTR_MAX_THREADS
	.align		4
        /*0ac8*/ 	.byte	0x04, 0x05
        /*0aca*/ 	.short	(.L_446 - .L_445)
.L_445:
        /*0acc*/ 	.word	0x00000080
        /*0ad0*/ 	.word	0x00000001
        /*0ad4*/ 	.word	0x00000001


	//----- nvinfo : EIATTR_CRS_STACK_SIZE
	.align		4
.L_446:
        /*0ad8*/ 	.byte	0x04, 0x1e
        /*0ada*/ 	.short	(.L_448 - .L_447)
.L_447:
        /*0adc*/ 	.word	0x00000000
.L_448:


//--------------------- .nv.callgraph             --------------------------
	.section	.nv.callgraph,"",@"SHT_CUDA_CALLGRAPH"
	.align	4
	.sectionentsize	8
	.align		4
        /*0000*/ 	.word	0x00000000
	.align		4
        /*0004*/ 	.word	0xffffffff
	.align		4
        /*0008*/ 	.word	0x00000000
	.align		4
        /*000c*/ 	.word	0xfffffffe
	.align		4
        /*0010*/ 	.word	0x00000000
	.align		4
        /*0014*/ 	.word	0xfffffffd
	.align		4
        /*0018*/ 	.word	0x00000000
	.align		4
        /*001c*/ 	.word	0xfffffffc


//--------------------- .nv.rel.action            --------------------------
	.section	.nv.rel.action,"",@"SHT_CUDA_RELOCINFO"
	.align	8
	.sectionentsize	8
        /*0000*/ 	.byte	0x73, 0x00, 0x00, 0x00, 0x00, 0x00, 0x00, 0x00, 0x00, 0x00, 0x00, 0x11, 0x25, 0x00, 0x05, 0x36


//--------------------- .nv.constant4             --------------------------
	.section	.nv.constant4,"a",@progbits
	.align	8
	.align		8
.nv.constant4:
        /*0000*/ 	.dword	_ZN82_INTERNAL_b44d191f_46_flash_fwd_hdim64_bf16_paged_softcapall_sm80_cu_4022bc09_34884cuda3std3__45__cpo5beginE
	.align		8
        /*0008*/ 	.dword	_ZN82_INTERNAL_b44d191f_46_flash_fwd_hdim64_bf16_paged_softcapall_sm80_cu_4022bc09_34884cuda3std3__45__cpo3endE
	.align		8
        /*0010*/ 	.dword	_ZN82_INTERNAL_b44d191f_46_flash_fwd_hdim64_bf16_paged_softcapall_sm80_cu_4022bc09_34884cuda3std3__45__cpo6cbeginE
	.align		8
        /*0018*/ 	.dword	_ZN82_INTERNAL_b44d191f_46_flash_fwd_hdim64_bf16_paged_softcapall_sm80_cu_4022bc09_34884cuda3std3__45__cpo4cendE
	.align		8
        /*0020*/ 	.dword	_ZN82_INTERNAL_b44d191f_46_flash_fwd_hdim64_bf16_paged_softcapall_sm80_cu_4022bc09_34884cuda3std3__484_GLOBAL__N__b44d191f_46_flash_fwd_hdim64_bf16_paged_softcapall_sm80_cu_4022bc09_34886ignoreE
	.align		8
        /*0028*/ 	.dword	_ZN82_INTERNAL_b44d191f_46_flash_fwd_hdim64_bf16_paged_softcapall_sm80_cu_4022bc09_34884cuda3std3__419piecewise_constructE
	.align		8
        /*0030*/ 	.dword	_ZN82_INTERNAL_b44d191f_46_flash_fwd_hdim64_bf16_paged_softcapall_sm80_cu_4022bc09_34884cuda3std3__48in_placeE
	.align		8
        /*0038*/ 	.dword	_ZN82_INTERNAL_b44d191f_46_flash_fwd_hdim64_bf16_paged_softcapall_sm80_cu_4022bc09_34884cuda3std6ranges3__45__cpo4swapE
	.align		8
        /*0040*/ 	.dword	_ZN82_INTERNAL_b44d191f_46_flash_fwd_hdim64_bf16_paged_softcapall_sm80_cu_4022bc09_34884cuda3std6ranges3__45__cpo9iter_moveE
	.align		8
        /*0048*/ 	.dword	_ZN82_INTERNAL_b44d191f_46_flash_fwd_hdim64_bf16_paged_softcapall_sm80_cu_4022bc09_34884cute7productE
	.align		8
        /*0050*/ 	.dword	_ZN82_INTERNAL_b44d191f_46_flash_fwd_hdim64_bf16_paged_softcapall_sm80_cu_4022bc09_34884cute1_E


//--------------------- .nv.constant0._ZN7cutlass13device_kernelIN5flash19enable_sm80_to_sm89INS1_16FlashAttnFwdSm80INS1_25CollectiveMainloopFwdSm80ILi4ELi1ELb0EN4cute5tupleIJNS5_1CILi128EEENS7_ILi112EEENS7_ILi64EEEEEELi64ENS_10bfloat16_tEfNS_4arch4Sm80ELb0ELb0ELb1ELb0ELb1ELb0ELb1ELb0EEENS1_21CollectiveEpilogueFwdINS6_IJS8_SA_S9_EEENS6_IJNS7_ILi1EEESI_SI_EEESC_SE_Li128ELb0ELb1ELb0ELb0EEENS1_19SingleTileSchedulerILb0ELb0ELb1ELi128EEEEEEEEEvNT_6ParamsE --------------------------
	.section	.nv.constant0._ZN7cutlass13device_kernelIN5flash19enable_sm80_to_sm89INS1_16FlashAttnFwdSm80INS1_25CollectiveMainloopFwdSm80ILi4ELi1ELb0EN4cute5tupleIJNS5_1CILi128EEENS7_ILi112EEENS7_ILi64EEEEEELi64ENS_10bfloat16_tEfNS_4arch4Sm80ELb0ELb0ELb1ELb0ELb1ELb0ELb1ELb0EEENS1_21CollectiveEpilogueFwdINS6_IJS8_SA_S9_EEENS6_IJNS7_ILi1EEESI_SI_EEESC_SE_Li128ELb0ELb1ELb0ELb0EEENS1_19SingleTileSchedulerILb0ELb0ELb1ELi128EEEEEEEEEvNT_6ParamsE,"a",@progbits
	.sectionflags	@""
	.align	4
.nv.constant0._ZN7cutlass13device_kernelIN5flash19enable_sm80_to_sm89INS1_16FlashAttnFwdSm80INS1_25CollectiveMainloopFwdSm80ILi4ELi1ELb0EN4cute5tupleIJNS5_1CILi128EEENS7_ILi112EEENS7_ILi64EEEEEELi64ENS_10bfloat16_tEfNS_4arch4Sm80ELb0ELb0ELb1ELb0ELb1ELb0ELb1ELb0EEENS1_21CollectiveEpilogueFwdINS6_IJS8_SA_S9_EEENS6_IJNS7_ILi1EEESI_SI_EEESC_SE_Li128ELb0ELb1ELb0ELb0EEENS1_19SingleTileSchedulerILb0ELb0ELb1ELi128EEEEEEEEEvNT_6ParamsE:
	.zero		1400


//--------------------- .nv.constant0._ZN7cutlass13device_kernelIN5flash19enable_sm80_to_sm89INS1_16FlashAttnFwdSm80INS1_25CollectiveMainloopFwdSm80ILi4ELi1ELb0EN4cute5tupleIJNS5_1CILi128EEENS7_ILi112EEENS7_ILi64EEEEEELi64ENS_10bfloat16_tEfNS_4arch4Sm80ELb0ELb0ELb1ELb1ELb1ELb0ELb1ELb0EEENS1_21CollectiveEpilogueFwdINS6_IJS8_SA_S9_EEENS6_IJNS7_ILi1EEESI_SI_EEESC_SE_Li128ELb1ELb1ELb0ELb0EEENS1_19SingleTileSchedulerILb1ELb0ELb1ELi128EEEEEEEEEvNT_6ParamsE --------------------------
	.section	.nv.constant0._ZN7cutlass13device_kernelIN5flash19enable_sm80_to_sm89INS1_16FlashAttnFwdSm80INS1_25CollectiveMainloopFwdSm80ILi4ELi1ELb0EN4cute5tupleIJNS5_1CILi128EEENS7_ILi112EEENS7_ILi64EEEEEELi64ENS_10bfloat16_tEfNS_4arch4Sm80ELb0ELb0ELb1ELb1ELb1ELb0ELb1ELb0EEENS1_21CollectiveEpilogueFwdINS6_IJS8_SA_S9_EEENS6_IJNS7_ILi1EEESI_SI_EEESC_SE_Li128ELb1ELb1ELb0ELb0EEENS1_19SingleTileSchedulerILb1ELb0ELb1ELi128EEEEEEEEEvNT_6ParamsE,"a",@progbits
	.sectionflags	@""
	.align	4
.nv.constant0._ZN7cutlass13device_kernelIN5flash19enable_sm80_to_sm89INS1_16FlashAttnFwdSm80INS1_25CollectiveMainloopFwdSm80ILi4ELi1ELb0EN4cute5tupleIJNS5_1CILi128EEENS7_ILi112EEENS7_ILi64EEEEEELi64ENS_10bfloat16_tEfNS_4arch4Sm80ELb0ELb0ELb1ELb1ELb1ELb0ELb1ELb0EEENS1_21CollectiveEpilogueFwdINS6_IJS8_SA_S9_EEENS6_IJNS7_ILi1EEESI_SI_EEESC_SE_Li128ELb1ELb1ELb0ELb0EEENS1_19SingleTileSchedulerILb1ELb0ELb1ELi128EEEEEEEEEvNT_6ParamsE:
	.zero		1400


//--------------------- .nv.constant0._ZN7cutlass13device_kernelIN5flash19enable_sm80_to_sm89INS1_16FlashAttnFwdSm80INS1_25CollectiveMainloopFwdSm80ILi4ELi1ELb0EN4cute5tupleIJNS5_1CILi128EEENS7_ILi112EEENS7_ILi64EEEEEELi64ENS_10bfloat16_tEfNS_4arch4Sm80ELb0ELb0ELb1ELb1ELb1ELb1ELb1ELb0EEENS1_21CollectiveEpilogueFwdINS6_IJS8_SA_S9_EEENS6_IJNS7_ILi1EEESI_SI_EEESC_SE_Li128ELb1ELb1ELb0ELb0EEENS1_19SingleTileSchedulerILb1ELb0ELb1ELi128EEEEEEEEEvNT_6ParamsE --------------------------
	.section	.nv.constant0._ZN7cutlass13device_kernelIN5flash19enable_sm80_to_sm89INS1_16FlashAttnFwdSm80INS1_25CollectiveMainloopFwdSm80ILi4ELi1ELb0EN4cute5tupleIJNS5_1CILi128EEENS7_ILi112EEENS7_ILi64EEEEEELi64ENS_10bfloat16_tEfNS_4arch4Sm80ELb0ELb0ELb1ELb1ELb1ELb1ELb1ELb0EEENS1_21CollectiveEpilogueFwdINS6_IJS8_SA_S9_EEENS6_IJNS7_ILi1EEESI_SI_EEESC_SE_Li128ELb1ELb1ELb0ELb0EEENS1_19SingleTileSchedulerILb1ELb0ELb1ELi128EEEEEEEEEvNT_6ParamsE,"a",@progbits
	.sectionflags	@""
	.align	4
.nv.constant0._ZN7cutlass13device_kernelIN5flash19enable_sm80_to_sm89INS1_16FlashAttnFwdSm80INS1_25CollectiveMainloopFwdSm80ILi4ELi1ELb0EN4cute5tupleIJNS5_1CILi128EEENS7_ILi112EEENS7_ILi64EEEEEELi64ENS_10bfloat16_tEfNS_4arch4Sm80ELb0ELb0ELb1ELb1ELb1ELb1ELb1ELb0EEENS1_21CollectiveEpilogueFwdINS6_IJS8_SA_S9_EEENS6_IJNS7_ILi1EEESI_SI_EEESC_SE_Li128ELb1ELb1ELb0ELb0EEENS1_19SingleTileSchedulerILb1ELb0ELb1ELi128EEEEEEEEEvNT_6ParamsE:
	.zero		1400


//--------------------- .nv.constant0._ZN7cutlass13device_kernelIN5flash19enable_sm80_to_sm89INS1_16FlashAttnFwdSm80INS1_25CollectiveMainloopFwdSm80ILi4ELi1ELb0EN4cute5tupleIJNS5_1CILi128EEENS7_ILi96EEENS7_ILi64EEEEEELi64ENS_10bfloat16_tEfNS_4arch4Sm80ELb0ELb1ELb1ELb0ELb1ELb0ELb1ELb0EEENS1_21CollectiveEpilogueFwdINS6_IJS8_SA_S9_EEENS6_IJNS7_ILi1EEESI_SI_EEESC_SE_Li128ELb0ELb1ELb0ELb0EEENS1_19SingleTileSchedulerILb0ELb0ELb1ELi128EEEEEEEEEvNT_6ParamsE --------------------------
	.section	.nv.constant0._ZN7cutlass13device_kernelIN5flash19enable_sm80_to_sm89INS1_16FlashAttnFwdSm80INS1_25CollectiveMainloopFwdSm80ILi4ELi1ELb0EN4cute5tupleIJNS5_1CILi128EEENS7_ILi96EEENS7_ILi64EEEEEELi64ENS_10bfloat16_tEfNS_4arch4Sm80ELb0ELb1ELb1ELb0ELb1ELb0ELb1ELb0EEENS1_21CollectiveEpilogueFwdINS6_IJS8_SA_S9_EEENS6_IJNS7_ILi1EEESI_SI_EEESC_SE_Li128ELb0ELb1ELb0ELb0EEENS1_19SingleTileSchedulerILb0ELb0ELb1ELi128EEEEEEEEEvNT_6ParamsE,"a",@progbits
	.sectionflags	@""
	.align	4
.nv.constant0._ZN7cutlass13device_kernelIN5flash19enable_sm80_to_sm89INS1_16FlashAttnFwdSm80INS1_25CollectiveMainloopFwdSm80ILi4ELi1ELb0EN4cute5tupleIJNS5_1CILi128EEENS7_ILi96EEENS7_ILi64EEEEEELi64ENS_10bfloat16_tEfNS_4arch4Sm80ELb0ELb1ELb1ELb0ELb1ELb0ELb1ELb0EEENS1_21CollectiveEpilogueFwdINS6_IJS8_SA_S9_EEENS6_IJNS7_ILi1EEESI_SI_EEESC_SE_Li128ELb0ELb1ELb0ELb0EEENS1_19SingleTileSchedulerILb0ELb0ELb1ELi128EEEEEEEEEvNT_6ParamsE:
	.zero		1400


//--------------------- .nv.constant0._ZN7cutlass13device_kernelIN5flash19enable_sm80_to_sm89INS1_16FlashAttnFwdSm80INS1_25CollectiveMainloopFwdSm80ILi4ELi1ELb0EN4cute5tupleIJNS5_1CILi128EEENS7_ILi96EEENS7_ILi64EEEEEELi64ENS_10bfloat16_tEfNS_4arch4Sm80ELb0ELb1ELb1ELb1ELb1ELb0ELb1ELb0EEENS1_21CollectiveEpilogueFwdINS6_IJS8_SA_S9_EEENS6_IJNS7_ILi1EEESI_SI_EEESC_SE_Li128ELb1ELb1ELb0ELb0EEENS1_19SingleTileSchedulerILb1ELb0ELb1ELi128EEEEEEEEEvNT_6ParamsE --------------------------
	.section	.nv.constant0._ZN7cutlass13device_kernelIN5flash19enable_sm80_to_sm89INS1_16FlashAttnFwdSm80INS1_25CollectiveMainloopFwdSm80ILi4ELi1ELb0EN4cute5tupleIJNS5_1CILi128EEENS7_ILi96EEENS7_ILi64EEEEEELi64ENS_10bfloat16_tEfNS_4arch4Sm80ELb0ELb1ELb1ELb1ELb1ELb0ELb1ELb0EEENS1_21CollectiveEpilogueFwdINS6_IJS8_SA_S9_EEENS6_IJNS7_ILi1EEESI_SI_EEESC_SE_Li128ELb1ELb1ELb0ELb0EEENS1_19SingleTileSchedulerILb1ELb0ELb1ELi128EEEEEEEEEvNT_6ParamsE,"a",@progbits
	.sectionflags	@""
	.align	4
.nv.constant0._ZN7cutlass13device_kernelIN5flash19enable_sm80_to_sm89INS1_16FlashAttnFwdSm80INS1_25CollectiveMainloopFwdSm80ILi4ELi1ELb0EN4cute5tupleIJNS5_1CILi128EEENS7_ILi96EEENS7_ILi64EEEEEELi64ENS_10bfloat16_tEfNS_4arch4Sm80ELb0ELb1ELb1ELb1ELb1ELb0ELb1ELb0EEENS1_21CollectiveEpilogueFwdINS6_IJS8_SA_S9_EEENS6_IJNS7_ILi1EEESI_SI_EEESC_SE_Li128ELb1ELb1ELb0ELb0EEENS1_19SingleTileSchedulerILb1ELb0ELb1ELi128EEEEEEEEEvNT_6ParamsE:
	.zero		1400


//--------------------- .nv.constant0._ZN7cutlass13device_kernelIN5flash19enable_sm80_to_sm89INS1_16FlashAttnFwdSm80INS1_25CollectiveMainloopFwdSm80ILi4ELi1ELb0EN4cute5tupleIJNS5_1CILi128EEENS7_ILi96EEENS7_ILi64EEEEEELi64ENS_10bfloat16_tEfNS_4arch4Sm80ELb0ELb1ELb1ELb1ELb1ELb1ELb1ELb0EEENS1_21CollectiveEpilogueFwdINS6_IJS8_SA_S9_EEENS6_IJNS7_ILi1EEESI_SI_EEESC_SE_Li128ELb1ELb1ELb0ELb0EEENS1_19SingleTileSchedulerILb1ELb0ELb1ELi128EEEEEEEEEvNT_6ParamsE --------------------------
	.section	.nv.constant0._ZN7cutlass13device_kernelIN5flash19enable_sm80_to_sm89INS1_16FlashAttnFwdSm80INS1_25CollectiveMainloopFwdSm80ILi4ELi1ELb0EN4cute5tupleIJNS5_1CILi128EEENS7_ILi96EEENS7_ILi64EEEEEELi64ENS_10bfloat16_tEfNS_4arch4Sm80ELb0ELb1ELb1ELb1ELb1ELb1ELb1ELb0EEENS1_21CollectiveEpilogueFwdINS6_IJS8_SA_S9_EEENS6_IJNS7_ILi1EEESI_SI_EEESC_SE_Li128ELb1ELb1ELb0ELb0EEENS1_19SingleTileSchedulerILb1ELb0ELb1ELi128EEEEEEEEEvNT_6ParamsE,"a",@progbits
	.sectionflags	@""
	.align	4
.nv.constant0._ZN7cutlass13device_kernelIN5flash19enable_sm80_to_sm89INS1_16FlashAttnFwdSm80INS1_25CollectiveMainloopFwdSm80ILi4ELi1ELb0EN4cute5tupleIJNS5_1CILi128EEENS7_ILi96EEENS7_ILi64EEEEEELi64ENS_10bfloat16_tEfNS_4arch4Sm80ELb0ELb1ELb1ELb1ELb1ELb1ELb1ELb0EEENS1_21CollectiveEpilogueFwdINS6_IJS8_SA_S9_EEENS6_IJNS7_ILi1EEESI_SI_EEESC_SE_Li128ELb1ELb1ELb0ELb0EEENS1_19SingleTileSchedulerILb1ELb0ELb1ELi128EEEEEEEEEvNT_6ParamsE:
	.zero		1400


//--------------------- .nv.constant0._ZN7cutlass13device_kernelIN5flash19enable_sm80_to_sm89INS1_16FlashAttnFwdSm80INS1_25CollectiveMainloopFwdSm80ILi4ELi1ELb0EN4cute5tupleIJNS5_1CILi128EEENS7_ILi112EEENS7_ILi64EEEEEELi64ENS_10bfloat16_tEfNS_4arch4Sm80ELb1ELb0ELb1ELb0ELb1ELb0ELb1ELb0EEENS1_21CollectiveEpilogueFwdINS6_IJS8_SA_S9_EEENS6_IJNS7_ILi1EEESI_SI_EEESC_SE_Li128ELb0ELb1ELb0ELb0EEENS1_30DynamicPersistentTileSchedulerILi128ELi128ELb0ELb1ELb0EEEEEEEEEvNT_6ParamsE --------------------------
	.section	.nv.constant0._ZN7cutlass13device_kernelIN5flash19enable_sm80_to_sm89INS1_16FlashAttnFwdSm80INS1_25CollectiveMainloopFwdSm80ILi4ELi1ELb0EN4cute5tupleIJNS5_1CILi128EEENS7_ILi112EEENS7_ILi64EEEEEELi64ENS_10bfloat16_tEfNS_4arch4Sm80ELb1ELb0ELb1ELb0ELb1ELb0ELb1ELb0EEENS1_21CollectiveEpilogueFwdINS6_IJS8_SA_S9_EEENS6_IJNS7_ILi1EEESI_SI_EEESC_SE_Li128ELb0ELb1ELb0ELb0EEENS1_30DynamicPersistentTileSchedulerILi128ELi128ELb0ELb1ELb0EEEEEEEEEvNT_6ParamsE,"a",@progbits
	.sectionflags	@""
	.align	4
.nv.constant0._ZN7cutlass13device_kernelIN5flash19enable_sm80_to_sm89INS1_16FlashAttnFwdSm80INS1_25CollectiveMainloopFwdSm80ILi4ELi1ELb0EN4cute5tupleIJNS5_1CILi128EEENS7_ILi112EEENS7_ILi64EEEEEELi64ENS_10bfloat16_tEfNS_4arch4Sm80ELb1ELb0ELb1ELb0ELb1ELb0ELb1ELb0EEENS1_21CollectiveEpilogueFwdINS6_IJS8_SA_S9_EEENS6_IJNS7_ILi1EEESI_SI_EEESC_SE_Li128ELb0ELb1ELb0ELb0EEENS1_30DynamicPersistentTileSchedulerILi128ELi128ELb0ELb1ELb0EEEEEEEEEvNT_6ParamsE:
	.zero		1416


//--------------------- .nv.constant0._ZN7cutlass13device_kernelIN5flash19enable_sm80_to_sm89INS1_16FlashAttnFwdSm80INS1_25CollectiveMainloopFwdSm80ILi4ELi1ELb0EN4cute5tupleIJNS5_1CILi128EEENS7_ILi112EEENS7_ILi64EEEEEELi64ENS_10bfloat16_tEfNS_4arch4Sm80ELb1ELb0ELb1ELb1ELb1ELb0ELb1ELb0EEENS1_21CollectiveEpilogueFwdINS6_IJS8_SA_S9_EEENS6_IJNS7_ILi1EEESI_SI_EEESC_SE_Li128ELb1ELb1ELb0ELb0EEENS1_19SingleTileSchedulerILb1ELb0ELb1ELi128EEEEEEEEEvNT_6ParamsE --------------------------
	.section	.nv.constant0._ZN7cutlass13device_kernelIN5flash19enable_sm80_to_sm89INS1_16FlashAttnFwdSm80INS1_25CollectiveMainloopFwdSm80ILi4ELi1ELb0EN4cute5tupleIJNS5_1CILi128EEENS7_ILi112EEENS7_ILi64EEEEEELi64ENS_10bfloat16_tEfNS_4arch4Sm80ELb1ELb0ELb1ELb1ELb1ELb0ELb1ELb0EEENS1_21CollectiveEpilogueFwdINS6_IJS8_SA_S9_EEENS6_IJNS7_ILi1EEESI_SI_EEESC_SE_Li128ELb1ELb1ELb0ELb0EEENS1_19SingleTileSchedulerILb1ELb0ELb1ELi128EEEEEEEEEvNT_6ParamsE,"a",@progbits
	.sectionflags	@""
	.align	4
.nv.constant0._ZN7cutlass13device_kernelIN5flash19enable_sm80_to_sm89INS1_16FlashAttnFwdSm80INS1_25CollectiveMainloopFwdSm80ILi4ELi1ELb0EN4cute5tupleIJNS5_1CILi128EEENS7_ILi112EEENS7_ILi64EEEEEELi64ENS_10bfloat16_tEfNS_4arch4Sm80ELb1ELb0ELb1ELb1ELb1ELb0ELb1ELb0EEENS1_21CollectiveEpilogueFwdINS6_IJS8_SA_S9_EEENS6_IJNS7_ILi1EEESI_SI_EEESC_SE_Li128ELb1ELb1ELb0ELb0EEENS1_19SingleTileSchedulerILb1ELb0ELb1ELi128EEEEEEEEEvNT_6ParamsE:
	.zero		1400


//--------------------- .nv.constant0._ZN7cutlass13device_kernelIN5flash19enable_sm80_to_sm89INS1_16FlashAttnFwdSm80INS1_25CollectiveMainloopFwdSm80ILi4ELi1ELb0EN4cute5tupleIJNS5_1CILi128EEENS7_ILi112EEENS7_ILi64EEEEEELi64ENS_10bfloat16_tEfNS_4arch4Sm80ELb1ELb0ELb1ELb1ELb1ELb1ELb1ELb0EEENS1_21CollectiveEpilogueFwdINS6_IJS8_SA_S9_EEENS6_IJNS7_ILi1EEESI_SI_EEESC_SE_Li128ELb1ELb1ELb0ELb0EEENS1_19SingleTileSchedulerILb1ELb0ELb1ELi128EEEEEEEEEvNT_6ParamsE --------------------------
	.section	.nv.constant0._ZN7cutlass13device_kernelIN5flash19enable_sm80_to_sm89INS1_16FlashAttnFwdSm80INS1_25CollectiveMainloopFwdSm80ILi4ELi1ELb0EN4cute5tupleIJNS5_1CILi128EEENS7_ILi112EEENS7_ILi64EEEEEELi64ENS_10bfloat16_tEfNS_4arch4Sm80ELb1ELb0ELb1ELb1ELb1ELb1ELb1ELb0EEENS1_21CollectiveEpilogueFwdINS6_IJS8_SA_S9_EEENS6_IJNS7_ILi1EEESI_SI_EEESC_SE_Li128ELb1ELb1ELb0ELb0EEENS1_19SingleTileSchedulerILb1ELb0ELb1ELi128EEEEEEEEEvNT_6ParamsE,"a",@progbits
	.sectionflags	@""
	.align	4
.nv.constant0._ZN7cutlass13device_kernelIN5flash19enable_sm80_to_sm89INS1_16FlashAttnFwdSm80INS1_25CollectiveMainloopFwdSm80ILi4ELi1ELb0EN4cute5tupleIJNS5_1CILi128EEENS7_ILi112EEENS7_ILi64EEEEEELi64ENS_10bfloat16_tEfNS_4arch4Sm80ELb1ELb0ELb1ELb1ELb1ELb1ELb1ELb0EEENS1_21CollectiveEpilogueFwdINS6_IJS8_SA_S9_EEENS6_IJNS7_ILi1EEESI_SI_EEESC_SE_Li128ELb1ELb1ELb0ELb0EEENS1_19SingleTileSchedulerILb1ELb0ELb1ELi128EEEEEEEEEvNT_6ParamsE:
	.zero		1400


//--------------------- .nv.constant0._ZN7cutlass13device_kernelIN5flash19enable_sm80_to_sm89INS1_16FlashAttnFwdSm80INS1_25CollectiveMainloopFwdSm80ILi4ELi1ELb0EN4cute5tupleIJNS5_1CILi128EEENS7_ILi112EEENS7_ILi64EEEEEELi64ENS_10bfloat16_tEfNS_4arch4Sm80ELb0ELb0ELb0ELb0ELb1ELb0ELb1ELb0EEENS1_21CollectiveEpilogueFwdINS6_IJS8_SA_S9_EEENS6_IJNS7_ILi1EEESI_SI_EEESC_SE_Li128ELb0ELb1ELb0ELb0EEENS1_19SingleTileSchedulerILb0ELb0ELb1ELi128EEEEEEEEEvNT_6ParamsE --------------------------
	.section	.nv.constant0._ZN7cutlass13device_kernelIN5flash19enable_sm80_to_sm89INS1_16FlashAttnFwdSm80INS1_25CollectiveMainloopFwdSm80ILi4ELi1ELb0EN4cute5tupleIJNS5_1CILi128EEENS7_ILi112EEENS7_ILi64EEEEEELi64ENS_10bfloat16_tEfNS_4arch4Sm80ELb0ELb0ELb0ELb0ELb1ELb0ELb1ELb0EEENS1_21CollectiveEpilogueFwdINS6_IJS8_SA_S9_EEENS6_IJNS7_ILi1EEESI_SI_EEESC_SE_Li128ELb0ELb1ELb0ELb0EEENS1_19SingleTileSchedulerILb0ELb0ELb1ELi128EEEEEEEEEvNT_6ParamsE,"a",@progbits
	.sectionflags	@""
	.align	4
.nv.constant0._ZN7cutlass13device_kernelIN5flash19enable_sm80_to_sm89INS1_16FlashAttnFwdSm80INS1_25CollectiveMainloopFwdSm80ILi4ELi1ELb0EN4cute5tupleIJNS5_1CILi128EEENS7_ILi112EEENS7_ILi64EEEEEELi64ENS_10bfloat16_tEfNS_4arch4Sm80ELb0ELb0ELb0ELb0ELb1ELb0ELb1ELb0EEENS1_21CollectiveEpilogueFwdINS6_IJS8_SA_S9_EEENS6_IJNS7_ILi1EEESI_SI_EEESC_SE_Li128ELb0ELb1ELb0ELb0EEENS1_19SingleTileSchedulerILb0ELb0ELb1ELi128EEEEEEEEEvNT_6ParamsE:
	.zero		1400


//--------------------- .nv.constant0._ZN7cutlass13device_kernelIN5flash19enable_sm80_to_sm89INS1_16FlashAttnFwdSm80INS1_25CollectiveMainloopFwdSm80ILi4ELi1ELb0EN4cute5tupleIJNS5_1CILi128EEENS7_ILi112EEENS7_ILi64EEEEEELi64ENS_10bfloat16_tEfNS_4arch4Sm80ELb0ELb0ELb0ELb1ELb1ELb0ELb1ELb0EEENS1_21CollectiveEpilogueFwdINS6_IJS8_SA_S9_EEENS6_IJNS7_ILi1EEESI_SI_EEESC_SE_Li128ELb1ELb1ELb0ELb0EEENS1_19SingleTileSchedulerILb1ELb0ELb1ELi128EEEEEEEEEvNT_6ParamsE --------------------------
	.section	.nv.constant0._ZN7cutlass13device_kernelIN5flash19enable_sm80_to_sm89INS1_16FlashAttnFwdSm80INS1_25CollectiveMainloopFwdSm80ILi4ELi1ELb0EN4cute5tupleIJNS5_1CILi128EEENS7_ILi112EEENS7_ILi64EEEEEELi64ENS_10bfloat16_tEfNS_4arch4Sm80ELb0ELb0ELb0ELb1ELb1ELb0ELb1ELb0EEENS1_21CollectiveEpilogueFwdINS6_IJS8_SA_S9_EEENS6_IJNS7_ILi1EEESI_SI_EEESC_SE_Li128ELb1ELb1ELb0ELb0EEENS1_19SingleTileSchedulerILb1ELb0ELb1ELi128EEEEEEEEEvNT_6ParamsE,"a",@progbits
	.sectionflags	@""
	.align	4
.nv.constant0._ZN7cutlass13device_kernelIN5flash19enable_sm80_to_sm89INS1_16FlashAttnFwdSm80INS1_25CollectiveMainloopFwdSm80ILi4ELi1ELb0EN4cute5tupleIJNS5_1CILi128EEENS7_ILi112EEENS7_ILi64EEEEEELi64ENS_10bfloat16_tEfNS_4arch4Sm80ELb0ELb0ELb0ELb1ELb1ELb0ELb1ELb0EEENS1_21CollectiveEpilogueFwdINS6_IJS8_SA_S9_EEENS6_IJNS7_ILi1EEESI_SI_EEESC_SE_Li128ELb1ELb1ELb0ELb0EEENS1_19SingleTileSchedulerILb1ELb0ELb1ELi128EEEEEEEEEvNT_6ParamsE:
	.zero		1400


//--------------------- .nv.constant0._ZN7cutlass13device_kernelIN5flash19enable_sm80_to_sm89INS1_16FlashAttnFwdSm80INS1_25CollectiveMainloopFwdSm80ILi4ELi1ELb0EN4cute5tupleIJNS5_1CILi128EEENS7_ILi112EEENS7_ILi64EEEEEELi64ENS_10bfloat16_tEfNS_4arch4Sm80ELb0ELb0ELb0ELb1ELb1ELb1ELb1ELb0EEENS1_21CollectiveEpilogueFwdINS6_IJS8_SA_S9_EEENS6_IJNS7_ILi1EEESI_SI_EEESC_SE_Li128ELb1ELb1ELb0ELb0EEENS1_19SingleTileSchedulerILb1ELb0ELb1ELi128EEEEEEEEEvNT_6ParamsE --------------------------
	.section	.nv.constant0._ZN7cutlass13device_kernelIN5flash19enable_sm80_to_sm89INS1_16FlashAttnFwdSm80INS1_25CollectiveMainloopFwdSm80ILi4ELi1ELb0EN4cute5tupleIJNS5_1CILi128EEENS7_ILi112EEENS7_ILi64EEEEEELi64ENS_10bfloat16_tEfNS_4arch4Sm80ELb0ELb0ELb0ELb1ELb1ELb1ELb1ELb0EEENS1_21CollectiveEpilogueFwdINS6_IJS8_SA_S9_EEENS6_IJNS7_ILi1EEESI_SI_EEESC_SE_Li128ELb1ELb1ELb0ELb0EEENS1_19SingleTileSchedulerILb1ELb0ELb1ELi128EEEEEEEEEvNT_6ParamsE,"a",@progbits
	.sectionflags	@""
	.align	4
.nv.constant0._ZN7cutlass13device_kernelIN5flash19enable_sm80_to_sm89INS1_16FlashAttnFwdSm80INS1_25CollectiveMainloopFwdSm80ILi4ELi1ELb0EN4cute5tupleIJNS5_1CILi128EEENS7_ILi112EEENS7_ILi64EEEEEELi64ENS_10bfloat16_tEfNS_4arch4Sm80ELb0ELb0ELb0ELb1ELb1ELb1ELb1ELb0EEENS1_21CollectiveEpilogueFwdINS6_IJS8_SA_S9_EEENS6_IJNS7_ILi1EEESI_SI_EEESC_SE_Li128ELb1ELb1ELb0ELb0EEENS1_19SingleTileSchedulerILb1ELb0ELb1ELi128EEEEEEEEEvNT_6ParamsE:
	.zero		1400


//--------------------- .nv.constant0._ZN7cutlass13device_kernelIN5flash19enable_sm80_to_sm89INS1_16FlashAttnFwdSm80INS1_25CollectiveMainloopFwdSm80ILi4ELi1ELb0EN4cute5tupleIJNS5_1CILi128EEENS7_ILi96EEENS7_ILi64EEEEEELi64ENS_10bfloat16_tEfNS_4arch4Sm80ELb0ELb1ELb0ELb0ELb1ELb0ELb1ELb0EEENS1_21CollectiveEpilogueFwdINS6_IJS8_SA_S9_EEENS6_IJNS7_ILi1EEESI_SI_EEESC_SE_Li128ELb0ELb1ELb0ELb0EEENS1_19SingleTileSchedulerILb0ELb0ELb1ELi128EEEEEEEEEvNT_6ParamsE --------------------------
	.section	.nv.constant0._ZN7cutlass13device_kernelIN5flash19enable_sm80_to_sm89INS1_16FlashAttnFwdSm80INS1_25CollectiveMainloopFwdSm80ILi4ELi1ELb0EN4cute5tupleIJNS5_1CILi128EEENS7_ILi96EEENS7_ILi64EEEEEELi64ENS_10bfloat16_tEfNS_4arch4Sm80ELb0ELb1ELb0ELb0ELb1ELb0ELb1ELb0EEENS1_21CollectiveEpilogueFwdINS6_IJS8_SA_S9_EEENS6_IJNS7_ILi1EEESI_SI_EEESC_SE_Li128ELb0ELb1ELb0ELb0EEENS1_19SingleTileSchedulerILb0ELb0ELb1ELi128EEEEEEEEEvNT_6ParamsE,"a",@progbits
	.sectionflags	@""
	.align	4
.nv.constant0._ZN7cutlass13device_kernelIN5flash19enable_sm80_to_sm89INS1_16FlashAttnFwdSm80INS1_25CollectiveMainloopFwdSm80ILi4ELi1ELb0EN4cute5tupleIJNS5_1CILi128EEENS7_ILi96EEENS7_ILi64EEEEEELi64ENS_10bfloat16_tEfNS_4arch4Sm80ELb0ELb1ELb0ELb0ELb1ELb0ELb1ELb0EEENS1_21CollectiveEpilogueFwdINS6_IJS8_SA_S9_EEENS6_IJNS7_ILi1EEESI_SI_EEESC_SE_Li128ELb0ELb1ELb0ELb0EEENS1_19SingleTileSchedulerILb0ELb0ELb1ELi128EEEEEEEEEvNT_6ParamsE:
	.zero		1400


//--------------------- .nv.constant0._ZN7cutlass13device_kernelIN5flash19enable_sm80_to_sm89INS1_16FlashAttnFwdSm80INS1_25CollectiveMainloopFwdSm80ILi4ELi1ELb0EN4cute5tupleIJNS5_1CILi128EEENS7_ILi96EEENS7_ILi64EEEEEELi64ENS_10bfloat16_tEfNS_4arch4Sm80ELb0ELb1ELb0ELb1ELb1ELb0ELb1ELb0EEENS1_21CollectiveEpilogueFwdINS6_IJS8_SA_S9_EEENS6_IJNS7_ILi1EEESI_SI_EEESC_SE_Li128ELb1ELb1ELb0ELb0EEENS1_19SingleTileSchedulerILb1ELb0ELb1ELi128EEEEEEEEEvNT_6ParamsE --------------------------
	.section	.nv.constant0._ZN7cutlass13device_kernelIN5flash19enable_sm80_to_sm89INS1_16FlashAttnFwdSm80INS1_25CollectiveMainloopFwdSm80ILi4ELi1ELb0EN4cute5tupleIJNS5_1CILi128EEENS7_ILi96EEENS7_ILi64EEEEEELi64ENS_10bfloat16_tEfNS_4arch4Sm80ELb0ELb1ELb0ELb1ELb1ELb0ELb1ELb0EEENS1_21CollectiveEpilogueFwdINS6_IJS8_SA_S9_EEENS6_IJNS7_ILi1EEESI_SI_EEESC_SE_Li128ELb1ELb1ELb0ELb0EEENS1_19SingleTileSchedulerILb1ELb0ELb1ELi128EEEEEEEEEvNT_6ParamsE,"a",@progbits
	.sectionflags	@""
	.align	4
.nv.constant0._ZN7cutlass13device_kernelIN5flash19enable_sm80_to_sm89INS1_16FlashAttnFwdSm80INS1_25CollectiveMainloopFwdSm80ILi4ELi1ELb0EN4cute5tupleIJNS5_1CILi128EEENS7_ILi96EEENS7_ILi64EEEEEELi64ENS_10bfloat16_tEfNS_4arch4Sm80ELb0ELb1ELb0ELb1ELb1ELb0ELb1ELb0EEENS1_21CollectiveEpilogueFwdINS6_IJS8_SA_S9_EEENS6_IJNS7_ILi1EEESI_SI_EEESC_SE_Li128ELb1ELb1ELb0ELb0EEENS1_19SingleTileSchedulerILb1ELb0ELb1ELi128EEEEEEEEEvNT_6ParamsE:
	.zero		1400


//--------------------- .nv.constant0._ZN7cutlass13device_kernelIN5flash19enable_sm80_to_sm89INS1_16FlashAttnFwdSm80INS1_25CollectiveMainloopFwdSm80ILi4ELi1ELb0EN4cute5tupleIJNS5_1CILi128EEENS7_ILi96EEENS7_ILi64EEEEEELi64ENS_10bfloat16_tEfNS_4arch4Sm80ELb0ELb1ELb0ELb1ELb1ELb1ELb1ELb0EEENS1_21CollectiveEpilogueFwdINS6_IJS8_SA_S9_EEENS6_IJNS7_ILi1EEESI_SI_EEESC_SE_Li128ELb1ELb1ELb0ELb0EEENS1_19SingleTileSchedulerILb1ELb0ELb1ELi128EEEEEEEEEvNT_6ParamsE --------------------------
	.section	.nv.constant0._ZN7cutlass13device_kernelIN5flash19enable_sm80_to_sm89INS1_16FlashAttnFwdSm80INS1_25CollectiveMainloopFwdSm80ILi4ELi1ELb0EN4cute5tupleIJNS5_1CILi128EEENS7_ILi96EEENS7_ILi64EEEEEELi64ENS_10bfloat16_tEfNS_4arch4Sm80ELb0ELb1ELb0ELb1ELb1ELb1ELb1ELb0EEENS1_21CollectiveEpilogueFwdINS6_IJS8_SA_S9_EEENS6_IJNS7_ILi1EEESI_SI_EEESC_SE_Li128ELb1ELb1ELb0ELb0EEENS1_19SingleTileSchedulerILb1ELb0ELb1ELi128EEEEEEEEEvNT_6ParamsE,"a",@progbits
	.sectionflags	@""
	.align	4
.nv.constant0._ZN7cutlass13device_kernelIN5flash19enable_sm80_to_sm89INS1_16FlashAttnFwdSm80INS1_25CollectiveMainloopFwdSm80ILi4ELi1ELb0EN4cute5tupleIJNS5_1CILi128EEENS7_ILi96EEENS7_ILi64EEEEEELi64ENS_10bfloat16_tEfNS_4arch4Sm80ELb0ELb1ELb0ELb1ELb1ELb1ELb1ELb0EEENS1_21CollectiveEpilogueFwdINS6_IJS8_SA_S9_EEENS6_IJNS7_ILi1EEESI_SI_EEESC_SE_Li128ELb1ELb1ELb0ELb0EEENS1_19SingleTileSchedulerILb1ELb0ELb1ELi128EEEEEEEEEvNT_6ParamsE:
	.zero		1400


//--------------------- .nv.constant0._ZN7cutlass13device_kernelIN5flash19enable_sm80_to_sm89INS1_16FlashAttnFwdSm80INS1_25CollectiveMainloopFwdSm80ILi4ELi1ELb0EN4cute5tupleIJNS5_1CILi128EEENS7_ILi112EEENS7_ILi64EEEEEELi64ENS_10bfloat16_tEfNS_4arch4Sm80ELb1ELb0ELb0ELb0ELb1ELb0ELb1ELb0EEENS1_21CollectiveEpilogueFwdINS6_IJS8_SA_S9_EEENS6_IJNS7_ILi1EEESI_SI_EEESC_SE_Li128ELb0ELb1ELb0ELb0EEENS1_30DynamicPersistentTileSchedulerILi128ELi128ELb0ELb1ELb0EEEEEEEEEvNT_6ParamsE --------------------------
	.section	.nv.constant0._ZN7cutlass13device_kernelIN5flash19enable_sm80_to_sm89INS1_16FlashAttnFwdSm80INS1_25CollectiveMainloopFwdSm80ILi4ELi1ELb0EN4cute5tupleIJNS5_1CILi128EEENS7_ILi112EEENS7_ILi64EEEEEELi64ENS_10bfloat16_tEfNS_4arch4Sm80ELb1ELb0ELb0ELb0ELb1ELb0ELb1ELb0EEENS1_21CollectiveEpilogueFwdINS6_IJS8_SA_S9_EEENS6_IJNS7_ILi1EEESI_SI_EEESC_SE_Li128ELb0ELb1ELb0ELb0EEENS1_30DynamicPersistentTileSchedulerILi128ELi128ELb0ELb1ELb0EEEEEEEEEvNT_6ParamsE,"a",@progbits
	.sectionflags	@""
	.align	4
.nv.constant0._ZN7cutlass13device_kernelIN5flash19enable_sm80_to_sm89INS1_16FlashAttnFwdSm80INS1_25CollectiveMainloopFwdSm80ILi4ELi1ELb0EN4cute5tupleIJNS5_1CILi128EEENS7_ILi112EEENS7_ILi64EEEEEELi64ENS_10bfloat16_tEfNS_4arch4Sm80ELb1ELb0ELb0ELb0ELb1ELb0ELb1ELb0EEENS1_21CollectiveEpilogueFwdINS6_IJS8_SA_S9_EEENS6_IJNS7_ILi1EEESI_SI_EEESC_SE_Li128ELb0ELb1ELb0ELb0EEENS1_30DynamicPersistentTileSchedulerILi128ELi128ELb0ELb1ELb0EEEEEEEEEvNT_6ParamsE:
	.zero		1416


//--------------------- .nv.constant0._ZN7cutlass13device_kernelIN5flash19enable_sm80_to_sm89INS1_16FlashAttnFwdSm80INS1_25CollectiveMainloopFwdSm80ILi4ELi1ELb0EN4cute5tupleIJNS5_1CILi128EEENS7_ILi112EEENS7_ILi64EEEEEELi64ENS_10bfloat16_tEfNS_4arch4Sm80ELb1ELb0ELb0ELb1ELb1ELb0ELb1ELb0EEENS1_21CollectiveEpilogueFwdINS6_IJS8_SA_S9_EEENS6_IJNS7_ILi1EEESI_SI_EEESC_SE_Li128ELb1ELb1ELb0ELb0EEENS1_19SingleTileSchedulerILb1ELb0ELb1ELi128EEEEEEEEEvNT_6ParamsE --------------------------
	.section	.nv.constant0._ZN7cutlass13device_kernelIN5flash19enable_sm80_to_sm89INS1_16FlashAttnFwdSm80INS1_25CollectiveMainloopFwdSm80ILi4ELi1ELb0EN4cute5tupleIJNS5_1CILi128EEENS7_ILi112EEENS7_ILi64EEEEEELi64ENS_10bfloat16_tEfNS_4arch4Sm80ELb1ELb0ELb0ELb1ELb1ELb0ELb1ELb0EEENS1_21CollectiveEpilogueFwdINS6_IJS8_SA_S9_EEENS6_IJNS7_ILi1EEESI_SI_EEESC_SE_Li128ELb1ELb1ELb0ELb0EEENS1_19SingleTileSchedulerILb1ELb0ELb1ELi128EEEEEEEEEvNT_6ParamsE,"a",@progbits
	.sectionflags	@""
	.align	4
.nv.constant0._ZN7cutlass13device_kernelIN5flash19enable_sm80_to_sm89INS1_16FlashAttnFwdSm80INS1_25CollectiveMainloopFwdSm80ILi4ELi1ELb0EN4cute5tupleIJNS5_1CILi128EEENS7_ILi112EEENS7_ILi64EEEEEELi64ENS_10bfloat16_tEfNS_4arch4Sm80ELb1ELb0ELb0ELb1ELb1ELb0ELb1ELb0EEENS1_21CollectiveEpilogueFwdINS6_IJS8_SA_S9_EEENS6_IJNS7_ILi1EEESI_SI_EEESC_SE_Li128ELb1ELb1ELb0ELb0EEENS1_19SingleTileSchedulerILb1ELb0ELb1ELi128EEEEEEEEEvNT_6ParamsE:
	.zero		1400


//--------------------- .nv.constant0._ZN7cutlass13device_kernelIN5flash19enable_sm80_to_sm89INS1_16FlashAttnFwdSm80INS1_25CollectiveMainloopFwdSm80ILi4ELi1ELb0EN4cute5tupleIJNS5_1CILi128EEENS7_ILi112EEENS7_ILi64EEEEEELi64ENS_10bfloat16_tEfNS_4arch4Sm80ELb1ELb0ELb0ELb1ELb1ELb1ELb1ELb0EEENS1_21CollectiveEpilogueFwdINS6_IJS8_SA_S9_EEENS6_IJNS7_ILi1EEESI_SI_EEESC_SE_Li128ELb1ELb1ELb0ELb0EEENS1_19SingleTileSchedulerILb1ELb0ELb1ELi128EEEEEEEEEvNT_6ParamsE --------------------------
	.section	.nv.constant0._ZN7cutlass13device_kernelIN5flash19enable_sm80_to_sm89INS1_16FlashAttnFwdSm80INS1_25CollectiveMainloopFwdSm80ILi4ELi1ELb0EN4cute5tupleIJNS5_1CILi128EEENS7_ILi112EEENS7_ILi64EEEEEELi64ENS_10bfloat16_tEfNS_4arch4Sm80ELb1ELb0ELb0ELb1ELb1ELb1ELb1ELb0EEENS1_21CollectiveEpilogueFwdINS6_IJS8_SA_S9_EEENS6_IJNS7_ILi1EEESI_SI_EEESC_SE_Li128ELb1ELb1ELb0ELb0EEENS1_19SingleTileSchedulerILb1ELb0ELb1ELi128EEEEEEEEEvNT_6ParamsE,"a",@progbits
	.sectionflags	@""
	.align	4
.nv.constant0._ZN7cutlass13device_kernelIN5flash19enable_sm80_to_sm89INS1_16FlashAttnFwdSm80INS1_25CollectiveMainloopFwdSm80ILi4ELi1ELb0EN4cute5tupleIJNS5_1CILi128EEENS7_ILi112EEENS7_ILi64EEEEEELi64ENS_10bfloat16_tEfNS_4arch4Sm80ELb1ELb0ELb0ELb1ELb1ELb1ELb1ELb0EEENS1_21CollectiveEpilogueFwdINS6_IJS8_SA_S9_EEENS6_IJNS7_ILi1EEESI_SI_EEESC_SE_Li128ELb1ELb1ELb0ELb0EEENS1_19SingleTileSchedulerILb1ELb0ELb1ELi128EEEEEEEEEvNT_6ParamsE:
	.zero		1400


//--------------------- .text._ZN7cutlass13device_kernelIN5flash19enable_sm80_to_sm89INS1_16FlashAttnFwdSm80INS1_25CollectiveMainloopFwdSm80ILi4ELi1ELb0EN4cute5tupleIJNS5_1CILi128EEENS7_ILi112EEENS7_ILi64EEEEEELi64ENS_10bfloat16_tEfNS_4arch4Sm80ELb0ELb0ELb1ELb0ELb1ELb0ELb1ELb0EEENS1_21CollectiveEpilogueFwdINS6_IJS8_SA_S9_EEENS6_IJNS7_ILi1EEESI_SI_EEESC_SE_Li128ELb0ELb1ELb0ELb0EEENS1_19SingleTileSchedulerILb0ELb0ELb1ELi128EEEEEEEEEvNT_6ParamsE --------------------------
	.section	.text._ZN7cutlass13device_kernelIN5flash19enable_sm80_to_sm89INS1_16FlashAttnFwdSm80INS1_25CollectiveMainloopFwdSm80ILi4ELi1ELb0EN4cute5tupleIJNS5_1CILi128EEENS7_ILi112EEENS7_ILi64EEEEEELi64ENS_10bfloat16_tEfNS_4arch4Sm80ELb0ELb0ELb1ELb0ELb1ELb0ELb1ELb0EEENS1_21CollectiveEpilogueFwdINS6_IJS8_SA_S9_EEENS6_IJNS7_ILi1EEESI_SI_EEESC_SE_Li128ELb0ELb1ELb0ELb0EEENS1_19SingleTileSchedulerILb0ELb0ELb1ELi128EEEEEEEEEvNT_6ParamsE,"ax",@progbits
	.sectioninfo	@"SHI_REGISTERS=255"
	.align	128
.text._ZN7cutlass13device_kernelIN5flash19enable_sm80_to_sm89INS1_16FlashAttnFwdSm80INS1_25CollectiveMainloopFwdSm80ILi4ELi1ELb0EN4cute5tupleIJNS5_1CILi128EEENS7_ILi112EEENS7_ILi64EEEEEELi64ENS_10bfloat16_tEfNS_4arch4Sm80ELb0ELb0ELb1ELb0ELb1ELb0ELb1ELb0EEENS1_21CollectiveEpilogueFwdINS6_IJS8_SA_S9_EEENS6_IJNS7_ILi1EEESI_SI_EEESC_SE_Li128ELb0ELb1ELb0ELb0EEENS1_19SingleTileSchedulerILb0ELb0ELb1ELi128EEEEEEEEEvNT_6ParamsE:
        .type           _ZN7cutlass13device_kernelIN5flash19enable_sm80_to_sm89INS1_16FlashAttnFwdSm80INS1_25CollectiveMainloopFwdSm80ILi4ELi1ELb0EN4cute5tupleIJNS5_1CILi128EEENS7_ILi112EEENS7_ILi64EEEEEELi64ENS_10bfloat16_tEfNS_4arch4Sm80ELb0ELb0ELb1ELb0ELb1ELb0ELb1ELb0EEENS1_21CollectiveEpilogueFwdINS6_IJS8_SA_S9_EEENS6_IJNS7_ILi1EEESI_SI_EEESC_SE_Li128ELb0ELb1ELb0ELb0EEENS1_19SingleTileSchedulerILb0ELb0ELb1ELi128EEEEEEEEEvNT_6ParamsE,@function
        .size           _ZN7cutlass13device_kernelIN5flash19enable_sm80_to_sm89INS1_16FlashAttnFwdSm80INS1_25CollectiveMainloopFwdSm80ILi4ELi1ELb0EN4cute5tupleIJNS5_1CILi128EEENS7_ILi112EEENS7_ILi64EEEEEELi64ENS_10bfloat16_tEfNS_4arch4Sm80ELb0ELb0ELb1ELb0ELb1ELb0ELb1ELb0EEENS1_21CollectiveEpilogueFwdINS6_IJS8_SA_S9_EEENS6_IJNS7_ILi1EEESI_SI_EEESC_SE_Li128ELb0ELb1ELb0ELb0EEENS1_19SingleTileSchedulerILb0ELb0ELb1ELi128EEEEEEEEEvNT_6ParamsE,(.L_x_1596 - _ZN7cutlass13device_kernelIN5flash19enable_sm80_to_sm89INS1_16FlashAttnFwdSm80INS1_25CollectiveMainloopFwdSm80ILi4ELi1ELb0EN4cute5tupleIJNS5_1CILi128EEENS7_ILi112EEENS7_ILi64EEEEEELi64ENS_10bfloat16_tEfNS_4arch4Sm80ELb0ELb0ELb1ELb0ELb1ELb0ELb1ELb0EEENS1_21CollectiveEpilogueFwdINS6_IJS8_SA_S9_EEENS6_IJNS7_ILi1EEESI_SI_EEESC_SE_Li128ELb0ELb1ELb0ELb0EEENS1_19SingleTileSchedulerILb0ELb0ELb1ELi128EEEEEEEEEvNT_6ParamsE)
        .other          _ZN7cutlass13device_kernelIN5flash19enable_sm80_to_sm89INS1_16FlashAttnFwdSm80INS1_25CollectiveMainloopFwdSm80ILi4ELi1ELb0EN4cute5tupleIJNS5_1CILi128EEENS7_ILi112EEENS7_ILi64EEEEEELi64ENS_10bfloat16_tEfNS_4arch4Sm80ELb0ELb0ELb1ELb0ELb1ELb0ELb1ELb0EEENS1_21CollectiveEpilogueFwdINS6_IJS8_SA_S9_EEENS6_IJNS7_ILi1EEESI_SI_EEESC_SE_Li128ELb0ELb1ELb0ELb0EEENS1_19SingleTileSchedulerILb0ELb0ELb1ELi128EEEEEEEEEvNT_6ParamsE,@"STO_CUDA_ENTRY STV_DEFAULT"
_ZN7cutlass13device_kernelIN5flash19enable_sm80_to_sm89INS1_16FlashAttnFwdSm80INS1_25CollectiveMainloopFwdSm80ILi4ELi1ELb0EN4cute5tupleIJNS5_1CILi128EEENS7_ILi112EEENS7_ILi64EEEEEELi64ENS_10bfloat16_tEfNS_4arch4Sm80ELb0ELb0ELb1ELb0ELb1ELb0ELb1ELb0EEENS1_21CollectiveEpilogueFwdINS6_IJS8_SA_S9_EEENS6_IJNS7_ILi1EEESI_SI_EEESC_SE_Li128ELb0ELb1ELb0ELb0EEENS1_19SingleTileSchedulerILb0ELb0ELb1ELi128EEEEEEEEEvNT_6ParamsE:
[----:B------:R-:W-:-:S03]  /*0000*/  MOV R1, c[0x0][0x28] ;  /* 0x00000a0000017a02 */ /* 0x000fc60000000f00 */
[----:B------:R-:W1:Y:S01]  /*0010*/  S2UR UR14, SR_CTAID.Z ;  /* 0x00000000000e79c3 */ /* 0x000e620000002700 */
[----:B------:R-:W-:Y:S02]  /*0020*/  IADD3 R1, R1, -0x78, RZ ;  /* 0xffffff8801017810 */ /* 0x000fe40007ffe0ff */
[----:B-1----:R-:W-:-:S13]  /*0030*/  ISETP.LE.AND P0, PT, RZ, UR14, PT ;  /* 0x0000000eff007c0c */ /* 0x002fda000bf03270 */
[----:B------:R-:W-:Y:S05]  /*0040*/  @!P0 EXIT ;  /* 0x000000000000894d */ /* 0x000fea0003800000 */
[----:B------:R-:W-:Y:S02]  /*0050*/  ULDC.64 UR4, c[0x0][0x340] ;  /* 0x0000d00000047ab9 */ /* 0x000fe40000000a00 */
[----:B------:R-:W-:Y:S02]  /*0060*/  UISETP.NE.U32.AND UP1, UPT, URZ, UR4, UPT ;  /* 0x000000043f00728c */ /* 0x000fe4000bf25070 */
[----:B------:R-:W-:Y:S02]  /*0070*/  ULDC.64 UR8, c[0x0][0x340] ;  /* 0x0000d00000087ab9 */ /* 0x000fe40000000a00 */
[----:B------:R-:W-:Y:S02]  /*0080*/  UISETP.NE.AND.EX UP1, UPT, URZ, UR5, UPT, UP1 ;  /* 0x000000053f00728c */ /* 0x000fe4000bf25310 */
[----:B------:R-:W-:Y:S02]  /*0090*/  ULDC.64 UR12, c[0x0][0x118] ;  /* 0x00004600000c7ab9 */ /* 0x000fe40000000a00 */
[----:B------:R-:W-:-:S02]  /*00a0*/  ULDC.64 UR4, c[0x0][0x370] ;  /* 0x0000dc0000047ab9 */ /* 0x000fc40000000a00 */
[----:B------:R-:W-:Y:S01]  /*00b0*/  PLOP3.LUT P1, PT, PT, PT, UP1, 0x80, 0x0 ;  /* 0x000000000000781c */ /* 0x000fe20003f2f018 */
[----:B------:R-:W-:-:S04]  /*00c0*/  UISETP.NE.U32.AND UP0, UPT, URZ, UR4, UPT ;  /* 0x000000043f00728c */ /* 0x000fc8000bf05070 */
[----:B------:R-:W-:Y:S02]  /*00d0*/  @UP1 UMOV UR6, 0x4 ;  /* 0x0000000400061882 */ /* 0x000fe40000000000 */
[----:B------:R-:W-:Y:S02]  /*00e0*/  @UP1 UIMAD.WIDE UR6, UR14, UR6, UR8 ;  /* 0x000000060e0612a5 */ /* 0x000fe4000f8e0208 */
[----:B------:R-:W-:-:S04]  /*00f0*/  UISETP.NE.AND.EX UP0, UPT, URZ, UR5, UPT, UP0 ;  /* 0x000000053f00728c */ /* 0x000fc8000bf05300 */
[----:B------:R-:W-:Y:S02]  /*0100*/  IMAD.U32 R2, RZ, RZ, UR6 ;  /* 0x00000006ff027e24 */ /* 0x000fe4000f8e00ff */
[----:B------:R-:W-:Y:S01]  /*0110*/  IMAD.U32 R3, RZ, RZ, UR7 ;  /* 0x00000007ff037e24 */ /* 0x000fe2000f8e00ff */
[----:B------:R-:W-:Y:S01]  /*0120*/  ULDC.64 UR6, c[0x0][0x370] ;  /* 0x0000dc0000067ab9 */ /* 0x000fe20000000a00 */
[----:B------:R-:W-:-:S03]  /*0130*/  PLOP3.LUT P2, PT, PT, PT, UP0, 0x80, 0x0 ;  /* 0x000000000000781c */ /* 0x000fc60003f4f008 */
[----:B------:R1:W2:Y:S01]  /*0140*/  @P1 LDG.E R12, [R2.64] ;  /* 0x0000000c020c1981 */ /* 0x0002a2000c1e1900 */
[----:B------:R-:W-:Y:S02]  /*0150*/  @UP0 UMOV UR4, 0x4 ;  /* 0x0000000400040882 */ /* 0x000fe40000000000 */
[----:B------:R-:W-:-:S06]  /*0160*/  @UP0 UIMAD.WIDE UR4, UR14, UR4, UR6 ;  /* 0x000000040e0402a5 */ /* 0x000fcc000f8e0206 */
[----:B-1----:R-:W-:Y:S02]  /*0170*/  IMAD.U32 R2, RZ, RZ, UR4 ;  /* 0x00000004ff027e24 */ /* 0x002fe4000f8e00ff */
[----:B------:R-:W-:Y:S01]  /*0180*/  IMAD.U32 R3, RZ, RZ, UR5 ;  /* 0x00000005ff037e24 */ /* 0x000fe2000f8e00ff */
[----:B------:R-:W1:Y:S01]  /*0190*/  S2R R41, SR_TID.X ;  /* 0x0000000000297919 */ /* 0x000e620000002100 */
[----:B------:R-:W3:Y:S03]  /*01a0*/  S2UR UR7, SR_CTAID.Y ;  /* 0x00000000000779c3 */ /* 0x000ee60000002600 */
[----:B------:R-:W4:Y:S01]  /*01b0*/  S2R R13, SR_CTAID.X ;  /* 0x00000000000d7919 */ /* 0x000f220000002500 */
[----:B------:R-:W-:Y:S01]  /*01c0*/  IMAD.MOV.U32 R19, RZ, RZ, c[0x0][0x2c4] ;  /* 0x0000b100ff137624 */ /* 0x000fe200078e00ff */
[----:B------:R-:W-:Y:S02]  /*01d0*/  ULDC.64 UR4, c[0x0][0x1b8] ;  /* 0x00006e0000047ab9 */ /* 0x000fe40000000a00 */
[----:B------:R5:W2:Y:S01]  /*01e0*/  @P2 LDG.E R14, [R2.64] ;  /* 0x0000000c020e2981 */ /* 0x000aa2000c1e1900 */
[----:B------:R-:W-:Y:S01]  /*01f0*/  USHF.R.S32.HI UR9, URZ, 0x1f, UR14 ;  /* 0x0000001f3f097899 */ /* 0x000fe2000801140e */
[C---:B------:R-:W-:Y:S01]  /*0200*/  ISETP.NE.AND P0, PT, R19.reuse, 0x1, PT ;  /* 0x000000011300780c */ /* 0x040fe20003f05270 */
[----:B------:R-:W-:-:S02]  /*0210*/  IMAD R19, R19, c[0x0][0x168], RZ ;  /* 0x00005a0013137a24 */ /* 0x000fc400078e02ff */
[----:B------:R-:W-:Y:S01]  /*0220*/  IMAD.MOV.U32 R248, RZ, RZ, RZ ;  /* 0x000000fffff87224 */ /* 0x000fe200078e00ff */
[----:B-1----:R-:W-:Y:S01]  /*0230*/  SHF.R.S32.HI R24, RZ, 0x1f, R41 ;  /* 0x0000001fff187819 */ /* 0x002fe20000011429 */
[----:B---3--:R-:W-:Y:S02]  /*0240*/  USHF.R.S32.HI UR6, URZ, 0x1f, UR7 ;  /* 0x0000001f3f067899 */ /* 0x008fe40008011407 */
[----:B------:R-:W-:Y:S01]  /*0250*/  UIMAD.WIDE.U32 UR10, UR7, UR4, URZ ;  /* 0x00000004070a72a5 */ /* 0x000fe2000f8e003f */
[CC--:B------:R-:W-:Y:S01]  /*0260*/  LEA.HI R9, R24.reuse, R41.reuse, RZ, 0x6 ;  /* 0x0000002918097211 */ /* 0x0c0fe200078f30ff */
[----:B------:R-:W-:Y:S01]  /*0270*/  UIMAD UR8, UR6, UR4, URZ ;  /* 0x00000004060872a4 */ /* 0x000fe2000f8e023f */
[----:B-----5:R-:W-:-:S03]  /*0280*/  LEA.HI R2, R24, R41, RZ, 0x3 ;  /* 0x0000002918027211 */ /* 0x020fc600078f18ff */
[----:B------:R-:W-:Y:S01]  /*0290*/  UIMAD UR8, UR7, UR5, UR8 ;  /* 0x00000005070872a4 */ /* 0x000fe2000f8e0208 */
[----:B------:R-:W-:Y:S02]  /*02a0*/  LOP3.LUT R0, R2, 0xfffffff8, RZ, 0xc0, !PT ;  /* 0xfffffff802007812 */ /* 0x000fe400078ec0ff */
[----:B------:R-:W-:Y:S01]  /*02b0*/  ULDC.64 UR4, c[0x0][0x1c0] ;  /* 0x0000700000047ab9 */ /* 0x000fe20000000a00 */
[----:B------:R-:W-:Y:S01]  /*02c0*/  SHF.R.S32.HI R17, RZ, 0x3, R2 ;  /* 0x00000003ff117819 */ /* 0x000fe20000011402 */
[----:B------:R-:W-:Y:S01]  /*02d0*/  UIADD3 UR11, UR11, UR8, URZ ;  /* 0x000000080b0b7290 */ /* 0x000fe2000fffe03f */
[----:B------:R-:W-:Y:S01]  /*02e0*/  IMAD.IADD R16, R41, 0x1, -R0 ;  /* 0x0000000129107824 */ /* 0x000fe200078e0a00 */
[----:B------:R-:W-:Y:S02]  /*02f0*/  UIMAD UR9, UR9, UR4, URZ ;  /* 0x00000004090972a4 */ /* 0x000fe4000f8e023f */
[----:B------:R-:W-:Y:S01]  /*0300*/  UIMAD.WIDE.U32 UR10, UR14, UR4, UR10 ;  /* 0x000000040e0a72a5 */ /* 0x000fe2000f8e000a */
[C---:B------:R-:W-:Y:S01]  /*0310*/  IMAD R193, R16.reuse, 0x10, R17 ;  /* 0x0000001010c17824 */ /* 0x040fe200078e0211 */
[----:B------:R-:W-:Y:S01]  /*0320*/  UIMAD UR5, UR14, UR5, UR9 ;  /* 0x000000050e0572a4 */ /* 0x000fe2000f8e0209 */
[----:B------:R-:W-:Y:S01]  /*0330*/  IMAD.SHL.U32 R92, R16, 0x8, RZ ;  /* 0x00000008105c7824 */ /* 0x000fe200078e00ff */
[----:B------:R-:W-:Y:S01]  /*0340*/  ULDC UR4, c[0x0][0x2ac] ;  /* 0x0000ab0000047ab9 */ /* 0x000fe20000000800 */
[----:B----4-:R-:W-:Y:S01]  /*0350*/  IMAD R7, R13, 0x80, R193 ;  /* 0x000000800d077824 */ /* 0x010fe200078e02c1 */
[----:B------:R-:W-:Y:S01]  /*0360*/  UIADD3 UR5, UR11, UR5, URZ ;  /* 0x000000050b057290 */ /* 0x000fe2000fffe03f */
[----:B------:R-:W-:Y:S01]  /*0370*/  IMAD.U32 R3, RZ, RZ, UR11 ;  /* 0x0000000bff037e24 */ /* 0x000fe2000f8e00ff */
[----:B------:R-:W-:Y:S01]  /*0380*/  STL [R1+0x24], R193 ;  /* 0x000024c101007387 */ /* 0x000fe20000100800 */
[----:B------:R-:W-:Y:S01]  /*0390*/  @P0 IMAD.HI.U32 R0, R7, c[0x0][0x2c8], RZ ;  /* 0x0000b20007000a27 */ /* 0x000fe200078e00ff */
[----:B------:R-:W-:Y:S01]  /*03a0*/  ISETP.GE.AND P5, PT, R92, c[0x0][0x198], PT ;  /* 0x000066005c007a0c */ /* 0x000fe20003fa6270 */
[----:B------:R-:W-:Y:S01]  /*03b0*/  UMOV UR11, URZ ;  /* 0x0000003f000b7c82 */ /* 0x000fe20008000000 */
[----:B------:R1:W-:Y:S01]  /*03c0*/  STL [R1+0x30], R7 ;  /* 0x0000300701007387 */ /* 0x0003e20000100800 */
[----:B------:R-:W-:Y:S01]  /*03d0*/  IMAD.MOV.U32 R4, RZ, RZ, R7 ;  /* 0x000000ffff047224 */ /* 0x000fe200078e0007 */
[----:B------:R-:W-:Y:S01]  /*03e0*/  @P0 SHF.R.U32.HI R4, RZ, c[0x0][0x2cc], R0 ;  /* 0x0000b300ff040a19 */ /* 0x000fe20000011600 */
[----:B------:R-:W-:Y:S01]  /*03f0*/  IMAD.U32 R2, RZ, RZ, UR10 ;  /* 0x0000000aff027e24 */ /* 0x000fe2000f8e00ff */
[----:B------:R-:W-:Y:S01]  /*0400*/  SHF.R.S32.HI R192, RZ, 0x1f, R92 ;  /* 0x0000001fffc07819 */ /* 0x000fe2000001145c */
[----:B------:R-:W-:Y:S01]  /*0410*/  IMAD.U32 R3, RZ, RZ, UR5 ;  /* 0x00000005ff037e24 */ /* 0x000fe2000f8e00ff */
[--C-:B------:R-:W-:Y:S01]  /*0420*/  SHF.R.S32.HI R5, RZ, 0x1f, R4.reuse ;  /* 0x0000001fff057819 */ /* 0x100fe20000011404 */
[----:B------:R-:W-:Y:S01]  /*0430*/  IMAD.MOV R0, RZ, RZ, -R4 ;  /* 0x000000ffff007224 */ /* 0x000fe200078e0a04 */
[----:B------:R-:W-:Y:S01]  /*0440*/  ULDC UR10, c[0x0][0x1d0] ;  /* 0x00007400000a7ab9 */ /* 0x000fe20000000800 */
[----:B------:R-:W-:Y:S01]  /*0450*/  IMAD.WIDE.U32 R2, R4, c[0x0][0x1b0], R2 ;  /* 0x00006c0004027a25 */ /* 0x000fe200078e0002 */
[----:B------:R-:W-:-:S02]  /*0460*/  UIMAD UR10, UR4, UR10, URZ ;  /* 0x0000000a040a72a4 */ /* 0x000fc4000f8e023f */
[----:B------:R-:W-:Y:S01]  /*0470*/  UMOV UR8, 0x70 ;  /* 0x0000007000087882 */ /* 0x000fe20000000000 */
[----:B------:R-:W-:Y:S01]  /*0480*/  IMAD R6, R5, c[0x0][0x1b0], RZ ;  /* 0x00006c0005067a24 */ /* 0x000fe200078e02ff */
[----:B------:R-:W-:Y:S01]  /*0490*/  UIADD3 UR5, UR10, 0x6f, URZ ;  /* 0x0000006f0a057890 */ /* 0x000fe2000fffe03f */
[----:B------:R-:W-:Y:S01]  /*04a0*/  IMAD R5, R0, c[0x0][0x2c4], R7 ;  /* 0x0000b10000057a24 */ /* 0x000fe200078e0207 */
[----:B------:R-:W-:Y:S01]  /*04b0*/  UMOV UR4, URZ ;  /* 0x0000003f00047c82 */ /* 0x000fe20008000000 */
[----:B------:R-:W-:Y:S01]  /*04c0*/  IMAD R0, R4, c[0x0][0x1b4], R6 ;  /* 0x00006d0004007a24 */ /* 0x000fe200078e0206 */
[----:B------:R-:W-:Y:S01]  /*04d0*/  UIMAD.WIDE UR4, UR5, -0x6db6db6d, UR4 ;  /* 0x92492493050478a5 */ /* 0x000fe2000f8e0204 */
[----:B------:R-:W-:Y:S01]  /*04e0*/  IMAD R13, R13, 0x80, R17 ;  /* 0x000000800d0d7824 */ /* 0x000fe200078e0211 */
[----:B------:R-:W-:Y:S01]  /*04f0*/  SHF.R.S32.HI R4, RZ, 0x1f, R5 ;  /* 0x0000001fff047819 */ /* 0x000fe20000011405 */
[----:B------:R-:W-:Y:S01]  /*0500*/  IMAD.IADD R3, R3, 0x1, R0 ;  /* 0x0000000103037824 */ /* 0x000fe200078e0200 */
[----:B------:R-:W-:-:S02]  /*0510*/  USHF.R.U32.HI UR9, URZ, 0x1f, UR5 ;  /* 0x0000001f3f097899 */ /* 0x000fc40008011605 */
[CC--:B------:R-:W-:Y:S01]  /*0520*/  ISETP.GE.AND P6, PT, R13.reuse, R19.reuse, PT ;  /* 0x000000130d00720c */ /* 0x0c0fe20003fc6270 */
[----:B------:R-:W-:Y:S01]  /*0530*/  IMAD R0, R4, c[0x0][0x1a8], RZ ;  /* 0x00006a0004007a24 */ /* 0x000fe200078e02ff */
[----:B------:R-:W-:Y:S01]  /*0540*/  IADD3 R10, R13, 0x10, RZ ;  /* 0x000000100d0a7810 */ /* 0x000fe20007ffe0ff */
[----:B------:R-:W-:Y:S01]  /*0550*/  IMAD.WIDE.U32 R2, R5, c[0x0][0x1a8], R2 ;  /* 0x00006a0005027a25 */ /* 0x000fe200078e0002 */
[----:B------:R-:W-:Y:S01]  /*0560*/  IADD3 R11, R13, 0x20, RZ ;  /* 0x000000200d0b7810 */ /* 0x000fe20007ffe0ff */
[----:B------:R-:W-:Y:S01]  /*0570*/  ULEA.HI.SX32 UR9, UR5, UR9, 0x1a ;  /* 0x0000000905097291 */ /* 0x000fe2000f8fd23f */
[-C--:B------:R-:W-:Y:S01]  /*0580*/  ISETP.GE.AND P3, PT, R10, R19.reuse, PT ;  /* 0x000000130a00720c */ /* 0x080fe20003f66270 */
[----:B------:R-:W-:Y:S01]  /*0590*/  IMAD R0, R5, c[0x0][0x1ac], R0 ;  /* 0x00006b0005007a24 */ /* 0x000fe200078e0200 */
[----:B-1----:R-:W-:Y:S01]  /*05a0*/  LEA R7, P0, R2, c[0x0][0x160], 0x1 ;  /* 0x0000580002077a11 */ /* 0x002fe200078008ff */
[----:B------:R-:W-:Y:S01]  /*05b0*/  IMAD.MOV.U32 R10, RZ, RZ, c[0x0][0x2b8] ;  /* 0x0000ae00ff0a7624 */ /* 0x000fe200078e00ff */
[----:B------:R-:W-:Y:S01]  /*05c0*/  ISETP.GE.AND P4, PT, R11, R19, PT ;  /* 0x000000130b00720c */ /* 0x000fe20003f86270 */
[----:B------:R-:W-:Y:S01]  /*05d0*/  IMAD.IADD R0, R3, 0x1, R0 ;  /* 0x0000000103007824 */ /* 0x000fe200078e0200 */
[----:B------:R-:W-:Y:S01]  /*05e0*/  IADD3 R11, R13, 0x50, RZ ;  /* 0x000000500d0b7810 */ /* 0x000fe20007ffe0ff */
[----:B------:R-:W1:Y:S01]  /*05f0*/  SHFL.IDX PT, R3, R7, RZ, 0x181f ;  /* 0x00181fff07037589 */ /* 0x000e6200000e0000 */
[----:B------:R-:W-:-:S02]  /*0600*/  UIMAD UR8, UR9, UR8, -0x70 ;  /* 0xffffff90090874a4 */ /* 0x000fc4000f8e0208 */
[----:B------:R-:W-:Y:S01]  /*0610*/  LEA.HI.X R6, R2, c[0x0][0x164], R0, 0x1, P0 ;  /* 0x0000590002067a11 */ /* 0x000fe200000f0c00 */
[----:B------:R-:W-:Y:S01]  /*0620*/  IMAD.SHL.U32 R0, R17, 0x40, RZ ;  /* 0x0000004011007824 */ /* 0x000fe200078e00ff */
[----:B------:R-:W-:Y:S01]  /*0630*/  SHFL.IDX PT, R4, R7, 0x1, 0x181f ;  /* 0x00381f0007047f89 */ /* 0x000fe200000e0000 */
[----:B------:R-:W-:-:S03]  /*0640*/  ULDC.64 UR4, c[0x0][0x2b0] ;  /* 0x0000ac0000047ab9 */ /* 0x000fc60000000a00 */
[----:B------:R-:W3:Y:S01]  /*0650*/  SHFL.IDX PT, R5, R6, RZ, 0x181f ;  /* 0x00181fff06057589 */ /* 0x000ee200000e0000 */
[----:B------:R-:W-:-:S03]  /*0660*/  LOP3.LUT R0, R0, 0x1c0, RZ, 0xc0, !PT ;  /* 0x000001c000007812 */ /* 0x000fc600078ec0ff */
[----:B------:R-:W4:Y:S01]  /*0670*/  SHFL.IDX PT, R8, R6, 0x1, 0x181f ;  /* 0x00381f0006087f89 */ /* 0x000f2200000e0000 */
[----:B------:R-:W-:Y:S02]  /*0680*/  SHF.R.U32.HI R2, RZ, 0x3, R0 ;  /* 0x00000003ff027819 */ /* 0x000fe40000011600 */
[----:B------:R-:W-:Y:S01]  /*0690*/  LOP3.LUT R0, R0, 0x38, R92, 0xf8, !PT ;  /* 0x0000003800007812 */ /* 0x000fe200078ef85c */
[----:B------:R-:W-:Y:S03]  /*06a0*/  SHFL.IDX PT, R15, R6, 0x5, 0x181f ;  /* 0x00b81f00060f7f89 */ /* 0x000fe600000e0000 */
[----:B------:R-:W-:Y:S01]  /*06b0*/  LOP3.LUT R0, R0, R2, RZ, 0x3c, !PT ;  /* 0x0000000200007212 */ /* 0x000fe200078e3cff */
[----:B------:R-:W-:Y:S01]  /*06c0*/  IMAD.SHL.U32 R2, R9, 0x8, RZ ;  /* 0x0000000809027824 */ /* 0x000fe200078e00ff */
[----:B------:R-:W-:Y:S04]  /*06d0*/  SHFL.IDX PT, R18, R6, 0x7, 0x181f ;  /* 0x00f81f0006127f89 */ /* 0x000fe800000e0000 */
[----:B------:R-:W-:Y:S01]  /*06e0*/  LOP3.LUT R191, R0, 0xfffffe00, R2, 0xf8, !PT ;  /* 0xfffffe0000bf7812 */ /* 0x000fe200078ef802 */
[----:B------:R-:W-:Y:S01]  /*06f0*/  SHFL.IDX PT, R9, R7, 0x2, 0x181f ;  /* 0x00581f0007097f89 */ /* 0x000fe200000e0000 */
[----:B-1----:R-:W-:-:S03]  /*0700*/  @!P6 LEA R2, P0, R92, R3, 0x1 ;  /* 0x000000035c02e211 */ /* 0x002fc600078008ff */
[----:B------:R-:W-:Y:S01]  /*0710*/  @!P6 IMAD.SHL.U32 R0, R191, 0x2, RZ ;  /* 0x00000002bf00e824 */ /* 0x000fe200078e00ff */
[----:B--2---:R1:W2:Y:S01]  /*0720*/  @P1 R2UR UR15, R12 ;  /* 0x000000000c0f13c2 */ /* 0x0042a200000e0000 */
[----:B---3--:R-:W-:Y:S01]  /*0730*/  @!P6 LEA.HI.X R3, R92, R5, R192, 0x1, P0 ;  /* 0x000000055c03e211 */ /* 0x008fe200000f0cc0 */
[----:B--2---:R-:W-:Y:S01]  /*0740*/  @!UP1 UMOV UR15, UR14 ;  /* 0x0000000e000f9c82 */ /* 0x004fe20008000000 */
[----:B------:R-:W-:Y:S01]  /*0750*/  ISETP.NE.AND P0, PT, R10, 0x1, PT ;  /* 0x000000010a00780c */ /* 0x000fe20003f05270 */
[----:B------:R-:W-:Y:S01]  /*0760*/  SHFL.IDX PT, R5, R6, 0x3, 0x181f ;  /* 0x00781f0006057f89 */ /* 0x000fe200000e0000 */
[----:B------:R-:W-:Y:S02]  /*0770*/  USHF.R.S32.HI UR14, URZ, 0x1f, UR15 ;  /* 0x0000001f3f0e7899 */ /* 0x000fe4000801140f */
[----:B------:R-:W-:Y:S01]  /*0780*/  UIMAD.WIDE.U32 UR16, UR15, UR4, URZ ;  /* 0x000000040f1072a5 */ /* 0x000fe2000f8e003f */
[----:B------:R2:W-:Y:S01]  /*0790*/  @!P6 LDGSTS.E.BYPASS.LTC128B.128 [R0+0x7100], [R2.64], !P5 ;  /* 0x071000000200efae */ /* 0x0005e2000e901d4c */
[----:B------:R-:W-:-:S03]  /*07a0*/  UIMAD UR14, UR14, UR4, URZ ;  /* 0x000000040e0e72a4 */ /* 0x000fc6000f8e023f */
[----:B------:R-:W-:Y:S01]  /*07b0*/  SHFL.IDX PT, R10, R6, 0x2, 0x181f ;  /* 0x00581f00060a7f89 */ /* 0x000fe200000e0000 */
[----:B------:R-:W-:-:S03]  /*07c0*/  UIMAD UR14, UR15, UR5, UR14 ;  /* 0x000000050f0e72a4 */ /* 0x000fc6000f8e020e */
[----:B------:R-:W-:Y:S01]  /*07d0*/  ULDC.64 UR4, c[0x0][0x1e8] ;  /* 0x00007a0000047ab9 */ /* 0x000fe20000000a00 */
[----:B------:R-:W-:Y:S01]  /*07e0*/  STL [R1+0x28], R191 ;  /* 0x000028bf01007387 */ /* 0x000fe20000100800 */
[----:B------:R-:W-:Y:S01]  /*07f0*/  UIADD3 UR14, UR17, UR14, URZ ;  /* 0x0000000e110e7290 */ /* 0x000fe2000fffe03f */
[----:B-1----:R-:W-:Y:S02]  /*0800*/  IADD3 R12, R13, 0x40, RZ ;  /* 0x000000400d0c7810 */ /* 0x002fe40007ffe0ff */
[C---:B--2---:R-:W-:Y:S01]  /*0810*/  @!P3 LEA R2, P6, R92.reuse, R4, 0x1 ;  /* 0x000000045c02b211 */ /* 0x044fe200078c08ff */
[----:B------:R-:W-:Y:S01]  /*0820*/  @!P3 IMAD.SHL.U32 R0, R191, 0x2, RZ ;  /* 0x00000002bf00b824 */ /* 0x000fe200078e00ff */
[----:B------:R-:W-:Y:S01]  /*0830*/  IADD3 R4, R13, 0x30, RZ ;  /* 0x000000300d047810 */ /* 0x000fe20007ffe0ff */
[----:B------:R1:W2:Y:S01]  /*0840*/  @P2 R2UR UR11, R14 ;  /* 0x000000000e0b23c2 */ /* 0x0002a200000e0000 */
[----:B----4-:R-:W-:Y:S01]  /*0850*/  @!P3 LEA.HI.X R3, R92, R8, R192, 0x1, P6 ;  /* 0x000000085c03b211 */ /* 0x010fe200030f0cc0 */
[----:B------:R-:W-:Y:S01]  /*0860*/  UIMAD UR15, UR6, UR4, URZ ;  /* 0x00000004060f72a4 */ /* 0x000fe2000f8e023f */
[-C--:B------:R-:W-:Y:S01]  /*0870*/  ISETP.GE.AND P6, PT, R4, R19.reuse, PT ;  /* 0x000000130400720c */ /* 0x080fe20003fc6270 */
[----:B------:R-:W-:Y:S04]  /*0880*/  SHFL.IDX PT, R8, R7, 0x4, 0x181f ;  /* 0x00981f0007087f89 */ /* 0x000fe800000e0000 */
[----:B------:R-:W3:Y:S04]  /*0890*/  SHFL.IDX PT, R4, R7, 0x3, 0x181f ;  /* 0x00781f0007047f89 */ /* 0x000ee800000e0000 */
[----:B------:R4:W-:Y:S01]  /*08a0*/  @!P3 LDGSTS.E.BYPASS.LTC128B.128 [R0+0x7900], [R2.64], !P5 ;  /* 0x079000000200bfae */ /* 0x0009e2000e901d4c */
[----:B------:R-:W-:-:S03]  /*08b0*/  ISETP.GE.AND P3, PT, R12, R19, PT ;  /* 0x000000130c00720c */ /* 0x000fc60003f66270 */
[----:B------:R-:W-:Y:S01]  /*08c0*/  SHFL.IDX PT, R12, R6, 0x6, 0x181f ;  /* 0x00d81f00060c7f89 */ /* 0x000fe200000e0000 */
[----:B------:R-:W-:Y:S02]  /*08d0*/  UIMAD.WIDE.U32 UR20, UR7, UR4, URZ ;  /* 0x00000004071472a5 */ /* 0x000fe4000f8e003f */
[----:B------:R-:W-:Y:S01]  /*08e0*/  UIADD3 UR18, UR9, -0x1, URZ ;  /* 0xffffffff09127890 */ /* 0x000fe2000fffe03f */
[----:B------:R-:W-:Y:S04]  /*08f0*/  STL [R1+0x2c], R192 ;  /* 0x00002cc001007387 */ /* 0x000fe80000100800 */
[----:B-1----:R-:W-:Y:S01]  /*0900*/  SHFL.IDX PT, R14, R7, 0x7, 0x181f ;  /* 0x00f81f00070e7f89 */ /* 0x002fe200000e0000 */
[----:B---3--:R-:W-:-:S04]  /*0910*/  @!P6 LEA R4, P2, R92, R4, 0x1 ;  /* 0x000000045c04e211 */ /* 0x008fc800078408ff */
[C-C-:B------:R-:W-:Y:S02]  /*0920*/  @!P6 LEA.HI.X R5, R92.reuse, R5, R192.reuse, 0x1, P2 ;  /* 0x000000055c05e211 */ /* 0x140fe400010f0cc0 */
[C---:B----4-:R-:W-:Y:S01]  /*0930*/  @!P4 LEA R2, P1, R92.reuse, R9, 0x1 ;  /* 0x000000095c02c211 */ /* 0x050fe200078208ff */
[----:B------:R-:W-:Y:S01]  /*0940*/  @!P4 IMAD.SHL.U32 R0, R191, 0x2, RZ ;  /* 0x00000002bf00c824 */ /* 0x000fe200078e00ff */
[----:B------:R-:W1:Y:S02]  /*0950*/  SHFL.IDX PT, R9, R6, 0x4, 0x181f ;  /* 0x00981f0006097f89 */ /* 0x000e6400000e0000 */
[----:B------:R-:W-:Y:S02]  /*0960*/  @!P4 LEA.HI.X R3, R92, R10, R192, 0x1, P1 ;  /* 0x0000000a5c03c211 */ /* 0x000fe400008f0cc0 */
[----:B------:R-:W-:Y:S01]  /*0970*/  ISETP.GE.AND P1, PT, R11, R19, PT ;  /* 0x000000130b00720c */ /* 0x000fe20003f26270 */
[----:B------:R-:W-:Y:S04]  /*0980*/  SHFL.IDX PT, R10, R7, 0x6, 0x181f ;  /* 0x00d81f00070a7f89 */ /* 0x000fe800000e0000 */
[----:B------:R-:W3:Y:S04]  /*0990*/  SHFL.IDX PT, R11, R7, 0x5, 0x181f ;  /* 0x00b81f00070b7f89 */ /* 0x000ee800000e0000 */
[----:B------:R4:W-:Y:S02]  /*09a0*/  @!P4 LDGSTS.E.BYPASS.LTC128B.128 [R0+0x8100], [R2.64], !P5 ;  /* 0x081000000200cfae */ /* 0x0009e4000e901d4c */
[----:B----4-:R-:W-:-:S02]  /*09b0*/  IADD3 R0, R13, 0x60, RZ ;  /* 0x000000600d007810 */ /* 0x010fc40007ffe0ff */
[----:B------:R-:W-:Y:S01]  /*09c0*/  @!P3 LEA R2, P2, R92, R8, 0x1 ;  /* 0x000000085c02b211 */ /* 0x000fe200078408ff */
[C---:B------:R-:W-:Y:S01]  /*09d0*/  @!P6 IMAD.SHL.U32 R8, R191.reuse, 0x2, RZ ;  /* 0x00000002bf08e824 */ /* 0x040fe200078e00ff */
[----:B------:R-:W-:Y:S01]  /*09e0*/  ISETP.GE.AND P4, PT, R0, R19, PT ;  /* 0x000000130000720c */ /* 0x000fe20003f86270 */
[----:B------:R-:W-:Y:S01]  /*09f0*/  @!P3 IMAD.SHL.U32 R0, R191, 0x2, RZ ;  /* 0x00000002bf00b824 */ /* 0x000fe200078e00ff */
[----:B-1----:R-:W-:Y:S02]  /*0a00*/  @!P3 LEA.HI.X R3, R92, R9, R192, 0x1, P2 ;  /* 0x000000095c03b211 */ /* 0x002fe400010f0cc0 */
[----:B------:R1:W-:Y:S04]  /*0a10*/  @!P6 LDGSTS.E.BYPASS.LTC128B.128 [R8+0x8900], [R4.64], !P5 ;  /* 0x089000000408efae */ /* 0x0003e8000e901d4c */
[----:B------:R4:W-:Y:S01]  /*0a20*/  @!P3 LDGSTS.E.BYPASS.LTC128B.128 [R0+0x9100], [R2.64], !P5 ;  /* 0x091000000200bfae */ /* 0x0009e2000e901d4c */
[----:B-1----:R-:W-:-:S02]  /*0a30*/  IADD3 R5, R13, 0x70, RZ ;  /* 0x000000700d057810 */ /* 0x002fc40007ffe0ff */
[----:B----4-:R-:W-:Y:S02]  /*0a40*/  IADD3 R0, R193, UR8, RZ ;  /* 0x00000008c1007c10 */ /* 0x010fe4000fffe0ff */
[----:B---3--:R-:W-:Y:S02]  /*0a50*/  @!P1 LEA R2, P2, R92, R11, 0x1 ;  /* 0x0000000b5c029211 */ /* 0x008fe400078408ff */
[C---:B------:R-:W-:Y:S02]  /*0a60*/  ISETP.GE.AND P6, PT, R0.reuse, UR10, PT ;  /* 0x0000000a00007c0c */ /* 0x040fe4000bfc6270 */
[----:B--2---:R-:W-:Y:S01]  /*0a70*/  IADD3 R9, R0, UR11, RZ ;  /* 0x0000000b00097c10 */ /* 0x004fe2000fffe0ff */
[----:B------:R-:W-:Y:S01]  /*0a80*/  @!P1 IMAD.SHL.U32 R0, R191, 0x2, RZ ;  /* 0x00000002bf009824 */ /* 0x000fe200078e00ff */
[----:B------:R-:W-:Y:S02]  /*0a90*/  ISETP.GT.OR P6, PT, R193, 0x6f, P6 ;  /* 0x0000006fc100780c */ /* 0x000fe400037c4670 */
[----:B------:R-:W-:Y:S01]  /*0aa0*/  ISETP.GE.AND P3, PT, R5, R19, PT ;  /* 0x000000130500720c */ /* 0x000fe20003f66270 */
[----:B------:R-:W-:Y:S01]  /*0ab0*/  @P0 IMAD.HI.U32 R4, R9, c[0x0][0x2bc], RZ ;  /* 0x0000af0009040a27 */ /* 0x000fe200078e00ff */
[----:B------:R-:W-:-:S02]  /*0ac0*/  @!P1 LEA.HI.X R3, R92, R15, R192, 0x1, P2 ;  /* 0x0000000f5c039211 */ /* 0x000fc400010f0cc0 */
[C---:B------:R-:W-:Y:S01]  /*0ad0*/  @!P4 LEA R6, P2, R92.reuse, R10, 0x1 ;  /* 0x0000000a5c06c211 */ /* 0x040fe200078408ff */
[----:B------:R-:W-:Y:S01]  /*0ae0*/  IMAD.MOV.U32 R8, RZ, RZ, R9 ;  /* 0x000000ffff087224 */ /* 0x000fe200078e0009 */
[----:B------:R-:W-:Y:S01]  /*0af0*/  @P0 SHF.R.U32.HI R8, RZ, c[0x0][0x2c0], R4 ;  /* 0x0000b000ff080a19 */ /* 0x000fe20000011604 */
[----:B------:R1:W-:Y:S01]  /*0b00*/  @!P1 LDGSTS.E.BYPASS.LTC128B.128 [R0+0x9900], [R2.64], !P5 ;  /* 0x0990000002009fae */ /* 0x0003e2000e901d4c */
[----:B------:R-:W-:Y:S01]  /*0b10*/  @!P4 LEA.HI.X R7, R92, R12, R192, 0x1, P2 ;  /* 0x0000000c5c07c211 */ /* 0x000fe200010f0cc0 */
[----:B------:R-:W-:-:S04]  /*0b20*/  @!P4 IMAD.SHL.U32 R10, R191, 0x2, RZ ;  /* 0x00000002bf0ac824 */ /* 0x000fc800078e00ff */
[C---:B------:R-:W-:Y:S01]  /*0b30*/  @!P3 LEA R4, P2, R92.reuse, R14, 0x1 ;  /* 0x0000000e5c04b211 */ /* 0x040fe200078408ff */
[----:B------:R2:W-:Y:S03]  /*0b40*/  @!P4 LDGSTS.E.BYPASS.LTC128B.128 [R10+0xa100], [R6.64], !P5 ;  /* 0x0a100000060acfae */ /* 0x0005e6000e901d4c */
[----:B------:R-:W-:Y:S02]  /*0b50*/  @!P3 LEA.HI.X R5, R92, R18, R192, 0x1, P2 ;  /* 0x000000125c05b211 */ /* 0x000fe400010f0cc0 */
[----:B-1----:R-:W-:-:S04]  /*0b60*/  @!P6 IADD3 R0, P1, R8, UR16, RZ ;  /* 0x000000100800ec10 */ /* 0x002fc8000ff3e0ff */
[----:B------:R-:W-:Y:S02]  /*0b70*/  @!P6 LEA.HI.X.SX32 R3, R8, UR14, 0x1, P1 ;  /* 0x0000000e0803ec11 */ /* 0x000fe400088f0eff */
[----:B------:R-:W-:-:S04]  /*0b80*/  @!P6 LEA R2, P1, R0, c[0x0][0x2a0], 0x2 ;  /* 0x0000a8000002ea11 */ /* 0x000fc800078210ff */
[----:B------:R-:W-:Y:S01]  /*0b90*/  @!P6 LEA.HI.X R3, R0, c[0x0][0x2a4], R3, 0x2, P1 ;  /* 0x0000a9000003ea11 */ /* 0x000fe200008f1403 */
[----:B------:R-:W-:-:S05]  /*0ba0*/  @!P3 IMAD.SHL.U32 R0, R191, 0x2, RZ ;  /* 0x00000002bf00b824 */ /* 0x000fca00078e00ff */
[----:B------:R1:W-:Y:S04]  /*0bb0*/  @!P3 LDGSTS.E.BYPASS.LTC128B.128 [R0+0xa900], [R4.64], !P5 ;  /* 0x0a9000000400bfae */ /* 0x0003e8000e901d4c */
[----:B------:R-:W0:Y:S04]  /*0bc0*/  LDGDEPBAR ;  /* 0x00000000000079af */ /* 0x000e280000000000 */
[----:B------:R-:W-:Y:S06]  /*0bd0*/  BAR.SYNC.DEFER_BLOCKING 0x0 ;  /* 0x0000000000007b1d */ /* 0x000fec0000010000 */
[----:B------:R3:W4:Y:S01]  /*0be0*/  @!P6 LDG.E R248, [R2.64] ;  /* 0x0000000c02f8e981 */ /* 0x000722000c1e1900 */
[----:B-1----:R-:W-:Y:S01]  /*0bf0*/  IMAD.MOV R0, RZ, RZ, -R8 ;  /* 0x000000ffff007224 */ /* 0x002fe200078e0a08 */
[----:B------:R-:W-:Y:S01]  /*0c00*/  UIMAD UR15, UR7, UR5, UR15 ;  /* 0x00000005070f72a4 */ /* 0x000fe2000f8e020f */
[----:B------:R-:W-:Y:S01]  /*0c10*/  ISETP.GE.AND P3, PT, R92, c[0x0][0x1d4], PT ;  /* 0x000075005c007a0c */ /* 0x000fe20003f66270 */
[----:B------:R-:W-:Y:S01]  /*0c20*/  UIMAD UR18, UR18, -0x70, UR10 ;  /* 0xffffff90121278a4 */ /* 0x000fe2000f8e020a */
[----:B------:R-:W-:Y:S01]  /*0c30*/  IMAD R42, R0, c[0x0][0x2b8], R9 ;  /* 0x0000ae00002a7a24 */ /* 0x000fe200078e0209 */
[----:B------:R-:W-:Y:S01]  /*0c40*/  UIADD3 UR15, UR21, UR15, URZ ;  /* 0x0000000f150f7290 */ /* 0x000fe2000fffe03f */
[----:B--2---:R-:W-:Y:S01]  /*0c50*/  LEA.HI R10, R24, R41, RZ, 0x4 ;  /* 0x00000029180a7211 */ /* 0x004fe200078f20ff */
[----:B------:R-:W-:-:S02]  /*0c60*/  UISETP.GE.AND UP0, UPT, UR10, 0x1, UPT ;  /* 0x000000010a00788c */ /* 0x000fc4000bf06270 */
[----:B------:R-:W-:Y:S01]  /*0c70*/  SHF.R.S32.HI R23, RZ, 0x1f, R42 ;  /* 0x0000001fff177819 */ /* 0x000fe2000001142a */
[----:B------:R-:W-:Y:S01]  /*0c80*/  STL [R1+0x10], R42 ;  /* 0x0000102a01007387 */ /* 0x000fe20000100800 */
[----:B------:R-:W-:Y:S01]  /*0c90*/  IADD3 R18, -R17, UR18, RZ ;  /* 0x0000001211127c10 */ /* 0x000fe2000fffe1ff */
[----:B------:R-:W-:Y:S01]  /*0ca0*/  ULDC.64 UR4, c[0x0][0x210] ;  /* 0x0000840000047ab9 */ /* 0x000fe20000000a00 */
[----:B------:R-:W-:Y:S01]  /*0cb0*/  SHF.R.S32.HI R9, RZ, 0x4, R10 ;  /* 0x00000004ff097819 */ /* 0x000fe2000001140a */
[----:B------:R-:W-:Y:S01]  /*0cc0*/  IMAD R0, R23, c[0x0][0x1e0], RZ ;  /* 0x0000780017007a24 */ /* 0x000fe200078e02ff */
[C---:B------:R-:W-:Y:S01]  /*0cd0*/  ISETP.GE.AND P5, PT, R18.reuse, 0x1, PT ;  /* 0x000000011200780c */ /* 0x040fe20003fa6270 */
[----:B------:R-:W-:Y:S01]  /*0ce0*/  UIMAD UR6, UR6, UR4, URZ ;  /* 0x00000004060672a4 */ /* 0x000fe2000f8e023f */
[----:B------:R-:W-:Y:S01]  /*0cf0*/  ISETP.GE.AND P4, PT, R18, 0x11, PT ;  /* 0x000000111200780c */ /* 0x000fe20003f86270 */
[----:B------:R-:W-:Y:S01]  /*0d00*/  IMAD R0, R42, c[0x0][0x1e4], R0 ;  /* 0x000079002a007a24 */ /* 0x000fe200078e0200 */
[----:B------:R-:W-:Y:S01]  /*0d10*/  ISETP.GE.AND P6, PT, R18, 0x41, PT ;  /* 0x000000411200780c */ /* 0x000fe20003fc6270 */
[----:B------:R-:W-:-:S02]  /*0d20*/  UIMAD.WIDE.U32 UR22, UR7, UR4, URZ ;  /* 0x00000004071672a5 */ /* 0x000fc4000f8e003f */
[----:B------:R-:W-:Y:S01]  /*0d30*/  UIMAD UR5, UR7, UR5, UR6 ;  /* 0x00000005070572a4 */ /* 0x000fe2000f8e0206 */
[----:B---3--:R-:W-:-:S03]  /*0d40*/  IMAD.WIDE.U32 R2, R42, c[0x0][0x1e0], RZ ;  /* 0x000078002a027a25 */ /* 0x008fc600078e00ff */
[----:B------:R-:W-:Y:S01]  /*0d50*/  UIADD3 UR5, UR23, UR5, URZ ;  /* 0x0000000517057290 */ /* 0x000fe2000fffe03f */
[----:B------:R-:W-:Y:S01]  /*0d60*/  IMAD.IADD R3, R3, 0x1, R0 ;  /* 0x0000000103037824 */ /* 0x000fe200078e0200 */
[----:B----4-:R-:W-:-:S03]  /*0d70*/  SHF.R.S32.HI R40, RZ, 0x1f, R248 ;  /* 0x0000001fff287819 */ /* 0x010fc600000114f8 */
[----:B------:R-:W-:-:S04]  /*0d80*/  IMAD.WIDE.U32 R2, R248, c[0x0][0x1f0], R2 ;  /* 0x00007c00f8027a25 */ /* 0x000fc800078e0002 */
[----:B------:R-:W-:Y:S01]  /*0d90*/  IMAD R0, R40, c[0x0][0x1f0], RZ ;  /* 0x00007c0028007a24 */ /* 0x000fe200078e02ff */
[----:B------:R-:W-:-:S03]  /*0da0*/  IADD3 R6, P2, R2, UR20, RZ ;  /* 0x0000001402067c10 */ /* 0x000fc6000ff5e0ff */
[----:B------:R-:W-:Y:S01]  /*0db0*/  IMAD R0, R248, c[0x0][0x1f4], R0 ;  /* 0x00007d00f8007a24 */ /* 0x000fe200078e0200 */
[----:B------:R-:W-:-:S04]  /*0dc0*/  LEA R7, P1, R6, c[0x0][0x1c8], 0x1 ;  /* 0x0000720006077a11 */ /* 0x000fc800078208ff */
[----:B------:R-:W-:Y:S01]  /*0dd0*/  IADD3.X R2, R3, UR15, R0, P2, !PT ;  /* 0x0000000f03027c10 */ /* 0x000fe200097fe400 */
[----:B------:R-:W-:Y:S01]  /*0de0*/  SHFL.IDX PT, R11, R7, 0x2, 0x181f ;  /* 0x00581f00070b7f89 */ /* 0x000fe200000e0000 */
[----:B------:R-:W-:Y:S02]  /*0df0*/  LEA.HI R3, R10, R9, RZ, 0x1 ;  /* 0x000000090a037211 */ /* 0x000fe400078f08ff */
[----:B------:R-:W-:Y:S01]  /*0e00*/  LEA.HI.X R6, R6, c[0x0][0x1cc], R2, 0x1, P1 ;  /* 0x0000730006067a11 */ /* 0x000fe200008f0c02 */
[----:B------:R-:W1:Y:S01]  /*0e10*/  SHFL.IDX PT, R0, R7, RZ, 0x181f ;  /* 0x00181fff07007589 */ /* 0x000e6200000e0000 */
[----:B------:R-:W-:-:S03]  /*0e20*/  LOP3.LUT R3, R3, 0xfffffffe, RZ, 0xc0, !PT ;  /* 0xfffffffe03037812 */ /* 0x000fc600078ec0ff */
[----:B------:R-:W2:Y:S02]  /*0e30*/  SHFL.IDX PT, R5, R6, RZ, 0x181f ;  /* 0x00181fff06057589 */ /* 0x000ea400000e0000 */
[----:B------:R-:W-:Y:S02]  /*0e40*/  IMAD.IADD R21, R9, 0x1, -R3 ;  /* 0x0000000109157824 */ /* 0x000fe400078e0a03 */
[----:B------:R-:W3:Y:S01]  /*0e50*/  SHFL.IDX PT, R2, R7, 0x1, 0x181f ;  /* 0x00381f0007027f89 */ /* 0x000ee200000e0000 */
[----:B------:R-:W-:-:S03]  /*0e60*/  @P4 IMAD.SHL.U32 R9, R191, 0x2, RZ ;  /* 0x00000002bf094824 */ /* 0x000fc600078e00ff */
[----:B------:R-:W4:Y:S04]  /*0e70*/  SHFL.IDX PT, R8, R6, 0x1, 0x181f ;  /* 0x00381f0006087f89 */ /* 0x000f2800000e0000 */
[----:B------:R-:W5:Y:S04]  /*0e80*/  SHFL.IDX PT, R12, R6, 0x2, 0x181f ;  /* 0x00581f00060c7f89 */ /* 0x000f6800000e0000 */
[----:B------:R-:W-:Y:S01]  /*0e90*/  SHFL.IDX PT, R13, R7, 0x4, 0x181f ;  /* 0x00981f00070d7f89 */ /* 0x000fe200000e0000 */
[----:B-1----:R-:W-:Y:S01]  /*0ea0*/  @P5 LEA R4, P2, R92, R0, 0x1 ;  /* 0x000000005c045211 */ /* 0x002fe200078408ff */
[----:B------:R-:W-:-:S02]  /*0eb0*/  @P5 IMAD.SHL.U32 R0, R191, 0x2, RZ ;  /* 0x00000002bf005824 */ /* 0x000fc400078e00ff */
[----:B------:R-:W-:Y:S01]  /*0ec0*/  SHFL.IDX PT, R14, R7, 0x5, 0x181f ;  /* 0x00b81f00070e7f89 */ /* 0x000fe200000e0000 */
[----:B--2---:R-:W-:Y:S02]  /*0ed0*/  @P5 LEA.HI.X R5, R92, R5, R192, 0x1, P2 ;  /* 0x000000055c055211 */ /* 0x004fe400010f0cc0 */
[----:B------:R-:W-:Y:S01]  /*0ee0*/  ISETP.GE.AND P2, PT, R18, 0x31, PT ;  /* 0x000000311200780c */ /* 0x000fe20003f46270 */
[----:B------:R-:W-:Y:S01]  /*0ef0*/  SHFL.IDX PT, R20, R6, 0x5, 0x181f ;  /* 0x00b81f0006147f89 */ /* 0x000fe200000e0000 */
[----:B---3--:R-:W-:-:S03]  /*0f00*/  @P4 LEA R2, P1, R92, R2, 0x1 ;  /* 0x000000025c024211 */ /* 0x008fc600078208ff */
[----:B------:R1:W-:Y:S01]  /*0f10*/  @P5 LDGSTS.E.BYPASS.LTC128B.128 [R0+0x3900], [R4.64], !P3 ;  /* 0x0390000004005fae */ /* 0x0003e2000d901d4c */
[----:B----4-:R-:W-:Y:S02]  /*0f20*/  @P4 LEA.HI.X R3, R92, R8, R192, 0x1, P1 ;  /* 0x000000085c034211 */ /* 0x010fe400008f0cc0 */
[----:B------:R-:W-:Y:S01]  /*0f30*/  ISETP.GE.AND P1, PT, R18, 0x21, PT ;  /* 0x000000211200780c */ /* 0x000fe20003f26270 */
[----:B------:R-:W-:Y:S01]  /*0f40*/  SHFL.IDX PT, R19, R6, 0x6, 0x181f ;  /* 0x00d81f0006137f89 */ /* 0x000fe200000e0000 */
[----:B------:R-:W-:Y:S02]  /*0f50*/  LOP3.LUT R8, R10, 0xfffffff0, RZ, 0xc0, !PT ;  /* 0xfffffff00a087812 */ /* 0x000fe400078ec0ff */
[----:B------:R-:W-:Y:S01]  /*0f60*/  ISETP.GE.AND P5, PT, R18, 0x51, PT ;  /* 0x000000511200780c */ /* 0x000fe20003fa6270 */
[----:B------:R-:W-:Y:S02]  /*0f70*/  SHFL.IDX PT, R10, R6, 0x3, 0x181f ;  /* 0x00781f00060a7f89 */ /* 0x000fe400000e0000 */
[----:B------:R-:W-:-:S02]  /*0f80*/  IMAD.IADD R8, R41, 0x1, -R8 ;  /* 0x0000000129087824 */ /* 0x000fc400078e0a08 */
[----:B------:R2:W-:Y:S03]  /*0f90*/  @P4 LDGSTS.E.BYPASS.LTC128B.128 [R9+0x4100], [R2.64], !P3 ;  /* 0x0410000002094fae */ /* 0x0005e6000d901d4c */
[----:B------:R-:W-:Y:S01]  /*0fa0*/  SHF.R.S32.HI R22, RZ, 0x1f, R8 ;  /* 0x0000001fff167819 */ /* 0x000fe20000011408 */
[----:B-1----:R-:W-:Y:S01]  /*0fb0*/  IMAD R0, R42, c[0x0][0x1e0], RZ ;  /* 0x000078002a007a24 */ /* 0x002fe200078e02ff */
[----:B------:R1:W3:Y:S01]  /*0fc0*/  SHFL.IDX PT, R5, R7, 0x3, 0x181f ;  /* 0x00781f0007057f89 */ /* 0x0002e200000e0000 */
[----:B------:R-:W-:Y:S02]  /*0fd0*/  IMAD.SHL.U32 R4, R17, 0x8, RZ ;  /* 0x0000000811047824 */ /* 0x000fe400078e00ff */
[----:B------:R-:W-:Y:S01]  /*0fe0*/  IMAD R0, R248, c[0x0][0x1f0], R0 ;  /* 0x00007c00f8007a24 */ /* 0x000fe200078e0200 */
[----:B------:R-:W4:Y:S04]  /*0ff0*/  SHFL.IDX PT, R17, R6, 0x4, 0x181f ;  /* 0x00981f0006117f89 */ /* 0x000f2800000e0000 */
[----:B------:R-:W-:-:S02]  /*1000*/  IADD3 R0, R0, UR20, RZ ;  /* 0x0000001400007c10 */ /* 0x000fc4000fffe0ff */
[----:B--2---:R-:W-:Y:S01]  /*1010*/  @P1 LEA R2, P4, R92, R11, 0x1 ;  /* 0x0000000b5c021211 */ /* 0x004fe200078808ff */
[----:B------:R-:W-:Y:S01]  /*1020*/  IMAD.SHL.U32 R9, R16, 0x40, RZ ;  /* 0x0000004010097824 */ /* 0x000fe200078e00ff */
[----:B------:R-:W-:Y:S02]  /*1030*/  LEA R0, R0, c[0x0][0x1c8], 0x1 ;  /* 0x0000720000007a11 */ /* 0x000fe400078e08ff */
[----:B-----5:R-:W-:Y:S02]  /*1040*/  @P1 LEA.HI.X R3, R92, R12, R192, 0x1, P4 ;  /* 0x0000000c5c031211 */ /* 0x020fe400020f0cc0 */
[----:B------:R-:W-:Y:S01]  /*1050*/  ISETP.GE.AND P4, PT, R18, 0x61, PT ;  /* 0x000000611200780c */ /* 0x000fe20003f86270 */
[----:B------:R2:W5:Y:S01]  /*1060*/  SHFL.IDX PT, R15, R0, 0x6, 0x181f ;  /* 0x00d81f00000f7f89 */ /* 0x00056200000e0000 */
[----:B------:R-:W-:Y:S02]  /*1070*/  LOP3.LUT R9, R9, 0x1c0, RZ, 0xc0, !PT ;  /* 0x000001c009097812 */ /* 0x000fe400078ec0ff */
[----:B------:R-:W-:Y:S01]  /*1080*/  LEA.HI R12, R22, R8, RZ, 0x3 ;  /* 0x00000008160c7211 */ /* 0x000fe200078f18ff */
[----:B-1----:R-:W-:Y:S01]  /*1090*/  @P2 IMAD.SHL.U32 R7, R191, 0x2, RZ ;  /* 0x00000002bf072824 */ /* 0x002fe200078e00ff */
[----:B------:R-:W-:Y:S01]  /*10a0*/  LOP3.LUT R4, R9, 0x8, R4, 0xf8, !PT ;  /* 0x0000000809047812 */ /* 0x000fe200078ef804 */
[----:B--2---:R-:W-:-:S05]  /*10b0*/  @P1 IMAD.SHL.U32 R0, R191, 0x2, RZ ;  /* 0x00000002bf001824 */ /* 0x004fca00078e00ff */
[----:B------:R3:W-:Y:S02]  /*10c0*/  @P1 LDGSTS.E.BYPASS.LTC128B.128 [R0+0x4900], [R2.64], !P3 ;  /* 0x0490000002001fae */ /* 0x0007e4000d901d4c */
[C---:B---3--:R-:W-:Y:S02]  /*10d0*/  @P2 LEA R2, P1, R92.reuse, R5, 0x1 ;  /* 0x000000055c022211 */ /* 0x048fe400078208ff */
[----:B------:R-:W-:Y:S01]  /*10e0*/  SHF.R.U32.HI R0, RZ, 0x3, R9 ;  /* 0x00000003ff007819 */ /* 0x000fe20000011609 */
[C---:B------:R-:W-:Y:S01]  /*10f0*/  @P6 IMAD.SHL.U32 R9, R191.reuse, 0x2, RZ ;  /* 0x00000002bf096824 */ /* 0x040fe200078e00ff */
[C---:B------:R-:W-:Y:S02]  /*1100*/  @P2 LEA.HI.X R3, R92.reuse, R10, R192, 0x1, P1 ;  /* 0x0000000a5c032211 */ /* 0x040fe400008f0cc0 */
[----:B------:R-:W-:Y:S02]  /*1110*/  @P6 LEA R6, P1, R92, R13, 0x1 ;  /* 0x0000000d5c066211 */ /* 0x000fe400078208ff */
[----:B------:R-:W-:Y:S01]  /*1120*/  LOP3.LUT R5, R12, 0xfffffff8, RZ, 0xc0, !PT ;  /* 0xfffffff80c057812 */ /* 0x000fe200078ec0ff */
[----:B------:R4:W-:Y:S01]  /*1130*/  @P2 LDGSTS.E.BYPASS.LTC128B.128 [R7+0x5100], [R2.64], !P3 ;  /* 0x0510000002072fae */ /* 0x0009e2000d901d4c */
[----:B------:R-:W-:Y:S01]  /*1140*/  LOP3.LUT R10, R4, R0, RZ, 0x3c, !PT ;  /* 0x00000000040a7212 */ /* 0x000fe200078e3cff */
[----:B------:R-:W-:Y:S01]  /*1150*/  @P4 IMAD.SHL.U32 R0, R191, 0x2, RZ ;  /* 0x00000002bf004824 */ /* 0x000fe200078e00ff */
[----:B------:R-:W-:Y:S01]  /*1160*/  @P5 LEA R4, P2, R92, R14, 0x1 ;  /* 0x0000000e5c045211 */ /* 0x000fe200078408ff */
[----:B------:R-:W-:-:S02]  /*1170*/  IMAD.IADD R11, R8, 0x1, -R5 ;  /* 0x00000001080b7824 */ /* 0x000fc400078e0a05 */
[----:B------:R-:W-:Y:S01]  /*1180*/  @P5 IMAD.SHL.U32 R8, R191, 0x2, RZ ;  /* 0x00000002bf085824 */ /* 0x000fe200078e00ff */
[C-C-:B------:R-:W-:Y:S02]  /*1190*/  @P5 LEA.HI.X R5, R92.reuse, R20, R192.reuse, 0x1, P2 ;  /* 0x000000145c055211 */ /* 0x140fe400010f0cc0 */
[C---:B----4-:R-:W-:Y:S02]  /*11a0*/  @P6 LEA.HI.X R7, R92.reuse, R17, R192, 0x1, P1 ;  /* 0x000000115c076211 */ /* 0x050fe400008f0cc0 */
[----:B-----5:R-:W-:-:S03]  /*11b0*/  @P4 LEA R2, P1, R92, R15, 0x1 ;  /* 0x0000000f5c024211 */ /* 0x020fc600078208ff */
[----:B------:R1:W-:Y:S01]  /*11c0*/  @P6 LDGSTS.E.BYPASS.LTC128B.128 [R9+0x5900], [R6.64], !P3 ;  /* 0x0590000006096fae */ /* 0x0003e2000d901d4c */
[----:B------:R-:W-:-:S03]  /*11d0*/  @P4 LEA.HI.X R3, R92, R19, R192, 0x1, P1 ;  /* 0x000000135c034211 */ /* 0x000fc600008f0cc0 */
[----:B------:R2:W-:Y:S04]  /*11e0*/  @P5 LDGSTS.E.BYPASS.LTC128B.128 [R8+0x6100], [R4.64], !P3 ;  /* 0x0610000004085fae */ /* 0x0005e8000d901d4c */
[----:B------:R3:W-:Y:S02]  /*11f0*/  @P4 LDGSTS.E.BYPASS.LTC128B.128 [R0+0x6900], [R2.64], !P3 ;  /* 0x0690000002004fae */ /* 0x0007e4000d901d4c */
[----:B------:R-:W-:Y:S02]  /*1200*/  R2P PR, R11, 0x6 ;  /* 0x000000060b007804 */ /* 0x000fe40000000000 */
[----:B------:R-:W0:Y:S01]  /*1210*/  LDGDEPBAR ;  /* 0x00000000000079af */ /* 0x000e220000000000 */
[----:B------:R-:W-:Y:S02]  /*1220*/  LOP3.LUT P4, RZ, R16, 0x2, RZ, 0xc0, !PT ;  /* 0x0000000210ff7812 */ /* 0x000fe4000788c0ff */
[----:B-1----:R-:W-:Y:S01]  /*1230*/  LEA.HI R6, R24, R41, RZ, 0x5 ;  /* 0x0000002918067211 */ /* 0x002fe200078f28ff */
[----:B--2---:R-:W-:-:S03]  /*1240*/  IMAD.SHL.U32 R4, R12, 0x40, RZ ;  /* 0x000000400c047824 */ /* 0x004fc600078e00ff */
[----:B------:R-:W-:Y:S01]  /*1250*/  SHF.R.S32.HI R5, RZ, 0x5, R6 ;  /* 0x00000005ff057819 */ /* 0x000fe20000011406 */
[----:B---3--:R-:W-:Y:S01]  /*1260*/  IMAD.SHL.U32 R2, R11, 0x40, RZ ;  /* 0x000000400b027824 */ /* 0x008fe200078e00ff */
[----:B------:R-:W-:Y:S01]  /*1270*/  LOP3.LUT R95, R4, 0xfffffe00, RZ, 0xc0, !PT ;  /* 0xfffffe00045f7812 */ /* 0x000fe200078ec0ff */
[----:B------:R-:W-:Y:S01]  /*1280*/  IMAD.SHL.U32 R3, R21, 0x8, RZ ;  /* 0x0000000815037824 */ /* 0x000fe200078e00ff */
[----:B------:R-:W-:-:S04]  /*1290*/  DEPBAR.LE SB0, 0x1 ;  /* 0x000080400000791a */ /* 0x000fc80000000000 */
[----:B------:R-:W-:Y:S01]  /*12a0*/  LOP3.LUT R2, R2, 0x1c0, RZ, 0xc0, !PT ;  /* 0x000001c002027812 */ /* 0x000fe200078ec0ff */
[----:B------:R-:W-:Y:S01]  /*12b0*/  IMAD R0, R21, 0x200, R10 ;  /* 0x0000020015007824 */ /* 0x000fe200078e020a */
[----:B------:R-:W-:-:S04]  /*12c0*/  DEPBAR.LE SB0, 0x0 ;  /* 0x000080000000791a */ /* 0x000fc80000000000 */
[----:B------:R-:W-:Y:S01]  /*12d0*/  LOP3.LUT R3, R2, 0x8, R3, 0xf8, !PT ;  /* 0x0000000802037812 */ /* 0x000fe200078ef803 */
[----:B------:R-:W-:Y:S01]  /*12e0*/  IMAD.SHL.U32 R119, R0, 0x2, RZ ;  /* 0x0000000200777824 */ /* 0x000fe200078e00ff */
[----:B------:R-:W-:Y:S01]  /*12f0*/  SHF.R.U32.HI R2, RZ, 0x3, R2 ;  /* 0x00000003ff027819 */ /* 0x000fe20000011602 */
[----:B------:R-:W-:Y:S01]  /*1300*/  BAR.SYNC.DEFER_BLOCKING 0x0 ;  /* 0x0000000000007b1d */ /* 0x000fe20000010000 */
[----:B------:R-:W-:Y:S02]  /*1310*/  IMAD.MOV.U32 R4, RZ, RZ, 0x20 ;  /* 0x00000020ff047424 */ /* 0x000fe400078e00ff */
[----:B------:R-:W-:Y:S01]  /*1320*/  LOP3.LUT R94, R3, R2, RZ, 0x3c, !PT ;  /* 0x00000002035e7212 */ /* 0x000fe200078e3cff */
[----:B------:R-:W-:Y:S01]  /*1330*/  IMAD R2, R5, 0x400, R95 ;  /* 0x0000040005027824 */ /* 0x000fe200078e025f */
[C---:B------:R-:W-:Y:S01]  /*1340*/  IADD3 R234, R119.reuse, 0x3920, RZ ;  /* 0x0000392077ea7810 */ /* 0x040fe20007ffe0ff */
[----:B------:R-:W-:Y:S01]  /*1350*/  IMAD.MOV.U32 R3, RZ, RZ, 0x10 ;  /* 0x00000010ff037424 */ /* 0x000fe200078e00ff */
[----:B------:R-:W-:Y:S01]  /*1360*/  SEL R4, R4, 0xffffffe0, !P2 ;  /* 0xffffffe004047807 */ /* 0x000fe20005000000 */
[----:B------:R-:W-:Y:S01]  /*1370*/  IMAD.IADD R0, R94, 0x1, R2 ;  /* 0x000000015e007824 */ /* 0x000fe200078e0202 */
[----:B------:R-:W-:-:S02]  /*1380*/  IADD3 R2, R119, 0x3900, RZ ;  /* 0x0000390077027810 */ /* 0x000fc40007ffe0ff */
[----:B------:R-:W-:Y:S01]  /*1390*/  SEL R3, R3, 0xfffffff0, !P1 ;  /* 0xfffffff003037807 */ /* 0x000fe20004800000 */
[----:B------:R-:W-:Y:S01]  /*13a0*/  IMAD.SHL.U32 R230, R0, 0x2, RZ ;  /* 0x0000000200e67824 */ /* 0x000fe200078e00ff */
[----:B------:R-:W-:Y:S02]  /*13b0*/  @P4 IADD3 R234, R2, -0x20, RZ ;  /* 0xffffffe002ea4810 */ /* 0x000fe40007ffe0ff */
[----:B------:R-:W-:Y:S01]  /*13c0*/  PLOP3.LUT P4, PT, PT, PT, UP0, 0x80, 0x0 ;  /* 0x000000000000781c */ /* 0x000fe20003f8f008 */
[----:B------:R-:W-:Y:S01]  /*13d0*/  IMAD R233, R3, 0x2, R230 ;  /* 0x0000000203e97824 */ /* 0x000fe200078e02e6 */
[----:B------:R-:W-:Y:S02]  /*13e0*/  LOP3.LUT R0, R6, 0xffffffe0, RZ, 0xc0, !PT ;  /* 0xffffffe006007812 */ /* 0x000fe400078ec0ff */
[----:B------:R-:W-:Y:S02]  /*13f0*/  ISETP.GT.AND P1, PT, R193, 0x6f, PT ;  /* 0x0000006fc100780c */ /* 0x000fe40003f24270 */
[C---:B------:R-:W-:Y:S01]  /*1400*/  IADD3 R240, R234.reuse, 0x800, RZ ;  /* 0x00000800eaf07810 */ /* 0x040fe20007ffe0ff */
[----:B------:R-:W-:Y:S01]  /*1410*/  IMAD.IADD R93, R41, 0x1, -R0 ;  /* 0x00000001295d7824 */ /* 0x000fe200078e0a00 */
[C---:B------:R-:W-:Y:S01]  /*1420*/  IADD3 R239, R234.reuse, 0x1000, RZ ;  /* 0x00001000eaef7810 */ /* 0x040fe20007ffe0ff */
[----:B------:R1:W2:Y:S01]  /*1430*/  LDSM.16.M88.4 R36, [R230+0x7100] ;  /* 0x00710000e624783b */ /* 0x0002a20000000200 */
[----:B------:R-:W-:-:S02]  /*1440*/  IADD3 R238, R234, 0x1800, RZ ;  /* 0x00001800eaee7810 */ /* 0x000fc40007ffe0ff */
[C---:B------:R-:W-:Y:S01]  /*1450*/  IADD3 R237, R234.reuse, 0x2000, RZ ;  /* 0x00002000eaed7810 */ /* 0x040fe20007ffe0ff */
[----:B------:R1:W3:Y:S01]  /*1460*/  LDSM.16.M88.4 R32, [R230+0x9100] ;  /* 0x00910000e620783b */ /* 0x0002e20000000200 */
[C---:B------:R-:W-:Y:S02]  /*1470*/  IADD3 R236, R234.reuse, 0x2800, RZ ;  /* 0x00002800eaec7810 */ /* 0x040fe40007ffe0ff */
[----:B------:R-:W-:Y:S01]  /*1480*/  IADD3 R235, R234, 0x3000, RZ ;  /* 0x00003000eaeb7810 */ /* 0x000fe20007ffe0ff */
[----:B------:R1:W4:Y:S04]  /*1490*/  LDSM.16.M88.4 R56, [R119+0x3900] ;  /* 0x003900007738783b */ /* 0x0003280000000200 */
[----:B------:R1:W1:Y:S04]  /*14a0*/  LDSM.16.M88.4 R80, [R119+0x4100] ;  /* 0x004100007750783b */ /* 0x0002680000000200 */
[----:B------:R1:W1:Y:S04]  /*14b0*/  LDSM.16.M88.4 R88, [R119+0x4900] ;  /* 0x004900007758783b */ /* 0x0002680000000200 */
[----:B------:R1:W1:Y:S04]  /*14c0*/  LDSM.16.M88.4 R100, [R119+0x5100] ;  /* 0x005100007764783b */ /* 0x0002680000000200 */
[----:B------:R1:W1:Y:S04]  /*14d0*/  LDSM.16.M88.4 R108, [R119+0x5900] ;  /* 0x00590000776c783b */ /* 0x0002680000000200 */
[----:B------:R1:W1:Y:S04]  /*14e0*/  LDSM.16.M88.4 R120, [R119+0x6100] ;  /* 0x006100007778783b */ /* 0x0002680000000200 */
[----:B------:R1:W1:Y:S04]  /*14f0*/  LDSM.16.M88.4 R128, [R119+0x6900] ;  /* 0x006900007780783b */ /* 0x0002680000000200 */
[----:B------:R1:W1:Y:S04]  /*1500*/  LDSM.16.M88.4 R28, [R233+0x7100] ;  /* 0x00710000e91c783b */ /* 0x0002680000000200 */
[----:B------:R1:W1:Y:S04]  /*1510*/  LDSM.16.M88.4 R24, [R233+0x9100] ;  /* 0x00910000e918783b */ /* 0x0002680000000200 */
[----:B------:R1:W1:Y:S04]  /*1520*/  LDSM.16.M88.4 R68, [R234] ;  /* 0x00000000ea44783b */ /* 0x0002680000000200 */
[----:B------:R1:W1:Y:S04]  /*1530*/  LDSM.16.M88.4 R84, [R234+0x800] ;  /* 0x00080000ea54783b */ /* 0x0002680000000200 */
[----:B------:R1:W1:Y:S04]  /*1540*/  LDSM.16.M88.4 R96, [R234+0x1000] ;  /* 0x00100000ea60783b */ /* 0x0002680000000200 */
[----:B------:R1:W1:Y:S04]  /*1550*/  LDSM.16.M88.4 R104, [R234+0x1800] ;  /* 0x00180000ea68783b */ /* 0x0002680000000200 */
[----:B------:R1:W1:Y:S04]  /*1560*/  LDSM.16.M88.4 R112, [R234+0x2000] ;  /* 0x00200000ea70783b */ /* 0x0002680000000200 */
[----:B------:R1:W1:Y:S04]  /*1570*/  LDSM.16.M88.4 R124, [R234+0x2800] ;  /* 0x00280000ea7c783b */ /* 0x0002680000000200 */
[----:B------:R1:W1:Y:S01]  /*1580*/  LDSM.16.M88.4 R132, [R234+0x3000] ;  /* 0x00300000ea84783b */ /* 0x0002620000000200 */
[----:B------:R-:W-:Y:S05]  /*1590*/  @!P4 BRA `(.L_x_0) ;  /* 0x000003900000c947 */ /* 0x000fea0003800000 */
[----:B--234-:R-:W-:Y:S01]  /*15a0*/  IMAD R0, R23, c[0x0][0x208], RZ ;  /* 0x0000820017007a24 */ /* 0x01cfe200078e02ff */
[----:B------:R-:W-:Y:S01]  /*15b0*/  ISETP.GE.AND P4, PT, R92, c[0x0][0x1d4], PT ;  /* 0x000075005c007a0c */ /* 0x000fe20003f86270 */
[----:B------:R-:W-:-:S03]  /*15c0*/  IMAD.WIDE.U32 R6, R42, c[0x0][0x208], RZ ;  /* 0x000082002a067a25 */ /* 0x000fc600078e00ff */
[----:B------:R-:W-:Y:S01]  /*15d0*/  ISETP.LT.OR P6, PT, R18, 0x1, P4 ;  /* 0x000000011200780c */ /* 0x000fe200027c1670 */
[----:B------:R-:W-:Y:S01]  /*15e0*/  IMAD R0, R42, c[0x0][0x20c], R0 ;  /* 0x000083002a007a24 */ /* 0x000fe200078e0200 */
[----:B------:R-:W-:Y:S01]  /*15f0*/  ISETP.LT.OR P5, PT, R18, 0x11, P4 ;  /* 0x000000111200780c */ /* 0x000fe200027a1670 */
[----:B------:R-:W-:Y:S02]  /*1600*/  IMAD.SHL.U32 R21, R92, 0x2, RZ ;  /* 0x000000025c157824 */ /* 0x000fe400078e00ff */
[----:B------:R-:W-:Y:S02]  /*1610*/  IMAD.IADD R7, R7, 0x1, R0 ;  /* 0x0000000107077824 */ /* 0x000fe400078e0200 */
[----:B------:R-:W-:Y:S02]  /*1620*/  IMAD R0, R40, c[0x0][0x218], RZ ;  /* 0x0000860028007a24 */ /* 0x000fe400078e02ff */
[----:B------:R-:W-:-:S04]  /*1630*/  IMAD.WIDE.U32 R6, R248, c[0x0][0x218], R6 ;  /* 0x00008600f8067a25 */ /* 0x000fc800078e0006 */
[----:B------:R-:W-:Y:S01]  /*1640*/  IMAD R0, R248, c[0x0][0x21c], R0 ;  /* 0x00008700f8007a24 */ /* 0x000fe200078e0200 */
[----:B------:R-:W-:Y:S02]  /*1650*/  IADD3 R2, P2, R6, UR22, RZ ;  /* 0x0000001606027c10 */ /* 0x000fe4000ff5e0ff */
[----:B------:R-:W-:Y:S02]  /*1660*/  SHF.L.U64.HI R6, R92, 0x1, R192 ;  /* 0x000000015c067819 */ /* 0x000fe400000102c0 */
[----:B------:R-:W-:Y:S02]  /*1670*/  IADD3.X R0, R7, UR5, R0, P2, !PT ;  /* 0x0000000507007c10 */ /* 0x000fe400097fe400 */
[----:B------:R-:W-:-:S04]  /*1680*/  LEA R5, P2, R2, c[0x0][0x1f8], 0x1 ;  /* 0x00007e0002057a11 */ /* 0x000fc800078408ff */
[----:B------:R-:W-:Y:S01]  /*1690*/  LEA.HI.X R2, R2, c[0x0][0x1fc], R0, 0x1, P2 ;  /* 0x00007f0002027a11 */ /* 0x000fe200010f0c00 */
[----:B------:R-:W-:Y:S04]  /*16a0*/  SHFL.IDX PT, R7, R5, 0x1, 0x181f ;  /* 0x00381f0005077f89 */ /* 0x000fe800000e0000 */
[----:B------:R-:W2:Y:S04]  /*16b0*/  SHFL.IDX PT, R0, R5, RZ, 0x181f ;  /* 0x00181fff05007589 */ /* 0x000ea800000e0000 */
[----:B------:R-:W3:Y:S04]  /*16c0*/  SHFL.IDX PT, R8, R2, RZ, 0x181f ;  /* 0x00181fff02087589 */ /* 0x000ee800000e0000 */
[----:B------:R-:W4:Y:S04]  /*16d0*/  SHFL.IDX PT, R9, R2, 0x1, 0x181f ;  /* 0x00381f0002097f89 */ /* 0x000f2800000e0000 */
[----:B------:R-:W5:Y:S04]  /*16e0*/  SHFL.IDX PT, R12, R5, 0x2, 0x181f ;  /* 0x00581f00050c7f89 */ /* 0x000f6800000e0000 */
[----:B------:R-:W1:Y:S04]  /*16f0*/  SHFL.IDX PT, R19, R2, 0x2, 0x181f ;  /* 0x00581f0002137f89 */ /* 0x000e6800000e0000 */
[----:B------:R-:W1:Y:S01]  /*1700*/  SHFL.IDX PT, R17, R5, 0x3, 0x181f ;  /* 0x00781f0005117f89 */ /* 0x000e6200000e0000 */
[----:B--2---:R-:W-:-:S03]  /*1710*/  IADD3 R10, P2, R0, R21, RZ ;  /* 0x00000015000a7210 */ /* 0x004fc60007f5e0ff */
[----:B------:R-:W2:Y:S01]  /*1720*/  SHFL.IDX PT, R20, R2, 0x3, 0x181f ;  /* 0x00781f0002147f89 */ /* 0x000ea200000e0000 */
[----:B------:R-:W-:Y:S02]  /*1730*/  IMAD.SHL.U32 R0, R191, 0x2, RZ ;  /* 0x00000002bf007824 */ /* 0x000fe400078e00ff */
[--C-:B---3--:R-:W-:Y:S01]  /*1740*/  IMAD.X R11, R8, 0x1, R6.reuse, P2 ;  /* 0x00000001080b7824 */ /* 0x108fe200010e0606 */
[----:B------:R-:W-:Y:S01]  /*1750*/  IADD3 R8, P2, R7, R21, RZ ;  /* 0x0000001507087210 */ /* 0x000fe20007f5e0ff */
[----:B------:R-:W3:Y:S04]  /*1760*/  SHFL.IDX PT, R13, R5, 0x4, 0x181f ;  /* 0x00981f00050d7f89 */ /* 0x000ee800000e0000 */
[----:B------:R-:W-:Y:S01]  /*1770*/  SHFL.IDX PT, R7, R5, 0x5, 0x181f ;  /* 0x00b81f0005077f89 */ /* 0x000fe200000e0000 */
[----:B----4-:R-:W-:Y:S01]  /*1780*/  IMAD.X R9, R9, 0x1, R6, P2 ;  /* 0x0000000109097824 */ /* 0x010fe200010e0606 */
[----:B------:R-:W-:-:S02]  /*1790*/  ISETP.LT.OR P2, PT, R18, 0x31, P4 ;  /* 0x000000311200780c */ /* 0x000fc40002741670 */
[----:B------:R-:W4:Y:S04]  /*17a0*/  SHFL.IDX PT, R15, R2, 0x4, 0x181f ;  /* 0x00981f00020f7f89 */ /* 0x000f2800000e0000 */
[----:B------:R5:W-:Y:S01]  /*17b0*/  LDGSTS.E.BYPASS.LTC128B.128 [R0+0x100], [R10.64], !P6 ;  /* 0x001000000a007fae */ /* 0x000be2000f101d4c */
[----:B------:R-:W-:-:S03]  /*17c0*/  ISETP.LT.OR P6, PT, R18, 0x21, P4 ;  /* 0x000000211200780c */ /* 0x000fc600027c1670 */
[----:B------:R-:W1:Y:S04]  /*17d0*/  SHFL.IDX PT, R14, R2, 0x5, 0x181f ;  /* 0x00b81f00020e7f89 */ /* 0x000e6800000e0000 */
[----:B------:R2:W-:Y:S04]  /*17e0*/  LDGSTS.E.BYPASS.LTC128B.128 [R0+0x900], [R8.64], !P5 ;  /* 0x0090000008007fae */ /* 0x0005e8000e901d4c */
[----:B------:R-:W3:Y:S04]  /*17f0*/  SHFL.IDX PT, R5, R5, 0x6, 0x181f ;  /* 0x00d81f0005057f89 */ /* 0x000ee800000e0000 */
[----:B------:R-:W3:Y:S01]  /*1800*/  SHFL.IDX PT, R2, R2, 0x6, 0x181f ;  /* 0x00d81f0002027f89 */ /* 0x000ee200000e0000 */
[----:B-----5:R-:W-:-:S05]  /*1810*/  IADD3 R10, P5, R12, R21, RZ ;  /* 0x000000150c0a7210 */ /* 0x020fca0007fbe0ff */
[----:B-1----:R-:W-:Y:S01]  /*1820*/  IMAD.X R11, R19, 0x1, R6, P5 ;  /* 0x00000001130b7824 */ /* 0x002fe200028e0606 */
[----:B--2---:R-:W-:-:S04]  /*1830*/  IADD3 R8, P5, R17, R21, RZ ;  /* 0x0000001511087210 */ /* 0x004fc80007fbe0ff */
[----:B------:R1:W-:Y:S01]  /*1840*/  LDGSTS.E.BYPASS.LTC128B.128 [R0+0x1100], [R10.64], !P6 ;  /* 0x011000000a007fae */ /* 0x0003e2000f101d4c */
[----:B------:R-:W-:Y:S01]  /*1850*/  ISETP.LT.OR P6, PT, R18, 0x41, P4 ;  /* 0x000000411200780c */ /* 0x000fe200027c1670 */
[----:B------:R-:W-:Y:S01]  /*1860*/  IMAD.X R9, R20, 0x1, R6, P5 ;  /* 0x0000000114097824 */ /* 0x000fe200028e0606 */
[----:B---3--:R-:W-:-:S04]  /*1870*/  IADD3 R12, P5, R13, R21, RZ ;  /* 0x000000150d0c7210 */ /* 0x008fc80007fbe0ff */
[----:B------:R2:W-:Y:S01]  /*1880*/  LDGSTS.E.BYPASS.LTC128B.128 [R0+0x1900], [R8.64], !P2 ;  /* 0x0190000008007fae */ /* 0x0005e2000d101d4c */
[----:B----4-:R-:W-:Y:S01]  /*1890*/  IMAD.X R13, R15, 0x1, R6, P5 ;  /* 0x000000010f0d7824 */ /* 0x010fe200028e0606 */
[C---:B------:R-:W-:Y:S02]  /*18a0*/  ISETP.LT.OR P5, PT, R18.reuse, 0x51, P4 ;  /* 0x000000511200780c */ /* 0x040fe400027a1670 */
[----:B------:R-:W-:-:S03]  /*18b0*/  ISETP.LT.OR P4, PT, R18, 0x61, P4 ;  /* 0x000000611200780c */ /* 0x000fc60002781670 */
[----:B------:R3:W-:Y:S01]  /*18c0*/  LDGSTS.E.BYPASS.LTC128B.128 [R0+0x2100], [R12.64], !P6 ;  /* 0x021000000c007fae */ /* 0x0007e2000f101d4c */
[----:B-1----:R-:W-:-:S05]  /*18d0*/  IADD3 R10, P2, R7, R21, RZ ;  /* 0x00000015070a7210 */ /* 0x002fca0007f5e0ff */
[----:B------:R-:W-:Y:S01]  /*18e0*/  IMAD.X R11, R14, 0x1, R6, P2 ;  /* 0x000000010e0b7824 */ /* 0x000fe200010e0606 */
[----:B--2---:R-:W-:-:S04]  /*18f0*/  IADD3 R8, P2, R5, R21, RZ ;  /* 0x0000001505087210 */ /* 0x004fc80007f5e0ff */
[----:B------:R3:W-:Y:S01]  /*1900*/  LDGSTS.E.BYPASS.LTC128B.128 [R0+0x2900], [R10.64], !P5 ;  /* 0x029000000a007fae */ /* 0x0007e2000e901d4c */
[----:B------:R-:W-:-:S05]  /*1910*/  IMAD.X R9, R2, 0x1, R6, P2 ;  /* 0x0000000102097824 */ /* 0x000fca00010e0606 */
[----:B------:R3:W-:Y:S03]  /*1920*/  LDGSTS.E.BYPASS.LTC128B.128 [R0+0x3100], [R8.64], !P4 ;  /* 0x0310000008007fae */ /* 0x0007e6000e101d4c */
.L_x_0:
[----:B--234-:R-:W-:Y:S01]  /*1930*/  LOP3.LUT P2, RZ, R16, 0x4, RZ, 0xc0, !PT ;  /* 0x0000000410ff7812 */ /* 0x01cfe2000784c0ff */
[-C--:B------:R-:W-:Y:S01]  /*1940*/  HMMA.16816.F32.BF16 R8, R36, R56.reuse, RZ ;  /* 0x000000382408723c */ /* 0x080fe200000418ff */
[----:B------:R-:W-:Y:S01]  /*1950*/  MOV R0, 0x40 ;  /* 0x0000004000007802 */ /* 0x000fe20000000f00 */
[----:B------:R-:W0:Y:S01]  /*1960*/  LDGDEPBAR ;  /* 0x00000000000079af */ /* 0x000e220000000000 */
[----:B------:R-:W-:Y:S01]  /*1970*/  LEA R231, R4, R230, 0x1 ;  /* 0x000000e604e77211 */ /* 0x000fe200078e08ff */
[----:B------:R-:W-:Y:S01]  /*1980*/  UISETP.GE.AND UP0, UPT, UR10, 0x71, UPT ;  /* 0x000000710a00788c */ /* 0x000fe2000bf06270 */
[----:B------:R-:W-:Y:S02]  /*1990*/  SEL R0, R0, 0xffffffc0, !P2 ;  /* 0xffffffc000007807 */ /* 0x000fe40005000000 */
[----:B------:R-:W-:Y:S01]  /*19a0*/  LEA R232, R3, R231, 0x1 ;  /* 0x000000e703e87211 */ /* 0x000fe200078e08ff */
[----:B------:R-:W-:Y:S01]  /*19b0*/  LDSM.16.M88.4 R20, [R231+0x7100] ;  /* 0x00710000e714783b */ /* 0x000fe20000000200 */
[-C--:B------:R-:W-:Y:S01]  /*19c0*/  IADD3 R229, R119, R0.reuse, RZ ;  /* 0x0000000077e57210 */ /* 0x080fe20007ffe0ff */
[----:B------:R-:W-:Y:S01]  /*19d0*/  HMMA.16816.F32.BF16 R48, R32, R56, RZ ;  /* 0x000000382030723c */ /* 0x000fe200000418ff */
[----:B------:R-:W-:Y:S01]  /*19e0*/  IADD3 R228, R234, R0, RZ ;  /* 0x00000000eae47210 */ /* 0x000fe20007ffe0ff */
[----:B------:R-:W-:Y:S01]  /*19f0*/  LDSM.16.M88.4 R16, [R231+0x9100] ;  /* 0x00910000e710783b */ /* 0x000fe20000000200 */
[----:B------:R-:W-:-:S03]  /*1a00*/  PLOP3.LUT P2, PT, PT, PT, UP0, 0x80, 0x0 ;  /* 0x000000000000781c */ /* 0x000fc60003f4f008 */
[----:B------:R-:W2:Y:S02]  /*1a10*/  LDSM.16.M88.4 R40, [R229+0x3900] ;  /* 0x00390000e528783b */ /* 0x000ea40000000200 */
[----:B------:R-:W-:Y:S02]  /*1a20*/  HMMA.16816.F32.BF16 R64, R36, R58, RZ ;  /* 0x0000003a2440723c */ /* 0x000fe400000418ff */
[----:B------:R-:W-:Y:S04]  /*1a30*/  LDSM.16.M88.4 R12, [R232+0x7100] ;  /* 0x00710000e80c783b */ /* 0x000fe80000000200 */
[----:B------:R-:W3:Y:S02]  /*1a40*/  LDSM.16.M88.4 R44, [R228] ;  /* 0x00000000e42c783b */ /* 0x000ee40000000200 */
[-C--:B-1----:R-:W-:Y:S02]  /*1a50*/  HMMA.16816.F32.BF16 R52, R28, R68.reuse, R8 ;  /* 0x000000441c34723c */ /* 0x082fe40000041808 */
[----:B------:R-:W1:Y:S06]  /*1a60*/  LDSM.16.M88.4 R8, [R232+0x9100] ;  /* 0x00910000e808783b */ /* 0x000e6c0000000200 */
[----:B------:R-:W-:Y:S08]  /*1a70*/  HMMA.16816.F32.BF16 R48, R24, R68, R48 ;  /* 0x000000441830723c */ /* 0x000ff00000041830 */
[----:B------:R-:W-:Y:S08]  /*1a80*/  HMMA.16816.F32.BF16 R56, R32, R58, RZ ;  /* 0x0000003a2038723c */ /* 0x000ff000000418ff */
[-C--:B--2---:R-:W-:Y:S08]  /*1a90*/  HMMA.16816.F32.BF16 R60, R20, R40.reuse, R52 ;  /* 0x00000028143c723c */ /* 0x084ff00000041834 */
[----:B------:R-:W-:Y:S08]  /*1aa0*/  HMMA.16816.F32.BF16 R48, R16, R40, R48 ;  /* 0x000000281030723c */ /* 0x000ff00000041830 */
[----:B------:R-:W-:Y:S08]  /*1ab0*/  HMMA.16816.F32.BF16 R52, R28, R70, R64 ;  /* 0x000000461c34723c */ /* 0x000ff00000041840 */
[----:B---3--:R-:W-:Y:S08]  /*1ac0*/  HMMA.16816.F32.BF16 R72, R12, R44, R60 ;  /* 0x0000002c0c48723c */ /* 0x008ff0000004183c */
[----:B------:R-:W-:Y:S08]  /*1ad0*/  HMMA.16816.F32.BF16 R60, R36, R80, RZ ;  /* 0x00000050243c723c */ /* 0x000ff000000418ff */
[----:B------:R-:W-:Y:S08]  /*1ae0*/  HMMA.16816.F32.BF16 R64, R24, R70, R56 ;  /* 0x000000461840723c */ /* 0x000ff00000041838 */
[----:B-1----:R-:W-:Y:S01]  /*1af0*/  HMMA.16816.F32.BF16 R76, R8, R44, R48 ;  /* 0x0000002c084c723c */ /* 0x002fe20000041830 */
[----:B------:R-:W1:Y:S01]  /*1b00*/  LDSM.16.M88.4 R48, [R229+0x4100] ;  /* 0x00410000e530783b */ /* 0x000e620000000200 */
[----:B------:R-:W-:-:S04]  /*1b10*/  FMUL.FTZ R0, R72, c[0x0][0x320] ;  /* 0x0000c80048007a20 */ /* 0x000fc80000410000 */
[----:B------:R2:W3:Y:S02]  /*1b20*/  MUFU.TANH R190, R0 ;  /* 0x0000000000be7308 */ /* 0x0004e40000002400 */
[----:B------:R-:W-:Y:S08]  /*1b30*/  HMMA.16816.F32.BF16 R52, R20, R42, R52 ;  /* 0x0000002a1434723c */ /* 0x000ff00000041834 */
[----:B------:R-:W-:Y:S01]  /*1b40*/  HMMA.16816.F32.BF16 R56, R32, R80, RZ ;  /* 0x000000502038723c */ /* 0x000fe200000418ff */
[----:B--2---:R-:W-:-:S07]  /*1b50*/  FMUL.FTZ R0, R73, c[0x0][0x320] ;  /* 0x0000c80049007a20 */ /* 0x004fce0000410000 */
[----:B------:R-:W-:Y:S01]  /*1b60*/  HMMA.16816.F32.BF16 R60, R28, R84, R60 ;  /* 0x000000541c3c723c */ /* 0x000fe2000004183c */
[----:B------:R2:W4:Y:S07]  /*1b70*/  MUFU.TANH R189, R0 ;  /* 0x0000000000bd7308 */ /* 0x00052e0000002400 */
[----:B------:R-:W-:Y:S01]  /*1b80*/  HMMA.16816.F32.BF16 R64, R16, R42, R64 ;  /* 0x0000002a1040723c */ /* 0x000fe20000041840 */
[----:B------:R-:W5:Y:S07]  /*1b90*/  LDSM.16.M88.4 R40, [R228+0x800] ;  /* 0x00080000e428783b */ /* 0x000f6e0000000200 */
[----:B------:R-:W-:Y:S01]  /*1ba0*/  HMMA.16816.F32.BF16 R68, R12, R46, R52 ;  /* 0x0000002e0c44723c */ /* 0x000fe20000041834 */
[----:B--2---:R-:W-:-:S04]  /*1bb0*/  FMUL.FTZ R0, R74, c[0x0][0x320] ;  /* 0x0000c8004a007a20 */ /* 0x004fc80000410000 */
[----:B------:R2:W1:Y:S03]  /*1bc0*/  MUFU.TANH R188, R0 ;  /* 0x0000000000bc7308 */ /* 0x0004660000002400 */
[----:B------:R-:W-:Y:S08]  /*1bd0*/  HMMA.16816.F32.BF16 R52, R24, R84, R56 ;  /* 0x000000541834723c */ /* 0x000ff00000041838 */
[----:B------:R-:W-:Y:S01]  /*1be0*/  HMMA.16816.F32.BF16 R56, R36, R82, RZ ;  /* 0x000000522438723c */ /* 0x000fe200000418ff */
[----:B--2---:R-:W-:-:S07]  /*1bf0*/  FMUL.FTZ R0, R75, c[0x0][0x320] ;  /* 0x0000c8004b007a20 */ /* 0x004fce0000410000 */
[----:B-1----:R-:W-:Y:S01]  /*1c00*/  HMMA.16816.F32.BF16 R60, R20, R48, R60 ;  /* 0x00000030143c723c */ /* 0x002fe2000004183c */
[----:B------:R1:W2:Y:S07]  /*1c10*/  MUFU.TANH R187, R0 ;  /* 0x0000000000bb7308 */ /* 0x0002ae0000002400 */
[----:B------:R-:W-:Y:S08]  /*1c20*/  HMMA.16816.F32.BF16 R72, R8, R46, R64 ;  /* 0x0000002e0848723c */ /* 0x000ff00000041840 */
[----:B------:R-:W-:Y:S01]  /*1c30*/  HMMA.16816.F32.BF16 R64, R32, R82, RZ ;  /* 0x000000522040723c */ /* 0x000fe200000418ff */
[----:B-1----:R-:W-:-:S04]  /*1c40*/  FMUL.FTZ R0, R76, c[0x0][0x320] ;  /* 0x0000c8004c007a20 */ /* 0x002fc80000410000 */
[----:B------:R1:W1:Y:S03]  /*1c50*/  MUFU.TANH R186, R0 ;  /* 0x0000000000ba7308 */ /* 0x0002660000002400 */
[----:B------:R-:W-:Y:S08]  /*1c60*/  HMMA.16816.F32.BF16 R44, R16, R48, R52 ;  /* 0x00000030102c723c */ /* 0x000ff00000041834 */
[----:B------:R-:W-:Y:S01]  /*1c70*/  HMMA.16816.F32.BF16 R52, R28, R86, R56 ;  /* 0x000000561c34723c */ /* 0x000fe20000041838 */
[----:B-1----:R-:W-:-:S07]  /*1c80*/  FMUL.FTZ R0, R77, c[0x0][0x320] ;  /* 0x0000c8004d007a20 */ /* 0x002fce0000410000 */
[----:B------:R-:W-:Y:S01]  /*1c90*/  HMMA.16816.F32.BF16 R64, R24, R86, R64 ;  /* 0x000000561840723c */ /* 0x000fe20000041840 */
[----:B------:R1:W1:Y:S07]  /*1ca0*/  MUFU.TANH R185, R0 ;  /* 0x0000000000b97308 */ /* 0x00026e0000002400 */
[----:B------:R-:W-:Y:S08]  /*1cb0*/  HMMA.16816.F32.BF16 R56, R32, R88, RZ ;  /* 0x000000582038723c */ /* 0x000ff000000418ff */
[----:B------:R-:W-:Y:S01]  /*1cc0*/  HMMA.16816.F32.BF16 R52, R20, R50, R52 ;  /* 0x000000321434723c */ /* 0x000fe20000041834 */
[----:B-1----:R-:W-:-:S04]  /*1cd0*/  FMUL.FTZ R0, R78, c[0x0][0x320] ;  /* 0x0000c8004e007a20 */ /* 0x002fc80000410000 */
[----:B------:R1:W1:Y:S03]  /*1ce0*/  MUFU.TANH R181, R0 ;  /* 0x0000000000b57308 */ /* 0x0002660000002400 */
[----:B------:R-:W-:Y:S01]  /*1cf0*/  HMMA.16816.F32.BF16 R64, R16, R50, R64 ;  /* 0x000000321040723c */ /* 0x000fe20000041840 */
[----:B------:R-:W-:Y:S01]  /*1d00*/  LDSM.16.M88.4 R48, [R228+0x1000] ;  /* 0x00100000e430783b */ /* 0x000fe20000000200 */
[----:B-1----:R-:W-:-:S06]  /*1d10*/  FMUL.FTZ R0, R79, c[0x0][0x320] ;  /* 0x0000c8004f007a20 */ /* 0x002fcc0000410000 */
[----:B-----5:R-:W-:Y:S01]  /*1d20*/  HMMA.16816.F32.BF16 R76, R8, R40, R44 ;  /* 0x00000028084c723c */ /* 0x020fe2000004182c */
[----:B------:R-:W1:Y:S01]  /*1d30*/  LDSM.16.M88.4 R44, [R229+0x4900] ;  /* 0x00490000e52c783b */ /* 0x000e620000000200 */
[----:B------:R5:W1:Y:S02]  /*1d40*/  MUFU.TANH R182, R0 ;  /* 0x0000000000b67308 */ /* 0x000a640000002400 */
[----:B-----5:R-:W-:-:S06]  /*1d50*/  FMUL.FTZ R0, R68, c[0x0][0x320] ;  /* 0x0000c80044007a20 */ /* 0x020fcc0000410000 */
[----:B------:R5:W1:Y:S02]  /*1d60*/  MUFU.TANH R184, R0 ;  /* 0x0000000000b87308 */ /* 0x000a640000002400 */
[----:B-----5:R-:W-:-:S06]  /*1d70*/  FMUL.FTZ R0, R69, c[0x0][0x320] ;  /* 0x0000c80045007a20 */ /* 0x020fcc0000410000 */
[----:B------:R5:W1:Y:S02]  /*1d80*/  MUFU.TANH R183, R0 ;  /* 0x0000000000b77308 */ /* 0x000a640000002400 */
[----:B-----5:R-:W-:-:S06]  /*1d90*/  FMUL.FTZ R0, R70, c[0x0][0x320] ;  /* 0x0000c80046007a20 */ /* 0x020fcc0000410000 */
[----:B------:R5:W1:Y:S02]  /*1da0*/  MUFU.TANH R180, R0 ;  /* 0x0000000000b47308 */ /* 0x000a640000002400 */
[----:B-----5:R-:W-:Y:S02]  /*1db0*/  FMUL.FTZ R0, R71, c[0x0][0x320] ;  /* 0x0000c80047007a20 */ /* 0x020fe40000410000 */
[----:B------:R-:W-:Y:S04]  /*1dc0*/  HMMA.16816.F32.BF16 R68, R12, R40, R60 ;  /* 0x000000280c44723c */ /* 0x000fe8000004183c */
[----:B------:R5:W1:Y:S04]  /*1dd0*/  MUFU.TANH R179, R0 ;  /* 0x0000000000b37308 */ /* 0x000a680000002400 */
[----:B------:R-:W-:Y:S01]  /*1de0*/  HMMA.16816.F32.BF16 R60, R36, R88, RZ ;  /* 0x00000058243c723c */ /* 0x000fe200000418ff */
[----:B-----5:R-:W-:-:S04]  /*1df0*/  FMUL.FTZ R0, R72, c[0x0][0x320] ;  /* 0x0000c80048007a20 */ /* 0x020fc80000410000 */
[----:B------:R5:W1:Y:S11]  /*1e00*/  MUFU.TANH R178, R0 ;  /* 0x0000000000b27308 */ /* 0x000a760000002400 */
[----:B------:R-:W-:Y:S08]  /*1e10*/  @!UPT UIADD3 URZ, URZ, URZ, URZ ;  /* 0x0000003f3f3ff290 */ /* 0x000ff0000fffe03f */
[----:B------:R-:W-:Y:S01]  /*1e20*/  HMMA.16816.F32.BF16 R60, R28, R96, R60 ;  /* 0x000000601c3c723c */ /* 0x000fe2000004183c */
[----:B-----5:R-:W-:-:S04]  /*1e30*/  FMUL.FTZ R0, R73, c[0x0][0x320] ;  /* 0x0000c80049007a20 */ /* 0x020fc80000410000 */
[----:B------:R5:W2:Y:S11]  /*1e40*/  MUFU.TANH R177, R0 ;  /* 0x0000000000b17308 */ /* 0x000ab60000002400 */
[----:B------:R-:W-:Y:S08]  /*1e50*/  @!UPT UIADD3 URZ, URZ, URZ, URZ ;  /* 0x0000003f3f3ff290 */ /* 0x000ff0000fffe03f */
[----:B-1----:R-:W-:Y:S01]  /*1e60*/  HMMA.16816.F32.BF16 R60, R20, R44, R60 ;  /* 0x0000002c143c723c */ /* 0x002fe2000004183c */
[----:B-----5:R-:W-:-:S04]  /*1e70*/  FMUL.FTZ R0, R74, c[0x0][0x320] ;  /* 0x0000c8004a007a20 */ /* 0x020fc80000410000 */
[----:B------:R1:W1:Y:S02]  /*1e80*/  MUFU.TANH R173, R0 ;  /* 0x0000000000ad7308 */ /* 0x0002640000002400 */
[----:B-1----:R-:W-:Y:S02]  /*1e90*/  FMUL.FTZ R0, R75, c[0x0][0x320] ;  /* 0x0000c8004b007a20 */ /* 0x002fe40000410000 */
[----:B------:R-:W-:Y:S04]  /*1ea0*/  HMMA.16816.F32.BF16 R72, R8, R42, R64 ;  /* 0x0000002a0848723c */ /* 0x000fe80000041840 */
[----:B------:R1:W1:Y:S04]  /*1eb0*/  MUFU.TANH R174, R0 ;  /* 0x0000000000ae7308 */ /* 0x0002680000002400 */
[----:B------:R-:W-:Y:S01]  /*1ec0*/  HMMA.16816.F32.BF16 R64, R32, R90, RZ ;  /* 0x0000005a2040723c */ /* 0x000fe200000418ff */
[----:B-1----:R-:W-:-:S04]  /*1ed0*/  FMUL.FTZ R0, R68, c[0x0][0x320] ;  /* 0x0000c80044007a20 */ /* 0x002fc80000410000 */
[----:B------:R1:W1:Y:S11]  /*1ee0*/  MUFU.TANH R176, R0 ;  /* 0x0000000000b07308 */ /* 0x0002760000002400 */
[----:B------:R-:W-:Y:S08]  /*1ef0*/  @!UPT UIADD3 URZ, URZ, URZ, URZ ;  /* 0x0000003f3f3ff290 */ /* 0x000ff0000fffe03f */
[----:B------:R-:W-:Y:S01]  /*1f00*/  HMMA.16816.F32.BF16 R64, R24, R98, R64 ;  /* 0x000000621840723c */ /* 0x000fe20000041840 */
[----:B-1----:R-:W-:-:S04]  /*1f10*/  FMUL.FTZ R0, R69, c[0x0][0x320] ;  /* 0x0000c80045007a20 */ /* 0x002fc80000410000 */
[----:B------:R1:W1:Y:S11]  /*1f20*/  MUFU.TANH R175, R0 ;  /* 0x0000000000af7308 */ /* 0x0002760000002400 */
[----:B------:R-:W-:Y:S08]  /*1f30*/  @!UPT UIADD3 URZ, URZ, URZ, URZ ;  /* 0x0000003f3f3ff290 */ /* 0x000ff0000fffe03f */
[----:B------:R-:W-:Y:S01]  /*1f40*/  HMMA.16816.F32.BF16 R64, R16, R46, R64 ;  /* 0x0000002e1040723c */ /* 0x000fe20000041840 */
[----:B-1----:R-:W-:-:S04]  /*1f50*/  FMUL.FTZ R0, R70, c[0x0][0x320] ;  /* 0x0000c80046007a20 */ /* 0x002fc80000410000 */
[----:B------:R1:W1:Y:S02]  /*1f60*/  MUFU.TANH R172, R0 ;  /* 0x0000000000ac7308 */ /* 0x0002640000002400 */
[----:B-1----:R-:W-:Y:S02]  /*1f70*/  FMUL.FTZ R0, R71, c[0x0][0x320] ;  /* 0x0000c80047007a20 */ /* 0x002fe40000410000 */
[----:B------:R-:W-:Y:S04]  /*1f80*/  HMMA.16816.F32.BF16 R68, R12, R42, R52 ;  /* 0x0000002a0c44723c */ /* 0x000fe80000041834 */
[----:B------:R1:W1:Y:S04]  /*1f90*/  MUFU.TANH R171, R0 ;  /* 0x0000000000ab7308 */ /* 0x0002680000002400 */
[----:B------:R-:W-:Y:S08]  /*1fa0*/  HMMA.16816.F32.BF16 R52, R24, R96, R56 ;  /* 0x000000601834723c */ /* 0x000ff00000041838 */
[----:B------:R-:W-:Y:S01]  /*1fb0*/  HMMA.16816.F32.BF16 R56, R36, R90, RZ ;  /* 0x0000005a2438723c */ /* 0x000fe200000418ff */
[----:B-1----:R-:W-:-:S04]  /*1fc0*/  FMUL.FTZ R0, R76, c[0x0][0x320] ;  /* 0x0000c8004c007a20 */ /* 0x002fc80000410000 */
[----:B------:R1:W1:Y:S11]  /*1fd0*/  MUFU.TANH R168, R0 ;  /* 0x0000000000a87308 */ /* 0x0002760000002400 */
[----:B------:R-:W-:Y:S01]  /*1fe0*/  HMMA.16816.F32.BF16 R40, R16, R44, R52 ;  /* 0x0000002c1028723c */ /* 0x000fe20000041834 */
[----:B-1----:R-:W-:-:S07]  /*1ff0*/  FMUL.FTZ R0, R77, c[0x0][0x320] ;  /* 0x0000c8004d007a20 */ /* 0x002fce0000410000 */
[----:B------:R-:W-:Y:S01]  /*2000*/  HMMA.16816.F32.BF16 R52, R28, R98, R56 ;  /* 0x000000621c34723c */ /* 0x000fe20000041838 */
[----:B------:R1:W1:Y:S07]  /*2010*/  MUFU.TANH R165, R0 ;  /* 0x0000000000a57308 */ /* 0x00026e0000002400 */
[----:B------:R-:W-:Y:S01]  /*2020*/  HMMA.16816.F32.BF16 R56, R32, R100, RZ ;  /* 0x000000642038723c */ /* 0x000fe200000418ff */
[----:B-1----:R-:W-:-:S04]  /*2030*/  FMUL.FTZ R0, R78, c[0x0][0x320] ;  /* 0x0000c8004e007a20 */ /* 0x002fc80000410000 */
[----:B------:R1:W1:Y:S02]  /*2040*/  MUFU.TANH R160, R0 ;  /* 0x0000000000a07308 */ /* 0x0002640000002400 */
[----:B-1----:R-:W-:Y:S02]  /*2050*/  FMUL.FTZ R0, R79, c[0x0][0x320] ;  /* 0x0000c8004f007a20 */ /* 0x002fe40000410000 */
[----:B------:R-:W-:Y:S04]  /*2060*/  HMMA.16816.F32.BF16 R76, R8, R48, R40 ;  /* 0x00000030084c723c */ /* 0x000fe80000041828 */
[----:B------:R1:W1:Y:S04]  /*2070*/  MUFU.TANH R161, R0 ;  /* 0x0000000000a17308 */ /* 0x0002680000002400 */
[----:B------:R-:W-:Y:S01]  /*2080*/  HMMA.16816.F32.BF16 R40, R20, R46, R52 ;  /* 0x0000002e1428723c */ /* 0x000fe20000041834 */
[----:B------:R-:W5:Y:S07]  /*2090*/  LDSM.16.M88.4 R52, [R229+0x5100] ;  /* 0x00510000e534783b */ /* 0x000f6e0000000200 */
[----:B------:R-:W-:Y:S01]  /*20a0*/  HMMA.16816.F32.BF16 R44, R24, R104, R56 ;  /* 0x00000068182c723c */ /* 0x000fe20000041838 */
[----:B-1----:R-:W-:-:S04]  /*20b0*/  FMUL.FTZ R0, R68, c[0x0][0x320] ;  /* 0x0000c80044007a20 */ /* 0x002fc80000410000 */
[----:B------:R1:W1:Y:S02]  /*20c0*/  MUFU.TANH R164, R0 ;  /* 0x0000000000a47308 */ /* 0x0002640000002400 */
[----:B-1----:R-:W-:-:S06]  /*20d0*/  FMUL.FTZ R0, R69, c[0x0][0x320] ;  /* 0x0000c80045007a20 */ /* 0x002fcc0000410000 */
[----:B------:R1:W1:Y:S11]  /*20e0*/  MUFU.TANH R163, R0 ;  /* 0x0000000000a37308 */ /* 0x0002760000002400 */
[----:B-----5:R-:W-:Y:S01]  /*20f0*/  HMMA.16816.F32.BF16 R44, R16, R52, R44 ;  /* 0x00000034102c723c */ /* 0x020fe2000004182c */
[----:B-1----:R-:W-:-:S04]  /*2100*/  FMUL.FTZ R0, R70, c[0x0][0x320] ;  /* 0x0000c80046007a20 */ /* 0x002fc80000410000 */
        /* <DEDUP_REMOVED lines=14> */
[----:B------:R1:W1:Y:S03]  /*21f0*/  MUFU.TANH R96, R0 ;  /* 0x0000000000607308 */ /* 0x0002660000002400 */
[----:B------:R-:W-:Y:S01]  /*2200*/  HMMA.16816.F32.BF16 R60, R32, R102, RZ ;  /* 0x00000066203c723c */ /* 0x000fe200000418ff */
[----:B-1----:R-:W-:-:S07]  /*2210*/  FMUL.FTZ R0, R75, c[0x0][0x320] ;  /* 0x0000c8004b007a20 */ /* 0x002fce0000410000 */
[----:B------:R-:W-:Y:S01]  /*2220*/  HMMA.16816.F32.BF16 R72, R8, R50, R64 ;  /* 0x000000320848723c */ /* 0x000fe20000041840 */
[----:B------:R1:W1:Y:S11]  /*2230*/  MUFU.TANH R97, R0 ;  /* 0x0000000000617308 */ /* 0x0002760000002400 */
[----:B------:R-:W-:Y:S04]  /*2240*/  @!UPT UIADD3 URZ, URZ, URZ, URZ ;  /* 0x0000003f3f3ff290 */ /* 0x000fe8000fffe03f */
[----:B------:R-:W-:Y:S08]  /*2250*/  HMMA.16816.F32.BF16 R64, R24, R106, R60 ;  /* 0x0000006a1840723c */ /* 0x000ff0000004183c */
[----:B------:R-:W-:Y:S01]  /*2260*/  HMMA.16816.F32.BF16 R60, R36, R108, RZ ;  /* 0x0000006c243c723c */ /* 0x000fe200000418ff */
[----:B-1----:R-:W-:-:S04]  /*2270*/  FMUL.FTZ R0, R68, c[0x0][0x320] ;  /* 0x0000c80044007a20 */ /* 0x002fc80000410000 */
[----:B------:R1:W1:Y:S11]  /*2280*/  MUFU.TANH R118, R0 ;  /* 0x0000000000767308 */ /* 0x0002760000002400 */
[----:B------:R-:W-:Y:S01]  /*2290*/  HMMA.16816.F32.BF16 R64, R16, R54, R64 ;  /* 0x000000361040723c */ /* 0x000fe20000041840 */
[----:B-1----:R-:W-:-:S07]  /*22a0*/  FMUL.FTZ R0, R69, c[0x0][0x320] ;  /* 0x0000c80045007a20 */ /* 0x002fce0000410000 */
[----:B------:R-:W-:Y:S01]  /*22b0*/  HMMA.16816.F32.BF16 R60, R28, R112, R60 ;  /* 0x000000701c3c723c */ /* 0x000fe2000004183c */
[----:B------:R1:W1:Y:S02]  /*22c0*/  MUFU.TANH R144, R0 ;  /* 0x0000000000907308 */ /* 0x0002640000002400 */
[----:B-1----:R-:W-:-:S06]  /*22d0*/  FMUL.FTZ R0, R70, c[0x0][0x320] ;  /* 0x0000c80046007a20 */ /* 0x002fcc0000410000 */
[----:B------:R1:W1:Y:S02]  /*22e0*/  MUFU.TANH R148, R0 ;  /* 0x0000000000947308 */ /* 0x0002640000002400 */
[----:B-1----:R-:W-:Y:S02]  /*22f0*/  FMUL.FTZ R0, R71, c[0x0][0x320] ;  /* 0x0000c80047007a20 */ /* 0x002fe40000410000 */
[----:B------:R-:W-:Y:S01]  /*2300*/  HMMA.16816.F32.BF16 R68, R12, R50, R40 ;  /* 0x000000320c44723c */ /* 0x000fe20000041828 */
[----:B------:R-:W1:Y:S03]  /*2310*/  LDSM.16.M88.4 R40, [R228+0x1800] ;  /* 0x00180000e428783b */ /* 0x000e660000000200 */
[----:B------:R5:W1:Y:S04]  /*2320*/  MUFU.TANH R149, R0 ;  /* 0x0000000000957308 */ /* 0x000a680000002400 */
[----:B------:R-:W-:Y:S01]  /*2330*/  HMMA.16816.F32.BF16 R48, R36, R102, RZ ;  /* 0x000000662430723c */ /* 0x000fe200000418ff */
[----:B-----5:R-:W-:-:S04]  /*2340*/  FMUL.FTZ R0, R76, c[0x0][0x320] ;  /* 0x0000c8004c007a20 */ /* 0x020fc80000410000 */
[----:B------:R5:W1:Y:S11]  /*2350*/  MUFU.TANH R136, R0 ;  /* 0x0000000000887308 */ /* 0x000a760000002400 */
[----:B------:R-:W-:Y:S08]  /*2360*/  @!UPT UIADD3 URZ, URZ, URZ, URZ ;  /* 0x0000003f3f3ff290 */ /* 0x000ff0000fffe03f */
[----:B------:R-:W-:Y:S01]  /*2370*/  HMMA.16816.F32.BF16 R48, R28, R106, R48 ;  /* 0x0000006a1c30723c */ /* 0x000fe20000041830 */
[----:B-----5:R-:W-:-:S04]  /*2380*/  FMUL.FTZ R0, R77, c[0x0][0x320] ;  /* 0x0000c8004d007a20 */ /* 0x020fc80000410000 */
[----:B------:R5:W1:Y:S11]  /*2390*/  MUFU.TANH R137, R0 ;  /* 0x0000000000897308 */ /* 0x000a760000002400 */
[----:B------:R-:W-:Y:S08]  /*23a0*/  @!UPT UIADD3 URZ, URZ, URZ, URZ ;  /* 0x0000003f3f3ff290 */ /* 0x000ff0000fffe03f */
[----:B------:R-:W-:Y:S01]  /*23b0*/  HMMA.16816.F32.BF16 R48, R20, R54, R48 ;  /* 0x000000361430723c */ /* 0x000fe20000041830 */
[----:B-----5:R-:W-:-:S04]  /*23c0*/  FMUL.FTZ R0, R78, c[0x0][0x320] ;  /* 0x0000c8004e007a20 */ /* 0x020fc80000410000 */
[----:B------:R5:W1:Y:S02]  /*23d0*/  MUFU.TANH R140, R0 ;  /* 0x00000000008c7308 */ /* 0x000a640000002400 */
[----:B-----5:R-:W-:Y:S02]  /*23e0*/  FMUL.FTZ R0, R79, c[0x0][0x320] ;  /* 0x0000c8004f007a20 */ /* 0x020fe40000410000 */
[----:B-1----:R-:W-:Y:S01]  /*23f0*/  HMMA.16816.F32.BF16 R76, R8, R40, R44 ;  /* 0x00000028084c723c */ /* 0x002fe2000004182c */
[----:B------:R-:W1:Y:S03]  /*2400*/  LDSM.16.M88.4 R44, [R229+0x5900] ;  /* 0x00590000e52c783b */ /* 0x000e660000000200 */
[----:B------:R5:W1:Y:S02]  /*2410*/  MUFU.TANH R141, R0 ;  /* 0x00000000008d7308 */ /* 0x000a640000002400 */
[----:B-----5:R-:W-:-:S06]  /*2420*/  FMUL.FTZ R0, R68, c[0x0][0x320] ;  /* 0x0000c80044007a20 */ /* 0x020fcc0000410000 */
[----:B------:R5:W1:Y:S02]  /*2430*/  MUFU.TANH R145, R0 ;  /* 0x0000000000917308 */ /* 0x000a640000002400 */
[----:B-----5:R-:W-:Y:S01]  /*2440*/  FMUL.FTZ R0, R69, c[0x0][0x320] ;  /* 0x0000c80045007a20 */ /* 0x020fe20000410000 */
[----:B-1----:R-:W-:Y:S05]  /*2450*/  HMMA.16816.F32.BF16 R60, R20, R44, R60 ;  /* 0x0000002c143c723c */ /* 0x002fea000004183c */
[----:B------:R1:W1:Y:S02]  /*2460*/  MUFU.TANH R146, R0 ;  /* 0x0000000000927308 */ /* 0x0002640000002400 */
[----:B-1----:R-:W-:-:S06]  /*2470*/  FMUL.FTZ R0, R70, c[0x0][0x320] ;  /* 0x0000c80046007a20 */ /* 0x002fcc0000410000 */
        /* <DEDUP_REMOVED lines=9> */
[----:B-1----:R-:W-:-:S07]  /*2510*/  FMUL.FTZ R0, R73, c[0x0][0x320] ;  /* 0x0000c80049007a20 */ /* 0x002fce0000410000 */
[----:B------:R-:W-:Y:S01]  /*2520*/  HMMA.16816.F32.BF16 R56, R36, R110, RZ ;  /* 0x0000006e2438723c */ /* 0x000fe200000418ff */
        /* <DEDUP_REMOVED lines=18> */
[----:B------:R-:W-:Y:S01]  /*2650*/  HMMA.16816.F32.BF16 R68, R12, R42, R48 ;  /* 0x0000002a0c44723c */ /* 0x000fe20000041830 */
[----:B------:R-:W1:Y:S03]  /*2660*/  LDSM.16.M88.4 R48, [R228+0x2000] ;  /* 0x00200000e430783b */ /* 0x000e660000000200 */
[----:B------:R5:W1:Y:S04]  /*2670*/  MUFU.TANH R167, R0 ;  /* 0x0000000000a77308 */ /* 0x000a680000002400 */
[----:B------:R-:W-:Y:S08]  /*2680*/  HMMA.16816.F32.BF16 R40, R16, R44, R52 ;  /* 0x0000002c1028723c */ /* 0x000ff00000041834 */
[----:B------:R-:W-:Y:S01]  /*2690*/  HMMA.16816.F32.BF16 R52, R28, R114, R56 ;  /* 0x000000721c34723c */ /* 0x000fe20000041838 */
[----:B-----5:R-:W-:-:S04]  /*26a0*/  FMUL.FTZ R0, R76, c[0x0][0x320] ;  /* 0x0000c8004c007a20 */ /* 0x020fc80000410000 */
[----:B------:R5:W1:Y:S03]  /*26b0*/  MUFU.TANH R154, R0 ;  /* 0x00000000009a7308 */ /* 0x000a660000002400 */
[----:B------:R-:W-:Y:S01]  /*26c0*/  HMMA.16816.F32.BF16 R56, R32, R120, RZ ;  /* 0x000000782038723c */ /* 0x000fe200000418ff */
[----:B-----5:R-:W-:-:S04]  /*26d0*/  FMUL.FTZ R0, R77, c[0x0][0x320] ;  /* 0x0000c8004d007a20 */ /* 0x020fc80000410000 */
[----:B------:R5:W1:Y:S02]  /*26e0*/  MUFU.TANH R155, R0 ;  /* 0x00000000009b7308 */ /* 0x000a640000002400 */
[----:B-----5:R-:W-:-:S06]  /*26f0*/  FMUL.FTZ R0, R78, c[0x0][0x320] ;  /* 0x0000c8004e007a20 */ /* 0x020fcc0000410000 */
[----:B------:R5:W1:Y:S02]  /*2700*/  MUFU.TANH R158, R0 ;  /* 0x00000000009e7308 */ /* 0x000a640000002400 */
[----:B-----5:R-:W-:Y:S02]  /*2710*/  FMUL.FTZ R0, R79, c[0x0][0x320] ;  /* 0x0000c8004f007a20 */ /* 0x020fe40000410000 */
[----:B-1----:R-:W-:Y:S04]  /*2720*/  HMMA.16816.F32.BF16 R76, R8, R48, R40 ;  /* 0x00000030084c723c */ /* 0x002fe80000041828 */
        /* <DEDUP_REMOVED lines=33> */
[----:B------:R1:W1:Y:S02]  /*2940*/  MUFU.TANH R107, R0 ;  /* 0x00000000006b7308 */ /* 0x0002640000002400 */
[----:B-1----:R-:W-:Y:S11]  /*2950*/  FMUL.FTZ R0, R69, c[0x0][0x320] ;  /* 0x0000c80045007a20 */ /* 0x002ff60000410000 */
[----:B------:R-:W-:Y:S06]  /*2960*/  @!UPT UIADD3 URZ, URZ, URZ, URZ ;  /* 0x0000003f3f3ff290 */ /* 0x000fec000fffe03f */
        /* <DEDUP_REMOVED lines=8> */
[C---:B------:R-:W-:Y:S08]  /*29f0*/  HMMA.16816.F32.BF16 R48, R36.reuse, R122, RZ ;  /* 0x0000007a2430723c */ /* 0x040ff000000418ff */
[----:B------:R-:W-:Y:S01]  /*2a00*/  HMMA.16816.F32.BF16 R36, R36, R130, RZ ;  /* 0x000000822424723c */ /* 0x000fe200000418ff */
[----:B-----5:R-:W-:-:S04]  /*2a10*/  FMUL.FTZ R0, R76, c[0x0][0x320] ;  /* 0x0000c8004c007a20 */ /* 0x020fc80000410000 */
[----:B------:R5:W1:Y:S11]  /*2a20*/  MUFU.TANH R102, R0 ;  /* 0x0000000000667308 */ /* 0x000a760000002400 */
[----:B------:R-:W-:Y:S01]  /*2a30*/  HMMA.16816.F32.BF16 R48, R28, R126, R48 ;  /* 0x0000007e1c30723c */ /* 0x000fe20000041830 */
[----:B-----5:R-:W-:-:S07]  /*2a40*/  FMUL.FTZ R0, R77, c[0x0][0x320] ;  /* 0x0000c8004d007a20 */ /* 0x020fce0000410000 */
[----:B------:R-:W-:Y:S01]  /*2a50*/  HMMA.16816.F32.BF16 R28, R28, R134, R36 ;  /* 0x000000861c1c723c */ /* 0x000fe20000041824 */
[----:B------:R5:W1:Y:S11]  /*2a60*/  MUFU.TANH R101, R0 ;  /* 0x0000000000657308 */ /* 0x000a760000002400 */
[----:B------:R-:W-:Y:S04]  /*2a70*/  @!UPT UIADD3 URZ, URZ, URZ, URZ ;  /* 0x0000003f3f3ff290 */ /* 0x000fe8000fffe03f */
[----:B------:R-:W-:Y:S01]  /*2a80*/  HMMA.16816.F32.BF16 R48, R20, R54, R48 ;  /* 0x000000361430723c */ /* 0x000fe20000041830 */
[----:B-----5:R-:W-:-:S04]  /*2a90*/  FMUL.FTZ R0, R78, c[0x0][0x320] ;  /* 0x0000c8004e007a20 */ /* 0x020fc80000410000 */
[----:B------:R5:W1:Y:S03]  /*2aa0*/  MUFU.TANH R100, R0 ;  /* 0x0000000000647308 */ /* 0x000a660000002400 */
[----:B------:R-:W-:Y:S01]  /*2ab0*/  HMMA.16816.F32.BF16 R52, R16, R54, R64 ;  /* 0x000000361034723c */ /* 0x000fe20000041840 */
[----:B-----5:R-:W-:-:S07]  /*2ac0*/  FMUL.FTZ R0, R79, c[0x0][0x320] ;  /* 0x0000c8004f007a20 */ /* 0x020fce0000410000 */
[C---:B-1----:R-:W-:Y:S01]  /*2ad0*/  HMMA.16816.F32.BF16 R76, R8.reuse, R40, R44 ;  /* 0x00000028084c723c */ /* 0x042fe2000004182c */
[----:B------:R-:W1:Y:S01]  /*2ae0*/  LDSM.16.M88.4 R44, [R229+0x6900] ;  /* 0x00690000e52c783b */ /* 0x000e620000000200 */
[----:B------:R5:W1:Y:S11]  /*2af0*/  MUFU.TANH R91, R0 ;  /* 0x00000000005b7308 */ /* 0x000a760000002400 */
[----:B------:R-:W-:Y:S03]  /*2b00*/  @!UPT UIADD3 URZ, URZ, URZ, URZ ;  /* 0x0000003f3f3ff290 */ /* 0x000fe6000fffe03f */
[----:B------:R-:W-:Y:S08]  /*2b10*/  HMMA.16816.F32.BF16 R64, R8, R42, R52 ;  /* 0x0000002a0840723c */ /* 0x000ff00000041834 */
[----:B------:R-:W-:Y:S01]  /*2b20*/  HMMA.16816.F32.BF16 R52, R32, R130, RZ ;  /* 0x000000822034723c */ /* 0x000fe200000418ff */
[----:B-----5:R-:W-:-:S04]  /*2b30*/  FMUL.FTZ R0, R68, c[0x0][0x320] ;  /* 0x0000c80044007a20 */ /* 0x020fc80000410000 */
[----:B------:R5:W1:Y:S01]  /*2b40*/  MUFU.TANH R90, R0 ;  /* 0x00000000005a7308 */ /* 0x000a620000002400 */
[----:B------:R-:W-:Y:S02]  /*2b50*/  FMUL.FTZ R77, R77, c[0x0][0x320] ;  /* 0x0000c8004d4d7a20 */ /* 0x000fe40000410000 */
[----:B------:R-:W-:Y:S02]  /*2b60*/  FMUL.FTZ R78, R78, c[0x0][0x320] ;  /* 0x0000c8004e4e7a20 */ /* 0x000fe40000410000 */
[----:B------:R-:W-:-:S03]  /*2b70*/  FMUL.FTZ R79, R79, c[0x0][0x320] ;  /* 0x0000c8004f4f7a20 */ /* 0x000fc60000410000 */
[----:B------:R-:W1:Y:S03]  /*2b80*/  MUFU.TANH R77, R77 ;  /* 0x0000004d004d7308 */ /* 0x000e660000002400 */
[----:B------:R-:W-:Y:S02]  /*2b90*/  FMUL.FTZ R64, R64, c[0x0][0x320] ;  /* 0x0000c80040407a20 */ /* 0x000fe40000410000 */
[----:B------:R-:W-:Y:S02]  /*2ba0*/  FMUL.FTZ R65, R65, c[0x0][0x320] ;  /* 0x0000c80041417a20 */ /* 0x000fe40000410000 */
[----:B------:R-:W-:Y:S02]  /*2bb0*/  FMUL.FTZ R66, R66, c[0x0][0x320] ;  /* 0x0000c80042427a20 */ /* 0x000fe40000410000 */
[----:B-----5:R-:W-:Y:S01]  /*2bc0*/  FMUL.FTZ R0, R69, c[0x0][0x320] ;  /* 0x0000c80045007a20 */ /* 0x020fe20000410000 */
[----:B------:R-:W1:Y:S01]  /*2bd0*/  MUFU.TANH R78, R78 ;  /* 0x0000004e004e7308 */ /* 0x000e620000002400 */
[----:B------:R-:W-:Y:S01]  /*2be0*/  HMMA.16816.F32.BF16 R36, R24, R134, R52 ;  /* 0x000000861824723c */ /* 0x000fe20000041834 */
[----:B------:R-:W-:-:S06]  /*2bf0*/  FMUL.FTZ R67, R67, c[0x0][0x320] ;  /* 0x0000c80043437a20 */ /* 0x000fcc0000410000 */
[----:B------:R5:W1:Y:S08]  /*2c00*/  MUFU.TANH R89, R0 ;  /* 0x0000000000597308 */ /* 0x000a700000002400 */
[----:B------:R-:W1:Y:S01]  /*2c10*/  MUFU.TANH R79, R79 ;  /* 0x0000004f004f7308 */ /* 0x000e620000002400 */
[----:B-----5:R-:W-:-:S07]  /*2c20*/  FMUL.FTZ R0, R70, c[0x0][0x320] ;  /* 0x0000c80046007a20 */ /* 0x020fce0000410000 */
[----:B------:R-:W1:Y:S08]  /*2c30*/  MUFU.TANH R64, R64 ;  /* 0x0000004000407308 */ /* 0x000e700000002400 */
[----:B------:R5:W1:Y:S08]  /*2c40*/  MUFU.TANH R88, R0 ;  /* 0x0000000000587308 */ /* 0x000a700000002400 */
[----:B------:R-:W1:Y:S01]  /*2c50*/  MUFU.TANH R65, R65 ;  /* 0x0000004100417308 */ /* 0x000e620000002400 */
[----:B-----5:R-:W-:-:S07]  /*2c60*/  FMUL.FTZ R0, R71, c[0x0][0x320] ;  /* 0x0000c80047007a20 */ /* 0x020fce0000410000 */
[----:B------:R-:W1:Y:S01]  /*2c70*/  MUFU.TANH R66, R66 ;  /* 0x0000004200427308 */ /* 0x000e620000002400 */
[----:B------:R-:W-:Y:S07]  /*2c80*/  HMMA.16816.F32.BF16 R68, R12, R40, R56 ;  /* 0x000000280c44723c */ /* 0x000fee0000041838 */
[----:B------:R5:W1:Y:S01]  /*2c90*/  MUFU.TANH R87, R0 ;  /* 0x0000000000577308 */ /* 0x000a620000002400 */
[----:B------:R-:W-:Y:S07]  /*2ca0*/  HMMA.16816.F32.BF16 R56, R32, R128, RZ ;  /* 0x000000802038723c */ /* 0x000fee00000418ff */
[----:B------:R-:W1:Y:S01]  /*2cb0*/  MUFU.TANH R67, R67 ;  /* 0x0000004300437308 */ /* 0x000e620000002400 */
[----:B-----5:R-:W-:-:S07]  /*2cc0*/  FMUL.FTZ R0, R72, c[0x0][0x320] ;  /* 0x0000c80048007a20 */ /* 0x020fce0000410000 */
[----:B------:R5:W1:Y:S09]  /*2cd0*/  MUFU.TANH R86, R0 ;  /* 0x0000000000567308 */ /* 0x000a720000002400 */
[----:B------:R-:W-:Y:S01]  /*2ce0*/  HMMA.16816.F32.BF16 R56, R24, R132, R56 ;  /* 0x000000841838723c */ /* 0x000fe20000041838 */
[----:B-----5:R-:W-:-:S04]  /*2cf0*/  FMUL.FTZ R0, R73, c[0x0][0x320] ;  /* 0x0000c80049007a20 */ /* 0x020fc80000410000 */
[----:B------:R5:W2:Y:S11]  /*2d00*/  MUFU.TANH R85, R0 ;  /* 0x0000000000557308 */ /* 0x000ab60000002400 */
[----:B------:R-:W-:Y:S08]  /*2d10*/  @!UPT UIADD3 URZ, URZ, URZ, URZ ;  /* 0x0000003f3f3ff290 */ /* 0x000ff0000fffe03f */
[----:B-1----:R-:W-:Y:S01]  /*2d20*/  HMMA.16816.F32.BF16 R32, R16, R44, R56 ;  /* 0x0000002c1020723c */ /* 0x002fe20000041838 */
[----:B-----5:R-:W-:-:S07]  /*2d30*/  FMUL.FTZ R0, R74, c[0x0][0x320] ;  /* 0x0000c8004a007a20 */ /* 0x020fce0000410000 */
[----:B------:R-:W-:Y:S01]  /*2d40*/  HMMA.16816.F32.BF16 R16, R16, R46, R36 ;  /* 0x0000002e1010723c */ /* 0x000fe20000041824 */
[----:B------:R1:W1:Y:S02]  /*2d50*/  MUFU.TANH R84, R0 ;  /* 0x0000000000547308 */ /* 0x0002640000002400 */
[----:B-1----:R-:W-:-:S06]  /*2d60*/  FMUL.FTZ R0, R75, c[0x0][0x320] ;  /* 0x0000c8004b007a20 */ /* 0x002fcc0000410000 */
[----:B------:R1:W1:Y:S02]  /*2d70*/  MUFU.TANH R83, R0 ;  /* 0x0000000000537308 */ /* 0x0002640000002400 */
[----:B-1----:R-:W-:-:S06]  /*2d80*/  FMUL.FTZ R0, R68, c[0x0][0x320] ;  /* 0x0000c80044007a20 */ /* 0x002fcc0000410000 */
[----:B------:R1:W1:Y:S02]  /*2d90*/  MUFU.TANH R82, R0 ;  /* 0x0000000000527308 */ /* 0x0002640000002400 */
[----:B-1----:R-:W-:-:S06]  /*2da0*/  FMUL.FTZ R0, R69, c[0x0][0x320] ;  /* 0x0000c80045007a20 */ /* 0x002fcc0000410000 */
[----:B------:R1:W1:Y:S02]  /*2db0*/  MUFU.TANH R81, R0 ;  /* 0x0000000000517308 */ /* 0x0002640000002400 */
[----:B-1----:R-:W-:-:S06]  /*2dc0*/  FMUL.FTZ R0, R70, c[0x0][0x320] ;  /* 0x0000c80046007a20 */ /* 0x002fcc0000410000 */
[----:B------:R1:W1:Y:S02]  /*2dd0*/  MUFU.TANH R73, R0 ;  /* 0x0000000000497308 */ /* 0x0002640000002400 */
[----:B-1----:R-:W-:Y:S02]  /*2de0*/  FMUL.FTZ R0, R71, c[0x0][0x320] ;  /* 0x0000c80047007a20 */ /* 0x002fe40000410000 */
[----:B------:R-:W-:Y:S01]  /*2df0*/  HMMA.16816.F32.BF16 R68, R12, R42, R48 ;  /* 0x0000002a0c44723c */ /* 0x000fe20000041830 */
[----:B------:R-:W1:Y:S03]  /*2e00*/  LDSM.16.M88.4 R48, [R228+0x3000] ;  /* 0x00300000e430783b */ /* 0x000e660000000200 */
[----:B------:R5:W1:Y:S01]  /*2e10*/  MUFU.TANH R80, R0 ;  /* 0x0000000000507308 */ /* 0x000a620000002400 */
[----:B------:R-:W-:-:S04]  /*2e20*/  DEPBAR.LE SB0, 0x0 ;  /* 0x000080000000791a */ /* 0x000fc80000000000 */
[C---:B------:R-:W-:Y:S08]  /*2e30*/  HMMA.16816.F32.BF16 R40, R20.reuse, R44, R60 ;  /* 0x0000002c1428723c */ /* 0x040ff0000004183c */
[----:B------:R-:W-:Y:S01]  /*2e40*/  HMMA.16816.F32.BF16 R20, R20, R46, R28 ;  /* 0x0000002e1414723c */ /* 0x000fe2000004181c */
[----:B-----5:R-:W-:-:S04]  /*2e50*/  FMUL.FTZ R0, R76, c[0x0][0x320] ;  /* 0x0000c8004c007a20 */ /* 0x020fc80000410000 */
[----:B------:R5:W1:Y:S02]  /*2e60*/  MUFU.TANH R72, R0 ;  /* 0x0000000000487308 */ /* 0x000a640000002400 */
[----:B------:R-:W-:Y:S02]  /*2e70*/  FMUL.FTZ R68, R68, c[0x0][0x320] ;  /* 0x0000c80044447a20 */ /* 0x000fe40000410000 */
[----:B------:R-:W-:Y:S02]  /*2e80*/  FMUL.FTZ R69, R69, c[0x0][0x320] ;  /* 0x0000c80045457a20 */ /* 0x000fe40000410000 */
[----:B------:R-:W-:Y:S02]  /*2e90*/  FMUL.FTZ R70, R70, c[0x0][0x320] ;  /* 0x0000c80046467a20 */ /* 0x000fe40000410000 */
[----:B------:R-:W-:Y:S01]  /*2ea0*/  FMUL.FTZ R71, R71, c[0x0][0x320] ;  /* 0x0000c80047477a20 */ /* 0x000fe20000410000 */
[----:B------:R2:W2:Y:S01]  /*2eb0*/  MUFU.TANH R62, R68 ;  /* 0x00000044003e7308 */ /* 0x0004a20000002400 */
[----:B-----5:R-:W-:-:S07]  /*2ec0*/  IADD3 R0, R95, R94, RZ ;  /* 0x0000005e5f007210 */ /* 0x020fce0007ffe0ff */
[----:B------:R2:W2:Y:S01]  /*2ed0*/  MUFU.TANH R61, R69 ;  /* 0x00000045003d7308 */ /* 0x0004a20000002400 */
[-C--:B-1----:R-:W-:Y:S07]  /*2ee0*/  HMMA.16816.F32.BF16 R40, R12, R48.reuse, R40 ;  /* 0x000000300c28723c */ /* 0x082fee0000041828 */
[----:B------:R1:W1:Y:S01]  /*2ef0*/  MUFU.TANH R60, R70 ;  /* 0x00000046003c7308 */ /* 0x0002620000002400 */
[----:B------:R-:W-:Y:S07]  /*2f00*/  HMMA.16816.F32.BF16 R24, R8, R48, R32 ;  /* 0x000000300818723c */ /* 0x000fee0000041820 */
[----:B------:R1:W1:Y:S01]  /*2f10*/  MUFU.TANH R56, R71 ;  /* 0x0000004700387308 */ /* 0x0002620000002400 */
[-C--:B------:R-:W-:Y:S08]  /*2f20*/  HMMA.16816.F32.BF16 R12, R12, R50.reuse, R20 ;  /* 0x000000320c0c723c */ /* 0x080ff00000041814 */
[----:B------:R-:W-:Y:S01]  /*2f30*/  HMMA.16816.F32.BF16 R8, R8, R50, R16 ;  /* 0x000000320808723c */ /* 0x000fe20000041810 */
[----:B------:R-:W-:-:S02]  /*2f40*/  FMUL.FTZ R43, R43, c[0x0][0x320] ;  /* 0x0000c8002b2b7a20 */ /* 0x000fc40000410000 */
[----:B------:R-:W-:Y:S02]  /*2f50*/  FMUL.FTZ R42, R42, c[0x0][0x320] ;  /* 0x0000c8002a2a7a20 */ /* 0x000fe40000410000 */
[----:B------:R-:W-:Y:S01]  /*2f60*/  FMUL.FTZ R40, R40, c[0x0][0x320] ;  /* 0x0000c80028287a20 */ /* 0x000fe20000410000 */
[----:B------:R1:W1:Y:S01]  /*2f70*/  MUFU.TANH R48, R43 ;  /* 0x0000002b00307308 */ /* 0x0002620000002400 */
[----:B------:R-:W-:Y:S02]  /*2f80*/  FMUL.FTZ R41, R41, c[0x0][0x320] ;  /* 0x0000c80029297a20 */ /* 0x000fe40000410000 */
[----:B------:R-:W-:Y:S02]  /*2f90*/  FMUL.FTZ R24, R24, c[0x0][0x320] ;  /* 0x0000c80018187a20 */ /* 0x000fe40000410000 */
[----:B------:R-:W-:Y:S02]  /*2fa0*/  FMUL.FTZ R25, R25, c[0x0][0x320] ;  /* 0x0000c80019197a20 */ /* 0x000fe40000410000 */
[----:B------:R-:W-:Y:S01]  /*2fb0*/  FMUL.FTZ R26, R26, c[0x0][0x320] ;  /* 0x0000c8001a1a7a20 */ /* 0x000fe20000410000 */
[----:B------:R1:W1:Y:S01]  /*2fc0*/  MUFU.TANH R36, R24 ;  /* 0x0000001800247308 */ /* 0x0002620000002400 */
[----:B------:R-:W-:-:S02]  /*2fd0*/  FMUL.FTZ R27, R27, c[0x0][0x320] ;  /* 0x0000c8001b1b7a20 */ /* 0x000fc40000410000 */
[----:B------:R-:W-:Y:S02]  /*2fe0*/  FMUL.FTZ R12, R12, c[0x0][0x320] ;  /* 0x0000c8000c0c7a20 */ /* 0x000fe40000410000 */
[----:B------:R-:W-:Y:S02]  /*2ff0*/  FMUL.FTZ R13, R13, c[0x0][0x320] ;  /* 0x0000c8000d0d7a20 */ /* 0x000fe40000410000 */
[----:B------:R-:W-:Y:S01]  /*3000*/  FMUL.FTZ R14, R14, c[0x0][0x320] ;  /* 0x0000c8000e0e7a20 */ /* 0x000fe20000410000 */
[----:B------:R1:W1:Y:S01]  /*3010*/  MUFU.TANH R37, R25 ;  /* 0x0000001900257308 */ /* 0x0002620000002400 */
[----:B------:R-:W-:Y:S02]  /*3020*/  FMUL.FTZ R15, R15, c[0x0][0x320] ;  /* 0x0000c8000f0f7a20 */ /* 0x000fe40000410000 */
[----:B------:R-:W-:Y:S02]  /*3030*/  FMUL.FTZ R8, R8, c[0x0][0x320] ;  /* 0x0000c80008087a20 */ /* 0x000fe40000410000 */
[----:B------:R-:W-:-:S02]  /*3040*/  FMUL.FTZ R9, R9, c[0x0][0x320] ;  /* 0x0000c80009097a20 */ /* 0x000fc40000410000 */
[----:B------:R-:W-:Y:S01]  /*3050*/  FMUL.FTZ R10, R10, c[0x0][0x320] ;  /* 0x0000c8000a0a7a20 */ /* 0x000fe20000410000 */
[----:B------:R1:W1:Y:S01]  /*3060*/  MUFU.TANH R43, R27 ;  /* 0x0000001b002b7308 */ /* 0x0002620000002400 */
[----:B------:R-:W-:-:S07]  /*3070*/  FMUL.FTZ R11, R11, c[0x0][0x320] ;  /* 0x0000c8000b0b7a20 */ /* 0x000fce0000410000 */
[----:B------:R1:W1:Y:S08]  /*3080*/  MUFU.TANH R44, R40 ;  /* 0x00000028002c7308 */ /* 0x0002700000002400 */
[----:B------:R1:W1:Y:S08]  /*3090*/  MUFU.TANH R45, R41 ;  /* 0x00000029002d7308 */ /* 0x0002700000002400 */
[----:B------:R-:W1:Y:S08]  /*30a0*/  MUFU.TANH R42, R42 ;  /* 0x0000002a002a7308 */ /* 0x000e700000002400 */
[----:B------:R-:W1:Y:S08]  /*30b0*/  MUFU.TANH R26, R26 ;  /* 0x0000001a001a7308 */ /* 0x000e700000002400 */
[----:B------:R1:W1:Y:S08]  /*30c0*/  MUFU.TANH R25, R12 ;  /* 0x0000000c00197308 */ /* 0x0002700000002400 */
[----:B------:R1:W1:Y:S08]  /*30d0*/  MUFU.TANH R27, R13 ;  /* 0x0000000d001b7308 */ /* 0x0002700000002400 */
[----:B------:R1:W1:Y:S08]  /*30e0*/  MUFU.TANH R46, R14 ;  /* 0x0000000e002e7308 */ /* 0x0002700000002400 */
[----:B------:R1:W1:Y:S08]  /*30f0*/  MUFU.TANH R47, R15 ;  /* 0x0000000f002f7308 */ /* 0x0002700000002400 */
[----:B------:R1:W1:Y:S08]  /*3100*/  MUFU.TANH R23, R8 ;  /* 0x0000000800177308 */ /* 0x0002700000002400 */
[----:B------:R1:W1:Y:S08]  /*3110*/  MUFU.TANH R24, R9 ;  /* 0x0000000900187308 */ /* 0x0002700000002400 */
[----:B------:R1:W1:Y:S08]  /*3120*/  MUFU.TANH R39, R10 ;  /* 0x0000000a00277308 */ /* 0x0002700000002400 */
[----:B------:R1:W1:Y:S01]  /*3130*/  MUFU.TANH R38, R11 ;  /* 0x0000000b00267308 */ /* 0x0002620000002400 */
[----:B------:R-:W-:Y:S06]  /*3140*/  BAR.SYNC.DEFER_BLOCKING 0x0 ;  /* 0x0000000000007b1d */ /* 0x000fec0000010000 */
[----:B------:R-:W-:Y:S05]  /*3150*/  @!P2 BRA `(.L_x_1) ;  /* 0x000004200000a947 */ /* 0x000fea0003800000 */
[----:B--234-:R-:W-:Y:S02]  /*3160*/  IMAD.U32 R2, RZ, RZ, UR11 ;  /* 0x0000000bff027e24 */ /* 0x01cfe4000f8e00ff */
[----:B------:R-:W-:-:S03]  /*3170*/  IMAD.MOV.U32 R248, RZ, RZ, RZ ;  /* 0x000000fffff87224 */ /* 0x000fc600078e00ff */
[----:B------:R-:W-:-:S04]  /*3180*/  IADD3 R2, R193, UR8, R2 ;  /* 0x00000008c1027c10 */ /* 0x000fc8000fffe002 */
[----:B------:R-:W-:-:S05]  /*3190*/  IADD3 R5, R2, -0x70, RZ ;  /* 0xffffff9002057810 */ /* 0x000fca0007ffe0ff */
[----:B------:R-:W-:-:S04]  /*31a0*/  @P0 IMAD.HI.U32 R6, R5, c[0x0][0x2bc], RZ ;  /* 0x0000af0005060a27 */ /* 0x000fc800078e00ff */
[----:B------:R-:W-:Y:S01]  /*31b0*/  IMAD.MOV.U32 R2, RZ, RZ, R5 ;  /* 0x000000ffff027224 */ /* 0x000fe200078e0005 */
[----:B------:R-:W-:-:S04]  /*31c0*/  @P0 SHF.R.U32.HI R2, RZ, c[0x0][0x2c0], R6 ;  /* 0x0000b000ff020a19 */ /* 0x000fc80000011606 */
[----:B------:R-:W-:-:S04]  /*31d0*/  @!P1 IADD3 R7, P4, R2, UR16, RZ ;  /* 0x0000001002079c10 */ /* 0x000fc8000ff9e0ff */
[----:B-1----:R-:W-:Y:S02]  /*31e0*/  @!P1 LEA.HI.X.SX32 R8, R2, UR14, 0x1, P4 ;  /* 0x0000000e02089c11 */ /* 0x002fe4000a0f0eff */
[----:B------:R-:W-:-:S04]  /*31f0*/  @!P1 LEA R6, P4, R7, c[0x0][0x2a0], 0x2 ;  /* 0x0000a80007069a11 */ /* 0x000fc800078810ff */
[----:B------:R-:W-:-:S05]  /*3200*/  @!P1 LEA.HI.X R7, R7, c[0x0][0x2a4], R8, 0x2, P4 ;  /* 0x0000a90007079a11 */ /* 0x000fca00020f1408 */
[----:B------:R1:W2:Y:S01]  /*3210*/  @!P1 LDG.E R248, [R6.64] ;  /* 0x0000000c06f89981 */ /* 0x0002a2000c1e1900 */
[----:B------:R-:W-:-:S04]  /*3220*/  IMAD.MOV R2, RZ, RZ, -R2 ;  /* 0x000000ffff027224 */ /* 0x000fc800078e0a02 */
[----:B------:R-:W-:-:S05]  /*3230*/  IMAD R9, R2, c[0x0][0x2b8], R5 ;  /* 0x0000ae0002097a24 */ /* 0x000fca00078e0205 */
[----:B------:R-:W-:Y:S01]  /*3240*/  SHF.R.S32.HI R2, RZ, 0x1f, R9 ;  /* 0x0000001fff027819 */ /* 0x000fe20000011409 */
[----:B------:R-:W-:Y:S04]  /*3250*/  STL [R1+0x10], R9 ;  /* 0x0000100901007387 */ /* 0x000fe80000100800 */
[----:B------:R-:W-:-:S04]  /*3260*/  IMAD R2, R2, c[0x0][0x1e0], RZ ;  /* 0x0000780002027a24 */ /* 0x000fc800078e02ff */
[C---:B------:R-:W-:Y:S02]  /*3270*/  IMAD R2, R9.reuse, c[0x0][0x1e4], R2 ;  /* 0x0000790009027a24 */ /* 0x040fe400078e0202 */
[----:B-1----:R-:W-:-:S04]  /*3280*/  IMAD.WIDE.U32 R6, R9, c[0x0][0x1e0], RZ ;  /* 0x0000780009067a25 */ /* 0x002fc800078e00ff */
[----:B------:R-:W-:Y:S01]  /*3290*/  IMAD.IADD R7, R7, 0x1, R2 ;  /* 0x0000000107077824 */ /* 0x000fe200078e0202 */
[----:B--2---:R-:W-:-:S03]  /*32a0*/  SHF.R.S32.HI R2, RZ, 0x1f, R248 ;  /* 0x0000001fff027819 */ /* 0x004fc600000114f8 */
[----:B------:R-:W-:-:S04]  /*32b0*/  IMAD.WIDE.U32 R6, R248, c[0x0][0x1f0], R6 ;  /* 0x00007c00f8067a25 */ /* 0x000fc800078e0006 */
[----:B------:R-:W-:-:S04]  /*32c0*/  IMAD R2, R2, c[0x0][0x1f0], RZ ;  /* 0x00007c0002027a24 */ /* 0x000fc800078e02ff */
[----:B------:R-:W-:Y:S01]  /*32d0*/  IMAD R5, R248, c[0x0][0x1f4], R2 ;  /* 0x00007d00f8057a24 */ /* 0x000fe200078e0202 */
[----:B------:R-:W-:-:S04]  /*32e0*/  IADD3 R2, P4, R6, UR20, RZ ;  /* 0x0000001406027c10 */ /* 0x000fc8000ff9e0ff */
[----:B------:R-:W-:Y:S02]  /*32f0*/  IADD3.X R6, R7, UR15, R5, P4, !PT ;  /* 0x0000000f07067c10 */ /* 0x000fe4000a7fe405 */
[----:B------:R-:W-:-:S04]  /*3300*/  LEA R5, P4, R2, c[0x0][0x1c8], 0x1 ;  /* 0x0000720002057a11 */ /* 0x000fc800078808ff */
[----:B------:R-:W-:Y:S01]  /*3310*/  LEA.HI.X R2, R2, c[0x0][0x1cc], R6, 0x1, P4 ;  /* 0x0000730002027a11 */ /* 0x000fe200020f0c06 */
[----:B------:R-:W1:Y:S04]  /*3320*/  SHFL.IDX PT, R18, R5, RZ, 0x181f ;  /* 0x00181fff05127589 */ /* 0x000e6800000e0000 */
[----:B------:R-:W-:Y:S04]  /*3330*/  SHFL.IDX PT, R6, R2, RZ, 0x181f ;  /* 0x00181fff02067589 */ /* 0x000fe800000e0000 */
[----:B------:R-:W2:Y:S04]  /*3340*/  SHFL.IDX PT, R14, R5, 0x2, 0x181f ;  /* 0x00581f00050e7f89 */ /* 0x000ea800000e0000 */
[----:B------:R-:W-:Y:S04]  /*3350*/  SHFL.IDX PT, R12, R5, 0x3, 0x181f ;  /* 0x00781f00050c7f89 */ /* 0x000fe800000e0000 */
[----:B------:R-:W3:Y:S04]  /*3360*/  SHFL.IDX PT, R16, R5, 0x1, 0x181f ;  /* 0x00381f0005107f89 */ /* 0x000ee800000e0000 */
[----:B------:R-:W-:Y:S04]  /*3370*/  SHFL.IDX PT, R7, R2, 0x1, 0x181f ;  /* 0x00381f0002077f89 */ /* 0x000fe800000e0000 */
[----:B------:R-:W4:Y:S04]  /*3380*/  SHFL.IDX PT, R9, R2, 0x2, 0x181f ;  /* 0x00581f0002097f89 */ /* 0x000f2800000e0000 */
[----:B------:R-:W-:Y:S04]  /*3390*/  SHFL.IDX PT, R13, R2, 0x3, 0x181f ;  /* 0x00781f00020d7f89 */ /* 0x000fe800000e0000 */
[----:B------:R-:W5:Y:S04]  /*33a0*/  SHFL.IDX PT, R10, R5, 0x4, 0x181f ;  /* 0x00981f00050a7f89 */ /* 0x000f6800000e0000 */
[----:B------:R-:W1:Y:S04]  /*33b0*/  SHFL.IDX PT, R8, R5, 0x5, 0x181f ;  /* 0x00b81f0005087f89 */ /* 0x000e6800000e0000 */
[----:B------:R1:W2:Y:S04]  /*33c0*/  SHFL.IDX PT, R11, R5, 0x6, 0x181f ;  /* 0x00d81f00050b7f89 */ /* 0x0002a800000e0000 */
[----:B------:R-:W2:Y:S04]  /*33d0*/  SHFL.IDX PT, R22, R2, 0x4, 0x181f ;  /* 0x00981f0002167f89 */ /* 0x000ea800000e0000 */
[----:B------:R-:W2:Y:S04]  /*33e0*/  SHFL.IDX PT, R21, R2, 0x5, 0x181f ;  /* 0x00b81f0002157f89 */ /* 0x000ea800000e0000 */
[----:B------:R2:W3:Y:S01]  /*33f0*/  SHFL.IDX PT, R20, R2, 0x6, 0x181f ;  /* 0x00d81f0002147f89 */ /* 0x0004e200000e0000 */
[C---:B-1----:R-:W-:Y:S01]  /*3400*/  SHF.L.U64.HI R5, R92.reuse, 0x1, R192 ;  /* 0x000000015c057819 */ /* 0x042fe200000102c0 */
[----:B--2---:R-:W-:-:S05]  /*3410*/  IMAD.SHL.U32 R2, R92, 0x2, RZ ;  /* 0x000000025c027824 */ /* 0x004fca00078e00ff */
[-C--:B------:R-:W-:Y:S02]  /*3420*/  IADD3 R18, P4, R18, R2.reuse, RZ ;  /* 0x0000000212127210 */ /* 0x080fe40007f9e0ff */
[-C--:B------:R-:W-:Y:S02]  /*3430*/  IADD3 R14, P5, R14, R2.reuse, RZ ;  /* 0x000000020e0e7210 */ /* 0x080fe40007fbe0ff */
[-C--:B---3--:R-:W-:Y:S01]  /*3440*/  IADD3 R16, P6, R16, R2.reuse, RZ ;  /* 0x0000000210107210 */ /* 0x088fe20007fde0ff */
[--C-:B------:R-:W-:Y:S01]  /*3450*/  IMAD.X R19, R6, 0x1, R5.reuse, P4 ;  /* 0x0000000106137824 */ /* 0x100fe200020e0605 */
[-C--:B------:R-:W-:Y:S01]  /*3460*/  IADD3 R12, P4, R12, R2.reuse, RZ ;  /* 0x000000020c0c7210 */ /* 0x080fe20007f9e0ff */
[--C-:B----4-:R-:W-:Y:S01]  /*3470*/  IMAD.X R15, R9, 0x1, R5.reuse, P5 ;  /* 0x00000001090f7824 */ /* 0x110fe200028e0605 */
[----:B------:R-:W-:Y:S02]  /*3480*/  IADD3.X R17, R7, R5, RZ, P6, !PT ;  /* 0x0000000507117210 */ /* 0x000fe400037fe4ff */
[-C--:B-----5:R-:W-:Y:S01]  /*3490*/  IADD3 R10, P6, R10, R2.reuse, RZ ;  /* 0x000000020a0a7210 */ /* 0x0a0fe20007fde0ff */
[----:B------:R-:W-:Y:S01]  /*34a0*/  IMAD.X R13, R13, 0x1, R5, P4 ;  /* 0x000000010d0d7824 */ /* 0x000fe200020e0605 */
[----:B------:R-:W-:-:S02]  /*34b0*/  IADD3 R8, P5, R8, R2, RZ ;  /* 0x0000000208087210 */ /* 0x000fc40007fbe0ff */
[----:B------:R-:W-:Y:S01]  /*34c0*/  IADD3 R6, P4, R11, R2, RZ ;  /* 0x000000020b067210 */ /* 0x000fe20007f9e0ff */
[----:B------:R-:W-:Y:S01]  /*34d0*/  IMAD.SHL.U32 R2, R191, 0x2, RZ ;  /* 0x00000002bf027824 */ /* 0x000fe200078e00ff */
[----:B------:R-:W-:Y:S01]  /*34e0*/  IADD3.X R11, R22, R5, RZ, P6, !PT ;  /* 0x00000005160b7210 */ /* 0x000fe200037fe4ff */
[--C-:B------:R-:W-:Y:S02]  /*34f0*/  IMAD.X R9, R21, 0x1, R5.reuse, P5 ;  /* 0x0000000115097824 */ /* 0x100fe400028e0605 */
[----:B------:R-:W-:Y:S01]  /*3500*/  IMAD.X R7, R20, 0x1, R5, P4 ;  /* 0x0000000114077824 */ /* 0x000fe200020e0605 */
[----:B------:R1:W-:Y:S04]  /*3510*/  LDGSTS.E.BYPASS.LTC128B.128 [R2+0x3900], [R18.64], !P3 ;  /* 0x0390000012027fae */ /* 0x0003e8000d901d4c */
[----:B------:R1:W-:Y:S04]  /*3520*/  LDGSTS.E.BYPASS.LTC128B.128 [R2+0x4100], [R16.64], !P3 ;  /* 0x0410000010027fae */ /* 0x0003e8000d901d4c */
[----:B------:R1:W-:Y:S04]  /*3530*/  LDGSTS.E.BYPASS.LTC128B.128 [R2+0x4900], [R14.64], !P3 ;  /* 0x049000000e027fae */ /* 0x0003e8000d901d4c */
[----:B------:R1:W-:Y:S04]  /*3540*/  LDGSTS.E.BYPASS.LTC128B.128 [R2+0x5100], [R12.64], !P3 ;  /* 0x051000000c027fae */ /* 0x0003e8000d901d4c */
[----:B------:R1:W-:Y:S04]  /*3550*/  LDGSTS.E.BYPASS.LTC128B.128 [R2+0x5900], [R10.64], !P3 ;  /* 0x059000000a027fae */ /* 0x0003e8000d901d4c */
[----:B------:R1:W-:Y:S04]  /*3560*/  LDGSTS.E.BYPASS.LTC128B.128 [R2+0x6100], [R8.64], !P3 ;  /* 0x0610000008027fae */ /* 0x0003e8000d901d4c */
[----:B------:R1:W-:Y:S02]  /*3570*/  LDGSTS.E.BYPASS.LTC128B.128 [R2+0x6900], [R6.64], !P3 ;  /* 0x0690000006027fae */ /* 0x0003e4000d901d4c */
.L_x_1:
[----:B-1234-:R-:W-:Y:S01]  /*3580*/  SHF.R.S32.HI R2, RZ, 0x1f, R93 ;  /* 0x0000001fff027819 */ /* 0x01efe2000001145d */
[----:B------:R-:W-:Y:S01]  /*3590*/  STL [R1+0x58], R234 ;  /* 0x000058ea01007387 */ /* 0x000fe20000100800 */
[----:B------:R-:W-:-:S02]  /*35a0*/  IMAD.SHL.U32 R224, R0, 0x2, RZ ;  /* 0x0000000200e07824 */ /* 0x000fc400078e00ff */
[----:B------:R-:W-:Y:S01]  /*35b0*/  LEA.HI R5, R2, R93, RZ, 0x2 ;  /* 0x0000005d02057211 */ /* 0x000fe200078f10ff */
[----:B------:R-:W-:Y:S01]  /*35c0*/  STL [R1+0x54], R233 ;  /* 0x000054e901007387 */ /* 0x000fe20000100800 */
[----:B------:R-:W-:Y:S01]  /*35d0*/  IMAD R225, R4, 0x2, R224 ;  /* 0x0000000204e17824 */ /* 0x000fe200078e02e0 */
[----:B------:R-:W-:Y:S02]  /*35e0*/  LEA R227, R3, R224, 0x1 ;  /* 0x000000e003e37211 */ /* 0x000fe400078e08ff */
[----:B------:R-:W-:Y:S01]  /*35f0*/  STL [R1+0x50], R232 ;  /* 0x000050e801007387 */ /* 0x000fe20000100800 */
[----:B------:R-:W-:Y:S01]  /*3600*/  LOP3.LUT R2, R5, 0x7ffffffc, RZ, 0xc0, !PT ;  /* 0x7ffffffc05027812 */ /* 0x000fe200078ec0ff */
[----:B------:R-:W-:Y:S02]  /*3610*/  IMAD R226, R3, 0x2, R225 ;  /* 0x0000000203e27824 */ /* 0x000fe400078e02e1 */
[----:B------:R-:W-:Y:S02]  /*3620*/  STL [R1+0x4c], R231 ;  /* 0x00004ce701007387 */ /* 0x000fe40000100800 */
[----:B------:R-:W-:-:S02]  /*3630*/  IMAD.IADD R2, R93, 0x1, -R2 ;  /* 0x000000015d027824 */ /* 0x000fc400078e0a02 */
[----:B------:R-:W-:Y:S04]  /*3640*/  STL [R1+0x48], R230 ;  /* 0x000048e601007387 */ /* 0x000fe80000100800 */
[----:B------:R-:W-:Y:S04]  /*3650*/  STL [R1+0x44], R229 ;  /* 0x000044e501007387 */ /* 0x000fe80000100800 */
[----:B------:R-:W-:Y:S04]  /*3660*/  STL [R1+0x40], R228 ;  /* 0x000040e401007387 */ /* 0x000fe80000100800 */
[----:B------:R-:W-:Y:S04]  /*3670*/  STL [R1+0x3c], R119 ;  /* 0x00003c7701007387 */ /* 0x000fe80000100800 */
[----:B------:R-:W-:Y:S04]  /*3680*/  STL [R1+0x38], R92 ;  /* 0x0000385c01007387 */ /* 0x000fe80000100800 */
[----:B------:R1:W-:Y:S04]  /*3690*/  STL [R1+0x34], R5 ;  /* 0x0000340501007387 */ /* 0x0003e80000100800 */
[----:B------:R-:W0:Y:S01]  /*36a0*/  LDGDEPBAR ;  /* 0x00000000000079af */ /* 0x000e220000000000 */
[----:B-1----:R-:W-:-:S04]  /*36b0*/  IMAD.MOV.U32 R5, RZ, RZ, -0x2 ;  /* 0xfffffffeff057424 */ /* 0x002fc800078e00ff */
[----:B------:R-:W-:-:S05]  /*36c0*/  IMAD R2, R2, R5, UR18 ;  /* 0x0000001202027e24 */ /* 0x000fca000f8e0205 */
[C---:B------:R-:W-:Y:S02]  /*36d0*/  ISETP.GT.AND P6, PT, R2.reuse, 0x8, PT ;  /* 0x000000080200780c */ /* 0x040fe40003fc4270 */
[----:B------:R-:W-:Y:S02]  /*36e0*/  ISETP.GT.AND P4, PT, R2, 0x1, PT ;  /* 0x000000010200780c */ /* 0x000fe40003f84270 */
[----:B------:R-:W-:Y:S02]  /*36f0*/  FSEL R17, R173, -INF , P6 ;  /* 0xff800000ad117808 */ /* 0x000fe40003000000 */
[----:B------:R-:W-:Y:S02]  /*3700*/  FSEL R13, R178, -INF , P6 ;  /* 0xff800000b20d7808 */ /* 0x000fe40003000000 */
[----:B------:R-:W-:Y:S02]  /*3710*/  FSEL R34, R180, -INF , P6 ;  /* 0xff800000b4227808 */ /* 0x000fe40003000000 */
[----:B------:R-:W-:-:S02]  /*3720*/  FSEL R30, R184, -INF , P6 ;  /* 0xff800000b81e7808 */ /* 0x000fc40003000000 */
[----:B------:R-:W-:Y:S02]  /*3730*/  ISETP.GT.AND P6, PT, R2, 0x11, PT ;  /* 0x000000110200780c */ /* 0x000fe40003fc4270 */
[----:B------:R-:W-:Y:S02]  /*3740*/  FSEL R16, R182, -INF , P4 ;  /* 0xff800000b6107808 */ /* 0x000fe40002000000 */
[----:B------:R-:W-:Y:S02]  /*3750*/  FSEL R74, R161, -INF , P6 ;  /* 0xff800000a14a7808 */ /* 0x000fe40003000000 */
[----:B------:R-:W-:Y:S02]  /*3760*/  FSEL R41, R165, -INF , P6 ;  /* 0xff800000a5297808 */ /* 0x000fe40003000000 */
[----:B------:R-:W-:Y:S02]  /*3770*/  FSEL R99, R171, -INF , P6 ;  /* 0xff800000ab637808 */ /* 0x000fe40003000000 */
[----:B------:R-:W-:-:S02]  /*3780*/  FSEL R95, R175, -INF , P6 ;  /* 0xff800000af5f7808 */ /* 0x000fc40003000000 */
[C---:B------:R-:W-:Y:S02]  /*3790*/  ISETP.GT.AND P6, PT, R2.reuse, 0x20, PT ;  /* 0x000000200200780c */ /* 0x040fe40003fc4270 */
[----:B------:R-:W-:Y:S02]  /*37a0*/  FSEL R12, R185, -INF , P4 ;  /* 0xff800000b90c7808 */ /* 0x000fe40002000000 */
[----:B------:R-:W-:Y:S02]  /*37b0*/  FSEL R33, R187, -INF , P4 ;  /* 0xff800000bb217808 */ /* 0x000fe40002000000 */
[----:B------:R-:W-:Y:S02]  /*37c0*/  FSEL R29, R189, -INF , P4 ;  /* 0xff800000bd1d7808 */ /* 0x000fe40002000000 */
[C---:B------:R-:W-:Y:S02]  /*37d0*/  ISETP.GT.AND P5, PT, R2.reuse, RZ, PT ;  /* 0x000000ff0200720c */ /* 0x040fe40003fa4270 */
[----:B------:R-:W-:-:S02]  /*37e0*/  ISETP.GT.AND P4, PT, R2, 0x10, PT ;  /* 0x000000100200780c */ /* 0x000fc40003f84270 */
[----:B------:R-:W-:Y:S02]  /*37f0*/  FSEL R140, R140, -INF , P6 ;  /* 0xff8000008c8c7808 */ /* 0x000fe40003000000 */
[----:B------:R-:W-:Y:S02]  /*3800*/  FSEL R136, R136, -INF , P6 ;  /* 0xff80000088887808 */ /* 0x000fe40003000000 */
[----:B------:R-:W-:Y:S02]  /*3810*/  FSEL R148, R148, -INF , P6 ;  /* 0xff80000094947808 */ /* 0x000fe40003000000 */
[----:B------:R-:W-:Y:S02]  /*3820*/  FSEL R118, R118, -INF , P6 ;  /* 0xff80000076767808 */ /* 0x000fe40003000000 */
[----:B------:R-:W-:Y:S02]  /*3830*/  ISETP.GT.AND P6, PT, R2, 0x29, PT ;  /* 0x000000290200780c */ /* 0x000fe40003fc4270 */
[----:B------:R-:W-:-:S02]  /*3840*/  FSEL R15, R181, -INF , P5 ;  /* 0xff800000b50f7808 */ /* 0x000fc40002800000 */
[----:B------:R-:W-:Y:S02]  /*3850*/  FSEL R11, R186, -INF , P5 ;  /* 0xff800000ba0b7808 */ /* 0x000fe40002800000 */
[----:B------:R-:W-:Y:S02]  /*3860*/  FSEL R32, R188, -INF , P5 ;  /* 0xff800000bc207808 */ /* 0x000fe40002800000 */
[----:B------:R-:W-:Y:S02]  /*3870*/  FSEL R10, R190, -INF , P5 ;  /* 0xff800000be0a7808 */ /* 0x000fe40002800000 */
[----:B------:R-:W-:Y:S02]  /*3880*/  FSEL R70, R160, -INF , P4 ;  /* 0xff800000a0467808 */ /* 0x000fe40002000000 */
[----:B------:R-:W-:Y:S02]  /*3890*/  FSEL R40, R168, -INF , P4 ;  /* 0xff800000a8287808 */ /* 0x000fe40002000000 */
[----:B------:R-:W-:-:S02]  /*38a0*/  FSEL R98, R172, -INF , P4 ;  /* 0xff800000ac627808 */ /* 0x000fc40002000000 */
[----:B------:R-:W-:Y:S02]  /*38b0*/  FSEL R94, R176, -INF , P4 ;  /* 0xff800000b05e7808 */ /* 0x000fe40002000000 */
[C---:B------:R-:W-:Y:S02]  /*38c0*/  ISETP.GT.AND P5, PT, R2.reuse, 0x9, PT ;  /* 0x000000090200780c */ /* 0x040fe40003fa4270 */
[----:B------:R-:W-:Y:S02]  /*38d0*/  ISETP.GT.AND P4, PT, R2, 0x19, PT ;  /* 0x000000190200780c */ /* 0x000fe40003f84270 */
[----:B------:R-:W-:Y:S02]  /*38e0*/  FSEL R143, R143, -INF , P6 ;  /* 0xff8000008f8f7808 */ /* 0x000fe40003000000 */
[----:B------:R-:W-:Y:S02]  /*38f0*/  FSEL R139, R139, -INF , P6 ;  /* 0xff8000008b8b7808 */ /* 0x000fe40003000000 */
[----:B------:R-:W-:-:S02]  /*3900*/  FSEL R151, R151, -INF , P6 ;  /* 0xff80000097977808 */ /* 0x000fc40003000000 */
[----:B------:R-:W-:Y:S02]  /*3910*/  FSEL R146, R146, -INF , P6 ;  /* 0xff80000092927808 */ /* 0x000fe40003000000 */
[----:B------:R-:W-:Y:S02]  /*3920*/  ISETP.GT.AND P6, PT, R2, 0x38, PT ;  /* 0x000000380200780c */ /* 0x000fe40003fc4270 */
[----:B------:R-:W-:Y:S02]  /*3930*/  FSEL R28, R174, -INF , P5 ;  /* 0xff800000ae1c7808 */ /* 0x000fe40002800000 */
        /* <DEDUP_REMOVED lines=16> */
[----:B------:R-:W-:Y:S02]  /*3a40*/  FSEL R164, R105, -INF , P6 ;  /* 0xff80000069a47808 */ /* 0x000fe40003000000 */
[----:B------:R-:W-:Y:S02]  /*3a50*/  ISETP.GT.AND P6, PT, R2, 0x50, PT ;  /* 0x000000500200780c */ /* 0x000fe40003fc4270 */
[----:B------:R-:W-:Y:S02]  /*3a60*/  FMNMX.FTZ R71, R11, R12, !PT ;  /* 0x0000000c0b477209 */ /* 0x000fe40007810000 */
[----:B------:R-:W-:Y:S02]  /*3a70*/  FSEL R205, R73, -INF , P6 ;  /* 0xff80000049cd7808 */ /* 0x000fe40003000000 */
[----:B------:R-:W-:-:S02]  /*3a80*/  FMNMX.FTZ R73, R10, R29, !PT ;  /* 0x0000001d0a497209 */ /* 0x000fc40007810000 */
[----:B------:R-:W-:Y:S02]  /*3a90*/  FMNMX.FTZ R71, R13, R71, !PT ;  /* 0x000000470d477209 */ /* 0x000fe40007810000 */
[----:B------:R-:W-:Y:S02]  /*3aa0*/  FMNMX.FTZ R73, R30, R73, !PT ;  /* 0x000000491e497209 */ /* 0x000fe40007810000 */
[----:B------:R-:W-:Y:S02]  /*3ab0*/  FSEL R68, R116, -INF , P5 ;  /* 0xff80000074447808 */ /* 0x000fe40002800000 */
[----:B------:R-:W-:Y:S02]  /*3ac0*/  FMNMX.FTZ R73, R31, R73, !PT ;  /* 0x000000491f497209 */ /* 0x000fe40007810000 */
[----:B------:R-:W-:Y:S02]  /*3ad0*/  FMNMX.FTZ R71, R14, R71, !PT ;  /* 0x000000470e477209 */ /* 0x000fe40007810000 */
[----:B------:R-:W-:-:S02]  /*3ae0*/  FMNMX.FTZ R73, R94, R73, !PT ;  /* 0x000000495e497209 */ /* 0x000fc40007810000 */
[----:B------:R-:W-:Y:S02]  /*3af0*/  FSEL R116, R157, -INF , P5 ;  /* 0xff8000009d747808 */ /* 0x000fe40002800000 */
[----:B------:R-:W-:Y:S02]  /*3b00*/  ISETP.GT.AND P5, PT, R2, 0x21, PT ;  /* 0x000000210200780c */ /* 0x000fe40003fa4270 */
[----:B------:R-:W-:Y:S02]  /*3b10*/  FMNMX.FTZ R71, R40, R71, !PT ;  /* 0x0000004728477209 */ /* 0x000fe40007810000 */
[----:B------:R-:W-:Y:S02]  /*3b20*/  FMNMX.FTZ R73, R95, R73, !PT ;  /* 0x000000495f497209 */ /* 0x000fe40007810000 */
[----:B------:R-:W-:Y:S02]  /*3b30*/  FSEL R93, R97, -INF , P4 ;  /* 0xff800000615d7808 */ /* 0x000fe40002000000 */
[----:B------:R-:W-:-:S02]  /*3b40*/  FSEL R97, R163, -INF , P4 ;  /* 0xff800000a3617808 */ /* 0x000fc40002000000 */
[----:B------:R-:W-:Y:S02]  /*3b50*/  FSEL R141, R141, -INF , P5 ;  /* 0xff8000008d8d7808 */ /* 0x000fe40002800000 */
[----:B------:R-:W-:Y:S02]  /*3b60*/  FSEL R137, R137, -INF , P5 ;  /* 0xff80000089897808 */ /* 0x000fe40002800000 */
[----:B------:R-:W-:Y:S02]  /*3b70*/  FSEL R149, R149, -INF , P5 ;  /* 0xff80000095957808 */ /* 0x000fe40002800000 */
[----:B------:R-:W-:Y:S02]  /*3b80*/  FSEL R144, R144, -INF , P5 ;  /* 0xff80000090907808 */ /* 0x000fe40002800000 */
[C---:B------:R-:W-:Y:S02]  /*3b90*/  ISETP.GT.AND P4, PT, R2.reuse, 0x28, PT ;  /* 0x000000280200780c */ /* 0x040fe40003f84270 */
[----:B------:R-:W-:-:S02]  /*3ba0*/  ISETP.GT.AND P5, PT, R2, 0x30, PT ;  /* 0x000000300200780c */ /* 0x000fc40003fa4270 */
[----:B------:R-:W-:Y:S02]  /*3bb0*/  FMNMX.FTZ R71, R41, R71, !PT ;  /* 0x0000004729477209 */ /* 0x000fe40007810000 */
[----:B------:R-:W-:Y:S02]  /*3bc0*/  FMNMX.FTZ R73, R96, R73, !PT ;  /* 0x0000004960497209 */ /* 0x000fe40007810000 */
[----:B------:R-:W-:Y:S02]  /*3bd0*/  FSEL R142, R142, -INF , P4 ;  /* 0xff8000008e8e7808 */ /* 0x000fe40002000000 */
[----:B------:R-:W-:Y:S02]  /*3be0*/  FSEL R138, R138, -INF , P4 ;  /* 0xff8000008a8a7808 */ /* 0x000fe40002000000 */
        /* <DEDUP_REMOVED lines=10> */
[----:B------:R-:W-:Y:S02]  /*3c90*/  FMNMX.FTZ R5, R15, R16, !PT ;  /* 0x000000100f057209 */ /* 0x000fe40007810000 */
[----:B------:R-:W-:Y:S02]  /*3ca0*/  FSEL R159, R159, -INF , P4 ;  /* 0xff8000009f9f7808 */ /* 0x000fe40002000000 */
[----:B------:R-:W-:Y:S02]  /*3cb0*/  FSEL R155, R155, -INF , P4 ;  /* 0xff8000009b9b7808 */ /* 0x000fe40002000000 */
[----:B------:R-:W-:-:S02]  /*3cc0*/  FSEL R167, R167, -INF , P4 ;  /* 0xff800000a7a77808 */ /* 0x000fc40002000000 */
[----:B------:R-:W-:Y:S02]  /*3cd0*/  FSEL R152, R152, -INF , P4 ;  /* 0xff80000098987808 */ /* 0x000fe40002000000 */
[----:B------:R-:W-:Y:S02]  /*3ce0*/  FSEL R161, R108, -INF , P5 ;  /* 0xff8000006ca17808 */ /* 0x000fe40002800000 */
[----:B------:R-:W-:Y:S02]  /*3cf0*/  FSEL R157, R109, -INF , P5 ;  /* 0xff8000006d9d7808 */ /* 0x000fe40002800000 */
[----:B------:R-:W-:Y:S02]  /*3d00*/  FSEL R170, R170, -INF , P5 ;  /* 0xff800000aaaa7808 */ /* 0x000fe40002800000 */
[----:B------:R-:W-:Y:S02]  /*3d10*/  FSEL R162, R162, -INF , P5 ;  /* 0xff800000a2a27808 */ /* 0x000fe40002800000 */
[----:B------:R-:W-:-:S02]  /*3d20*/  FMNMX.FTZ R71, R69, R71, !PT ;  /* 0x0000004745477209 */ /* 0x000fc40007810000 */
[----:B------:R-:W-:Y:S02]  /*3d30*/  FMNMX.FTZ R73, R118, R73, !PT ;  /* 0x0000004976497209 */ /* 0x000fe40007810000 */
[C---:B------:R-:W-:Y:S02]  /*3d40*/  ISETP.GT.AND P4, PT, R2.reuse, 0x40, PT ;  /* 0x000000400200780c */ /* 0x040fe40003f84270 */
[----:B------:R-:W-:Y:S02]  /*3d50*/  ISETP.GT.AND P5, PT, R2, 0x48, PT ;  /* 0x000000480200780c */ /* 0x000fe40003fa4270 */
[----:B------:R-:W-:Y:S02]  /*3d60*/  FMNMX.FTZ R5, R17, R5, !PT ;  /* 0x0000000511057209 */ /* 0x000fe40007810000 */
[----:B------:R-:W-:Y:S02]  /*3d70*/  FMNMX.FTZ R71, R136, R71, !PT ;  /* 0x0000004788477209 */ /* 0x000fe40007810000 */
[----:B------:R-:W-:-:S02]  /*3d80*/  FMNMX.FTZ R73, R144, R73, !PT ;  /* 0x0000004990497209 */ /* 0x000fc40007810000 */
[----:B------:R-:W-:Y:S02]  /*3d90*/  FSEL R175, R100, -INF , P4 ;  /* 0xff80000064af7808 */ /* 0x000fe40002000000 */
[----:B------:R-:W-:Y:S02]  /*3da0*/  FSEL R171, R102, -INF , P4 ;  /* 0xff80000066ab7808 */ /* 0x000fe40002000000 */
[----:B------:R-:W-:Y:S02]  /*3db0*/  FSEL R180, R104, -INF , P4 ;  /* 0xff80000068b47808 */ /* 0x000fe40002000000 */
[----:B------:R-:W-:Y:S02]  /*3dc0*/  FSEL R163, R107, -INF , P4 ;  /* 0xff8000006ba37808 */ /* 0x000fe40002000000 */
[----:B------:R-:W-:Y:S02]  /*3dd0*/  FSEL R177, R84, -INF , P5 ;  /* 0xff80000054b17808 */ /* 0x000fe40002800000 */
[----:B------:R-:W-:-:S02]  /*3de0*/  FSEL R173, R86, -INF , P5 ;  /* 0xff80000056ad7808 */ /* 0x000fc40002800000 */
[----:B------:R-:W-:Y:S02]  /*3df0*/  FSEL R181, R88, -INF , P5 ;  /* 0xff80000058b57808 */ /* 0x000fe40002800000 */
[----:B------:R-:W-:Y:S02]  /*3e00*/  FSEL R165, R90, -INF , P5 ;  /* 0xff8000005aa57808 */ /* 0x000fe40002800000 */
[----:B------:R-:W-:Y:S02]  /*3e10*/  FMNMX.FTZ R5, R28, R5, !PT ;  /* 0x000000051c057209 */ /* 0x000fe40007810000 */
[C---:B------:R-:W-:Y:S02]  /*3e20*/  ISETP.GT.AND P4, PT, R2.reuse, 0x49, PT ;  /* 0x000000490200780c */ /* 0x040fe40003f84270 */
[----:B------:R-:W-:Y:S02]  /*3e30*/  ISETP.GT.AND P5, PT, R2, 0x51, PT ;  /* 0x000000510200780c */ /* 0x000fe40003fa4270 */
[----:B------:R-:W-:-:S02]  /*3e40*/  FMNMX.FTZ R71, R137, R71, !PT ;  /* 0x0000004789477209 */ /* 0x000fc40007810000 */
        /* <DEDUP_REMOVED lines=14> */
[C---:B------:R-:W-:Y:S02]  /*3f30*/  ISETP.GT.AND P6, PT, R2.reuse, 0x59, PT ;  /* 0x000000590200780c */ /* 0x040fe40003fc4270 */
[----:B------:R-:W-:Y:S02]  /*3f40*/  ISETP.GT.AND P5, PT, R2, 0x60, PT ;  /* 0x000000600200780c */ /* 0x000fe40003fa4270 */
[----:B------:R-:W-:Y:S02]  /*3f50*/  FMNMX.FTZ R71, R138, R71, !PT ;  /* 0x000000478a477209 */ /* 0x000fe40007810000 */
[----:B------:R-:W-:-:S02]  /*3f60*/  FMNMX.FTZ R73, R146, R73, !PT ;  /* 0x0000004992497209 */ /* 0x000fc40007810000 */
[----:B------:R-:W-:Y:S02]  /*3f70*/  FMNMX.FTZ R5, R74, R5, !PT ;  /* 0x000000054a057209 */ /* 0x000fe40007810000 */
[----:B------:R-:W-:Y:S02]  /*3f80*/  FSEL R223, R66, -INF , P4 ;  /* 0xff80000042df7808 */ /* 0x000fe40002000000 */
        /* <DEDUP_REMOVED lines=13> */
[----:B------:R-:W-:Y:S02]  /*4060*/  FMNMX.FTZ R71, R139, R71, !PT ;  /* 0x000000478b477209 */ /* 0x000fe40007810000 */
[----:B------:R-:W-:Y:S02]  /*4070*/  FMNMX.FTZ R73, R147, R73, !PT ;  /* 0x0000004993497209 */ /* 0x000fe40007810000 */
[----:B------:R-:W-:-:S02]  /*4080*/  ISETP.GT.AND P5, PT, R2, 0x69, PT ;  /* 0x000000690200780c */ /* 0x000fc40003fa4270 */
[----:B------:R-:W-:Y:S02]  /*4090*/  FMNMX.FTZ R2, R75, R5, !PT ;  /* 0x000000054b027209 */ /* 0x000fe40007810000 */
[----:B------:R-:W-:Y:S02]  /*40a0*/  FMNMX.FTZ R71, R154, R71, !PT ;  /* 0x000000479a477209 */ /* 0x000fe40007810000 */
[----:B------:R-:W-:Y:S02]  /*40b0*/  FMNMX.FTZ R73, R152, R73, !PT ;  /* 0x0000004998497209 */ /* 0x000fe40007810000 */
[----:B------:R-:W-:Y:S02]  /*40c0*/  FMNMX.FTZ R2, R93, R2, !PT ;  /* 0x000000025d027209 */ /* 0x000fe40007810000 */
[----:B------:R-:W-:Y:S02]  /*40d0*/  FMNMX.FTZ R71, R155, R71, !PT ;  /* 0x000000479b477209 */ /* 0x000fe40007810000 */
[----:B------:R-:W-:-:S02]  /*40e0*/  FMNMX.FTZ R73, R153, R73, !PT ;  /* 0x0000004999497209 */ /* 0x000fc40007810000 */
        /* <DEDUP_REMOVED lines=34> */
[----:B------:R-:W-:Y:S02]  /*4310*/  FSEL R197, R45, -INF , P4 ;  /* 0xff8000002dc57808 */ /* 0x000fe40002000000 */
[----:B------:R-:W-:-:S02]  /*4320*/  FMNMX.FTZ R71, R183, R71, !PT ;  /* 0x00000047b7477209 */ /* 0x000fc40007810000 */
[----:B------:R-:W-:Y:S02]  /*4330*/  FMNMX.FTZ R73, R195, R73, !PT ;  /* 0x00000049c3497209 */ /* 0x000fe40007810000 */
[----:B------:R-:W-:Y:S02]  /*4340*/  FMNMX.FTZ R2, R177, R2, !PT ;  /* 0x00000002b1027209 */ /* 0x000fe40007810000 */
[----:B------:R-:W-:Y:S02]  /*4350*/  FMNMX.FTZ R5, R117, R5, !PT ;  /* 0x0000000575057209 */ /* 0x000fe40007810000 */
[----:B------:R-:W-:Y:S02]  /*4360*/  FSEL R189, R37, -INF , P4 ;  /* 0xff80000025bd7808 */ /* 0x000fe40002000000 */
[----:B------:R-:W-:Y:S02]  /*4370*/  FSEL R196, R25, -INF , P6 ;  /* 0xff80000019c47808 */ /* 0x000fe40003000000 */
[----:B------:R-:W-:-:S02]  /*4380*/  FMNMX.FTZ R71, R212, R71, !PT ;  /* 0x00000047d4477209 */ /* 0x000fc40007810000 */
[----:B------:R-:W-:Y:S02]  /*4390*/  FMNMX.FTZ R73, R197, R73, !PT ;  /* 0x00000049c5497209 */ /* 0x000fe40007810000 */
[----:B------:R-:W-:Y:S02]  /*43a0*/  FMNMX.FTZ R2, R178, R2, !PT ;  /* 0x00000002b2027209 */ /* 0x000fe40007810000 */
[----:B------:R-:W-:Y:S02]  /*43b0*/  FMNMX.FTZ R5, R148, R5, !PT ;  /* 0x0000000594057209 */ /* 0x000fe40007810000 */
[----:B------:R-:W-:Y:S02]  /*43c0*/  FSEL R207, R23, -INF , P6 ;  /* 0xff80000017cf7808 */ /* 0x000fe40003000000 */
[----:B------:R-:W-:Y:S01]  /*43d0*/  FSEL R193, R27, -INF , P5 ;  /* 0xff8000001bc17808 */ /* 0x000fe20002800000 */
[----:B------:R-:W-:Y:S01]  /*43e0*/  LDSM.16.MT88.4 R20, [R224+0x100] ;  /* 0x00010000e014783b */ /* 0x000fe20000004200 */
[----:B------:R-:W-:-:S02]  /*43f0*/  FMNMX.FTZ R71, R189, R71, !PT ;  /* 0x00000047bd477209 */ /* 0x000fc40007810000 */
[----:B------:R-:W-:Y:S02]  /*4400*/  FMNMX.FTZ R73, R196, R73, !PT ;  /* 0x00000049c4497209 */ /* 0x000fe40007810000 */
[----:B------:R-:W-:Y:S02]  /*4410*/  FMNMX.FTZ R2, R221, R2, !PT ;  /* 0x00000002dd027209 */ /* 0x000fe40007810000 */
[----:B------:R-:W-:Y:S02]  /*4420*/  FMNMX.FTZ R5, R149, R5, !PT ;  /* 0x0000000595057209 */ /* 0x000fe40007810000 */
[----:B------:R-:W-:Y:S02]  /*4430*/  FSEL R233, R24, -INF , P5 ;  /* 0xff80000018e97808 */ /* 0x000fe40002800000 */
[----:B------:R-:W-:Y:S01]  /*4440*/  FMNMX.FTZ R71, R207, R71, !PT ;  /* 0x00000047cf477209 */ /* 0x000fe20007810000 */
[----:B------:R-:W-:Y:S01]  /*4450*/  LDSM.16.MT88.4 R24, [R225+0x100] ;  /* 0x00010000e118783b */ /* 0x000fe20000004200 */
[----:B------:R-:W-:-:S02]  /*4460*/  FMNMX.FTZ R73, R193, R73, !PT ;  /* 0x00000049c1497209 */ /* 0x000fc40007810000 */
[----:B------:R-:W-:Y:S02]  /*4470*/  FMNMX.FTZ R2, R241, R2, !PT ;  /* 0x00000002f1027209 */ /* 0x000fe40007810000 */
[----:B------:R-:W-:Y:S01]  /*4480*/  FMNMX.FTZ R5, R150, R5, !PT ;  /* 0x0000000596057209 */ /* 0x000fe20007810000 */
[----:B------:R-:W1:Y:S01]  /*4490*/  SHFL.BFLY PT, R6, R73, 0x2, 0x1f ;  /* 0x0c401f0049067f89 */ /* 0x000e6200000e0000 */
[----:B------:R-:W-:Y:S02]  /*44a0*/  FMNMX.FTZ R71, R233, R71, !PT ;  /* 0x00000047e9477209 */ /* 0x000fe40007810000 */
[----:B------:R-:W-:Y:S02]  /*44b0*/  FMNMX.FTZ R2, R223, R2, !PT ;  /* 0x00000002df027209 */ /* 0x000fe40007810000 */
[----:B------:R-:W-:Y:S01]  /*44c0*/  FMNMX.FTZ R5, R151, R5, !PT ;  /* 0x0000000597057209 */ /* 0x000fe20007810000 */
[----:B------:R-:W2:Y:S01]  /*44d0*/  SHFL.BFLY PT, R7, R71, 0x2, 0x1f ;  /* 0x0c401f0047077f89 */ /* 0x000ea200000e0000 */
[----:B------:R-:W-:-:S02]  /*44e0*/  FMNMX.FTZ R2, R222, R2, !PT ;  /* 0x00000002de027209 */ /* 0x000fc40007810000 */
[----:B------:R-:W-:Y:S02]  /*44f0*/  FMNMX.FTZ R5, R166, R5, !PT ;  /* 0x00000005a6057209 */ /* 0x000fe40007810000 */
[----:B------:R-:W-:Y:S02]  /*4500*/  FSEL R242, R43, -INF , P4 ;  /* 0xff8000002bf27808 */ /* 0x000fe40002000000 */
[----:B------:R-:W-:Y:S02]  /*4510*/  FMNMX.FTZ R2, R194, R2, !PT ;  /* 0x00000002c2027209 */ /* 0x000fe40007810000 */
[----:B------:R-:W-:Y:S02]  /*4520*/  FMNMX.FTZ R5, R167, R5, !PT ;  /* 0x00000005a7057209 */ /* 0x000fe40007810000 */
[----:B------:R-:W-:Y:S02]  /*4530*/  FSEL R243, R39, -INF , P6 ;  /* 0xff80000027f37808 */ /* 0x000fe40003000000 */
[----:B------:R-:W-:-:S02]  /*4540*/  FMNMX.FTZ R2, R242, R2, !PT ;  /* 0x00000002f2027209 */ /* 0x000fc40007810000 */
[----:B------:R-:W-:Y:S02]  /*4550*/  FMNMX.FTZ R5, R169, R5, !PT ;  /* 0x00000005a9057209 */ /* 0x000fe40007810000 */
[----:B------:R-:W-:Y:S02]  /*4560*/  FSEL R230, R38, -INF , P5 ;  /* 0xff80000026e67808 */ /* 0x000fe40002800000 */
[----:B------:R-:W-:Y:S01]  /*4570*/  FMNMX.FTZ R2, R243, R2, !PT ;  /* 0x00000002f3027209 */ /* 0x000fe20007810000 */
[----:B------:R-:W-:Y:S01]  /*4580*/  LDSM.16.MT88.4 R36, [R226+0x100] ;  /* 0x00010000e224783b */ /* 0x000fe20000004200 */
[----:B------:R-:W-:Y:S02]  /*4590*/  FMNMX.FTZ R5, R170, R5, !PT ;  /* 0x00000005aa057209 */ /* 0x000fe40007810000 */
[----:B------:R-:W-:Y:S02]  /*45a0*/  FMNMX.FTZ R2, R230, R2, !PT ;  /* 0x00000002e6027209 */ /* 0x000fe40007810000 */
[----:B------:R-:W-:-:S02]  /*45b0*/  FMNMX.FTZ R5, R180, R5, !PT ;  /* 0x00000005b4057209 */ /* 0x000fc40007810000 */
[----:B-1----:R-:W-:Y:S02]  /*45c0*/  FMNMX.FTZ R73, R73, R6, !PT ;  /* 0x0000000649497209 */ /* 0x002fe40007810000 */
[----:B------:R-:W1:Y:S01]  /*45d0*/  SHFL.BFLY PT, R6, R2, 0x2, 0x1f ;  /* 0x0c401f0002067f89 */ /* 0x000e6200000e0000 */
[----:B------:R-:W-:Y:S02]  /*45e0*/  FMNMX.FTZ R5, R179, R5, !PT ;  /* 0x00000005b3057209 */ /* 0x000fe40007810000 */
[----:B--2---:R-:W-:Y:S02]  /*45f0*/  FMNMX.FTZ R71, R71, R7, !PT ;  /* 0x0000000747477209 */ /* 0x004fe40007810000 */
[----:B------:R-:W2:Y:S01]  /*4600*/  SHFL.BFLY PT, R7, R73, 0x1, 0x1f ;  /* 0x0c201f0049077f89 */ /* 0x000ea200000e0000 */
[----:B------:R-:W-:Y:S02]  /*4610*/  FMNMX.FTZ R5, R181, R5, !PT ;  /* 0x00000005b5057209 */ /* 0x000fe40007810000 */
[----:B------:R-:W-:Y:S01]  /*4620*/  FSEL R228, R48, -INF , P4 ;  /* 0xff80000030e47808 */ /* 0x000fe20002000000 */
[----:B------:R-:W3:Y:S01]  /*4630*/  SHFL.BFLY PT, R8, R71, 0x1, 0x1f ;  /* 0x0c201f0047087f89 */ /* 0x000ee200000e0000 */
[----:B------:R-:W-:-:S02]  /*4640*/  FMNMX.FTZ R5, R182, R5, !PT ;  /* 0x00000005b6057209 */ /* 0x000fc40007810000 */
[----:B------:R-:W-:Y:S02]  /*4650*/  FSEL R211, R46, -INF , P6 ;  /* 0xff8000002ed37808 */ /* 0x000fe40003000000 */
[----:B------:R-:W-:Y:S02]  /*4660*/  FMNMX.FTZ R5, R205, R5, !PT ;  /* 0x00000005cd057209 */ /* 0x000fe40007810000 */
[----:B------:R-:W-:Y:S02]  /*4670*/  FSEL R247, R47, -INF , P5 ;  /* 0xff8000002ff77808 */ /* 0x000fe40002800000 */
[----:B------:R-:W-:-:S04]  /*4680*/  FMNMX.FTZ R5, R192, R5, !PT ;  /* 0x00000005c0057209 */ /* 0x000fc80007810000 */
[----:B------:R-:W-:Y:S02]  /*4690*/  FMNMX.FTZ R5, R186, R5, !PT ;  /* 0x00000005ba057209 */ /* 0x000fe40007810000 */
[----:B-1----:R-:W-:Y:S02]  /*46a0*/  FMNMX.FTZ R2, R2, R6, !PT ;  /* 0x0000000602027209 */ /* 0x002fe40007810000 */
[----:B------:R-:W-:Y:S02]  /*46b0*/  FMNMX.FTZ R5, R199, R5, !PT ;  /* 0x00000005c7057209 */ /* 0x000fe40007810000 */
[----:B--2---:R-:W-:Y:S01]  /*46c0*/  FMNMX.FTZ R73, R73, R7, !PT ;  /* 0x0000000749497209 */ /* 0x004fe20007810000 */
[----:B------:R-:W1:Y:S01]  /*46d0*/  SHFL.BFLY PT, R9, R2, 0x1, 0x1f ;  /* 0x0c201f0002097f89 */ /* 0x000e6200000e0000 */
[----:B------:R-:W-:Y:S02]  /*46e0*/  FMNMX.FTZ R5, R202, R5, !PT ;  /* 0x00000005ca057209 */ /* 0x000fe40007810000 */
[----:B---3--:R-:W-:Y:S01]  /*46f0*/  FMNMX.FTZ R71, R71, R8, !PT ;  /* 0x0000000847477209 */ /* 0x008fe20007810000 */
[----:B------:R-:W-:Y:S01]  /*4700*/  FMUL.FTZ R7, R73, c[0x0][0x2d0] ;  /* 0x0000b40049077a20 */ /* 0x000fe20000410000 */
[----:B------:R-:W-:-:S02]  /*4710*/  FMNMX.FTZ R5, R228, R5, !PT ;  /* 0x00000005e4057209 */ /* 0x000fc40007810000 */
[----:B------:R-:W-:Y:S01]  /*4720*/  FSETP.NEU.FTZ.AND P4, PT, R73, -INF , PT ;  /* 0xff8000004900780b */ /* 0x000fe20003f9d000 */
[----:B------:R-:W-:Y:S01]  /*4730*/  FMUL.FTZ R6, R71, c[0x0][0x2d0] ;  /* 0x0000b40047067a20 */ /* 0x000fe20000410000 */
[----:B------:R-:W-:Y:S02]  /*4740*/  FMNMX.FTZ R8, R211, R5, !PT ;  /* 0x00000005d3087209 */ /* 0x000fe40007810000 */
[----:B------:R-:W-:Y:S02]  /*4750*/  FSEL R7, R7, RZ, P4 ;  /* 0x000000ff07077208 */ /* 0x000fe40002000000 */
[----:B------:R-:W-:Y:S02]  /*4760*/  FSETP.NEU.FTZ.AND P4, PT, R71, -INF , PT ;  /* 0xff8000004700780b */ /* 0x000fe40003f9d000 */
[----:B------:R-:W-:Y:S01]  /*4770*/  FMNMX.FTZ R8, R247, R8, !PT ;  /* 0x00000008f7087209 */ /* 0x000fe20007810000 */
[----:B------:R-:W-:Y:S01]  /*4780*/  FFMA.FTZ R5, R10, c[0x0][0x2d0], -R7 ;  /* 0x0000b4000a057a23 */ /* 0x000fe20000010807 */
[----:B------:R-:W-:-:S03]  /*4790*/  FSEL R6, R6, RZ, P4 ;  /* 0x000000ff06067208 */ /* 0x000fc60002000000 */
[----:B------:R-:W2:Y:S01]  /*47a0*/  SHFL.BFLY PT, R10, R8, 0x2, 0x1f ;  /* 0x0c401f00080a7f89 */ /* 0x000ea200000e0000 */
[----:B------:R3:W-:Y:S01]  /*47b0*/  MUFU.EX2 R244, R5 ;  /* 0x0000000500f47308 */ /* 0x0007e20000000800 */
[----:B-1----:R-:W-:Y:S01]  /*47c0*/  FMNMX.FTZ R2, R2, R9, !PT ;  /* 0x0000000902027209 */ /* 0x002fe20007810000 */
[----:B------:R-:W-:-:S03]  /*47d0*/  FFMA.FTZ R9, R13, c[0x0][0x2d0], -R6 ;  /* 0x0000b4000d097a23 */ /* 0x000fc60000010806 */
[----:B------:R-:W-:-:S03]  /*47e0*/  FSETP.NEU.FTZ.AND P4, PT, R2, -INF , PT ;  /* 0xff8000000200780b */ /* 0x000fc60003f9d000 */
[----:B------:R1:W-:Y:S01]  /*47f0*/  MUFU.EX2 R204, R9 ;  /* 0x0000000900cc7308 */ /* 0x0003e20000000800 */
[----:B---3--:R-:W-:-:S07]  /*4800*/  FFMA.FTZ R5, R11, c[0x0][0x2d0], -R6 ;  /* 0x0000b4000b057a23 */ /* 0x008fce0000010806 */
[----:B------:R3:W-:Y:S01]  /*4810*/  MUFU.EX2 R201, R5 ;  /* 0x0000000500c97308 */ /* 0x0007e20000000800 */
[----:B--2---:R-:W-:Y:S01]  /*4820*/  FMNMX.FTZ R8, R8, R10, !PT ;  /* 0x0000000a08087209 */ /* 0x004fe20007810000 */
[----:B-1----:R-:W-:-:S06]  /*4830*/  FFMA.FTZ R9, R14, c[0x0][0x2d0], -R6 ;  /* 0x0000b4000e097a23 */ /* 0x002fcc0000010806 */
[----:B------:R-:W1:Y:S01]  /*4840*/  MUFU.EX2 R190, R9 ;  /* 0x0000000900be7308 */ /* 0x000e620000000800 */
[----:B---3--:R-:W-:-:S07]  /*4850*/  FFMA.FTZ R5, R12, c[0x0][0x2d0], -R6 ;  /* 0x0000b4000c057a23 */ /* 0x008fce0000010806 */
[----:B------:R2:W3:Y:S01]  /*4860*/  MUFU.EX2 R200, R5 ;  /* 0x0000000500c87308 */ /* 0x0004e20000000800 */
[----:B-1----:R-:W-:Y:S01]  /*4870*/  F2FP.BF16.PACK_AB R10, R190, R204 ;  /* 0x000000ccbe0a723e */ /* 0x002fe200000010ff */
[----:B--2---:R-:W-:-:S05]  /*4880*/  FMUL.FTZ R5, R2, c[0x0][0x2d0] ;  /* 0x0000b40002057a20 */ /* 0x004fca0000410000 */
[----:B------:R-:W-:-:S05]  /*4890*/  FSEL R5, R5, RZ, P4 ;  /* 0x000000ff05057208 */ /* 0x000fca0002000000 */
[--C-:B------:R-:W-:Y:S02]  /*48a0*/  FFMA.FTZ R9, R15, c[0x0][0x2d0], -R5.reuse ;  /* 0x0000b4000f097a23 */ /* 0x100fe40000010805 */
[--C-:B------:R-:W-:Y:S02]  /*48b0*/  FFMA.FTZ R0, R16, c[0x0][0x2d0], -R5.reuse ;  /* 0x0000b40010007a23 */ /* 0x100fe40000010805 */
[----:B------:R1:W-:Y:S08]  /*48c0*/  MUFU.EX2 R92, R9 ;  /* 0x00000009005c7308 */ /* 0x0003f00000000800 */
[----:B------:R2:W4:Y:S01]  /*48d0*/  MUFU.EX2 R206, R0 ;  /* 0x0000000000ce7308 */ /* 0x0005220000000800 */
[----:B-1----:R-:W1:Y:S01]  /*48e0*/  SHFL.BFLY PT, R9, R8, 0x1, 0x1f ;  /* 0x0c201f0008097f89 */ /* 0x002e6200000e0000 */
[----:B--2---:R-:W-:-:S03]  /*48f0*/  FFMA.FTZ R0, R17, c[0x0][0x2d0], -R5 ;  /* 0x0000b40011007a23 */ /* 0x004fc60000010805 */
[----:B------:R-:W2:Y:S03]  /*4900*/  LDSM.16.MT88.4 R16, [R227+0x100] ;  /* 0x00010000e310783b */ /* 0x000ea60000004200 */
[----:B------:R4:W-:Y:S01]  /*4910*/  MUFU.EX2 R113, R0 ;  /* 0x0000000000717308 */ /* 0x0009e20000000800 */
[----:B-1----:R-:W-:Y:S02]  /*4920*/  FMNMX.FTZ R72, R8, R9, !PT ;  /* 0x0000000908487209 */ /* 0x002fe40007810000 */
[----:B---3--:R-:W-:Y:S01]  /*4930*/  F2FP.BF16.PACK_AB R8, R200, R201 ;  /* 0x000000c9c808723e */ /* 0x008fe200000010ff */
[----:B----4-:R-:W-:Y:S01]  /*4940*/  FFMA.FTZ R0, R28, c[0x0][0x2d0], -R5 ;  /* 0x0000b4001c007a23 */ /* 0x010fe20000010805 */
[C---:B------:R-:W-:Y:S01]  /*4950*/  FSETP.NEU.FTZ.AND P4, PT, R72.reuse, -INF , PT ;  /* 0xff8000004800780b */ /* 0x040fe20003f9d000 */
[----:B------:R-:W-:Y:S01]  /*4960*/  FMUL.FTZ R3, R72, c[0x0][0x2d0] ;  /* 0x0000b40048037a20 */ /* 0x000fe20000410000 */
[----:B------:R-:W-:Y:S01]  /*4970*/  F2FP.BF16.PACK_AB R9, R206, R92 ;  /* 0x0000005cce09723e */ /* 0x000fe200000010ff */
[----:B------:R1:W3:Y:S02]  /*4980*/  MUFU.EX2 R119, R0 ;  /* 0x0000000000777308 */ /* 0x0002e40000000800 */
[----:B-1----:R-:W-:Y:S01]  /*4990*/  FFMA.FTZ R0, R29, c[0x0][0x2d0], -R7 ;  /* 0x0000b4001d007a23 */ /* 0x002fe20000010807 */
[----:B---3--:R-:W-:-:S05]  /*49a0*/  F2FP.BF16.PACK_AB R11, R119, R113 ;  /* 0x00000071770b723e */ /* 0x008fca00000010ff */
[----:B------:R1:W3:Y:S02]  /*49b0*/  MUFU.EX2 R213, R0 ;  /* 0x0000000000d57308 */ /* 0x0002e40000000800 */
[C---:B------:R-:W-:Y:S08]  /*49c0*/  HMMA.16816.F32.BF16 R76, R8.reuse, R20, RZ ;  /* 0x00000014084c723c */ /* 0x040ff000000418ff */
[----:B--2---:R-:W-:Y:S01]  /*49d0*/  HMMA.16816.F32.BF16 R60, R8, R16, RZ ;  /* 0x00000010083c723c */ /* 0x004fe200000418ff */
[----:B-1----:R-:W-:Y:S01]  /*49e0*/  FFMA.FTZ R0, R30, c[0x0][0x2d0], -R7 ;  /* 0x0000b4001e007a23 */ /* 0x002fe20000010807 */
[----:B---3--:R-:W-:-:S03]  /*49f0*/  F2FP.BF16.PACK_AB R12, R213, R244 ;  /* 0x000000f4d50c723e */ /* 0x008fc600000010ff */
[----:B------:R1:W-:Y:S03]  /*4a00*/  MUFU.EX2 R231, R0 ;  /* 0x0000000000e77308 */ /* 0x0003e60000000800 */
[C---:B------:R-:W-:Y:S08]  /*4a10*/  HMMA.16816.F32.BF16 R52, R8.reuse, R24, RZ ;  /* 0x000000180834723c */ /* 0x040ff000000418ff */
[----:B------:R-:W-:Y:S01]  /*4a20*/  HMMA.16816.F32.BF16 R44, R8, R36, RZ ;  /* 0x00000024082c723c */ /* 0x000fe200000418ff */
[----:B-1----:R-:W-:Y:S01]  /*4a30*/  FSEL R0, R3, RZ, P4 ;  /* 0x000000ff03007208 */ /* 0x002fe20002000000 */
[----:B------:R-:W-:-:S06]  /*4a40*/  FFMA.FTZ R3, R31, c[0x0][0x2d0], -R7 ;  /* 0x0000b4001f037a23 */ /* 0x000fcc0000010807 */
[C---:B------:R-:W-:Y:S01]  /*4a50*/  HMMA.16816.F32.BF16 R64, R8.reuse, R22, RZ ;  /* 0x000000160840723c */ /* 0x040fe200000418ff */
[----:B------:R-:W-:Y:S01]  /*4a60*/  LDSM.16.MT88.4 R28, [R226+0x900] ;  /* 0x00090000e21c783b */ /* 0x000fe20000004200 */
[----:B------:R1:W2:Y:S06]  /*4a70*/  MUFU.EX2 R234, R3 ;  /* 0x0000000300ea7308 */ /* 0x0002ac0000000800 */
[C---:B------:R-:W-:Y:S08]  /*4a80*/  HMMA.16816.F32.BF16 R56, R8.reuse, R18, RZ ;  /* 0x000000120838723c */ /* 0x040ff000000418ff */
[----:B------:R-:W-:Y:S01]  /*4a90*/  HMMA.16816.F32.BF16 R48, R8, R26, RZ ;  /* 0x0000001a0830723c */ /* 0x000fe200000418ff */
[----:B-1----:R-:W-:Y:S01]  /*4aa0*/  FFMA.FTZ R3, R32, c[0x0][0x2d0], -R0 ;  /* 0x0000b40020037a23 */ /* 0x002fe20000010800 */
[----:B--2---:R-:W-:-:S03]  /*4ab0*/  F2FP.BF16.PACK_AB R14, R234, R231 ;  /* 0x000000e7ea0e723e */ /* 0x004fc600000010ff */
[----:B------:R1:W-:Y:S02]  /*4ac0*/  MUFU.EX2 R249, R3 ;  /* 0x0000000300f97308 */ /* 0x0003e40000000800 */
[----:B-1----:R-:W-:-:S06]  /*4ad0*/  FFMA.FTZ R3, R33, c[0x0][0x2d0], -R0 ;  /* 0x0000b40021037a23 */ /* 0x002fcc0000010800 */
[----:B------:R1:W2:Y:S02]  /*4ae0*/  MUFU.EX2 R245, R3 ;  /* 0x0000000300f57308 */ /* 0x0002a40000000800 */
[----:B-1----:R-:W-:Y:S01]  /*4af0*/  FFMA.FTZ R3, R34, c[0x0][0x2d0], -R0 ;  /* 0x0000b40022037a23 */ /* 0x002fe20000010800 */
[----:B--2---:R-:W-:-:S05]  /*4b00*/  F2FP.BF16.PACK_AB R13, R245, R249 ;  /* 0x000000f9f50d723e */ /* 0x004fca00000010ff */
[----:B------:R1:W-:Y:S02]  /*4b10*/  MUFU.EX2 R203, R3 ;  /* 0x0000000300cb7308 */ /* 0x0003e40000000800 */
[----:B-1----:R-:W-:Y:S02]  /*4b20*/  FFMA.FTZ R3, R35, c[0x0][0x2d0], -R0 ;  /* 0x0000b40023037a23 */ /* 0x002fe40000010800 */
[----:B------:R-:W-:Y:S04]  /*4b30*/  LDSM.16.MT88.4 R32, [R227+0x900] ;  /* 0x00090000e320783b */ /* 0x000fe80000004200 */
[----:B------:R1:W2:Y:S02]  /*4b40*/  MUFU.EX2 R188, R3 ;  /* 0x0000000300bc7308 */ /* 0x0002a40000000800 */
[----:B-1----:R-:W-:Y:S01]  /*4b50*/  FFMA.FTZ R3, R40, c[0x0][0x2d0], -R6 ;  /* 0x0000b40028037a23 */ /* 0x002fe20000010806 */
[----:B--2---:R-:W-:-:S05]  /*4b60*/  F2FP.BF16.PACK_AB R15, R188, R203 ;  /* 0x000000cbbc0f723e */ /* 0x004fca00000010ff */
[----:B------:R1:W-:Y:S02]  /*4b70*/  MUFU.EX2 R198, R3 ;  /* 0x0000000300c67308 */ /* 0x0003e40000000800 */
[C---:B------:R-:W-:Y:S08]  /*4b80*/  HMMA.16816.F32.BF16 R88, R12.reuse, R20, RZ ;  /* 0x000000140c58723c */ /* 0x040ff000000418ff */
[----:B------:R-:W-:Y:S01]  /*4b90*/  HMMA.16816.F32.BF16 R104, R12, R22, RZ ;  /* 0x000000160c68723c */ /* 0x000fe200000418ff */
[----:B------:R-:W2:Y:S01]  /*4ba0*/  LDSM.16.MT88.4 R20, [R224+0x900] ;  /* 0x00090000e014783b */ /* 0x000ea20000004200 */
[----:B-1----:R-:W-:-:S04]  /*4bb0*/  FFMA.FTZ R3, R41, c[0x0][0x2d0], -R6 ;  /* 0x0000b40029037a23 */ /* 0x002fc80000010806 */
[----:B------:R1:W-:Y:S02]  /*4bc0*/  MUFU.EX2 R111, R3 ;  /* 0x00000003006f7308 */ /* 0x0003e40000000800 */
[----:B------:R-:W-:Y:S08]  /*4bd0*/  HMMA.16816.F32.BF16 R40, R8, R38, RZ ;  /* 0x000000260828723c */ /* 0x000ff000000418ff */
[----:B------:R-:W-:Y:S01]  /*4be0*/  HMMA.16816.F32.BF16 R84, R12, R16, RZ ;  /* 0x000000100c54723c */ /* 0x000fe200000418ff */
[----:B-1----:R-:W-:-:S07]  /*4bf0*/  FFMA.FTZ R3, R68, c[0x0][0x2d0], -R6 ;  /* 0x0000b40044037a23 */ /* 0x002fce0000010806 */
[C---:B------:R-:W-:Y:S01]  /*4c00*/  HMMA.16816.F32.BF16 R128, R12.reuse, R18, RZ ;  /* 0x000000120c80723c */ /* 0x040fe200000418ff */
[----:B------:R-:W1:Y:S01]  /*4c10*/  LDSM.16.MT88.4 R16, [R225+0x900] ;  /* 0x00090000e110783b */ /* 0x000e620000004200 */
[----:B------:R-:W-:Y:S01]  /*4c20*/  IMAD.MOV.U32 R68, RZ, RZ, R206 ;  /* 0x000000ffff447224 */ /* 0x000fe200078e00ce */
[----:B------:R3:W-:Y:S05]  /*4c30*/  MUFU.EX2 R232, R3 ;  /* 0x0000000300e87308 */ /* 0x0007ea0000000800 */
[C---:B------:R-:W-:Y:S08]  /*4c40*/  HMMA.16816.F32.BF16 R80, R12.reuse, R24, RZ ;  /* 0x000000180c50723c */ /* 0x040ff000000418ff */
[----:B------:R-:W-:Y:S01]  /*4c50*/  HMMA.16816.F32.BF16 R132, R12, R26, RZ ;  /* 0x0000001a0c84723c */ /* 0x000fe200000418ff */
[----:B---3--:R-:W-:-:S04]  /*4c60*/  FFMA.FTZ R3, R69, c[0x0][0x2d0], -R6 ;  /* 0x0000b40045037a23 */ /* 0x008fc80000010806 */
[----:B------:R3:W4:Y:S03]  /*4c70*/  MUFU.EX2 R112, R3 ;  /* 0x0000000300707308 */ /* 0x0007260000000800 */
[C---:B------:R-:W-:Y:S08]  /*4c80*/  HMMA.16816.F32.BF16 R24, R12.reuse, R36, RZ ;  /* 0x000000240c18723c */ /* 0x040ff000000418ff */
[----:B------:R-:W-:Y:S01]  /*4c90*/  HMMA.16816.F32.BF16 R120, R12, R38, RZ ;  /* 0x000000260c78723c */ /* 0x000fe200000418ff */
[----:B------:R-:W1:Y:S01]  /*4ca0*/  LDSM.16.MT88.4 R12, [R224+0x1100] ;  /* 0x00110000e00c783b */ /* 0x000e620000004200 */
[----:B---3--:R-:W-:-:S02]  /*4cb0*/  FFMA.FTZ R3, R70, c[0x0][0x2d0], -R5 ;  /* 0x0000b40046037a23 */ /* 0x008fc40000010805 */
[----:B------:R-:W-:Y:S02]  /*4cc0*/  IMAD.MOV.U32 R70, RZ, RZ, R113 ;  /* 0x000000ffff467224 */ /* 0x000fe400078e0071 */
[----:B------:R3:W-:Y:S02]  /*4cd0*/  MUFU.EX2 R4, R3 ;  /* 0x0000000300047308 */ /* 0x0007e40000000800 */
[----:B---3--:R-:W-:Y:S02]  /*4ce0*/  FFMA.FTZ R3, R74, c[0x0][0x2d0], -R5 ;  /* 0x0000b4004a037a23 */ /* 0x008fe40000010805 */
[----:B------:R-:W-:-:S04]  /*4cf0*/  IMAD.MOV.U32 R74, RZ, RZ, R203 ;  /* 0x000000ffff4a7224 */ /* 0x000fc800078e00cb */
[----:B------:R3:W-:Y:S02]  /*4d00*/  MUFU.EX2 R8, R3 ;  /* 0x0000000300087308 */ /* 0x0007e40000000800 */
[----:B---3--:R-:W-:Y:S01]  /*4d10*/  FFMA.FTZ R3, R75, c[0x0][0x2d0], -R5 ;  /* 0x0000b4004b037a23 */ /* 0x008fe20000010805 */
[----:B----4-:R-:W-:-:S05]  /*4d20*/  MOV R75, R112 ;  /* 0x00000070004b7202 */ /* 0x010fca0000000f00 */
[----:B------:R3:W-:Y:S01]  /*4d30*/  MUFU.EX2 R229, R3 ;  /* 0x0000000300e57308 */ /* 0x0007e20000000800 */
[----:B------:R-:W-:Y:S01]  /*4d40*/  F2FP.BF16.PACK_AB R10, R75, R232 ;  /* 0x000000e84b0a723e */ /* 0x000fe200000010ff */
[----:B---3--:R-:W-:Y:S02]  /*4d50*/  FFMA.FTZ R3, R93, c[0x0][0x2d0], -R5 ;  /* 0x0000b4005d037a23 */ /* 0x008fe40000010805 */
[----:B------:R-:W-:-:S04]  /*4d60*/  IMAD.MOV.U32 R93, RZ, RZ, R111 ;  /* 0x000000ffff5d7224 */ /* 0x000fc800078e006f */
[----:B------:R3:W4:Y:S02]  /*4d70*/  MUFU.EX2 R69, R3 ;  /* 0x0000000300457308 */ /* 0x0007240000000800 */
[----:B---3--:R-:W-:Y:S01]  /*4d80*/  FFMA.FTZ R3, R94, c[0x0][0x2d0], -R7 ;  /* 0x0000b4005e037a23 */ /* 0x008fe20000010807 */
[----:B----4-:R-:W-:Y:S01]  /*4d90*/  F2FP.BF16.PACK_AB R11, R69, R229 ;  /* 0x000000e5450b723e */ /* 0x010fe200000010ff */
[----:B------:R-:W-:Y:S01]  /*4da0*/  IMAD.MOV.U32 R94, RZ, RZ, R8 ;  /* 0x000000ffff5e7224 */ /* 0x000fe200078e0008 */
[----:B------:R-:W-:-:S03]  /*4db0*/  F2FP.BF16.PACK_AB R8, R93, R198 ;  /* 0x000000c65d08723e */ /* 0x000fc600000010ff */
[----:B------:R3:W-:Y:S01]  /*4dc0*/  MUFU.EX2 R252, R3 ;  /* 0x0000000300fc7308 */ /* 0x0007e20000000800 */
[----:B------:R-:W-:-:S07]  /*4dd0*/  F2FP.BF16.PACK_AB R9, R94, R4 ;  /* 0x000000045e09723e */ /* 0x000fce00000010ff */
[----:B--2---:R-:W-:Y:S01]  /*4de0*/  HMMA.16816.F32.BF16 R124, R8, R20, R76 ;  /* 0x00000014087c723c */ /* 0x004fe2000004184c */
[----:B---3--:R-:W-:Y:S01]  /*4df0*/  FFMA.FTZ R3, R95, c[0x0][0x2d0], -R7 ;  /* 0x0000b4005f037a23 */ /* 0x008fe20000010807 */
[----:B------:R-:W-:-:S06]  /*4e00*/  MOV R95, R201 ;  /* 0x000000c9005f7202 */ /* 0x000fcc0000000f00 */
[C---:B------:R-:W-:Y:S01]  /*4e10*/  HMMA.16816.F32.BF16 R112, R8.reuse, R32, R60 ;  /* 0x000000200870723c */ /* 0x040fe2000004183c */
[----:B------:R2:W3:Y:S07]  /*4e20*/  MUFU.EX2 R251, R3 ;  /* 0x0000000300fb7308 */ /* 0x0004ee0000000800 */
[C---:B------:R-:W-:Y:S08]  /*4e30*/  HMMA.16816.F32.BF16 R100, R8.reuse, R28, R44 ;  /* 0x0000001c0864723c */ /* 0x040ff0000004182c */
[----:B-1----:R-:W-:Y:S01]  /*4e40*/  HMMA.16816.F32.BF16 R108, R8, R16, R52 ;  /* 0x00000010086c723c */ /* 0x002fe20000041834 */
[----:B--2---:R-:W-:-:S04]  /*4e50*/  FFMA.FTZ R3, R96, c[0x0][0x2d0], -R7 ;  /* 0x0000b40060037a23 */ /* 0x004fc80000010807 */
[----:B------:R1:W-:Y:S03]  /*4e60*/  MUFU.EX2 R246, R3 ;  /* 0x0000000300f67308 */ /* 0x0003e60000000800 */
[C---:B------:R-:W-:Y:S08]  /*4e70*/  HMMA.16816.F32.BF16 R76, R8.reuse, R34, R56 ;  /* 0x00000022084c723c */ /* 0x040ff00000041838 */
[----:B------:R-:W-:Y:S01]  /*4e80*/  HMMA.16816.F32.BF16 R60, R8, R18, R48 ;  /* 0x00000012083c723c */ /* 0x000fe20000041830 */
[----:B-1----:R-:W-:-:S07]  /*4e90*/  FFMA.FTZ R3, R97, c[0x0][0x2d0], -R7 ;  /* 0x0000b40061037a23 */ /* 0x002fce0000010807 */
[----:B------:R-:W-:Y:S01]  /*4ea0*/  HMMA.16816.F32.BF16 R44, R8, R30, R40 ;  /* 0x0000001e082c723c */ /* 0x000fe20000041828 */
[----:B------:R1:W2:Y:S02]  /*4eb0*/  MUFU.EX2 R250, R3 ;  /* 0x0000000300fa7308 */ /* 0x0002a40000000800 */
[----:B-1----:R-:W-:-:S06]  /*4ec0*/  FFMA.FTZ R3, R98, c[0x0][0x2d0], -R0 ;  /* 0x0000b40062037a23 */ /* 0x002fcc0000010800 */
[----:B------:R1:W-:Y:S02]  /*4ed0*/  MUFU.EX2 R216, R3 ;  /* 0x0000000300d87308 */ /* 0x0003e40000000800 */
[----:B-1----:R-:W-:Y:S02]  /*4ee0*/  FFMA.FTZ R3, R99, c[0x0][0x2d0], -R0 ;  /* 0x0000b40063037a23 */ /* 0x002fe40000010800 */
[----:B------:R-:W-:Y:S04]  /*4ef0*/  HMMA.16816.F32.BF16 R96, R8, R22, R64 ;  /* 0x000000160860723c */ /* 0x000fe80000041840 */
[----:B------:R1:W4:Y:S03]  /*4f00*/  MUFU.EX2 R218, R3 ;  /* 0x0000000300da7308 */ /* 0x0003260000000800 */
[----:B---3--:R-:W-:-:S02]  /*4f10*/  F2FP.BF16.PACK_AB R8, R251, R252 ;  /* 0x000000fcfb08723e */ /* 0x008fc400000010ff */
[----:B--2---:R-:W-:Y:S01]  /*4f20*/  F2FP.BF16.PACK_AB R10, R250, R246 ;  /* 0x000000f6fa0a723e */ /* 0x004fe200000010ff */
[----:B-1----:R-:W-:Y:S01]  /*4f30*/  FFMA.FTZ R3, R116, c[0x0][0x2d0], -R0 ;  /* 0x0000b40074037a23 */ /* 0x002fe20000010800 */
[----:B----4-:R-:W-:Y:S01]  /*4f40*/  F2FP.BF16.PACK_AB R9, R218, R216 ;  /* 0x000000d8da09723e */ /* 0x010fe200000010ff */
[----:B------:R-:W-:Y:S02]  /*4f50*/  IMAD.MOV.U32 R116, RZ, RZ, R200 ;  /* 0x000000ffff747224 */ /* 0x000fe400078e00c8 */
[----:B------:R1:W-:Y:S02]  /*4f60*/  MUFU.EX2 R220, R3 ;  /* 0x0000000300dc7308 */ /* 0x0003e40000000800 */
[----:B-1----:R-:W-:Y:S01]  /*4f70*/  FFMA.FTZ R3, R117, c[0x0][0x2d0], -R0 ;  /* 0x0000b40075037a23 */ /* 0x002fe20000010800 */
[----:B------:R-:W-:-:S05]  /*4f80*/  MOV R117, R205 ;  /* 0x000000cd00757202 */ /* 0x000fca0000000f00 */
[----:B------:R1:W2:Y:S02]  /*4f90*/  MUFU.EX2 R217, R3 ;  /* 0x0000000300d97308 */ /* 0x0002a40000000800 */
[----:B-1----:R-:W-:Y:S01]  /*4fa0*/  FFMA.FTZ R3, R118, c[0x0][0x2d0], -R7 ;  /* 0x0000b40076037a23 */ /* 0x002fe20000010807 */
[----:B--2---:R-:W-:Y:S01]  /*4fb0*/  F2FP.BF16.PACK_AB R11, R217, R220 ;  /* 0x000000dcd90b723e */ /* 0x004fe200000010ff */
[----:B------:R-:W-:-:S04]  /*4fc0*/  IMAD.MOV.U32 R118, RZ, RZ, R204 ;  /* 0x000000ffff767224 */ /* 0x000fc800078e00cc */
[----:B------:R1:W-:Y:S02]  /*4fd0*/  MUFU.EX2 R219, R3 ;  /* 0x0000000300db7308 */ /* 0x0003e40000000800 */
[C---:B------:R-:W-:Y:S08]  /*4fe0*/  HMMA.16816.F32.BF16 R48, R8.reuse, R20, R88 ;  /* 0x000000140830723c */ /* 0x040ff00000041858 */
[----:B------:R-:W-:Y:S01]  /*4ff0*/  HMMA.16816.F32.BF16 R40, R8, R22, R104 ;  /* 0x000000160828723c */ /* 0x000fe20000041868 */
[----:B------:R-:W2:Y:S01]  /*5000*/  LDSM.16.MT88.4 R20, [R227+0x1100] ;  /* 0x00110000e314783b */ /* 0x000ea20000004200 */
[----:B-1----:R-:W-:-:S02]  /*5010*/  FFMA.FTZ R3, R136, c[0x0][0x2d0], -R6 ;  /* 0x0000b40088037a23 */ /* 0x002fc40000010806 */
[----:B------:R-:W-:Y:S02]  /*5020*/  IMAD.MOV.U32 R136, RZ, RZ, R202 ;  /* 0x000000ffff887224 */ /* 0x000fe400078e00ca */
[----:B------:R1:W-:Y:S02]  /*5030*/  MUFU.EX2 R214, R3 ;  /* 0x0000000300d67308 */ /* 0x0003e40000000800 */
[C---:B------:R-:W-:Y:S07]  /*5040*/  HMMA.16816.F32.BF16 R52, R8.reuse, R32, R84 ;  /* 0x000000200834723c */ /* 0x040fee0000041854 */
[----:B------:R-:W-:Y:S01]  /*5050*/  IMAD.MOV.U32 R87, RZ, RZ, R199 ;  /* 0x000000ffff577224 */ /* 0x000fe200078e00c7 */
[----:B------:R-:W-:Y:S01]  /*5060*/  HMMA.16816.F32.BF16 R88, R8, R28, R24 ;  /* 0x0000001c0858723c */ /* 0x000fe20000041818 */
[----:B------:R-:W3:Y:S01]  /*5070*/  LDSM.16.MT88.4 R24, [R225+0x1100] ;  /* 0x00110000e118783b */ /* 0x000ee20000004200 */
[----:B-1----:R-:W-:-:S06]  /*5080*/  FFMA.FTZ R3, R137, c[0x0][0x2d0], -R6 ;  /* 0x0000b40089037a23 */ /* 0x002fcc0000010806 */
[C---:B------:R-:W-:Y:S01]  /*5090*/  HMMA.16816.F32.BF16 R36, R8.reuse, R34, R128 ;  /* 0x000000220824723c */ /* 0x040fe20000041880 */
[----:B------:R-:W-:Y:S01]  /*50a0*/  IMAD.MOV.U32 R137, RZ, RZ, R212 ;  /* 0x000000ffff897224 */ /* 0x000fe200078e00d4 */
[----:B------:R-:W1:Y:S01]  /*50b0*/  LDSM.16.MT88.4 R32, [R226+0x1100] ;  /* 0x00110000e220783b */ /* 0x000e620000004200 */
[----:B------:R4:W2:Y:S01]  /*50c0*/  MUFU.EX2 R215, R3 ;  /* 0x0000000300d77308 */ /* 0x0008a20000000800 */
[----:B------:R-:W-:Y:S02]  /*50d0*/  IMAD.MOV.U32 R29, RZ, RZ, R136 ;  /* 0x000000ffff1d7224 */ /* 0x000fe400078e0088 */
[----:B------:R-:W-:Y:S02]  /*50e0*/  IMAD.MOV.U32 R136, RZ, RZ, R197 ;  /* 0x000000ffff887224 */ /* 0x000fe400078e00c5 */
[----:B------:R-:W-:Y:S01]  /*50f0*/  HMMA.16816.F32.BF16 R80, R8, R16, R80 ;  /* 0x000000100850723c */ /* 0x000fe20000041850 */
[----:B------:R-:W-:-:S06]  /*5100*/  IMAD.MOV.U32 R128, RZ, RZ, R192 ;  /* 0x000000ffff807224 */ /* 0x000fcc00078e00c0 */
[----:B------:R-:W-:Y:S01]  /*5110*/  MOV R17, R94 ;  /* 0x0000005e00117202 */ /* 0x000fe20000000f00 */
[----:B------:R-:W-:Y:S01]  /*5120*/  IMAD.MOV.U32 R16, RZ, RZ, R117 ;  /* 0x000000ffff107224 */ /* 0x000fe200078e0075 */
[C---:B------:R-:W-:Y:S01]  /*5130*/  HMMA.16816.F32.BF16 R56, R8.reuse, R18, R132 ;  /* 0x000000120838723c */ /* 0x040fe20000041884 */
[----:B------:R-:W-:Y:S02]  /*5140*/  IMAD.MOV.U32 R117, RZ, RZ, R194 ;  /* 0x000000ffff757224 */ /* 0x000fe400078e00c2 */
[----:B----4-:R-:W-:Y:S01]  /*5150*/  FFMA.FTZ R3, R138, c[0x0][0x2d0], -R6 ;  /* 0x0000b4008a037a23 */ /* 0x010fe20000010806 */
[----:B------:R-:W-:Y:S01]  /*5160*/  MOV R138, R211 ;  /* 0x000000d3008a7202 */ /* 0x000fe20000000f00 */
[----:B------:R-:W-:Y:S02]  /*5170*/  IMAD.MOV.U32 R130, RZ, RZ, R16 ;  /* 0x000000ffff827224 */ /* 0x000fe400078e0010 */
[----:B------:R4:W-:Y:S01]  /*5180*/  MUFU.EX2 R212, R3 ;  /* 0x0000000300d47308 */ /* 0x0009e20000000800 */
[----:B------:R-:W-:Y:S01]  /*5190*/  HMMA.16816.F32.BF16 R64, R8, R30, R120 ;  /* 0x0000001e0840723c */ /* 0x000fe20000041878 */
[----:B------:R-:W-:-:S02]  /*51a0*/  IMAD.MOV.U32 R129, RZ, RZ, R17 ;  /* 0x000000ffff817224 */ /* 0x000fc400078e0011 */
[----:B------:R-:W-:Y:S01]  /*51b0*/  LDSM.16.MT88.4 R16, [R224+0x1900] ;  /* 0x00190000e010783b */ /* 0x000fe20000004200 */
[----:B------:R-:W-:Y:S02]  /*51c0*/  IMAD.MOV.U32 R134, RZ, RZ, R116 ;  /* 0x000000ffff867224 */ /* 0x000fe400078e0074 */
[----:B------:R-:W-:Y:S01]  /*51d0*/  IMAD.MOV.U32 R133, RZ, RZ, R95 ;  /* 0x000000ffff857224 */ /* 0x000fe200078e005f */
[----:B--2---:R-:W-:Y:S01]  /*51e0*/  F2FP.BF16.PACK_AB R8, R215, R214 ;  /* 0x000000d6d708723e */ /* 0x004fe200000010ff */
[----:B----4-:R-:W-:Y:S02]  /*51f0*/  FFMA.FTZ R3, R139, c[0x0][0x2d0], -R6 ;  /* 0x0000b4008b037a23 */ /* 0x010fe40000010806 */
[----:B------:R-:W-:Y:S02]  /*5200*/  IMAD.MOV.U32 R139, RZ, RZ, R4 ;  /* 0x000000ffff8b7224 */ /* 0x000fe400078e0004 */
[----:B------:R2:W4:Y:S01]  /*5210*/  MUFU.EX2 R211, R3 ;  /* 0x0000000300d37308 */ /* 0x0005220000000800 */
[----:B------:R-:W-:-:S04]  /*5220*/  IMAD.MOV.U32 R4, RZ, RZ, R207 ;  /* 0x000000ffff047224 */ /* 0x000fc800078e00cf */
[----:B------:R-:W-:Y:S01]  /*5230*/  IMAD.MOV.U32 R94, RZ, RZ, R4 ;  /* 0x000000ffff5e7224 */ /* 0x000fe200078e0004 */
[----:B------:R-:W-:-:S03]  /*5240*/  MOV R4, R195 ;  /* 0x000000c300047202 */ /* 0x000fc60000000f00 */
[----:B------:R-:W-:Y:S02]  /*5250*/  IMAD.MOV.U32 R135, RZ, RZ, R94 ;  /* 0x000000ffff877224 */ /* 0x000fe400078e005e */
[----:B--2---:R-:W-:Y:S01]  /*5260*/  FFMA.FTZ R3, R140, c[0x0][0x2d0], -R5 ;  /* 0x0000b4008c037a23 */ /* 0x004fe20000010805 */
[----:B----4-:R-:W-:Y:S01]  /*5270*/  F2FP.BF16.PACK_AB R10, R211, R212 ;  /* 0x000000d4d30a723e */ /* 0x010fe200000010ff */
[----:B------:R-:W-:Y:S02]  /*5280*/  IMAD.MOV.U32 R140, RZ, RZ, R118 ;  /* 0x000000ffff8c7224 */ /* 0x000fe400078e0076 */
[----:B------:R2:W-:Y:S01]  /*5290*/  MUFU.EX2 R207, R3 ;  /* 0x0000000300cf7308 */ /* 0x0005e20000000800 */
[----:B------:R-:W-:Y:S02]  /*52a0*/  IMAD.MOV.U32 R118, RZ, RZ, R196 ;  /* 0x000000ffff767224 */ /* 0x000fe400078e00c4 */
[----:B------:R-:W-:Y:S02]  /*52b0*/  MOV R131, R140 ;  /* 0x0000008c00837202 */ /* 0x000fe40000000f00 */
[----:B------:R-:W-:-:S05]  /*52c0*/  MOV R140, R188 ;  /* 0x000000bc008c7202 */ /* 0x000fca0000000f00 */
[----:B------:R-:W-:Y:S02]  /*52d0*/  IMAD.MOV.U32 R132, RZ, RZ, R140 ;  /* 0x000000ffff847224 */ /* 0x000fe400078e008c */
[----:B--2---:R-:W-:Y:S02]  /*52e0*/  FFMA.FTZ R3, R141, c[0x0][0x2d0], -R5 ;  /* 0x0000b4008d037a23 */ /* 0x004fe40000010805 */
[----:B------:R-:W-:Y:S02]  /*52f0*/  IMAD.MOV.U32 R141, RZ, RZ, R191 ;  /* 0x000000ffff8d7224 */ /* 0x000fe400078e00bf */
[----:B------:R2:W4:Y:S02]  /*5300*/  MUFU.EX2 R206, R3 ;  /* 0x0000000300ce7308 */ /* 0x0005240000000800 */
[----:B--2---:R-:W-:Y:S01]  /*5310*/  FFMA.FTZ R3, R142, c[0x0][0x2d0], -R5 ;  /* 0x0000b4008e037a23 */ /* 0x004fe20000010805 */
[----:B----4-:R-:W-:Y:S02]  /*5320*/  F2FP.BF16.PACK_AB R9, R206, R207 ;  /* 0x000000cfce09723e */ /* 0x010fe400000010ff */
[----:B------:R-:W-:-:S03]  /*5330*/  MOV R142, R118 ;  /* 0x00000076008e7202 */ /* 0x000fc60000000f00 */
[----:B------:R2:W-:Y:S01]  /*5340*/  MUFU.EX2 R205, R3 ;  /* 0x0000000300cd7308 */ /* 0x0005e20000000800 */
[----:B------:R-:W-:Y:S02]  /*5350*/  IMAD.MOV.U32 R118, RZ, RZ, R117 ;  /* 0x000000ffff767224 */ /* 0x000fe400078e0075 */
[----:B------:R-:W-:Y:S02]  /*5360*/  IMAD.MOV.U32 R117, RZ, RZ, R189 ;  /* 0x000000ffff757224 */ /* 0x000fe400078e00bd */
[----:B--2---:R-:W-:Y:S02]  /*5370*/  FFMA.FTZ R3, R143, c[0x0][0x2d0], -R5 ;  /* 0x0000b4008f037a23 */ /* 0x004fe40000010805 */
[----:B------:R-:W-:Y:S02]  /*5380*/  IMAD.MOV.U32 R143, RZ, RZ, R136 ;  /* 0x000000ffff8f7224 */ /* 0x000fe400078e0088 */
[----:B------:R2:W4:Y:S01]  /*5390*/  MUFU.EX2 R204, R3 ;  /* 0x0000000300cc7308 */ /* 0x0005220000000800 */
[----:B------:R-:W-:-:S02]  /*53a0*/  IMAD.MOV.U32 R136, RZ, RZ, R190 ;  /* 0x000000ffff887224 */ /* 0x000fc400078e00be */
[----:B--2---:R-:W-:Y:S01]  /*53b0*/  FFMA.FTZ R3, R144, c[0x0][0x2d0], -R7 ;  /* 0x0000b40090037a23 */ /* 0x004fe20000010807 */
[----:B----4-:R-:W-:-:S04]  /*53c0*/  F2FP.BF16.PACK_AB R11, R204, R205 ;  /* 0x000000cdcc0b723e */ /* 0x010fc800000010ff */
[----:B------:R2:W4:Y:S03]  /*53d0*/  MUFU.EX2 R203, R3 ;  /* 0x0000000300cb7308 */ /* 0x0005260000000800 */
[C---:B------:R-:W-:Y:S07]  /*53e0*/  HMMA.16816.F32.BF16 R120, R8.reuse, R12, R124 ;  /* 0x0000000c0878723c */ /* 0x040fee000004187c */
[----:B------:R-:W-:Y:S01]  /*53f0*/  IMAD.MOV.U32 R127, RZ, RZ, R142 ;  /* 0x000000ffff7f7224 */ /* 0x000fe200078e008e */
[----:B------:R-:W-:Y:S01]  /*5400*/  HMMA.16816.F32.BF16 R112, R8, R20, R112 ;  /* 0x000000140870723c */ /* 0x000fe20000041870 */
[----:B------:R-:W-:Y:S01]  /*5410*/  IMAD.MOV.U32 R142, RZ, RZ, R187 ;  /* 0x000000ffff8e7224 */ /* 0x000fe200078e00bb */
[----:B------:R-:W-:Y:S01]  /*5420*/  MOV R126, R118 ;  /* 0x00000076007e7202 */ /* 0x000fe20000000f00 */
[----:B------:R-:W-:Y:S01]  /*5430*/  IMAD.MOV.U32 R124, RZ, RZ, R74 ;  /* 0x000000ffff7c7224 */ /* 0x000fe200078e004a */
[----:B------:R-:W-:Y:S01]  /*5440*/  MOV R125, R131 ;  /* 0x00000083007d7202 */ /* 0x000fe20000000f00 */
[----:B--2---:R-:W-:-:S02]  /*5450*/  FFMA.FTZ R3, R145, c[0x0][0x2d0], -R7 ;  /* 0x0000b40091037a23 */ /* 0x004fc40000010807 */
[----:B------:R-:W-:Y:S01]  /*5460*/  IMAD.MOV.U32 R74, RZ, RZ, R184 ;  /* 0x000000ffff4a7224 */ /* 0x000fe200078e00b8 */
[C---:B---3--:R-:W-:Y:S01]  /*5470*/  HMMA.16816.F32.BF16 R108, R8.reuse, R24, R108 ;  /* 0x00000018086c723c */ /* 0x048fe2000004186c */
[----:B------:R2:W-:Y:S07]  /*5480*/  MUFU.EX2 R202, R3 ;  /* 0x0000000300ca7308 */ /* 0x0005ee0000000800 */
[C---:B-1----:R-:W-:Y:S08]  /*5490*/  HMMA.16816.F32.BF16 R104, R8.reuse, R32, R100 ;  /* 0x000000200868723c */ /* 0x042ff00000041864 */
[----:B------:R-:W-:Y:S01]  /*54a0*/  HMMA.16816.F32.BF16 R96, R8, R14, R96 ;  /* 0x0000000e0860723c */ /* 0x000fe20000041860 */
[----:B--2---:R-:W-:-:S04]  /*54b0*/  FFMA.FTZ R3, R146, c[0x0][0x2d0], -R7 ;  /* 0x0000b40092037a23 */ /* 0x004fc80000010807 */
[----:B------:R1:W-:Y:S02]  /*54c0*/  MUFU.EX2 R201, R3 ;  /* 0x0000000300c97308 */ /* 0x0003e40000000800 */
[----:B-1----:R-:W-:-:S06]  /*54d0*/  FFMA.FTZ R3, R147, c[0x0][0x2d0], -R7 ;  /* 0x0000b40093037a23 */ /* 0x002fcc0000010807 */
[----:B------:R1:W-:Y:S02]  /*54e0*/  MUFU.EX2 R200, R3 ;  /* 0x0000000300c87308 */ /* 0x0003e40000000800 */
[----:B-1----:R-:W-:Y:S02]  /*54f0*/  FFMA.FTZ R3, R148, c[0x0][0x2d0], -R0 ;  /* 0x0000b40094037a23 */ /* 0x002fe40000010800 */
[----:B------:R-:W-:-:S04]  /*5500*/  IMAD.MOV.U32 R148, RZ, RZ, R136 ;  /* 0x000000ffff947224 */ /* 0x000fc800078e0088 */
[----:B------:R1:W-:Y:S01]  /*5510*/  MUFU.EX2 R199, R3 ;  /* 0x0000000300c77308 */ /* 0x0003e20000000800 */
[----:B------:R-:W-:Y:S02]  /*5520*/  IMAD.MOV.U32 R136, RZ, RZ, R75 ;  /* 0x000000ffff887224 */ /* 0x000fe400078e004b */
[----:B-1----:R-:W-:Y:S02]  /*5530*/  FFMA.FTZ R3, R149, c[0x0][0x2d0], -R0 ;  /* 0x0000b40095037a23 */ /* 0x002fe40000010800 */
[----:B------:R-:W-:-:S03]  /*5540*/  IMAD.MOV.U32 R149, RZ, RZ, R198 ;  /* 0x000000ffff957224 */ /* 0x000fc600078e00c6 */
[----:B------:R1:W2:Y:S02]  /*5550*/  MUFU.EX2 R198, R3 ;  /* 0x0000000300c67308 */ /* 0x0002a40000000800 */
[--C-:B-1----:R-:W-:Y:S01]  /*5560*/  FFMA.FTZ R3, R150, c[0x0][0x2d0], -R0.reuse ;  /* 0x0000b40096037a23 */ /* 0x102fe20000010800 */
[----:B------:R-:W-:Y:S02]  /*5570*/  MOV R150, R87 ;  /* 0x0000005700967202 */ /* 0x000fe40000000f00 */
[C---:B------:R-:W-:Y:S03]  /*5580*/  HMMA.16816.F32.BF16 R84, R8.reuse, R22, R76 ;  /* 0x000000160854723c */ /* 0x040fe6000004184c */
[----:B------:R1:W-:Y:S05]  /*5590*/  MUFU.EX2 R197, R3 ;  /* 0x0000000300c57308 */ /* 0x0003ea0000000800 */
[C---:B------:R-:W-:Y:S08]  /*55a0*/  HMMA.16816.F32.BF16 R76, R8.reuse, R26, R60 ;  /* 0x0000001a084c723c */ /* 0x040ff0000004183c */
[----:B------:R-:W-:Y:S01]  /*55b0*/  HMMA.16816.F32.BF16 R60, R8, R34, R44 ;  /* 0x00000022083c723c */ /* 0x000fe2000004182c */
[----:B-1----:R-:W-:-:S02]  /*55c0*/  FFMA.FTZ R3, R151, c[0x0][0x2d0], -R0 ;  /* 0x0000b40097037a23 */ /* 0x002fc40000010800 */
[----:B------:R-:W-:Y:S02]  /*55d0*/  IMAD.MOV.U32 R151, RZ, RZ, R193 ;  /* 0x000000ffff977224 */ /* 0x000fe400078e00c1 */
[----:B------:R1:W3:Y:S02]  /*55e0*/  MUFU.EX2 R195, R3 ;  /* 0x0000000300c37308 */ /* 0x0002e40000000800 */
[----:B----4-:R-:W-:Y:S02]  /*55f0*/  F2FP.BF16.PACK_AB R8, R203, R219 ;  /* 0x000000dbcb08723e */ /* 0x010fe400000010ff */
[----:B--2---:R-:W-:Y:S02]  /*5600*/  F2FP.BF16.PACK_AB R9, R198, R199 ;  /* 0x000000c7c609723e */ /* 0x004fe400000010ff */
[----:B------:R-:W-:Y:S01]  /*5610*/  F2FP.BF16.PACK_AB R10, R201, R202 ;  /* 0x000000cac90a723e */ /* 0x000fe200000010ff */
[----:B-1----:R-:W-:Y:S01]  /*5620*/  FFMA.FTZ R3, R152, c[0x0][0x2d0], -R7 ;  /* 0x0000b40098037a23 */ /* 0x002fe20000010807 */
[----:B---3--:R-:W-:-:S02]  /*5630*/  F2FP.BF16.PACK_AB R11, R195, R197 ;  /* 0x000000c5c30b723e */ /* 0x008fc400000010ff */
[----:B------:R-:W-:Y:S01]  /*5640*/  MOV R152, R117 ;  /* 0x0000007500987202 */ /* 0x000fe20000000f00 */
[----:B------:R1:W-:Y:S04]  /*5650*/  MUFU.EX2 R196, R3 ;  /* 0x0000000300c47308 */ /* 0x0003e80000000800 */
[C---:B------:R-:W-:Y:S08]  /*5660*/  HMMA.16816.F32.BF16 R48, R8.reuse, R12, R48 ;  /* 0x0000000c0830723c */ /* 0x040ff00000041830 */
[----:B------:R-:W-:Y:S01]  /*5670*/  HMMA.16816.F32.BF16 R44, R8, R14, R40 ;  /* 0x0000000e082c723c */ /* 0x000fe20000041828 */
[----:B------:R-:W-:Y:S01]  /*5680*/  LDSM.16.MT88.4 R12, [R227+0x1900] ;  /* 0x00190000e30c783b */ /* 0x000fe20000004200 */
[----:B-1----:R-:W-:Y:S01]  /*5690*/  FFMA.FTZ R3, R153, c[0x0][0x2d0], -R7 ;  /* 0x0000b40099037a23 */ /* 0x002fe20000010807 */
[----:B------:R-:W-:-:S03]  /*56a0*/  MOV R153, R129 ;  /* 0x0000008100997202 */ /* 0x000fc60000000f00 */
[----:B------:R1:W-:Y:S02]  /*56b0*/  MUFU.EX2 R194, R3 ;  /* 0x0000000300c27308 */ /* 0x0003e40000000800 */
[C---:B------:R-:W-:Y:S08]  /*56c0*/  HMMA.16816.F32.BF16 R40, R8.reuse, R20, R52 ;  /* 0x000000140828723c */ /* 0x040ff00000041834 */
[----:B------:R-:W-:Y:S01]  /*56d0*/  HMMA.16816.F32.BF16 R36, R8, R22, R36 ;  /* 0x000000160824723c */ /* 0x000fe20000041824 */
[----:B------:R-:W2:Y:S01]  /*56e0*/  LDSM.16.MT88.4 R20, [R225+0x1900] ;  /* 0x00190000e114783b */ /* 0x000ea20000004200 */
[----:B-1----:R-:W-:-:S06]  /*56f0*/  FFMA.FTZ R3, R154, c[0x0][0x2d0], -R6 ;  /* 0x0000b4009a037a23 */ /* 0x002fcc0000010806 */
[----:B------:R-:W-:Y:S01]  /*5700*/  HMMA.16816.F32.BF16 R56, R8, R26, R56 ;  /* 0x0000001a0838723c */ /* 0x000fe20000041838 */
[----:B------:R-:W-:Y:S01]  /*5710*/  IMAD.MOV.U32 R154, RZ, RZ, R93 ;  /* 0x000000ffff9a7224 */ /* 0x000fe200078e005d */
[----:B------:R1:W-:Y:S01]  /*5720*/  MUFU.EX2 R193, R3 ;  /* 0x0000000300c17308 */ /* 0x0003e20000000800 */
[----:B------:R-:W-:-:S05]  /*5730*/  IMAD.MOV.U32 R93, RZ, RZ, R185 ;  /* 0x000000ffff5d7224 */ /* 0x000fca00078e00b9 */
[C---:B------:R-:W-:Y:S01]  /*5740*/  HMMA.16816.F32.BF16 R100, R8.reuse, R32, R88 ;  /* 0x000000200864723c */ /* 0x040fe20000041858 */
[--C-:B-1----:R-:W-:Y:S02]  /*5750*/  FFMA.FTZ R3, R155, c[0x0][0x2d0], -R6.reuse ;  /* 0x0000b4009b037a23 */ /* 0x102fe40000010806 */
[----:B------:R-:W-:Y:S02]  /*5760*/  IMAD.MOV.U32 R155, RZ, RZ, R29 ;  /* 0x000000ffff9b7224 */ /* 0x000fe400078e001d */
[----:B------:R1:W3:Y:S03]  /*5770*/  MUFU.EX2 R192, R3 ;  /* 0x0000000300c07308 */ /* 0x0002e60000000800 */
[C---:B------:R-:W-:Y:S01]  /*5780*/  HMMA.16816.F32.BF16 R28, R8.reuse, R24, R80 ;  /* 0x00000018081c723c */ /* 0x040fe20000041850 */
[----:B------:R-:W4:Y:S07]  /*5790*/  LDSM.16.MT88.4 R24, [R226+0x1900] ;  /* 0x00190000e218783b */ /* 0x000f2e0000004200 */
[----:B------:R-:W-:Y:S01]  /*57a0*/  HMMA.16816.F32.BF16 R80, R8, R34, R64 ;  /* 0x000000220850723c */ /* 0x000fe20000041840 */
[----:B-1----:R-:W-:-:S06]  /*57b0*/  FFMA.FTZ R3, R156, c[0x0][0x2d0], -R6 ;  /* 0x0000b4009c037a23 */ /* 0x002fcc0000010806 */
[----:B---3--:R-:W-:Y:S01]  /*57c0*/  F2FP.BF16.PACK_AB R8, R192, R193 ;  /* 0x000000c1c008723e */ /* 0x008fe200000010ff */
[----:B------:R1:W-:Y:S02]  /*57d0*/  MUFU.EX2 R191, R3 ;  /* 0x0000000300bf7308 */ /* 0x0003e40000000800 */
[----:B-1----:R-:W-:-:S06]  /*57e0*/  FFMA.FTZ R3, R157, c[0x0][0x2d0], -R6 ;  /* 0x0000b4009d037a23 */ /* 0x002fcc0000010806 */
[----:B------:R1:W3:Y:S02]  /*57f0*/  MUFU.EX2 R190, R3 ;  /* 0x0000000300be7308 */ /* 0x0002e40000000800 */
[----:B-1----:R-:W-:Y:S01]  /*5800*/  FFMA.FTZ R3, R158, c[0x0][0x2d0], -R5 ;  /* 0x0000b4009e037a23 */ /* 0x002fe20000010805 */
[----:B---3--:R-:W-:-:S05]  /*5810*/  F2FP.BF16.PACK_AB R10, R190, R191 ;  /* 0x000000bfbe0a723e */ /* 0x008fca00000010ff */
[----:B------:R1:W-:Y:S02]  /*5820*/  MUFU.EX2 R189, R3 ;  /* 0x0000000300bd7308 */ /* 0x0003e40000000800 */
[----:B-1----:R-:W-:-:S06]  /*5830*/  FFMA.FTZ R3, R159, c[0x0][0x2d0], -R5 ;  /* 0x0000b4009f037a23 */ /* 0x002fcc0000010805 */
[----:B------:R1:W3:Y:S02]  /*5840*/  MUFU.EX2 R188, R3 ;  /* 0x0000000300bc7308 */ /* 0x0002e40000000800 */
[----:B-1----:R-:W-:Y:S01]  /*5850*/  FFMA.FTZ R3, R160, c[0x0][0x2d0], -R5 ;  /* 0x0000b400a0037a23 */ /* 0x002fe20000010805 */
[----:B---3--:R-:W-:Y:S01]  /*5860*/  F2FP.BF16.PACK_AB R9, R188, R189 ;  /* 0x000000bdbc09723e */ /* 0x008fe200000010ff */
[----:B------:R-:W-:-:S04]  /*5870*/  IMAD.MOV.U32 R160, RZ, RZ, R186 ;  /* 0x000000ffffa07224 */ /* 0x000fc800078e00ba */
[----:B------:R1:W-:Y:S02]  /*5880*/  MUFU.EX2 R186, R3 ;  /* 0x0000000300ba7308 */ /* 0x0003e40000000800 */
[----:B-1----:R-:W-:Y:S01]  /*5890*/  FFMA.FTZ R3, R161, c[0x0][0x2d0], -R5 ;  /* 0x0000b400a1037a23 */ /* 0x002fe20000010805 */
[----:B------:R-:W-:-:S05]  /*58a0*/  MOV R161, R143 ;  /* 0x0000008f00a17202 */ /* 0x000fca0000000f00 */
[----:B------:R1:W3:Y:S02]  /*58b0*/  MUFU.EX2 R187, R3 ;  /* 0x0000000300bb7308 */ /* 0x0002e40000000800 */
[----:B-1----:R-:W-:Y:S01]  /*58c0*/  FFMA.FTZ R3, R162, c[0x0][0x2d0], -R7 ;  /* 0x0000b400a2037a23 */ /* 0x002fe20000010807 */
[----:B---3--:R-:W-:Y:S01]  /*58d0*/  F2FP.BF16.PACK_AB R11, R187, R186 ;  /* 0x000000babb0b723e */ /* 0x008fe200000010ff */
[----:B------:R-:W-:-:S04]  /*58e0*/  IMAD.MOV.U32 R162, RZ, RZ, R128 ;  /* 0x000000ffffa27224 */ /* 0x000fc800078e0080 */
[----:B------:R1:W3:Y:S02]  /*58f0*/  MUFU.EX2 R185, R3 ;  /* 0x0000000300b97308 */ /* 0x0002e40000000800 */
[C---:B--2---:R-:W-:Y:S08]  /*5900*/  HMMA.16816.F32.BF16 R156, R8.reuse, R20, R108 ;  /* 0x00000014089c723c */ /* 0x044ff0000004186c */
[----:B------:R-:W-:Y:S01]  /*5910*/  HMMA.16816.F32.BF16 R144, R8, R14, R84 ;  /* 0x0000000e0890723c */ /* 0x000fe20000041854 */
[----:B-1----:R-:W-:-:S02]  /*5920*/  FFMA.FTZ R3, R163, c[0x0][0x2d0], -R7 ;  /* 0x0000b400a3037a23 */ /* 0x002fc40000010807 */
[----:B------:R-:W-:Y:S02]  /*5930*/  IMAD.MOV.U32 R163, RZ, RZ, R130 ;  /* 0x000000ffffa37224 */ /* 0x000fe400078e0082 */
[----:B------:R1:W-:Y:S03]  /*5940*/  MUFU.EX2 R184, R3 ;  /* 0x0000000300b87308 */ /* 0x0003e60000000800 */
[C---:B----4-:R-:W-:Y:S08]  /*5950*/  HMMA.16816.F32.BF16 R84, R8.reuse, R24, R104 ;  /* 0x000000180854723c */ /* 0x050ff00000041868 */
[----:B------:R-:W-:Y:S01]  /*5960*/  HMMA.16816.F32.BF16 R88, R8, R22, R76 ;  /* 0x000000160858723c */ /* 0x000fe2000004184c */
[----:B-1----:R-:W-:-:S07]  /*5970*/  FFMA.FTZ R3, R164, c[0x0][0x2d0], -R7 ;  /* 0x0000b400a4037a23 */ /* 0x002fce0000010807 */
[C---:B------:R-:W-:Y:S01]  /*5980*/  HMMA.16816.F32.BF16 R120, R8.reuse, R16, R120 ;  /* 0x000000100878723c */ /* 0x040fe20000041878 */
[----:B------:R-:W-:Y:S01]  /*5990*/  IMAD.MOV.U32 R164, RZ, RZ, R142 ;  /* 0x000000ffffa47224 */ /* 0x000fe200078e008e */
[----:B------:R1:W-:Y:S06]  /*59a0*/  MUFU.EX2 R118, R3 ;  /* 0x0000000300767308 */ /* 0x0003ec0000000800 */
[C---:B------:R-:W-:Y:S08]  /*59b0*/  HMMA.16816.F32.BF16 R96, R8.reuse, R18, R96 ;  /* 0x000000120860723c */ /* 0x040ff00000041860 */
[----:B------:R-:W-:Y:S01]  /*59c0*/  HMMA.16816.F32.BF16 R76, R8, R26, R60 ;  /* 0x0000001a084c723c */ /* 0x000fe2000004183c */
[----:B-1----:R-:W-:-:S02]  /*59d0*/  FFMA.FTZ R3, R165, c[0x0][0x2d0], -R7 ;  /* 0x0000b400a5037a23 */ /* 0x002fc40000010807 */
[----:B------:R-:W-:Y:S02]  /*59e0*/  IMAD.MOV.U32 R165, RZ, RZ, R141 ;  /* 0x000000ffffa57224 */ /* 0x000fe400078e008d */
[----:B------:R1:W-:Y:S03]  /*59f0*/  MUFU.EX2 R117, R3 ;  /* 0x0000000300757308 */ /* 0x0003e60000000800 */
[----:B------:R-:W-:Y:S07]  /*5a00*/  HMMA.16816.F32.BF16 R140, R8, R12, R112 ;  /* 0x0000000c088c723c */ /* 0x000fee0000041870 */
[----:B------:R-:W-:-:S02]  /*5a10*/  F2FP.BF16.PACK_AB R8, R196, R200 ;  /* 0x000000c8c408723e */ /* 0x000fc400000010ff */
[----:B---3--:R-:W-:Y:S01]  /*5a20*/  F2FP.BF16.PACK_AB R10, R185, R194 ;  /* 0x000000c2b90a723e */ /* 0x008fe200000010ff */
[----:B-1----:R-:W-:Y:S01]  /*5a30*/  FFMA.FTZ R3, R166, c[0x0][0x2d0], -R0 ;  /* 0x0000b400a6037a23 */ /* 0x002fe20000010800 */
[----:B------:R-:W-:-:S03]  /*5a40*/  MOV R166, R93 ;  /* 0x0000005d00a67202 */ /* 0x000fc60000000f00 */
[----:B------:R1:W-:Y:S02]  /*5a50*/  MUFU.EX2 R115, R3 ;  /* 0x0000000300737308 */ /* 0x0003e40000000800 */
[----:B-1----:R-:W-:Y:S02]  /*5a60*/  FFMA.FTZ R3, R167, c[0x0][0x2d0], -R0 ;  /* 0x0000b400a7037a23 */ /* 0x002fe40000010800 */
[----:B------:R-:W-:-:S04]  /*5a70*/  IMAD.MOV.U32 R167, RZ, RZ, R74 ;  /* 0x000000ffffa77224 */ /* 0x000fc800078e004a */
[----:B------:R1:W2:Y:S02]  /*5a80*/  MUFU.EX2 R114, R3 ;  /* 0x0000000300727308 */ /* 0x0002a40000000800 */
[----:B-1----:R-:W-:Y:S01]  /*5a90*/  FFMA.FTZ R3, R169, c[0x0][0x2d0], -R0 ;  /* 0x0000b400a9037a23 */ /* 0x002fe20000010800 */
[----:B--2---:R-:W-:Y:S01]  /*5aa0*/  F2FP.BF16.PACK_AB R9, R114, R115 ;  /* 0x000000737209723e */ /* 0x004fe200000010ff */
[----:B------:R-:W-:-:S04]  /*5ab0*/  IMAD.MOV.U32 R169, RZ, RZ, R166 ;  /* 0x000000ffffa97224 */ /* 0x000fc800078e00a6 */
[----:B------:R1:W-:Y:S01]  /*5ac0*/  MUFU.EX2 R113, R3 ;  /* 0x0000000300717308 */ /* 0x0003e20000000800 */
[----:B------:R-:W-:Y:S02]  /*5ad0*/  IMAD.MOV.U32 R166, RZ, RZ, R164 ;  /* 0x000000ffffa67224 */ /* 0x000fe400078e00a4 */
[----:B------:R-:W-:Y:S02]  /*5ae0*/  IMAD.MOV.U32 R164, RZ, RZ, R162 ;  /* 0x000000ffffa47224 */ /* 0x000fe400078e00a2 */
[----:B------:R-:W-:Y:S02]  /*5af0*/  IMAD.MOV.U32 R162, RZ, RZ, R150 ;  /* 0x000000ffffa27224 */ /* 0x000fe400078e0096 */
[----:B------:R-:W-:Y:S02]  /*5b00*/  IMAD.MOV.U32 R150, RZ, RZ, R139 ;  /* 0x000000ffff967224 */ /* 0x000fe400078e008b */
[----:B------:R-:W-:Y:S02]  /*5b10*/  IMAD.MOV.U32 R139, RZ, RZ, R137 ;  /* 0x000000ffff8b7224 */ /* 0x000fe400078e0089 */
[----:B------:R-:W-:-:S02]  /*5b20*/  IMAD.MOV.U32 R137, RZ, RZ, R234 ;  /* 0x000000ffff897224 */ /* 0x000fc400078e00ea */
[----:B------:R-:W-:Y:S01]  /*5b30*/  FFMA.FTZ R4, R4, c[0x0][0x2d0], -R7 ;  /* 0x0000b40004047a23 */ /* 0x000fe20000010807 */
[----:B------:R2:W5:Y:S01]  /*5b40*/  LDL.LU R234, [R1+0x58] ;  /* 0x0000580001ea7983 */ /* 0x0005620000300800 */
[----:B-1----:R-:W-:-:S04]  /*5b50*/  FFMA.FTZ R3, R170, c[0x0][0x2d0], -R0 ;  /* 0x0000b400aa037a23 */ /* 0x002fc80000010800 */
[----:B------:R1:W3:Y:S02]  /*5b60*/  MUFU.EX2 R112, R3 ;  /* 0x0000000300707308 */ /* 0x0002e40000000800 */
[----:B-1----:R-:W-:Y:S01]  /*5b70*/  FFMA.FTZ R3, R168, c[0x0][0x2d0], -R7 ;  /* 0x0000b400a8037a23 */ /* 0x002fe20000010807 */
[----:B---3--:R-:W-:-:S05]  /*5b80*/  F2FP.BF16.PACK_AB R11, R112, R113 ;  /* 0x00000071700b723e */ /* 0x008fca00000010ff */
[----:B------:R1:W-:Y:S02]  /*5b90*/  MUFU.EX2 R116, R3 ;  /* 0x0000000300747308 */ /* 0x0003e40000000800 */
[C---:B------:R-:W-:Y:S08]  /*5ba0*/  HMMA.16816.F32.BF16 R60, R8.reuse, R18, R44 ;  /* 0x00000012083c723c */ /* 0x040ff0000004182c */
[----:B------:R-:W-:Y:S01]  /*5bb0*/  HMMA.16816.F32.BF16 R44, R8, R24, R100 ;  /* 0x00000018082c723c */ /* 0x000fe20000041864 */
[----:B-1----:R-:W-:-:S04]  /*5bc0*/  FFMA.FTZ R3, R171, c[0x0][0x2d0], -R6 ;  /* 0x0000b400ab037a23 */ /* 0x002fc80000010806 */
[----:B------:R1:W-:Y:S03]  /*5bd0*/  MUFU.EX2 R110, R3 ;  /* 0x00000003006e7308 */ /* 0x0003e60000000800 */
[C---:B------:R-:W-:Y:S08]  /*5be0*/  HMMA.16816.F32.BF16 R52, R8.reuse, R12, R40 ;  /* 0x0000000c0834723c */ /* 0x040ff00000041828 */
[----:B------:R-:W-:Y:S01]  /*5bf0*/  HMMA.16816.F32.BF16 R40, R8, R26, R80 ;  /* 0x0000001a0828723c */ /* 0x000fe20000041850 */
[----:B------:R-:W-:Y:S01]  /*5c00*/  LDSM.16.MT88.4 R24, [R224+0x2900] ;  /* 0x00290000e018783b */ /* 0x000fe20000004200 */
[----:B-1----:R-:W-:-:S06]  /*5c10*/  FFMA.FTZ R3, R172, c[0x0][0x2d0], -R6 ;  /* 0x0000b400ac037a23 */ /* 0x002fcc0000010806 */
[C---:B------:R-:W-:Y:S01]  /*5c20*/  HMMA.16816.F32.BF16 R64, R8.reuse, R16, R48 ;  /* 0x000000100840723c */ /* 0x040fe20000041830 */
[----:B------:R-:W1:Y:S01]  /*5c30*/  LDSM.16.MT88.4 R16, [R224+0x2100] ;  /* 0x00210000e010783b */ /* 0x000e620000004200 */
[----:B------:R3:W4:Y:S06]  /*5c40*/  MUFU.EX2 R111, R3 ;  /* 0x00000003006f7308 */ /* 0x00072c0000000800 */
[C---:B------:R-:W-:Y:S01]  /*5c50*/  HMMA.16816.F32.BF16 R48, R8.reuse, R14, R36 ;  /* 0x0000000e0830723c */ /* 0x040fe20000041824 */
[----:B------:R-:W1:Y:S07]  /*5c60*/  LDSM.16.MT88.4 R12, [R227+0x2100] ;  /* 0x00210000e30c783b */ /* 0x000e6e0000004200 */
[----:B------:R-:W-:Y:S01]  /*5c70*/  HMMA.16816.F32.BF16 R32, R8, R20, R28 ;  /* 0x000000140820723c */ /* 0x000fe2000004181c */
[----:B------:R-:W-:Y:S01]  /*5c80*/  LDSM.16.MT88.4 R28, [R226+0x2100] ;  /* 0x00210000e21c783b */ /* 0x000fe20000004200 */
[----:B---3--:R-:W-:-:S04]  /*5c90*/  FFMA.FTZ R3, R173, c[0x0][0x2d0], -R6 ;  /* 0x0000b400ad037a23 */ /* 0x008fc80000010806 */
[----:B------:R3:W-:Y:S02]  /*5ca0*/  MUFU.EX2 R109, R3 ;  /* 0x00000003006d7308 */ /* 0x0007e40000000800 */
[----:B------:R-:W-:Y:S01]  /*5cb0*/  HMMA.16816.F32.BF16 R36, R8, R22, R56 ;  /* 0x000000160824723c */ /* 0x000fe20000041838 */
[----:B------:R-:W1:Y:S06]  /*5cc0*/  LDSM.16.MT88.4 R20, [R225+0x2100] ;  /* 0x00210000e114783b */ /* 0x000e6c0000004200 */
[----:B----4-:R-:W-:Y:S01]  /*5cd0*/  F2FP.BF16.PACK_AB R8, R111, R110 ;  /* 0x0000006e6f08723e */ /* 0x010fe200000010ff */
[----:B---3--:R-:W-:-:S04]  /*5ce0*/  FFMA.FTZ R3, R174, c[0x0][0x2d0], -R6 ;  /* 0x0000b400ae037a23 */ /* 0x008fc80000010806 */
[----:B------:R3:W4:Y:S02]  /*5cf0*/  MUFU.EX2 R108, R3 ;  /* 0x00000003006c7308 */ /* 0x0007240000000800 */
[----:B---3--:R-:W-:Y:S01]  /*5d00*/  FFMA.FTZ R3, R175, c[0x0][0x2d0], -R5 ;  /* 0x0000b400af037a23 */ /* 0x008fe20000010805 */
[----:B----4-:R-:W-:-:S05]  /*5d10*/  F2FP.BF16.PACK_AB R10, R108, R109 ;  /* 0x0000006d6c0a723e */ /* 0x010fca00000010ff */
[----:B------:R3:W-:Y:S02]  /*5d20*/  MUFU.EX2 R107, R3 ;  /* 0x00000003006b7308 */ /* 0x0007e40000000800 */
[----:B---3--:R-:W-:-:S06]  /*5d30*/  FFMA.FTZ R3, R176, c[0x0][0x2d0], -R5 ;  /* 0x0000b400b0037a23 */ /* 0x008fcc0000010805 */
        /* <DEDUP_REMOVED lines=9> */
[C---:B-1----:R-:W-:Y:S08]  /*5dd0*/  HMMA.16816.F32.BF16 R120, R8.reuse, R16, R120 ;  /* 0x000000100878723c */ /* 0x042ff00000041878 */
[----:B------:R-:W-:Y:S01]  /*5de0*/  HMMA.16816.F32.BF16 R128, R8, R18, R96 ;  /* 0x000000120880723c */ /* 0x000fe20000041860 */
[----:B---3--:R-:W-:-:S04]  /*5df0*/  FFMA.FTZ R3, R179, c[0x0][0x2d0], -R0 ;  /* 0x0000b400b3037a23 */ /* 0x008fc80000010800 */
[----:B------:R1:W3:Y:S03]  /*5e00*/  MUFU.EX2 R101, R3 ;  /* 0x0000000300657308 */ /* 0x0002e60000000800 */
[C---:B------:R-:W-:Y:S08]  /*5e10*/  HMMA.16816.F32.BF16 R140, R8.reuse, R12, R140 ;  /* 0x0000000c088c723c */ /* 0x040ff0000004188c */
[----:B------:R-:W-:Y:S01]  /*5e20*/  HMMA.16816.F32.BF16 R144, R8, R14, R144 ;  /* 0x0000000e0890723c */ /* 0x000fe20000041890 */
[----:B-1----:R-:W-:-:S07]  /*5e30*/  FFMA.FTZ R3, R181, c[0x0][0x2d0], -R0 ;  /* 0x0000b400b5037a23 */ /* 0x002fce0000010800 */
[C---:B------:R-:W-:Y:S01]  /*5e40*/  HMMA.16816.F32.BF16 R156, R8.reuse, R20, R156 ;  /* 0x00000014089c723c */ /* 0x040fe2000004189c */
[----:B------:R1:W-:Y:S07]  /*5e50*/  MUFU.EX2 R100, R3 ;  /* 0x0000000300647308 */ /* 0x0003ee0000000800 */
[C---:B------:R-:W-:Y:S08]  /*5e60*/  HMMA.16816.F32.BF16 R88, R8.reuse, R22, R88 ;  /* 0x000000160858723c */ /* 0x040ff00000041858 */
[----:B------:R-:W-:Y:S01]  /*5e70*/  HMMA.16816.F32.BF16 R84, R8, R28, R84 ;  /* 0x0000001c0854723c */ /* 0x000fe20000041854 */
[----:B-1----:R-:W-:-:S04]  /*5e80*/  FFMA.FTZ R3, R182, c[0x0][0x2d0], -R0 ;  /* 0x0000b400b6037a23 */ /* 0x002fc80000010800 */
[----:B------:R1:W4:Y:S03]  /*5e90*/  MUFU.EX2 R95, R3 ;  /* 0x00000003005f7308 */ /* 0x0003260000000800 */
[----:B------:R-:W-:Y:S07]  /*5ea0*/  HMMA.16816.F32.BF16 R76, R8, R30, R76 ;  /* 0x0000001e084c723c */ /* 0x000fee000004184c */
[----:B------:R-:W-:-:S02]  /*5eb0*/  F2FP.BF16.PACK_AB R8, R118, R184 ;  /* 0x000000b87608723e */ /* 0x000fc400000010ff */
[----:B---3--:R-:W-:Y:S02]  /*5ec0*/  F2FP.BF16.PACK_AB R9, R101, R102 ;  /* 0x000000666509723e */ /* 0x008fe400000010ff */
[----:B------:R-:W-:Y:S01]  /*5ed0*/  F2FP.BF16.PACK_AB R10, R116, R117 ;  /* 0x00000075740a723e */ /* 0x000fe200000010ff */
[----:B-1----:R-:W-:Y:S01]  /*5ee0*/  FFMA.FTZ R3, R209, c[0x0][0x2d0], -R6 ;  /* 0x0000b400d1037a23 */ /* 0x002fe20000010806 */
[----:B----4-:R-:W-:-:S03]  /*5ef0*/  F2FP.BF16.PACK_AB R11, R95, R100 ;  /* 0x000000645f0b723e */ /* 0x010fc600000010ff */
[----:B------:R1:W-:Y:S04]  /*5f00*/  MUFU.EX2 R94, R3 ;  /* 0x00000003005e7308 */ /* 0x0003e80000000800 */
[C---:B------:R-:W-:Y:S08]  /*5f10*/  HMMA.16816.F32.BF16 R64, R8.reuse, R16, R64 ;  /* 0x000000100840723c */ /* 0x040ff00000041840 */
[----:B------:R-:W-:Y:S01]  /*5f20*/  HMMA.16816.F32.BF16 R60, R8, R18, R60 ;  /* 0x00000012083c723c */ /* 0x000fe2000004183c */
[----:B------:R-:W-:Y:S01]  /*5f30*/  LDSM.16.MT88.4 R16, [R225+0x2900] ;  /* 0x00290000e110783b */ /* 0x000fe20000004200 */
[----:B-1----:R-:W-:-:S04]  /*5f40*/  FFMA.FTZ R3, R210, c[0x0][0x2d0], -R6 ;  /* 0x0000b400d2037a23 */ /* 0x002fc80000010806 */
[----:B------:R1:W3:Y:S02]  /*5f50*/  MUFU.EX2 R93, R3 ;  /* 0x00000003005d7308 */ /* 0x0002e40000000800 */
[C---:B------:R-:W-:Y:S08]  /*5f60*/  HMMA.16816.F32.BF16 R52, R8.reuse, R12, R52 ;  /* 0x0000000c0834723c */ /* 0x040ff00000041834 */
[----:B------:R-:W-:Y:S01]  /*5f70*/  HMMA.16816.F32.BF16 R48, R8, R14, R48 ;  /* 0x0000000e0830723c */ /* 0x000fe20000041830 */
[----:B------:R-:W-:Y:S01]  /*5f80*/  LDSM.16.MT88.4 R12, [R226+0x2900] ;  /* 0x00290000e20c783b */ /* 0x000fe20000004200 */
[----:B-1----:R-:W-:-:S06]  /*5f90*/  FFMA.FTZ R3, R208, c[0x0][0x2d0], -R6 ;  /* 0x0000b400d0037a23 */ /* 0x002fcc0000010806 */
[C---:B------:R-:W-:Y:S01]  /*5fa0*/  HMMA.16816.F32.BF16 R32, R8.reuse, R20, R32 ;  /* 0x000000140820723c */ /* 0x040fe20000041820 */
[----:B------:R1:W-:Y:S07]  /*5fb0*/  MUFU.EX2 R83, R3 ;  /* 0x0000000300537308 */ /* 0x0003ee0000000800 */
[C---:B------:R-:W-:Y:S01]  /*5fc0*/  HMMA.16816.F32.BF16 R36, R8.reuse, R22, R36 ;  /* 0x000000160824723c */ /* 0x040fe20000041824 */
[----:B------:R-:W4:Y:S07]  /*5fd0*/  LDSM.16.MT88.4 R20, [R227+0x2900] ;  /* 0x00290000e314783b */ /* 0x000f2e0000004200 */
[----:B------:R-:W-:Y:S01]  /*5fe0*/  HMMA.16816.F32.BF16 R40, R8, R30, R40 ;  /* 0x0000001e0828723c */ /* 0x000fe20000041828 */
[----:B-1----:R-:W-:-:S04]  /*5ff0*/  FFMA.FTZ R3, R183, c[0x0][0x2d0], -R6 ;  /* 0x0000b400b7037a23 */ /* 0x002fc80000010806 */
[----:B------:R1:W-:Y:S03]  /*6000*/  MUFU.EX2 R82, R3 ;  /* 0x0000000300527308 */ /* 0x0003e60000000800 */
[----:B------:R-:W-:Y:S01]  /*6010*/  HMMA.16816.F32.BF16 R44, R8, R28, R44 ;  /* 0x0000001c082c723c */ /* 0x000fe2000004182c */
[----:B-1----:R-:W-:-:S04]  /*6020*/  FFMA.FTZ R3, R221, c[0x0][0x2d0], -R5 ;  /* 0x0000b400dd037a23 */ /* 0x002fc80000010805 */
[----:B------:R1:W-:Y:S02]  /*6030*/  MUFU.EX2 R81, R3 ;  /* 0x0000000300517308 */ /* 0x0003e40000000800 */
[----:B-1----:R-:W-:-:S06]  /*6040*/  FFMA.FTZ R3, R241, c[0x0][0x2d0], -R5 ;  /* 0x0000b400f1037a23 */ /* 0x002fcc0000010805 */
[----:B------:R1:W1:Y:S02]  /*6050*/  MUFU.EX2 R80, R3 ;  /* 0x0000000300507308 */ /* 0x0002640000000800 */
[----:B-1----:R-:W-:-:S06]  /*6060*/  FFMA.FTZ R3, R223, c[0x0][0x2d0], -R5 ;  /* 0x0000b400df037a23 */ /* 0x002fcc0000010805 */
[----:B------:R1:W-:Y:S02]  /*6070*/  MUFU.EX2 R74, R3 ;  /* 0x00000003004a7308 */ /* 0x0003e40000000800 */
[----:B-1----:R-:W-:-:S06]  /*6080*/  FFMA.FTZ R3, R222, c[0x0][0x2d0], -R5 ;  /* 0x0000b400de037a23 */ /* 0x002fcc0000010805 */
[----:B------:R1:W1:Y:S02]  /*6090*/  MUFU.EX2 R75, R3 ;  /* 0x00000003004b7308 */ /* 0x0002640000000800 */
[----:B-1----:R-:W-:Y:S01]  /*60a0*/  FFMA.FTZ R3, R167, c[0x0][0x2d0], -R7 ;  /* 0x0000b400a7037a23 */ /* 0x002fe20000010807 */
[----:B------:R-:W-:Y:S01]  /*60b0*/  MOV R167, R165 ;  /* 0x000000a500a77202 */ /* 0x000fe20000000f00 */
[----:B------:R-:W-:Y:S01]  /*60c0*/  IMAD.MOV.U32 R165, RZ, RZ, R163 ;  /* 0x000000ffffa57224 */ /* 0x000fe200078e00a3 */
[----:B------:R-:W-:Y:S01]  /*60d0*/  MOV R163, R160 ;  /* 0x000000a000a37202 */ /* 0x000fe20000000f00 */
[----:B------:R-:W-:Y:S01]  /*60e0*/  IMAD.MOV.U32 R160, RZ, RZ, R151 ;  /* 0x000000ffffa07224 */ /* 0x000fe200078e0097 */
[----:B------:R-:W-:Y:S01]  /*60f0*/  MOV R151, R138 ;  /* 0x0000008a00977202 */ /* 0x000fe20000000f00 */
[----:B------:R-:W-:Y:S02]  /*6100*/  IMAD.MOV.U32 R138, RZ, RZ, R70 ;  /* 0x000000ffff8a7224 */ /* 0x000fe400078e0046 */
[----:B------:R1:W-:Y:S02]  /*6110*/  MUFU.EX2 R70, R3 ;  /* 0x0000000300467308 */ /* 0x0003e40000000800 */
[----:B-1----:R-:W-:Y:S01]  /*6120*/  FFMA.FTZ R3, R169, c[0x0][0x2d0], -R7 ;  /* 0x0000b400a9037a23 */ /* 0x002fe20000010807 */
[----:B------:R-:W-:Y:S01]  /*6130*/  MOV R169, R167 ;  /* 0x000000a700a97202 */ /* 0x000fe20000000f00 */
[----:B------:R-:W-:-:S02]  /*6140*/  IMAD.MOV.U32 R167, RZ, RZ, R166 ;  /* 0x000000ffffa77224 */ /* 0x000fc400078e00a6 */
[----:B------:R-:W-:Y:S02]  /*6150*/  IMAD.MOV.U32 R166, RZ, RZ, R165 ;  /* 0x000000ffffa67224 */ /* 0x000fe400078e00a5 */
[----:B------:R-:W-:Y:S01]  /*6160*/  IMAD.MOV.U32 R165, RZ, RZ, R164 ;  /* 0x000000ffffa57224 */ /* 0x000fe200078e00a4 */
[----:B------:R-:W-:Y:S01]  /*6170*/  MOV R164, R163 ;  /* 0x000000a300a47202 */ /* 0x000fe20000000f00 */
[----:B------:R-:W-:Y:S02]  /*6180*/  IMAD.MOV.U32 R163, RZ, RZ, R162 ;  /* 0x000000ffffa37224 */ /* 0x000fe400078e00a2 */
[----:B------:R-:W-:Y:S02]  /*6190*/  IMAD.MOV.U32 R162, RZ, RZ, R139 ;  /* 0x000000ffffa27224 */ /* 0x000fe400078e008b */
[----:B------:R-:W-:Y:S01]  /*61a0*/  IMAD.MOV.U32 R139, RZ, RZ, R138 ;  /* 0x000000ffff8b7224 */ /* 0x000fe200078e008a */
[----:B------:R-:W-:Y:S01]  /*61b0*/  MOV R138, R137 ;  /* 0x00000089008a7202 */ /* 0x000fe20000000f00 */
[----:B------:R-:W-:-:S02]  /*61c0*/  IMAD.MOV.U32 R137, RZ, RZ, R136 ;  /* 0x000000ffff897224 */ /* 0x000fc400078e0088 */
[----:B------:R-:W-:Y:S02]  /*61d0*/  IMAD.MOV.U32 R136, RZ, RZ, R69 ;  /* 0x000000ffff887224 */ /* 0x000fe400078e0045 */
[----:B------:R1:W1:Y:S01]  /*61e0*/  MUFU.EX2 R69, R3 ;  /* 0x0000000300457308 */ /* 0x0002620000000800 */
[----:B------:R-:W-:Y:S02]  /*61f0*/  IMAD.MOV.U32 R170, RZ, RZ, R167 ;  /* 0x000000ffffaa7224 */ /* 0x000fe400078e00a7 */
[----:B------:R-:W-:Y:S02]  /*6200*/  IMAD.MOV.U32 R167, RZ, RZ, R165 ;  /* 0x000000ffffa77224 */ /* 0x000fe400078e00a5 */
[----:B------:R-:W-:Y:S02]  /*6210*/  IMAD.MOV.U32 R165, RZ, RZ, R163 ;  /* 0x000000ffffa57224 */ /* 0x000fe400078e00a3 */
[----:B-1----:R-:W-:Y:S01]  /*6220*/  FFMA.FTZ R3, R169, c[0x0][0x2d0], -R7 ;  /* 0x0000b400a9037a23 */ /* 0x002fe20000010807 */
[----:B------:R-:W-:Y:S01]  /*6230*/  MOV R169, R166 ;  /* 0x000000a600a97202 */ /* 0x000fe20000000f00 */
[----:B------:R-:W-:Y:S01]  /*6240*/  IMAD.MOV.U32 R166, RZ, RZ, R164 ;  /* 0x000000ffffa67224 */ /* 0x000fe200078e00a4 */
[----:B------:R-:W-:Y:S01]  /*6250*/  MOV R164, R162 ;  /* 0x000000a200a47202 */ /* 0x000fe20000000f00 */
[----:B------:R-:W-:-:S02]  /*6260*/  IMAD.MOV.U32 R162, RZ, RZ, R135 ;  /* 0x000000ffffa27224 */ /* 0x000fc400078e0087 */
[----:B------:R-:W-:Y:S02]  /*6270*/  IMAD.MOV.U32 R135, RZ, RZ, R68 ;  /* 0x000000ffff877224 */ /* 0x000fe400078e0044 */
[----:B------:R1:W-:Y:S01]  /*6280*/  MUFU.EX2 R68, R3 ;  /* 0x0000000300447308 */ /* 0x0003e20000000800 */
[----:B------:R-:W-:Y:S01]  /*6290*/  IMAD.MOV.U32 R163, RZ, RZ, R152 ;  /* 0x000000ffffa37224 */ /* 0x000fe200078e0098 */
[----:B------:R-:W-:Y:S02]  /*62a0*/  MOV R152, R233 ;  /* 0x000000e900987202 */ /* 0x000fe40000000f00 */
[----:B---3--:R-:W-:Y:S01]  /*62b0*/  F2FP.BF16.PACK_AB R8, R93, R94 ;  /* 0x0000005e5d08723e */ /* 0x008fe200000010ff */
[----:B------:R2:W5:Y:S01]  /*62c0*/  LDL.LU R233, [R1+0x54] ;  /* 0x0000540001e97983 */ /* 0x0005620000300800 */
[----:B-1----:R-:W-:Y:S02]  /*62d0*/  FFMA.FTZ R3, R170, c[0x0][0x2d0], -R7 ;  /* 0x0000b400aa037a23 */ /* 0x002fe40000010807 */
[----:B------:R-:W-:-:S02]  /*62e0*/  IMAD.MOV.U32 R170, RZ, RZ, R169 ;  /* 0x000000ffffaa7224 */ /* 0x000fc400078e00a9 */
[----:B------:R-:W-:Y:S02]  /*62f0*/  IMAD.MOV.U32 R169, RZ, RZ, R167 ;  /* 0x000000ffffa97224 */ /* 0x000fe400078e00a7 */
[----:B------:R-:W-:Y:S01]  /*6300*/  IMAD.MOV.U32 R167, RZ, RZ, R166 ;  /* 0x000000ffffa77224 */ /* 0x000fe200078e00a6 */
[----:B------:R-:W-:Y:S01]  /*6310*/  MOV R166, R165 ;  /* 0x000000a500a67202 */ /* 0x000fe20000000f00 */
[----:B------:R1:W-:Y:S01]  /*6320*/  MUFU.EX2 R59, R3 ;  /* 0x00000003003b7308 */ /* 0x0003e20000000800 */
[----:B------:R-:W-:Y:S02]  /*6330*/  IMAD.MOV.U32 R165, RZ, RZ, R164 ;  /* 0x000000ffffa57224 */ /* 0x000fe400078e00a4 */
[----:B------:R-:W-:Y:S02]  /*6340*/  IMAD.MOV.U32 R164, RZ, RZ, R163 ;  /* 0x000000ffffa47224 */ /* 0x000fe400078e00a3 */
[----:B------:R-:W-:Y:S01]  /*6350*/  IMAD.MOV.U32 R163, RZ, RZ, R162 ;  /* 0x000000ffffa37224 */ /* 0x000fe200078e00a2 */
[----:B------:R-:W-:Y:S01]  /*6360*/  MOV R162, R152 ;  /* 0x0000009800a27202 */ /* 0x000fe20000000f00 */
[----:B-1----:R-:W-:-:S02]  /*6370*/  FFMA.FTZ R3, R170, c[0x0][0x2d0], -R0 ;  /* 0x0000b400aa037a23 */ /* 0x002fc40000010800 */
[----:B------:R-:W-:Y:S01]  /*6380*/  IMAD.MOV.U32 R170, RZ, RZ, R169 ;  /* 0x000000ffffaa7224 */ /* 0x000fe200078e00a9 */
[----:B------:R-:W-:Y:S01]  /*6390*/  MOV R169, R167 ;  /* 0x000000a700a97202 */ /* 0x000fe20000000f00 */
[----:B------:R-:W-:Y:S01]  /*63a0*/  IMAD.MOV.U32 R167, RZ, RZ, R166 ;  /* 0x000000ffffa77224 */ /* 0x000fe200078e00a6 */
[----:B------:R1:W-:Y:S01]  /*63b0*/  MUFU.EX2 R58, R3 ;  /* 0x00000003003a7308 */ /* 0x0003e20000000800 */
[----:B------:R-:W-:Y:S02]  /*63c0*/  IMAD.MOV.U32 R166, RZ, RZ, R165 ;  /* 0x000000ffffa67224 */ /* 0x000fe400078e00a5 */
[----:B------:R-:W-:Y:S01]  /*63d0*/  IMAD.MOV.U32 R165, RZ, RZ, R164 ;  /* 0x000000ffffa57224 */ /* 0x000fe200078e00a4 */
[----:B------:R-:W-:Y:S01]  /*63e0*/  MOV R164, R163 ;  /* 0x000000a300a47202 */ /* 0x000fe20000000f00 */
[----:B------:R-:W-:Y:S02]  /*63f0*/  IMAD.MOV.U32 R163, RZ, RZ, R162 ;  /* 0x000000ffffa37224 */ /* 0x000fe400078e00a2 */
[----:B-1----:R-:W-:Y:S01]  /*6400*/  FFMA.FTZ R3, R170, c[0x0][0x2d0], -R0 ;  /* 0x0000b400aa037a23 */ /* 0x002fe20000010800 */
[----:B------:R-:W-:Y:S01]  /*6410*/  MOV R170, R169 ;  /* 0x000000a900aa7202 */ /* 0x000fe20000000f00 */
[----:B------:R-:W-:-:S02]  /*6420*/  IMAD.MOV.U32 R169, RZ, RZ, R167 ;  /* 0x000000ffffa97224 */ /* 0x000fc400078e00a7 */
[----:B------:R1:W3:Y:S01]  /*6430*/  MUFU.EX2 R57, R3 ;  /* 0x0000000300397308 */ /* 0x0002e20000000800 */
[----:B------:R-:W-:Y:S02]  /*6440*/  IMAD.MOV.U32 R167, RZ, RZ, R166 ;  /* 0x000000ffffa77224 */ /* 0x000fe400078e00a6 */
[----:B------:R-:W-:Y:S01]  /*6450*/  IMAD.MOV.U32 R166, RZ, RZ, R165 ;  /* 0x000000ffffa67224 */ /* 0x000fe200078e00a5 */
[----:B------:R-:W-:Y:S01]  /*6460*/  MOV R165, R164 ;  /* 0x000000a400a57202 */ /* 0x000fe20000000f00 */
[----:B------:R-:W-:Y:S02]  /*6470*/  IMAD.MOV.U32 R152, RZ, RZ, R126 ;  /* 0x000000ffff987224 */ /* 0x000fe400078e007e */
[----:B------:R-:W-:Y:S02]  /*6480*/  IMAD.MOV.U32 R164, RZ, RZ, R163 ;  /* 0x000000ffffa47224 */ /* 0x000fe400078e00a3 */
[----:B-1----:R-:W-:Y:S01]  /*6490*/  FFMA.FTZ R3, R170, c[0x0][0x2d0], -R0 ;  /* 0x0000b400aa037a23 */ /* 0x002fe20000010800 */
[----:B------:R-:W-:Y:S01]  /*64a0*/  MOV R170, R169 ;  /* 0x000000a900aa7202 */ /* 0x000fe20000000f00 */
[----:B------:R-:W-:-:S02]  /*64b0*/  IMAD.MOV.U32 R169, RZ, RZ, R167 ;  /* 0x000000ffffa97224 */ /* 0x000fc400078e00a7 */
[----:B------:R1:W-:Y:S01]  /*64c0*/  MUFU.EX2 R56, R3 ;  /* 0x0000000300387308 */ /* 0x0003e20000000800 */
[----:B------:R-:W-:Y:S02]  /*64d0*/  IMAD.MOV.U32 R167, RZ, RZ, R166 ;  /* 0x000000ffffa77224 */ /* 0x000fe400078e00a6 */
[----:B------:R-:W-:Y:S02]  /*64e0*/  IMAD.MOV.U32 R166, RZ, RZ, R165 ;  /* 0x000000ffffa67224 */ /* 0x000fe400078e00a5 */
[----:B------:R-:W-:Y:S01]  /*64f0*/  IMAD.MOV.U32 R162, RZ, RZ, R152 ;  /* 0x000000ffffa27224 */ /* 0x000fe200078e0098 */
[----:B------:R-:W-:Y:S01]  /*6500*/  MOV R165, R164 ;  /* 0x000000a400a57202 */ /* 0x000fe20000000f00 */
[----:B------:R-:W-:Y:S01]  /*6510*/  IMAD.MOV.U32 R173, RZ, RZ, R169 ;  /* 0x000000ffffad7224 */ /* 0x000fe200078e00a9 */
[----:B------:R-:W-:Y:S01]  /*6520*/  MOV R171, R166 ;  /* 0x000000a600ab7202 */ /* 0x000fe20000000f00 */
[----:B------:R-:W-:Y:S02]  /*6530*/  IMAD.MOV.U32 R163, RZ, RZ, R162 ;  /* 0x000000ffffa37224 */ /* 0x000fe400078e00a2 */
[----:B-1----:R-:W-:-:S02]  /*6540*/  FFMA.FTZ R3, R170, c[0x0][0x2d0], -R0 ;  /* 0x0000b400aa037a23 */ /* 0x002fc40000010800 */
[----:B------:R-:W-:Y:S02]  /*6550*/  IMAD.MOV.U32 R172, RZ, RZ, R167 ;  /* 0x000000ffffac7224 */ /* 0x000fe400078e00a7 */
[----:B------:R1:W1:Y:S01]  /*6560*/  MUFU.EX2 R31, R3 ;  /* 0x00000003001f7308 */ /* 0x0002620000000800 */
[----:B------:R-:W-:Y:S02]  /*6570*/  IMAD.MOV.U32 R162, RZ, RZ, R230 ;  /* 0x000000ffffa27224 */ /* 0x000fe400078e00e6 */
[----:B------:R-:W-:Y:S02]  /*6580*/  IMAD.MOV.U32 R164, RZ, RZ, R163 ;  /* 0x000000ffffa47224 */ /* 0x000fe400078e00a3 */
[----:B------:R-:W-:Y:S01]  /*6590*/  IMAD.MOV.U32 R168, RZ, RZ, R165 ;  /* 0x000000ffffa87224 */ /* 0x000fe200078e00a5 */
[----:B------:R-:W-:Y:S01]  /*65a0*/  F2FP.BF16.PACK_AB R9, R80, R81 ;  /* 0x000000515009723e */ /* 0x000fe200000010ff */
[----:B------:R-:W-:Y:S01]  /*65b0*/  IMAD.MOV.U32 R163, RZ, RZ, R162 ;  /* 0x000000ffffa37224 */ /* 0x000fe200078e00a2 */
[----:B------:R-:W-:Y:S01]  /*65c0*/  F2FP.BF16.PACK_AB R10, R82, R83 ;  /* 0x00000053520a723e */ /* 0x000fe200000010ff */
[----:B------:R-:W-:Y:S01]  /*65d0*/  IMAD.MOV.U32 R162, RZ, RZ, R161 ;  /* 0x000000ffffa27224 */ /* 0x000fe200078e00a1 */
[----:B------:R-:W-:-:S02]  /*65e0*/  F2FP.BF16.PACK_AB R11, R75, R74 ;  /* 0x0000004a4b0b723e */ /* 0x000fc400000010ff */
[----:B------:R-:W-:Y:S01]  /*65f0*/  MOV R161, R127 ;  /* 0x0000007f00a17202 */ /* 0x000fe20000000f00 */
[----:B-1----:R-:W-:Y:S02]  /*6600*/  FFMA.FTZ R3, R173, c[0x0][0x2d0], -R6 ;  /* 0x0000b400ad037a23 */ /* 0x002fe40000010806 */
[----:B------:R-:W-:Y:S02]  /*6610*/  IMAD.MOV.U32 R173, RZ, RZ, R172 ;  /* 0x000000ffffad7224 */ /* 0x000fe400078e00ac */
[----:B------:R-:W-:Y:S01]  /*6620*/  IMAD.MOV.U32 R172, RZ, RZ, R171 ;  /* 0x000000ffffac7224 */ /* 0x000fe200078e00ab */
[----:B------:R1:W-:Y:S01]  /*6630*/  MUFU.EX2 R29, R3 ;  /* 0x00000003001d7308 */ /* 0x0003e20000000800 */
[----:B------:R-:W-:Y:S02]  /*6640*/  IMAD.MOV.U32 R171, RZ, RZ, R168 ;  /* 0x000000ffffab7224 */ /* 0x000fe400078e00a8 */
[----:B------:R-:W-:Y:S01]  /*6650*/  IMAD.MOV.U32 R170, RZ, RZ, R164 ;  /* 0x000000ffffaa7224 */ /* 0x000fe200078e00a4 */
[----:B------:R-:W-:Y:S01]  /*6660*/  MOV R167, R162 ;  /* 0x000000a200a77202 */ /* 0x000fe20000000f00 */
[----:B------:R-:W-:Y:S01]  /*6670*/  IMAD.MOV.U32 R169, RZ, RZ, R163 ;  /* 0x000000ffffa97224 */ /* 0x000fe200078e00a3 */
[----:B------:R-:W-:Y:S01]  /*6680*/  HMMA.16816.F32.BF16 R120, R8, R24, R120 ;  /* 0x000000180878723c */ /* 0x000fe20000041878 */
[----:B------:R-:W-:-:S02]  /*6690*/  IMAD.MOV.U32 R166, RZ, RZ, R161 ;  /* 0x000000ffffa67224 */ /* 0x000fc400078e00a1 */
[----:B------:R-:W-:Y:S01]  /*66a0*/  IMAD.MOV.U32 R165, RZ, RZ, R160 ;  /* 0x000000ffffa57224 */ /* 0x000fe200078e00a0 */
[----:B------:R-:W-:Y:S01]  /*66b0*/  MOV R168, R170 ;  /* 0x000000aa00a87202 */ /* 0x000fe20000000f00 */
[----:B-1----:R-:W-:Y:S02]  /*66c0*/  FFMA.FTZ R3, R173, c[0x0][0x2d0], -R6 ;  /* 0x0000b400ad037a23 */ /* 0x002fe40000010806 */
[----:B------:R-:W-:Y:S01]  /*66d0*/  IMAD.MOV.U32 R173, RZ, RZ, R172 ;  /* 0x000000ffffad7224 */ /* 0x000fe200078e00ac */
[----:B------:R-:W-:Y:S01]  /*66e0*/  HMMA.16816.F32.BF16 R128, R8, R26, R128 ;  /* 0x0000001a0880723c */ /* 0x000fe20000041880 */
[----:B------:R1:W-:Y:S01]  /*66f0*/  MUFU.EX2 R30, R3 ;  /* 0x00000003001e7308 */ /* 0x0003e20000000800 */
[----:B------:R-:W-:-:S06]  /*6700*/  MOV R172, R171 ;  /* 0x000000ab00ac7202 */ /* 0x000fcc0000000f00 */
[----:B----4-:R-:W-:Y:S01]  /*6710*/  HMMA.16816.F32.BF16 R140, R8, R20, R140 ;  /* 0x00000014088c723c */ /* 0x010fe2000004188c */
[----:B------:R-:W-:-:S07]  /*6720*/  IMAD.MOV.U32 R171, RZ, RZ, R168 ;  /* 0x000000ffffab7224 */ /* 0x000fce00078e00a8 */
[----:B------:R-:W-:Y:S01]  /*6730*/  HMMA.16816.F32.BF16 R144, R8, R22, R144 ;  /* 0x000000160890723c */ /* 0x000fe20000041890 */
[----:B-1----:R-:W-:-:S07]  /*6740*/  FFMA.FTZ R3, R173, c[0x0][0x2d0], -R6 ;  /* 0x0000b400ad037a23 */ /* 0x002fce0000010806 */
[C---:B------:R-:W-:Y:S01]  /*6750*/  HMMA.16816.F32.BF16 R156, R8.reuse, R16, R156 ;  /* 0x00000010089c723c */ /* 0x040fe2000004189c */
[----:B------:R1:W-:Y:S07]  /*6760*/  MUFU.EX2 R28, R3 ;  /* 0x00000003001c7308 */ /* 0x0003ee0000000800 */
[C---:B------:R-:W-:Y:S08]  /*6770*/  HMMA.16816.F32.BF16 R160, R8.reuse, R18, R88 ;  /* 0x0000001208a0723c */ /* 0x040ff00000041858 */
[----:B------:R-:W-:Y:S01]  /*6780*/  HMMA.16816.F32.BF16 R84, R8, R12, R84 ;  /* 0x0000000c0854723c */ /* 0x000fe20000041854 */
[----:B-1----:R-:W-:-:S07]  /*6790*/  FFMA.FTZ R3, R172, c[0x0][0x2d0], -R6 ;  /* 0x0000b400ac037a23 */ /* 0x002fce0000010806 */
[----:B------:R-:W-:Y:S07]  /*67a0*/  HMMA.16816.F32.BF16 R76, R8, R14, R76 ;  /* 0x0000000e084c723c */ /* 0x000fee000004184c */
[----:B------:R-:W-:Y:S02]  /*67b0*/  F2FP.BF16.PACK_AB R8, R69, R70 ;  /* 0x000000464508723e */ /* 0x000fe400000010ff */
[----:B---3--:R-:W-:Y:S02]  /*67c0*/  F2FP.BF16.PACK_AB R9, R57, R58 ;  /* 0x0000003a3909723e */ /* 0x008fe400000010ff */
[----:B------:R-:W-:-:S02]  /*67d0*/  F2FP.BF16.PACK_AB R10, R59, R68 ;  /* 0x000000443b0a723e */ /* 0x000fc400000010ff */
[----:B------:R-:W-:Y:S01]  /*67e0*/  F2FP.BF16.PACK_AB R11, R31, R56 ;  /* 0x000000381f0b723e */ /* 0x000fe200000010ff */
[----:B------:R-:W-:Y:S01]  /*67f0*/  IMAD.MOV.U32 R164, RZ, RZ, R155 ;  /* 0x000000ffffa47224 */ /* 0x000fe200078e009b */
[----:B------:R-:W-:Y:S01]  /*6800*/  MOV R155, R228 ;  /* 0x000000e4009b7202 */ /* 0x000fe20000000f00 */
[----:B------:R-:W-:-:S04]  /*6810*/  IMAD.MOV.U32 R170, RZ, RZ, R169 ;  /* 0x000000ffffaa7224 */ /* 0x000fc800078e00a9 */
[C---:B------:R-:W-:Y:S01]  /*6820*/  HMMA.16816.F32.BF16 R60, R8.reuse, R26, R60 ;  /* 0x0000001a083c723c */ /* 0x040fe2000004183c */
[----:B------:R1:W-:Y:S01]  /*6830*/  MUFU.EX2 R26, R3 ;  /* 0x00000003001a7308 */ /* 0x0003e20000000800 */
[----:B------:R-:W-:Y:S01]  /*6840*/  IMAD.MOV.U32 R169, RZ, RZ, R167 ;  /* 0x000000ffffa97224 */ /* 0x000fe200078e00a7 */
[----:B------:R-:W-:Y:S01]  /*6850*/  MOV R167, R166 ;  /* 0x000000a600a77202 */ /* 0x000fe20000000f00 */
[----:B------:R-:W-:Y:S02]  /*6860*/  IMAD.MOV.U32 R166, RZ, RZ, R165 ;  /* 0x000000ffffa67224 */ /* 0x000fe400078e00a5 */
[----:B------:R-:W-:Y:S02]  /*6870*/  IMAD.MOV.U32 R165, RZ, RZ, R164 ;  /* 0x000000ffffa57224 */ /* 0x000fe400078e00a4 */
[----:B------:R-:W-:Y:S01]  /*6880*/  HMMA.16816.F32.BF16 R64, R8, R24, R64 ;  /* 0x000000180840723c */ /* 0x000fe20000041840 */
[----:B------:R-:W-:Y:S01]  /*6890*/  MOV R164, R155 ;  /* 0x0000009b00a47202 */ /* 0x000fe20000000f00 */
[----:B------:R-:W-:Y:S01]  /*68a0*/  IMAD.MOV.U32 R168, RZ, RZ, R170 ;  /* 0x000000ffffa87224 */ /* 0x000fe200078e00aa */
[----:B------:R-:W-:Y:S01]  /*68b0*/  MOV R170, R169 ;  /* 0x000000a900aa7202 */ /* 0x000fe20000000f00 */
[----:B-1----:R-:W-:-:S02]  /*68c0*/  FFMA.FTZ R3, R171, c[0x0][0x2d0], -R5 ;  /* 0x0000b400ab037a23 */ /* 0x002fc40000010805 */
[----:B------:R-:W-:Y:S02]  /*68d0*/  IMAD.MOV.U32 R155, RZ, RZ, R151 ;  /* 0x000000ffff9b7224 */ /* 0x000fe400078e0097 */
[----:B------:R1:W-:Y:S01]  /*68e0*/  MUFU.EX2 R25, R3 ;  /* 0x0000000300197308 */ /* 0x0003e20000000800 */
[----:B------:R-:W-:Y:S01]  /*68f0*/  IMAD.MOV.U32 R151, RZ, RZ, R150 ;  /* 0x000000ffff977224 */ /* 0x000fe200078e0096 */
[----:B------:R-:W-:Y:S01]  /*6900*/  MOV R150, R149 ;  /* 0x0000009500967202 */ /* 0x000fe20000000f00 */
[----:B------:R-:W-:Y:S02]  /*6910*/  IMAD.MOV.U32 R169, RZ, RZ, R167 ;  /* 0x000000ffffa97224 */ /* 0x000fe400078e00a7 */
[----:B------:R-:W-:Y:S01]  /*6920*/  IMAD.MOV.U32 R167, RZ, RZ, R166 ;  /* 0x000000ffffa77224 */ /* 0x000fe200078e00a6 */
[----:B------:R-:W-:Y:S01]  /*6930*/  MOV R166, R165 ;  /* 0x000000a500a67202 */ /* 0x000fe20000000f00 */
[----:B------:R-:W-:Y:S01]  /*6940*/  IMAD.MOV.U32 R149, RZ, RZ, R119 ;  /* 0x000000ffff957224 */ /* 0x000fe200078e0077 */
[----:B------:R-:W-:Y:S01]  /*6950*/  MOV R181, R168 ;  /* 0x000000a800b57202 */ /* 0x000fe20000000f00 */
[----:B------:R-:W-:-:S02]  /*6960*/  IMAD.MOV.U32 R165, RZ, RZ, R164 ;  /* 0x000000ffffa57224 */ /* 0x000fc400078e00a4 */
[----:B-1----:R-:W-:Y:S02]  /*6970*/  FFMA.FTZ R3, R242, c[0x0][0x2d0], -R5 ;  /* 0x0000b400f2037a23 */ /* 0x002fe40000010805 */
[----:B------:R-:W-:Y:S02]  /*6980*/  IMAD.MOV.U32 R164, RZ, RZ, R155 ;  /* 0x000000ffffa47224 */ /* 0x000fe400078e009b */
[----:B------:R1:W-:Y:S01]  /*6990*/  MUFU.EX2 R24, R3 ;  /* 0x0000000300187308 */ /* 0x0003e20000000800 */
[----:B------:R-:W-:Y:S01]  /*69a0*/  MOV R155, R151 ;  /* 0x00000097009b7202 */ /* 0x000fe20000000f00 */
[----:B------:R-:W-:Y:S01]  /*69b0*/  IMAD.MOV.U32 R151, RZ, RZ, R150 ;  /* 0x000000ffff977224 */ /* 0x000fe200078e0096 */
[----:B------:R-:W-:Y:S01]  /*69c0*/  HMMA.16816.F32.BF16 R48, R8, R22, R48 ;  /* 0x000000160830723c */ /* 0x000fe20000041830 */
[----:B------:R-:W-:Y:S01]  /*69d0*/  IMAD.MOV.U32 R150, RZ, RZ, R149 ;  /* 0x000000ffff967224 */ /* 0x000fe200078e0095 */
[----:B------:R-:W-:Y:S01]  /*69e0*/  MOV R149, R148 ;  /* 0x0000009400957202 */ /* 0x000fe20000000f00 */
[----:B------:R-:W-:Y:S01]  /*69f0*/  IMAD.MOV.U32 R148, RZ, RZ, R132 ;  /* 0x000000ffff947224 */ /* 0x000fe200078e0084 */
[----:B------:R-:W-:Y:S01]  /*6a00*/  MOV R103, R167 ;  /* 0x000000a700677202 */ /* 0x000fe20000000f00 */
[----:B------:R-:W-:Y:S01]  /*6a10*/  IMAD.MOV.U32 R179, RZ, RZ, R170 ;  /* 0x000000ffffb37224 */ /* 0x000fe200078e00aa */
[----:B------:R-:W-:Y:S01]  /*6a20*/  MOV R176, R164 ;  /* 0x000000a400b07202 */ /* 0x000fe20000000f00 */
[----:B------:R-:W-:-:S02]  /*6a30*/  IMAD.MOV.U32 R180, RZ, RZ, R169 ;  /* 0x000000ffffb47224 */ /* 0x000fc400078e00a9 */
[----:B-1----:R-:W-:-:S04]  /*6a40*/  FFMA.FTZ R3, R243, c[0x0][0x2d0], -R5 ;  /* 0x0000b400f3037a23 */ /* 0x002fc80000010805 */
[----:B------:R1:W-:Y:S01]  /*6a50*/  MUFU.EX2 R23, R3 ;  /* 0x0000000300177308 */ /* 0x0003e20000000800 */
[----:B------:R-:W-:Y:S02]  /*6a60*/  IMAD.MOV.U32 R132, RZ, RZ, R92 ;  /* 0x000000ffff847224 */ /* 0x000fe400078e005c */
[----:B------:R-:W-:Y:S01]  /*6a70*/  IMAD.MOV.U32 R178, RZ, RZ, R166 ;  /* 0x000000ffffb27224 */ /* 0x000fe200078e00a6 */
[C---:B------:R-:W-:Y:S01]  /*6a80*/  HMMA.16816.F32.BF16 R52, R8.reuse, R20, R52 ;  /* 0x000000140834723c */ /* 0x040fe20000041834 */
[----:B------:R-:W-:Y:S02]  /*6a90*/  IMAD.MOV.U32 R177, RZ, RZ, R165 ;  /* 0x000000ffffb17224 */ /* 0x000fe400078e00a5 */
[----:B------:R-:W-:Y:S01]  /*6aa0*/  IMAD.MOV.U32 R172, RZ, RZ, R134 ;  /* 0x000000ffffac7224 */ /* 0x000fe200078e0086 */
[----:B------:R3:W4:Y:S01]  /*6ab0*/  MUFU.EX2 R21, R4 ;  /* 0x0000000400157308 */ /* 0x0007220000000800 */
[----:B------:R-:W-:Y:S02]  /*6ac0*/  IMAD.MOV.U32 R168, RZ, RZ, R155 ;  /* 0x000000ffffa87224 */ /* 0x000fe400078e009b */
[----:B-1----:R-:W-:Y:S01]  /*6ad0*/  FFMA.FTZ R3, R181, c[0x0][0x2d0], -R5 ;  /* 0x0000b400b5037a23 */ /* 0x002fe20000010805 */
[----:B------:R-:W-:Y:S01]  /*6ae0*/  HMMA.16816.F32.BF16 R44, R8, R12, R44 ;  /* 0x0000000c082c723c */ /* 0x000fe2000004182c */
[----:B------:R-:W-:Y:S01]  /*6af0*/  FFMA.FTZ R5, R180, c[0x0][0x2d0], -R7 ;  /* 0x0000b400b4057a23 */ /* 0x000fe20000010807 */
[----:B------:R-:W-:-:S02]  /*6b00*/  MOV R169, R135 ;  /* 0x0000008700a97202 */ /* 0x000fc40000000f00 */
[----:B------:R1:W-:Y:S01]  /*6b10*/  MUFU.EX2 R22, R3 ;  /* 0x0000000300167308 */ /* 0x0003e20000000800 */
[----:B------:R-:W-:Y:S01]  /*6b20*/  MOV R155, R132 ;  /* 0x00000084009b7202 */ /* 0x000fe20000000f00 */
[----:B------:R-:W-:Y:S02]  /*6b30*/  IMAD.MOV.U32 R170, RZ, RZ, R133 ;  /* 0x000000ffffaa7224 */ /* 0x000fe400078e0085 */
[----:B------:R-:W-:Y:S01]  /*6b40*/  IMAD.MOV.U32 R152, RZ, RZ, R231 ;  /* 0x000000ffff987224 */ /* 0x000fe200078e00e7 */
[C---:B------:R-:W-:Y:S01]  /*6b50*/  HMMA.16816.F32.BF16 R40, R8.reuse, R14, R40 ;  /* 0x0000000e0828723c */ /* 0x040fe20000041828 */
[--C-:B---3--:R-:W-:Y:S01]  /*6b60*/  FFMA.FTZ R4, R178, c[0x0][0x2d0], -R0.reuse ;  /* 0x0000b400b2047a23 */ /* 0x108fe20000010800 */
[----:B------:R-:W-:Y:S01]  /*6b70*/  MOV R175, R150 ;  /* 0x0000009600af7202 */ /* 0x000fe20000000f00 */
[--C-:B------:R-:W-:Y:S01]  /*6b80*/  FFMA.FTZ R12, R176, c[0x0][0x2d0], -R0.reuse ;  /* 0x0000b400b00c7a23 */ /* 0x100fe20000010800 */
[----:B------:R-:W-:Y:S01]  /*6b90*/  MOV R99, R137 ;  /* 0x0000008900637202 */ /* 0x000fe20000000f00 */
[----:B------:R-:W-:Y:S01]  /*6ba0*/  FFMA.FTZ R6, R177, c[0x0][0x2d0], -R0 ;  /* 0x0000b400b1067a23 */ /* 0x000fe20000010800 */
[----:B------:R3:W-:Y:S01]  /*6bb0*/  MUFU.EX2 R15, R5 ;  /* 0x00000005000f7308 */ /* 0x0007e20000000800 */
[----:B------:R-:W-:Y:S01]  /*6bc0*/  IMAD.MOV.U32 R173, RZ, RZ, R148 ;  /* 0x000000ffffad7224 */ /* 0x000fe200078e0094 */
[----:B------:R-:W-:Y:S01]  /*6bd0*/  HMMA.16816.F32.BF16 R32, R8, R16, R32 ;  /* 0x000000100820723c */ /* 0x000fe20000041820 */
[----:B------:R-:W-:Y:S01]  /*6be0*/  IMAD.MOV.U32 R174, RZ, RZ, R149 ;  /* 0x000000ffffae7224 */ /* 0x000fe200078e0095 */
[----:B------:R-:W2:Y:S01]  /*6bf0*/  LDSM.16.MT88.4 R132, [R224+0x3100] ;  /* 0x00310000e084783b */ /* 0x000ea20000004200 */
[----:B-1----:R-:W-:-:S02]  /*6c00*/  FFMA.FTZ R3, R179, c[0x0][0x2d0], -R7 ;  /* 0x0000b400b3037a23 */ /* 0x002fc40000010807 */
[----:B------:R-:W-:Y:S01]  /*6c10*/  FFMA.FTZ R7, R103, c[0x0][0x2d0], -R7 ;  /* 0x0000b40067077a23 */ /* 0x000fe20000010807 */
[----:B------:R-:W-:Y:S01]  /*6c20*/  LDSM.16.MT88.4 R164, [R225+0x3100] ;  /* 0x00310000e1a4783b */ /* 0x000fe20000004200 */
[----:B------:R-:W-:Y:S01]  /*6c30*/  IMAD.MOV.U32 R103, RZ, RZ, R172 ;  /* 0x000000ffff677224 */ /* 0x000fe200078e00ac */
[----:B------:R-:W-:Y:S01]  /*6c40*/  HMMA.16816.F32.BF16 R36, R8, R18, R36 ;  /* 0x000000120824723c */ /* 0x000fe20000041824 */
[----:B------:R-:W-:Y:S01]  /*6c50*/  FFMA.FTZ R0, R247, c[0x0][0x2d0], -R0 ;  /* 0x0000b400f7007a23 */ /* 0x000fe20000010800 */
[----:B------:R1:W1:Y:S01]  /*6c60*/  MUFU.EX2 R9, R4 ;  /* 0x0000000400097308 */ /* 0x0002620000000800 */
[----:B------:R-:W-:Y:S02]  /*6c70*/  FADD.FTZ R13, R244, R213 ;  /* 0x000000d5f40d7221 */ /* 0x000fe40000010000 */
[----:B---3--:R-:W-:Y:S01]  /*6c80*/  FADD.FTZ R5, R249, R245 ;  /* 0x000000f5f9057221 */ /* 0x008fe20000010000 */
[----:B------:R-:W-:Y:S01]  /*6c90*/  MOV R210, R173 ;  /* 0x000000ad00d27202 */ /* 0x000fe20000000f00 */
[----:B------:R-:W-:Y:S01]  /*6ca0*/  IMAD.MOV.U32 R209, RZ, RZ, R174 ;  /* 0x000000ffffd17224 */ /* 0x000fe200078e00ae */
[----:B------:R-:W-:Y:S02]  /*6cb0*/  LDSM.16.MT88.4 R16, [R226+0x3100] ;  /* 0x00310000e210783b */ /* 0x000fe40000004200 */
[----:B------:R3:W2:Y:S01]  /*6cc0*/  MUFU.EX2 R20, R3 ;  /* 0x0000000300147308 */ /* 0x0006a20000000800 */
[----:B------:R-:W-:-:S07]  /*6cd0*/  IMAD.MOV.U32 R96, RZ, RZ, R175 ;  /* 0x000000ffff607224 */ /* 0x000fce00078e00af */
[----:B------:R-:W-:Y:S01]  /*6ce0*/  MUFU.EX2 R11, R12 ;  /* 0x0000000c000b7308 */ /* 0x000fe20000000800 */
[----:B-1----:R-:W-:-:S04]  /*6cf0*/  FADD.FTZ R4, R170, R103 ;  /* 0x00000067aa047221 */ /* 0x002fc80000010000 */
[----:B------:R-:W-:-:S03]  /*6d00*/  FADD.FTZ R4, R125, R4 ;  /* 0x000000047d047221 */ /* 0x000fc60000010000 */
[----:B------:R1:W-:Y:S01]  /*6d10*/  MUFU.EX2 R12, R0 ;  /* 0x00000000000c7308 */ /* 0x0003e20000000800 */
[----:B---3--:R-:W-:-:S07]  /*6d20*/  FADD.FTZ R3, R155, R169 ;  /* 0x000000a99b037221 */ /* 0x008fce0000010000 */
[----:B------:R3:W2:Y:S01]  /*6d30*/  MUFU.EX2 R10, R6 ;  /* 0x00000006000a7308 */ /* 0x0006a20000000800 */
[----:B------:R-:W-:Y:S02]  /*6d40*/  IMAD.MOV.U32 R171, RZ, RZ, R151 ;  /* 0x000000ffffab7224 */ /* 0x000fe400078e0097 */
[----:B-1----:R-:W-:-:S05]  /*6d50*/  FADD.FTZ R0, R152, R13 ;  /* 0x0000000d98007221 */ /* 0x002fca0000010000 */
[----:B------:R1:W1:Y:S01]  /*6d60*/  MUFU.EX2 R14, R7 ;  /* 0x00000007000e7308 */ /* 0x0002620000000800 */
[----:B------:R-:W-:Y:S01]  /*6d70*/  IMAD.MOV.U32 R126, RZ, RZ, R232 ;  /* 0x000000ffff7e7224 */ /* 0x000fe200078e00e8 */
[----:B------:R-:W-:Y:S01]  /*6d80*/  MOV R169, R153 ;  /* 0x0000009900a97202 */ /* 0x000fe20000000f00 */
[----:B------:R-:W-:Y:S01]  /*6d90*/  IMAD.MOV.U32 R170, RZ, RZ, R154 ;  /* 0x000000ffffaa7224 */ /* 0x000fe200078e009a */
[----:B------:R-:W2:Y:S01]  /*6da0*/  LDSM.16.MT88.4 R148, [R227+0x3100] ;  /* 0x00310000e394783b */ /* 0x000ea20000004200 */
[----:B---3--:R-:W-:-:S03]  /*6db0*/  FADD.FTZ R6, R124, R5 ;  /* 0x000000057c067221 */ /* 0x008fc60000010000 */
[----:B------:R3:W5:Y:S01]  /*6dc0*/  LDL.LU R232, [R1+0x50] ;  /* 0x0000500001e87983 */ /* 0x0007620000300800 */
[----:B------:R-:W-:Y:S02]  /*6dd0*/  FADD.FTZ R5, R139, R3 ;  /* 0x000000038b057221 */ /* 0x000fe40000010000 */
[----:B------:R-:W-:Y:S01]  /*6de0*/  FADD.FTZ R3, R209, R4 ;  /* 0x00000004d1037221 */ /* 0x000fe20000010000 */
[----:B------:R3:W5:Y:S01]  /*6df0*/  LDL.LU R231, [R1+0x4c] ;  /* 0x00004c0001e77983 */ /* 0x0007620000300800 */
[----:B------:R-:W-:Y:S02]  /*6e00*/  FADD.FTZ R5, R96, R5 ;  /* 0x0000000560057221 */ /* 0x000fe40000010000 */
[----:B-1----:R-:W-:Y:S01]  /*6e10*/  FADD.FTZ R7, R138, R0 ;  /* 0x000000008a077221 */ /* 0x002fe20000010000 */
[----:B------:R3:W5:Y:S01]  /*6e20*/  LDL.LU R230, [R1+0x48] ;  /* 0x0000480001e67983 */ /* 0x0007620000300800 */
[----:B------:R-:W-:Y:S02]  /*6e30*/  FADD.FTZ R0, R210, R6 ;  /* 0x00000006d2007221 */ /* 0x000fe40000010000 */
[----:B------:R-:W-:-:S02]  /*6e40*/  FADD.FTZ R7, R252, R7 ;  /* 0x00000007fc077221 */ /* 0x000fc40000010000 */
[----:B------:R-:W-:Y:S02]  /*6e50*/  FADD.FTZ R6, R216, R0 ;  /* 0x00000000d8067221 */ /* 0x000fe40000010000 */
[----:B------:R-:W-:Y:S02]  /*6e60*/  FADD.FTZ R4, R171, R3 ;  /* 0x00000003ab047221 */ /* 0x000fe40000010000 */
[----:B------:R-:W-:Y:S02]  /*6e70*/  IMAD.MOV.U32 R127, RZ, RZ, R229 ;  /* 0x000000ffff7f7224 */ /* 0x000fe400078e00e5 */
[----:B------:R-:W-:Y:S01]  /*6e80*/  FADD.FTZ R3, R168, R5 ;  /* 0x00000005a8037221 */ /* 0x000fe20000010000 */
[----:B------:R3:W5:Y:S01]  /*6e90*/  LDL.LU R229, [R1+0x44] ;  /* 0x0000440001e57983 */ /* 0x0007620000300800 */
[----:B------:R-:W-:Y:S02]  /*6ea0*/  FADD.FTZ R0, R251, R7 ;  /* 0x00000007fb007221 */ /* 0x000fe40000010000 */
[----:B------:R-:W-:Y:S01]  /*6eb0*/  FADD.FTZ R8, R218, R6 ;  /* 0x00000006da087221 */ /* 0x000fe20000010000 */
[----:B------:R3:W5:Y:S01]  /*6ec0*/  LDL.LU R228, [R1+0x40] ;  /* 0x0000400001e47983 */ /* 0x0007620000300800 */
[----:B------:R-:W-:-:S02]  /*6ed0*/  IMAD.MOV.U32 R97, RZ, RZ, R126 ;  /* 0x000000ffff617224 */ /* 0x000fc400078e007e */
[----:B------:R-:W-:Y:S01]  /*6ee0*/  FADD.FTZ R7, R170, R4 ;  /* 0x00000004aa077221 */ /* 0x000fe20000010000 */
[----:B------:R3:W5:Y:S01]  /*6ef0*/  LDL.LU R119, [R1+0x3c] ;  /* 0x00003c0001777983 */ /* 0x0007620000300800 */
[----:B------:R-:W-:Y:S02]  /*6f00*/  IMAD.MOV.U32 R98, RZ, RZ, R127 ;  /* 0x000000ffff627224 */ /* 0x000fe400078e007f */
[----:B------:R-:W-:Y:S01]  /*6f10*/  FADD.FTZ R6, R169, R3 ;  /* 0x00000003a9067221 */ /* 0x000fe20000010000 */
[----:B------:R3:W5:Y:S01]  /*6f20*/  LDL.LU R92, [R1+0x38] ;  /* 0x00003800015c7983 */ /* 0x0007620000300800 */
[----:B------:R-:W-:Y:S02]  /*6f30*/  FADD.FTZ R5, R246, R0 ;  /* 0x00000000f6057221 */ /* 0x000fe40000010000 */
[----:B------:R-:W-:Y:S02]  /*6f40*/  FADD.FTZ R4, R220, R8 ;  /* 0x00000008dc047221 */ /* 0x000fe40000010000 */
[----:B------:R-:W-:-:S02]  /*6f50*/  FADD.FTZ R3, R97, R7 ;  /* 0x0000000761037221 */ /* 0x000fc40000010000 */
[----:B------:R-:W-:Y:S02]  /*6f60*/  IMAD.MOV.U32 R103, RZ, RZ, R136 ;  /* 0x000000ffff677224 */ /* 0x000fe400078e0088 */
[----:B------:R-:W-:Y:S02]  /*6f70*/  FADD.FTZ R0, R98, R6 ;  /* 0x0000000662007221 */ /* 0x000fe40000010000 */
[----:B------:R-:W-:Y:S02]  /*6f80*/  FADD.FTZ R6, R250, R5 ;  /* 0x00000005fa067221 */ /* 0x000fe40000010000 */
[----:B------:R-:W-:Y:S02]  /*6f90*/  FADD.FTZ R4, R217, R4 ;  /* 0x00000004d9047221 */ /* 0x000fe40000010000 */
[----:B------:R-:W-:Y:S02]  /*6fa0*/  FADD.FTZ R5, R99, R3 ;  /* 0x0000000363057221 */ /* 0x000fe40000010000 */
[----:B------:R-:W-:-:S02]  /*6fb0*/  FADD.FTZ R3, R103, R0 ;  /* 0x0000000067037221 */ /* 0x000fc40000010000 */
[----:B------:R-:W-:Y:S02]  /*6fc0*/  FADD.FTZ R0, R219, R6 ;  /* 0x00000006db007221 */ /* 0x000fe40000010000 */
        /* <DEDUP_REMOVED lines=63> */
[----:B----4-:R-:W-:Y:S02]  /*73c0*/  FADD.FTZ R3, R21, R0 ;  /* 0x0000000015037221 */ /* 0x010fe40000010000 */
[----:B------:R-:W-:-:S02]  /*73d0*/  FADD.FTZ R0, R9, R4 ;  /* 0x0000000409007221 */ /* 0x000fc40000010000 */
[----:B------:R-:W-:Y:S02]  /*73e0*/  FADD.FTZ R5, R29, R5 ;  /* 0x000000051d057221 */ /* 0x000fe40000010000 */
[----:B------:R-:W-:Y:S02]  /*73f0*/  FADD.FTZ R6, R25, R6 ;  /* 0x0000000619067221 */ /* 0x000fe40000010000 */
[----:B--2---:R-:W-:Y:S02]  /*7400*/  FADD.FTZ R4, R20, R3 ;  /* 0x0000000314047221 */ /* 0x004fe40000010000 */
        /* <DEDUP_REMOVED lines=10> */
[----:B------:R-:W-:Y:S01]  /*74b0*/  FADD.FTZ R3, R26, R3 ;  /* 0x000000031a037221 */ /* 0x000fe20000010000 */
[----:B------:R3:W-:Y:S04]  /*74c0*/  STL [R1+0x20], R5 ;  /* 0x0000200501007387 */ /* 0x0007e80000100800 */
[----:B------:R3:W-:Y:S04]  /*74d0*/  STL [R1+0x1c], R4 ;  /* 0x00001c0401007387 */ /* 0x0007e80000100800 */
[----:B------:R3:W-:Y:S04]  /*74e0*/  STL [R1+0x14], R0 ;  /* 0x0000140001007387 */ /* 0x0007e80000100800 */
[----:B------:R3:W-:Y:S01]  /*74f0*/  STL [R1+0x18], R3 ;  /* 0x0000180301007387 */ /* 0x0007e20000100800 */
[----:B------:R-:W-:-:S02]  /*7500*/  F2FP.BF16.PACK_AB R176, R30, R29 ;  /* 0x0000001d1eb0723e */ /* 0x000fc400000010ff */
[----:B------:R-:W-:Y:S02]  /*7510*/  F2FP.BF16.PACK_AB R177, R24, R25 ;  /* 0x0000001918b1723e */ /* 0x000fe400000010ff */
[----:B------:R-:W-:Y:S02]  /*7520*/  F2FP.BF16.PACK_AB R178, R26, R28 ;  /* 0x0000001c1ab2723e */ /* 0x000fe400000010ff */
[----:B------:R-:W-:Y:S02]  /*7530*/  F2FP.BF16.PACK_AB R179, R22, R23 ;  /* 0x0000001716b3723e */ /* 0x000fe400000010ff */
[----:B------:R-:W-:Y:S02]  /*7540*/  F2FP.BF16.PACK_AB R180, R20, R21 ;  /* 0x0000001514b4723e */ /* 0x000fe400000010ff */
[----:B------:R-:W-:Y:S02]  /*7550*/  F2FP.BF16.PACK_AB R181, R10, R9 ;  /* 0x000000090ab5723e */ /* 0x000fe400000010ff */
[----:B------:R-:W-:-:S02]  /*7560*/  F2FP.BF16.PACK_AB R182, R14, R15 ;  /* 0x0000000f0eb6723e */ /* 0x000fc400000010ff */
[----:B------:R-:W-:Y:S01]  /*7570*/  F2FP.BF16.PACK_AB R183, R12, R11 ;  /* 0x0000000b0cb7723e */ /* 0x000fe200000010ff */
[C---:B------:R-:W-:Y:S08]  /*7580*/  HMMA.16816.F32.BF16 R120, R176.reuse, R132, R120 ;  /* 0x00000084b078723c */ /* 0x040ff00000041878 */
[C---:B------:R-:W-:Y:S08]  /*7590*/  HMMA.16816.F32.BF16 R128, R176.reuse, R134, R128 ;  /* 0x00000086b080723c */ /* 0x040ff00000041880 */
[C---:B------:R-:W-:Y:S08]  /*75a0*/  HMMA.16816.F32.BF16 R140, R176.reuse, R148, R140 ;  /* 0x00000094b08c723c */ /* 0x040ff0000004188c */
[C---:B------:R-:W-:Y:S08]  /*75b0*/  HMMA.16816.F32.BF16 R144, R176.reuse, R150, R144 ;  /* 0x00000096b090723c */ /* 0x040ff00000041890 */
[C---:B------:R-:W-:Y:S08]  /*75c0*/  HMMA.16816.F32.BF16 R156, R176.reuse, R164, R156 ;  /* 0x000000a4b09c723c */ /* 0x040ff0000004189c */
[----:B------:R-:W-:Y:S08]  /*75d0*/  HMMA.16816.F32.BF16 R160, R176, R166, R160 ;  /* 0x000000a6b0a0723c */ /* 0x000ff000000418a0 */
[C---:B------:R-:W-:Y:S08]  /*75e0*/  HMMA.16816.F32.BF16 R124, R180.reuse, R132, R64 ;  /* 0x00000084b47c723c */ /* 0x040ff00000041840 */
[C---:B------:R-:W-:Y:S08]  /*75f0*/  HMMA.16816.F32.BF16 R136, R180.reuse, R148, R52 ;  /* 0x00000094b488723c */ /* 0x040ff00000041834 */
[----:B------:R-:W-:Y:S08]  /*7600*/  HMMA.16816.F32.BF16 R152, R180, R164, R32 ;  /* 0x000000a4b498723c */ /* 0x000ff00000041820 */
[----:B------:R-:W-:Y:S08]  /*7610*/  HMMA.16816.F32.BF16 R172, R176, R16, R84 ;  /* 0x00000010b0ac723c */ /* 0x000ff00000041854 */
[C---:B------:R-:W-:Y:S08]  /*7620*/  HMMA.16816.F32.BF16 R132, R180.reuse, R134, R60 ;  /* 0x00000086b484723c */ /* 0x040ff0000004183c */
[C---:B------:R-:W-:Y:S08]  /*7630*/  HMMA.16816.F32.BF16 R148, R180.reuse, R150, R48 ;  /* 0x00000096b494723c */ /* 0x040ff00000041830 */
[C---:B------:R-:W-:Y:S08]  /*7640*/  HMMA.16816.F32.BF16 R164, R180.reuse, R166, R36 ;  /* 0x000000a6b4a4723c */ /* 0x040ff00000041824 */
[----:B------:R-:W-:Y:S08]  /*7650*/  HMMA.16816.F32.BF16 R168, R180, R16, R44 ;  /* 0x00000010b4a8723c */ /* 0x000ff0000004182c */
[-C--:B------:R-:W-:Y:S08]  /*7660*/  HMMA.16816.F32.BF16 R176, R176, R18.reuse, R76 ;  /* 0x00000012b0b0723c */ /* 0x080ff0000004184c */
[----:B------:R-:W-:Y:S01]  /*7670*/  HMMA.16816.F32.BF16 R180, R180, R18, R40 ;  /* 0x00000012b4b4723c */ /* 0x000fe20000041828 */
[----:B------:R-:W-:Y:S07]  /*7680*/  @!P2 BRA `(.L_x_2) ;  /* 0x000057700000a947 */ /* 0x000fee0003800000 */
[----:B---3-5:R-:W-:Y:S01]  /*7690*/  SHF.R.S32.HI R103, RZ, 0x1f, R92 ;  /* 0x0000001fff677819 */ /* 0x028fe2000001145c */
[----:B------:R-:W-:Y:S01]  /*76a0*/  IMAD.MOV.U32 R116, RZ, RZ, R72 ;  /* 0x000000ffff747224 */ /* 0x000fe200078e0048 */
[----:B------:R-:W-:Y:S01]  /*76b0*/  MOV R3, R73 ;  /* 0x0000004900037202 */ /* 0x000fe20000000f00 */
[----:B------:R-:W-:Y:S01]  /*76c0*/  IMAD.MOV.U32 R118, RZ, RZ, R2 ;  /* 0x000000ffff767224 */ /* 0x000fe200078e0002 */
[----:B------:R-:W-:Y:S01]  /*76d0*/  MOV R117, R71 ;  /* 0x0000004700757202 */ /* 0x000fe20000000f00 */
[C---:B------:R-:W-:Y:S01]  /*76e0*/  IMAD.SHL.U32 R242, R92.reuse, 0x2, RZ ;  /* 0x000000025cf27824 */ /* 0x040fe200078e00ff */
[----:B------:R-:W-:Y:S01]  /*76f0*/  SHF.L.U64.HI R243, R92, 0x1, R103 ;  /* 0x000000015cf37819 */ /* 0x000fe20000010267 */
[----:B------:R-:W-:-:S09]  /*7700*/  UIADD3 UR9, UR9, -0x2, URZ ;  /* 0xfffffffe09097890 */ /* 0x000fd2000fffe03f */
[----:B------:R-:W2:Y:S02]  /*7710*/  LDL R103, [R1+0x28] ;  /* 0x0000280001677983 */ /* 0x000ea40000100800 */
[----:B--2---:R-:W-:Y:S01]  /*7720*/  SHF.L.U32 R241, R103, 0x1, RZ ;  /* 0x0000000167f17819 */ /* 0x004fe200000006ff */
[----:B------:R-:W-:Y:S05]  /*7730*/  BRA `(.L_x_3) ;  /* 0x0000041000007947 */ /* 0x000fea0003800000 */
.L_x_5:
[----:B------:R-:W2:Y:S01]  /*7740*/  LDL R4, [R1+0x24] ;  /* 0x0000240001047983 */ /* 0x000ea20000100800 */
[----:B------:R-:W-:Y:S01]  /*7750*/  UIMAD UR4, UR9, 0x70, UR11 ;  /* 0x00000070090478a4 */ /* 0x000fe2000f8e020b */
[----:B------:R-:W-:Y:S05]  /*7760*/  IMAD.MOV.U32 R248, RZ, RZ, RZ ;  /* 0x000000fffff87224 */ /* 0x000fea00078e00ff */
[----:B------:R-:W-:Y:S05]  /*7770*/  IMAD.U32 R2, RZ, RZ, UR4 ;  /* 0x00000004ff027e24 */ /* 0x000fea000f8e00ff */
[----:B--2---:R-:W-:Y:S05]  /*7780*/  IADD3 R2, R2, -0x70, R4 ;  /* 0xffffff9002027810 */ /* 0x004fea0007ffe004 */
[----:B------:R-:W-:Y:S04]  /*7790*/  @P0 IMAD.HI.U32 R4, R2, c[0x0][0x2bc], RZ ;  /* 0x0000af0002040a27 */ /* 0x000fe800078e00ff */
[----:B------:R-:W-:Y:S01]  /*77a0*/  IMAD.MOV.U32 R0, RZ, RZ, R2 ;  /* 0x000000ffff007224 */ /* 0x000fe200078e0002 */
[----:B------:R-:W-:Y:S04]  /*77b0*/  @P0 SHF.R.U32.HI R0, RZ, c[0x0][0x2c0], R4 ;  /* 0x0000b000ff000a19 */ /* 0x000fe80000011604 */
[C---:B------:R-:W-:Y:S04]  /*77c0*/  @!P1 IADD3 R5, P2, R0.reuse, UR16, RZ ;  /* 0x0000001000059c10 */ /* 0x040fe8000ff5e0ff */
[----:B------:R-:W-:Y:S01]  /*77d0*/  @!P1 LEA.HI.X.SX32 R6, R0, UR14, 0x1, P2 ;  /* 0x0000000e00069c11 */ /* 0x000fe200090f0eff */
[----:B------:R-:W-:Y:S01]  /*77e0*/  IMAD.MOV R0, RZ, RZ, -R0 ;  /* 0x000000ffff007224 */ /* 0x000fe200078e0a00 */
[C---:B------:R-:W-:Y:S03]  /*77f0*/  @!P1 LEA R4, P2, R5.reuse, c[0x0][0x2a0], 0x2 ;  /* 0x0000a80005049a11 */ /* 0x040fe600078410ff */
[----:B------:R-:W-:Y:S01]  /*7800*/  IMAD R7, R0, c[0x0][0x2b8], R2 ;  /* 0x0000ae0000077a24 */ /* 0x000fe200078e0202 */
[----:B------:R-:W-:Y:S04]  /*7810*/  @!P1 LEA.HI.X R5, R5, c[0x0][0x2a4], R6, 0x2, P2 ;  /* 0x0000a90005059a11 */ /* 0x000fe800010f1406 */
[----:B------:R-:W-:Y:S01]  /*7820*/  STL [R1+0x10], R7 ;  /* 0x0000100701007387 */ /* 0x000fe20000100800 */
[----:B------:R-:W-:Y:S03]  /*7830*/  SHF.R.S32.HI R0, RZ, 0x1f, R7 ;  /* 0x0000001fff007819 */ /* 0x000fe60000011407 */
[----:B------:R1:W2:Y:S02]  /*7840*/  @!P1 LDG.E R248, [R4.64] ;  /* 0x0000000c04f89981 */ /* 0x0002a4000c1e1900 */
[----:B------:R-:W-:Y:S04]  /*7850*/  IMAD R0, R0, c[0x0][0x1e0], RZ ;  /* 0x0000780000007a24 */ /* 0x000fe800078e02ff */
[C---:B------:R-:W-:Y:S02]  /*7860*/  IMAD R0, R7.reuse, c[0x0][0x1e4], R0 ;  /* 0x0000790007007a24 */ /* 0x040fe400078e0200 */
[----:B-1----:R-:W-:Y:S04]  /*7870*/  IMAD.WIDE.U32 R4, R7, c[0x0][0x1e0], RZ ;  /* 0x0000780007047a25 */ /* 0x002fe800078e00ff */
[----:B------:R-:W-:Y:S01]  /*7880*/  IMAD.IADD R5, R5, 0x1, R0 ;  /* 0x0000000105057824 */ /* 0x000fe200078e0200 */
[----:B--2---:R-:W-:Y:S03]  /*7890*/  SHF.R.S32.HI R2, RZ, 0x1f, R248 ;  /* 0x0000001fff027819 */ /* 0x004fe600000114f8 */
[----:B------:R-:W-:Y:S04]  /*78a0*/  IMAD.WIDE.U32 R4, R248, c[0x0][0x1f0], R4 ;  /* 0x00007c00f8047a25 */ /* 0x000fe800078e0004 */
[----:B------:R-:W-:Y:S01]  /*78b0*/  IMAD R2, R2, c[0x0][0x1f0], RZ ;  /* 0x00007c0002027a24 */ /* 0x000fe200078e02ff */
[----:B------:R-:W-:Y:S03]  /*78c0*/  IADD3 R0, P4, R4, UR20, RZ ;  /* 0x0000001404007c10 */ /* 0x000fe6000ff9e0ff */
[----:B------:R-:W-:Y:S01]  /*78d0*/  IMAD R4, R248, c[0x0][0x1f4], R2 ;  /* 0x00007d00f8047a24 */ /* 0x000fe200078e0202 */
[C---:B------:R-:W-:Y:S04]  /*78e0*/  LEA R2, P2, R0.reuse, c[0x0][0x1c8], 0x1 ;  /* 0x0000720000027a11 */ /* 0x040fe800078408ff */
[----:B------:R-:W-:Y:S01]  /*78f0*/  IADD3.X R4, R5, UR15, R4, P4, !PT ;  /* 0x0000000f05047c10 */ /* 0x000fe2000a7fe404 */
[----:B------:R-:W1:Y:S03]  /*7900*/  SHFL.IDX PT, R6, R2, RZ, 0x181f ;  /* 0x00181fff02067589 */ /* 0x000e6600000e0000 */
[----:B------:R-:W-:Y:S01]  /*7910*/  LEA.HI.X R0, R0, c[0x0][0x1cc], R4, 0x1, P2 ;  /* 0x0000730000007a11 */ /* 0x000fe200010f0c04 */
[----:B------:R-:W-:Y:S04]  /*7920*/  SHFL.IDX PT, R12, R2, 0x2, 0x181f ;  /* 0x00581f00020c7f89 */ /* 0x000fe800000e0000 */
[----:B------:R-:W2:Y:S04]  /*7930*/  SHFL.IDX PT, R7, R0, RZ, 0x181f ;  /* 0x00181fff00077589 */ /* 0x000ea800000e0000 */
[----:B------:R-:W3:Y:S04]  /*7940*/  SHFL.IDX PT, R4, R2, 0x1, 0x181f ;  /* 0x00381f0002047f89 */ /* 0x000ee800000e0000 */
[----:B------:R-:W4:Y:S04]  /*7950*/  SHFL.IDX PT, R5, R0, 0x1, 0x181f ;  /* 0x00381f0000057f89 */ /* 0x000f2800000e0000 */
[----:B------:R-:W5:Y:S04]  /*7960*/  SHFL.IDX PT, R10, R2, 0x3, 0x181f ;  /* 0x00781f00020a7f89 */ /* 0x000f6800000e0000 */
[----:B------:R-:W5:Y:S01]  /*7970*/  SHFL.IDX PT, R9, R0, 0x2, 0x181f ;  /* 0x00581f0000097f89 */ /* 0x000f6200000e0000 */
[-C--:B-1----:R-:W-:Y:S03]  /*7980*/  IADD3 R6, P4, R6, R242.reuse, RZ ;  /* 0x000000f206067210 */ /* 0x082fe60007f9e0ff */
[----:B------:R-:W1:Y:S04]  /*7990*/  SHFL.IDX PT, R8, R2, 0x4, 0x181f ;  /* 0x00981f0002087f89 */ /* 0x000e6800000e0000 */
[----:B------:R-:W1:Y:S01]  /*79a0*/  SHFL.IDX PT, R11, R2, 0x5, 0x181f ;  /* 0x00b81f00020b7f89 */ /* 0x000e6200000e0000 */
[--C-:B--2---:R-:W-:Y:S03]  /*79b0*/  IMAD.X R7, R7, 0x1, R243.reuse, P4 ;  /* 0x0000000107077824 */ /* 0x104fe600020e06f3 */
[----:B------:R-:W2:Y:S01]  /*79c0*/  SHFL.IDX PT, R16, R0, 0x3, 0x181f ;  /* 0x00781f0000107f89 */ /* 0x000ea200000e0000 */
[-C--:B---3--:R-:W-:Y:S03]  /*79d0*/  IADD3 R4, P2, R4, R242.reuse, RZ ;  /* 0x000000f204047210 */ /* 0x088fe60007f5e0ff */
[----:B------:R3:W-:Y:S01]  /*79e0*/  LDGSTS.E.BYPASS.LTC128B.128 [R241+0x3900], [R6.64], !P3 ;  /* 0x0390000006f17fae */ /* 0x0007e2000d901d4c */
[-C--:B----4-:R-:W-:Y:S02]  /*79f0*/  IADD3.X R5, R5, R243.reuse, RZ, P2, !PT ;  /* 0x000000f305057210 */ /* 0x090fe400017fe4ff */
[-C--:B------:R-:W-:Y:S01]  /*7a00*/  IADD3 R12, P2, R12, R242.reuse, RZ ;  /* 0x000000f20c0c7210 */ /* 0x080fe20007f5e0ff */
[----:B------:R-:W4:Y:S01]  /*7a10*/  SHFL.IDX PT, R15, R0, 0x4, 0x181f ;  /* 0x00981f00000f7f89 */ /* 0x000f2200000e0000 */
[-C--:B-----5:R-:W-:Y:S03]  /*7a20*/  IADD3 R10, P6, R10, R242.reuse, RZ ;  /* 0x000000f20a0a7210 */ /* 0x0a0fe60007fde0ff */
[----:B------:R5:W-:Y:S01]  /*7a30*/  LDGSTS.E.BYPASS.LTC128B.128 [R241+0x4100], [R4.64], !P3 ;  /* 0x0410000004f17fae */ /* 0x000be2000d901d4c */
[--C-:B------:R-:W-:Y:S03]  /*7a40*/  IMAD.X R13, R9, 0x1, R243.reuse, P2 ;  /* 0x00000001090d7824 */ /* 0x100fe600010e06f3 */
[----:B------:R-:W5:Y:S01]  /*7a50*/  SHFL.IDX PT, R2, R2, 0x6, 0x181f ;  /* 0x00d81f0002027f89 */ /* 0x000f6200000e0000 */
[-C--:B-1----:R-:W-:Y:S03]  /*7a60*/  IADD3 R8, P5, R8, R242.reuse, RZ ;  /* 0x000000f208087210 */ /* 0x082fe60007fbe0ff */
[----:B------:R-:W1:Y:S04]  /*7a70*/  SHFL.IDX PT, R14, R0, 0x5, 0x181f ;  /* 0x00b81f00000e7f89 */ /* 0x000e6800000e0000 */
[----:B------:R-:W1:Y:S04]  /*7a80*/  SHFL.IDX PT, R0, R0, 0x6, 0x181f ;  /* 0x00d81f0000007f89 */ /* 0x000e6800000e0000 */
[----:B------:R1:W-:Y:S01]  /*7a90*/  LDGSTS.E.BYPASS.LTC128B.128 [R241+0x4900], [R12.64], !P3 ;  /* 0x049000000cf17fae */ /* 0x0003e2000d901d4c */
[-C--:B---3--:R-:W-:Y:S01]  /*7aa0*/  IADD3 R6, P4, R11, R242.reuse, RZ ;  /* 0x000000f20b067210 */ /* 0x088fe20007f9e0ff */
[--C-:B--2---:R-:W-:Y:S02]  /*7ab0*/  IMAD.X R11, R16, 0x1, R243.reuse, P6 ;  /* 0x00000001100b7824 */ /* 0x104fe400030e06f3 */
[--C-:B----4-:R-:W-:Y:S03]  /*7ac0*/  IMAD.X R9, R15, 0x1, R243.reuse, P5 ;  /* 0x000000010f097824 */ /* 0x110fe600028e06f3 */
[----:B------:R2:W-:Y:S01]  /*7ad0*/  LDGSTS.E.BYPASS.LTC128B.128 [R241+0x5100], [R10.64], !P3 ;  /* 0x051000000af17fae */ /* 0x0005e2000d901d4c */
[----:B-----5:R-:W-:Y:S03]  /*7ae0*/  IADD3 R4, P2, R2, R242, RZ ;  /* 0x000000f202047210 */ /* 0x020fe60007f5e0ff */
[----:B------:R2:W-:Y:S01]  /*7af0*/  LDGSTS.E.BYPASS.LTC128B.128 [R241+0x5900], [R8.64], !P3 ;  /* 0x0590000008f17fae */ /* 0x0005e2000d901d4c */
[----:B-1----:R-:W-:Y:S01]  /*7b00*/  IADD3.X R7, R14, R243, RZ, P4, !PT ;  /* 0x000000f30e077210 */ /* 0x002fe200027fe4ff */
[----:B------:R-:W-:Y:S04]  /*7b10*/  IMAD.X R5, R0, 0x1, R243, P2 ;  /* 0x0000000100057824 */ /* 0x000fe800010e06f3 */
[----:B------:R2:W-:Y:S04]  /*7b20*/  LDGSTS.E.BYPASS.LTC128B.128 [R241+0x6100], [R6.64], !P3 ;  /* 0x0610000006f17fae */ /* 0x0005e8000d901d4c */
[----:B------:R2:W-:Y:S01]  /*7b30*/  LDGSTS.E.BYPASS.LTC128B.128 [R241+0x6900], [R4.64], !P3 ;  /* 0x0690000004f17fae */ /* 0x0005e2000d901d4c */
[----:B------:R-:W-:-:S05]  /*7b40*/  BRA `(.L_x_4) ;  /* 0x00001b1000007947 */ /* 0x000fca0003800000 */
.L_x_3:
[----:B------:R-:W2:Y:S01]  /*7b50*/  LDL R2, [R1+0x10] ;  /* 0x0000100001027983 */ /* 0x000ea20000100800 */
[----:B------:R-:W-:Y:S04]  /*7b60*/  DEPBAR.LE SB0, 0x0 ;  /* 0x000080000000791a */ /* 0x000fe80000000000 */
[----:B------:R-:W-:Y:S01]  /*7b70*/  BAR.SYNC.DEFER_BLOCKING 0x0 ;  /* 0x0000000000007b1d */ /* 0x000fe20000010000 */
[----:B------:R-:W-:Y:S07]  /*7b80*/  UISETP.GE.AND UP0, UPT, UR9, 0x1, UPT ;  /* 0x000000010900788c */ /* 0x000fee000bf06270 */
[----:B------:R-:W-:Y:S08]  /*7b90*/  LDSM.16.M88.4 R112, [R230+0x7100] ;  /* 0x00710000e670783b */ /* 0x000ff00000000200 */
[----:B------:R-:W1:Y:S08]  /*7ba0*/  LDSM.16.M88.4 R16, [R119+0x3900] ;  /* 0x003900007710783b */ /* 0x000e700000000200 */
[----:B------:R-:W3:Y:S08]  /*7bb0*/  LDSM.16.M88.4 R108, [R230+0x9100] ;  /* 0x00910000e66c783b */ /* 0x000ef00000000200 */
[----:B------:R-:W4:Y:S08]  /*7bc0*/  LDSM.16.M88.4 R32, [R119+0x4100] ;  /* 0x004100007720783b */ /* 0x000f300000000200 */
[----:B------:R-:W5:Y:S08]  /*7bd0*/  LDSM.16.M88.4 R48, [R119+0x4900] ;  /* 0x004900007730783b */ /* 0x000f700000000200 */
[----:B------:R-:W1:Y:S08]  /*7be0*/  LDSM.16.M88.4 R64, [R119+0x5100] ;  /* 0x005100007740783b */ /* 0x000e700000000200 */
[----:B------:R-:W1:Y:S08]  /*7bf0*/  LDSM.16.M88.4 R80, [R119+0x5900] ;  /* 0x005900007750783b */ /* 0x000e700000000200 */
[----:B------:R-:W-:Y:S08]  /*7c00*/  LDSM.16.M88.4 R96, [R119+0x6100] ;  /* 0x006100007760783b */ /* 0x000ff00000000200 */
[----:B------:R-:W-:Y:S08]  /*7c10*/  LDSM.16.M88.4 R184, [R119+0x6900] ;  /* 0x0069000077b8783b */ /* 0x000ff00000000200 */
[----:B------:R-:W-:Y:S08]  /*7c20*/  LDSM.16.M88.4 R188, [R233+0x7100] ;  /* 0x00710000e9bc783b */ /* 0x000ff00000000200 */
[----:B------:R-:W-:Y:S08]  /*7c30*/  LDSM.16.M88.4 R192, [R234] ;  /* 0x00000000eac0783b */ /* 0x000ff00000000200 */
[----:B------:R-:W-:Y:S08]  /*7c40*/  LDSM.16.M88.4 R196, [R233+0x9100] ;  /* 0x00910000e9c4783b */ /* 0x000ff00000000200 */
[----:B------:R-:W-:Y:S08]  /*7c50*/  LDSM.16.M88.4 R200, [R240] ;  /* 0x00000000f0c8783b */ /* 0x000ff00000000200 */
[----:B------:R-:W-:Y:S08]  /*7c60*/  LDSM.16.M88.4 R204, [R239] ;  /* 0x00000000efcc783b */ /* 0x000ff00000000200 */
[----:B------:R-:W-:Y:S08]  /*7c70*/  LDSM.16.M88.4 R208, [R238] ;  /* 0x00000000eed0783b */ /* 0x000ff00000000200 */
[----:B------:R-:W-:Y:S08]  /*7c80*/  LDSM.16.M88.4 R212, [R237] ;  /* 0x00000000edd4783b */ /* 0x000ff00000000200 */
[----:B------:R-:W-:Y:S08]  /*7c90*/  LDSM.16.M88.4 R216, [R236] ;  /* 0x00000000ecd8783b */ /* 0x000ff00000000200 */
[----:B------:R-:W-:Y:S01]  /*7ca0*/  LDSM.16.M88.4 R220, [R235] ;  /* 0x00000000ebdc783b */ /* 0x000fe20000000200 */
[----:B--2---:R-:W-:Y:S01]  /*7cb0*/  IMAD.WIDE.U32 R52, R2, c[0x0][0x208], RZ ;  /* 0x0000820002347a25 */ /* 0x004fe200078e00ff */
[-C--:B-1----:R-:W-:Y:S03]  /*7cc0*/  HMMA.16816.F32.BF16 R4, R112, R16.reuse, RZ ;  /* 0x000000107004723c */ /* 0x082fe600000418ff */
[----:B------:R-:W-:Y:S05]  /*7cd0*/  SHF.R.S32.HI R0, RZ, 0x1f, R2 ;  /* 0x0000001fff007819 */ /* 0x000fea0000011402 */
[C---:B---3--:R-:W-:Y:S04]  /*7ce0*/  HMMA.16816.F32.BF16 R8, R108.reuse, R16, RZ ;  /* 0x000000106c08723c */ /* 0x048fe800000418ff */
[----:B------:R-:W-:Y:S04]  /*7cf0*/  IMAD R0, R0, c[0x0][0x208], RZ ;  /* 0x0000820000007a24 */ /* 0x000fe800078e02ff */
[-C--:B------:R-:W-:Y:S01]  /*7d00*/  HMMA.16816.F32.BF16 R12, R108, R18.reuse, RZ ;  /* 0x000000126c0c723c */ /* 0x080fe200000418ff */
[----:B------:R-:W-:Y:S05]  /*7d10*/  IMAD R0, R2, c[0x0][0x20c], R0 ;  /* 0x0000830002007a24 */ /* 0x000fea00078e0200 */
[----:B------:R-:W-:Y:S02]  /*7d20*/  IADD3 R53, R53, R0, RZ ;  /* 0x0000000035357210 */ /* 0x000fe40007ffe0ff */
[C---:B------:R-:W-:Y:S04]  /*7d30*/  HMMA.16816.F32.BF16 R16, R112.reuse, R18, RZ ;  /* 0x000000127010723c */ /* 0x040fe800000418ff */
[----:B------:R-:W-:Y:S01]  /*7d40*/  IMAD.WIDE.U32 R60, R248, c[0x0][0x218], R52 ;  /* 0x00008600f83c7a25 */ /* 0x000fe200078e0034 */
[----:B------:R-:W-:Y:S03]  /*7d50*/  SHF.R.S32.HI R0, RZ, 0x1f, R248 ;  /* 0x0000001fff007819 */ /* 0x000fe600000114f8 */
[-C--:B----4-:R-:W-:Y:S01]  /*7d60*/  HMMA.16816.F32.BF16 R20, R112, R32.reuse, RZ ;  /* 0x000000207014723c */ /* 0x090fe200000418ff */
[----:B------:R-:W-:Y:S03]  /*7d70*/  IADD3 R2, P2, R60, UR22, RZ ;  /* 0x000000163c027c10 */ /* 0x000fe6000ff5e0ff */
[----:B------:R-:W-:Y:S04]  /*7d80*/  IMAD R0, R0, c[0x0][0x218], RZ ;  /* 0x0000860000007a24 */ /* 0x000fe800078e02ff */
[C---:B------:R-:W-:Y:S04]  /*7d90*/  HMMA.16816.F32.BF16 R24, R108.reuse, R32, RZ ;  /* 0x000000206c18723c */ /* 0x040fe800000418ff */
[----:B------:R-:W-:Y:S04]  /*7da0*/  IMAD R0, R248, c[0x0][0x21c], R0 ;  /* 0x00008700f8007a24 */ /* 0x000fe800078e0200 */
[-C--:B------:R-:W-:Y:S08]  /*7db0*/  HMMA.16816.F32.BF16 R28, R108, R34.reuse, RZ ;  /* 0x000000226c1c723c */ /* 0x080ff000000418ff */
[C---:B------:R-:W-:Y:S08]  /*7dc0*/  HMMA.16816.F32.BF16 R32, R112.reuse, R34, RZ ;  /* 0x000000227020723c */ /* 0x040ff000000418ff */
[-C--:B-----5:R-:W-:Y:S08]  /*7dd0*/  HMMA.16816.F32.BF16 R36, R112, R48.reuse, RZ ;  /* 0x000000307024723c */ /* 0x0a0ff000000418ff */
[C---:B------:R-:W-:Y:S08]  /*7de0*/  HMMA.16816.F32.BF16 R40, R108.reuse, R48, RZ ;  /* 0x000000306c28723c */ /* 0x040ff000000418ff */
[-C--:B------:R-:W-:Y:S08]  /*7df0*/  HMMA.16816.F32.BF16 R44, R108, R50.reuse, RZ ;  /* 0x000000326c2c723c */ /* 0x080ff000000418ff */
[C---:B------:R-:W-:Y:S08]  /*7e00*/  HMMA.16816.F32.BF16 R48, R112.reuse, R50, RZ ;  /* 0x000000327030723c */ /* 0x040ff000000418ff */
[-C--:B------:R-:W-:Y:S08]  /*7e10*/  HMMA.16816.F32.BF16 R52, R112, R64.reuse, RZ ;  /* 0x000000407034723c */ /* 0x080ff000000418ff */
[C---:B------:R-:W-:Y:S07]  /*7e20*/  HMMA.16816.F32.BF16 R56, R108.reuse, R64, RZ ;  /* 0x000000406c38723c */ /* 0x040fee00000418ff */
[----:B------:R-:W-:Y:S02]  /*7e30*/  IADD3.X R64, R61, UR5, R0, P2, !PT ;  /* 0x000000053d407c10 */ /* 0x000fe400097fe400 */
[C---:B------:R-:W-:Y:S01]  /*7e40*/  LEA R0, P2, R2.reuse, c[0x0][0x1f8], 0x1 ;  /* 0x00007e0002007a11 */ /* 0x040fe200078408ff */
[-C--:B------:R-:W-:Y:S03]  /*7e50*/  HMMA.16816.F32.BF16 R60, R108, R66.reuse, RZ ;  /* 0x000000426c3c723c */ /* 0x080fe600000418ff */
[----:B------:R-:W-:Y:S01]  /*7e60*/  LEA.HI.X R2, R2, c[0x0][0x1fc], R64, 0x1, P2 ;  /* 0x00007f0002027a11 */ /* 0x000fe200010f0c40 */
[----:B------:R-:W1:Y:S04]  /*7e70*/  SHFL.IDX PT, R84, R0, RZ, 0x181f ;  /* 0x00181fff00547589 */ /* 0x000e6800000e0000 */
[C---:B------:R-:W-:Y:S04]  /*7e80*/  HMMA.16816.F32.BF16 R64, R112.reuse, R66, RZ ;  /* 0x000000427040723c */ /* 0x040fe800000418ff */
[----:B------:R-:W2:Y:S04]  /*7e90*/  SHFL.IDX PT, R85, R2, RZ, 0x181f ;  /* 0x00181fff02557589 */ /* 0x000ea800000e0000 */
[-C--:B------:R-:W-:Y:S04]  /*7ea0*/  HMMA.16816.F32.BF16 R68, R112, R80.reuse, RZ ;  /* 0x000000507044723c */ /* 0x080fe800000418ff */
[----:B------:R-:W3:Y:S04]  /*7eb0*/  SHFL.IDX PT, R88, R0, 0x1, 0x181f ;  /* 0x00381f0000587f89 */ /* 0x000ee800000e0000 */
[C---:B------:R-:W-:Y:S04]  /*7ec0*/  HMMA.16816.F32.BF16 R72, R108.reuse, R80, RZ ;  /* 0x000000506c48723c */ /* 0x040fe800000418ff */
[-C--:B-1----:R-:W-:Y:S01]  /*7ed0*/  IADD3 R84, P2, R84, R242.reuse, RZ ;  /* 0x000000f254547210 */ /* 0x082fe20007f5e0ff */
[----:B------:R-:W1:Y:S03]  /*7ee0*/  SHFL.IDX PT, R89, R2, 0x1, 0x181f ;  /* 0x00381f0002597f89 */ /* 0x000e6600000e0000 */
[-C--:B------:R-:W-:Y:S01]  /*7ef0*/  HMMA.16816.F32.BF16 R76, R108, R82.reuse, RZ ;  /* 0x000000526c4c723c */ /* 0x080fe200000418ff */
[-C--:B--2---:R-:W-:Y:S04]  /*7f00*/  IADD3.X R85, R85, R243.reuse, RZ, P2, !PT ;  /* 0x000000f355557210 */ /* 0x084fe800017fe4ff */
[----:B------:R-:W2:Y:S03]  /*7f10*/  SHFL.IDX PT, R94, R0, 0x2, 0x181f ;  /* 0x00581f00005e7f89 */ /* 0x000ea600000e0000 */
[C---:B------:R-:W-:Y:S04]  /*7f20*/  HMMA.16816.F32.BF16 R80, R112.reuse, R82, RZ ;  /* 0x000000527050723c */ /* 0x040fe800000418ff */
[-C--:B---3--:R-:W-:Y:S01]  /*7f30*/  IADD3 R88, P5, R88, R242.reuse, RZ ;  /* 0x000000f258587210 */ /* 0x088fe20007fbe0ff */
[----:B------:R3:W-:Y:S03]  /*7f40*/  LDGSTS.E.BYPASS.LTC128B.128 [R241+0x100], [R84.64], !P3 ;  /* 0x0010000054f17fae */ /* 0x0007e6000d901d4c */
[-C--:B-1----:R-:W-:Y:S05]  /*7f50*/  IADD3.X R89, R89, R243.reuse, RZ, P5, !PT ;  /* 0x000000f359597210 */ /* 0x082fea0002ffe4ff */
[----:B------:R-:W1:Y:S01]  /*7f60*/  SHFL.IDX PT, R92, R0, 0x3, 0x181f ;  /* 0x00781f00005c7f89 */ /* 0x000e6200000e0000 */
[-C--:B--2---:R-:W-:Y:S07]  /*7f70*/  IADD3 R94, P4, R94, R242.reuse, RZ ;  /* 0x000000f25e5e7210 */ /* 0x084fee0007f9e0ff */
[----:B------:R2:W-:Y:S08]  /*7f80*/  LDGSTS.E.BYPASS.LTC128B.128 [R241+0x900], [R88.64], !P3 ;  /* 0x0090000058f17fae */ /* 0x0005f0000d901d4c */
[----:B------:R-:W4:Y:S01]  /*7f90*/  SHFL.IDX PT, R91, R2, 0x2, 0x181f ;  /* 0x00581f00025b7f89 */ /* 0x000f2200000e0000 */
[-C--:B---3--:R-:W-:Y:S01]  /*7fa0*/  HMMA.16816.F32.BF16 R84, R112, R96.reuse, RZ ;  /* 0x000000607054723c */ /* 0x088fe200000418ff */
[-C--:B-1----:R-:W-:Y:S06]  /*7fb0*/  IADD3 R92, P2, R92, R242.reuse, RZ ;  /* 0x000000f25c5c7210 */ /* 0x082fec0007f5e0ff */
[----:B------:R-:W1:Y:S08]  /*7fc0*/  SHFL.IDX PT, R90, R2, 0x3, 0x181f ;  /* 0x00781f00025a7f89 */ /* 0x000e7000000e0000 */
[----:B------:R-:W3:Y:S01]  /*7fd0*/  SHFL.IDX PT, R100, R0, 0x4, 0x181f ;  /* 0x00981f0000647f89 */ /* 0x000ee200000e0000 */
[-C--:B----4-:R-:W-:Y:S07]  /*7fe0*/  IADD3.X R95, R91, R243.reuse, RZ, P4, !PT ;  /* 0x000000f35b5f7210 */ /* 0x090fee00027fe4ff */
[----:B------:R-:W4:Y:S08]  /*7ff0*/  SHFL.IDX PT, R103, R2, 0x4, 0x181f ;  /* 0x00981f0002677f89 */ /* 0x000f3000000e0000 */
[----:B------:R5:W-:Y:S01]  /*8000*/  LDGSTS.E.BYPASS.LTC128B.128 [R241+0x1100], [R94.64], !P3 ;  /* 0x011000005ef17fae */ /* 0x000be2000d901d4c */
[-C--:B-1----:R-:W-:Y:S02]  /*8010*/  IADD3.X R93, R90, R243.reuse, RZ, P2, !PT ;  /* 0x000000f35a5d7210 */ /* 0x082fe400017fe4ff */
[C---:B--2---:R-:W-:Y:S05]  /*8020*/  HMMA.16816.F32.BF16 R88, R108.reuse, R96, RZ ;  /* 0x000000606c58723c */ /* 0x044fea00000418ff */
[----:B------:R5:W-:Y:S02]  /*8030*/  LDGSTS.E.BYPASS.LTC128B.128 [R241+0x1900], [R92.64], !P3 ;  /* 0x019000005cf17fae */ /* 0x000be4000d901d4c */
[-C--:B---3--:R-:W-:Y:S05]  /*8040*/  IADD3 R96, P5, R100, R242.reuse, RZ ;  /* 0x000000f264607210 */ /* 0x088fea0007fbe0ff */
[-C--:B----4-:R-:W-:Y:S01]  /*8050*/  IADD3.X R97, R103, R243.reuse, RZ, P5, !PT ;  /* 0x000000f367617210 */ /* 0x090fe20002ffe4ff */
[----:B------:R-:W1:Y:S08]  /*8060*/  SHFL.IDX PT, R102, R0, 0x5, 0x181f ;  /* 0x00b81f0000667f89 */ /* 0x000e7000000e0000 */
[----:B------:R2:W-:Y:S08]  /*8070*/  LDGSTS.E.BYPASS.LTC128B.128 [R241+0x2100], [R96.64], !P3 ;  /* 0x0210000060f17fae */ /* 0x0005f0000d901d4c */
[----:B------:R-:W3:Y:S01]  /*8080*/  SHFL.IDX PT, R101, R2, 0x5, 0x181f ;  /* 0x00b81f0002657f89 */ /* 0x000ee200000e0000 */
[-C--:B-----5:R-:W-:Y:S01]  /*8090*/  HMMA.16816.F32.BF16 R92, R108, R98.reuse, RZ ;  /* 0x000000626c5c723c */ /* 0x0a0fe200000418ff */
[-C--:B-1----:R-:W-:Y:S06]  /*80a0*/  IADD3 R102, P4, R102, R242.reuse, RZ ;  /* 0x000000f266667210 */ /* 0x082fec0007f9e0ff */
[----:B------:R-:W1:Y:S08]  /*80b0*/  SHFL.IDX PT, R0, R0, 0x6, 0x181f ;  /* 0x00d81f0000007f89 */ /* 0x000e7000000e0000 */
[----:B------:R-:W4:Y:S01]  /*80c0*/  SHFL.IDX PT, R2, R2, 0x6, 0x181f ;  /* 0x00d81f0002027f89 */ /* 0x000f2200000e0000 */
[C---:B--2---:R-:W-:Y:S02]  /*80d0*/  HMMA.16816.F32.BF16 R96, R112.reuse, R98, RZ ;  /* 0x000000627060723c */ /* 0x044fe400000418ff */
[-C--:B---3--:R-:W-:Y:S05]  /*80e0*/  IADD3.X R103, R101, R243.reuse, RZ, P4, !PT ;  /* 0x000000f365677210 */ /* 0x088fea00027fe4ff */
[----:B------:R2:W-:Y:S01]  /*80f0*/  LDGSTS.E.BYPASS.LTC128B.128 [R241+0x2900], [R102.64], !P3 ;  /* 0x0290000066f17fae */ /* 0x0005e2000d901d4c */
[----:B-1----:R-:W-:Y:S04]  /*8100*/  IADD3 R100, P2, R0, R242, RZ ;  /* 0x000000f200647210 */ /* 0x002fe80007f5e0ff */
[----:B----4-:R-:W-:Y:S02]  /*8110*/  IADD3.X R101, R2, R243, RZ, P2, !PT ;  /* 0x000000f302657210 */ /* 0x010fe400017fe4ff */
[----:B------:R-:W-:Y:S03]  /*8120*/  PLOP3.LUT P2, PT, PT, PT, UP0, 0x80, 0x0 ;  /* 0x000000000000781c */ /* 0x000fe60003f4f008 */
[----:B------:R2:W-:Y:S08]  /*8130*/  LDGSTS.E.BYPASS.LTC128B.128 [R241+0x3100], [R100.64], !P3 ;  /* 0x0310000064f17fae */ /* 0x0005f0000d901d4c */
[----:B------:R-:W0:Y:S01]  /*8140*/  LDGDEPBAR ;  /* 0x00000000000079af */ /* 0x000e220000000000 */
[-C--:B--2---:R-:W-:Y:S08]  /*8150*/  HMMA.16816.F32.BF16 R100, R112, R184.reuse, RZ ;  /* 0x000000b87064723c */ /* 0x084ff000000418ff */
[C---:B------:R-:W-:Y:S08]  /*8160*/  HMMA.16816.F32.BF16 R104, R108.reuse, R184, RZ ;  /* 0x000000b86c68723c */ /* 0x040ff000000418ff */
[-C--:B------:R-:W-:Y:S08]  /*8170*/  HMMA.16816.F32.BF16 R108, R108, R186.reuse, RZ ;  /* 0x000000ba6c6c723c */ /* 0x080ff000000418ff */
[----:B------:R-:W-:Y:S01]  /*8180*/  HMMA.16816.F32.BF16 R112, R112, R186, RZ ;  /* 0x000000ba7070723c */ /* 0x000fe200000418ff */
[----:B------:R-:W-:Y:S07]  /*8190*/  LDSM.16.M88.4 R184, [R231+0x7100] ;  /* 0x00710000e7b8783b */ /* 0x000fee0000000200 */
[-C--:B------:R-:W-:Y:S08]  /*81a0*/  HMMA.16816.F32.BF16 R4, R188, R192.reuse, R4 ;  /* 0x000000c0bc04723c */ /* 0x080ff00000041804 */
[C---:B------:R-:W-:Y:S08]  /*81b0*/  HMMA.16816.F32.BF16 R8, R196.reuse, R192, R8 ;  /* 0x000000c0c408723c */ /* 0x040ff00000041808 */
[-C--:B------:R-:W-:Y:S08]  /*81c0*/  HMMA.16816.F32.BF16 R12, R196, R194.reuse, R12 ;  /* 0x000000c2c40c723c */ /* 0x080ff0000004180c */
[C---:B------:R-:W-:Y:S01]  /*81d0*/  HMMA.16816.F32.BF16 R16, R188.reuse, R194, R16 ;  /* 0x000000c2bc10723c */ /* 0x040fe20000041810 */
[----:B------:R-:W1:Y:S07]  /*81e0*/  LDSM.16.M88.4 R192, [R229+0x3900] ;  /* 0x00390000e5c0783b */ /* 0x000e6e0000000200 */
[-C--:B------:R-:W-:Y:S08]  /*81f0*/  HMMA.16816.F32.BF16 R20, R188, R200.reuse, R20 ;  /* 0x000000c8bc14723c */ /* 0x080ff00000041814 */
[C---:B------:R-:W-:Y:S08]  /*8200*/  HMMA.16816.F32.BF16 R24, R196.reuse, R200, R24 ;  /* 0x000000c8c418723c */ /* 0x040ff00000041818 */
[-C--:B------:R-:W-:Y:S08]  /*8210*/  HMMA.16816.F32.BF16 R28, R196, R202.reuse, R28 ;  /* 0x000000cac41c723c */ /* 0x080ff0000004181c */
[C---:B------:R-:W-:Y:S01]  /*8220*/  HMMA.16816.F32.BF16 R32, R188.reuse, R202, R32 ;  /* 0x000000cabc20723c */ /* 0x040fe20000041820 */
[----:B------:R-:W2:Y:S07]  /*8230*/  LDSM.16.M88.4 R200, [R231+0x9100] ;  /* 0x00910000e7c8783b */ /* 0x000eae0000000200 */
[-C--:B------:R-:W-:Y:S08]  /*8240*/  HMMA.16816.F32.BF16 R36, R188, R204.reuse, R36 ;  /* 0x000000ccbc24723c */ /* 0x080ff00000041824 */
[C---:B------:R-:W-:Y:S08]  /*8250*/  HMMA.16816.F32.BF16 R40, R196.reuse, R204, R40 ;  /* 0x000000ccc428723c */ /* 0x040ff00000041828 */
[-C--:B------:R-:W-:Y:S08]  /*8260*/  HMMA.16816.F32.BF16 R44, R196, R206.reuse, R44 ;  /* 0x000000cec42c723c */ /* 0x080ff0000004182c */
[C---:B------:R-:W-:Y:S01]  /*8270*/  HMMA.16816.F32.BF16 R48, R188.reuse, R206, R48 ;  /* 0x000000cebc30723c */ /* 0x040fe20000041830 */
[----:B------:R-:W3:Y:S07]  /*8280*/  LDSM.16.M88.4 R204, [R229+0x4100] ;  /* 0x00410000e5cc783b */ /* 0x000eee0000000200 */
[-C--:B------:R-:W-:Y:S08]  /*8290*/  HMMA.16816.F32.BF16 R52, R188, R208.reuse, R52 ;  /* 0x000000d0bc34723c */ /* 0x080ff00000041834 */
[C---:B------:R-:W-:Y:S08]  /*82a0*/  HMMA.16816.F32.BF16 R56, R196.reuse, R208, R56 ;  /* 0x000000d0c438723c */ /* 0x040ff00000041838 */
[-C--:B------:R-:W-:Y:S08]  /*82b0*/  HMMA.16816.F32.BF16 R60, R196, R210.reuse, R60 ;  /* 0x000000d2c43c723c */ /* 0x080ff0000004183c */
[C---:B------:R-:W-:Y:S01]  /*82c0*/  HMMA.16816.F32.BF16 R64, R188.reuse, R210, R64 ;  /* 0x000000d2bc40723c */ /* 0x040fe20000041840 */
[----:B------:R-:W-:Y:S07]  /*82d0*/  LDSM.16.M88.4 R208, [R229+0x6100] ;  /* 0x00610000e5d0783b */ /* 0x000fee0000000200 */
        /* <DEDUP_REMOVED lines=9> */
[----:B------:R-:W-:Y:S07]  /*8370*/  LDSM.16.M88.4 R216, [R228] ;  /* 0x00000000e4d8783b */ /* 0x000fee0000000200 */
[-C--:B------:R-:W-:Y:S08]  /*8380*/  HMMA.16816.F32.BF16 R100, R188, R220.reuse, R100 ;  /* 0x000000dcbc64723c */ /* 0x080ff00000041864 */
[C---:B------:R-:W-:Y:S08]  /*8390*/  HMMA.16816.F32.BF16 R104, R196.reuse, R220, R104 ;  /* 0x000000dcc468723c */ /* 0x040ff00000041868 */
[-C--:B------:R-:W-:Y:S01]  /*83a0*/  HMMA.16816.F32.BF16 R108, R196, R222.reuse, R108 ;  /* 0x000000dec46c723c */ /* 0x080fe2000004186c */
[----:B------:R-:W-:Y:S07]  /*83b0*/  LDSM.16.M88.4 R196, [R229+0x5100] ;  /* 0x00510000e5c4783b */ /* 0x000fee0000000200 */
[----:B------:R-:W-:Y:S01]  /*83c0*/  HMMA.16816.F32.BF16 R112, R188, R222, R112 ;  /* 0x000000debc70723c */ /* 0x000fe20000041870 */
[----:B------:R-:W4:Y:S07]  /*83d0*/  LDSM.16.M88.4 R188, [R229+0x4900] ;  /* 0x00490000e5bc783b */ /* 0x000f2e0000000200 */
[-C--:B-1----:R-:W-:Y:S08]  /*83e0*/  HMMA.16816.F32.BF16 R4, R184, R192.reuse, R4 ;  /* 0x000000c0b804723c */ /* 0x082ff00000041804 */
[C---:B--2---:R-:W-:Y:S08]  /*83f0*/  HMMA.16816.F32.BF16 R8, R200.reuse, R192, R8 ;  /* 0x000000c0c808723c */ /* 0x044ff00000041808 */
[-C--:B------:R-:W-:Y:S08]  /*8400*/  HMMA.16816.F32.BF16 R12, R200, R194.reuse, R12 ;  /* 0x000000c2c80c723c */ /* 0x080ff0000004180c */
[C---:B------:R-:W-:Y:S01]  /*8410*/  HMMA.16816.F32.BF16 R16, R184.reuse, R194, R16 ;  /* 0x000000c2b810723c */ /* 0x040fe20000041810 */
[----:B------:R-:W1:Y:S07]  /*8420*/  LDSM.16.M88.4 R192, [R229+0x5900] ;  /* 0x00590000e5c0783b */ /* 0x000e6e0000000200 */
[-C--:B---3--:R-:W-:Y:S08]  /*8430*/  HMMA.16816.F32.BF16 R20, R184, R204.reuse, R20 ;  /* 0x000000ccb814723c */ /* 0x088ff00000041814 */
[C---:B------:R-:W-:Y:S08]  /*8440*/  HMMA.16816.F32.BF16 R24, R200.reuse, R204, R24 ;  /* 0x000000ccc818723c */ /* 0x040ff00000041818 */
[-C--:B------:R-:W-:Y:S08]  /*8450*/  HMMA.16816.F32.BF16 R28, R200, R206.reuse, R28 ;  /* 0x000000cec81c723c */ /* 0x080ff0000004181c */
[C---:B------:R-:W-:Y:S01]  /*8460*/  HMMA.16816.F32.BF16 R32, R184.reuse, R206, R32 ;  /* 0x000000ceb820723c */ /* 0x040fe20000041820 */
[----:B------:R-:W2:Y:S07]  /*8470*/  LDSM.16.M88.4 R204, [R232+0x7100] ;  /* 0x00710000e8cc783b */ /* 0x000eae0000000200 */
[-C--:B----4-:R-:W-:Y:S08]  /*8480*/  HMMA.16816.F32.BF16 R36, R184, R188.reuse, R36 ;  /* 0x000000bcb824723c */ /* 0x090ff00000041824 */
[C---:B------:R-:W-:Y:S08]  /*8490*/  HMMA.16816.F32.BF16 R40, R200.reuse, R188, R40 ;  /* 0x000000bcc828723c */ /* 0x040ff00000041828 */
[-C--:B------:R-:W-:Y:S08]  /*84a0*/  HMMA.16816.F32.BF16 R44, R200, R190.reuse, R44 ;  /* 0x000000bec82c723c */ /* 0x080ff0000004182c */
[C---:B------:R-:W-:Y:S01]  /*84b0*/  HMMA.16816.F32.BF16 R48, R184.reuse, R190, R48 ;  /* 0x000000beb830723c */ /* 0x040fe20000041830 */
[----:B------:R-:W3:Y:S07]  /*84c0*/  LDSM.16.M88.4 R188, [R232+0x9100] ;  /* 0x00910000e8bc783b */ /* 0x000eee0000000200 */
[-C--:B------:R-:W-:Y:S08]  /*84d0*/  HMMA.16816.F32.BF16 R52, R184, R196.reuse, R52 ;  /* 0x000000c4b834723c */ /* 0x080ff00000041834 */
[C---:B------:R-:W-:Y:S08]  /*84e0*/  HMMA.16816.F32.BF16 R56, R200.reuse, R196, R56 ;  /* 0x000000c4c838723c */ /* 0x040ff00000041838 */
[-C--:B------:R-:W-:Y:S08]  /*84f0*/  HMMA.16816.F32.BF16 R60, R200, R198.reuse, R60 ;  /* 0x000000c6c83c723c */ /* 0x080ff0000004183c */
[C---:B------:R-:W-:Y:S08]  /*8500*/  HMMA.16816.F32.BF16 R64, R184.reuse, R198, R64 ;  /* 0x000000c6b840723c */ /* 0x040ff00000041840 */
[-C--:B-1----:R-:W-:Y:S08]  /*8510*/  HMMA.16816.F32.BF16 R68, R184, R192.reuse, R68 ;  /* 0x000000c0b844723c */ /* 0x082ff00000041844 */
[C---:B------:R-:W-:Y:S08]  /*8520*/  HMMA.16816.F32.BF16 R72, R200.reuse, R192, R72 ;  /* 0x000000c0c848723c */ /* 0x040ff00000041848 */
[-C--:B------:R-:W-:Y:S08]  /*8530*/  HMMA.16816.F32.BF16 R76, R200, R194.reuse, R76 ;  /* 0x000000c2c84c723c */ /* 0x080ff0000004184c */
        /* <DEDUP_REMOVED lines=8> */
[----:B------:R-:W-:Y:S08]  /*85c0*/  HMMA.16816.F32.BF16 R112, R184, R214, R112 ;  /* 0x000000d6b870723c */ /* 0x000ff00000041870 */
[-C--:B--2---:R-:W-:Y:S08]  /*85d0*/  HMMA.16816.F32.BF16 R4, R204, R216.reuse, R4 ;  /* 0x000000d8cc04723c */ /* 0x084ff00000041804 */
[C---:B---3--:R-:W-:Y:S08]  /*85e0*/  HMMA.16816.F32.BF16 R8, R188.reuse, R216, R8 ;  /* 0x000000d8bc08723c */ /* 0x048ff00000041808 */
[-C--:B------:R-:W-:Y:S08]  /*85f0*/  HMMA.16816.F32.BF16 R12, R188, R218.reuse, R12 ;  /* 0x000000dabc0c723c */ /* 0x080ff0000004180c */
[----:B------:R-:W-:Y:S01]  /*8600*/  FMUL.FTZ R4, R4, c[0x0][0x320] ;  /* 0x0000c80004047a20 */ /* 0x000fe20000410000 */
[C---:B------:R-:W-:Y:S03]  /*8610*/  HMMA.16816.F32.BF16 R16, R204.reuse, R218, R16 ;  /* 0x000000dacc10723c */ /* 0x040fe60000041810 */
[----:B------:R-:W-:Y:S01]  /*8620*/  MUFU.TANH R185, R4 ;  /* 0x0000000400b97308 */ /* 0x000fe20000002400 */
[----:B------:R-:W-:Y:S02]  /*8630*/  FMUL.FTZ R5, R5, c[0x0][0x320] ;  /* 0x0000c80005057a20 */ /* 0x000fe40000410000 */
[----:B------:R-:W-:Y:S02]  /*8640*/  FMUL.FTZ R6, R6, c[0x0][0x320] ;  /* 0x0000c80006067a20 */ /* 0x000fe40000410000 */
[----:B------:R-:W-:Y:S04]  /*8650*/  FMUL.FTZ R7, R7, c[0x0][0x320] ;  /* 0x0000c80007077a20 */ /* 0x000fe80000410000 */
[----:B------:R-:W-:Y:S01]  /*8660*/  FMUL.FTZ R8, R8, c[0x0][0x320] ;  /* 0x0000c80008087a20 */ /* 0x000fe20000410000 */
[----:B------:R-:W-:Y:S01]  /*8670*/  MUFU.TANH R197, R5 ;  /* 0x0000000500c57308 */ /* 0x000fe20000002400 */
[----:B------:R-:W-:Y:S02]  /*8680*/  FMUL.FTZ R9, R9, c[0x0][0x320] ;  /* 0x0000c80009097a20 */ /* 0x000fe40000410000 */
[----:B------:R-:W-:Y:S02]  /*8690*/  FMUL.FTZ R10, R10, c[0x0][0x320] ;  /* 0x0000c8000a0a7a20 */ /* 0x000fe40000410000 */
[----:B------:R-:W-:Y:S02]  /*86a0*/  FMUL.FTZ R11, R11, c[0x0][0x320] ;  /* 0x0000c8000b0b7a20 */ /* 0x000fe40000410000 */
[----:B------:R-:W-:Y:S02]  /*86b0*/  FMUL.FTZ R12, R12, c[0x0][0x320] ;  /* 0x0000c8000c0c7a20 */ /* 0x000fe40000410000 */
[----:B------:R-:W-:Y:S01]  /*86c0*/  FMUL.FTZ R13, R13, c[0x0][0x320] ;  /* 0x0000c8000d0d7a20 */ /* 0x000fe20000410000 */
[----:B------:R-:W-:Y:S01]  /*86d0*/  MUFU.TANH R186, R6 ;  /* 0x0000000600ba7308 */ /* 0x000fe20000002400 */
[----:B------:R-:W-:Y:S02]  /*86e0*/  FMUL.FTZ R17, R17, c[0x0][0x320] ;  /* 0x0000c80011117a20 */ /* 0x000fe40000410000 */
[----:B------:R-:W-:Y:S02]  /*86f0*/  FMUL.FTZ R18, R18, c[0x0][0x320] ;  /* 0x0000c80012127a20 */ /* 0x000fe40000410000 */
[----:B------:R-:W-:Y:S02]  /*8700*/  FMUL.FTZ R19, R19, c[0x0][0x320] ;  /* 0x0000c80013137a20 */ /* 0x000fe40000410000 */
[----:B------:R-:W-:Y:S02]  /*8710*/  FMUL.FTZ R14, R14, c[0x0][0x320] ;  /* 0x0000c8000e0e7a20 */ /* 0x000fe40000410000 */
[----:B------:R-:W-:Y:S01]  /*8720*/  FMUL.FTZ R15, R15, c[0x0][0x320] ;  /* 0x0000c8000f0f7a20 */ /* 0x000fe20000410000 */
[----:B------:R1:W-:Y:S01]  /*8730*/  MUFU.TANH R198, R7 ;  /* 0x0000000700c67308 */ /* 0x0003e20000002400 */
[----:B------:R-:W-:Y:S09]  /*8740*/  FMUL.FTZ R16, R16, c[0x0][0x320] ;  /* 0x0000c80010107a20 */ /* 0x000ff20000410000 */
[----:B------:R-:W-:Y:S10]  /*8750*/  MUFU.TANH R196, R8 ;  /* 0x0000000800c47308 */ /* 0x000ff40000002400 */
[----:B------:R-:W-:Y:S01]  /*8760*/  MUFU.TANH R199, R9 ;  /* 0x0000000900c77308 */ /* 0x000fe20000002400 */
[----:B-1----:R-:W1:Y:S09]  /*8770*/  LDSM.16.M88.4 R4, [R228+0x800] ;  /* 0x00080000e404783b */ /* 0x002e720000000200 */
[----:B------:R-:W-:Y:S10]  /*8780*/  MUFU.TANH R187, R10 ;  /* 0x0000000a00bb7308 */ /* 0x000ff40000002400 */
[----:B------:R2:W-:Y:S10]  /*8790*/  MUFU.TANH R200, R11 ;  /* 0x0000000b00c87308 */ /* 0x0005f40000002400 */
[----:B------:R-:W-:Y:S10]  /*87a0*/  MUFU.TANH R194, R12 ;  /* 0x0000000c00c27308 */ /* 0x000ff40000002400 */
[----:B------:R-:W-:Y:S01]  /*87b0*/  MUFU.TANH R192, R13 ;  /* 0x0000000d00c07308 */ /* 0x000fe20000002400 */
[----:B--2---:R-:W2:Y:S01]  /*87c0*/  LDSM.16.M88.4 R8, [R228+0x1000] ;  /* 0x00100000e408783b */ /* 0x004ea20000000200 */
[-C--:B-1----:R-:W-:Y:S08]  /*87d0*/  HMMA.16816.F32.BF16 R20, R204, R4.reuse, R20 ;  /* 0x00000004cc14723c */ /* 0x082ff00000041814 */
[----:B------:R-:W-:Y:S01]  /*87e0*/  MUFU.TANH R195, R14 ;  /* 0x0000000e00c37308 */ /* 0x000fe20000002400 */
[C---:B------:R-:W-:Y:S09]  /*87f0*/  HMMA.16816.F32.BF16 R24, R188.reuse, R4, R24 ;  /* 0x00000004bc18723c */ /* 0x040ff20000041818 */
[----:B------:R-:W-:Y:S01]  /*8800*/  MUFU.TANH R193, R15 ;  /* 0x0000000f00c17308 */ /* 0x000fe20000002400 */
[-C--:B------:R-:W-:Y:S08]  /*8810*/  HMMA.16816.F32.BF16 R28, R188, R6.reuse, R28 ;  /* 0x00000006bc1c723c */ /* 0x080ff0000004181c */
[C---:B------:R-:W-:Y:S01]  /*8820*/  HMMA.16816.F32.BF16 R32, R204.reuse, R6, R32 ;  /* 0x00000006cc20723c */ /* 0x040fe20000041820 */
[----:B------:R-:W-:Y:S01]  /*8830*/  MUFU.TANH R184, R16 ;  /* 0x0000001000b87308 */ /* 0x000fe20000002400 */
[----:B------:R-:W1:Y:S02]  /*8840*/  LDSM.16.M88.4 R4, [R228+0x1800] ;  /* 0x00180000e404783b */ /* 0x000e640000000200 */
[----:B------:R-:W-:Y:S02]  /*8850*/  FMUL.FTZ R20, R20, c[0x0][0x320] ;  /* 0x0000c80014147a20 */ /* 0x000fe40000410000 */
[----:B------:R-:W-:Y:S02]  /*8860*/  FMUL.FTZ R21, R21, c[0x0][0x320] ;  /* 0x0000c80015157a20 */ /* 0x000fe40000410000 */
[----:B------:R-:W-:Y:S03]  /*8870*/  FMUL.FTZ R22, R22, c[0x0][0x320] ;  /* 0x0000c80016167a20 */ /* 0x000fe60000410000 */
[----:B------:R-:W-:Y:S01]  /*8880*/  MUFU.TANH R17, R17 ;  /* 0x0000001100117308 */ /* 0x000fe20000002400 */
[----:B------:R-:W-:Y:S02]  /*8890*/  FMUL.FTZ R23, R23, c[0x0][0x320] ;  /* 0x0000c80017177a20 */ /* 0x000fe40000410000 */
[----:B------:R-:W-:Y:S01]  /*88a0*/  FMUL.FTZ R24, R24, c[0x0][0x320] ;  /* 0x0000c80018187a20 */ /* 0x000fe20000410000 */
[-C--:B--2---:R-:W-:Y:S03]  /*88b0*/  HMMA.16816.F32.BF16 R36, R204, R8.reuse, R36 ;  /* 0x00000008cc24723c */ /* 0x084fe60000041824 */
[----:B------:R-:W-:Y:S02]  /*88c0*/  FMUL.FTZ R25, R25, c[0x0][0x320] ;  /* 0x0000c80019197a20 */ /* 0x000fe40000410000 */
[----:B------:R-:W-:Y:S01]  /*88d0*/  FMUL.FTZ R26, R26, c[0x0][0x320] ;  /* 0x0000c8001a1a7a20 */ /* 0x000fe20000410000 */
[----:B------:R-:W-:Y:S01]  /*88e0*/  MUFU.TANH R18, R18 ;  /* 0x0000001200127308 */ /* 0x000fe20000002400 */
[----:B------:R-:W-:Y:S01]  /*88f0*/  FMUL.FTZ R27, R27, c[0x0][0x320] ;  /* 0x0000c8001b1b7a20 */ /* 0x000fe20000410000 */
[C---:B------:R-:W-:Y:S04]  /*8900*/  HMMA.16816.F32.BF16 R40, R188.reuse, R8, R40 ;  /* 0x00000008bc28723c */ /* 0x040fe80000041828 */
[----:B------:R-:W-:Y:S02]  /*8910*/  FMUL.FTZ R28, R28, c[0x0][0x320] ;  /* 0x0000c8001c1c7a20 */ /* 0x000fe40000410000 */
[----:B------:R-:W-:Y:S02]  /*8920*/  FMUL.FTZ R29, R29, c[0x0][0x320] ;  /* 0x0000c8001d1d7a20 */ /* 0x000fe40000410000 */
[----:B------:R-:W-:Y:S01]  /*8930*/  MUFU.TANH R19, R19 ;  /* 0x0000001300137308 */ /* 0x000fe20000002400 */
[-C--:B------:R-:W-:Y:S03]  /*8940*/  HMMA.16816.F32.BF16 R44, R188, R10.reuse, R44 ;  /* 0x0000000abc2c723c */ /* 0x080fe6000004182c */
[----:B------:R-:W-:Y:S02]  /*8950*/  FMUL.FTZ R30, R30, c[0x0][0x320] ;  /* 0x0000c8001e1e7a20 */ /* 0x000fe40000410000 */
[----:B------:R-:W-:Y:S02]  /*8960*/  FMUL.FTZ R31, R31, c[0x0][0x320] ;  /* 0x0000c8001f1f7a20 */ /* 0x000fe40000410000 */
[----:B------:R-:W-:Y:S01]  /*8970*/  FMUL.FTZ R32, R32, c[0x0][0x320] ;  /* 0x0000c80020207a20 */ /* 0x000fe20000410000 */
[C---:B------:R-:W-:Y:S01]  /*8980*/  HMMA.16816.F32.BF16 R48, R204.reuse, R10, R48 ;  /* 0x0000000acc30723c */ /* 0x040fe20000041830 */
[----:B------:R-:W-:Y:S01]  /*8990*/  MUFU.TANH R20, R20 ;  /* 0x0000001400147308 */ /* 0x000fe20000002400 */
[----:B------:R-:W2:Y:S02]  /*89a0*/  LDSM.16.M88.4 R8, [R228+0x2000] ;  /* 0x00200000e408783b */ /* 0x000ea40000000200 */
[----:B------:R-:W-:Y:S02]  /*89b0*/  FMUL.FTZ R33, R33, c[0x0][0x320] ;  /* 0x0000c80021217a20 */ /* 0x000fe40000410000 */
[----:B------:R-:W-:Y:S02]  /*89c0*/  FMUL.FTZ R34, R34, c[0x0][0x320] ;  /* 0x0000c80022227a20 */ /* 0x000fe40000410000 */
[-C--:B-1----:R-:W-:Y:S03]  /*89d0*/  HMMA.16816.F32.BF16 R52, R204, R4.reuse, R52 ;  /* 0x00000004cc34723c */ /* 0x082fe60000041834 */
[----:B------:R-:W-:Y:S01]  /*89e0*/  MUFU.TANH R21, R21 ;  /* 0x0000001500157308 */ /* 0x000fe20000002400 */
[----:B------:R-:W-:Y:S02]  /*89f0*/  FMUL.FTZ R35, R35, c[0x0][0x320] ;  /* 0x0000c80023237a20 */ /* 0x000fe40000410000 */
[----:B------:R-:W-:Y:S02]  /*8a00*/  FMUL.FTZ R36, R36, c[0x0][0x320] ;  /* 0x0000c80024247a20 */ /* 0x000fe40000410000 */
[C---:B------:R-:W-:Y:S04]  /*8a10*/  HMMA.16816.F32.BF16 R56, R188.reuse, R4, R56 ;  /* 0x00000004bc38723c */ /* 0x040fe80000041838 */
[----:B------:R-:W-:Y:S01]  /*8a20*/  FMUL.FTZ R37, R37, c[0x0][0x320] ;  /* 0x0000c80025257a20 */ /* 0x000fe20000410000 */
[----:B------:R-:W-:Y:S01]  /*8a30*/  MUFU.TANH R22, R22 ;  /* 0x0000001600167308 */ /* 0x000fe20000002400 */
[----:B------:R-:W-:Y:S02]  /*8a40*/  FMUL.FTZ R38, R38, c[0x0][0x320] ;  /* 0x0000c80026267a20 */ /* 0x000fe40000410000 */
[-C--:B------:R-:W-:Y:S04]  /*8a50*/  HMMA.16816.F32.BF16 R60, R188, R6.reuse, R60 ;  /* 0x00000006bc3c723c */ /* 0x080fe8000004183c */
[----:B------:R-:W-:Y:S02]  /*8a60*/  FMUL.FTZ R39, R39, c[0x0][0x320] ;  /* 0x0000c80027277a20 */ /* 0x000fe40000410000 */
[----:B------:R-:W-:Y:S01]  /*8a70*/  FMUL.FTZ R40, R40, c[0x0][0x320] ;  /* 0x0000c80028287a20 */ /* 0x000fe20000410000 */
[----:B------:R-:W-:Y:S01]  /*8a80*/  MUFU.TANH R23, R23 ;  /* 0x0000001700177308 */ /* 0x000fe20000002400 */
[C---:B------:R-:W-:Y:S01]  /*8a90*/  HMMA.16816.F32.BF16 R64, R204.reuse, R6, R64 ;  /* 0x00000006cc40723c */ /* 0x040fe20000041840 */
[----:B------:R-:W1:Y:S03]  /*8aa0*/  LDSM.16.M88.4 R4, [R228+0x2800] ;  /* 0x00280000e404783b */ /* 0x000e660000000200 */
[----:B------:R-:W-:Y:S02]  /*8ab0*/  FMUL.FTZ R41, R41, c[0x0][0x320] ;  /* 0x0000c80029297a20 */ /* 0x000fe40000410000 */
[----:B------:R-:W-:Y:S02]  /*8ac0*/  FMUL.FTZ R42, R42, c[0x0][0x320] ;  /* 0x0000c8002a2a7a20 */ /* 0x000fe40000410000 */
[----:B------:R-:W-:Y:S01]  /*8ad0*/  FMUL.FTZ R43, R43, c[0x0][0x320] ;  /* 0x0000c8002b2b7a20 */ /* 0x000fe20000410000 */
[----:B------:R-:W-:Y:S01]  /*8ae0*/  MUFU.TANH R24, R24 ;  /* 0x0000001800187308 */ /* 0x000fe20000002400 */
[-C--:B--2---:R-:W-:Y:S03]  /*8af0*/  HMMA.16816.F32.BF16 R68, R204, R8.reuse, R68 ;  /* 0x00000008cc44723c */ /* 0x084fe60000041844 */
[----:B------:R-:W-:Y:S02]  /*8b00*/  FMUL.FTZ R44, R44, c[0x0][0x320] ;  /* 0x0000c8002c2c7a20 */ /* 0x000fe40000410000 */
[----:B------:R-:W-:Y:S02]  /*8b10*/  FMUL.FTZ R45, R45, c[0x0][0x320] ;  /* 0x0000c8002d2d7a20 */ /* 0x000fe40000410000 */
[----:B------:R-:W-:Y:S01]  /*8b20*/  FMUL.FTZ R46, R46, c[0x0][0x320] ;  /* 0x0000c8002e2e7a20 */ /* 0x000fe20000410000 */
[C---:B------:R-:W-:Y:S01]  /*8b30*/  HMMA.16816.F32.BF16 R72, R188.reuse, R8, R72 ;  /* 0x00000008bc48723c */ /* 0x040fe20000041848 */
[----:B------:R-:W-:Y:S03]  /*8b40*/  MUFU.TANH R25, R25 ;  /* 0x0000001900197308 */ /* 0x000fe60000002400 */
[----:B------:R-:W-:Y:S02]  /*8b50*/  FMUL.FTZ R47, R47, c[0x0][0x320] ;  /* 0x0000c8002f2f7a20 */ /* 0x000fe40000410000 */
[----:B------:R-:W-:Y:S02]  /*8b60*/  FMUL.FTZ R65, R65, c[0x0][0x320] ;  /* 0x0000c80041417a20 */ /* 0x000fe40000410000 */
[-C--:B------:R-:W-:Y:S03]  /*8b70*/  HMMA.16816.F32.BF16 R76, R188, R10.reuse, R76 ;  /* 0x0000000abc4c723c */ /* 0x080fe6000004184c */
[----:B------:R-:W-:Y:S01]  /*8b80*/  MUFU.TANH R208, R65 ;  /* 0x0000004100d07308 */ /* 0x000fe20000002400 */
[----:B------:R-:W-:Y:S02]  /*8b90*/  FMUL.FTZ R48, R48, c[0x0][0x320] ;  /* 0x0000c80030307a20 */ /* 0x000fe40000410000 */
[----:B------:R-:W-:Y:S02]  /*8ba0*/  FMUL.FTZ R49, R49, c[0x0][0x320] ;  /* 0x0000c80031317a20 */ /* 0x000fe40000410000 */
[C---:B------:R-:W-:Y:S01]  /*8bb0*/  HMMA.16816.F32.BF16 R80, R204.reuse, R10, R80 ;  /* 0x0000000acc50723c */ /* 0x040fe20000041850 */
[----:B------:R-:W2:Y:S01]  /*8bc0*/  LDSM.16.M88.4 R8, [R228+0x3000] ;  /* 0x00300000e408783b */ /* 0x000ea20000000200 */
[----:B------:R-:W-:Y:S04]  /*8bd0*/  DEPBAR.LE SB0, 0x0 ;  /* 0x000080000000791a */ /* 0x000fe80000000000 */
[----:B------:R-:W-:Y:S01]  /*8be0*/  MUFU.TANH R26, R26 ;  /* 0x0000001a001a7308 */ /* 0x000fe20000002400 */
[----:B------:R-:W-:Y:S01]  /*8bf0*/  FMUL.FTZ R50, R50, c[0x0][0x320] ;  /* 0x0000c80032327a20 */ /* 0x000fe20000410000 */
[-C--:B-1----:R-:W-:Y:S01]  /*8c00*/  HMMA.16816.F32.BF16 R84, R204, R4.reuse, R84 ;  /* 0x00000004cc54723c */ /* 0x082fe20000041854 */
[----:B------:R-:W-:Y:S04]  /*8c10*/  BAR.SYNC.DEFER_BLOCKING 0x0 ;  /* 0x0000000000007b1d */ /* 0x000fe80000010000 */
[----:B------:R-:W-:Y:S02]  /*8c20*/  FMUL.FTZ R75, R75, c[0x0][0x320] ;  /* 0x0000c8004b4b7a20 */ /* 0x000fe40000410000 */
[----:B------:R-:W-:Y:S01]  /*8c30*/  FMUL.FTZ R51, R51, c[0x0][0x320] ;  /* 0x0000c80033337a20 */ /* 0x000fe20000410000 */
[----:B------:R-:W-:Y:S01]  /*8c40*/  MUFU.TANH R27, R27 ;  /* 0x0000001b001b7308 */ /* 0x000fe20000002400 */
[C---:B------:R-:W-:Y:S04]  /*8c50*/  HMMA.16816.F32.BF16 R88, R188.reuse, R4, R88 ;  /* 0x00000004bc58723c */ /* 0x040fe80000041858 */
[----:B------:R-:W-:Y:S02]  /*8c60*/  FMUL.FTZ R52, R52, c[0x0][0x320] ;  /* 0x0000c80034347a20 */ /* 0x000fe40000410000 */
[----:B------:R-:W-:Y:S02]  /*8c70*/  FMUL.FTZ R53, R53, c[0x0][0x320] ;  /* 0x0000c80035357a20 */ /* 0x000fe40000410000 */
[-C--:B------:R-:W-:Y:S01]  /*8c80*/  HMMA.16816.F32.BF16 R92, R188, R6.reuse, R92 ;  /* 0x00000006bc5c723c */ /* 0x080fe2000004185c */
[----:B------:R-:W-:Y:S03]  /*8c90*/  MUFU.TANH R65, R75 ;  /* 0x0000004b00417308 */ /* 0x000fe60000002400 */
[----:B------:R-:W-:Y:S02]  /*8ca0*/  FMUL.FTZ R54, R54, c[0x0][0x320] ;  /* 0x0000c80036367a20 */ /* 0x000fe40000410000 */
[----:B------:R-:W-:Y:S02]  /*8cb0*/  FMUL.FTZ R55, R55, c[0x0][0x320] ;  /* 0x0000c80037377a20 */ /* 0x000fe40000410000 */
[----:B------:R-:W-:Y:S01]  /*8cc0*/  FMUL.FTZ R87, R87, c[0x0][0x320] ;  /* 0x0000c80057577a20 */ /* 0x000fe20000410000 */
[C---:B------:R-:W-:Y:S02]  /*8cd0*/  HMMA.16816.F32.BF16 R96, R204.reuse, R6, R96 ;  /* 0x00000006cc60723c */ /* 0x040fe40000041860 */
[----:B------:R-:W-:Y:S02]  /*8ce0*/  MUFU.TANH R28, R28 ;  /* 0x0000001c001c7308 */ /* 0x000fe40000002400 */
[----:B------:R-:W-:Y:S02]  /*8cf0*/  FMUL.FTZ R56, R56, c[0x0][0x320] ;  /* 0x0000c80038387a20 */ /* 0x000fe40000410000 */
[----:B------:R-:W-:Y:S02]  /*8d00*/  FMUL.FTZ R57, R57, c[0x0][0x320] ;  /* 0x0000c80039397a20 */ /* 0x000fe40000410000 */
[-C--:B--2---:R-:W-:Y:S04]  /*8d10*/  HMMA.16816.F32.BF16 R100, R204, R8.reuse, R100 ;  /* 0x00000008cc64723c */ /* 0x084fe80000041864 */
[----:B------:R-:W1:Y:S01]  /*8d20*/  MUFU.TANH R0, R87 ;  /* 0x0000005700007308 */ /* 0x000e620000002400 */
[----:B------:R-:W-:Y:S02]  /*8d30*/  FMUL.FTZ R58, R58, c[0x0][0x320] ;  /* 0x0000c8003a3a7a20 */ /* 0x000fe40000410000 */
[----:B------:R-:W-:Y:S01]  /*8d40*/  FMUL.FTZ R92, R92, c[0x0][0x320] ;  /* 0x0000c8005c5c7a20 */ /* 0x000fe20000410000 */
[C---:B------:R-:W-:Y:S04]  /*8d50*/  HMMA.16816.F32.BF16 R104, R188.reuse, R8, R104 ;  /* 0x00000008bc68723c */ /* 0x040fe80000041868 */
[----:B------:R-:W-:Y:S02]  /*8d60*/  FMUL.FTZ R59, R59, c[0x0][0x320] ;  /* 0x0000c8003b3b7a20 */ /* 0x000fe40000410000 */
[----:B------:R-:W-:Y:S01]  /*8d70*/  MUFU.TANH R29, R29 ;  /* 0x0000001d001d7308 */ /* 0x000fe20000002400 */
[----:B------:R-:W-:Y:S01]  /*8d80*/  FMUL.FTZ R60, R60, c[0x0][0x320] ;  /* 0x0000c8003c3c7a20 */ /* 0x000fe20000410000 */
[-C--:B------:R-:W-:Y:S04]  /*8d90*/  HMMA.16816.F32.BF16 R108, R188, R10.reuse, R108 ;  /* 0x0000000abc6c723c */ /* 0x080fe8000004186c */
[----:B------:R-:W-:Y:S02]  /*8da0*/  FMUL.FTZ R98, R98, c[0x0][0x320] ;  /* 0x0000c80062627a20 */ /* 0x000fe40000410000 */
[----:B------:R-:W-:Y:S02]  /*8db0*/  FMUL.FTZ R99, R99, c[0x0][0x320] ;  /* 0x0000c80063637a20 */ /* 0x000fe40000410000 */
[----:B------:R-:W-:Y:S01]  /*8dc0*/  MUFU.TANH R2, R98 ;  /* 0x0000006200027308 */ /* 0x000fe20000002400 */
[----:B------:R-:W-:Y:S01]  /*8dd0*/  HMMA.16816.F32.BF16 R112, R204, R10, R112 ;  /* 0x0000000acc70723c */ /* 0x000fe20000041870 */
[----:B-1----:R1:W-:Y:S03]  /*8de0*/  STL [R1+0x8], R0 ;  /* 0x0000080001007387 */ /* 0x0023e60000100800 */
[----:B------:R-:W-:Y:S02]  /*8df0*/  FMUL.FTZ R61, R61, c[0x0][0x320] ;  /* 0x0000c8003d3d7a20 */ /* 0x000fe40000410000 */
[----:B------:R-:W-:Y:S02]  /*8e00*/  FMUL.FTZ R62, R62, c[0x0][0x320] ;  /* 0x0000c8003e3e7a20 */ /* 0x000fe40000410000 */
[----:B------:R-:W-:Y:S01]  /*8e10*/  FMUL.FTZ R63, R63, c[0x0][0x320] ;  /* 0x0000c8003f3f7a20 */ /* 0x000fe20000410000 */
[----:B------:R-:W-:Y:S03]  /*8e20*/  MUFU.TANH R30, R30 ;  /* 0x0000001e001e7308 */ /* 0x000fe60000002400 */
        /* <DEDUP_REMOVED lines=10> */
[----:B-1----:R-:W1:Y:S01]  /*8ed0*/  MUFU.TANH R0, R92 ;  /* 0x0000005c00007308 */ /* 0x002e620000002400 */
        /* <DEDUP_REMOVED lines=13> */
[----:B------:R-:W-:Y:S01]  /*8fb0*/  FMUL.FTZ R79, R79, c[0x0][0x320] ;  /* 0x0000c8004f4f7a20 */ /* 0x000fe20000410000 */
[----:B-1----:R1:W-:Y:S01]  /*8fc0*/  STL [R1+0xc], R0 ;  /* 0x00000c0001007387 */ /* 0x0023e20000100800 */
[----:B------:R-:W-:Y:S02]  /*8fd0*/  FMUL.FTZ R80, R80, c[0x0][0x320] ;  /* 0x0000c80050507a20 */ /* 0x000fe40000410000 */
[----:B------:R-:W-:Y:S01]  /*8fe0*/  FMUL.FTZ R81, R81, c[0x0][0x320] ;  /* 0x0000c80051517a20 */ /* 0x000fe20000410000 */
[----:B------:R-:W-:Y:S01]  /*8ff0*/  STL [R1+0x4], R2 ;  /* 0x0000040201007387 */ /* 0x000fe20000100800 */
        /* <DEDUP_REMOVED lines=19> */
[----:B------:R-:W2:Y:S01]  /*9130*/  MUFU.TANH R36, R36 ;  /* 0x0000002400247308 */ /* 0x000ea20000002400 */
[----:B------:R-:W-:Y:S02]  /*9140*/  FMUL.FTZ R105, R105, c[0x0][0x320] ;  /* 0x0000c80069697a20 */ /* 0x000fe40000410000 */
[----:B------:R-:W-:Y:S02]  /*9150*/  FMUL.FTZ R106, R106, c[0x0][0x320] ;  /* 0x0000c8006a6a7a20 */ /* 0x000fe40000410000 */
[----:B------:R-:W-:Y:S02]  /*9160*/  FMUL.FTZ R107, R107, c[0x0][0x320] ;  /* 0x0000c8006b6b7a20 */ /* 0x000fe40000410000 */
[----:B------:R-:W-:Y:S02]  /*9170*/  FMUL.FTZ R108, R108, c[0x0][0x320] ;  /* 0x0000c8006c6c7a20 */ /* 0x000fe40000410000 */
[----:B------:R-:W-:Y:S01]  /*9180*/  FMUL.FTZ R109, R109, c[0x0][0x320] ;  /* 0x0000c8006d6d7a20 */ /* 0x000fe20000410000 */
[----:B------:R-:W3:Y:S01]  /*9190*/  MUFU.TANH R37, R37 ;  /* 0x0000002500257308 */ /* 0x000ee20000002400 */
[----:B------:R-:W-:Y:S01]  /*91a0*/  FMUL.FTZ R114, R114, c[0x0][0x320] ;  /* 0x0000c80072727a20 */ /* 0x000fe20000410000 */
[----:B-1----:R1:W-:Y:S08]  /*91b0*/  STL [R1], R0 ;  /* 0x0000000001007387 */ /* 0x0023f00000100800 */
[----:B------:R-:W4:Y:S10]  /*91c0*/  MUFU.TANH R38, R38 ;  /* 0x0000002600267308 */ /* 0x000f340000002400 */
[----:B------:R-:W2:Y:S01]  /*91d0*/  MUFU.TANH R39, R39 ;  /* 0x0000002700277308 */ /* 0x000ea20000002400 */
[----:B-1----:R-:W-:Y:S09]  /*91e0*/  FMUL.FTZ R0, R111, c[0x0][0x320] ;  /* 0x0000c8006f007a20 */ /* 0x002ff20000410000 */
[----:B------:R-:W1:Y:S10]  /*91f0*/  MUFU.TANH R40, R40 ;  /* 0x0000002800287308 */ /* 0x000e740000002400 */
[----:B------:R-:W1:Y:S10]  /*9200*/  MUFU.TANH R41, R41 ;  /* 0x0000002900297308 */ /* 0x000e740000002400 */
[----:B------:R-:W1:Y:S10]  /*9210*/  MUFU.TANH R42, R42 ;  /* 0x0000002a002a7308 */ /* 0x000e740000002400 */
[----:B------:R-:W1:Y:S10]  /*9220*/  MUFU.TANH R43, R43 ;  /* 0x0000002b002b7308 */ /* 0x000e740000002400 */
[----:B------:R-:W1:Y:S10]  /*9230*/  MUFU.TANH R44, R44 ;  /* 0x0000002c002c7308 */ /* 0x000e740000002400 */
[----:B------:R-:W1:Y:S10]  /*9240*/  MUFU.TANH R45, R45 ;  /* 0x0000002d002d7308 */ /* 0x000e740000002400 */
[----:B------:R1:W1:Y:S10]  /*9250*/  MUFU.TANH R201, R46 ;  /* 0x0000002e00c97308 */ /* 0x0002740000002400 */
[----:B------:R-:W1:Y:S10]  /*9260*/  MUFU.TANH R47, R47 ;  /* 0x0000002f002f7308 */ /* 0x000e740000002400 */
[----:B------:R-:W1:Y:S10]  /*9270*/  MUFU.TANH R48, R48 ;  /* 0x0000003000307308 */ /* 0x000e740000002400 */
[----:B------:R-:W1:Y:S10]  /*9280*/  MUFU.TANH R49, R49 ;  /* 0x0000003100317308 */ /* 0x000e740000002400 */
[----:B------:R-:W1:Y:S10]  /*9290*/  MUFU.TANH R50, R50 ;  /* 0x0000003200327308 */ /* 0x000e740000002400 */
[----:B------:R-:W1:Y:S10]  /*92a0*/  MUFU.TANH R51, R51 ;  /* 0x0000003300337308 */ /* 0x000e740000002400 */
[----:B------:R1:W1:Y:S10]  /*92b0*/  MUFU.TANH R46, R52 ;  /* 0x00000034002e7308 */ /* 0x0002740000002400 */
        /* <DEDUP_REMOVED lines=53> */
[----:B------:R-:W1:Y:S10]  /*9610*/  MUFU.TANH R112, R112 ;  /* 0x0000007000707308 */ /* 0x000e740000002400 */
[----:B------:R-:W1:Y:S10]  /*9620*/  MUFU.TANH R113, R113 ;  /* 0x0000007100717308 */ /* 0x000e740000002400 */
[----:B------:R1:W1:Y:S10]  /*9630*/  MUFU.TANH R104, R114 ;  /* 0x0000007200687308 */ /* 0x0002740000002400 */
[----:B------:R-:W1:Y:S02]  /*9640*/  MUFU.TANH R115, R115 ;  /* 0x0000007300737308 */ /* 0x000e640000002400 */
[----:B-1234-:R-:W-:-:S05]  /*9650*/  @P2 BRA `(.L_x_5) ;  /* 0xffffe0e000002947 */ /* 0x01efca000383ffff */
.L_x_4:
[----:B------:R-:W3:Y:S01]  /*9660*/  LDL.LU R98, [R1+0x8] ;  /* 0x0000080001627983 */ /* 0x000ee20000300800 */
[----:B------:R-:W-:Y:S02]  /*9670*/  FMNMX.FTZ R73, R185, R3, !PT ;  /* 0x00000003b9497209 */ /* 0x000fe40007810000 */
[----:B------:R-:W-:Y:S01]  /*9680*/  FMNMX.FTZ R0, R186, R116, !PT ;  /* 0x00000074ba007209 */ /* 0x000fe20007810000 */
[----:B------:R-:W4:Y:S01]  /*9690*/  LDL.LU R111, [R1+0x4] ;  /* 0x00000400016f7983 */ /* 0x000f220000300800 */
[----:B------:R-:W-:Y:S02]  /*96a0*/  FMNMX.FTZ R73, R197, R73, !PT ;  /* 0x00000049c5497209 */ /* 0x000fe40007810000 */
[----:B------:R-:W-:Y:S01]  /*96b0*/  FMNMX.FTZ R0, R198, R0, !PT ;  /* 0x00000000c6007209 */ /* 0x000fe20007810000 */
[----:B--2---:R-:W2:Y:S01]  /*96c0*/  LDL.LU R103, [R1] ;  /* 0x0000000001677983 */ /* 0x004ea20000300800 */
[----:B------:R-:W-:Y:S02]  /*96d0*/  FMNMX.FTZ R73, R184, R73, !PT ;  /* 0x00000049b8497209 */ /* 0x000fe40007810000 */
[----:B------:R-:W-:Y:S01]  /*96e0*/  FMNMX.FTZ R0, R18, R0, !PT ;  /* 0x0000000012007209 */ /* 0x000fe20007810000 */
[----:B------:R-:W2:Y:S01]  /*96f0*/  LDL.LU R105, [R1+0xc] ;  /* 0x00000c0001697983 */ /* 0x000ea20000300800 */
[----:B------:R-:W-:Y:S02]  /*9700*/  FMNMX.FTZ R73, R17, R73, !PT ;  /* 0x0000004911497209 */ /* 0x000fe40007810000 */
[----:B------:R-:W-:Y:S01]  /*9710*/  FMNMX.FTZ R0, R19, R0, !PT ;  /* 0x0000000013007209 */ /* 0x000fe20007810000 */
[----:B------:R-:W-:Y:S01]  /*9720*/  STL [R1+0x74], R242 ;  /* 0x000074f201007387 */ /* 0x000fe20000100800 */
        /* <DEDUP_REMOVED lines=47> */
[----:B------:R-:W0:Y:S01]  /*9a20*/  LDGDEPBAR ;  /* 0x00000000000079af */ /* 0x000e220000000000 */
[----:B------:R-:W-:Y:S02]  /*9a30*/  FMNMX.FTZ R73, R223, R73, !PT ;  /* 0x00000049df497209 */ /* 0x000fe40007810000 */
[----:B------:R-:W-:Y:S02]  /*9a40*/  FMNMX.FTZ R0, R210, R0, !PT ;  /* 0x00000000d2007209 */ /* 0x000fe40007810000 */
[----:B------:R-:W-:Y:S02]  /*9a50*/  FMNMX.FTZ R2, R41, R2, !PT ;  /* 0x0000000229027209 */ /* 0x000fe40007810000 */
[----:B------:R-:W-:Y:S02]  /*9a60*/  FMNMX.FTZ R73, R213, R73, !PT ;  /* 0x00000049d5497209 */ /* 0x000fe40007810000 */
[----:B------:R-:W-:Y:S02]  /*9a70*/  FMNMX.FTZ R2, R44, R2, !PT ;  /* 0x000000022c027209 */ /* 0x000fe40007810000 */
[----:B------:R-:W-:Y:S02]  /*9a80*/  FMNMX.FTZ R0, R212, R0, !PT ;  /* 0x00000000d4007209 */ /* 0x000fe40007810000 */
[----:B------:R-:W-:Y:S02]  /*9a90*/  MOV R85, R63 ;  /* 0x0000003f00557202 */ /* 0x000fe40000000f00 */
        /* <DEDUP_REMOVED lines=30> */
[----:B------:R-:W-:Y:S02]  /*9c80*/  MOV R92, R52 ;  /* 0x00000034005c7202 */ /* 0x000fe40000000f00 */
[----:B------:R-:W-:Y:S02]  /*9c90*/  MOV R109, R71 ;  /* 0x00000047006d7202 */ /* 0x000fe40000000f00 */
[----:B------:R-:W-:Y:S02]  /*9ca0*/  FMNMX.FTZ R2, R62, R2, !PT ;  /* 0x000000023e027209 */ /* 0x000fe40007810000 */
[----:B------:R-:W-:Y:S02]  /*9cb0*/  FMNMX.FTZ R4, R31, R4, !PT ;  /* 0x000000041f047209 */ /* 0x000fe40007810000 */
[----:B------:R-:W-:Y:S02]  /*9cc0*/  FMNMX.FTZ R73, R113, R73, !PT ;  /* 0x0000004971497209 */ /* 0x000fe40007810000 */
[----:B------:R-:W-:Y:S02]  /*9cd0*/  MOV R90, R54 ;  /* 0x00000036005a7202 */ /* 0x000fe40000000f00 */
[----:B------:R-:W-:Y:S01]  /*9ce0*/  FMNMX.FTZ R2, R92, R2, !PT ;  /* 0x000000025c027209 */ /* 0x000fe20007810000 */
[----:B------:R-:W1:Y:S01]  /*9cf0*/  SHFL.BFLY PT, R5, R73, 0x2, 0x1f ;  /* 0x0c401f0049057f89 */ /* 0x000e6200000e0000 */
[----:B------:R-:W-:Y:S02]  /*9d00*/  FMNMX.FTZ R4, R42, R4, !PT ;  /* 0x000000042a047209 */ /* 0x000fe40007810000 */
[----:B------:R-:W-:Y:S02]  /*9d10*/  MOV R91, R53 ;  /* 0x00000035005b7202 */ /* 0x000fe40000000f00 */
[----:B------:R-:W-:Y:S02]  /*9d20*/  FMNMX.FTZ R2, R90, R2, !PT ;  /* 0x000000025a027209 */ /* 0x000fe40007810000 */
[----:B------:R-:W-:Y:S01]  /*9d30*/  FMNMX.FTZ R4, R43, R4, !PT ;  /* 0x000000042b047209 */ /* 0x000fe20007810000 */
[----:B------:R-:W-:Y:S01]  /*9d40*/  LDSM.16.MT88.4 R52, [R225+0x100] ;  /* 0x00010000e134783b */ /* 0x000fe20000004200 */
[----:B------:R-:W-:Y:S02]  /*9d50*/  FMNMX.FTZ R2, R91, R2, !PT ;  /* 0x000000025b027209 */ /* 0x000fe40007810000 */
[----:B------:R-:W-:Y:S02]  /*9d60*/  FMNMX.FTZ R4, R201, R4, !PT ;  /* 0x00000004c9047209 */ /* 0x000fe40007810000 */
[----:B------:R-:W-:Y:S02]  /*9d70*/  MOV R106, R72 ;  /* 0x00000048006a7202 */ /* 0x000fe40000000f00 */
        /* <DEDUP_REMOVED lines=14> */
[----:B------:R-:W-:Y:S02]  /*9e60*/  MOV R114, R66 ;  /* 0x0000004200727202 */ /* 0x000fe40000000f00 */
[----:B------:R-:W-:Y:S01]  /*9e70*/  ISETP.LT.AND P2, PT, RZ, UR9, PT ;  /* 0x00000009ff007c0c */ /* 0x000fe2000bf41270 */
[----:B------:R-:W-:Y:S01]  /*9e80*/  UIADD3 UR9, UR9, -0x1, URZ ;  /* 0xffffffff09097890 */ /* 0x000fe2000fffe03f */
[----:B--2---:R-:W-:Y:S02]  /*9e90*/  FMNMX.FTZ R2, R105, R2, !PT ;  /* 0x0000000269027209 */ /* 0x004fe40007810000 */
[----:B---3--:R-:W-:Y:S02]  /*9ea0*/  FMNMX.FTZ R0, R98, R0, !PT ;  /* 0x0000000062007209 */ /* 0x008fe40007810000 */
[----:B------:R-:W-:Y:S02]  /*9eb0*/  FMNMX.FTZ R2, R106, R2, !PT ;  /* 0x000000026a027209 */ /* 0x000fe40007810000 */
[----:B----4-:R-:W-:Y:S02]  /*9ec0*/  FMNMX.FTZ R0, R111, R0, !PT ;  /* 0x000000006f007209 */ /* 0x010fe40007810000 */
[----:B------:R-:W-:Y:S02]  /*9ed0*/  FMNMX.FTZ R2, R191, R2, !PT ;  /* 0x00000002bf027209 */ /* 0x000fe40007810000 */
[----:B------:R-:W-:Y:S02]  /*9ee0*/  FMNMX.FTZ R0, R103, R0, !PT ;  /* 0x0000000067007209 */ /* 0x000fe40007810000 */
[----:B------:R-:W-:Y:S02]  /*9ef0*/  FMNMX.FTZ R2, R190, R2, !PT ;  /* 0x00000002be027209 */ /* 0x000fe40007810000 */
[----:B------:R-:W-:Y:S02]  /*9f00*/  FMNMX.FTZ R0, R109, R0, !PT ;  /* 0x000000006d007209 */ /* 0x000fe40007810000 */
[----:B-1----:R-:W-:Y:S02]  /*9f10*/  FMNMX.FTZ R73, R73, R5, !PT ;  /* 0x0000000549497209 */ /* 0x002fe40007810000 */
[----:B------:R-:W-:Y:S02]  /*9f20*/  FMNMX.FTZ R0, R252, R0, !PT ;  /* 0x00000000fc007209 */ /* 0x000fe40007810000 */
[----:B------:R-:W-:Y:S01]  /*9f30*/  FMNMX.FTZ R2, R189, R2, !PT ;  /* 0x00000002bd027209 */ /* 0x000fe20007810000 */
[----:B------:R-:W1:Y:S01]  /*9f40*/  SHFL.BFLY PT, R5, R73, 0x1, 0x1f ;  /* 0x0c201f0049057f89 */ /* 0x000e6200000e0000 */
[----:B------:R-:W-:Y:S02]  /*9f50*/  FMNMX.FTZ R0, R104, R0, !PT ;  /* 0x0000000068007209 */ /* 0x000fe40007810000 */
[----:B------:R-:W-:Y:S02]  /*9f60*/  FMNMX.FTZ R2, R188, R2, !PT ;  /* 0x00000002bc027209 */ /* 0x000fe40007810000 */
[----:B------:R-:W-:Y:S03]  /*9f70*/  FMNMX.FTZ R0, R115, R0, !PT ;  /* 0x0000000073007209 */ /* 0x000fe60007810000 */
[----:B------:R-:W2:Y:S08]  /*9f80*/  SHFL.BFLY PT, R71, R2, 0x2, 0x1f ;  /* 0x0c401f0002477f89 */ /* 0x000eb000000e0000 */
[----:B------:R-:W3:Y:S01]  /*9f90*/  SHFL.BFLY PT, R72, R0, 0x2, 0x1f ;  /* 0x0c401f0000487f89 */ /* 0x000ee200000e0000 */
[----:B-1----:R-:W-:Y:S05]  /*9fa0*/  FMNMX.FTZ R73, R73, R5, !PT ;  /* 0x0000000549497209 */ /* 0x002fea0007810000 */
[----:B------:R-:W-:Y:S01]  /*9fb0*/  FMUL.FTZ R96, R73, c[0x0][0x2d0] ;  /* 0x0000b40049607a20 */ /* 0x000fe20000410000 */
[----:B--2---:R-:W-:Y:S03]  /*9fc0*/  FMNMX.FTZ R71, R2, R71, !PT ;  /* 0x0000004702477209 */ /* 0x004fe60007810000 */
[--C-:B------:R-:W-:Y:S02]  /*9fd0*/  FFMA.FTZ R9, R20, c[0x0][0x2d0], -R96.reuse ;  /* 0x0000b40014097a23 */ /* 0x100fe40000010860 */
[--C-:B------:R-:W-:Y:S02]  /*9fe0*/  FFMA.FTZ R112, R112, c[0x0][0x2d0], -R96.reuse ;  /* 0x0000b40070707a23 */ /* 0x100fe40000010860 */
[----:B------:R1:W-:Y:S01]  /*9ff0*/  MUFU.EX2 R240, R9 ;  /* 0x0000000900f07308 */ /* 0x0003e20000000800 */
[----:B------:R-:W2:Y:S01]  /*a000*/  SHFL.BFLY PT, R6, R71, 0x1, 0x1f ;  /* 0x0c201f0047067f89 */ /* 0x000ea200000e0000 */
[----:B---3--:R-:W-:Y:S02]  /*a010*/  FMNMX.FTZ R72, R0, R72, !PT ;  /* 0x0000004800487209 */ /* 0x008fe40007810000 */
[----:B------:R-:W-:Y:S04]  /*a020*/  FMNMX.FTZ R0, R88, R4, !PT ;  /* 0x0000000458007209 */ /* 0x000fe80007810000 */
[----:B------:R-:W-:Y:S02]  /*a030*/  FMNMX.FTZ R0, R87, R0, !PT ;  /* 0x0000000057007209 */ /* 0x000fe40007810000 */
[----:B------:R-:W-:Y:S01]  /*a040*/  MUFU.EX2 R112, R112 ;  /* 0x0000007000707308 */ /* 0x000fe20000000800 */
[----:B------:R-:W3:Y:S01]  /*a050*/  SHFL.BFLY PT, R4, R72, 0x1, 0x1f ;  /* 0x0c201f0048047f89 */ /* 0x000ee200000e0000 */
[----:B------:R-:W-:Y:S04]  /*a060*/  FMNMX.FTZ R0, R99, R0, !PT ;  /* 0x0000000063007209 */ /* 0x000fe80007810000 */
[----:B------:R-:W-:Y:S04]  /*a070*/  FMNMX.FTZ R0, R100, R0, !PT ;  /* 0x0000000064007209 */ /* 0x000fe80007810000 */
[----:B------:R-:W-:Y:S01]  /*a080*/  FMNMX.FTZ R0, R108, R0, !PT ;  /* 0x000000006c007209 */ /* 0x000fe20007810000 */
[--C-:B-1----:R-:W-:Y:S03]  /*a090*/  FFMA.FTZ R9, R48, c[0x0][0x2d0], -R96.reuse ;  /* 0x0000b40030097a23 */ /* 0x102fe60000010860 */
[----:B------:R-:W-:Y:S01]  /*a0a0*/  FMNMX.FTZ R2, R110, R0, !PT ;  /* 0x000000006e027209 */ /* 0x000fe20007810000 */
[----:B------:R-:W-:Y:S01]  /*a0b0*/  FADD.FTZ R0, -R73, R3 ;  /* 0x0000000349007221 */ /* 0x000fe20000010100 */
[----:B--2---:R-:W-:Y:S01]  /*a0c0*/  FMNMX.FTZ R71, R71, R6, !PT ;  /* 0x0000000647477209 */ /* 0x004fe20007810000 */
[----:B------:R-:W-:Y:S01]  /*a0d0*/  MUFU.EX2 R82, R9 ;  /* 0x0000000900527308 */ /* 0x000fe20000000800 */
[----:B------:R-:W-:Y:S01]  /*a0e0*/  FMNMX.FTZ R3, R114, R2, !PT ;  /* 0x0000000272037209 */ /* 0x000fe20007810000 */
[----:B------:R-:W-:Y:S02]  /*a0f0*/  FMUL.FTZ R2, R0, c[0x0][0x2d0] ;  /* 0x0000b40000027a20 */ /* 0x000fe40000410000 */
[--C-:B------:R-:W-:Y:S01]  /*a100*/  FFMA.FTZ R6, R33, c[0x0][0x2d0], -R96.reuse ;  /* 0x0000b40021067a23 */ /* 0x100fe20000010860 */
[----:B------:R-:W-:Y:S01]  /*a110*/  FMNMX.FTZ R0, R60, R3, !PT ;  /* 0x000000033c007209 */ /* 0x000fe20007810000 */
[--C-:B------:R-:W-:Y:S01]  /*a120*/  FFMA.FTZ R48, R46, c[0x0][0x2d0], -R96.reuse ;  /* 0x0000b4002e307a23 */ /* 0x100fe20000010860 */
[----:B---3--:R-:W-:Y:S01]  /*a130*/  FMNMX.FTZ R72, R72, R4, !PT ;  /* 0x0000000448487209 */ /* 0x008fe20007810000 */
[----:B------:R-:W-:Y:S01]  /*a140*/  FFMA.FTZ R4, R185, c[0x0][0x2d0], -R96 ;  /* 0x0000b400b9047a23 */ /* 0x000fe20000010860 */
[----:B------:R-:W-:Y:S01]  /*a150*/  FMNMX.FTZ R0, R75, R0, !PT ;  /* 0x000000004b007209 */ /* 0x000fe20007810000 */
[----:B------:R1:W2:Y:S01]  /*a160*/  MUFU.EX2 R70, R2 ;  /* 0x0000000200467308 */ /* 0x0002a20000000800 */
[----:B------:R-:W-:Y:S02]  /*a170*/  FMUL.FTZ R107, R71, c[0x0][0x2d0] ;  /* 0x0000b400476b7a20 */ /* 0x000fe40000410000 */
[----:B------:R-:W-:Y:S01]  /*a180*/  FMNMX.FTZ R0, R74, R0, !PT ;  /* 0x000000004a007209 */ /* 0x000fe20007810000 */
[----:B------:R-:W-:Y:S02]  /*a190*/  FMUL.FTZ R102, R72, c[0x0][0x2d0] ;  /* 0x0000b40048667a20 */ /* 0x000fe40000410000 */
[--C-:B------:R-:W-:Y:S02]  /*a1a0*/  FFMA.FTZ R16, R40, c[0x0][0x2d0], -R107.reuse ;  /* 0x0000b40028107a23 */ /* 0x100fe4000001086b */
[----:B------:R-:W3:Y:S01]  /*a1b0*/  SHFL.BFLY PT, R3, R0, 0x2, 0x1f ;  /* 0x0c401f0000037f89 */ /* 0x000ee200000e0000 */
[--C-:B------:R-:W-:Y:S01]  /*a1c0*/  FFMA.FTZ R5, R22, c[0x0][0x2d0], -R102.reuse ;  /* 0x0000b40016057a23 */ /* 0x100fe20000010866 */
[----:B------:R-:W4:Y:S01]  /*a1d0*/  MUFU.EX2 R8, R4 ;  /* 0x0000000400087308 */ /* 0x000f220000000800 */
[--C-:B------:R-:W-:Y:S02]  /*a1e0*/  FFMA.FTZ R103, R103, c[0x0][0x2d0], -R102.reuse ;  /* 0x0000b40067677a23 */ /* 0x100fe40000010866 */
[--C-:B------:R-:W-:Y:S02]  /*a1f0*/  FFMA.FTZ R109, R109, c[0x0][0x2d0], -R102.reuse ;  /* 0x0000b4006d6d7a23 */ /* 0x100fe40000010866 */
[----:B------:R-:W-:Y:S02]  /*a200*/  FFMA.FTZ R115, R115, c[0x0][0x2d0], -R102 ;  /* 0x0000b40073737a23 */ /* 0x000fe40000010866 */
[--C-:B------:R-:W-:Y:S02]  /*a210*/  FFMA.FTZ R105, R105, c[0x0][0x2d0], -R107.reuse ;  /* 0x0000b40069697a23 */ /* 0x100fe4000001086b */
[--C-:B------:R-:W-:Y:S01]  /*a220*/  FFMA.FTZ R106, R106, c[0x0][0x2d0], -R107.reuse ;  /* 0x0000b4006a6a7a23 */ /* 0x100fe2000001086b */
[----:B------:R4:W-:Y:S01]  /*a230*/  MUFU.EX2 R228, R6 ;  /* 0x0000000600e47308 */ /* 0x0009e20000000800 */
[----:B-1----:R-:W-:Y:S01]  /*a240*/  FADD.FTZ R2, -R72, R116 ;  /* 0x0000007448027221 */ /* 0x002fe20000010100 */
[----:B------:R-:W-:Y:S01]  /*a250*/  MOV R116, R60 ;  /* 0x0000003c00747202 */ /* 0x000fe20000000f00 */
[----:B--2---:R-:W-:Y:S02]  /*a260*/  FMUL.FTZ R33, R70, R149 ;  /* 0x0000009546217220 */ /* 0x004fe40000410000 */
[----:B------:R-:W-:Y:S05]  /*a270*/  FMUL.FTZ R2, R2, c[0x0][0x2d0] ;  /* 0x0000b40002027a20 */ /* 0x000fea0000410000 */
[----:B------:R1:W-:Y:S01]  /*a280*/  MUFU.EX2 R239, R5 ;  /* 0x0000000500ef7308 */ /* 0x0003e20000000800 */
[----:B------:R-:W-:Y:S01]  /*a290*/  FFMA.FTZ R60, R211, c[0x0][0x2d0], -R102 ;  /* 0x0000b400d33c7a23 */ /* 0x000fe20000010866 */
[----:B---3--:R-:W-:Y:S01]  /*a2a0*/  FMNMX.FTZ R0, R0, R3, !PT ;  /* 0x0000000300007209 */ /* 0x008fe20007810000 */
[--C-:B------:R-:W-:Y:S02]  /*a2b0*/  FFMA.FTZ R3, R17, c[0x0][0x2d0], -R96.reuse ;  /* 0x0000b40011037a23 */ /* 0x100fe40000010860 */
[----:B------:R-:W-:Y:S05]  /*a2c0*/  FMUL.FTZ R17, R70, R133 ;  /* 0x0000008546117220 */ /* 0x000fea0000410000 */
[----:B------:R2:W3:Y:S01]  /*a2d0*/  MUFU.EX2 R69, R2 ;  /* 0x0000000200457308 */ /* 0x0004e20000000800 */
[----:B----4-:R-:W-:Y:S09]  /*a2e0*/  FFMA.FTZ R6, R36, c[0x0][0x2d0], -R96 ;  /* 0x0000b40024067a23 */ /* 0x010ff20000010860 */
[----:B------:R4:W-:Y:S01]  /*a2f0*/  MUFU.EX2 R11, R3 ;  /* 0x00000003000b7308 */ /* 0x0009e20000000800 */
[----:B-1----:R-:W-:Y:S09]  /*a300*/  FFMA.FTZ R5, R28, c[0x0][0x2d0], -R107 ;  /* 0x0000b4001c057a23 */ /* 0x002ff2000001086b */
[----:B------:R3:W-:Y:S01]  /*a310*/  MUFU.EX2 R83, R6 ;  /* 0x0000000600537308 */ /* 0x0007e20000000800 */
[----:B--2---:R-:W-:Y:S04]  /*a320*/  FADD.FTZ R2, -R71, R117 ;  /* 0x0000007547027221 */ /* 0x004fe80000010100 */
[----:B------:R-:W-:Y:S05]  /*a330*/  FMUL.FTZ R2, R2, c[0x0][0x2d0] ;  /* 0x0000b40002027a20 */ /* 0x000fea0000410000 */
[----:B------:R1:W-:Y:S01]  /*a340*/  MUFU.EX2 R230, R5 ;  /* 0x0000000500e67308 */ /* 0x0003e20000000800 */
[----:B----4-:R-:W-:Y:S01]  /*a350*/  FFMA.FTZ R3, R186, c[0x0][0x2d0], -R102 ;  /* 0x0000b400ba037a23 */ /* 0x010fe20000010866 */
[----:B------:R-:W-:Y:S01]  /*a360*/  MOV R186, R8 ;  /* 0x0000000800ba7202 */ /* 0x000fe20000000f00 */
[--C-:B------:R-:W-:Y:S07]  /*a370*/  FFMA.FTZ R8, R21, c[0x0][0x2d0], -R96.reuse ;  /* 0x0000b40015087a23 */ /* 0x100fee0000010860 */
[----:B------:R2:W4:Y:S01]  /*a380*/  MUFU.EX2 R68, R2 ;  /* 0x0000000200447308 */ /* 0x0005220000000800 */
[----:B---3--:R-:W-:Y:S09]  /*a390*/  FMUL.FTZ R6, R69, R126 ;  /* 0x0000007e45067220 */ /* 0x008ff20000410000 */
[----:B------:R3:W-:Y:S01]  /*a3a0*/  MUFU.EX2 R206, R3 ;  /* 0x0000000300ce7308 */ /* 0x0007e20000000800 */
[----:B-1----:R-:W-:Y:S09]  /*a3b0*/  FMUL.FTZ R5, R70, R125 ;  /* 0x0000007d46057220 */ /* 0x002ff20000410000 */
[----:B------:R1:W-:Y:S01]  /*a3c0*/  MUFU.EX2 R236, R8 ;  /* 0x0000000800ec7308 */ /* 0x0003e20000000800 */
[----:B--2---:R-:W-:Y:S01]  /*a3d0*/  FFMA.FTZ R2, R197, c[0x0][0x2d0], -R96 ;  /* 0x0000b400c5027a23 */ /* 0x004fe20000010860 */
[----:B------:R-:W-:Y:S01]  /*a3e0*/  MOV R197, R91 ;  /* 0x0000005b00c57202 */ /* 0x000fe20000000f00 */
[----:B----4-:R-:W-:Y:S07]  /*a3f0*/  FMUL.FTZ R9, R68, R121 ;  /* 0x0000007944097220 */ /* 0x010fee0000410000 */
[----:B------:R2:W-:Y:S01]  /*a400*/  MUFU.EX2 R7, R2 ;  /* 0x0000000200077308 */ /* 0x0005e20000000800 */
[----:B---3--:R-:W-:Y:S01]  /*a410*/  FFMA.FTZ R3, R198, c[0x0][0x2d0], -R102 ;  /* 0x0000b400c6037a23 */ /* 0x008fe20000010866 */
[----:B------:R-:W-:Y:S08]  /*a420*/  MOV R198, R81 ;  /* 0x0000005100c67202 */ /* 0x000ff00000000f00 */
[----:B------:R3:W4:Y:S01]  /*a430*/  MUFU.EX2 R28, R16 ;  /* 0x00000010001c7308 */ /* 0x0007220000000800 */
[----:B-1----:R-:W-:Y:S09]  /*a440*/  FMUL.FTZ R8, R68, R120 ;  /* 0x0000007844087220 */ /* 0x002ff20000410000 */
[----:B------:R1:W-:Y:S01]  /*a450*/  MUFU.EX2 R121, R48 ;  /* 0x0000003000797308 */ /* 0x0003e20000000800 */
[----:B--2---:R-:W-:Y:S09]  /*a460*/  FFMA.FTZ R2, R184, c[0x0][0x2d0], -R96 ;  /* 0x0000b400b8027a23 */ /* 0x004ff20000010860 */
[----:B------:R2:W2:Y:S01]  /*a470*/  MUFU.EX2 R184, R3 ;  /* 0x0000000300b87308 */ /* 0x0004a20000000800 */
[C---:B---3--:R-:W-:Y:S01]  /*a480*/  FMUL.FTZ R16, R70.reuse, R132 ;  /* 0x0000008446107220 */ /* 0x048fe20000410000 */
[----:B----4-:R-:W-:Y:S08]  /*a490*/  MOV R133, R28 ;  /* 0x0000001c00857202 */ /* 0x010ff00000000f00 */
[----:B------:R3:W-:Y:S01]  /*a4a0*/  MUFU.EX2 R117, R2 ;  /* 0x0000000200757308 */ /* 0x0007e20000000800 */
[----:B-1----:R-:W-:Y:S09]  /*a4b0*/  FMUL.FTZ R48, R70, R164 ;  /* 0x000000a446307220 */ /* 0x002ff20000410000 */
[----:B------:R-:W-:Y:S01]  /*a4c0*/  MUFU.EX2 R105, R105 ;  /* 0x0000006900697308 */ /* 0x000fe20000000800 */
[--C-:B--2---:R-:W-:Y:S01]  /*a4d0*/  FFMA.FTZ R3, R18, c[0x0][0x2d0], -R102.reuse ;  /* 0x0000b40012037a23 */ /* 0x104fe20000010866 */
[----:B------:R-:W-:Y:S01]  /*a4e0*/  F2FP.BF16.PACK_AB R77, R184, R206 ;  /* 0x000000ceb84d723e */ /* 0x000fe200000010ff */
[----:B------:R-:W-:Y:S07]  /*a4f0*/  FMUL.FTZ R18, R69, R134 ;  /* 0x0000008645127220 */ /* 0x000fee0000410000 */
[----:B------:R1:W-:Y:S01]  /*a500*/  MUFU.EX2 R185, R3 ;  /* 0x0000000300b97308 */ /* 0x0003e20000000800 */
[----:B---3--:R-:W2:Y:S09]  /*a510*/  SHFL.BFLY PT, R2, R0, 0x1, 0x1f ;  /* 0x0c201f0000027f89 */ /* 0x008eb200000e0000 */
[----:B------:R-:W-:Y:S10]  /*a520*/  MUFU.EX2 R106, R106 ;  /* 0x0000006a006a7308 */ /* 0x000ff40000000800 */
[----:B------:R-:W-:Y:S01]  /*a530*/  MUFU.EX2 R109, R109 ;  /* 0x0000006d006d7308 */ /* 0x000fe20000000800 */
[--C-:B-1----:R-:W-:Y:S01]  /*a540*/  FFMA.FTZ R3, R196, c[0x0][0x2d0], -R107.reuse ;  /* 0x0000b400c4037a23 */ /* 0x102fe2000001086b */
[----:B------:R-:W-:Y:S02]  /*a550*/  MOV R196, R59 ;  /* 0x0000003b00c47202 */ /* 0x000fe40000000f00 */
[----:B--2---:R-:W-:Y:S01]  /*a560*/  FMNMX.FTZ R2, R0, R2, !PT ;  /* 0x0000000200027209 */ /* 0x004fe20007810000 */
[----:B------:R-:W-:Y:S05]  /*a570*/  FFMA.FTZ R0, R19, c[0x0][0x2d0], -R102 ;  /* 0x0000b40013007a23 */ /* 0x000fea0000010866 */
[----:B------:R1:W-:Y:S01]  /*a580*/  MUFU.EX2 R205, R3 ;  /* 0x0000000300cd7308 */ /* 0x0003e20000000800 */
[----:B------:R-:W-:Y:S01]  /*a590*/  FMUL.FTZ R19, R69, R135 ;  /* 0x0000008745137220 */ /* 0x000fe20000410000 */
[----:B------:R-:W-:Y:S08]  /*a5a0*/  MOV R135, R82 ;  /* 0x0000005200877202 */ /* 0x000ff00000000f00 */
[----:B------:R2:W3:Y:S10]  /*a5b0*/  MUFU.EX2 R12, R0 ;  /* 0x00000000000c7308 */ /* 0x0004f40000000800 */
[----:B------:R-:W-:Y:S01]  /*a5c0*/  MUFU.EX2 R115, R115 ;  /* 0x0000007300737308 */ /* 0x000fe20000000800 */
[--C-:B-1----:R-:W-:Y:S01]  /*a5d0*/  FFMA.FTZ R3, R199, c[0x0][0x2d0], -R107.reuse ;  /* 0x0000b400c7037a23 */ /* 0x102fe2000001086b */
[----:B------:R-:W-:Y:S01]  /*a5e0*/  MOV R199, R61 ;  /* 0x0000003d00c77202 */ /* 0x000fe20000000f00 */
[----:B------:R-:W-:Y:S07]  /*a5f0*/  FMUL.FTZ R61, R68, R177 ;  /* 0x000000b1443d7220 */ /* 0x000fee0000410000 */
[----:B------:R1:W4:Y:S01]  /*a600*/  MUFU.EX2 R207, R3 ;  /* 0x0000000300cf7308 */ /* 0x0003220000000800 */
[----:B--2---:R-:W-:Y:S01]  /*a610*/  FADD.FTZ R0, -R2, R118 ;  /* 0x0000007602007221 */ /* 0x004fe20000010100 */
[----:B------:R-:W-:Y:S01]  /*a620*/  MOV R118, R7 ;  /* 0x0000000700767202 */ /* 0x000fe20000000f00 */
[----:B------:R-:W-:Y:S01]  /*a630*/  FFMA.FTZ R7, R32, c[0x0][0x2d0], -R96 ;  /* 0x0000b40020077a23 */ /* 0x000fe20000010860 */
[----:B---3--:R-:W-:Y:S01]  /*a640*/  MOV R126, R12 ;  /* 0x0000000c007e7202 */ /* 0x008fe20000000f00 */
[----:B------:R-:W-:Y:S01]  /*a650*/  FMUL.FTZ R0, R0, c[0x0][0x2d0] ;  /* 0x0000b40000007a20 */ /* 0x000fe20000410000 */
[----:B------:R-:W-:Y:S04]  /*a660*/  F2FP.BF16.PACK_AB R76, R118, R186 ;  /* 0x000000ba764c723e */ /* 0x000fe800000010ff */
[----:B------:R2:W-:Y:S01]  /*a670*/  MUFU.EX2 R232, R7 ;  /* 0x0000000700e87308 */ /* 0x0005e20000000800 */
[----:B------:R-:W-:Y:S01]  /*a680*/  F2FP.BF16.PACK_AB R79, R126, R185 ;  /* 0x000000b97e4f723e */ /* 0x000fe200000010ff */
[--C-:B------:R-:W-:Y:S02]  /*a690*/  FFMA.FTZ R12, R51, c[0x0][0x2d0], -R102.reuse ;  /* 0x0000b400330c7a23 */ /* 0x100fe40000010866 */
[--C-:B------:R-:W-:Y:S02]  /*a6a0*/  FFMA.FTZ R32, R44, c[0x0][0x2d0], -R107.reuse ;  /* 0x0000b4002c207a23 */ /* 0x100fe4000001086b */
[----:B------:R-:W-:Y:S04]  /*a6b0*/  FMUL.FTZ R51, R69, R167 ;  /* 0x000000a745337220 */ /* 0x000fe80000410000 */
[----:B------:R-:W3:Y:S01]  /*a6c0*/  MUFU.EX2 R0, R0 ;  /* 0x0000000000007308 */ /* 0x000ee20000000800 */
[--C-:B-1----:R-:W-:Y:S01]  /*a6d0*/  FFMA.FTZ R3, R194, c[0x0][0x2d0], -R107.reuse ;  /* 0x0000b400c2037a23 */ /* 0x102fe2000001086b */
[----:B----4-:R-:W-:Y:S02]  /*a6e0*/  F2FP.BF16.PACK_AB R64, R207, R205 ;  /* 0x000000cdcf40723e */ /* 0x010fe400000010ff */
[----:B------:R-:W-:Y:S06]  /*a6f0*/  MOV R194, R62 ;  /* 0x0000003e00c27202 */ /* 0x000fec0000000f00 */
[----:B------:R1:W4:Y:S01]  /*a700*/  MUFU.EX2 R10, R3 ;  /* 0x00000003000a7308 */ /* 0x0003220000000800 */
[----:B--2---:R-:W-:Y:S01]  /*a710*/  FMUL.FTZ R7, R69, R127 ;  /* 0x0000007f45077220 */ /* 0x004fe20000410000 */
[----:B------:R-:W-:Y:S04]  /*a720*/  MOV R127, R11 ;  /* 0x0000000b007f7202 */ /* 0x000fe80000000f00 */
[----:B------:R-:W-:Y:S01]  /*a730*/  F2FP.BF16.PACK_AB R78, R127, R117 ;  /* 0x000000757f4e723e */ /* 0x000fe200000010ff */
[C---:B---3--:R-:W-:Y:S02]  /*a740*/  FMUL.FTZ R11, R0.reuse, R123 ;  /* 0x0000007b000b7220 */ /* 0x048fe40000410000 */
[C---:B------:R-:W-:Y:S01]  /*a750*/  FMUL.FTZ R15, R0.reuse, R131 ;  /* 0x00000083000f7220 */ /* 0x040fe20000410000 */
[----:B------:R-:W-:Y:S01]  /*a760*/  MOV R131, R83 ;  /* 0x0000005300837202 */ /* 0x000fe20000000f00 */
[C---:B------:R-:W-:Y:S02]  /*a770*/  FMUL.FTZ R46, R0.reuse, R162 ;  /* 0x000000a2002e7220 */ /* 0x040fe40000410000 */
[C---:B------:R-:W-:Y:S02]  /*a780*/  FMUL.FTZ R59, R0.reuse, R175 ;  /* 0x000000af003b7220 */ /* 0x040fe40000410000 */
[----:B------:R-:W-:Y:S02]  /*a790*/  FMUL.FTZ R62, R0, R178 ;  /* 0x000000b2003e7220 */ /* 0x000fe40000410000 */
[----:B-1----:R-:W-:Y:S01]  /*a7a0*/  FFMA.FTZ R3, R192, c[0x0][0x2d0], -R107 ;  /* 0x0000b400c0037a23 */ /* 0x002fe2000001086b */
[----:B----4-:R-:W-:Y:S01]  /*a7b0*/  MOV R120, R10 ;  /* 0x0000000a00787202 */ /* 0x010fe20000000f00 */
[----:B------:R-:W-:Y:S01]  /*a7c0*/  FMUL.FTZ R10, R0, R122 ;  /* 0x0000007a000a7220 */ /* 0x000fe20000410000 */
[----:B------:R-:W-:Y:S01]  /*a7d0*/  MOV R192, R92 ;  /* 0x0000005c00c07202 */ /* 0x000fe20000000f00 */
[----:B------:R1:W2:Y:S01]  /*a7e0*/  MUFU.EX2 R13, R3 ;  /* 0x00000003000d7308 */ /* 0x0002a20000000800 */
[--C-:B------:R-:W-:Y:S09]  /*a7f0*/  FFMA.FTZ R92, R212, c[0x0][0x2d0], -R102.reuse ;  /* 0x0000b400d45c7a23 */ /* 0x100ff20000010866 */
[----:B------:R3:W-:Y:S01]  /*a800*/  MUFU.EX2 R122, R60 ;  /* 0x0000003c007a7308 */ /* 0x0007e20000000800 */
[----:B-1----:R-:W-:Y:S01]  /*a810*/  FMUL.FTZ R3, R2, c[0x0][0x2d0] ;  /* 0x0000b40002037a20 */ /* 0x002fe20000410000 */
[----:B--2---:R-:W-:Y:S01]  /*a820*/  MOV R125, R13 ;  /* 0x0000000d007d7202 */ /* 0x004fe20000000f00 */
[----:B------:R-:W-:Y:S01]  /*a830*/  FMUL.FTZ R13, R68, R129 ;  /* 0x00000081440d7220 */ /* 0x000fe20000410000 */
[----:B------:R-:W-:Y:S01]  /*a840*/  MOV R129, R85 ;  /* 0x0000005500817202 */ /* 0x000fe20000000f00 */
[--C-:B------:R-:W-:Y:S01]  /*a850*/  FFMA.FTZ R4, R187, c[0x0][0x2d0], -R3.reuse ;  /* 0x0000b400bb047a23 */ /* 0x100fe20000010803 */
[----:B------:R-:W-:Y:S01]  /*a860*/  F2FP.BF16.PACK_AB R66, R125, R120 ;  /* 0x000000787d42723e */ /* 0x000fe200000010ff */
[--C-:B------:R-:W-:Y:S01]  /*a870*/  FFMA.FTZ R28, R43, c[0x0][0x2d0], -R3.reuse ;  /* 0x0000b4002b1c7a23 */ /* 0x100fe20000010803 */
[----:B------:R-:W-:Y:S02]  /*a880*/  MOV R187, R90 ;  /* 0x0000005a00bb7202 */ /* 0x000fe40000000f00 */
[----:B------:R1:W-:Y:S01]  /*a890*/  MUFU.EX2 R204, R4 ;  /* 0x0000000400cc7308 */ /* 0x0003e20000000800 */
[--C-:B------:R-:W-:Y:S02]  /*a8a0*/  FFMA.FTZ R40, R201, c[0x0][0x2d0], -R3.reuse ;  /* 0x0000b400c9287a23 */ /* 0x100fe40000010803 */
[--C-:B------:R-:W-:Y:S02]  /*a8b0*/  FFMA.FTZ R44, R47, c[0x0][0x2d0], -R3.reuse ;  /* 0x0000b4002f2c7a23 */ /* 0x100fe40000010803 */
[C---:B------:R-:W-:Y:S02]  /*a8c0*/  FMUL.FTZ R43, R0.reuse, R159 ;  /* 0x0000009f002b7220 */ /* 0x040fe40000410000 */
[----:B------:R-:W-:Y:S02]  /*a8d0*/  FMUL.FTZ R47, R0, R163 ;  /* 0x000000a3002f7220 */ /* 0x000fe40000410000 */
[----:B---3--:R-:W-:Y:S01]  /*a8e0*/  FMUL.FTZ R60, R68, R176 ;  /* 0x000000b0443c7220 */ /* 0x008fe20000410000 */
[----:B------:R2:W-:Y:S01]  /*a8f0*/  MUFU.EX2 R134, R28 ;  /* 0x0000001c00867308 */ /* 0x0005e20000000800 */
[--C-:B------:R-:W-:Y:S02]  /*a900*/  FFMA.FTZ R75, R75, c[0x0][0x2d0], -R3.reuse ;  /* 0x0000b4004b4b7a23 */ /* 0x100fe40000010803 */
[--C-:B-1----:R-:W-:Y:S01]  /*a910*/  FFMA.FTZ R4, R200, c[0x0][0x2d0], -R3.reuse ;  /* 0x0000b400c8047a23 */ /* 0x102fe20000010803 */
[----:B------:R-:W-:Y:S06]  /*a920*/  MOV R200, R89 ;  /* 0x0000005900c87202 */ /* 0x000fec0000000f00 */
[----:B------:R1:W3:Y:S01]  /*a930*/  MUFU.EX2 R242, R4 ;  /* 0x0000000400f27308 */ /* 0x0002e20000000800 */
[----:B--2---:R-:W-:Y:S09]  /*a940*/  FMUL.FTZ R28, R68, R144 ;  /* 0x00000090441c7220 */ /* 0x004ff20000410000 */
[----:B------:R2:W-:Y:S01]  /*a950*/  MUFU.EX2 R144, R40 ;  /* 0x0000002800907308 */ /* 0x0005e20000000800 */
[--C-:B-1----:R-:W-:Y:S01]  /*a960*/  FFMA.FTZ R4, R195, c[0x0][0x2d0], -R3.reuse ;  /* 0x0000b400c3047a23 */ /* 0x102fe20000010803 */
[----:B---3--:R-:W-:Y:S02]  /*a970*/  F2FP.BF16.PACK_AB R65, R242, R204 ;  /* 0x000000ccf241723e */ /* 0x008fe400000010ff */
[----:B------:R-:W-:Y:S06]  /*a980*/  MOV R195, R88 ;  /* 0x0000005800c37202 */ /* 0x000fec0000000f00 */
[----:B------:R1:W-:Y:S01]  /*a990*/  MUFU.EX2 R241, R4 ;  /* 0x0000000400f17308 */ /* 0x0003e20000000800 */
[----:B------:R-:W-:Y:S01]  /*a9a0*/  LDSM.16.MT88.4 R88, [R227+0x900] ;  /* 0x00090000e358783b */ /* 0x000fe20000004200 */
[----:B--2---:R-:W-:Y:S02]  /*a9b0*/  FMUL.FTZ R40, R68, R156 ;  /* 0x0000009c44287220 */ /* 0x004fe40000410000 */
[----:B-1----:R-:W-:Y:S01]  /*a9c0*/  FFMA.FTZ R4, R193, c[0x0][0x2d0], -R3 ;  /* 0x0000b400c1047a23 */ /* 0x002fe20000010803 */
[----:B------:R-:W-:Y:S05]  /*a9d0*/  MOV R193, R87 ;  /* 0x0000005700c17202 */ /* 0x000fea0000000f00 */
[----:B------:R1:W-:Y:S02]  /*a9e0*/  MUFU.EX2 R14, R4 ;  /* 0x00000004000e7308 */ /* 0x0003e40000000800 */
[--C-:B-1----:R-:W-:Y:S02]  /*a9f0*/  FFMA.FTZ R4, R23, c[0x0][0x2d0], -R102.reuse ;  /* 0x0000b40017047a23 */ /* 0x102fe40000010866 */
[----:B------:R-:W1:Y:S06]  /*aa00*/  LDSM.16.MT88.4 R20, [R224+0x100] ;  /* 0x00010000e014783b */ /* 0x000e6c0000004200 */
[----:B------:R2:W-:Y:S02]  /*aa10*/  MUFU.EX2 R235, R4 ;  /* 0x0000000400eb7308 */ /* 0x0005e40000000800 */
[--C-:B--2---:R-:W-:Y:S02]  /*aa20*/  FFMA.FTZ R4, R34, c[0x0][0x2d0], -R102.reuse ;  /* 0x0000b40022047a23 */ /* 0x104fe40000010866 */
[----:B------:R-:W-:Y:S06]  /*aa30*/  FMUL.FTZ R34, R69, R150 ;  /* 0x0000009645227220 */ /* 0x000fec0000410000 */
[----:B------:R2:W-:Y:S02]  /*aa40*/  MUFU.EX2 R231, R4 ;  /* 0x0000000400e77308 */ /* 0x0005e40000000800 */
[----:B--2---:R-:W-:Y:S02]  /*aa50*/  FFMA.FTZ R4, R35, c[0x0][0x2d0], -R102 ;  /* 0x0000b40023047a23 */ /* 0x004fe40000010866 */
[----:B------:R-:W-:Y:S06]  /*aa60*/  FMUL.FTZ R35, R69, R151 ;  /* 0x0000009745237220 */ /* 0x000fec0000410000 */
[----:B------:R2:W-:Y:S02]  /*aa70*/  MUFU.EX2 R119, R4 ;  /* 0x0000000400777308 */ /* 0x0005e40000000800 */
[----:B--2---:R-:W-:Y:S02]  /*aa80*/  FFMA.FTZ R4, R24, c[0x0][0x2d0], -R107 ;  /* 0x0000b40018047a23 */ /* 0x004fe4000001086b */
[----:B------:R-:W-:Y:S06]  /*aa90*/  FFMA.FTZ R24, R42, c[0x0][0x2d0], -R3 ;  /* 0x0000b4002a187a23 */ /* 0x000fec0000010803 */
[----:B------:R2:W-:Y:S01]  /*aaa0*/  MUFU.EX2 R238, R4 ;  /* 0x0000000400ee7308 */ /* 0x0005e20000000800 */
[----:B------:R-:W-:Y:S02]  /*aab0*/  FMUL.FTZ R42, R0, R158 ;  /* 0x0000009e002a7220 */ /* 0x000fe40000410000 */
[----:B--2---:R-:W-:Y:S02]  /*aac0*/  FFMA.FTZ R4, R25, c[0x0][0x2d0], -R107 ;  /* 0x0000b40019047a23 */ /* 0x004fe4000001086b */
[----:B------:R-:W-:Y:S05]  /*aad0*/  FMUL.FTZ R25, R68, R141 ;  /* 0x0000008d44197220 */ /* 0x000fea0000410000 */
[----:B------:R2:W-:Y:S02]  /*aae0*/  MUFU.EX2 R234, R4 ;  /* 0x0000000400ea7308 */ /* 0x0005e40000000800 */
[--C-:B--2---:R-:W-:Y:S08]  /*aaf0*/  FFMA.FTZ R4, R26, c[0x0][0x2d0], -R3.reuse ;  /* 0x0000b4001a047a23 */ /* 0x104ff00000010803 */
[----:B------:R2:W-:Y:S02]  /*ab00*/  MUFU.EX2 R237, R4 ;  /* 0x0000000400ed7308 */ /* 0x0005e40000000800 */
[----:B--2---:R-:W-:Y:S02]  /*ab10*/  FFMA.FTZ R4, R27, c[0x0][0x2d0], -R3 ;  /* 0x0000b4001b047a23 */ /* 0x004fe40000010803 */
[----:B------:R-:W-:Y:S06]  /*ab20*/  FMUL.FTZ R27, R0, R143 ;  /* 0x0000008f001b7220 */ /* 0x000fec0000410000 */
[----:B------:R2:W-:Y:S02]  /*ab30*/  MUFU.EX2 R233, R4 ;  /* 0x0000000400e97308 */ /* 0x0005e40000000800 */
[----:B--2---:R-:W-:Y:S02]  /*ab40*/  FFMA.FTZ R4, R29, c[0x0][0x2d0], -R107 ;  /* 0x0000b4001d047a23 */ /* 0x004fe4000001086b */
[----:B------:R-:W-:Y:S06]  /*ab50*/  FMUL.FTZ R29, R68, R145 ;  /* 0x00000091441d7220 */ /* 0x000fec0000410000 */
[----:B------:R2:W3:Y:S02]  /*ab60*/  MUFU.EX2 R93, R4 ;  /* 0x00000004005d7308 */ /* 0x0004e40000000800 */
[--C-:B--2---:R-:W-:Y:S01]  /*ab70*/  FFMA.FTZ R4, R30, c[0x0][0x2d0], -R3.reuse ;  /* 0x0000b4001e047a23 */ /* 0x104fe20000010803 */
[----:B---3--:R-:W-:Y:S01]  /*ab80*/  MOV R141, R93 ;  /* 0x0000005d008d7202 */ /* 0x008fe20000000f00 */
[----:B------:R-:W-:Y:S06]  /*ab90*/  FMUL.FTZ R30, R0, R146 ;  /* 0x00000092001e7220 */ /* 0x000fec0000410000 */
[----:B------:R2:W-:Y:S02]  /*aba0*/  MUFU.EX2 R229, R4 ;  /* 0x0000000400e57308 */ /* 0x0005e40000000800 */
[----:B--2---:R-:W-:Y:S08]  /*abb0*/  FFMA.FTZ R4, R31, c[0x0][0x2d0], -R3 ;  /* 0x0000b4001f047a23 */ /* 0x004ff00000010803 */
[----:B------:R2:W3:Y:S10]  /*abc0*/  MUFU.EX2 R31, R12 ;  /* 0x0000000c001f7308 */ /* 0x0004f40000000800 */
[----:B------:R4:W-:Y:S01]  /*abd0*/  MUFU.EX2 R94, R4 ;  /* 0x00000004005e7308 */ /* 0x0009e20000000800 */
[----:B--2---:R-:W-:Y:S01]  /*abe0*/  FMUL.FTZ R12, R68, R128 ;  /* 0x00000080440c7220 */ /* 0x004fe20000410000 */
[----:B---3--:R-:W-:Y:S01]  /*abf0*/  MOV R146, R31 ;  /* 0x0000001f00927202 */ /* 0x008fe20000000f00 */
[----:B------:R-:W-:Y:S01]  /*ac00*/  FMUL.FTZ R31, R0, R147 ;  /* 0x00000093001f7220 */ /* 0x000fe20000410000 */
[----:B------:R-:W-:Y:S01]  /*ac10*/  MOV R128, R86 ;  /* 0x0000005600807202 */ /* 0x000fe20000000f00 */
[----:B----4-:R-:W-:Y:S05]  /*ac20*/  FFMA.FTZ R4, R37, c[0x0][0x2d0], -R96 ;  /* 0x0000b40025047a23 */ /* 0x010fea0000010860 */
[----:B------:R2:W3:Y:S02]  /*ac30*/  MUFU.EX2 R63, R4 ;  /* 0x00000004003f7308 */ /* 0x0004e40000000800 */
[--C-:B--2---:R-:W-:Y:S01]  /*ac40*/  FFMA.FTZ R4, R38, c[0x0][0x2d0], -R102.reuse ;  /* 0x0000b40026047a23 */ /* 0x104fe20000010866 */
[----:B---3--:R-:W-:Y:S01]  /*ac50*/  MOV R143, R63 ;  /* 0x0000003f008f7202 */ /* 0x008fe20000000f00 */
[----:B------:R-:W-:Y:S06]  /*ac60*/  FMUL.FTZ R63, R0, R179 ;  /* 0x000000b3003f7220 */ /* 0x000fec0000410000 */
[----:B------:R2:W3:Y:S02]  /*ac70*/  MUFU.EX2 R57, R4 ;  /* 0x0000000400397308 */ /* 0x0004e40000000800 */
[----:B--2---:R-:W-:Y:S01]  /*ac80*/  FFMA.FTZ R4, R39, c[0x0][0x2d0], -R102 ;  /* 0x0000b40027047a23 */ /* 0x004fe20000010866 */
[----:B---3--:R-:W-:Y:S01]  /*ac90*/  MOV R132, R57 ;  /* 0x0000003900847202 */ /* 0x008fe20000000f00 */
[----:B------:R-:W2:Y:S01]  /*aca0*/  LDSM.16.MT88.4 R36, [R227+0x100] ;  /* 0x00010000e324783b */ /* 0x000ea20000004200 */
[----:B------:R-:W-:Y:S05]  /*acb0*/  FMUL.FTZ R57, R68, R173 ;  /* 0x000000ad44397220 */ /* 0x000fea0000410000 */
[----:B------:R3:W-:Y:S02]  /*acc0*/  MUFU.EX2 R80, R4 ;  /* 0x0000000400507308 */ /* 0x0007e40000000800 */
[----:B---3--:R-:W-:Y:S02]  /*acd0*/  FFMA.FTZ R4, R49, c[0x0][0x2d0], -R96 ;  /* 0x0000b40031047a23 */ /* 0x008fe40000010860 */
[----:B------:R-:W-:Y:S06]  /*ace0*/  FMUL.FTZ R49, R70, R165 ;  /* 0x000000a546317220 */ /* 0x000fec0000410000 */
[----:B------:R3:W4:Y:S02]  /*acf0*/  MUFU.EX2 R56, R4 ;  /* 0x0000000400387308 */ /* 0x0007240000000800 */
[--C-:B---3--:R-:W-:Y:S01]  /*ad00*/  FFMA.FTZ R4, R50, c[0x0][0x2d0], -R102.reuse ;  /* 0x0000b40032047a23 */ /* 0x108fe20000010866 */
[----:B----4-:R-:W-:Y:S01]  /*ad10*/  MOV R145, R56 ;  /* 0x0000003800917202 */ /* 0x010fe20000000f00 */
[----:B------:R-:W-:Y:S06]  /*ad20*/  FFMA.FTZ R56, R209, c[0x0][0x2d0], -R102 ;  /* 0x0000b400d1387a23 */ /* 0x000fec0000010866 */
[----:B------:R3:W-:Y:S01]  /*ad30*/  MUFU.EX2 R58, R4 ;  /* 0x00000004003a7308 */ /* 0x0007e20000000800 */
[----:B------:R-:W-:Y:S02]  /*ad40*/  FMUL.FTZ R50, R69, R166 ;  /* 0x000000a645327220 */ /* 0x000fe40000410000 */
[----:B------:R-:W-:Y:S01]  /*ad50*/  LDSM.16.MT88.4 R164, [R225+0x3100] ;  /* 0x00310000e1a4783b */ /* 0x000fe20000004200 */
[----:B---3--:R-:W-:Y:S01]  /*ad60*/  FMUL.FTZ R4, R70, R124 ;  /* 0x0000007c46047220 */ /* 0x008fe20000410000 */
[----:B------:R-:W-:Y:S01]  /*ad70*/  MOV R124, R14 ;  /* 0x0000000e007c7202 */ /* 0x000fe20000000f00 */
[----:B------:R-:W-:Y:S01]  /*ad80*/  FMUL.FTZ R14, R0, R130 ;  /* 0x00000082000e7220 */ /* 0x000fe20000410000 */
[----:B------:R-:W-:Y:S04]  /*ad90*/  MOV R130, R84 ;  /* 0x0000005400827202 */ /* 0x000fe80000000f00 */
[----:B------:R-:W-:Y:S01]  /*ada0*/  LDSM.16.MT88.4 R84, [R224+0x900] ;  /* 0x00090000e054783b */ /* 0x000fe20000004200 */
[----:B------:R-:W-:Y:S01]  /*adb0*/  F2FP.BF16.PACK_AB R67, R124, R241 ;  /* 0x000000f17c43723e */ /* 0x000fe200000010ff */
[-C--:B-1----:R-:W-:Y:S08]  /*adc0*/  HMMA.16816.F32.BF16 R4, R76, R20.reuse, R4 ;  /* 0x000000144c04723c */ /* 0x082ff00000041804 */
[C---:B------:R-:W-:Y:S07]  /*add0*/  HMMA.16816.F32.BF16 R8, R64.reuse, R20, R8 ;  /* 0x000000144008723c */ /* 0x040fee0000041808 */
[--C-:B------:R-:W-:Y:S01]  /*ade0*/  FFMA.FTZ R20, R41, c[0x0][0x2d0], -R107.reuse ;  /* 0x0000b40029147a23 */ /* 0x100fe2000001086b */
[-C--:B------:R-:W-:Y:S03]  /*adf0*/  HMMA.16816.F32.BF16 R12, R64, R22.reuse, R12 ;  /* 0x00000016400c723c */ /* 0x080fe6000004180c */
[----:B------:R1:W3:Y:S01]  /*ae00*/  MUFU.EX2 R26, R20 ;  /* 0x00000014001a7308 */ /* 0x0002e20000000800 */
[----:B------:R-:W-:Y:S02]  /*ae10*/  FMUL.FTZ R21, R70, R137 ;  /* 0x0000008946157220 */ /* 0x000fe40000410000 */
[----:B------:R-:W-:Y:S02]  /*ae20*/  FMUL.FTZ R41, R68, R157 ;  /* 0x0000009d44297220 */ /* 0x000fe40000410000 */
[C---:B------:R-:W-:Y:S05]  /*ae30*/  HMMA.16816.F32.BF16 R16, R76.reuse, R22, R16 ;  /* 0x000000164c10723c */ /* 0x040fea0000041810 */
[----:B------:R4:W-:Y:S02]  /*ae40*/  MUFU.EX2 R137, R24 ;  /* 0x0000001800897308 */ /* 0x0009e40000000800 */
[C---:B------:R-:W-:Y:S02]  /*ae50*/  FMUL.FTZ R22, R69.reuse, R138 ;  /* 0x0000008a45167220 */ /* 0x040fe40000410000 */
[----:B------:R-:W-:Y:S06]  /*ae60*/  FMUL.FTZ R23, R69, R139 ;  /* 0x0000008b45177220 */ /* 0x000fec0000410000 */
[----:B------:R4:W-:Y:S01]  /*ae70*/  MUFU.EX2 R138, R32 ;  /* 0x00000020008a7308 */ /* 0x0009e20000000800 */
[----:B-1----:R-:W-:Y:S01]  /*ae80*/  FMUL.FTZ R20, R70, R136 ;  /* 0x0000008846147220 */ /* 0x002fe20000410000 */
[----:B---3--:R-:W-:Y:S01]  /*ae90*/  MOV R139, R26 ;  /* 0x0000001a008b7202 */ /* 0x008fe20000000f00 */
[----:B------:R-:W-:Y:S01]  /*aea0*/  FMUL.FTZ R26, R0, R142 ;  /* 0x0000008e001a7220 */ /* 0x000fe20000410000 */
[----:B------:R-:W-:Y:S02]  /*aeb0*/  MOV R142, R80 ;  /* 0x00000050008e7202 */ /* 0x000fe40000000f00 */
[----:B------:R-:W1:Y:S01]  /*aec0*/  LDSM.16.MT88.4 R80, [R226+0x100] ;  /* 0x00010000e250783b */ /* 0x000e620000004200 */
[----:B------:R-:W-:Y:S01]  /*aed0*/  MOV R136, R58 ;  /* 0x0000003a00887202 */ /* 0x000fe20000000f00 */
[-C--:B--2---:R-:W-:Y:S03]  /*aee0*/  HMMA.16816.F32.BF16 R20, R76, R36.reuse, R20 ;  /* 0x000000244c14723c */ /* 0x084fe60000041814 */
[----:B----4-:R-:W-:Y:S01]  /*aef0*/  FMUL.FTZ R24, R68, R140 ;  /* 0x0000008c44187220 */ /* 0x010fe20000410000 */
[----:B------:R-:W-:Y:S01]  /*af00*/  MOV R140, R94 ;  /* 0x0000005e008c7202 */ /* 0x000fe20000000f00 */
[----:B------:R-:W-:Y:S05]  /*af10*/  FMUL.FTZ R58, R0, R174 ;  /* 0x000000ae003a7220 */ /* 0x000fea0000410000 */
[C---:B------:R-:W-:Y:S04]  /*af20*/  HMMA.16816.F32.BF16 R24, R64.reuse, R36, R24 ;  /* 0x000000244018723c */ /* 0x040fe80000041818 */
[C---:B------:R-:W-:Y:S02]  /*af30*/  FMUL.FTZ R32, R70.reuse, R148 ;  /* 0x0000009446207220 */ /* 0x040fe40000410000 */
[----:B------:R2:W-:Y:S01]  /*af40*/  MUFU.EX2 R148, R44 ;  /* 0x0000002c00947308 */ /* 0x0005e20000000800 */
[--C-:B------:R-:W-:Y:S01]  /*af50*/  FFMA.FTZ R36, R45, c[0x0][0x2d0], -R107.reuse ;  /* 0x0000b4002d247a23 */ /* 0x100fe2000001086b */
[-C--:B------:R-:W-:Y:S04]  /*af60*/  HMMA.16816.F32.BF16 R28, R64, R38.reuse, R28 ;  /* 0x00000026401c723c */ /* 0x080fe8000004181c */
[----:B------:R-:W-:Y:S02]  /*af70*/  FMUL.FTZ R37, R70, R153 ;  /* 0x0000009946257220 */ /* 0x000fe40000410000 */
[C---:B------:R-:W-:Y:S02]  /*af80*/  FMUL.FTZ R45, R68.reuse, R161 ;  /* 0x000000a1442d7220 */ /* 0x040fe40000410000 */
[C---:B------:R-:W-:Y:S01]  /*af90*/  HMMA.16816.F32.BF16 R32, R76.reuse, R38, R32 ;  /* 0x000000264c20723c */ /* 0x040fe20000041820 */
[----:B------:R3:W-:Y:S06]  /*afa0*/  MUFU.EX2 R147, R36 ;  /* 0x0000002400937308 */ /* 0x0007ec0000000800 */
[C---:B------:R-:W-:Y:S02]  /*afb0*/  FMUL.FTZ R38, R69.reuse, R154 ;  /* 0x0000009a45267220 */ /* 0x040fe40000410000 */
[----:B------:R-:W-:Y:S02]  /*afc0*/  FMUL.FTZ R39, R69, R155 ;  /* 0x0000009b45277220 */ /* 0x000fe40000410000 */
[----:B------:R4:W-:Y:S01]  /*afd0*/  MUFU.EX2 R154, R56 ;  /* 0x00000038009a7308 */ /* 0x0009e20000000800 */
[----:B--2---:R-:W-:Y:S02]  /*afe0*/  FMUL.FTZ R44, R68, R160 ;  /* 0x000000a0442c7220 */ /* 0x004fe40000410000 */
[----:B---3--:R-:W-:Y:S07]  /*aff0*/  FMUL.FTZ R36, R70, R152 ;  /* 0x0000009846247220 */ /* 0x008fee0000410000 */
[-C--:B------:R-:W-:Y:S03]  /*b000*/  HMMA.16816.F32.BF16 R36, R76, R52.reuse, R36 ;  /* 0x000000344c24723c */ /* 0x080fe60000041824 */
[----:B----4-:R-:W-:Y:S05]  /*b010*/  FMUL.FTZ R56, R68, R172 ;  /* 0x000000ac44387220 */ /* 0x010fea0000410000 */
[C---:B------:R-:W-:Y:S07]  /*b020*/  HMMA.16816.F32.BF16 R40, R64.reuse, R52, R40 ;  /* 0x000000344028723c */ /* 0x040fee0000041828 */
[--C-:B------:R-:W-:Y:S01]  /*b030*/  FFMA.FTZ R52, R203, c[0x0][0x2d0], -R96.reuse ;  /* 0x0000b400cb347a23 */ /* 0x100fe20000010860 */
[-C--:B------:R-:W-:Y:S03]  /*b040*/  HMMA.16816.F32.BF16 R44, R64, R54.reuse, R44 ;  /* 0x00000036402c723c */ /* 0x080fe6000004182c */
[----:B------:R2:W-:Y:S01]  /*b050*/  MUFU.EX2 R155, R52 ;  /* 0x00000034009b7308 */ /* 0x0005e20000000800 */
[C---:B------:R-:W-:Y:S04]  /*b060*/  FMUL.FTZ R53, R70.reuse, R169 ;  /* 0x000000a946357220 */ /* 0x040fe80000410000 */
[C---:B------:R-:W-:Y:S07]  /*b070*/  HMMA.16816.F32.BF16 R48, R76.reuse, R54, R48 ;  /* 0x000000364c30723c */ /* 0x040fee0000041830 */
[C---:B------:R-:W-:Y:S02]  /*b080*/  FMUL.FTZ R55, R69.reuse, R171 ;  /* 0x000000ab45377220 */ /* 0x040fe40000410000 */
[----:B------:R-:W-:Y:S03]  /*b090*/  FMUL.FTZ R54, R69, R170 ;  /* 0x000000aa45367220 */ /* 0x000fe60000410000 */
[----:B--2---:R-:W-:Y:S07]  /*b0a0*/  FMUL.FTZ R52, R70, R168 ;  /* 0x000000a846347220 */ /* 0x004fee0000410000 */
[-C--:B-1----:R-:W-:Y:S08]  /*b0b0*/  HMMA.16816.F32.BF16 R52, R76, R80.reuse, R52 ;  /* 0x000000504c34723c */ /* 0x082ff00000041834 */
[C---:B------:R-:W-:Y:S07]  /*b0c0*/  HMMA.16816.F32.BF16 R56, R64.reuse, R80, R56 ;  /* 0x000000504038723c */ /* 0x040fee0000041838 */
[--C-:B------:R-:W-:Y:S01]  /*b0d0*/  FFMA.FTZ R80, R202, c[0x0][0x2d0], -R96.reuse ;  /* 0x0000b400ca507a23 */ /* 0x100fe20000010860 */
[-C--:B------:R-:W-:Y:S03]  /*b0e0*/  HMMA.16816.F32.BF16 R60, R64, R82.reuse, R60 ;  /* 0x00000052403c723c */ /* 0x080fe6000004183c */
[----:B------:R1:W-:Y:S01]  /*b0f0*/  MUFU.EX2 R211, R80 ;  /* 0x0000005000d37308 */ /* 0x0003e20000000800 */
[----:B------:R-:W-:Y:S03]  /*b100*/  F2FP.BF16.PACK_AB R81, R233, R237 ;  /* 0x000000ede951723e */ /* 0x000fe600000010ff */
[C---:B------:R-:W-:Y:S02]  /*b110*/  FMUL.FTZ R64, R70.reuse, R180 ;  /* 0x000000b446407220 */ /* 0x040fe40000410000 */
[----:B------:R-:W-:Y:S03]  /*b120*/  FMUL.FTZ R65, R70, R181 ;  /* 0x000000b546417220 */ /* 0x000fe60000410000 */
[C---:B------:R-:W-:Y:S02]  /*b130*/  FMUL.FTZ R66, R69.reuse, R182 ;  /* 0x000000b645427220 */ /* 0x040fe40000410000 */
[----:B------:R-:W-:Y:S07]  /*b140*/  FMUL.FTZ R67, R69, R183 ;  /* 0x000000b745437220 */ /* 0x000fee0000410000 */
[----:B------:R-:W-:Y:S04]  /*b150*/  HMMA.16816.F32.BF16 R64, R76, R82, R64 ;  /* 0x000000524c40723c */ /* 0x000fe80000041840 */
[----:B-1----:R-:W-:Y:S03]  /*b160*/  FFMA.FTZ R80, R208, c[0x0][0x2d0], -R96 ;  /* 0x0000b400d0507a23 */ /* 0x002fe60000010860 */
[----:B------:R-:W-:Y:S02]  /*b170*/  F2FP.BF16.PACK_AB R76, R236, R240 ;  /* 0x000000f0ec4c723e */ /* 0x000fe400000010ff */
[----:B------:R-:W-:Y:S01]  /*b180*/  F2FP.BF16.PACK_AB R77, R235, R239 ;  /* 0x000000efeb4d723e */ /* 0x000fe200000010ff */
[----:B------:R1:W2:Y:S02]  /*b190*/  MUFU.EX2 R123, R80 ;  /* 0x00000050007b7308 */ /* 0x0002a40000000800 */
[----:B------:R-:W-:Y:S02]  /*b1a0*/  F2FP.BF16.PACK_AB R78, R228, R232 ;  /* 0x000000e8e44e723e */ /* 0x000fe400000010ff */
[----:B------:R-:W-:Y:S02]  /*b1b0*/  F2FP.BF16.PACK_AB R79, R119, R231 ;  /* 0x000000e7774f723e */ /* 0x000fe400000010ff */
[----:B------:R-:W-:Y:S02]  /*b1c0*/  F2FP.BF16.PACK_AB R82, R141, R230 ;  /* 0x000000e68d52723e */ /* 0x000fe400000010ff */
[----:B------:R-:W-:Y:S03]  /*b1d0*/  F2FP.BF16.PACK_AB R83, R140, R229 ;  /* 0x000000e58c53723e */ /* 0x000fe600000010ff */
[-C--:B------:R-:W-:Y:S03]  /*b1e0*/  HMMA.16816.F32.BF16 R4, R76, R84.reuse, R4 ;  /* 0x000000544c04723c */ /* 0x080fe60000041804 */
[----:B-1----:R-:W-:Y:S01]  /*b1f0*/  FFMA.FTZ R80, R210, c[0x0][0x2d0], -R102 ;  /* 0x0000b400d2507a23 */ /* 0x002fe20000010866 */
[----:B--2---:R-:W-:Y:S01]  /*b200*/  MOV R212, R123 ;  /* 0x0000007b00d47202 */ /* 0x004fe20000000f00 */
[----:B------:R1:W-:Y:S01]  /*b210*/  MUFU.EX2 R210, R92 ;  /* 0x0000005c00d27308 */ /* 0x0003e20000000800 */
[----:B------:R-:W-:Y:S02]  /*b220*/  MOV R123, R186 ;  /* 0x000000ba007b7202 */ /* 0x000fe40000000f00 */
[----:B------:R-:W-:Y:S01]  /*b230*/  MOV R186, R100 ;  /* 0x0000006400ba7202 */ /* 0x000fe20000000f00 */
[--C-:B------:R-:W-:Y:S06]  /*b240*/  FFMA.FTZ R100, R250, c[0x0][0x2d0], -R96.reuse ;  /* 0x0000b400fa647a23 */ /* 0x100fec0000010860 */
[----:B------:R2:W-:Y:S01]  /*b250*/  MUFU.EX2 R209, R80 ;  /* 0x0000005000d17308 */ /* 0x0005e20000000800 */
[----:B-1----:R-:W1:Y:S01]  /*b260*/  LDSM.16.MT88.4 R92, [R225+0x900] ;  /* 0x00090000e15c783b */ /* 0x002e620000004200 */
[----:B--2---:R-:W-:Y:S07]  /*b270*/  F2FP.BF16.PACK_AB R80, R234, R238 ;  /* 0x000000eeea50723e */ /* 0x004fee00000010ff */
[C---:B------:R-:W-:Y:S07]  /*b280*/  HMMA.16816.F32.BF16 R8, R80.reuse, R84, R8 ;  /* 0x000000545008723c */ /* 0x040fee0000041808 */
[--C-:B------:R-:W-:Y:S01]  /*b290*/  FFMA.FTZ R84, R214, c[0x0][0x2d0], -R107.reuse ;  /* 0x0000b400d6547a23 */ /* 0x100fe2000001086b */
[-C--:B------:R-:W-:Y:S03]  /*b2a0*/  HMMA.16816.F32.BF16 R12, R80, R86.reuse, R12 ;  /* 0x00000056500c723c */ /* 0x080fe6000004180c */
[----:B------:R2:W-:Y:S01]  /*b2b0*/  MUFU.EX2 R153, R84 ;  /* 0x0000005400997308 */ /* 0x0005e20000000800 */
[----:B------:R-:W-:Y:S02]  /*b2c0*/  MOV R214, R122 ;  /* 0x0000007a00d67202 */ /* 0x000fe40000000f00 */
[----:B------:R-:W-:Y:S02]  /*b2d0*/  MOV R122, R116 ;  /* 0x00000074007a7202 */ /* 0x000fe40000000f00 */
[C---:B------:R-:W-:Y:S04]  /*b2e0*/  HMMA.16816.F32.BF16 R16, R76.reuse, R86, R16 ;  /* 0x000000564c10723c */ /* 0x040fe80000041810 */
[----:B------:R-:W-:Y:S04]  /*b2f0*/  MOV R116, R99 ;  /* 0x0000006300747202 */ /* 0x000fe80000000f00 */
[-C--:B------:R-:W-:Y:S08]  /*b300*/  HMMA.16816.F32.BF16 R20, R76, R88.reuse, R20 ;  /* 0x000000584c14723c */ /* 0x080ff00000041814 */
[C---:B------:R-:W-:Y:S04]  /*b310*/  HMMA.16816.F32.BF16 R24, R80.reuse, R88, R24 ;  /* 0x000000585018723c */ /* 0x040fe80000041818 */
[--C-:B--2---:R-:W-:Y:S01]  /*b320*/  FFMA.FTZ R84, R216, c[0x0][0x2d0], -R107.reuse ;  /* 0x0000b400d8547a23 */ /* 0x104fe2000001086b */
[----:B------:R-:W-:Y:S02]  /*b330*/  MOV R216, R121 ;  /* 0x0000007900d87202 */ /* 0x000fe40000000f00 */
[----:B------:R-:W-:Y:S01]  /*b340*/  FFMA.FTZ R88, R220, c[0x0][0x2d0], -R107 ;  /* 0x0000b400dc587a23 */ /* 0x000fe2000001086b */
[-C--:B------:R-:W-:Y:S01]  /*b350*/  HMMA.16816.F32.BF16 R28, R80, R90.reuse, R28 ;  /* 0x0000005a501c723c */ /* 0x080fe2000004181c */
[----:B------:R2:W-:Y:S03]  /*b360*/  MUFU.EX2 R159, R84 ;  /* 0x00000054009f7308 */ /* 0x0005e60000000800 */
[----:B------:R-:W-:Y:S01]  /*b370*/  MOV R121, R114 ;  /* 0x0000007200797202 */ /* 0x000fe20000000f00 */
[----:B------:R-:W-:Y:S01]  /*b380*/  FFMA.FTZ R114, R113, c[0x0][0x2d0], -R96 ;  /* 0x0000b40071727a23 */ /* 0x000fe20000010860 */
[----:B------:R-:W-:Y:S01]  /*b390*/  MOV R220, R146 ;  /* 0x0000009200dc7202 */ /* 0x000fe20000000f00 */
[----:B------:R-:W-:Y:S01]  /*b3a0*/  FFMA.FTZ R113, R104, c[0x0][0x2d0], -R102 ;  /* 0x0000b40068717a23 */ /* 0x000fe20000010866 */
[C---:B------:R-:W-:Y:S03]  /*b3b0*/  HMMA.16816.F32.BF16 R32, R76.reuse, R90, R32 ;  /* 0x0000005a4c20723c */ /* 0x040fe60000041820 */
[----:B------:R3:W-:Y:S01]  /*b3c0*/  MUFU.EX2 R157, R88 ;  /* 0x00000058009d7308 */ /* 0x0007e20000000800 */
[----:B------:R-:W-:Y:S04]  /*b3d0*/  MOV R146, R143 ;  /* 0x0000008f00927202 */ /* 0x000fe80000000f00 */
[-C--:B-1----:R-:W-:Y:S05]  /*b3e0*/  HMMA.16816.F32.BF16 R36, R76, R92.reuse, R36 ;  /* 0x0000005c4c24723c */ /* 0x082fea0000041824 */
[----:B------:R-:W1:Y:S03]  /*b3f0*/  MUFU.EX2 R114, R114 ;  /* 0x0000007200727308 */ /* 0x000e660000000800 */
[C---:B------:R-:W-:Y:S04]  /*b400*/  HMMA.16816.F32.BF16 R40, R80.reuse, R92, R40 ;  /* 0x0000005c5028723c */ /* 0x040fe80000041828 */
[----:B--2---:R-:W-:Y:S01]  /*b410*/  FFMA.FTZ R84, R218, c[0x0][0x2d0], -R3 ;  /* 0x0000b400da547a23 */ /* 0x004fe20000010803 */
[----:B------:R-:W-:Y:S02]  /*b420*/  MOV R218, R148 ;  /* 0x0000009400da7202 */ /* 0x000fe40000000f00 */
[----:B------:R-:W-:Y:S01]  /*b430*/  LDSM.16.MT88.4 R148, [R227+0x3100] ;  /* 0x00310000e394783b */ /* 0x000fe20000004200 */
[-C--:B------:R-:W-:Y:S01]  /*b440*/  HMMA.16816.F32.BF16 R44, R80, R94.reuse, R44 ;  /* 0x0000005e502c723c */ /* 0x080fe2000004182c */
[----:B------:R2:W-:Y:S03]  /*b450*/  MUFU.EX2 R152, R84 ;  /* 0x0000005400987308 */ /* 0x0005e60000000800 */
[----:B---3--:R-:W-:Y:S01]  /*b460*/  FFMA.FTZ R88, R222, c[0x0][0x2d0], -R107 ;  /* 0x0000b400de587a23 */ /* 0x008fe2000001086b */
[----:B------:R-:W-:Y:S01]  /*b470*/  MOV R222, R145 ;  /* 0x0000009100de7202 */ /* 0x000fe20000000f00 */
[----:B------:R-:W-:Y:S01]  /*b480*/  FFMA.FTZ R92, R223, c[0x0][0x2d0], -R96 ;  /* 0x0000b400df5c7a23 */ /* 0x000fe20000010860 */
[----:B------:R-:W-:Y:S01]  /*b490*/  MOV R145, R142 ;  /* 0x0000008e00917202 */ /* 0x000fe20000000f00 */
[C---:B------:R-:W-:Y:S03]  /*b4a0*/  HMMA.16816.F32.BF16 R48, R76.reuse, R94, R48 ;  /* 0x0000005e4c30723c */ /* 0x040fe60000041830 */
[----:B------:R3:W-:Y:S01]  /*b4b0*/  MUFU.EX2 R208, R88 ;  /* 0x0000005800d07308 */ /* 0x0007e20000000800 */
[----:B------:R-:W-:Y:S02]  /*b4c0*/  MOV R223, R135 ;  /* 0x0000008700df7202 */ /* 0x000fe40000000f00 */
[----:B------:R-:W-:Y:S02]  /*b4d0*/  MOV R135, R121 ;  /* 0x0000007900877202 */ /* 0x000fe40000000f00 */
[----:B------:R-:W-:Y:S04]  /*b4e0*/  MOV R121, R185 ;  /* 0x000000b900797202 */ /* 0x000fe80000000f00 */
[----:B-1----:R-:W-:Y:S01]  /*b4f0*/  F2FP.BF16.PACK_AB R182, R114, R112 ;  /* 0x0000007072b6723e */ /* 0x002fe200000010ff */
[----:B------:R1:W-:Y:S01]  /*b500*/  MUFU.EX2 R203, R92 ;  /* 0x0000005c00cb7308 */ /* 0x0003e20000000800 */
[--C-:B--2---:R-:W-:Y:S01]  /*b510*/  FFMA.FTZ R84, R219, c[0x0][0x2d0], -R3.reuse ;  /* 0x0000b400db547a23 */ /* 0x104fe20000010803 */
[----:B------:R-:W-:Y:S02]  /*b520*/  MOV R219, R147 ;  /* 0x0000009300db7202 */ /* 0x000fe40000000f00 */
[----:B------:R-:W-:Y:S06]  /*b530*/  MOV R147, R137 ;  /* 0x0000008900937202 */ /* 0x000fec0000000f00 */
[----:B------:R2:W-:Y:S01]  /*b540*/  MUFU.EX2 R158, R84 ;  /* 0x00000054009e7308 */ /* 0x0005e20000000800 */
[----:B---3--:R-:W-:Y:S01]  /*b550*/  FFMA.FTZ R88, R244, c[0x0][0x2d0], -R3 ;  /* 0x0000b400f4587a23 */ /* 0x008fe20000010803 */
[----:B------:R-:W-:Y:S02]  /*b560*/  MOV R244, R144 ;  /* 0x0000009000f47202 */ /* 0x000fe40000000f00 */
[----:B------:R-:W-:Y:S02]  /*b570*/  MOV R144, R139 ;  /* 0x0000008b00907202 */ /* 0x000fe40000000f00 */
[----:B------:R-:W-:Y:S04]  /*b580*/  MOV R139, R116 ;  /* 0x00000074008b7202 */ /* 0x000fe80000000f00 */
[----:B------:R3:W-:Y:S01]  /*b590*/  MUFU.EX2 R156, R88 ;  /* 0x00000058009c7308 */ /* 0x0007e20000000800 */
[--C-:B------:R-:W-:Y:S02]  /*b5a0*/  FFMA.FTZ R116, R191, c[0x0][0x2d0], -R107.reuse ;  /* 0x0000b400bf747a23 */ /* 0x100fe4000001086b */
[----:B-1----:R-:W-:Y:S01]  /*b5b0*/  FFMA.FTZ R92, R245, c[0x0][0x2d0], -R102 ;  /* 0x0000b400f55c7a23 */ /* 0x002fe20000010866 */
[----:B------:R-:W-:Y:S02]  /*b5c0*/  MOV R245, R134 ;  /* 0x0000008600f57202 */ /* 0x000fe40000000f00 */
[----:B------:R-:W-:Y:S02]  /*b5d0*/  MOV R134, R122 ;  /* 0x0000007a00867202 */ /* 0x000fe40000000f00 */
[----:B------:R-:W-:Y:S02]  /*b5e0*/  MOV R122, R117 ;  /* 0x00000075007a7202 */ /* 0x000fe40000000f00 */
[----:B------:R1:W-:Y:S01]  /*b5f0*/  MUFU.EX2 R161, R92 ;  /* 0x0000005c00a17308 */ /* 0x0003e20000000800 */
[----:B------:R-:W-:Y:S01]  /*b600*/  FFMA.FTZ R117, R190, c[0x0][0x2d0], -R107 ;  /* 0x0000b400be757a23 */ /* 0x000fe2000001086b */
[----:B--2---:R-:W2:Y:S08]  /*b610*/  LDSM.16.MT88.4 R84, [R226+0x900] ;  /* 0x00090000e254783b */ /* 0x004eb00000004200 */
[----:B------:R-:W4:Y:S01]  /*b620*/  MUFU.EX2 R113, R113 ;  /* 0x0000007100717308 */ /* 0x000f220000000800 */
[--C-:B---3--:R-:W-:Y:S01]  /*b630*/  FFMA.FTZ R88, R247, c[0x0][0x2d0], -R3.reuse ;  /* 0x0000b400f7587a23 */ /* 0x108fe20000010803 */
[----:B------:R-:W-:Y:S02]  /*b640*/  MOV R247, R138 ;  /* 0x0000008a00f77202 */ /* 0x000fe40000000f00 */
[----:B------:R-:W-:Y:S06]  /*b650*/  MOV R138, R186 ;  /* 0x000000ba008a7202 */ /* 0x000fec0000000f00 */
[----:B------:R3:W-:Y:S01]  /*b660*/  MUFU.EX2 R163, R88 ;  /* 0x0000005800a37308 */ /* 0x0007e20000000800 */
[----:B-1----:R-:W-:Y:S09]  /*b670*/  LDSM.16.MT88.4 R92, [R227+0x1100] ;  /* 0x00110000e35c783b */ /* 0x002ff20000004200 */
[----:B------:R1:W-:Y:S01]  /*b680*/  MUFU.EX2 R186, R100 ;  /* 0x0000006400ba7308 */ /* 0x0003e20000000800 */
[----:B----4-:R-:W-:Y:S09]  /*b690*/  F2FP.BF16.PACK_AB R183, R115, R113 ;  /* 0x0000007173b7723e */ /* 0x010ff200000010ff */
[----:B------:R-:W-:Y:S01]  /*b6a0*/  MUFU.EX2 R116, R116 ;  /* 0x0000007400747308 */ /* 0x000fe20000000800 */
[-C--:B--2---:R-:W-:Y:S03]  /*b6b0*/  HMMA.16816.F32.BF16 R52, R76, R84.reuse, R52 ;  /* 0x000000544c34723c */ /* 0x084fe60000041834 */
[----:B---3--:R-:W-:Y:S01]  /*b6c0*/  FFMA.FTZ R88, R217, c[0x0][0x2d0], -R96 ;  /* 0x0000b400d9587a23 */ /* 0x008fe20000010860 */
[----:B------:R-:W-:Y:S05]  /*b6d0*/  MOV R217, R136 ;  /* 0x0000008800d97202 */ /* 0x000fea0000000f00 */
[----:B------:R-:W2:Y:S01]  /*b6e0*/  MUFU.EX2 R117, R117 ;  /* 0x0000007500757308 */ /* 0x000ea20000000800 */
[C---:B------:R-:W-:Y:S04]  /*b6f0*/  HMMA.16816.F32.BF16 R56, R80.reuse, R84, R56 ;  /* 0x000000545038723c */ /* 0x040fe80000041838 */
[----:B-1----:R-:W-:Y:S03]  /*b700*/  FFMA.FTZ R100, R135, c[0x0][0x2d0], -R3 ;  /* 0x0000b40087647a23 */ /* 0x002fe60000010803 */
[----:B------:R-:W-:Y:S01]  /*b710*/  FFMA.FTZ R84, R249, c[0x0][0x2d0], -R102 ;  /* 0x0000b400f9547a23 */ /* 0x000fe20000010866 */
[-C--:B------:R-:W-:Y:S01]  /*b720*/  HMMA.16816.F32.BF16 R60, R80, R86.reuse, R60 ;  /* 0x00000056503c723c */ /* 0x080fe2000004183c */
[----:B------:R1:W-:Y:S03]  /*b730*/  MUFU.EX2 R162, R88 ;  /* 0x0000005800a27308 */ /* 0x0003e60000000800 */
[----:B------:R-:W-:Y:S02]  /*b740*/  MOV R249, R133 ;  /* 0x0000008500f97202 */ /* 0x000fe40000000f00 */
[----:B------:R-:W-:Y:S01]  /*b750*/  MOV R133, R130 ;  /* 0x0000008200857202 */ /* 0x000fe20000000f00 */
[--C-:B------:R-:W-:Y:S01]  /*b760*/  FFMA.FTZ R80, R213, c[0x0][0x2d0], -R96.reuse ;  /* 0x0000b400d5507a23 */ /* 0x100fe20000010860 */
[----:B------:R-:W-:Y:S03]  /*b770*/  HMMA.16816.F32.BF16 R64, R76, R86, R64 ;  /* 0x000000564c40723c */ /* 0x000fe60000041840 */
[----:B------:R3:W-:Y:S01]  /*b780*/  MUFU.EX2 R201, R80 ;  /* 0x0000005000c97308 */ /* 0x0007e20000000800 */
[----:B------:R-:W-:Y:S02]  /*b790*/  MOV R130, R193 ;  /* 0x000000c100827202 */ /* 0x000fe40000000f00 */
[----:B------:R-:W-:Y:S02]  /*b7a0*/  MOV R193, R200 ;  /* 0x000000c800c17202 */ /* 0x000fe40000000f00 */
[----:B------:R-:W-:Y:S04]  /*b7b0*/  MOV R213, R132 ;  /* 0x0000008400d57202 */ /* 0x000fe80000000f00 */
[----:B------:R-:W-:Y:S01]  /*b7c0*/  F2FP.BF16.PACK_AB R77, R145, R213 ;  /* 0x000000d5914d723e */ /* 0x000fe200000010ff */
[----:B------:R4:W-:Y:S01]  /*b7d0*/  MUFU.EX2 R202, R84 ;  /* 0x0000005400ca7308 */ /* 0x0009e20000000800 */
[----:B------:R-:W-:Y:S02]  /*b7e0*/  F2FP.BF16.PACK_AB R78, R222, R223 ;  /* 0x000000dfde4e723e */ /* 0x000fe400000010ff */
[----:B------:R-:W-:Y:S01]  /*b7f0*/  F2FP.BF16.PACK_AB R79, R220, R217 ;  /* 0x000000d9dc4f723e */ /* 0x000fe200000010ff */
[----:B-1----:R-:W1:Y:S01]  /*b800*/  LDSM.16.MT88.4 R88, [R224+0x1100] ;  /* 0x00110000e058783b */ /* 0x002e620000004200 */
[----:B------:R-:W-:Y:S02]  /*b810*/  MOV R132, R192 ;  /* 0x000000c000847202 */ /* 0x000fe40000000f00 */
[----:B------:R-:W-:Y:S02]  /*b820*/  MOV R192, R199 ;  /* 0x000000c700c07202 */ /* 0x000fe40000000f00 */
[----:B------:R-:W-:Y:S01]  /*b830*/  F2FP.BF16.PACK_AB R81, R245, R147 ;  /* 0x00000093f551723e */ /* 0x000fe200000010ff */
[----:B------:R-:W-:Y:S01]  /*b840*/  MUFU.EX2 R100, R100 ;  /* 0x0000006400647308 */ /* 0x000fe20000000800 */
[----:B------:R-:W-:Y:S02]  /*b850*/  F2FP.BF16.PACK_AB R82, R219, R247 ;  /* 0x000000f7db52723e */ /* 0x000fe400000010ff */
[----:B------:R-:W-:Y:S01]  /*b860*/  F2FP.BF16.PACK_AB R83, R218, R244 ;  /* 0x000000f4da53723e */ /* 0x000fe200000010ff */
[----:B---3--:R-:W-:Y:S01]  /*b870*/  FFMA.FTZ R80, R215, c[0x0][0x2d0], -R96 ;  /* 0x0000b400d7507a23 */ /* 0x008fe20000010860 */
[----:B------:R-:W-:Y:S02]  /*b880*/  MOV R215, R131 ;  /* 0x0000008300d77202 */ /* 0x000fe40000000f00 */
[----:B------:R-:W-:Y:S02]  /*b890*/  MOV R131, R195 ;  /* 0x000000c300837202 */ /* 0x000fe40000000f00 */
[----:B------:R-:W-:Y:S01]  /*b8a0*/  F2FP.BF16.PACK_AB R76, R146, R215 ;  /* 0x000000d7924c723e */ /* 0x000fe200000010ff */
[----:B------:R3:W-:Y:S01]  /*b8b0*/  MUFU.EX2 R200, R80 ;  /* 0x0000005000c87308 */ /* 0x0007e20000000800 */
[----:B--2---:R-:W-:Y:S02]  /*b8c0*/  F2FP.BF16.PACK_AB R176, R117, R116 ;  /* 0x0000007475b0723e */ /* 0x004fe400000010ff */
[----:B------:R-:W-:Y:S01]  /*b8d0*/  MOV R195, R198 ;  /* 0x000000c600c37202 */ /* 0x000fe20000000f00 */
[--C-:B----4-:R-:W-:Y:S06]  /*b8e0*/  FFMA.FTZ R84, R221, c[0x0][0x2d0], -R102.reuse ;  /* 0x0000b400dd547a23 */ /* 0x110fec0000010866 */
[----:B------:R2:W-:Y:S01]  /*b8f0*/  MUFU.EX2 R199, R84 ;  /* 0x0000005400c77308 */ /* 0x0005e20000000800 */
[-C--:B-1----:R-:W-:Y:S03]  /*b900*/  HMMA.16816.F32.BF16 R4, R76, R88.reuse, R4 ;  /* 0x000000584c04723c */ /* 0x082fe60000041804 */
[----:B---3--:R-:W-:Y:S07]  /*b910*/  F2FP.BF16.PACK_AB R80, R144, R249 ;  /* 0x000000f99050723e */ /* 0x008fee00000010ff */
[C---:B------:R-:W-:Y:S01]  /*b920*/  HMMA.16816.F32.BF16 R8, R80.reuse, R88, R8 ;  /* 0x000000585008723c */ /* 0x040fe20000041808 */
[----:B--2---:R-:W1:Y:S06]  /*b930*/  LDSM.16.MT88.4 R84, [R225+0x1100] ;  /* 0x00110000e154783b */ /* 0x004e6c0000004200 */
[----:B------:R-:W-:Y:S01]  /*b940*/  FFMA.FTZ R88, R246, c[0x0][0x2d0], -R102 ;  /* 0x0000b400f6587a23 */ /* 0x000fe20000010866 */
[-C--:B------:R-:W-:Y:S03]  /*b950*/  HMMA.16816.F32.BF16 R12, R80, R90.reuse, R12 ;  /* 0x0000005a500c723c */ /* 0x080fe6000004180c */
[----:B------:R2:W-:Y:S05]  /*b960*/  MUFU.EX2 R198, R88 ;  /* 0x0000005800c67308 */ /* 0x0005ea0000000800 */
[C---:B------:R-:W-:Y:S08]  /*b970*/  HMMA.16816.F32.BF16 R16, R76.reuse, R90, R16 ;  /* 0x0000005a4c10723c */ /* 0x040ff00000041810 */
[-C--:B------:R-:W-:Y:S08]  /*b980*/  HMMA.16816.F32.BF16 R20, R76, R92.reuse, R20 ;  /* 0x0000005c4c14723c */ /* 0x080ff00000041814 */
[C---:B------:R-:W-:Y:S04]  /*b990*/  HMMA.16816.F32.BF16 R24, R80.reuse, R92, R24 ;  /* 0x0000005c5018723c */ /* 0x040fe80000041818 */
[----:B--2---:R-:W-:Y:S01]  /*b9a0*/  FFMA.FTZ R88, R133, c[0x0][0x2d0], -R107 ;  /* 0x0000b40085587a23 */ /* 0x004fe2000001086b */
[----:B------:R-:W-:Y:S02]  /*b9b0*/  MOV R133, R123 ;  /* 0x0000007b00857202 */ /* 0x000fe40000000f00 */
[----:B------:R-:W-:Y:S01]  /*b9c0*/  FFMA.FTZ R92, R195, c[0x0][0x2d0], -R3 ;  /* 0x0000b400c35c7a23 */ /* 0x000fe20000010803 */
[-C--:B------:R-:W-:Y:S01]  /*b9d0*/  HMMA.16816.F32.BF16 R28, R80, R94.reuse, R28 ;  /* 0x0000005e501c723c */ /* 0x080fe2000004181c */
[----:B------:R2:W-:Y:S03]  /*b9e0*/  MUFU.EX2 R160, R88 ;  /* 0x0000005800a07308 */ /* 0x0005e60000000800 */
[----:B------:R-:W-:Y:S04]  /*b9f0*/  MOV R123, R184 ;  /* 0x000000b8007b7202 */ /* 0x000fe80000000f00 */
[C---:B------:R-:W-:Y:S03]  /*ba00*/  HMMA.16816.F32.BF16 R32, R76.reuse, R94, R32 ;  /* 0x0000005e4c20723c */ /* 0x040fe60000041820 */
[----:B------:R3:W-:Y:S05]  /*ba10*/  MUFU.EX2 R195, R92 ;  /* 0x0000005c00c37308 */ /* 0x0007ea0000000800 */
[-C--:B-1----:R-:W-:Y:S05]  /*ba20*/  HMMA.16816.F32.BF16 R36, R76, R84.reuse, R36 ;  /* 0x000000544c24723c */ /* 0x082fea0000041824 */
[----:B------:R-:W-:Y:S03]  /*ba30*/  MUFU.EX2 R184, R103 ;  /* 0x0000006700b87308 */ /* 0x000fe60000000800 */
[C---:B------:R-:W-:Y:S04]  /*ba40*/  HMMA.16816.F32.BF16 R40, R80.reuse, R84, R40 ;  /* 0x000000545028723c */ /* 0x040fe80000041828 */
[----:B--2---:R-:W-:Y:S01]  /*ba50*/  FFMA.FTZ R88, R193, c[0x0][0x2d0], -R107 ;  /* 0x0000b400c1587a23 */ /* 0x004fe2000001086b */
[----:B------:R-:W-:Y:S02]  /*ba60*/  MOV R193, R197 ;  /* 0x000000c500c17202 */ /* 0x000fe40000000f00 */
[----:B------:R-:W-:Y:S01]  /*ba70*/  FFMA.FTZ R84, R131, c[0x0][0x2d0], -R3 ;  /* 0x0000b40083547a23 */ /* 0x000fe20000010803 */
[-C--:B------:R-:W-:Y:S01]  /*ba80*/  HMMA.16816.F32.BF16 R44, R80, R86.reuse, R44 ;  /* 0x00000056502c723c */ /* 0x080fe2000004182c */
[----:B------:R1:W-:Y:S03]  /*ba90*/  MUFU.EX2 R197, R88 ;  /* 0x0000005800c57308 */ /* 0x0003e60000000800 */
[----:B---3--:R-:W-:Y:S04]  /*baa0*/  FFMA.FTZ R92, R194, c[0x0][0x2d0], -R107 ;  /* 0x0000b400c25c7a23 */ /* 0x008fe8000001086b */
[C---:B------:R-:W-:Y:S03]  /*bab0*/  HMMA.16816.F32.BF16 R48, R76.reuse, R86, R48 ;  /* 0x000000564c30723c */ /* 0x040fe60000041830 */
[----:B------:R2:W-:Y:S10]  /*bac0*/  MUFU.EX2 R170, R84 ;  /* 0x0000005400aa7308 */ /* 0x0005f40000000800 */
[----:B------:R3:W-:Y:S01]  /*bad0*/  MUFU.EX2 R194, R92 ;  /* 0x0000005c00c27308 */ /* 0x0007e20000000800 */
[--C-:B-1----:R-:W-:Y:S01]  /*bae0*/  FFMA.FTZ R88, R192, c[0x0][0x2d0], -R3.reuse ;  /* 0x0000b400c0587a23 */ /* 0x102fe20000010803 */
[----:B------:R-:W-:Y:S08]  /*baf0*/  MOV R192, R196 ;  /* 0x000000c400c07202 */ /* 0x000ff00000000f00 */
[----:B------:R1:W-:Y:S01]  /*bb00*/  MUFU.EX2 R196, R88 ;  /* 0x0000005800c47308 */ /* 0x0003e20000000800 */
[----:B--2---:R-:W-:Y:S01]  /*bb10*/  FFMA.FTZ R84, R130, c[0x0][0x2d0], -R3 ;  /* 0x0000b40082547a23 */ /* 0x004fe20000010803 */
[----:B------:R-:W-:Y:S02]  /*bb20*/  MOV R130, R187 ;  /* 0x000000bb00827202 */ /* 0x000fe40000000f00 */
[----:B------:R-:W-:Y:S01]  /*bb30*/  MOV R187, R110 ;  /* 0x0000006e00bb7202 */ /* 0x000fe20000000f00 */
[----:B------:R-:W-:Y:S05]  /*bb40*/  FFMA.FTZ R110, R101, c[0x0][0x2d0], -R96 ;  /* 0x0000b400656e7a23 */ /* 0x000fea0000010860 */
[----:B------:R2:W-:Y:S01]  /*bb50*/  MUFU.EX2 R169, R84 ;  /* 0x0000005400a97308 */ /* 0x0005e20000000800 */
[----:B------:R-:W-:Y:S01]  /*bb60*/  MOV R136, R187 ;  /* 0x000000bb00887202 */ /* 0x000fe20000000f00 */
[--C-:B------:R-:W-:Y:S02]  /*bb70*/  FFMA.FTZ R101, R111, c[0x0][0x2d0], -R102.reuse ;  /* 0x0000b4006f657a23 */ /* 0x100fe40000010866 */
[--C-:B---3--:R-:W-:Y:S02]  /*bb80*/  FFMA.FTZ R92, R132, c[0x0][0x2d0], -R107.reuse ;  /* 0x0000b400845c7a23 */ /* 0x108fe4000001086b */
[----:B------:R-:W3:Y:S01]  /*bb90*/  LDL.LU R132, [R1+0x20] ;  /* 0x0000200001847983 */ /* 0x000ee20000300800 */
[----:B------:R-:W-:Y:S03]  /*bba0*/  FFMA.FTZ R111, R252, c[0x0][0x2d0], -R102 ;  /* 0x0000b400fc6f7a23 */ /* 0x000fe60000010866 */
[----:B------:R4:W-:Y:S01]  /*bbb0*/  MUFU.EX2 R171, R92 ;  /* 0x0000005c00ab7308 */ /* 0x0009e20000000800 */
[----:B------:R-:W3:Y:S04]  /*bbc0*/  LDL.LU R131, [R1+0x1c] ;  /* 0x00001c0001837983 */ /* 0x000ee80000300800 */
[----:B-1----:R-:W1:Y:S05]  /*bbd0*/  LDSM.16.MT88.4 R88, [R226+0x1100] ;  /* 0x00110000e258783b */ /* 0x002e6a0000004200 */
[----:B------:R4:W-:Y:S01]  /*bbe0*/  MUFU.EX2 R185, R101 ;  /* 0x0000006500b97308 */ /* 0x0009e20000000800 */
[--C-:B--2---:R-:W-:Y:S01]  /*bbf0*/  FFMA.FTZ R84, R129, c[0x0][0x2d0], -R96.reuse ;  /* 0x0000b40081547a23 */ /* 0x104fe20000010860 */
[----:B------:R-:W-:Y:S08]  /*bc00*/  MOV R129, R193 ;  /* 0x000000c100817202 */ /* 0x000ff00000000f00 */
[----:B------:R2:W-:Y:S01]  /*bc10*/  MUFU.EX2 R168, R84 ;  /* 0x0000005400a87308 */ /* 0x0005e20000000800 */
[----:B------:R-:W-:Y:S01]  /*bc20*/  FFMA.FTZ R104, R129, c[0x0][0x2d0], -R107 ;  /* 0x0000b40081687a23 */ /* 0x000fe2000001086b */
[----:B----4-:R-:W-:Y:S08]  /*bc30*/  LDSM.16.MT88.4 R92, [R227+0x1900] ;  /* 0x00190000e35c783b */ /* 0x010ff00000004200 */
[----:B------:R-:W-:Y:S01]  /*bc40*/  MUFU.EX2 R173, R104 ;  /* 0x0000006800ad7308 */ /* 0x000fe20000000800 */
[----:B------:R-:W-:Y:S09]  /*bc50*/  FFMA.FTZ R101, R134, c[0x0][0x2d0], -R3 ;  /* 0x0000b40086657a23 */ /* 0x000ff20000010803 */
[----:B------:R-:W4:Y:S01]  /*bc60*/  MUFU.EX2 R101, R101 ;  /* 0x0000006500657308 */ /* 0x000f220000000800 */
[--C-:B--2---:R-:W-:Y:S01]  /*bc70*/  FFMA.FTZ R84, R128, c[0x0][0x2d0], -R96.reuse ;  /* 0x0000b40080547a23 */ /* 0x104fe20000010860 */
[-C--:B-1----:R-:W-:Y:S03]  /*bc80*/  HMMA.16816.F32.BF16 R52, R76, R88.reuse, R52 ;  /* 0x000000584c34723c */ /* 0x082fe60000041834 */
[----:B------:R-:W-:Y:S05]  /*bc90*/  MOV R128, R118 ;  /* 0x0000007600807202 */ /* 0x000fea0000000f00 */
[----:B------:R1:W-:Y:S01]  /*bca0*/  MUFU.EX2 R193, R84 ;  /* 0x0000005400c17308 */ /* 0x0003e20000000800 */
[----:B------:R-:W-:Y:S03]  /*bcb0*/  MOV R118, R108 ;  /* 0x0000006c00767202 */ /* 0x000fe60000000f00 */
[--C-:B------:R-:W-:Y:S01]  /*bcc0*/  FFMA.FTZ R108, R97, c[0x0][0x2d0], -R96.reuse ;  /* 0x0000b400616c7a23 */ /* 0x100fe20000010860 */
[C---:B------:R-:W-:Y:S04]  /*bcd0*/  HMMA.16816.F32.BF16 R56, R80.reuse, R88, R56 ;  /* 0x000000585038723c */ /* 0x040fe80000041838 */
[----:B------:R-:W-:Y:S01]  /*bce0*/  MOV R137, R118 ;  /* 0x0000007600897202 */ /* 0x000fe20000000f00 */
[--C-:B------:R-:W-:Y:S02]  /*bcf0*/  FFMA.FTZ R118, R189, c[0x0][0x2d0], -R107.reuse ;  /* 0x0000b400bd767a23 */ /* 0x100fe4000001086b */
[----:B------:R-:W-:Y:S01]  /*bd00*/  FFMA.FTZ R89, R251, c[0x0][0x2d0], -R96 ;  /* 0x0000b400fb597a23 */ /* 0x000fe20000010860 */
[-C--:B------:R-:W-:Y:S01]  /*bd10*/  HMMA.16816.F32.BF16 R60, R80, R90.reuse, R60 ;  /* 0x0000005a503c723c */ /* 0x080fe2000004183c */
[----:B------:R-:W-:Y:S03]  /*bd20*/  MUFU.EX2 R108, R108 ;  /* 0x0000006c006c7308 */ /* 0x000fe60000000800 */
[--C-:B------:R-:W-:Y:S01]  /*bd30*/  FFMA.FTZ R88, R192, c[0x0][0x2d0], -R102.reuse ;  /* 0x0000b400c0587a23 */ /* 0x100fe20000010866 */
[----:B----4-:R-:W-:Y:S02]  /*bd40*/  F2FP.BF16.PACK_AB R177, R101, R100 ;  /* 0x0000006465b1723e */ /* 0x010fe400000010ff */
[----:B------:R-:W-:Y:S01]  /*bd50*/  FFMA.FTZ R80, R98, c[0x0][0x2d0], -R102 ;  /* 0x0000b40062507a23 */ /* 0x000fe20000010866 */
[----:B------:R-:W-:Y:S01]  /*bd60*/  HMMA.16816.F32.BF16 R64, R76, R90, R64 ;  /* 0x0000005a4c40723c */ /* 0x000fe20000041840 */
[----:B------:R-:W-:Y:S02]  /*bd70*/  LDSM.16.MT88.4 R96, [R225+0x1900] ;  /* 0x00190000e160783b */ /* 0x000fe40000004200 */
[----:B------:R2:W-:Y:S01]  /*bd80*/  MUFU.EX2 R175, R80 ;  /* 0x0000005000af7308 */ /* 0x0005e20000000800 */
[----:B------:R-:W-:Y:S01]  /*bd90*/  F2FP.BF16.PACK_AB R81, R158, R152 ;  /* 0x000000989e51723e */ /* 0x000fe200000010ff */
[--C-:B------:R-:W-:Y:S01]  /*bda0*/  FFMA.FTZ R102, R130, c[0x0][0x2d0], -R107.reuse ;  /* 0x0000b40082667a23 */ /* 0x100fe2000001086b */
[----:B------:R-:W-:Y:S01]  /*bdb0*/  F2FP.BF16.PACK_AB R82, R208, R157 ;  /* 0x0000009dd052723e */ /* 0x000fe200000010ff */
[----:B------:R-:W-:Y:S01]  /*bdc0*/  FFMA.FTZ R107, R188, c[0x0][0x2d0], -R107 ;  /* 0x0000b400bc6b7a23 */ /* 0x000fe2000001086b */
[----:B------:R-:W-:Y:S01]  /*bdd0*/  F2FP.BF16.PACK_AB R76, R155, R216 ;  /* 0x000000d89b4c723e */ /* 0x000fe200000010ff */
[----:B-1----:R-:W1:Y:S03]  /*bde0*/  LDSM.16.MT88.4 R84, [R224+0x1900] ;  /* 0x00190000e054783b */ /* 0x002e660000004200 */
[----:B------:R-:W-:Y:S01]  /*bdf0*/  F2FP.BF16.PACK_AB R77, R214, R154 ;  /* 0x0000009ad64d723e */ /* 0x000fe200000010ff */
[----:B------:R-:W-:Y:S01]  /*be00*/  MUFU.EX2 R192, R88 ;  /* 0x0000005800c07308 */ /* 0x000fe20000000800 */
[----:B------:R-:W-:Y:S02]  /*be10*/  F2FP.BF16.PACK_AB R78, R212, R211 ;  /* 0x000000d3d44e723e */ /* 0x000fe400000010ff */
[----:B------:R-:W-:Y:S01]  /*be20*/  F2FP.BF16.PACK_AB R79, R210, R209 ;  /* 0x000000d1d24f723e */ /* 0x000fe200000010ff */
[----:B------:R-:W4:Y:S01]  /*be30*/  LDL.LU R130, [R1+0x18] ;  /* 0x0000180001827983 */ /* 0x000f220000300800 */
[----:B------:R-:W-:Y:S03]  /*be40*/  F2FP.BF16.PACK_AB R83, R163, R156 ;  /* 0x0000009ca353723e */ /* 0x000fe600000010ff */
[----:B------:R-:W4:Y:S02]  /*be50*/  LDL.LU R129, [R1+0x14] ;  /* 0x0000140001817983 */ /* 0x000f240000300800 */
[----:B------:R1:W-:Y:S01]  /*be60*/  MUFU.EX2 R187, R89 ;  /* 0x0000005900bb7308 */ /* 0x0003e20000000800 */
[----:B--2---:R-:W-:Y:S09]  /*be70*/  F2FP.BF16.PACK_AB R80, R159, R153 ;  /* 0x000000999f50723e */ /* 0x004ff200000010ff */
[----:B------:R-:W-:Y:S10]  /*be80*/  MUFU.EX2 R107, R107 ;  /* 0x0000006b006b7308 */ /* 0x000ff40000000800 */
[----:B------:R-:W2:Y:S01]  /*be90*/  MUFU.EX2 R118, R118 ;  /* 0x0000007600767308 */ /* 0x000ea20000000800 */
[----:B-1----:R-:W1:Y:S01]  /*bea0*/  LDSM.16.MT88.4 R88, [R226+0x1900] ;  /* 0x00190000e258783b */ /* 0x002e620000004200 */
[-C--:B------:R-:W-:Y:S08]  /*beb0*/  HMMA.16816.F32.BF16 R4, R76, R84.reuse, R4 ;  /* 0x000000544c04723c */ /* 0x080ff00000041804 */
[----:B------:R-:W-:Y:S01]  /*bec0*/  MUFU.EX2 R174, R102 ;  /* 0x0000006600ae7308 */ /* 0x000fe20000000800 */
[C---:B------:R-:W-:Y:S09]  /*bed0*/  HMMA.16816.F32.BF16 R8, R80.reuse, R84, R8 ;  /* 0x000000545008723c */ /* 0x040ff20000041808 */
[----:B------:R-:W1:Y:S03]  /*bee0*/  MUFU.EX2 R110, R110 ;  /* 0x0000006e006e7308 */ /* 0x000e660000000800 */
[--C-:B------:R-:W-:Y:S01]  /*bef0*/  FFMA.FTZ R84, R139, c[0x0][0x2d0], -R3.reuse ;  /* 0x0000b4008b547a23 */ /* 0x100fe20000010803 */
[-C--:B------:R-:W-:Y:S03]  /*bf00*/  HMMA.16816.F32.BF16 R12, R80, R86.reuse, R12 ;  /* 0x00000056500c723c */ /* 0x080fe6000004180c */
[----:B--2---:R-:W-:Y:S05]  /*bf10*/  F2FP.BF16.PACK_AB R178, R107, R118 ;  /* 0x000000766bb2723e */ /* 0x004fea00000010ff */
[C---:B------:R-:W-:Y:S01]  /*bf20*/  HMMA.16816.F32.BF16 R16, R76.reuse, R86, R16 ;  /* 0x000000564c10723c */ /* 0x040fe20000041810 */
[----:B------:R2:W-:Y:S07]  /*bf30*/  MUFU.EX2 R172, R84 ;  /* 0x0000005400ac7308 */ /* 0x0005ee0000000800 */
[-C--:B------:R-:W-:Y:S03]  /*bf40*/  HMMA.16816.F32.BF16 R20, R76, R92.reuse, R20 ;  /* 0x0000005c4c14723c */ /* 0x080fe60000041814 */
[----:B------:R-:W2:Y:S01]  /*bf50*/  MUFU.EX2 R111, R111 ;  /* 0x0000006f006f7308 */ /* 0x000ea20000000800 */
[----:B-1----:R-:W-:Y:S04]  /*bf60*/  F2FP.BF16.PACK_AB R180, R110, R108 ;  /* 0x0000006c6eb4723e */ /* 0x002fe800000010ff */
[C---:B------:R-:W-:Y:S07]  /*bf70*/  HMMA.16816.F32.BF16 R24, R80.reuse, R92, R24 ;  /* 0x0000005c5018723c */ /* 0x040fee0000041818 */
[--C-:B------:R-:W-:Y:S01]  /*bf80*/  FFMA.FTZ R92, R138, c[0x0][0x2d0], -R3.reuse ;  /* 0x0000b4008a5c7a23 */ /* 0x100fe20000010803 */
[-C--:B------:R-:W-:Y:S01]  /*bf90*/  HMMA.16816.F32.BF16 R28, R80, R94.reuse, R28 ;  /* 0x0000005e501c723c */ /* 0x080fe2000004181c */
[----:B--2---:R-:W1:Y:S02]  /*bfa0*/  LDSM.16.MT88.4 R84, [R224+0x2100] ;  /* 0x00210000e054783b */ /* 0x004e640000004200 */
[----:B------:R2:W1:Y:S05]  /*bfb0*/  MUFU.EX2 R104, R92 ;  /* 0x0000005c00687308 */ /* 0x00046a0000000800 */
[C---:B------:R-:W-:Y:S04]  /*bfc0*/  HMMA.16816.F32.BF16 R32, R76.reuse, R94, R32 ;  /* 0x0000005e4c20723c */ /* 0x040fe80000041820 */
[----:B------:R-:W-:Y:S04]  /*bfd0*/  F2FP.BF16.PACK_AB R181, R111, R109 ;  /* 0x0000006d6fb5723e */ /* 0x000fe800000010ff */
[-C--:B------:R-:W-:Y:S08]  /*bfe0*/  HMMA.16816.F32.BF16 R36, R76, R96.reuse, R36 ;  /* 0x000000604c24723c */ /* 0x080ff00000041824 */
[C---:B------:R-:W-:Y:S01]  /*bff0*/  HMMA.16816.F32.BF16 R40, R80.reuse, R96, R40 ;  /* 0x000000605028723c */ /* 0x040fe20000041828 */
[----:B--2---:R-:W2:Y:S07]  /*c000*/  LDSM.16.MT88.4 R92, [R227+0x2100] ;  /* 0x00210000e35c783b */ /* 0x004eae0000004200 */
[-C--:B------:R-:W-:Y:S08]  /*c010*/  HMMA.16816.F32.BF16 R44, R80, R98.reuse, R44 ;  /* 0x00000062502c723c */ /* 0x080ff0000004182c */
[C---:B------:R-:W-:Y:S01]  /*c020*/  HMMA.16816.F32.BF16 R48, R76.reuse, R98, R48 ;  /* 0x000000624c30723c */ /* 0x040fe20000041830 */
[----:B------:R-:W1:Y:S07]  /*c030*/  LDSM.16.MT88.4 R96, [R225+0x2100] ;  /* 0x00210000e160783b */ /* 0x000e6e0000004200 */
[-C--:B------:R-:W-:Y:S08]  /*c040*/  HMMA.16816.F32.BF16 R52, R76, R88.reuse, R52 ;  /* 0x000000584c34723c */ /* 0x080ff00000041834 */
[C---:B------:R-:W-:Y:S08]  /*c050*/  HMMA.16816.F32.BF16 R56, R80.reuse, R88, R56 ;  /* 0x000000585038723c */ /* 0x040ff00000041838 */
[-C--:B------:R-:W-:Y:S07]  /*c060*/  HMMA.16816.F32.BF16 R60, R80, R90.reuse, R60 ;  /* 0x0000005a503c723c */ /* 0x080fee000004183c */
[--C-:B------:R-:W-:Y:S01]  /*c070*/  FFMA.FTZ R80, R137, c[0x0][0x2d0], -R3.reuse ;  /* 0x0000b40089507a23 */ /* 0x100fe20000010803 */
[----:B------:R-:W-:Y:S01]  /*c080*/  HMMA.16816.F32.BF16 R64, R76, R90, R64 ;  /* 0x0000005a4c40723c */ /* 0x000fe20000041840 */
[----:B------:R-:W2:Y:S02]  /*c090*/  LDSM.16.MT88.4 R88, [R226+0x2100] ;  /* 0x00210000e258783b */ /* 0x000ea40000004200 */
[----:B------:R1:W-:Y:S01]  /*c0a0*/  MUFU.EX2 R103, R80 ;  /* 0x0000005000677308 */ /* 0x0003e20000000800 */
[--C-:B------:R-:W-:Y:S01]  /*c0b0*/  FFMA.FTZ R81, R136, c[0x0][0x2d0], -R3.reuse ;  /* 0x0000b40088517a23 */ /* 0x100fe20000010803 */
[----:B------:R-:W-:Y:S01]  /*c0c0*/  F2FP.BF16.PACK_AB R82, R171, R194 ;  /* 0x000000c2ab52723e */ /* 0x000fe200000010ff */
[----:B------:R-:W-:Y:S01]  /*c0d0*/  FFMA.FTZ R3, R74, c[0x0][0x2d0], -R3 ;  /* 0x0000b4004a037a23 */ /* 0x000fe20000010803 */
[----:B------:R-:W-:Y:S02]  /*c0e0*/  F2FP.BF16.PACK_AB R76, R203, R162 ;  /* 0x000000a2cb4c723e */ /* 0x000fe400000010ff */
[----:B------:R-:W-:Y:S03]  /*c0f0*/  F2FP.BF16.PACK_AB R77, R202, R161 ;  /* 0x000000a1ca4d723e */ /* 0x000fe600000010ff */
[----:B------:R-:W-:Y:S01]  /*c100*/  F2FP.BF16.PACK_AB R78, R200, R201 ;  /* 0x000000c9c84e723e */ /* 0x000fe200000010ff */
[----:B------:R2:W2:Y:S01]  /*c110*/  MUFU.EX2 R102, R81 ;  /* 0x0000005100667308 */ /* 0x0004a20000000800 */
[----:B------:R-:W-:Y:S02]  /*c120*/  F2FP.BF16.PACK_AB R79, R198, R199 ;  /* 0x000000c7c64f723e */ /* 0x000fe400000010ff */
[----:B------:R-:W-:Y:S05]  /*c130*/  F2FP.BF16.PACK_AB R83, R169, R170 ;  /* 0x000000aaa953723e */ /* 0x000fea00000010ff */
[-C--:B-1----:R-:W-:Y:S03]  /*c140*/  HMMA.16816.F32.BF16 R4, R76, R84.reuse, R4 ;  /* 0x000000544c04723c */ /* 0x082fe60000041804 */
[----:B------:R-:W-:Y:S02]  /*c150*/  F2FP.BF16.PACK_AB R80, R197, R160 ;  /* 0x000000a0c550723e */ /* 0x000fe400000010ff */
[----:B--2---:R-:W-:Y:S07]  /*c160*/  F2FP.BF16.PACK_AB R81, R195, R196 ;  /* 0x000000c4c351723e */ /* 0x004fee00000010ff */
[C---:B------:R-:W-:Y:S08]  /*c170*/  HMMA.16816.F32.BF16 R8, R80.reuse, R84, R8 ;  /* 0x000000545008723c */ /* 0x040ff00000041808 */
[-C--:B------:R-:W-:Y:S04]  /*c180*/  HMMA.16816.F32.BF16 R12, R80, R86.reuse, R12 ;  /* 0x00000056500c723c */ /* 0x080fe8000004180c */
[----:B---3--:R-:W-:Y:S04]  /*c190*/  FFMA.FTZ R70, R70, R132, R133 ;  /* 0x0000008446467223 */ /* 0x008fe80000010085 */
[C---:B------:R-:W-:Y:S01]  /*c1a0*/  HMMA.16816.F32.BF16 R16, R76.reuse, R86, R16 ;  /* 0x000000564c10723c */ /* 0x040fe20000041810 */
[----:B------:R-:W1:Y:S03]  /*c1b0*/  LDSM.16.MT88.4 R84, [R224+0x2900] ;  /* 0x00290000e054783b */ /* 0x000e660000004200 */
[----:B------:R-:W-:Y:S02]  /*c1c0*/  FADD.FTZ R74, R128, R70 ;  /* 0x00000046804a7221 */ /* 0x000fe40000010000 */
[----:B------:R-:W-:Y:S02]  /*c1d0*/  FFMA.FTZ R69, R69, R131, R206 ;  /* 0x0000008345457223 */ /* 0x000fe400000100ce */
[-C--:B------:R-:W-:Y:S01]  /*c1e0*/  HMMA.16816.F32.BF16 R20, R76, R92.reuse, R20 ;  /* 0x0000005c4c14723c */ /* 0x080fe20000041814 */
[----:B------:R-:W-:Y:S03]  /*c1f0*/  LDSM.16.MT88.4 R132, [R224+0x3100] ;  /* 0x00310000e084783b */ /* 0x000fe60000004200 */
[----:B------:R-:W-:Y:S04]  /*c200*/  FADD.FTZ R70, R123, R69 ;  /* 0x000000457b467221 */ /* 0x000fe80000010000 */
[C---:B------:R-:W-:Y:S04]  /*c210*/  HMMA.16816.F32.BF16 R24, R80.reuse, R92, R24 ;  /* 0x0000005c5018723c */ /* 0x040fe80000041818 */
[----:B------:R-:W-:Y:S04]  /*c220*/  FADD.FTZ R70, R121, R70 ;  /* 0x0000004679467221 */ /* 0x000fe80000010000 */
[-C--:B------:R-:W-:Y:S08]  /*c230*/  HMMA.16816.F32.BF16 R28, R80, R94.reuse, R28 ;  /* 0x0000005e501c723c */ /* 0x080ff0000004181c */
[C---:B------:R-:W-:Y:S01]  /*c240*/  HMMA.16816.F32.BF16 R32, R76.reuse, R94, R32 ;  /* 0x0000005e4c20723c */ /* 0x040fe20000041820 */
[----:B------:R-:W2:Y:S07]  /*c250*/  LDSM.16.MT88.4 R92, [R227+0x2900] ;  /* 0x00290000e35c783b */ /* 0x000eae0000004200 */
[-C--:B------:R-:W-:Y:S08]  /*c260*/  HMMA.16816.F32.BF16 R36, R76, R96.reuse, R36 ;  /* 0x000000604c24723c */ /* 0x080ff00000041824 */
[C---:B------:R-:W-:Y:S08]  /*c270*/  HMMA.16816.F32.BF16 R40, R80.reuse, R96, R40 ;  /* 0x000000605028723c */ /* 0x040ff00000041828 */
[-C--:B------:R-:W-:Y:S08]  /*c280*/  HMMA.16816.F32.BF16 R44, R80, R98.reuse, R44 ;  /* 0x00000062502c723c */ /* 0x080ff0000004182c */
[C---:B------:R-:W-:Y:S01]  /*c290*/  HMMA.16816.F32.BF16 R48, R76.reuse, R98, R48 ;  /* 0x000000624c30723c */ /* 0x040fe20000041830 */
[----:B------:R-:W3:Y:S07]  /*c2a0*/  LDSM.16.MT88.4 R96, [R225+0x2900] ;  /* 0x00290000e160783b */ /* 0x000eee0000004200 */
[-C--:B------:R-:W-:Y:S08]  /*c2b0*/  HMMA.16816.F32.BF16 R52, R76, R88.reuse, R52 ;  /* 0x000000584c34723c */ /* 0x080ff00000041834 */
[C---:B------:R-:W-:Y:S08]  /*c2c0*/  HMMA.16816.F32.BF16 R56, R80.reuse, R88, R56 ;  /* 0x000000585038723c */ /* 0x040ff00000041838 */
[-C--:B------:R-:W-:Y:S04]  /*c2d0*/  HMMA.16816.F32.BF16 R60, R80, R90.reuse, R60 ;  /* 0x0000005a503c723c */ /* 0x080fe8000004183c */
[----:B----4-:R-:W-:Y:S02]  /*c2e0*/  FFMA.FTZ R0, R0, R129, R204 ;  /* 0x0000008100007223 */ /* 0x010fe400000100cc */
[----:B------:R-:W-:Y:S01]  /*c2f0*/  FFMA.FTZ R68, R68, R130, R205 ;  /* 0x0000008244447223 */ /* 0x000fe200000100cd */
[----:B------:R-:W-:Y:S01]  /*c300*/  F2FP.BF16.PACK_AB R80, R173, R174 ;  /* 0x000000aead50723e */ /* 0x000fe200000010ff */
[----:B------:R-:W-:Y:S01]  /*c310*/  HMMA.16816.F32.BF16 R64, R76, R90, R64 ;  /* 0x0000005a4c40723c */ /* 0x000fe20000041840 */
[----:B------:R-:W4:Y:S03]  /*c320*/  LDSM.16.MT88.4 R88, [R226+0x2900] ;  /* 0x00290000e258783b */ /* 0x000f260000004200 */
[----:B------:R-:W-:Y:S01]  /*c330*/  F2FP.BF16.PACK_AB R81, R104, R172 ;  /* 0x000000ac6851723e */ /* 0x000fe200000010ff */
[----:B------:R-:W-:Y:S01]  /*c340*/  FADD.FTZ R0, R242, R0 ;  /* 0x00000000f2007221 */ /* 0x000fe20000010000 */
[----:B------:R-:W-:Y:S01]  /*c350*/  F2FP.BF16.PACK_AB R82, R106, R105 ;  /* 0x000000696a52723e */ /* 0x000fe200000010ff */
[----:B------:R-:W-:Y:S01]  /*c360*/  FADD.FTZ R69, R207, R68 ;  /* 0x00000044cf457221 */ /* 0x000fe20000010000 */
[----:B------:R-:W-:Y:S01]  /*c370*/  F2FP.BF16.PACK_AB R76, R193, R168 ;  /* 0x000000a8c14c723e */ /* 0x000fe200000010ff */
[----:B------:R-:W-:Y:S01]  /*c380*/  FADD.FTZ R68, R122, R74 ;  /* 0x0000004a7a447221 */ /* 0x000fe20000010000 */
[----:B------:R2:W5:Y:S02]  /*c390*/  LDL.LU R242, [R1+0x74] ;  /* 0x0000740001f27983 */ /* 0x0005640000300800 */
[----:B------:R-:W-:Y:S01]  /*c3a0*/  F2FP.BF16.PACK_AB R77, R175, R192 ;  /* 0x000000c0af4d723e */ /* 0x000fe200000010ff */
[----:B------:R-:W-:Y:S01]  /*c3b0*/  FADD.FTZ R0, R241, R0 ;  /* 0x00000000f1007221 */ /* 0x000fe20000010000 */
[----:B------:R-:W-:Y:S01]  /*c3c0*/  F2FP.BF16.PACK_AB R78, R186, R187 ;  /* 0x000000bbba4e723e */ /* 0x000fe200000010ff */
[----:B------:R-:W-:Y:S01]  /*c3d0*/  FADD.FTZ R69, R120, R69 ;  /* 0x0000004578457221 */ /* 0x000fe20000010000 */
[----:B------:R-:W-:Y:S01]  /*c3e0*/  F2FP.BF16.PACK_AB R79, R184, R185 ;  /* 0x000000b9b84f723e */ /* 0x000fe200000010ff */
[----:B------:R2:W5:Y:S01]  /*c3f0*/  LDL.LU R241, [R1+0x70] ;  /* 0x0000700001f17983 */ /* 0x0005620000300800 */
[----:B------:R-:W-:Y:S01]  /*c400*/  FADD.FTZ R74, R127, R68 ;  /* 0x000000447f4a7221 */ /* 0x000fe20000010000 */
[----:B------:R-:W-:Y:S01]  /*c410*/  F2FP.BF16.PACK_AB R83, R102, R103 ;  /* 0x000000676653723e */ /* 0x000fe200000010ff */
[----:B------:R-:W-:Y:S02]  /*c420*/  FADD.FTZ R68, R126, R70 ;  /* 0x000000467e447221 */ /* 0x000fe40000010000 */
[----:B------:R-:W-:Y:S01]  /*c430*/  FADD.FTZ R70, R125, R69 ;  /* 0x000000457d467221 */ /* 0x000fe20000010000 */
[-C--:B-1----:R-:W-:Y:S03]  /*c440*/  HMMA.16816.F32.BF16 R4, R76, R84.reuse, R4 ;  /* 0x000000544c04723c */ /* 0x082fe60000041804 */
[----:B------:R-:W-:Y:S02]  /*c450*/  FADD.FTZ R69, R240, R74 ;  /* 0x0000004af0457221 */ /* 0x000fe40000010000 */
[----:B------:R1:W5:Y:S01]  /*c460*/  LDL.LU R240, [R1+0x6c] ;  /* 0x00006c0001f07983 */ /* 0x0003620000300800 */
[----:B------:R-:W-:Y:S02]  /*c470*/  FADD.FTZ R68, R239, R68 ;  /* 0x00000044ef447221 */ /* 0x000fe40000010000 */
[C---:B------:R-:W-:Y:S01]  /*c480*/  HMMA.16816.F32.BF16 R8, R80.reuse, R84, R8 ;  /* 0x000000545008723c */ /* 0x040fe20000041808 */
[----:B------:R1:W5:Y:S01]  /*c490*/  LDL.LU R239, [R1+0x68] ;  /* 0x0000680001ef7983 */ /* 0x0003620000300800 */
[----:B------:R-:W-:Y:S02]  /*c4a0*/  MUFU.EX2 R84, R75 ;  /* 0x0000004b00547308 */ /* 0x000fe40000000800 */
[----:B------:R-:W-:Y:S02]  /*c4b0*/  FADD.FTZ R69, R236, R69 ;  /* 0x00000045ec457221 */ /* 0x000fe40000010000 */
[----:B------:R-:W-:Y:S02]  /*c4c0*/  FADD.FTZ R68, R235, R68 ;  /* 0x00000044eb447221 */ /* 0x000fe40000010000 */
[-C--:B------:R-:W-:Y:S04]  /*c4d0*/  HMMA.16816.F32.BF16 R12, R80, R86.reuse, R12 ;  /* 0x00000056500c723c */ /* 0x080fe8000004180c */
[----:B------:R1:W1:Y:S01]  /*c4e0*/  MUFU.EX2 R75, R3 ;  /* 0x00000003004b7308 */ /* 0x0002620000000800 */
[----:B------:R-:W-:Y:S03]  /*c4f0*/  FADD.FTZ R0, R124, R0 ;  /* 0x000000007c007221 */ /* 0x000fe60000010000 */
[C---:B------:R-:W-:Y:S04]  /*c500*/  HMMA.16816.F32.BF16 R16, R76.reuse, R86, R16 ;  /* 0x000000564c10723c */ /* 0x040fe80000041810 */
[----:B------:R-:W-:Y:S04]  /*c510*/  FADD.FTZ R0, R237, R0 ;  /* 0x00000000ed007221 */ /* 0x000fe80000010000 */
[-C--:B--2---:R-:W-:Y:S04]  /*c520*/  HMMA.16816.F32.BF16 R20, R76, R92.reuse, R20 ;  /* 0x0000005c4c14723c */ /* 0x084fe80000041814 */
[----:B------:R-:W-:Y:S04]  /*c530*/  FADD.FTZ R0, R233, R0 ;  /* 0x00000000e9007221 */ /* 0x000fe80000010000 */
[C---:B------:R-:W-:Y:S04]  /*c540*/  HMMA.16816.F32.BF16 R24, R80.reuse, R92, R24 ;  /* 0x0000005c5018723c */ /* 0x040fe80000041818 */
[----:B-1----:R-:W-:Y:S01]  /*c550*/  FADD.FTZ R3, R238, R70 ;  /* 0x00000046ee037221 */ /* 0x002fe20000010000 */
[----:B------:R-:W-:Y:S01]  /*c560*/  F2FP.BF16.PACK_AB R179, R75, R84 ;  /* 0x000000544bb3723e */ /* 0x000fe200000010ff */
[----:B------:R1:W5:Y:S01]  /*c570*/  LDL.LU R238, [R1+0x64] ;  /* 0x0000640001ee7983 */ /* 0x0003620000300800 */
[----:B------:R-:W-:Y:S01]  /*c580*/  FADD.FTZ R0, R229, R0 ;  /* 0x00000000e5007221 */ /* 0x000fe20000010000 */
[-C--:B------:R-:W-:Y:S02]  /*c590*/  HMMA.16816.F32.BF16 R28, R80, R94.reuse, R28 ;  /* 0x0000005e501c723c */ /* 0x080fe4000004181c */
[----:B------:R1:W5:Y:S02]  /*c5a0*/  LDL.LU R237, [R1+0x60] ;  /* 0x0000600001ed7983 */ /* 0x0003640000300800 */
[----:B------:R-:W-:Y:S02]  /*c5b0*/  FADD.FTZ R3, R234, R3 ;  /* 0x00000003ea037221 */ /* 0x000fe40000010000 */
[----:B------:R1:W5:Y:S02]  /*c5c0*/  LDL.LU R236, [R1+0x5c] ;  /* 0x00005c0001ec7983 */ /* 0x0003640000300800 */
[C---:B------:R-:W-:Y:S02]  /*c5d0*/  HMMA.16816.F32.BF16 R32, R76.reuse, R94, R32 ;  /* 0x0000005e4c20723c */ /* 0x040fe40000041820 */
[----:B------:R1:W5:Y:S02]  /*c5e0*/  LDL.LU R235, [R1+0x58] ;  /* 0x0000580001eb7983 */ /* 0x0003640000300800 */
[----:B------:R-:W-:Y:S02]  /*c5f0*/  FADD.FTZ R3, R230, R3 ;  /* 0x00000003e6037221 */ /* 0x000fe40000010000 */
[----:B------:R1:W5:Y:S02]  /*c600*/  LDL.LU R234, [R1+0x54] ;  /* 0x0000540001ea7983 */ /* 0x0003640000300800 */
[-C--:B---3--:R-:W-:Y:S02]  /*c610*/  HMMA.16816.F32.BF16 R36, R76, R96.reuse, R36 ;  /* 0x000000604c24723c */ /* 0x088fe40000041824 */
[----:B------:R1:W5:Y:S06]  /*c620*/  LDL.LU R233, [R1+0x50] ;  /* 0x0000500001e97983 */ /* 0x00036c0000300800 */
[C---:B------:R-:W-:Y:S08]  /*c630*/  HMMA.16816.F32.BF16 R40, R80.reuse, R96, R40 ;  /* 0x000000605028723c */ /* 0x040ff00000041828 */
[-C--:B------:R-:W-:Y:S08]  /*c640*/  HMMA.16816.F32.BF16 R44, R80, R98.reuse, R44 ;  /* 0x00000062502c723c */ /* 0x080ff0000004182c */
[C---:B------:R-:W-:Y:S08]  /*c650*/  HMMA.16816.F32.BF16 R48, R76.reuse, R98, R48 ;  /* 0x000000624c30723c */ /* 0x040ff00000041830 */
[-C--:B----4-:R-:W-:Y:S08]  /*c660*/  HMMA.16816.F32.BF16 R52, R76, R88.reuse, R52 ;  /* 0x000000584c34723c */ /* 0x090ff00000041834 */
[C---:B------:R-:W-:Y:S08]  /*c670*/  HMMA.16816.F32.BF16 R56, R80.reuse, R88, R56 ;  /* 0x000000585038723c */ /* 0x040ff00000041838 */
[-C--:B------:R-:W-:Y:S08]  /*c680*/  HMMA.16816.F32.BF16 R60, R80, R90.reuse, R60 ;  /* 0x0000005a503c723c */ /* 0x080ff0000004183c */
[----:B------:R-:W-:Y:S08]  /*c690*/  HMMA.16816.F32.BF16 R64, R76, R90, R64 ;  /* 0x0000005a4c40723c */ /* 0x000ff00000041840 */
[-C--:B------:R-:W-:Y:S07]  /*c6a0*/  HMMA.16816.F32.BF16 R124, R180, R132.reuse, R4 ;  /* 0x00000084b47c723c */ /* 0x080fee0000041804 */
[----:B------:R-:W-:Y:S01]  /*c6b0*/  FADD.FTZ R5, R232, R69 ;  /* 0x00000045e8057221 */ /* 0x000fe20000010000 */
[C---:B------:R-:W-:Y:S01]  /*c6c0*/  HMMA.16816.F32.BF16 R120, R176.reuse, R132, R8 ;  /* 0x00000084b078723c */ /* 0x040fe20000041808 */
[----:B------:R1:W5:Y:S03]  /*c6d0*/  LDL.LU R232, [R1+0x4c] ;  /* 0x00004c0001e87983 */ /* 0x0003660000300800 */
[----:B------:R-:W-:Y:S02]  /*c6e0*/  FADD.FTZ R4, R231, R68 ;  /* 0x00000044e7047221 */ /* 0x000fe40000010000 */
[----:B------:R-:W-:Y:S01]  /*c6f0*/  FADD.FTZ R6, R141, R3 ;  /* 0x000000038d067221 */ /* 0x000fe20000010000 */
[----:B------:R1:W5:Y:S01]  /*c700*/  LDL.LU R231, [R1+0x48] ;  /* 0x0000480001e77983 */ /* 0x0003620000300800 */
[----:B------:R-:W-:Y:S01]  /*c710*/  FADD.FTZ R8, R228, R5 ;  /* 0x00000005e4087221 */ /* 0x000fe20000010000 */
[-C--:B------:R-:W-:Y:S02]  /*c720*/  HMMA.16816.F32.BF16 R128, R176, R134.reuse, R12 ;  /* 0x00000086b080723c */ /* 0x080fe4000004180c */
[----:B------:R1:W5:Y:S01]  /*c730*/  LDL.LU R230, [R1+0x44] ;  /* 0x0000440001e67983 */ /* 0x0003620000300800 */
[----:B------:R-:W-:Y:S02]  /*c740*/  FADD.FTZ R7, R119, R4 ;  /* 0x0000000477077221 */ /* 0x000fe40000010000 */
[----:B------:R-:W-:Y:S01]  /*c750*/  FADD.FTZ R5, R140, R0 ;  /* 0x000000008c057221 */ /* 0x000fe20000010000 */
[----:B------:R1:W5:Y:S01]  /*c760*/  LDL.LU R229, [R1+0x40] ;  /* 0x0000400001e57983 */ /* 0x0003620000300800 */
[----:B------:R-:W-:Y:S01]  /*c770*/  FADD.FTZ R4, R215, R8 ;  /* 0x00000008d7047221 */ /* 0x000fe20000010000 */
[C---:B------:R-:W-:Y:S02]  /*c780*/  HMMA.16816.F32.BF16 R132, R180.reuse, R134, R16 ;  /* 0x00000086b484723c */ /* 0x040fe40000041810 */
[----:B------:R1:W5:Y:S02]  /*c790*/  LDL.LU R228, [R1+0x3c] ;  /* 0x00003c0001e47983 */ /* 0x0003640000300800 */
[----:B------:R-:W-:Y:S02]  /*c7a0*/  FADD.FTZ R3, R213, R7 ;  /* 0x00000007d5037221 */ /* 0x000fe40000010000 */
[----:B------:R-:W-:Y:S01]  /*c7b0*/  FADD.FTZ R0, R249, R6 ;  /* 0x00000006f9007221 */ /* 0x000fe20000010000 */
[----:B------:R1:W5:Y:S01]  /*c7c0*/  LDL.LU R119, [R1+0x38] ;  /* 0x0000380001777983 */ /* 0x0003620000300800 */
[----:B------:R-:W-:Y:S01]  /*c7d0*/  FADD.FTZ R8, R147, R5 ;  /* 0x0000000593087221 */ /* 0x000fe20000010000 */
[-C--:B------:R-:W-:Y:S03]  /*c7e0*/  HMMA.16816.F32.BF16 R136, R180, R148.reuse, R20 ;  /* 0x00000094b488723c */ /* 0x080fe60000041814 */
[----:B------:R-:W-:Y:S02]  /*c7f0*/  FADD.FTZ R7, R146, R4 ;  /* 0x0000000492077221 */ /* 0x000fe40000010000 */
[----:B------:R-:W-:Y:S02]  /*c800*/  FADD.FTZ R6, R145, R3 ;  /* 0x0000000391067221 */ /* 0x000fe40000010000 */
[----:B------:R-:W-:Y:S01]  /*c810*/  FADD.FTZ R5, R144, R0 ;  /* 0x0000000090057221 */ /* 0x000fe20000010000 */
[C---:B------:R-:W-:Y:S04]  /*c820*/  HMMA.16816.F32.BF16 R140, R176.reuse, R148, R24 ;  /* 0x00000094b08c723c */ /* 0x040fe80000041818 */
[----:B------:R-:W-:Y:S02]  /*c830*/  FADD.FTZ R4, R245, R8 ;  /* 0x00000008f5047221 */ /* 0x000fe40000010000 */
[----:B------:R-:W-:Y:S02]  /*c840*/  FADD.FTZ R3, R223, R7 ;  /* 0x00000007df037221 */ /* 0x000fe40000010000 */
[----:B------:R-:W-:Y:S01]  /*c850*/  FADD.FTZ R0, R217, R6 ;  /* 0x00000006d9007221 */ /* 0x000fe20000010000 */
[-C--:B------:R-:W-:Y:S03]  /*c860*/  HMMA.16816.F32.BF16 R144, R176, R150.reuse, R28 ;  /* 0x00000096b090723c */ /* 0x080fe6000004181c */
[----:B------:R-:W-:Y:S02]  /*c870*/  FADD.FTZ R8, R247, R5 ;  /* 0x00000005f7087221 */ /* 0x000fe40000010000 */
[----:B------:R-:W-:Y:S02]  /*c880*/  FADD.FTZ R11, R244, R4 ;  /* 0x00000004f40b7221 */ /* 0x000fe40000010000 */
[----:B------:R-:W-:Y:S01]  /*c890*/  FADD.FTZ R10, R222, R3 ;  /* 0x00000003de0a7221 */ /* 0x000fe20000010000 */
[----:B------:R-:W2:Y:S01]  /*c8a0*/  LDSM.16.MT88.4 R4, [R226+0x3100] ;  /* 0x00310000e204783b */ /* 0x000ea20000004200 */
[----:B------:R-:W-:Y:S01]  /*c8b0*/  FADD.FTZ R9, R220, R0 ;  /* 0x00000000dc097221 */ /* 0x000fe20000010000 */
[C---:B------:R-:W-:Y:S04]  /*c8c0*/  HMMA.16816.F32.BF16 R148, R180.reuse, R150, R32 ;  /* 0x00000096b494723c */ /* 0x040fe80000041820 */
[----:B------:R-:W-:Y:S02]  /*c8d0*/  FADD.FTZ R8, R219, R8 ;  /* 0x00000008db087221 */ /* 0x000fe40000010000 */
[----:B------:R-:W-:Y:S02]  /*c8e0*/  FADD.FTZ R3, R218, R11 ;  /* 0x0000000bda037221 */ /* 0x000fe40000010000 */
[----:B------:R-:W-:Y:S04]  /*c8f0*/  FADD.FTZ R0, R216, R10 ;  /* 0x0000000ad8007221 */ /* 0x000fe80000010000 */
[----:B------:R-:W-:Y:S02]  /*c900*/  FADD.FTZ R12, R154, R9 ;  /* 0x000000099a0c7221 */ /* 0x000fe40000010000 */
[----:B------:R-:W-:Y:S02]  /*c910*/  FADD.FTZ R11, R153, R8 ;  /* 0x00000008990b7221 */ /* 0x000fe40000010000 */
[----:B------:R-:W-:Y:S02]  /*c920*/  FADD.FTZ R10, R152, R3 ;  /* 0x00000003980a7221 */ /* 0x000fe40000010000 */
[----:B------:R-:W-:Y:S02]  /*c930*/  FADD.FTZ R9, R155, R0 ;  /* 0x000000009b097221 */ /* 0x000fe40000010000 */
[----:B------:R-:W-:Y:S01]  /*c940*/  FADD.FTZ R8, R214, R12 ;  /* 0x0000000cd6087221 */ /* 0x000fe20000010000 */
[-C--:B------:R-:W-:Y:S03]  /*c950*/  HMMA.16816.F32.BF16 R152, R180, R164.reuse, R36 ;  /* 0x000000a4b498723c */ /* 0x080fe60000041824 */
[----:B------:R-:W-:Y:S02]  /*c960*/  FADD.FTZ R3, R159, R11 ;  /* 0x0000000b9f037221 */ /* 0x000fe40000010000 */
[----:B------:R-:W-:Y:S02]  /*c970*/  FADD.FTZ R0, R158, R10 ;  /* 0x0000000a9e007221 */ /* 0x000fe40000010000 */
[----:B------:R-:W-:Y:S02]  /*c980*/  FADD.FTZ R12, R211, R9 ;  /* 0x00000009d30c7221 */ /* 0x000fe40000010000 */
[----:B------:R-:W-:Y:S03]  /*c990*/  FADD.FTZ R11, R209, R8 ;  /* 0x00000008d10b7221 */ /* 0x000fe60000010000 */
[----:B------:R-:W-:Y:S02]  /*c9a0*/  FADD.FTZ R10, R157, R3 ;  /* 0x000000039d0a7221 */ /* 0x000fe40000010000 */
[----:B------:R-:W-:Y:S02]  /*c9b0*/  FADD.FTZ R9, R156, R0 ;  /* 0x000000009c097221 */ /* 0x000fe40000010000 */
        /* <DEDUP_REMOVED lines=21> */
[----:B------:R-:W-:Y:S02]  /*cb10*/  FADD.FTZ R11, R171, R8 ;  /* 0x00000008ab0b7221 */ /* 0x000fe40000010000 */
[----:B------:R-:W-:Y:S02]  /*cb20*/  FADD.FTZ R10, R169, R3 ;  /* 0x00000003a90a7221 */ /* 0x000fe40000010000 */
[----:B------:R-:W-:Y:S02]  /*cb30*/  FADD.FTZ R9, R168, R0 ;  /* 0x00000000a8097221 */ /* 0x000fe40000010000 */
[----:B------:R-:W-:Y:S01]  /*cb40*/  FADD.FTZ R8, R192, R12 ;  /* 0x0000000cc0087221 */ /* 0x000fe20000010000 */
[-C--:B--2---:R-:W-:Y:S03]  /*cb50*/  HMMA.16816.F32.BF16 R168, R180, R4.reuse, R52 ;  /* 0x00000004b4a8723c */ /* 0x084fe60000041834 */
[----:B------:R-:W-:Y:S02]  /*cb60*/  FADD.FTZ R3, R174, R11 ;  /* 0x0000000bae037221 */ /* 0x000fe40000010000 */
[----:B------:R-:W-:Y:S02]  /*cb70*/  FADD.FTZ R0, R172, R10 ;  /* 0x0000000aac007221 */ /* 0x000fe40000010000 */
[----:B------:R-:W-:Y:S02]  /*cb80*/  FADD.FTZ R11, R193, R9 ;  /* 0x00000009c10b7221 */ /* 0x000fe40000010000 */
[----:B------:R-:W-:Y:S03]  /*cb90*/  FADD.FTZ R10, R175, R8 ;  /* 0x00000008af0a7221 */ /* 0x000fe60000010000 */
        /* <DEDUP_REMOVED lines=10> */
[----:B------:R-:W-:Y:S04]  /*cc40*/  HMMA.16816.F32.BF16 R180, R180, R6, R64 ;  /* 0x00000006b4b4723c */ /* 0x000fe80000041840 */
[----:B------:R-:W-:Y:S02]  /*cc50*/  FADD.FTZ R3, R108, R9 ;  /* 0x000000096c037221 */ /* 0x000fe40000010000 */
[----:B------:R-:W-:Y:S02]  /*cc60*/  FADD.FTZ R8, R106, R0 ;  /* 0x000000006a087221 */ /* 0x000fe40000010000 */
[----:B------:R-:W-:Y:S04]  /*cc70*/  FADD.FTZ R4, R102, R10 ;  /* 0x0000000a66047221 */ /* 0x000fe80000010000 */
[----:B------:R-:W-:Y:S02]  /*cc80*/  FADD.FTZ R0, R109, R5 ;  /* 0x000000056d007221 */ /* 0x000fe40000010000 */
[----:B------:R-:W-:Y:S02]  /*cc90*/  FADD.FTZ R3, R110, R3 ;  /* 0x000000036e037221 */ /* 0x000fe40000010000 */
[----:B------:R-:W-:Y:S01]  /*cca0*/  FADD.FTZ R8, R116, R8 ;  /* 0x0000000874087221 */ /* 0x000fe20000010000 */
[----:B------:R-:W-:Y:S01]  /*ccb0*/  MOV R116, R72 ;  /* 0x0000004800747202 */ /* 0x000fe20000000f00 */
[----:B------:R-:W-:Y:S02]  /*ccc0*/  FADD.FTZ R4, R100, R4 ;  /* 0x0000000464047221 */ /* 0x000fe40000010000 */
[----:B------:R-:W-:Y:S02]  /*ccd0*/  FADD.FTZ R5, R111, R0 ;  /* 0x000000006f057221 */ /* 0x000fe40000010000 */
[----:B------:R-:W-:Y:S02]  /*cce0*/  FADD.FTZ R6, R112, R3 ;  /* 0x0000000370067221 */ /* 0x000fe40000010000 */
[----:B------:R-:W-:Y:S01]  /*ccf0*/  FADD.FTZ R0, R117, R8 ;  /* 0x0000000875007221 */ /* 0x000fe20000010000 */
[----:B------:R-:W-:Y:S01]  /*cd00*/  MOV R117, R71 ;  /* 0x0000004700757202 */ /* 0x000fe20000000f00 */
[----:B------:R-:W-:Y:S02]  /*cd10*/  FADD.FTZ R6, R114, R6 ;  /* 0x0000000672067221 */ /* 0x000fe40000010000 */
[----:B------:R-:W-:Y:S02]  /*cd20*/  FADD.FTZ R4, R101, R4 ;  /* 0x0000000465047221 */ /* 0x000fe40000010000 */
[----:B------:R-:W-:Y:S01]  /*cd30*/  FADD.FTZ R5, R113, R5 ;  /* 0x0000000571057221 */ /* 0x000fe20000010000 */
[----:B------:R-:W-:Y:S01]  /*cd40*/  STL [R1+0x20], R6 ;  /* 0x0000200601007387 */ /* 0x000fe20000100800 */
[----:B------:R-:W-:Y:S01]  /*cd50*/  FADD.FTZ R3, R118, R0 ;  /* 0x0000000076037221 */ /* 0x000fe20000010000 */
[----:B------:R-:W-:Y:S01]  /*cd60*/  MOV R118, R2 ;  /* 0x0000000200767202 */ /* 0x000fe20000000f00 */
[----:B------:R-:W-:Y:S02]  /*cd70*/  FADD.FTZ R0, R84, R4 ;  /* 0x0000000454007221 */ /* 0x000fe40000010000 */
[----:B------:R-:W-:Y:S02]  /*cd80*/  FADD.FTZ R4, R115, R5 ;  /* 0x0000000573047221 */ /* 0x000fe40000010000 */
[----:B------:R-:W-:Y:S02]  /*cd90*/  FADD.FTZ R3, R107, R3 ;  /* 0x000000036b037221 */ /* 0x000fe40000010000 */
[----:B------:R-:W-:Y:S01]  /*cda0*/  FADD.FTZ R0, R75, R0 ;  /* 0x000000004b007221 */ /* 0x000fe20000010000 */
[----:B------:R-:W-:Y:S04]  /*cdb0*/  STL [R1+0x1c], R4 ;  /* 0x00001c0401007387 */ /* 0x000fe80000100800 */
[----:B------:R2:W-:Y:S04]  /*cdc0*/  STL [R1+0x18], R3 ;  /* 0x0000180301007387 */ /* 0x0005e80000100800 */
[----:B------:R1:W-:Y:S01]  /*cdd0*/  STL [R1+0x14], R0 ;  /* 0x0000140001007387 */ /* 0x0003e20000100800 */
[----:B--2---:R-:W-:Y:S01]  /*cde0*/  MOV R3, R73 ;  /* 0x0000004900037202 */ /* 0x004fe20000000f00 */
[----:B-1---5:R-:W-:-:S05]  /*cdf0*/  @P2 BRA `(.L_x_3) ;  /* 0xffffad5000002947 */ /* 0x022fca000383ffff */
.L_x_2:
[----:B---3--:R-:W2:Y:S04]  /*ce00*/  LDL.LU R5, [R1+0x20] ;  /* 0x0000200001057983 */ /* 0x008ea80000300800 */
[----:B------:R-:W1:Y:S01]  /*ce10*/  S2R R8, SR_TID.X ;  /* 0x0000000000087919 */ /* 0x000e620000002100 */
[----:B------:R-:W-:Y:S01]  /*ce20*/  IMAD.MOV.U32 R57, RZ, RZ, c[0x0][0x4e8] ;  /* 0x00013a00ff397624 */ /* 0x000fe200078e00ff */
[----:B------:R-:W3:Y:S01]  /*ce30*/  S2UR UR7, SR_CTAID.Y ;  /* 0x00000000000779c3 */ /* 0x000ee20000002600 */
[----:B------:R-:W-:Y:S01]  /*ce40*/  ULDC.64 UR4, c[0x0][0x490] ;  /* 0x0001240000047ab9 */ /* 0x000fe20000000a00 */
[----:B------:R-:W4:Y:S04]  /*ce50*/  LDL.LU R6, [R1+0x1c] ;  /* 0x00001c0001067983 */ /* 0x000f280000300800 */
[----:B------:R-:W4:Y:S04]  /*ce60*/  LDL.LU R4, [R1+0x18] ;  /* 0x0000180001047983 */ /* 0x000f280000300800 */
[----:B------:R-:W4:Y:S04]  /*ce70*/  LDL.LU R0, [R1+0x14] ;  /* 0x0000140001007983 */ /* 0x000f280000300800 */
[----:B------:R-:W4:Y:S01]  /*ce80*/  LDL.LU R9, [R1+0x30] ;  /* 0x0000300001097983 */ /* 0x000f220000300800 */
[----:B------:R-:W-:-:S03]  /*ce90*/  ISETP.NE.AND P0, PT, R57, 0x1, PT ;  /* 0x000000013900780c */ /* 0x000fc60003f05270 */
[----:B------:R-:W4:Y:S01]  /*cea0*/  LDL.LU R58, [R1+0x34] ;  /* 0x00003400013a7983 */ /* 0x000f220000300800 */
[----:B-1----:R-:W-:-:S03]  /*ceb0*/  SHF.R.S32.HI R54, RZ, 0x1f, R8 ;  /* 0x0000001fff367819 */ /* 0x002fc60000011408 */
[----:B------:R-:W4:Y:S01]  /*cec0*/  LDL.LU R59, [R1+0x28] ;  /* 0x00002800013b7983 */ /* 0x000f220000300800 */
[----:B------:R-:W-:Y:S01]  /*ced0*/  LEA.HI R22, R54, R8, RZ, 0x5 ;  /* 0x0000000836167211 */ /* 0x000fe200078f28ff */
[----:B---3--:R-:W-:-:S04]  /*cee0*/  USHF.R.S32.HI UR6, URZ, 0x1f, UR7 ;  /* 0x0000001f3f067899 */ /* 0x008fc80008011407 */
[----:B------:R-:W-:Y:S02]  /*cef0*/  UIMAD UR8, UR6, UR4, URZ ;  /* 0x00000004060872a4 */ /* 0x000fe4000f8e023f */
[----:B------:R-:W-:Y:S02]  /*cf00*/  UIMAD.WIDE.U32 UR10, UR7, UR4, URZ ;  /* 0x00000004070a72a5 */ /* 0x000fe4000f8e003f */
[----:B------:R-:W-:-:S03]  /*cf10*/  UIMAD UR8, UR7, UR5, UR8 ;  /* 0x00000005070872a4 */ /* 0x000fc6000f8e0208 */
[----:B------:R-:W-:Y:S02]  /*cf20*/  ULDC.64 UR4, c[0x0][0x3e8] ;  /* 0x0000fa0000047ab9 */ /* 0x000fe40000000a00 */
[----:B------:R-:W-:Y:S01]  /*cf30*/  UIMAD.WIDE.U32 UR14, UR7, UR4, URZ ;  /* 0x00000004070e72a5 */ /* 0x000fe2000f8e003f */
[----:B------:R-:W-:Y:S01]  /*cf40*/  IMAD.MOV.U32 R53, RZ, RZ, -0x800000 ;  /* 0xff800000ff357424 */ /* 0x000fe200078e00ff */
[----:B------:R-:W-:Y:S01]  /*cf50*/  UIMAD UR6, UR6, UR4, URZ ;  /* 0x00000004060672a4 */ /* 0x000fe2000f8e023f */
[----:B------:R-:W-:-:S03]  /*cf60*/  MOV R51, 0xff800000 ;  /* 0xff80000000337802 */ /* 0x000fc60000000f00 */
[----:B------:R-:W-:Y:S01]  /*cf70*/  UIMAD UR5, UR7, UR5, UR6 ;  /* 0x00000005070572a4 */ /* 0x000fe2000f8e0206 */
[----:B------:R-:W-:-:S03]  /*cf80*/  IMAD.MOV.U32 R50, RZ, RZ, -0x800000 ;  /* 0xff800000ff327424 */ /* 0x000fc600078e00ff */
[----:B------:R-:W-:Y:S01]  /*cf90*/  UIADD3 UR5, UR15, UR5, URZ ;  /* 0x000000050f057290 */ /* 0x000fe2000fffe03f */
[----:B------:R-:W1:Y:S01]  /*cfa0*/  S2R R56, SR_CTAID.X ;  /* 0x0000000000387919 */ /* 0x000e620000002500 */
[----:B------:R-:W-:-:S03]  /*cfb0*/  IMAD.MOV.U32 R52, RZ, RZ, -0x800000 ;  /* 0xff800000ff347424 */ /* 0x000fc600078e00ff */
[----:B------:R-:W-:Y:S06]  /*cfc0*/  BAR.SYNC.DEFER_BLOCKING 0x1, 0x80 ;  /* 0x0042000000007b1d */ /* 0x000fec0000010000 */
[----:B--2---:R-:W2:Y:S04]  /*cfd0*/  SHFL.BFLY PT, R16, R5, 0x2, 0x1f ;  /* 0x0c401f0005107f89 */ /* 0x004ea800000e0000 */
[----:B----4-:R-:W3:Y:S04]  /*cfe0*/  SHFL.BFLY PT, R13, R6, 0x2, 0x1f ;  /* 0x0c401f00060d7f89 */ /* 0x010ee800000e0000 */
[----:B------:R-:W4:Y:S04]  /*cff0*/  SHFL.BFLY PT, R10, R4, 0x2, 0x1f ;  /* 0x0c401f00040a7f89 */ /* 0x000f2800000e0000 */
[----:B------:R-:W1:Y:S01]  /*d000*/  SHFL.BFLY PT, R15, R0, 0x2, 0x1f ;  /* 0x0c401f00000f7f89 */ /* 0x000e6200000e0000 */
[----:B------:R-:W-:Y:S01]  /*d010*/  MOV R25, R9 ;  /* 0x0000000900197202 */ /* 0x000fe20000000f00 */
[----:B--2---:R-:W-:-:S05]  /*d020*/  FADD.FTZ R16, R16, R5 ;  /* 0x0000000510107221 */ /* 0x004fca0000010000 */
[----:B------:R-:W2:Y:S01]  /*d030*/  SHFL.BFLY PT, R5, R16, 0x1, 0x1f ;  /* 0x0c201f0010057f89 */ /* 0x000ea200000e0000 */
[----:B---3--:R-:W-:Y:S02]  /*d040*/  FADD.FTZ R13, R13, R6 ;  /* 0x000000060d0d7221 */ /* 0x008fe40000010000 */
[----:B----4-:R-:W-:Y:S02]  /*d050*/  FADD.FTZ R10, R10, R4 ;  /* 0x000000040a0a7221 */ /* 0x010fe40000010000 */
[----:B-1----:R-:W-:-:S03]  /*d060*/  FADD.FTZ R15, R15, R0 ;  /* 0x000000000f0f7221 */ /* 0x002fc60000010000 */
[----:B------:R-:W1:Y:S04]  /*d070*/  SHFL.BFLY PT, R3, R10, 0x1, 0x1f ;  /* 0x0c201f000a037f89 */ /* 0x000e6800000e0000 */
[----:B------:R-:W3:Y:S04]  /*d080*/  SHFL.BFLY PT, R4, R15, 0x1, 0x1f ;  /* 0x0c201f000f047f89 */ /* 0x000ee800000e0000 */
[----:B------:R-:W4:Y:S01]  /*d090*/  SHFL.BFLY PT, R0, R13, 0x1, 0x1f ;  /* 0x0c201f000d007f89 */ /* 0x000f2200000e0000 */
[----:B--2---:R-:W-:Y:S01]  /*d0a0*/  FADD.FTZ R16, R16, R5 ;  /* 0x0000000510107221 */ /* 0x004fe20000010000 */
[----:B------:R-:W-:-:S02]  /*d0b0*/  LEA.HI R5, R54, R8, RZ, 0x2 ;  /* 0x0000000836057211 */ /* 0x000fc400078f10ff */
[----:B------:R-:W-:Y:S02]  /*d0c0*/  LEA.HI R54, R54, R8, RZ, 0x3 ;  /* 0x0000000836367211 */ /* 0x000fe400078f18ff */
[----:B------:R-:W-:Y:S02]  /*d0d0*/  FSETP.NE.FTZ.AND P4, PT, R16, RZ, PT ;  /* 0x000000ff1000720b */ /* 0x000fe40003f95000 */
[----:B------:R-:W-:Y:S02]  /*d0e0*/  LOP3.LUT R7, R54, 0xfffffff8, RZ, 0xc0, !PT ;  /* 0xfffffff836077812 */ /* 0x000fe400078ec0ff */
[----:B------:R-:W-:Y:S01]  /*d0f0*/  LOP3.LUT R17, R5, 0xfffffffc, RZ, 0xc0, !PT ;  /* 0xfffffffc05117812 */ /* 0x000fe200078ec0ff */
[----:B-1----:R-:W-:-:S03]  /*d100*/  FADD.FTZ R10, R10, R3 ;  /* 0x000000030a0a7221 */ /* 0x002fc60000010000 */
[----:B------:R-:W-:Y:S01]  /*d110*/  IADD3 R17, -R17, R8, RZ ;  /* 0x0000000811117210 */ /* 0x000fe20007ffe1ff */
[----:B------:R-:W-:-:S04]  /*d120*/  @P0 IMAD.HI.U32 R3, R9, c[0x0][0x4ec], RZ ;  /* 0x00013b0009030a27 */ /* 0x000fc800078e00ff */
[----:B---3--:R-:W-:Y:S01]  /*d130*/  FADD.FTZ R15, R15, R4 ;  /* 0x000000040f0f7221 */ /* 0x008fe20000010000 */
[----:B------:R-:W-:Y:S01]  /*d140*/  LOP3.LUT R4, R22, 0xffffffe0, RZ, 0xc0, !PT ;  /* 0xffffffe016047812 */ /* 0x000fe200078ec0ff */
[----:B----4-:R-:W-:Y:S01]  /*d150*/  FADD.FTZ R13, R13, R0 ;  /* 0x000000000d0d7221 */ /* 0x010fe20000010000 */
[----:B------:R-:W-:Y:S01]  /*d160*/  @P0 SHF.R.U32.HI R25, RZ, c[0x0][0x4f0], R3 ;  /* 0x00013c00ff190a19 */ /* 0x000fe20000011603 */
[----:B------:R-:W-:Y:S01]  /*d170*/  IMAD.MOV.U32 R0, RZ, RZ, RZ ;  /* 0x000000ffff007224 */ /* 0x000fe200078e00ff */
[----:B------:R-:W-:Y:S01]  /*d180*/  FSETP.NE.FTZ.AND P2, PT, R10, RZ, PT ;  /* 0x000000ff0a00720b */ /* 0x000fe20003f55000 */
[C---:B------:R-:W-:Y:S01]  /*d190*/  IMAD.IADD R3, R8.reuse, 0x1, -R4 ;  /* 0x0000000108037824 */ /* 0x040fe200078e0a04 */
[----:B------:R-:W-:Y:S01]  /*d1a0*/  FSETP.NE.FTZ.AND P3, PT, R13, RZ, PT ;  /* 0x000000ff0d00720b */ /* 0x000fe20003f75000 */
[----:B------:R-:W-:Y:S02]  /*d1b0*/  IMAD.MOV.U32 R4, RZ, RZ, RZ ;  /* 0x000000ffff047224 */ /* 0x000fe400078e00ff */
[----:B------:R-:W1:Y:S01]  /*d1c0*/  @P4 MUFU.RCP R0, R16 ;  /* 0x0000001000004308 */ /* 0x000e620000001000 */
[----:B------:R-:W-:Y:S01]  /*d1d0*/  LOP3.LUT P6, RZ, R3, 0x3, RZ, 0xc0, !PT ;  /* 0x0000000303ff7812 */ /* 0x000fe200078cc0ff */
[----:B------:R-:W-:Y:S01]  /*d1e0*/  IMAD.IADD R55, R8, 0x1, -R7 ;  /* 0x0000000108377824 */ /* 0x000fe200078e0a07 */
[----:B------:R-:W-:Y:S01]  /*d1f0*/  MOV R3, RZ ;  /* 0x000000ff00037202 */ /* 0x000fe20000000f00 */
[----:B------:R-:W-:Y:S01]  /*d200*/  IMAD.MOV R6, RZ, RZ, -R25 ;  /* 0x000000ffff067224 */ /* 0x000fe200078e0a19 */
[----:B------:R-:W-:-:S05]  /*d210*/  FSETP.NE.FTZ.AND P1, PT, R15, RZ, PT ;  /* 0x000000ff0f00720b */ /* 0x000fca0003f35000 */
[----:B------:R-:W-:Y:S01]  /*d220*/  @P3 MUFU.RCP R4, R13 ;  /* 0x0000000d00043308 */ /* 0x000fe20000001000 */
[----:B------:R-:W-:Y:S01]  /*d230*/  SHF.R.S32.HI R8, RZ, 0x2, R5 ;  /* 0x00000002ff087819 */ /* 0x000fe20000011405 */
[----:B------:R-:W-:-:S06]  /*d240*/  IMAD R49, R6, c[0x0][0x4e8], R9 ;  /* 0x00013a0006317a24 */ /* 0x000fcc00078e0209 */
[----:B------:R-:W2:Y:S01]  /*d250*/  @P2 MUFU.RCP R3, R10 ;  /* 0x0000000a00032308 */ /* 0x000ea20000001000 */
[C---:B-1----:R-:W-:Y:S02]  /*d260*/  FMUL.FTZ R125, R0.reuse, R125 ;  /* 0x0000007d007d7220 */ /* 0x042fe40000410000 */
[C---:B------:R-:W-:Y:S02]  /*d270*/  FMUL.FTZ R18, R0.reuse, R124 ;  /* 0x0000007c00127220 */ /* 0x040fe40000410000 */
[C---:B------:R-:W-:Y:S02]  /*d280*/  FMUL.FTZ R133, R0.reuse, R133 ;  /* 0x0000008500857220 */ /* 0x040fe40000410000 */
[C---:B------:R-:W-:Y:S02]  /*d290*/  FMUL.FTZ R21, R0.reuse, R132 ;  /* 0x0000008400157220 */ /* 0x040fe40000410000 */
[C---:B------:R-:W-:Y:S02]  /*d2a0*/  FMUL.FTZ R137, R0.reuse, R137 ;  /* 0x0000008900897220 */ /* 0x040fe40000410000 */
[----:B------:R-:W-:-:S02]  /*d2b0*/  FMUL.FTZ R29, R0, R136 ;  /* 0x00000088001d7220 */ /* 0x000fc40000410000 */
[C---:B------:R-:W-:Y:S02]  /*d2c0*/  FMUL.FTZ R149, R0.reuse, R149 ;  /* 0x0000009500957220 */ /* 0x040fe40000410000 */
        /* <DEDUP_REMOVED lines=8> */
[----:B------:R-:W-:Y:S02]  /*d350*/  FMUL.FTZ R40, R0, R180 ;  /* 0x000000b400287220 */ /* 0x000fe40000410000 */
[----:B------:R-:W-:Y:S02]  /*d360*/  IMAD.MOV.U32 R0, RZ, RZ, RZ ;  /* 0x000000ffff007224 */ /* 0x000fe400078e00ff */
[----:B--2---:R-:W-:-:S02]  /*d370*/  FMUL.FTZ R121, R3, R121 ;  /* 0x0000007903797220 */ /* 0x004fc40000410000 */
        /* <DEDUP_REMOVED lines=14> */
[----:B------:R-:W-:Y:S01]  /*d460*/  FMUL.FTZ R38, R3, R176 ;  /* 0x000000b003267220 */ /* 0x000fe20000410000 */
[----:B------:R-:W-:Y:S01]  /*d470*/  SHF.R.S32.HI R3, RZ, 0x1f, R5 ;  /* 0x0000001fff037819 */ /* 0x000fe20000011405 */
[----:B------:R-:W1:Y:S03]  /*d480*/  @P1 MUFU.RCP R0, R15 ;  /* 0x0000000f00001308 */ /* 0x000e660000001000 */
[----:B------:R-:W-:Y:S01]  /*d490*/  LEA.HI R3, R3, R8, RZ, 0x3 ;  /* 0x0000000803037211 */ /* 0x000fe200078f18ff */
[----:B------:R-:W-:-:S04]  /*d4a0*/  IMAD.U32 R6, RZ, RZ, UR10 ;  /* 0x0000000aff067e24 */ /* 0x000fc8000f8e00ff */
[----:B------:R-:W2:Y:S01]  /*d4b0*/  @P1 MUFU.LG2 R15, R15 ;  /* 0x0000000f000f1308 */ /* 0x000ea20000000c00 */
[----:B------:R-:W-:Y:S01]  /*d4c0*/  LOP3.LUT R3, R3, 0xfffffff8, RZ, 0xc0, !PT ;  /* 0xfffffff803037812 */ /* 0x000fe200078ec0ff */
        /* <DEDUP_REMOVED lines=15> */
[----:B------:R-:W-:Y:S02]  /*d5c0*/  FMUL.FTZ R39, R4, R182 ;  /* 0x000000b604277220 */ /* 0x000fe40000410000 */
[----:B------:R-:W-:-:S02]  /*d5d0*/  IMAD.U32 R4, RZ, RZ, UR14 ;  /* 0x0000000eff047e24 */ /* 0x000fc4000f8e00ff */
[----:B------:R-:W-:Y:S01]  /*d5e0*/  IMAD.IADD R12, R8, 0x1, -R3 ;  /* 0x00000001080c7824 */ /* 0x000fe200078e0a03 */
[----:B------:R-:W-:Y:S01]  /*d5f0*/  MOV R8, R6 ;  /* 0x0000000600087202 */ /* 0x000fe20000000f00 */
[----:B------:R-:W-:Y:S01]  /*d600*/  IMAD.MOV.U32 R6, RZ, RZ, R4 ;  /* 0x000000ffff067224 */ /* 0x000fe200078e0004 */
[----:B------:R-:W-:Y:S01]  /*d610*/  @P4 MOV R4, 0x3f317218 ;  /* 0x3f31721800044802 */ /* 0x000fe20000000f00 */
[----:B------:R-:W3:Y:S01]  /*d620*/  @P3 MUFU.LG2 R13, R13 ;  /* 0x0000000d000d3308 */ /* 0x000ee20000000c00 */
[C---:B-1----:R-:W-:Y:S01]  /*d630*/  FMUL.FTZ R123, R0.reuse, R123 ;  /* 0x0000007b007b7220 */ /* 0x042fe20000410000 */
[----:B------:R-:W-:Y:S01]  /*d640*/  @P1 MOV R11, 0x3f317218 ;  /* 0x3f317218000b1802 */ /* 0x000fe20000000f00 */
        /* <DEDUP_REMOVED lines=15> */
[----:B------:R-:W-:Y:S01]  /*d740*/  @P3 IMAD.MOV.U32 R3, RZ, RZ, 0x3f317218 ;  /* 0x3f317218ff033424 */ /* 0x000fe200078e00ff */
[----:B------:R-:W1:Y:S01]  /*d750*/  @P2 MUFU.LG2 R10, R10 ;  /* 0x0000000a000a2308 */ /* 0x000e620000000c00 */
[----:B------:R-:W-:Y:S02]  /*d760*/  @P2 IMAD.MOV.U32 R0, RZ, RZ, 0x3f317218 ;  /* 0x3f317218ff002424 */ /* 0x000fe400078e00ff */
[----:B------:R-:W-:Y:S02]  /*d770*/  IMAD.U32 R5, RZ, RZ, UR15 ;  /* 0x0000000fff057e24 */ /* 0x000fe4000f8e00ff */
[----:B------:R-:W-:Y:S02]  /*d780*/  @P4 FMUL.FTZ R14, R4, c[0x0][0x2d0] ;  /* 0x0000b400040e4a20 */ /* 0x000fe40000410000 */
[----:B------:R-:W-:Y:S02]  /*d790*/  @P3 FMUL.FTZ R5, R3, c[0x0][0x2d0] ;  /* 0x0000b40003053a20 */ /* 0x000fe40000410000 */
[----:B--2---:R-:W-:-:S02]  /*d7a0*/  @P1 FMUL.FTZ R4, R15, 0.69314718246459960938 ;  /* 0x3f3172180f041820 */ /* 0x004fc40000410000 */
[----:B------:R-:W-:Y:S01]  /*d7b0*/  @P2 FMUL.FTZ R3, R0, c[0x0][0x2d0] ;  /* 0x0000b40000032a20 */ /* 0x000fe20000410000 */
[----:B------:R-:W2:Y:S01]  /*d7c0*/  S2R R15, SR_CTAID.Z ;  /* 0x00000000000f7919 */ /* 0x000ea20000002700 */
[----:B------:R-:W-:-:S04]  /*d7d0*/  @P1 FMUL.FTZ R0, R11, c[0x0][0x2d0] ;  /* 0x0000b4000b001a20 */ /* 0x000fc80000410000 */
[----:B------:R-:W-:Y:S01]  /*d7e0*/  @P1 FFMA.FTZ R53, R0, R2, R4 ;  /* 0x0000000200351223 */ /* 0x000fe20000010004 */
[----:B------:R-:W-:Y:S01]  /*d7f0*/  SHF.R.S32.HI R0, RZ, 0x5, R22 ;  /* 0x00000005ff007819 */ /* 0x000fe20000011416 */
[----:B---3--:R-:W-:-:S03]  /*d800*/  @P3 FMUL.FTZ R13, R13, 0.69314718246459960938 ;  /* 0x3f3172180d0d3820 */ /* 0x008fc60000410000 */
[----:B------:R-:W-:Y:S01]  /*d810*/  SHF.R.S32.HI R2, RZ, 0x1f, R0 ;  /* 0x0000001fff027819 */ /* 0x000fe20000011400 */
[----:B-1----:R-:W-:Y:S02]  /*d820*/  @P2 FMUL.FTZ R10, R10, 0.69314718246459960938 ;  /* 0x3f3172180a0a2820 */ /* 0x002fe40000410000 */
[----:B------:R-:W-:Y:S01]  /*d830*/  @P3 FFMA.FTZ R51, R5, R72, R13 ;  /* 0x0000004805333223 */ /* 0x000fe2000001000d */
[----:B------:R-:W-:Y:S02]  /*d840*/  LEA.HI R2, R2, R0, RZ, 0x2 ;  /* 0x0000000002027211 */ /* 0x000fe400078f10ff */
[----:B------:R-:W-:Y:S01]  /*d850*/  LEA.HI R5, R17, R17, RZ, 0x1 ;  /* 0x0000001111057211 */ /* 0x000fe200078f08ff */
[----:B------:R-:W-:Y:S01]  /*d860*/  @P2 FFMA.FTZ R50, R3, R71, R10 ;  /* 0x0000004703322223 */ /* 0x000fe2000001000a */
[----:B------:R-:W-:Y:S02]  /*d870*/  LOP3.LUT R3, R2, 0xffffffc, RZ, 0xc0, !PT ;  /* 0x0ffffffc02037812 */ /* 0x000fe400078ec0ff */
[----:B------:R-:W-:Y:S01]  /*d880*/  MOV R7, UR11 ;  /* 0x0000000b00077c02 */ /* 0x000fe20008000f00 */
[----:B------:R-:W-:Y:S01]  /*d890*/  IMAD.U32 R7, RZ, RZ, UR5 ;  /* 0x00000005ff077e24 */ /* 0x000fe2000f8e00ff */
[----:B------:R-:W-:Y:S01]  /*d8a0*/  LOP3.LUT R2, R5, 0x1ffffffe, RZ, 0xc0, !PT ;  /* 0x1ffffffe05027812 */ /* 0x000fe200078ec0ff */
[----:B------:R-:W-:-:S03]  /*d8b0*/  IMAD.IADD R13, R0, 0x1, -R3 ;  /* 0x00000001000d7824 */ /* 0x000fc600078e0a03 */
[----:B------:R-:W-:Y:S01]  /*d8c0*/  IADD3 R11, R17, -R2, RZ ;  /* 0x80000002110b7210 */ /* 0x000fe20007ffe0ff */
[----:B--2---:R-:W-:Y:S01]  /*d8d0*/  IMAD.WIDE.U32 R2, R15, c[0x0][0x3f0], R6 ;  /* 0x0000fc000f027a25 */ /* 0x004fe200078e0006 */
[----:B------:R-:W-:Y:S02]  /*d8e0*/  SHF.R.S32.HI R7, RZ, 0x2, R58 ;  /* 0x00000002ff077819 */ /* 0x000fe4000001143a */
[----:B------:R-:W2:Y:S01]  /*d8f0*/  LDL R58, [R1+0x2c] ;  /* 0x00002c00013a7983 */ /* 0x000ea20000100800 */
[----:B------:R-:W1:Y:S01]  /*d900*/  @P4 MUFU.LG2 R16, R16 ;  /* 0x0000001000104308 */ /* 0x000e620000000c00 */
[----:B------:R-:W-:Y:S02]  /*d910*/  SHF.R.S32.HI R4, RZ, 0x1f, R15 ;  /* 0x0000001fff047819 */ /* 0x000fe4000001140f */
[----:B------:R-:W-:-:S03]  /*d920*/  LOP3.LUT R6, R12, 0x1, RZ, 0xc0, !PT ;  /* 0x000000010c067812 */ /* 0x000fc600078ec0ff */
[C---:B------:R-:W-:Y:S02]  /*d930*/  IMAD R48, R4.reuse, c[0x0][0x498], RZ ;  /* 0x0001260004307a24 */ /* 0x040fe400078e02ff */
[----:B------:R-:W-:Y:S02]  /*d940*/  IMAD R10, R4, c[0x0][0x3f0], RZ ;  /* 0x0000fc00040a7a24 */ /* 0x000fe400078e02ff */
[----:B-1----:R-:W-:-:S04]  /*d950*/  @P4 FMUL.FTZ R16, R16, 0.69314718246459960938 ;  /* 0x3f31721810104820 */ /* 0x002fc80000410000 */
[----:B------:R-:W-:Y:S02]  /*d960*/  @P4 FFMA.FTZ R52, R14, R73, R16 ;  /* 0x000000490e344223 */ /* 0x000fe40000010010 */
[----:B------:R-:W-:Y:S02]  /*d970*/  IMAD R14, R0, 0x200, R17 ;  /* 0x00000200000e7824 */ /* 0x000fe400078e0211 */
[----:B------:R-:W-:Y:S02]  /*d980*/  IMAD.SHL.U32 R0, R5, 0x20, RZ ;  /* 0x0000002005007824 */ /* 0x000fe400078e00ff */
[----:B------:R-:W-:-:S03]  /*d990*/  IMAD.SHL.U32 R4, R12, 0x40, RZ ;  /* 0x000000400c047824 */ /* 0x000fc600078e00ff */
[----:B------:R-:W-:Y:S02]  /*d9a0*/  LOP3.LUT R5, R0, 0xffffffc0, RZ, 0xc0, !PT ;  /* 0xffffffc000057812 */ /* 0x000fe400078ec0ff */
[----:B------:R-:W-:Y:S02]  /*d9b0*/  R2P PR, R12, 0x6 ;  /* 0x000000060c007804 */ /* 0x000fe40000000000 */
[----:B------:R-:W-:Y:S01]  /*d9c0*/  LOP3.LUT R4, R4, 0x1c0, RZ, 0xc0, !PT ;  /* 0x000001c004047812 */ /* 0x000fe200078ec0ff */
[----:B------:R-:W-:Y:S01]  /*d9d0*/  IMAD R0, R13, 0x10, R7 ;  /* 0x000000100d007824 */ /* 0x000fe200078e0207 */
[----:B------:R-:W-:Y:S01]  /*d9e0*/  ISETP.NE.U32.AND P3, PT, R6, 0x1, PT ;  /* 0x000000010600780c */ /* 0x000fe20003f65070 */
[----:B------:R-:W-:Y:S01]  /*d9f0*/  IMAD R6, R11, 0x8, R5 ;  /* 0x000000080b067824 */ /* 0x000fe200078e0205 */
[----:B------:R-:W-:Y:S01]  /*da00*/  UIADD3 UR8, UR11, UR8, URZ ;  /* 0x000000080b087290 */ /* 0x000fe2000fffe03f */
[----:B------:R-:W-:Y:S02]  /*da10*/  LEA.HI R4, R4, R4, RZ, 0x1d ;  /* 0x0000000404047211 */ /* 0x000fe400078fe8ff */
[----:B------:R-:W-:Y:S01]  /*da20*/  IMAD.IADD R6, R0, 0x1, R6 ;  /* 0x0000000100067824 */ /* 0x000fe200078e0206 */
[----:B------:R-:W-:Y:S01]  /*da30*/  SHF.R.S32.HI R5, RZ, 0x3, R54 ;  /* 0x00000003ff057819 */ /* 0x000fe20000011436 */
[----:B------:R-:W-:Y:S01]  /*da40*/  IMAD R0, R56, 0x80, R0 ;  /* 0x0000008038007824 */ /* 0x000fe200078e0200 */
[----:B------:R-:W-:-:S02]  /*da50*/  LEA R7, R14, R4, 0x1 ;  /* 0x000000040e077211 */ /* 0x000fc400078e08ff */
[----:B------:R-:W-:Y:S01]  /*da60*/  SHF.R.S32.HI R4, RZ, 0x1f, R25 ;  /* 0x0000001fff047819 */ /* 0x000fe20000011419 */
[----:B------:R-:W-:Y:S01]  /*da70*/  IMAD R10, R15, c[0x0][0x3f4], R10 ;  /* 0x0000fd000f0a7a24 */ /* 0x000fe200078e020a */
[----:B------:R-:W-:Y:S01]  /*da80*/  MOV R9, UR8 ;  /* 0x0000000800097c02 */ /* 0x000fe20008000f00 */
[----:B------:R-:W-:Y:S01]  /*da90*/  IMAD R54, R57, c[0x0][0x388], RZ ;  /* 0x0000e20039367a24 */ /* 0x000fe200078e02ff */
[----:B------:R-:W-:Y:S02]  /*daa0*/  LEA R22, R56, R5, 0x7 ;  /* 0x0000000538167211 */ /* 0x000fe400078e38ff */
[----:B------:R-:W-:Y:S01]  /*dab0*/  IADD3 R5, R0, 0x8, RZ ;  /* 0x0000000800057810 */ /* 0x000fe20007ffe0ff */
[----:B------:R-:W-:Y:S01]  /*dac0*/  IMAD R4, R4, c[0x0][0x3e0], RZ ;  /* 0x0000f80004047a24 */ /* 0x000fe200078e02ff */
[----:B------:R-:W-:Y:S01]  /*dad0*/  IADD3 R3, R3, R10, RZ ;  /* 0x0000000a03037210 */ /* 0x000fe20007ffe0ff */
[----:B------:R-:W-:Y:S01]  /*dae0*/  IMAD R48, R15, c[0x0][0x49c], R48 ;  /* 0x000127000f307a24 */ /* 0x000fe200078e0230 */
[----:B------:R-:W-:Y:S01]  /*daf0*/  ISETP.GE.OR P4, PT, R5, R54, P6 ;  /* 0x000000360500720c */ /* 0x000fe20003786670 */
[----:B------:R-:W-:Y:S01]  /*db00*/  IMAD.WIDE.U32 R16, R15, c[0x0][0x498], R8 ;  /* 0x000126000f107a25 */ /* 0x000fe200078e0008 */
[----:B------:R-:W-:-:S02]  /*db10*/  MOV R15, 0xfffffff0 ;  /* 0xfffffff0000f7802 */ /* 0x000fc40000000f00 */
[----:B------:R-:W-:Y:S01]  /*db20*/  IADD3 R5, R0, 0x40, RZ ;  /* 0x0000004000057810 */ /* 0x000fe20007ffe0ff */
[----:B------:R-:W-:Y:S01]  /*db30*/  IMAD R10, R56, 0x80, R6 ;  /* 0x00000080380a7824 */ /* 0x000fe200078e0206 */
[CC--:B------:R-:W-:Y:S01]  /*db40*/  ISETP.GE.OR P5, PT, R0.reuse, R54.reuse, P6 ;  /* 0x000000360000720c */ /* 0x0c0fe200037a6670 */
[----:B------:R-:W-:Y:S01]  /*db50*/  IMAD R6, R25, c[0x0][0x3e4], R4 ;  /* 0x0000f90019067a24 */ /* 0x000fe200078e0204 */
[----:B------:R-:W-:Y:S01]  /*db60*/  IADD3 R4, R0, 0x48, RZ ;  /* 0x0000004800047810 */ /* 0x000fe20007ffe0ff */
[----:B------:R-:W-:Y:S01]  /*db70*/  IMAD.SHL.U32 R0, R7, 0x2, RZ ;  /* 0x0000000207007824 */ /* 0x000fe200078e00ff */
[----:B------:R-:W-:Y:S02]  /*db80*/  SEL R15, R15, 0x10, !P3 ;  /* 0x000000100f0f7807 */ /* 0x000fe40005800000 */
[----:B------:R-:W-:Y:S01]  /*db90*/  ISETP.GE.OR P3, PT, R5, R54, P6 ;  /* 0x000000360500720c */ /* 0x000fe20003766670 */
[----:B------:R-:W-:Y:S01]  /*dba0*/  @P0 IMAD.HI.U32 R5, R10, c[0x0][0x4ec], RZ ;  /* 0x00013b000a050a27 */ /* 0x000fe200078e00ff */
[----:B------:R-:W-:-:S02]  /*dbb0*/  SHF.R.S32.HI R7, RZ, 0x1f, R49 ;  /* 0x0000001fff077819 */ /* 0x000fc40000011431 */
[----:B------:R-:W-:Y:S02]  /*dbc0*/  ISETP.GE.OR P6, PT, R4, R54, P6 ;  /* 0x000000360400720c */ /* 0x000fe400037c6670 */
[----:B------:R-:W-:Y:S01]  /*dbd0*/  MOV R4, R10 ;  /* 0x0000000a00047202 */ /* 0x000fe20000000f00 */
[----:B------:R-:W-:Y:S01]  /*dbe0*/  IMAD R7, R7, c[0x0][0x3d8], RZ ;  /* 0x0000f60007077a24 */ /* 0x000fe200078e02ff */
[C---:B------:R-:W-:Y:S02]  /*dbf0*/  IADD3 R8, R0.reuse, 0x80, RZ ;  /* 0x0000008000087810 */ /* 0x040fe40007ffe0ff */
[----:B------:R-:W-:Y:S01]  /*dc00*/  @P0 SHF.R.U32.HI R4, RZ, c[0x0][0x4f0], R5 ;  /* 0x00013c00ff040a19 */ /* 0x000fe20000011605 */
[----:B------:R-:W-:Y:S01]  /*dc10*/  IMAD R11, R49, c[0x0][0x3dc], R7 ;  /* 0x0000f700310b7a24 */ /* 0x000fe200078e0207 */
[----:B------:R-:W-:Y:S02]  /*dc20*/  IADD3 R5, R0, 0xc0, RZ ;  /* 0x000000c000057810 */ /* 0x000fe40007ffe0ff */
[----:B------:R-:W-:-:S02]  /*dc30*/  @P2 IADD3 R5, R8, -0x40, RZ ;  /* 0xffffffc008052810 */ /* 0x000fc40007ffe0ff */
[----:B------:R-:W-:Y:S02]  /*dc40*/  SHF.R.S32.HI R7, RZ, 0x1f, R4 ;  /* 0x0000001fff077819 */ /* 0x000fe40000011404 */
[C---:B------:R-:W-:Y:S01]  /*dc50*/  IADD3 R8, P0, R4.reuse, R16, RZ ;  /* 0x0000001004087210 */ /* 0x040fe20007f1e0ff */
[----:B------:R-:W-:Y:S01]  /*dc60*/  IMAD.WIDE.U32 R2, R25, c[0x0][0x3e0], R2 ;  /* 0x0000f80019027a25 */ /* 0x000fe200078e0002 */
[----:B------:R-:W-:-:S03]  /*dc70*/  IADD3 R4, -R4, RZ, RZ ;  /* 0x000000ff04047210 */ /* 0x000fc60007ffe1ff */
[----:B------:R-:W-:Y:S02]  /*dc80*/  IMAD.IADD R3, R3, 0x1, R6 ;  /* 0x0000000103037824 */ /* 0x000fe400078e0206 */
[----:B------:R-:W-:Y:S01]  /*dc90*/  IMAD R4, R4, c[0x0][0x4e8], R10 ;  /* 0x00013a0004047a24 */ /* 0x000fe200078e020a */
[----:B------:R-:W-:Y:S01]  /*dca0*/  F2FP.BF16.PACK_AB R18, R125, R18 ;  /* 0x000000127d12723e */ /* 0x000fe200000010ff */
[----:B------:R-:W-:Y:S01]  /*dcb0*/  IMAD.MOV.U32 R16, RZ, RZ, 0x20 ;  /* 0x00000020ff107424 */ /* 0x000fe200078e00ff */
[----:B------:R-:W-:Y:S01]  /*dcc0*/  F2FP.BF16.PACK_AB R19, R127, R19 ;  /* 0x000000137f13723e */ /* 0x000fe200000010ff */
[----:B------:R-:W-:Y:S01]  /*dcd0*/  IMAD.WIDE.U32 R2, R49, c[0x0][0x3d8], R2 ;  /* 0x0000f60031027a25 */ /* 0x000fe200078e0002 */
[----:B------:R-:W-:Y:S02]  /*dce0*/  F2FP.BF16.PACK_AB R21, R133, R21 ;  /* 0x000000158515723e */ /* 0x000fe400000010ff */
[----:B------:R-:W-:Y:S02]  /*dcf0*/  IADD3 R6, R0, R15, RZ ;  /* 0x0000000f00067210 */ /* 0x000fe40007ffe0ff */
[----:B------:R-:W-:-:S02]  /*dd00*/  F2FP.BF16.PACK_AB R20, R135, R20 ;  /* 0x000000148714723e */ /* 0x000fc400000010ff */
[----:B------:R-:W-:Y:S02]  /*dd10*/  IADD3.X R9, R7, R17, R48, P0, !PT ;  /* 0x0000001107097210 */ /* 0x000fe400007fe430 */
[----:B------:R-:W-:Y:S02]  /*dd20*/  F2FP.BF16.PACK_AB R23, R121, R23 ;  /* 0x000000177917723e */ /* 0x000fe400000010ff */
[----:B------:R-:W-:Y:S02]  /*dd30*/  F2FP.BF16.PACK_AB R24, R123, R24 ;  /* 0x000000187b18723e */ /* 0x000fe400000010ff */
[----:B------:R-:W-:Y:S01]  /*dd40*/  SHF.R.S32.HI R7, RZ, 0x1f, R4 ;  /* 0x0000001fff077819 */ /* 0x000fe20000011404 */
[----:B------:R-:W-:Y:S01]  /*dd50*/  STS [R0+0x80], R18 ;  /* 0x0000801200007388 */ /* 0x000fe20000000800 */
[----:B------:R-:W-:Y:S02]  /*dd60*/  F2FP.BF16.PACK_AB R26, R129, R26 ;  /* 0x0000001a811a723e */ /* 0x000fe400000010ff */
[----:B------:R-:W-:Y:S01]  /*dd70*/  F2FP.BF16.PACK_AB R27, R131, R27 ;  /* 0x0000001b831b723e */ /* 0x000fe200000010ff */
[----:B------:R-:W-:Y:S01]  /*dd80*/  STS [R0+0x480], R19 ;  /* 0x0004801300007388 */ /* 0x000fe20000000800 */
[----:B------:R-:W-:Y:S01]  /*dd90*/  SEL R16, R16, 0xffffffe0, !P1 ;  /* 0xffffffe010107807 */ /* 0x000fe20004800000 */
[----:B------:R-:W-:Y:S01]  /*dda0*/  IMAD R7, R7, c[0x0][0x488], RZ ;  /* 0x0001220007077a24 */ /* 0x000fe200078e02ff */
[----:B------:R-:W-:Y:S01]  /*ddb0*/  IADD3 R3, R3, R11, RZ ;  /* 0x0000000b03037210 */ /* 0x000fe20007ffe0ff */
[----:B------:R1:W-:Y:S01]  /*ddc0*/  STS [R6+0x80], R21 ;  /* 0x0000801506007388 */ /* 0x0003e20000000800 */
[----:B------:R-:W-:-:S03]  /*ddd0*/  F2FP.BF16.PACK_AB R29, R137, R29 ;  /* 0x0000001d891d723e */ /* 0x000fc600000010ff */
[----:B------:R3:W-:Y:S01]  /*dde0*/  STS [R6+0x480], R20 ;  /* 0x0004801406007388 */ /* 0x0007e20000000800 */
[----:B------:R-:W-:-:S03]  /*ddf0*/  F2FP.BF16.PACK_AB R28, R139, R28 ;  /* 0x0000001c8b1c723e */ /* 0x000fc600000010ff */
[----:B------:R-:W-:Y:S01]  /*de00*/  STS [R0+0x2080], R23 ;  /* 0x0020801700007388 */ /* 0x000fe20000000800 */
[----:B------:R-:W-:-:S03]  /*de10*/  F2FP.BF16.PACK_AB R30, R149, R30 ;  /* 0x0000001e951e723e */ /* 0x000fc600000010ff */
[----:B------:R4:W-:Y:S01]  /*de20*/  STS [R0+0x2480], R24 ;  /* 0x0024801800007388 */ /* 0x0009e20000000800 */
[----:B------:R-:W-:-:S03]  /*de30*/  F2FP.BF16.PACK_AB R31, R151, R31 ;  /* 0x0000001f971f723e */ /* 0x000fc600000010ff */
[----:B------:R-:W-:Y:S01]  /*de40*/  STS [R6+0x2080], R26 ;  /* 0x0020801a06007388 */ /* 0x000fe20000000800 */
[----:B------:R-:W-:-:S03]  /*de50*/  F2FP.BF16.PACK_AB R33, R141, R33 ;  /* 0x000000218d21723e */ /* 0x000fc600000010ff */
[----:B------:R4:W-:Y:S01]  /*de60*/  STS [R6+0x2480], R27 ;  /* 0x0024801b06007388 */ /* 0x0009e20000000800 */
[----:B------:R-:W-:Y:S02]  /*de70*/  F2FP.BF16.PACK_AB R32, R143, R32 ;  /* 0x000000208f20723e */ /* 0x000fe400000010ff */
[----:B-1----:R-:W-:Y:S01]  /*de80*/  LEA R21, P0, R2, c[0x0][0x380], 0x1 ;  /* 0x0000e00002157a11 */ /* 0x002fe200078008ff */
[----:B------:R-:W-:-:S03]  /*de90*/  IMAD R7, R4, c[0x0][0x48c], R7 ;  /* 0x0001230004077a24 */ /* 0x000fc600078e0207 */
[----:B---3--:R-:W-:Y:S01]  /*dea0*/  LEA.HI.X R20, R2, c[0x0][0x384], R3, 0x1, P0 ;  /* 0x0000e10002147a11 */ /* 0x008fe200000f0c03 */
[----:B------:R-:W-:-:S04]  /*deb0*/  IMAD.WIDE.U32 R2, R4, c[0x0][0x488], R8 ;  /* 0x0001220004027a25 */ /* 0x000fc800078e0008 */
[----:B----4-:R-:W-:Y:S01]  /*dec0*/  IMAD.IADD R0, R0, 0x1, R16 ;  /* 0x0000000100007824 */ /* 0x010fe200078e0210 */
[----:B------:R-:W-:Y:S01]  /*ded0*/  LEA R4, P0, R2, c[0x0][0x450], 0x2 ;  /* 0x0001140002047a11 */ /* 0x000fe200078010ff */
[----:B------:R-:W-:-:S03]  /*dee0*/  IMAD.IADD R6, R16, 0x1, R6 ;  /* 0x0000000110067824 */ /* 0x000fc600078e0206 */
[----:B------:R-:W-:Y:S04]  /*def0*/  STS [R0+0x80], R29 ;  /* 0x0000801d00007388 */ /* 0x000fe80000000800 */
[----:B------:R-:W-:Y:S04]  /*df00*/  STS [R0+0x480], R28 ;  /* 0x0004801c00007388 */ /* 0x000fe80000000800 */
[----:B------:R-:W-:Y:S04]  /*df10*/  STS [R6+0x80], R30 ;  /* 0x0000801e06007388 */ /* 0x000fe80000000800 */
[----:B------:R-:W-:Y:S04]  /*df20*/  STS [R6+0x480], R31 ;  /* 0x0004801f06007388 */ /* 0x000fe80000000800 */
[----:B------:R-:W-:Y:S04]  /*df30*/  STS [R0+0x2080], R33 ;  /* 0x0020802100007388 */ /* 0x000fe80000000800 */
[----:B------:R1:W-:Y:S01]  /*df40*/  STS [R0+0x2480], R32 ;  /* 0x0024802000007388 */ /* 0x0003e20000000800 */
[----:B------:R-:W-:-:S02]  /*df50*/  F2FP.BF16.PACK_AB R35, R145, R35 ;  /* 0x000000239123723e */ /* 0x000fc400000010ff */
[----:B------:R-:W-:Y:S02]  /*df60*/  F2FP.BF16.PACK_AB R34, R147, R34 ;  /* 0x000000229322723e */ /* 0x000fe400000010ff */
[----:B------:R-:W-:Y:S02]  /*df70*/  F2FP.BF16.PACK_AB R37, R153, R37 ;  /* 0x000000259925723e */ /* 0x000fe400000010ff */
[----:B------:R-:W-:Y:S02]  /*df80*/  F2FP.BF16.PACK_AB R36, R155, R36 ;  /* 0x000000249b24723e */ /* 0x000fe400000010ff */
[----:B------:R-:W-:Y:S02]  /*df90*/  F2FP.BF16.PACK_AB R42, R165, R42 ;  /* 0x0000002aa52a723e */ /* 0x000fe400000010ff */
[----:B------:R-:W-:Y:S02]  /*dfa0*/  F2FP.BF16.PACK_AB R41, R167, R41 ;  /* 0x00000029a729723e */ /* 0x000fe400000010ff */
[----:B------:R-:W-:-:S02]  /*dfb0*/  F2FP.BF16.PACK_AB R47, R157, R47 ;  /* 0x0000002f9d2f723e */ /* 0x000fc400000010ff */
[----:B------:R-:W-:Y:S02]  /*dfc0*/  F2FP.BF16.PACK_AB R158, R159, R158 ;  /* 0x0000009e9f9e723e */ /* 0x000fe400000010ff */
[----:B-1----:R-:W-:Y:S02]  /*dfd0*/  IADD3 R0, R3, R7, RZ ;  /* 0x0000000703007210 */ /* 0x002fe40007ffe0ff */
[----:B------:R-:W-:Y:S02]  /*dfe0*/  IADD3 R3, R16, 0x400, R5 ;  /* 0x0000040010037810 */ /* 0x000fe40007ffe005 */
[----:B------:R-:W-:Y:S02]  /*dff0*/  LEA.HI.X R2, R2, c[0x0][0x454], R0, 0x2, P0 ;  /* 0x0001150002027a11 */ /* 0x000fe400000f1400 */
[----:B------:R-:W-:Y:S01]  /*e000*/  IADD3 R0, R15, R5, RZ ;  /* 0x000000050f007210 */ /* 0x000fe20007ffe0ff */
[----:B------:R-:W-:Y:S01]  /*e010*/  STS [R6+0x2080], R35 ;  /* 0x0020802306007388 */ /* 0x000fe20000000800 */
[----:B------:R-:W-:Y:S01]  /*e020*/  F2FP.BF16.PACK_AB R46, R161, R46 ;  /* 0x0000002ea12e723e */ /* 0x000fe200000010ff */
[----:B------:R-:W-:Y:S01]  /*e030*/  IMAD.IADD R14, R15, 0x1, R3 ;  /* 0x000000010f0e7824 */ /* 0x000fe200078e0203 */
[----:B------:R-:W-:Y:S01]  /*e040*/  F2FP.BF16.PACK_AB R162, R163, R162 ;  /* 0x000000a2a3a2723e */ /* 0x000fe200000010ff */
[----:B------:R-:W-:Y:S01]  /*e050*/  SHFL.IDX PT, R13, R2, RZ, 0x1c1f ;  /* 0x001c1fff020d7589 */ /* 0x000fe200000e0000 */
[----:B------:R-:W-:-:S02]  /*e060*/  F2FP.BF16.PACK_AB R45, R169, R45 ;  /* 0x0000002da92d723e */ /* 0x000fc400000010ff */
[----:B------:R-:W-:Y:S01]  /*e070*/  F2FP.BF16.PACK_AB R44, R171, R44 ;  /* 0x0000002cab2c723e */ /* 0x000fe200000010ff */
[----:B------:R-:W-:Y:S01]  /*e080*/  SHFL.IDX PT, R11, R2, 0x1, 0x1c1f ;  /* 0x003c1f00020b7f89 */ /* 0x000fe200000e0000 */
[----:B------:R-:W-:-:S03]  /*e090*/  F2FP.BF16.PACK_AB R40, R181, R40 ;  /* 0x00000028b528723e */ /* 0x000fc600000010ff */
[----:B------:R-:W-:Y:S01]  /*e0a0*/  SHFL.IDX PT, R9, R2, 0x2, 0x1c1f ;  /* 0x005c1f0002097f89 */ /* 0x000fe200000e0000 */
[----:B------:R-:W-:-:S03]  /*e0b0*/  IADD3 R3, R16, R0, RZ ;  /* 0x0000000010037210 */ /* 0x000fc60007ffe0ff */
[----:B------:R1:W-:Y:S01]  /*e0c0*/  SHFL.IDX PT, R7, R2, 0x3, 0x1c1f ;  /* 0x007c1f0002077f89 */ /* 0x0003e200000e0000 */
[----:B------:R-:W-:-:S03]  /*e0d0*/  F2FP.BF16.PACK_AB R39, R183, R39 ;  /* 0x00000027b727723e */ /* 0x000fc600000010ff */
[----:B------:R-:W-:Y:S01]  /*e0e0*/  STS [R6+0x2480], R34 ;  /* 0x0024802206007388 */ /* 0x000fe20000000800 */
[----:B------:R-:W-:-:S03]  /*e0f0*/  F2FP.BF16.PACK_AB R43, R173, R43 ;  /* 0x0000002bad2b723e */ /* 0x000fc600000010ff */
[----:B------:R-:W-:Y:S01]  /*e100*/  STS [R5], R37 ;  /* 0x0000002505007388 */ /* 0x000fe20000000800 */
[----:B------:R-:W-:-:S03]  /*e110*/  F2FP.BF16.PACK_AB R174, R175, R174 ;  /* 0x000000aeafae723e */ /* 0x000fc600000010ff */
[----:B------:R-:W-:Y:S01]  /*e120*/  STS [R5+0x400], R36 ;  /* 0x0004002405007388 */ /* 0x000fe20000000800 */
[----:B------:R-:W-:-:S03]  /*e130*/  F2FP.BF16.PACK_AB R38, R177, R38 ;  /* 0x00000026b126723e */ /* 0x000fc600000010ff */
[----:B------:R-:W-:Y:S01]  /*e140*/  STS [R0], R42 ;  /* 0x0000002a00007388 */ /* 0x000fe20000000800 */
[----:B------:R-:W-:-:S03]  /*e150*/  F2FP.BF16.PACK_AB R178, R179, R178 ;  /* 0x000000b2b3b2723e */ /* 0x000fc600000010ff */
[----:B------:R-:W-:Y:S01]  /*e160*/  STS [R0+0x400], R41 ;  /* 0x0004002900007388 */ /* 0x000fe20000000800 */
[----:B-1----:R-:W-:-:S03]  /*e170*/  IMAD.IADD R2, R16, 0x1, R5 ;  /* 0x0000000110027824 */ /* 0x002fc600078e0205 */
[----:B------:R-:W-:Y:S04]  /*e180*/  STS [R5+0x2000], R47 ;  /* 0x0020002f05007388 */ /* 0x000fe80000000800 */
[----:B------:R-:W-:Y:S04]  /*e190*/  STS [R5+0x2400], R158 ;  /* 0x0024009e05007388 */ /* 0x000fe80000000800 */
[----:B------:R-:W-:Y:S04]  /*e1a0*/  STS [R0+0x2000], R46 ;  /* 0x0020002e00007388 */ /* 0x000fe80000000800 */
[----:B------:R-:W-:Y:S04]  /*e1b0*/  STS [R0+0x2400], R162 ;  /* 0x002400a200007388 */ /* 0x000fe80000000800 */
[----:B------:R-:W-:Y:S04]  /*e1c0*/  STS [R2], R45 ;  /* 0x0000002d02007388 */ /* 0x000fe80000000800 */
[----:B------:R-:W-:Y:S04]  /*e1d0*/  STS [R2+0x400], R44 ;  /* 0x0004002c02007388 */ /* 0x000fe80000000800 */
[----:B------:R-:W-:Y:S04]  /*e1e0*/  STS [R3], R40 ;  /* 0x0000002803007388 */ /* 0x000fe80000000800 */
[----:B------:R-:W-:Y:S04]  /*e1f0*/  STS [R14], R39 ;  /* 0x000000270e007388 */ /* 0x000fe80000000800 */
[----:B------:R-:W-:Y:S04]  /*e200*/  STS [R2+0x2000], R43 ;  /* 0x0020002b02007388 */ /* 0x000fe80000000800 */
[----:B------:R1:W-:Y:S04]  /*e210*/  STS [R2+0x2400], R174 ;  /* 0x002400ae02007388 */ /* 0x0003e80000000800 */
[----:B------:R-:W-:Y:S04]  /*e220*/  STS [R3+0x2000], R38 ;  /* 0x0020002603007388 */ /* 0x000fe80000000800 */
[----:B------:R-:W-:Y:S04]  /*e230*/  STS [R14+0x2000], R178 ;  /* 0x002000b20e007388 */ /* 0x000fe80000000800 */
[----:B------:R-:W3:Y:S04]  /*e240*/  SHFL.IDX PT, R12, R4, RZ, 0x1c1f ;  /* 0x001c1fff040c7589 */ /* 0x000ee800000e0000 */
[----:B------:R-:W-:Y:S06]  /*e250*/  BAR.SYNC.DEFER_BLOCKING 0x1, 0x80 ;  /* 0x0042000000007b1d */ /* 0x000fec0000010000 */
[----:B------:R-:W4:Y:S04]  /*e260*/  SHFL.IDX PT, R10, R4, 0x1, 0x1c1f ;  /* 0x003c1f00040a7f89 */ /* 0x000f2800000e0000 */
[----:B------:R-:W2:Y:S04]  /*e270*/  SHFL.IDX PT, R8, R4, 0x2, 0x1c1f ;  /* 0x005c1f0004087f89 */ /* 0x000ea800000e0000 */
[----:B------:R-:W2:Y:S01]  /*e280*/  SHFL.IDX PT, R6, R4, 0x3, 0x1c1f ;  /* 0x007c1f0004067f89 */ /* 0x000ea200000e0000 */
[----:B-1----:R-:W-:Y:S01]  /*e290*/  SHF.L.U32 R2, R59, 0x1, RZ ;  /* 0x000000013b027819 */ /* 0x002fe200000006ff */
[----:B------:R-:W-:-:S02]  /*e2a0*/  IMAD.SHL.U32 R0, R55, 0x8, RZ ;  /* 0x0000000837007824 */ /* 0x000fc400078e00ff */
[----:B------:R-:W1:Y:S04]  /*e2b0*/  SHFL.IDX PT, R3, R21, RZ, 0x181f ;  /* 0x00181fff15037589 */ /* 0x000e6800000e0000 */
[----:B---3--:R-:W-:Y:S04]  /*e2c0*/  @!P5 ST.E [R12.64], R52 ;  /* 0x000000340c00d985 */ /* 0x008fe8000c10190c */
[----:B------:R-:W3:Y:S04]  /*e2d0*/  SHFL.IDX PT, R5, R20, RZ, 0x181f ;  /* 0x00181fff14057589 */ /* 0x000ee800000e0000 */
[----:B----4-:R-:W-:Y:S04]  /*e2e0*/  @!P4 ST.E [R10.64], R51 ;  /* 0x000000330a00c985 */ /* 0x010fe8000c10190c */
[----:B--2---:R-:W-:Y:S04]  /*e2f0*/  @!P3 ST.E [R8.64], R50 ;  /* 0x000000320800b985 */ /* 0x004fe8000c10190c */
[----:B------:R2:W-:Y:S01]  /*e300*/  @!P6 ST.E [R6.64], R53 ;  /* 0x000000350600e985 */ /* 0x0005e2000c10190c */
[----:B------:R-:W-:-:S03]  /*e310*/  ISETP.GE.AND P6, PT, R0, c[0x0][0x3c8], PT ;  /* 0x0000f20000007a0c */ /* 0x000fc60003fc6270 */
[----:B------:R-:W4:Y:S04]  /*e320*/  SHFL.IDX PT, R4, R21, 0x1, 0x181f ;  /* 0x00381f0015047f89 */ /* 0x000f2800000e0000 */
[----:B------:R-:W-:Y:S01]  /*e330*/  LDS.128 R16, [R2+0x80] ;  /* 0x0000800002107984 */ /* 0x000fe20000000c00 */
[----:B------:R-:W-:-:S03]  /*e340*/  ISETP.GE.OR P3, PT, R22, R54, P6 ;  /* 0x000000361600720c */ /* 0x000fc60003766670 */
[----:B------:R-:W-:Y:S04]  /*e350*/  LDS.128 R12, [R2+0x880] ;  /* 0x00088000020c7984 */ /* 0x000fe80000000c00 */
[----:B------:R-:W3:Y:S04]  /*e360*/  SHFL.IDX PT, R9, R20, 0x1, 0x181f ;  /* 0x00381f0014097f89 */ /* 0x000ee800000e0000 */
[----:B------:R-:W3:Y:S04]  /*e370*/  SHFL.IDX PT, R8, R21, 0x2, 0x181f ;  /* 0x00581f0015087f89 */ /* 0x000ee800000e0000 */
[----:B------:R-:W4:Y:S01]  /*e380*/  SHFL.IDX PT, R10, R20, 0x2, 0x181f ;  /* 0x00581f00140a7f89 */ /* 0x000f2200000e0000 */
[----:B--2---:R-:W-:-:S03]  /*e390*/  IADD3 R6, R22, 0x10, RZ ;  /* 0x0000001016067810 */ /* 0x004fc60007ffe0ff */
[----:B------:R-:W2:Y:S01]  /*e3a0*/  LDS.128 R24, [R2+0x1080] ;  /* 0x0010800002187984 */ /* 0x000ea20000000c00 */
[----:B------:R-:W-:Y:S02]  /*e3b0*/  IADD3 R7, R22, 0x20, RZ ;  /* 0x0000002016077810 */ /* 0x000fe40007ffe0ff */
[-C--:B------:R-:W-:Y:S01]  /*e3c0*/  ISETP.GE.OR P1, PT, R6, R54.reuse, P6 ;  /* 0x000000360600720c */ /* 0x080fe20003726670 */
[----:B------:R-:W-:Y:S01]  /*e3d0*/  LDS.128 R28, [R2+0x1880] ;  /* 0x00188000021c7984 */ /* 0x000fe20000000c00 */
[----:B------:R-:W-:Y:S02]  /*e3e0*/  IADD3 R6, R22, 0x30, RZ ;  /* 0x0000003016067810 */ /* 0x000fe40007ffe0ff */
[-C--:B------:R-:W-:Y:S01]  /*e3f0*/  ISETP.GE.OR P2, PT, R7, R54.reuse, P6 ;  /* 0x000000360700720c */ /* 0x080fe20003746670 */
[----:B------:R-:W-:Y:S01]  /*e400*/  LDS.128 R32, [R2+0x2080] ;  /* 0x0020800002207984 */ /* 0x000fe20000000c00 */
[----:B------:R-:W-:Y:S02]  /*e410*/  ISETP.GE.OR P0, PT, R6, R54, P6 ;  /* 0x000000360600720c */ /* 0x000fe40003706670 */
[----:B-1----:R-:W-:Y:S01]  /*e420*/  @!P3 LEA R6, P4, R0, R3, 0x1 ;  /* 0x000000030006b211 */ /* 0x002fe200078808ff */
[----:B------:R-:W-:Y:S01]  /*e430*/  LDS.128 R36, [R2+0x2880] ;  /* 0x0028800002247984 */ /* 0x000fe20000000c00 */
[----:B------:R-:W-:-:S03]  /*e440*/  IADD3 R11, R22, 0x40, RZ ;  /* 0x00000040160b7810 */ /* 0x000fc60007ffe0ff */
[----:B------:R-:W1:Y:S01]  /*e450*/  SHFL.IDX PT, R3, R21, 0x3, 0x181f ;  /* 0x00781f0015037f89 */ /* 0x000e6200000e0000 */
[C-C-:B---3--:R-:W-:Y:S02]  /*e460*/  @!P3 LEA.HI.X R7, R0.reuse, R5, R58.reuse, 0x1, P4 ;  /* 0x000000050007b211 */ /* 0x148fe400020f0c3a */
[C---:B----4-:R-:W-:Y:S01]  /*e470*/  @!P1 LEA R4, P4, R0.reuse, R4, 0x1 ;  /* 0x0000000400049211 */ /* 0x050fe200078808ff */
[----:B------:R-:W-:Y:S04]  /*e480*/  LDS.128 R40, [R2+0x3080] ;  /* 0x0030800002287984 */ /* 0x000fe80000000c00 */
[----:B------:R-:W3:Y:S01]  /*e490*/  SHFL.IDX PT, R48, R20, 0x3, 0x181f ;  /* 0x00781f0014307f89 */ /* 0x000ee200000e0000 */
[----:B------:R-:W-:Y:S02]  /*e4a0*/  ISETP.GE.OR P5, PT, R11, R54, P6 ;  /* 0x000000360b00720c */ /* 0x000fe400037a6670 */
[C---:B------:R-:W-:Y:S01]  /*e4b0*/  @!P1 LEA.HI.X R5, R0.reuse, R9, R58, 0x1, P4 ;  /* 0x0000000900059211 */ /* 0x040fe200020f0c3a */
[----:B------:R-:W4:Y:S01]  /*e4c0*/  SHFL.IDX PT, R23, R21, 0x4, 0x181f ;  /* 0x00981f0015177f89 */ /* 0x000f2200000e0000 */
[----:B------:R-:W-:-:S03]  /*e4d0*/  @!P2 LEA R8, P4, R0, R8, 0x1 ;  /* 0x000000080008a211 */ /* 0x000fc600078808ff */
[----:B------:R-:W1:Y:S01]  /*e4e0*/  SHFL.IDX PT, R11, R21, 0x5, 0x181f ;  /* 0x00b81f00150b7f89 */ /* 0x000e6200000e0000 */
[----:B------:R-:W-:-:S03]  /*e4f0*/  IADD3 R44, R22, 0x50, RZ ;  /* 0x00000050162c7810 */ /* 0x000fc60007ffe0ff */
[----:B------:R-:W-:Y:S01]  /*e500*/  SHFL.IDX PT, R49, R21, 0x6, 0x181f ;  /* 0x00d81f0015317f89 */ /* 0x000fe200000e0000 */
[----:B------:R-:W-:-:S03]  /*e510*/  @!P2 LEA.HI.X R9, R0, R10, R58, 0x1, P4 ;  /* 0x0000000a0009a211 */ /* 0x000fc600020f0c3a */
[----:B------:R-:W1:Y:S04]  /*e520*/  SHFL.IDX PT, R51, R20, 0x4, 0x181f ;  /* 0x00981f0014337f89 */ /* 0x000e6800000e0000 */
[----:B------:R-:W1:Y:S01]  /*e530*/  SHFL.IDX PT, R50, R20, 0x5, 0x181f ;  /* 0x00b81f0014327f89 */ /* 0x000e6200000e0000 */
[----:B------:R-:W-:-:S03]  /*e540*/  IADD3 R52, R22, 0x60, RZ ;  /* 0x0000006016347810 */ /* 0x000fc60007ffe0ff */
[----:B------:R-:W1:Y:S01]  /*e550*/  SHFL.IDX PT, R10, R20, 0x6, 0x181f ;  /* 0x00d81f00140a7f89 */ /* 0x000e6200000e0000 */
[----:B------:R-:W-:-:S03]  /*e560*/  ISETP.GE.OR P4, PT, R44, R54, P6 ;  /* 0x000000362c00720c */ /* 0x000fc60003786670 */
[----:B------:R1:W4:Y:S04]  /*e570*/  LDS.128 R44, [R2+0x3880] ;  /* 0x00388000022c7984 */ /* 0x0003280000000c00 */
[----:B------:R4:W-:Y:S01]  /*e580*/  @!P3 ST.E.128 [R6.64], R16 ;  /* 0x000000100600b985 */ /* 0x0009e2000c101d0c */
[----:B------:R-:W-:-:S03]  /*e590*/  ISETP.GE.OR P3, PT, R52, R54, P6 ;  /* 0x000000363400720c */ /* 0x000fc60003766670 */
[----:B------:R4:W-:Y:S04]  /*e5a0*/  @!P1 ST.E.128 [R4.64], R12 ;  /* 0x0000000c04009985 */ /* 0x0009e8000c101d0c */
[----:B--2---:R-:W-:Y:S01]  /*e5b0*/  @!P2 ST.E.128 [R8.64], R24 ;  /* 0x000000180800a985 */ /* 0x004fe2000c101d0c */
[----:B-1----:R-:W-:-:S04]  /*e5c0*/  @!P0 LEA R2, P1, R0, R3, 0x1 ;  /* 0x0000000300028211 */ /* 0x002fc800078208ff */
[----:B---3--:R-:W-:-:S05]  /*e5d0*/  @!P0 LEA.HI.X R3, R0, R48, R58, 0x1, P1 ;  /* 0x0000003000038211 */ /* 0x008fca00008f0c3a */
[----:B------:R1:W-:Y:S01]  /*e5e0*/  @!P0 ST.E.128 [R2.64], R28 ;  /* 0x0000001c02008985 */ /* 0x0003e2000c101d0c */
[C---:B----4-:R-:W-:Y:S02]  /*e5f0*/  @!P5 LEA R6, P2, R0.reuse, R23, 0x1 ;  /* 0x000000170006d211 */ /* 0x050fe400078408ff */
[C---:B------:R-:W-:Y:S02]  /*e600*/  @!P4 LEA R4, P1, R0.reuse, R11, 0x1 ;  /* 0x0000000b0004c211 */ /* 0x040fe400078208ff */
[C-C-:B------:R-:W-:Y:S02]  /*e610*/  @!P5 LEA.HI.X R7, R0.reuse, R51, R58.reuse, 0x1, P2 ;  /* 0x000000330007d211 */ /* 0x140fe400010f0c3a */
[----:B------:R-:W-:-:S03]  /*e620*/  @!P4 LEA.HI.X R5, R0, R50, R58, 0x1, P1 ;  /* 0x000000320005c211 */ /* 0x000fc600008f0c3a */
[----:B------:R-:W-:Y:S04]  /*e630*/  @!P5 ST.E.128 [R6.64], R32 ;  /* 0x000000200600d985 */ /* 0x000fe8000c101d0c */
[----:B------:R-:W-:Y:S01]  /*e640*/  @!P4 ST.E.128 [R4.64], R36 ;  /* 0x000000240400c985 */ /* 0x000fe2000c101d0c */
[----:B-1----:R-:W-:-:S04]  /*e650*/  @!P3 LEA R2, P0, R0, R49, 0x1 ;  /* 0x000000310002b211 */ /* 0x002fc800078008ff */
[----:B------:R-:W-:-:S05]  /*e660*/  @!P3 LEA.HI.X R3, R0, R10, R58, 0x1, P0 ;  /* 0x0000000a0003b211 */ /* 0x000fca00000f0c3a */
[----:B------:R1:W-:Y:S04]  /*e670*/  @!P3 ST.E.128 [R2.64], R40 ;  /* 0x000000280200b985 */ /* 0x0003e8000c101d0c */
[----:B------:R2:W3:Y:S04]  /*e680*/  SHFL.IDX PT, R6, R21, 0x7, 0x181f ;  /* 0x00f81f0015067f89 */ /* 0x0004e800000e0000 */
[----:B------:R2:W4:Y:S01]  /*e690*/  SHFL.IDX PT, R4, R20, 0x7, 0x181f ;  /* 0x00f81f0014047f89 */ /* 0x00052200000e0000 */
[----:B-1----:R-:W-:-:S04]  /*e6a0*/  IADD3 R2, R22, 0x70, RZ ;  /* 0x0000007016027810 */ /* 0x002fc80007ffe0ff */
[----:B------:R-:W-:-:S13]  /*e6b0*/  ISETP.GE.OR P6, PT, R2, R54, P6 ;  /* 0x000000360200720c */ /* 0x000fda00037c6670 */
[----:B------:R-:W-:Y:S05]  /*e6c0*/  @P6 EXIT ;  /* 0x000000000000694d */ /* 0x000fea0003800000 */
[----:B--234-:R-:W-:-:S04]  /*e6d0*/  LEA R2, P0, R0, R6, 0x1 ;  /* 0x0000000600027211 */ /* 0x01cfc800078008ff */
[----:B------:R-:W-:-:S05]  /*e6e0*/  LEA.HI.X R3, R0, R4, R58, 0x1, P0 ;  /* 0x0000000400037211 */ /* 0x000fca00000f0c3a */
[----:B------:R-:W-:Y:S01]  /*e6f0*/  ST.E.128 [R2.64], R44 ;  /* 0x0000002c02007985 */ /* 0x000fe2000c101d0c */
[----:B------:R-:W-:Y:S05]  /*e700*/  EXIT ;  /* 0x000000000000794d */ /* 0x000fea0003800000 */
.L_x_6:
[----:B------:R-:W-:-:S00]  /*e710*/  BRA `(.L_x_6) ;  /* 0xfffffff000007947 */ /* 0x000fc0000383ffff */
[----:B------:R-:W-:-:S00]  /*e720*/  NOP ;  /* 0x0000000000007918 */ /* 0x000fc00000000000 */
        /* <DEDUP_REMOVED lines=13> */
.L_x_1596:


//--------------------- .text._ZN7cutlass13device_kernelIN5flash19enable_sm80_to_sm89INS1_16FlashAttnFwdSm80INS1_25CollectiveMainloopFwdSm80ILi4ELi1ELb0EN4cute5tupleIJNS5_1CILi128EEENS7_ILi112EEENS7_ILi64EEEEEELi64ENS_10bfloat16_tEfNS_4arch4Sm80ELb0ELb0ELb1ELb1ELb1ELb0ELb1ELb0EEENS1_21CollectiveEpilogueFwdINS6_IJS8_SA_S9_EEENS6_IJNS7_ILi1EEESI_SI_EEESC_SE_Li128ELb1ELb1ELb0ELb0EEENS1_19SingleTileSchedulerILb1ELb0ELb1ELi128EEEEEEEEEvNT_6ParamsE --------------------------
	.section	.text._ZN7cutlass13device_kernelIN5flash19enable_sm80_to_sm89INS1_16FlashAttnFwdSm80INS1_25CollectiveMainloopFwdSm80ILi4ELi1ELb0EN4cute5tupleIJNS5_1CILi128EEENS7_ILi112EEENS7_ILi64EEEEEELi64ENS_10bfloat16_tEfNS_4arch4Sm80ELb0ELb0ELb1ELb1ELb1ELb0ELb1ELb0EEENS1_21CollectiveEpilogueFwdINS6_IJS8_SA_S9_EEENS6_IJNS7_ILi1EEESI_SI_EEESC_SE_Li128ELb1ELb1ELb0ELb0EEENS1_19SingleTileSchedulerILb1ELb0ELb1ELi128EEEEEEEEEvNT_6ParamsE,"ax",@progbits
	.sectioninfo	@"SHI_REGISTERS=255"
	.align	128
.text._ZN7cutlass13device_kernelIN5flash19enable_sm80_to_sm89INS1_16FlashAttnFwdSm80INS1_25CollectiveMainloopFwdSm80ILi4ELi1ELb0EN4cute5tupleIJNS5_1CILi128EEENS7_ILi112EEENS7_ILi64EEEEEELi64ENS_10bfloat16_tEfNS_4arch4Sm80ELb0ELb0ELb1ELb1ELb1ELb0ELb1ELb0EEENS1_21CollectiveEpilogueFwdINS6_IJS8_SA_S9_EEENS6_IJNS7_ILi1EEESI_SI_EEESC_SE_Li128ELb1ELb1ELb0ELb0EEENS1_19SingleTileSchedulerILb1ELb0ELb1ELi128EEEEEEEEEvNT_6ParamsE:
        .type           _ZN7cutlass13device_kernelIN5flash19enable_sm80_to_sm89INS1_16FlashAttnFwdSm80INS1_25CollectiveMainloopFwdSm80ILi4ELi1ELb0EN4cute5tupleIJNS5_1CILi128EEENS7_ILi112EEENS7_ILi64EEEEEELi64ENS_10bfloat16_tEfNS_4arch4Sm80ELb0ELb0ELb1ELb1ELb1ELb0ELb1ELb0EEENS1_21CollectiveEpilogueFwdINS6_IJS8_SA_S9_EEENS6_IJNS7_ILi1EEESI_SI_EEESC_SE_Li128ELb1ELb1ELb0ELb0EEENS1_19SingleTileSchedulerILb1ELb0ELb1ELi128EEEEEEEEEvNT_6ParamsE,@function
        .size           _ZN7cutlass13device_kernelIN5flash19enable_sm80_to_sm89INS1_16FlashAttnFwdSm80INS1_25CollectiveMainloopFwdSm80ILi4ELi1ELb0EN4cute5tupleIJNS5_1CILi128EEENS7_ILi112EEENS7_ILi64EEEEEELi64ENS_10bfloat16_tEfNS_4arch4Sm80ELb0ELb0ELb1ELb1ELb1ELb0ELb1ELb0EEENS1_21CollectiveEpilogueFwdINS6_IJS8_SA_S9_EEENS6_IJNS7_ILi1EEESI_SI_EEESC_SE_Li128ELb1ELb1ELb0ELb0EEENS1_19SingleTileSchedulerILb1ELb0ELb1ELi128EEEEEEEEEvNT_6ParamsE,(.L_x_1597 - _ZN7cutlass13device_kernelIN5flash19enable_sm80_to_sm89INS1_16FlashAttnFwdSm80INS1_25CollectiveMainloopFwdSm80ILi4ELi1ELb0EN4cute5tupleIJNS5_1CILi128EEENS7_ILi112EEENS7_ILi64EEEEEELi64ENS_10bfloat16_tEfNS_4arch4Sm80ELb0ELb0ELb1ELb1ELb1ELb0ELb1ELb0EEENS1_21CollectiveEpilogueFwdINS6_IJS8_SA_S9_EEENS6_IJNS7_ILi1EEESI_SI_EEESC_SE_Li128ELb1ELb1ELb0ELb0EEENS1_19SingleTileSchedulerILb1ELb0ELb1ELi128EEEEEEEEEvNT_6ParamsE)
        .other          _ZN7cutlass13device_kernelIN5flash19enable_sm80_to_sm89INS1_16FlashAttnFwdSm80INS1_25CollectiveMainloopFwdSm80ILi4ELi1ELb0EN4cute5tupleIJNS5_1CILi128EEENS7_ILi112EEENS7_ILi64EEEEEELi64ENS_10bfloat16_tEfNS_4arch4Sm80ELb0ELb0ELb1ELb1ELb1ELb0ELb1ELb0EEENS1_21CollectiveEpilogueFwdINS6_IJS8_SA_S9_EEENS6_IJNS7_ILi1EEESI_SI_EEESC_SE_Li128ELb1ELb1ELb0ELb0EEENS1_19SingleTileSchedulerILb1ELb0ELb1ELi128EEEEEEEEEvNT_6ParamsE,@"STO_CUDA_ENTRY STV_DEFAULT"
_ZN7cutlass13device_kernelIN5flash19enable_sm80_to_sm89INS1_16FlashAttnFwdSm80INS1_25CollectiveMainloopFwdSm80ILi4ELi1ELb0EN4cute5tupleIJNS5_1CILi128EEENS7_ILi112EEENS7_ILi64EEEEEELi64ENS_10bfloat16_tEfNS_4arch4Sm80ELb0ELb0ELb1ELb1ELb1ELb0ELb1ELb0EEENS1_21CollectiveEpilogueFwdINS6_IJS8_SA_S9_EEENS6_IJNS7_ILi1EEESI_SI_EEESC_SE_Li128ELb1ELb1ELb0ELb0EEENS1_19SingleTileSchedulerILb1ELb0ELb1ELi128EEEEEEEEEvNT_6ParamsE:
[----:B------:R-:W-:Y:S02]  /*0000*/  MOV R1, c[0x0][0x28] ;  /* 0x00000a0000017a02 */ /* 0x000fe40000000f00 */
[----:B------:R-:W1:Y:S01]  /*0010*/  S2R R196, SR_TID.X ;  /* 0x0000000000c47919 */ /* 0x000e620000002100 */
[----:B------:R-:W2:Y:S01]  /*0020*/  S2UR UR11, SR_CTAID.Z ;  /* 0x00000000000b79c3 */ /* 0x000ea20000002700 */
[----:B------:R-:W-:Y:S01]  /*0030*/  UMOV UR15, 0x4 ;  /* 0x00000004000f7882 */ /* 0x000fe20000000000 */
[----:B------:R-:W-:Y:S01]  /*0040*/  IADD3 R1, R1, -0x48, RZ ;  /* 0xffffffb801017810 */ /* 0x000fe20007ffe0ff */
[----:B------:R-:W-:Y:S02]  /*0050*/  ULDC.64 UR6, c[0x0][0x568] ;  /* 0x00015a0000067ab9 */ /* 0x000fe40000000a00 */
[----:B------:R-:W-:-:S03]  /*0060*/  ULDC.64 UR12, c[0x0][0x118] ;  /* 0x00004600000c7ab9 */ /* 0x000fc60000000a00 */
[----:B------:R-:W3:Y:S01]  /*0070*/  S2UR UR5, SR_CTAID.X ;  /* 0x00000000000579c3 */ /* 0x000ee20000002500 */
[----:B-1----:R-:W-:Y:S01]  /*0080*/  SHF.R.U32.HI R0, RZ, 0x5, R196 ;  /* 0x00000005ff007819 */ /* 0x002fe200000116c4 */
[----:B--2---:R-:W-:-:S05]  /*0090*/  UIMAD.WIDE UR6, UR11, UR15, UR6 ;  /* 0x0000000f0b0672a5 */ /* 0x004fca000f8e0206 */
[----:B------:R-:W1:Y:S02]  /*00a0*/  SHFL.IDX PT, R0, R0, RZ, 0x1f ;  /* 0x00001fff00007589 */ /* 0x000e6400000e0000 */
[----:B-1----:R-:W-:-:S13]  /*00b0*/  ISETP.NE.AND P0, PT, R0, RZ, PT ;  /* 0x000000ff0000720c */ /* 0x002fda0003f05270 */
[----:B---3--:R-:W-:Y:S05]  /*00c0*/  @!P0 BRA `(.L_x_7) ;  /* 0x000001c000008947 */ /* 0x008fea0003800000 */
[----:B------:R-:W-:-:S04]  /*00d0*/  ISETP.NE.U32.AND P0, PT, RZ, c[0x0][0x568], PT ;  /* 0x00015a00ff007a0c */ /* 0x000fc80003f05070 */
[----:B------:R-:W-:-:S13]  /*00e0*/  ISETP.NE.AND.EX P0, PT, RZ, c[0x0][0x56c], PT, P0 ;  /* 0x00015b00ff007a0c */ /* 0x000fda0003f05300 */
[----:B------:R-:W-:Y:S05]  /*00f0*/  @!P0 BRA `(.L_x_8) ;  /* 0x0000005000008947 */ /* 0x000fea0003800000 */
[----:B------:R-:W-:Y:S02]  /*0100*/  MOV R2, UR6 ;  /* 0x0000000600027c02 */ /* 0x000fe40008000f00 */
[----:B------:R-:W-:-:S05]  /*0110*/  MOV R3, UR7 ;  /* 0x0000000700037c02 */ /* 0x000fca0008000f00 */
[----:B------:R-:W2:Y:S02]  /*0120*/  LDG.E R0, [R2.64] ;  /* 0x0000000c02007981 */ /* 0x000ea4000c1e1900 */
[----:B--2---:R1:W2:Y:S02]  /*0130*/  R2UR UR6, R0 ;  /* 0x00000000000673c2 */ /* 0x0042a400000e0000 */
[----:B-12---:R-:W-:Y:S05]  /*0140*/  BRA `(.L_x_9) ;  /* 0x000000e000007947 */ /* 0x006fea0003800000 */
.L_x_8:
[----:B------:R-:W-:-:S04]  /*0150*/  ISETP.NE.U32.AND P0, PT, RZ, c[0x0][0x560], PT ;  /* 0x00015800ff007a0c */ /* 0x000fc80003f05070 */
[----:B------:R-:W-:-:S13]  /*0160*/  ISETP.NE.AND.EX P0, PT, RZ, c[0x0][0x564], PT, P0 ;  /* 0x00015900ff007a0c */ /* 0x000fda0003f05300 */
[----:B------:R-:W-:Y:S05]  /*0170*/  @!P0 BRA `(.L_x_10) ;  /* 0x000000a000008947 */ /* 0x000fea0003800000 */
[----:B------:R-:W-:Y:S02]  /*0180*/  ULDC.64 UR6, c[0x0][0x560] ;  /* 0x0001580000067ab9 */ /* 0x000fe40000000a00 */
[----:B------:R-:W-:-:S06]  /*0190*/  UIMAD.WIDE UR6, UR11, UR15, UR6 ;  /* 0x0000000f0b0672a5 */ /* 0x000fcc000f8e0206 */
[----:B------:R-:W-:Y:S02]  /*01a0*/  MOV R2, UR6 ;  /* 0x0000000600027c02 */ /* 0x000fe40008000f00 */
[----:B------:R-:W-:-:S05]  /*01b0*/  MOV R3, UR7 ;  /* 0x0000000700037c02 */ /* 0x000fca0008000f00 */
[----:B------:R1:W2:Y:S04]  /*01c0*/  LDG.E R0, [R2.64] ;  /* 0x0000000c02007981 */ /* 0x0002a8000c1e1900 */
[----:B-1----:R-:W3:Y:S01]  /*01d0*/  LDG.E R2, [R2.64+0x4] ;  /* 0x0000040c02027981 */ /* 0x002ee2000c1e1900 */
[----:B--2---:R-:W1:Y:S08]  /*01e0*/  R2UR UR4, R0 ;  /* 0x00000000000473c2 */ /* 0x004e7000000e0000 */
[----:B---3--:R-:W1:Y:S02]  /*01f0*/  R2UR UR6, R2 ;  /* 0x00000000020673c2 */ /* 0x008e6400000e0000 */
[----:B-1----:R-:W-:Y:S01]  /*0200*/  UIADD3 UR6, -UR4, UR6, URZ ;  /* 0x0000000604067290 */ /* 0x002fe2000fffe13f */
[----:B------:R-:W-:Y:S05]  /*0210*/  BRA `(.L_x_9) ;  /* 0x0000001000007947 */ /* 0x000fea0003800000 */
.L_x_10:
[----:B------:R-:W-:Y:S02]  /*0220*/  ULDC UR6, c[0x0][0x54c] ;  /* 0x0001530000067ab9 */ /* 0x000fe40000000800 */
.L_x_9:
[----:B------:R-:W-:Y:S02]  /*0230*/  ULDC UR4, c[0x0][0x548] ;  /* 0x0001520000047ab9 */ /* 0x000fe40000000800 */
[----:B------:R-:W-:-:S02]  /*0240*/  USHF.L.U32 UR5, UR5, 0x7, URZ ;  /* 0x0000000705057899 */ /* 0x000fc4000800063f */
[----:B------:R-:W-:-:S04]  /*0250*/  UIMAD UR4, UR6, UR4, URZ ;  /* 0x00000004060472a4 */ /* 0x000fc8000f8e023f */
[----:B------:R-:W-:-:S04]  /*0260*/  UISETP.GE.AND UP0, UPT, UR5, UR4, UPT ;  /* 0x000000040500728c */ /* 0x000fc8000bf06270 */
[----:B------:R-:W-:Y:S01]  /*0270*/  USEL UR11, UR11, 0xffffffff, !UP0 ;  /* 0xffffffff0b0b7887 */ /* 0x000fe2000c000000 */
[----:B------:R-:W-:Y:S05]  /*0280*/  BRA `(.L_x_11) ;  /* 0x000001b000007947 */ /* 0x000fea0003800000 */
.L_x_7:
        /* <DEDUP_REMOVED lines=8> */
.L_x_12:
        /* <DEDUP_REMOVED lines=13> */
.L_x_14:
[----:B------:R-:W-:Y:S02]  /*03e0*/  ULDC UR6, c[0x0][0x54c] ;  /* 0x0001530000067ab9 */ /* 0x000fe40000000800 */
.L_x_13:
[----:B------:R-:W-:Y:S02]  /*03f0*/  ULDC UR4, c[0x0][0x548] ;  /* 0x0001520000047ab9 */ /* 0x000fe40000000800 */
[----:B------:R-:W-:-:S02]  /*0400*/  USHF.L.U32 UR5, UR5, 0x7, URZ ;  /* 0x0000000705057899 */ /* 0x000fc4000800063f */
[----:B------:R-:W-:-:S04]  /*0410*/  UIMAD UR4, UR6, UR4, URZ ;  /* 0x00000004060472a4 */ /* 0x000fc8000f8e023f */
[----:B------:R-:W-:-:S04]  /*0420*/  UISETP.GE.AND UP0, UPT, UR5, UR4, UPT ;  /* 0x000000040500728c */ /* 0x000fc8000bf06270 */
[----:B------:R-:W-:-:S06]  /*0430*/  USEL UR11, UR11, 0xffffffff, !UP0 ;  /* 0xffffffff0b0b7887 */ /* 0x000fcc000c000000 */
.L_x_11:
[----:B------:R-:W-:-:S13]  /*0440*/  ISETP.LE.AND P0, PT, RZ, UR11, PT ;  /* 0x0000000bff007c0c */ /* 0x000fda000bf03270 */
[----:B------:R-:W-:Y:S05]  /*0450*/  @!P0 EXIT ;  /* 0x000000000000894d */ /* 0x000fea0003800000 */
[----:B------:R-:W-:Y:S02]  /*0460*/  ULDC.64 UR4, c[0x0][0x370] ;  /* 0x0000dc0000047ab9 */ /* 0x000fe40000000a00 */
[----:B------:R-:W-:Y:S02]  /*0470*/  UISETP.NE.U32.AND UP0, UPT, URZ, UR4, UPT ;  /* 0x000000043f00728c */ /* 0x000fe4000bf05070 */
[----:B------:R-:W-:Y:S02]  /*0480*/  ULDC.64 UR6, c[0x0][0x370] ;  /* 0x0000dc0000067ab9 */ /* 0x000fe40000000a00 */
[----:B------:R-:W-:-:S03]  /*0490*/  UISETP.NE.AND.EX UP0, UPT, URZ, UR5, UPT, UP0 ;  /* 0x000000053f00728c */ /* 0x000fc6000bf05300 */
[----:B------:R-:W-:Y:S02]  /*04a0*/  ULDC.64 UR4, c[0x0][0x348] ;  /* 0x0000d20000047ab9 */ /* 0x000fe40000000a00 */
[----:B------:R-:W-:Y:S01]  /*04b0*/  UISETP.NE.U32.AND UP1, UPT, URZ, UR4, UPT ;  /* 0x000000043f00728c */ /* 0x000fe2000bf25070 */
[----:B------:R-:W-:-:S03]  /*04c0*/  PLOP3.LUT P2, PT, PT, PT, UP0, 0x80, 0x0 ;  /* 0x000000000000781c */ /* 0x000fc60003f4f008 */
[----:B------:R-:W-:Y:S02]  /*04d0*/  UISETP.NE.AND.EX UP1, UPT, URZ, UR5, UPT, UP1 ;  /* 0x000000053f00728c */ /* 0x000fe4000bf25310 */
[----:B------:R-:W-:Y:S02]  /*04e0*/  @UP0 UIMAD.WIDE UR6, UR11, UR15, UR6 ;  /* 0x0000000f0b0602a5 */ /* 0x000fe4000f8e0206 */
[----:B------:R-:W-:Y:S02]  /*04f0*/  ULDC.64 UR4, c[0x0][0x348] ;  /* 0x0000d20000047ab9 */ /* 0x000fe40000000a00 */
[----:B------:R-:W-:Y:S01]  /*0500*/  UIMAD.WIDE UR4, UR11, UR15, UR4 ;  /* 0x0000000f0b0472a5 */ /* 0x000fe2000f8e0204 */
[----:B------:R-:W-:Y:S01]  /*0510*/  PLOP3.LUT P1, PT, PT, PT, UP1, 0x80, 0x0 ;  /* 0x000000000000781c */ /* 0x000fe20003f2f018 */
[----:B------:R-:W-:Y:S02]  /*0520*/  IMAD.U32 R2, RZ, RZ, UR6 ;  /* 0x00000006ff027e24 */ /* 0x000fe4000f8e00ff */
[----:B------:R-:W-:-:S02]  /*0530*/  IMAD.U32 R3, RZ, RZ, UR7 ;  /* 0x00000007ff037e24 */ /* 0x000fc4000f8e00ff */
[----:B------:R-:W-:Y:S01]  /*0540*/  MOV R6, UR4 ;  /* 0x0000000400067c02 */ /* 0x000fe20008000f00 */
[----:B------:R-:W-:Y:S01]  /*0550*/  IMAD.U32 R7, RZ, RZ, UR5 ;  /* 0x00000005ff077e24 */ /* 0x000fe2000f8e00ff */
[----:B------:R-:W-:Y:S01]  /*0560*/  ULDC.64 UR4, c[0x0][0x360] ;  /* 0x0000d80000047ab9 */ /* 0x000fe20000000a00 */
[----:B------:R-:W2:Y:S01]  /*0570*/  @P2 LDG.E R2, [R2.64] ;  /* 0x0000000c02022981 */ /* 0x000ea2000c1e1900 */
[----:B------:R-:W-:-:S04]  /*0580*/  UISETP.NE.U32.AND UP0, UPT, URZ, UR4, UPT ;  /* 0x000000043f00728c */ /* 0x000fc8000bf05070 */
[----:B------:R-:W-:Y:S01]  /*0590*/  UISETP.NE.AND.EX UP0, UPT, URZ, UR5, UPT, UP0 ;  /* 0x000000053f00728c */ /* 0x000fe2000bf05300 */
[----:B------:R-:W3:Y:S02]  /*05a0*/  @P1 LDG.E R0, [R6.64] ;  /* 0x0000000c06001981 */ /* 0x000ee4000c1e1900 */
[----:B------:R-:W-:-:S03]  /*05b0*/  ULDC.64 UR4, c[0x0][0x360] ;  /* 0x0000d80000047ab9 */ /* 0x000fc60000000a00 */
[----:B------:R-:W-:-:S05]  /*05c0*/  PLOP3.LUT P0, PT, PT, PT, UP0, 0x80, 0x0 ;  /* 0x000000000000781c */ /* 0x000fca0003f0f008 */
[----:B------:R-:W-:Y:S01]  /*05d0*/  @UP0 UIMAD.WIDE UR4, UR11, UR15, UR4 ;  /* 0x0000000f0b0402a5 */ /* 0x000fe2000f8e0204 */
[----:B------:R-:W-:-:S05]  /*05e0*/  MOV R8, c[0x0][0x168] ;  /* 0x00005a0000087a02 */ /* 0x000fca0000000f00 */
[----:B------:R-:W-:Y:S01]  /*05f0*/  IMAD.U32 R4, RZ, RZ, UR4 ;  /* 0x00000004ff047e24 */ /* 0x000fe2000f8e00ff */
[----:B------:R-:W-:-:S05]  /*0600*/  MOV R5, UR5 ;  /* 0x0000000500057c02 */ /* 0x000fca0008000f00 */
[----:B------:R1:W5:Y:S01]  /*0610*/  @P0 LDG.E R8, [R4.64] ;  /* 0x0000000c04080981 */ /* 0x000362000c1e1900 */
[----:B------:R-:W4:Y:S01]  /*0620*/  S2UR UR9, SR_CTAID.Y ;  /* 0x00000000000979c3 */ /* 0x000f220000002600 */
[----:B------:R-:W-:Y:S02]  /*0630*/  UMOV UR10, URZ ;  /* 0x0000003f000a7c82 */ /* 0x000fe40008000000 */
[----:B------:R-:W-:Y:S02]  /*0640*/  UMOV UR14, URZ ;  /* 0x0000003f000e7c82 */ /* 0x000fe40008000000 */
[----:B------:R-:W-:Y:S02]  /*0650*/  ULDC UR5, c[0x0][0x2ac] ;  /* 0x0000ab0000057ab9 */ /* 0x000fe40000000800 */
[----:B------:R-:W-:Y:S02]  /*0660*/  ULDC UR4, c[0x0][0x1d0] ;  /* 0x0000740000047ab9 */ /* 0x000fe40000000800 */
[----:B------:R-:W-:-:S02]  /*0670*/  UIMAD UR4, UR5, UR4, URZ ;  /* 0x00000004050472a4 */ /* 0x000fc4000f8e023f */
[----:B----4-:R-:W-:Y:S01]  /*0680*/  USHF.R.S32.HI UR8, URZ, 0x1f, UR9 ;  /* 0x0000001f3f087899 */ /* 0x010fe20008011409 */
[----:B--2---:R1:W2:Y:S08]  /*0690*/  @P2 R2UR UR10, R2 ;  /* 0x00000000020a23c2 */ /* 0x0042b000000e0000 */
[----:B---3--:R1:W3:Y:S02]  /*06a0*/  @P1 R2UR UR14, R0 ;  /* 0x00000000000e13c2 */ /* 0x0082e400000e0000 */
[----:B-1-3--:R-:W-:Y:S05]  /*06b0*/  @P0 BRA `(.L_x_15) ;  /* 0x0000004000000947 */ /* 0x00afea0003800000 */
[----:B------:R-:W-:Y:S05]  /*06c0*/  @!P1 BRA `(.L_x_15) ;  /* 0x0000003000009947 */ /* 0x000fea0003800000 */
[----:B------:R-:W3:Y:S04]  /*06d0*/  LDG.E R0, [R6.64] ;  /* 0x0000000c06007981 */ /* 0x000ee8000c1e1900 */
[----:B------:R-:W3:Y:S02]  /*06e0*/  LDG.E R2, [R6.64+0x4] ;  /* 0x0000040c06027981 */ /* 0x000ee4000c1e1900 */
[----:B---3-5:R-:W-:-:S02]  /*06f0*/  IADD3 R8, -R0, R2, RZ ;  /* 0x0000000200087210 */ /* 0x028fc40007ffe1ff */
.L_x_15:
[----:B------:R-:W-:-:S04]  /*0700*/  ISETP.NE.U32.AND P0, PT, RZ, c[0x0][0x368], PT ;  /* 0x0000da00ff007a0c */ /* 0x000fc80003f05070 */
[----:B------:R-:W-:-:S13]  /*0710*/  ISETP.NE.AND.EX P0, PT, RZ, c[0x0][0x36c], PT, P0 ;  /* 0x0000db00ff007a0c */ /* 0x000fda0003f05300 */
[----:B------:R-:W-:Y:S05]  /*0720*/  @!P0 BRA `(.L_x_16) ;  /* 0x0000007000008947 */ /* 0x000fea0003800000 */
[----:B------:R-:W-:Y:S02]  /*0730*/  ULDC.64 UR4, c[0x0][0x368] ;  /* 0x0000da0000047ab9 */ /* 0x000fe40000000a00 */
[----:B------:R-:W-:-:S06]  /*0740*/  UIMAD.WIDE UR4, UR11, UR15, UR4 ;  /* 0x0000000f0b0472a5 */ /* 0x000fcc000f8e0204 */
[----:B------:R-:W-:Y:S02]  /*0750*/  MOV R2, UR4 ;  /* 0x0000000400027c02 */ /* 0x000fe40008000f00 */
[----:B------:R-:W-:-:S05]  /*0760*/  MOV R3, UR5 ;  /* 0x0000000500037c02 */ /* 0x000fca0008000f00 */
[----:B------:R-:W3:Y:S02]  /*0770*/  LDG.E R0, [R2.64] ;  /* 0x0000000c02007981 */ /* 0x000ee4000c1e1900 */
[----:B---3--:R1:W3:Y:S02]  /*0780*/  R2UR UR4, R0 ;  /* 0x00000000000473c2 */ /* 0x0082e400000e0000 */
[----:B-1-3--:R-:W-:Y:S05]  /*0790*/  BRA `(.L_x_17) ;  /* 0x000000c000007947 */ /* 0x00afea0003800000 */
.L_x_16:
[----:B------:R-:W-:-:S04]  /*07a0*/  ISETP.NE.U32.AND P0, PT, RZ, c[0x0][0x350], PT ;  /* 0x0000d400ff007a0c */ /* 0x000fc80003f05070 */
[----:B------:R-:W-:-:S13]  /*07b0*/  ISETP.NE.AND.EX P0, PT, RZ, c[0x0][0x354], PT, P0 ;  /* 0x0000d500ff007a0c */ /* 0x000fda0003f05300 */
[----:B------:R-:W-:Y:S05]  /*07c0*/  @!P0 BRA `(.L_x_17) ;  /* 0x0000009000008947 */ /* 0x000fea0003800000 */
[----:B------:R-:W-:Y:S02]  /*07d0*/  ULDC.64 UR4, c[0x0][0x350] ;  /* 0x0000d40000047ab9 */ /* 0x000fe40000000a00 */
[----:B------:R-:W-:-:S06]  /*07e0*/  UIMAD.WIDE UR4, UR11, UR15, UR4 ;  /* 0x0000000f0b0472a5 */ /* 0x000fcc000f8e0204 */
[----:B------:R-:W-:Y:S02]  /*07f0*/  MOV R2, UR4 ;  /* 0x0000000400027c02 */ /* 0x000fe40008000f00 */
[----:B------:R-:W-:-:S05]  /*0800*/  MOV R3, UR5 ;  /* 0x0000000500037c02 */ /* 0x000fca0008000f00 */
[----:B------:R-:W3:Y:S04]  /*0810*/  LDG.E R4, [R2.64] ;  /* 0x0000000c02047981 */ /* 0x000ee8000c1e1900 */
[----:B------:R-:W4:Y:S01]  /*0820*/  LDG.E R0, [R2.64+0x4] ;  /* 0x0000040c02007981 */ /* 0x000f22000c1e1900 */
[----:B---3--:R-:W1:Y:S08]  /*0830*/  R2UR UR5, R4 ;  /* 0x00000000040573c2 */ /* 0x008e7000000e0000 */
[----:B----4-:R-:W1:Y:S02]  /*0840*/  R2UR UR4, R0 ;  /* 0x00000000000473c2 */ /* 0x010e6400000e0000 */
[----:B-1----:R-:W-:-:S06]  /*0850*/  UIADD3 UR4, -UR5, UR4, URZ ;  /* 0x0000000405047290 */ /* 0x002fcc000fffe13f */
.L_x_17:
[----:B--2---:R-:W-:Y:S01]  /*0860*/  UIADD3 UR7, -UR10, UR4, URZ ;  /* 0x000000040a077290 */ /* 0x004fe2000fffe13f */
[----:B------:R-:W-:Y:S01]  /*0870*/  PLOP3.LUT P4, PT, PT, PT, PT, 0x80, 0x0 ;  /* 0x000000000000781c */ /* 0x000fe20003f8f070 */
[----:B------:R-:W-:Y:S01]  /*0880*/  CS2R R178, SRZ ;  /* 0x0000000000b27805 */ /* 0x000fe2000001ff00 */
[----:B------:R-:W-:Y:S01]  /*0890*/  UMOV UR4, URZ ;  /* 0x0000003f00047c82 */ /* 0x000fe20008000000 */
[----:B------:R-:W-:Y:S01]  /*08a0*/  CS2R R176, SRZ ;  /* 0x0000000000b07805 */ /* 0x000fe2000001ff00 */
[----:B------:R-:W-:Y:S01]  /*08b0*/  UISETP.GE.AND UP0, UPT, UR7, 0x1, UPT ;  /* 0x000000010700788c */ /* 0x000fe2000bf06270 */
[----:B------:R-:W-:Y:S01]  /*08c0*/  CS2R R182, SRZ ;  /* 0x0000000000b67805 */ /* 0x000fe2000001ff00 */
[----:B------:R-:W-:Y:S01]  /*08d0*/  UIADD3 UR5, UR7, 0x6f, URZ ;  /* 0x0000006f07057890 */ /* 0x000fe2000fffe03f */
[----:B------:R-:W-:Y:S01]  /*08e0*/  CS2R R180, SRZ ;  /* 0x0000000000b47805 */ /* 0x000fe2000001ff00 */
[----:B------:R-:W-:Y:S01]  /*08f0*/  IMAD.MOV.U32 R15, RZ, RZ, RZ ;  /* 0x000000ffff0f7224 */ /* 0x000fe200078e00ff */
[----:B------:R-:W-:Y:S01]  /*0900*/  CS2R R172, SRZ ;  /* 0x0000000000ac7805 */ /* 0x000fe2000001ff00 */
[----:B------:R-:W-:Y:S01]  /*0910*/  PLOP3.LUT P0, PT, PT, PT, UP0, 0x80, 0x0 ;  /* 0x000000000000781c */ /* 0x000fe20003f0f008 */
[----:B------:R-:W-:Y:S01]  /*0920*/  UIMAD.WIDE UR4, UR5, -0x6db6db6d, UR4 ;  /* 0x92492493050478a5 */ /* 0x000fe2000f8e0204 */
[----:B------:R-:W-:Y:S01]  /*0930*/  IMAD.MOV.U32 R174, RZ, RZ, RZ ;  /* 0x000000ffffae7224 */ /* 0x000fe200078e00ff */
[----:B------:R-:W-:Y:S01]  /*0940*/  CS2R R16, SRZ ;  /* 0x0000000000107805 */ /* 0x000fe2000001ff00 */
[----:B------:R-:W-:Y:S01]  /*0950*/  MOV R170, RZ ;  /* 0x000000ff00aa7202 */ /* 0x000fe20000000f00 */
[----:B------:R-:W-:Y:S01]  /*0960*/  USHF.R.U32.HI UR6, URZ, 0x1f, UR5 ;  /* 0x0000001f3f067899 */ /* 0x000fe20008011605 */
[----:B------:R-:W-:Y:S01]  /*0970*/  IMAD.MOV.U32 R168, RZ, RZ, RZ ;  /* 0x000000ffffa87224 */ /* 0x000fe200078e00ff */
[----:B------:R-:W-:Y:S01]  /*0980*/  CS2R R20, SRZ ;  /* 0x0000000000147805 */ /* 0x000fe2000001ff00 */
[----:B------:R-:W-:Y:S01]  /*0990*/  MOV R162, RZ ;  /* 0x000000ff00a27202 */ /* 0x000fe20000000f00 */
[----:B------:R-:W-:Y:S01]  /*09a0*/  ULEA.HI.SX32 UR6, UR5, UR6, 0x1a ;  /* 0x0000000605067291 */ /* 0x000fe2000f8fd23f */
[----:B------:R-:W-:Y:S01]  /*09b0*/  CS2R R12, SRZ ;  /* 0x00000000000c7805 */ /* 0x000fe2000001ff00 */
[----:B------:R-:W-:Y:S01]  /*09c0*/  IMAD.MOV.U32 R160, RZ, RZ, RZ ;  /* 0x000000ffffa07224 */ /* 0x000fe200078e00ff */
[----:B------:R-:W-:Y:S01]  /*09d0*/  MOV R166, RZ ;  /* 0x000000ff00a67202 */ /* 0x000fe20000000f00 */
[----:B------:R-:W-:Y:S01]  /*09e0*/  CS2R R18, SRZ ;  /* 0x0000000000127805 */ /* 0x000fe2000001ff00 */
[----:B------:R-:W-:Y:S01]  /*09f0*/  IMAD.MOV.U32 R164, RZ, RZ, RZ ;  /* 0x000000ffffa47224 */ /* 0x000fe200078e00ff */
[----:B------:R-:W-:Y:S01]  /*0a00*/  CS2R R158, SRZ ;  /* 0x00000000009e7805 */ /* 0x000fe2000001ff00 */
[----:B------:R-:W-:Y:S01]  /*0a10*/  CS2R R22, SRZ ;  /* 0x0000000000167805 */ /* 0x000fe2000001ff00 */
[----:B------:R-:W-:Y:S01]  /*0a20*/  MOV R156, RZ ;  /* 0x000000ff009c7202 */ /* 0x000fe20000000f00 */
[----:B------:R-:W-:Y:S01]  /*0a30*/  IMAD.MOV.U32 R154, RZ, RZ, RZ ;  /* 0x000000ffff9a7224 */ /* 0x000fe200078e00ff */
[----:B------:R-:W-:Y:S01]  /*0a40*/  CS2R R24, SRZ ;  /* 0x0000000000187805 */ /* 0x000fe2000001ff00 */
[----:B------:R-:W-:Y:S01]  /*0a50*/  MOV R152, RZ ;  /* 0x000000ff00987202 */ /* 0x000fe20000000f00 */
[----:B------:R-:W-:Y:S01]  /*0a60*/  CS2R R146, SRZ ;  /* 0x0000000000927805 */ /* 0x000fe2000001ff00 */
[----:B------:R-:W-:Y:S01]  /*0a70*/  IMAD.MOV.U32 R144, RZ, RZ, RZ ;  /* 0x000000ffff907224 */ /* 0x000fe200078e00ff */
[----:B------:R-:W-:Y:S01]  /*0a80*/  MOV R150, RZ ;  /* 0x000000ff00967202 */ /* 0x000fe20000000f00 */
        /* <DEDUP_REMOVED lines=8> */
[----:B------:R-:W-:Y:S01]  /*0b10*/  CS2R R32, SRZ ;  /* 0x0000000000207805 */ /* 0x000fe2000001ff00 */
[----:B------:R-:W-:Y:S01]  /*0b20*/  IMAD.MOV.U32 R128, RZ, RZ, RZ ;  /* 0x000000ffff807224 */ /* 0x000fe200078e00ff */
[----:B------:R-:W-:Y:S01]  /*0b30*/  MOV R134, RZ ;  /* 0x000000ff00867202 */ /* 0x000fe20000000f00 */
[----:B------:R-:W-:Y:S01]  /*0b40*/  CS2R R26, SRZ ;  /* 0x00000000001a7805 */ /* 0x000fe2000001ff00 */
[----:B------:R-:W-:Y:S01]  /*0b50*/  IMAD.MOV.U32 R132, RZ, RZ, RZ ;  /* 0x000000ffff847224 */ /* 0x000fe200078e00ff */
[----:B------:R-:W-:Y:S01]  /*0b60*/  CS2R R122, SRZ ;  /* 0x00000000007a7805 */ /* 0x000fe2000001ff00 */
[----:B------:R-:W-:Y:S01]  /*0b70*/  MOV R120, RZ ;  /* 0x000000ff00787202 */ /* 0x000fe20000000f00 */
[----:B------:R-:W-:Y:S01]  /*0b80*/  IMAD.MOV.U32 R126, RZ, RZ, RZ ;  /* 0x000000ffff7e7224 */ /* 0x000fe200078e00ff */
[----:B------:R-:W-:Y:S01]  /*0b90*/  CS2R R124, SRZ ;  /* 0x00000000007c7805 */ /* 0x000fe2000001ff00 */
[----:B------:R-:W-:Y:S01]  /*0ba0*/  CS2R R38, SRZ ;  /* 0x0000000000267805 */ /* 0x000fe2000001ff00 */
[----:B------:R-:W-:Y:S01]  /*0bb0*/  CS2R R36, SRZ ;  /* 0x0000000000247805 */ /* 0x000fe2000001ff00 */
[----:B------:R-:W-:Y:S05]  /*0bc0*/  @!P0 BRA `(.L_x_18) ;  /* 0x0000cdb000008947 */ /* 0x000fea0003800000 */
[----:B------:R-:W-:Y:S02]  /*0bd0*/  ULDC.64 UR4, c[0x0][0x340] ;  /* 0x0000d00000047ab9 */ /* 0x000fe40000000a00 */
[----:B------:R-:W-:-:S04]  /*0be0*/  UISETP.NE.U32.AND UP0, UPT, URZ, UR4, UPT ;  /* 0x000000043f00728c */ /* 0x000fc8000bf05070 */
[----:B------:R-:W-:-:S03]  /*0bf0*/  UISETP.NE.AND.EX UP0, UPT, URZ, UR5, UPT, UP0 ;  /* 0x000000053f00728c */ /* 0x000fc6000bf05300 */
[----:B------:R-:W-:-:S03]  /*0c00*/  ULDC.64 UR4, c[0x0][0x340] ;  /* 0x0000d00000047ab9 */ /* 0x000fc60000000a00 */
[----:B------:R-:W-:-:S05]  /*0c10*/  PLOP3.LUT P0, PT, PT, PT, UP0, 0x80, 0x0 ;  /* 0x000000000000781c */ /* 0x000fca0003f0f008 */
[----:B------:R-:W-:-:S06]  /*0c20*/  @UP0 UIMAD.WIDE UR4, UR11, UR15, UR4 ;  /* 0x0000000f0b0402a5 */ /* 0x000fcc000f8e0204 */
[----:B------:R-:W-:Y:S02]  /*0c30*/  IMAD.U32 R2, RZ, RZ, UR4 ;  /* 0x00000004ff027e24 */ /* 0x000fe4000f8e00ff */
[----:B------:R-:W-:Y:S01]  /*0c40*/  IMAD.U32 R3, RZ, RZ, UR5 ;  /* 0x00000005ff037e24 */ /* 0x000fe2000f8e00ff */
[----:B------:R-:W1:Y:S01]  /*0c50*/  S2R R13, SR_CTAID.X ;  /* 0x00000000000d7919 */ /* 0x000e620000002500 */
[----:B------:R-:W-:Y:S01]  /*0c60*/  SHF.R.S32.HI R27, RZ, 0x1f, R196 ;  /* 0x0000001fff1b7819 */ /* 0x000fe200000114c4 */
[----:B------:R-:W-:Y:S02]  /*0c70*/  USHF.R.S32.HI UR15, URZ, 0x1f, UR14 ;  /* 0x0000001f3f0f7899 */ /* 0x000fe4000801140e */
[----:B------:R2:W3:Y:S01]  /*0c80*/  @P0 LDG.E R7, [R2.64] ;  /* 0x0000000c02070981 */ /* 0x0004e2000c1e1900 */
[----:B------:R-:W-:Y:S01]  /*0c90*/  ULDC.64 UR4, c[0x0][0x178] ;  /* 0x00005e0000047ab9 */ /* 0x000fe20000000a00 */
[CC--:B------:R-:W-:Y:S01]  /*0ca0*/  LEA.HI R15, R27.reuse, R196.reuse, RZ, 0x4 ;  /* 0x000000c41b0f7211 */ /* 0x0c0fe200078f20ff */
[----:B------:R-:W-:Y:S01]  /*0cb0*/  UIMAD UR15, UR15, UR4, URZ ;  /* 0x000000040f0f72a4 */ /* 0x000fe2000f8e023f */
[----:B-----5:R-:W-:Y:S01]  /*0cc0*/  IMAD R8, R8, c[0x0][0x2c4], RZ ;  /* 0x0000b10008087a24 */ /* 0x020fe200078e02ff */
[----:B------:R-:W-:Y:S01]  /*0cd0*/  UIMAD.WIDE.U32 UR16, UR14, UR4, URZ ;  /* 0x000000040e1072a5 */ /* 0x000fe2000f8e003f */
[----:B------:R-:W-:Y:S01]  /*0ce0*/  LEA.HI R10, R27, R196, RZ, 0x6 ;  /* 0x000000c41b0a7211 */ /* 0x000fe200078f30ff */
[----:B------:R-:W-:Y:S01]  /*0cf0*/  UIMAD UR15, UR14, UR5, UR15 ;  /* 0x000000050e0f72a4 */ /* 0x000fe2000f8e020f */
[----:B------:R-:W-:Y:S02]  /*0d00*/  BSSY B0, `(.L_x_19) ;  /* 0x000004d000007945 */ /* 0x000fe40003800000 */
[----:B------:R-:W-:-:S02]  /*0d10*/  ULDC.64 UR4, c[0x0][0x1b8] ;  /* 0x00006e0000047ab9 */ /* 0x000fc40000000a00 */
[----:B------:R-:W-:Y:S02]  /*0d20*/  UIADD3 UR17, UR17, UR15, URZ ;  /* 0x0000000f11117290 */ /* 0x000fe4000fffe03f */
[----:B------:R-:W-:Y:S02]  /*0d30*/  USHF.R.S32.HI UR15, URZ, 0x1f, UR11 ;  /* 0x0000001f3f0f7899 */ /* 0x000fe4000801140b */
[----:B------:R-:W-:Y:S02]  /*0d40*/  UIMAD UR14, UR8, UR4, URZ ;  /* 0x00000004080e72a4 */ /* 0x000fe4000f8e023f */
[----:B------:R-:W-:Y:S02]  /*0d50*/  USEL UR15, UR15, URZ, !UP1 ;  /* 0x0000003f0f0f7287 */ /* 0x000fe4000c800000 */
[----:B------:R-:W-:Y:S02]  /*0d60*/  UIMAD UR14, UR9, UR5, UR14 ;  /* 0x00000005090e72a4 */ /* 0x000fe4000f8e020e */
[----:B------:R-:W-:-:S02]  /*0d70*/  UIMAD.WIDE.U32 UR18, UR9, UR4, UR16 ;  /* 0x00000004091272a5 */ /* 0x000fc4000f8e0010 */
[----:B------:R-:W-:Y:S01]  /*0d80*/  USEL UR16, UR11, URZ, !UP1 ;  /* 0x0000003f0b107287 */ /* 0x000fe2000c800000 */
[----:B--2---:R-:W-:Y:S01]  /*0d90*/  LEA.HI R2, R27, R196, RZ, 0x3 ;  /* 0x000000c41b027211 */ /* 0x004fe200078f18ff */
[----:B------:R-:W-:Y:S01]  /*0da0*/  IMAD.MOV.U32 R3, RZ, RZ, c[0x0][0x2c4] ;  /* 0x0000b100ff037624 */ /* 0x000fe200078e00ff */
[----:B------:R-:W-:Y:S02]  /*0db0*/  ULDC.64 UR4, c[0x0][0x1c0] ;  /* 0x0000700000047ab9 */ /* 0x000fe40000000a00 */
[----:B------:R-:W-:Y:S01]  /*0dc0*/  LOP3.LUT R0, R2, 0xfffffff8, RZ, 0xc0, !PT ;  /* 0xfffffff802007812 */ /* 0x000fe200078ec0ff */
[----:B------:R-:W-:Y:S01]  /*0dd0*/  UIMAD UR15, UR15, UR4, URZ ;  /* 0x000000040f0f72a4 */ /* 0x000fe2000f8e023f */
[----:B------:R-:W-:Y:S01]  /*0de0*/  ISETP.NE.AND P1, PT, R3, 0x1, PT ;  /* 0x000000010300780c */ /* 0x000fe20003f25270 */
[----:B------:R-:W-:Y:S01]  /*0df0*/  UIADD3 UR19, UR19, UR14, URZ ;  /* 0x0000000e13137290 */ /* 0x000fe2000fffe03f */
[----:B------:R-:W-:Y:S01]  /*0e00*/  SHF.R.S32.HI R12, RZ, 0x3, R2 ;  /* 0x00000003ff0c7819 */ /* 0x000fe20000011402 */
[----:B------:R-:W-:Y:S01]  /*0e10*/  IMAD.IADD R17, R196, 0x1, -R0 ;  /* 0x00000001c4117824 */ /* 0x000fe200078e0a00 */
[----:B------:R-:W-:-:S02]  /*0e20*/  UIMAD UR5, UR16, UR5, UR15 ;  /* 0x00000005100572a4 */ /* 0x000fc4000f8e020f */
[----:B------:R-:W-:Y:S01]  /*0e30*/  UIMAD.WIDE.U32 UR16, UR16, UR4, UR18 ;  /* 0x00000004101072a5 */ /* 0x000fe2000f8e0012 */
[C---:B------:R-:W-:Y:S02]  /*0e40*/  IMAD R198, R17.reuse, 0x10, R12 ;  /* 0x0000001011c67824 */ /* 0x040fe400078e020c */
[----:B------:R-:W-:Y:S01]  /*0e50*/  IMAD.SHL.U32 R14, R17, 0x8, RZ ;  /* 0x00000008110e7824 */ /* 0x000fe200078e00ff */
[----:B------:R-:W-:Y:S01]  /*0e60*/  UIADD3 UR5, UR17, UR5, URZ ;  /* 0x0000000511057290 */ /* 0x000fe2000fffe03f */
[C---:B-1----:R-:W-:Y:S01]  /*0e70*/  IMAD R4, R13.reuse, 0x80, R198 ;  /* 0x000000800d047824 */ /* 0x042fe200078e02c6 */
[----:B------:R1:W-:Y:S01]  /*0e80*/  STL [R1+0x20], R198 ;  /* 0x000020c601007387 */ /* 0x0003e20000100800 */
[----:B------:R-:W-:Y:S01]  /*0e90*/  IMAD.U32 R3, RZ, RZ, UR17 ;  /* 0x00000011ff037e24 */ /* 0x000fe2000f8e00ff */
[----:B------:R-:W-:Y:S01]  /*0ea0*/  LEA R13, R13, R12, 0x7 ;  /* 0x0000000c0d0d7211 */ /* 0x000fe200078e38ff */
[----:B------:R-:W-:Y:S01]  /*0eb0*/  @P1 IMAD.HI.U32 R2, R4, c[0x0][0x2c8], RZ ;  /* 0x0000b20004021a27 */ /* 0x000fe200078e00ff */
[----:B------:R-:W-:-:S02]  /*0ec0*/  MOV R3, UR5 ;  /* 0x0000000500037c02 */ /* 0x000fc40008000f00 */
[----:B------:R-:W-:Y:S01]  /*0ed0*/  ISETP.GE.AND P3, PT, R13, R8, PT ;  /* 0x000000080d00720c */ /* 0x000fe20003f66270 */
[----:B------:R-:W-:Y:S01]  /*0ee0*/  IMAD.MOV.U32 R0, RZ, RZ, R4 ;  /* 0x000000ffff007224 */ /* 0x000fe200078e0004 */
[----:B------:R-:W-:Y:S01]  /*0ef0*/  @P1 SHF.R.U32.HI R0, RZ, c[0x0][0x2cc], R2 ;  /* 0x0000b300ff001a19 */ /* 0x000fe20000011602 */
[----:B------:R-:W-:Y:S01]  /*0f00*/  IMAD.U32 R2, RZ, RZ, UR16 ;  /* 0x00000010ff027e24 */ /* 0x000fe2000f8e00ff */
[----:B------:R-:W-:Y:S02]  /*0f10*/  SHF.R.S32.HI R241, RZ, 0x1f, R14 ;  /* 0x0000001ffff17819 */ /* 0x000fe4000001140e */
[--C-:B------:R-:W-:Y:S01]  /*0f20*/  SHF.R.S32.HI R6, RZ, 0x1f, R0.reuse ;  /* 0x0000001fff067819 */ /* 0x100fe20000011400 */
[----:B------:R-:W-:Y:S02]  /*0f30*/  IMAD.MOV R5, RZ, RZ, -R0 ;  /* 0x000000ffff057224 */ /* 0x000fe400078e0a00 */
[----:B------:R-:W-:-:S04]  /*0f40*/  IMAD.WIDE.U32 R2, R0, c[0x0][0x1b0], R2 ;  /* 0x00006c0000027a25 */ /* 0x000fc800078e0002 */
[----:B------:R-:W-:Y:S02]  /*0f50*/  IMAD R4, R5, c[0x0][0x2c4], R4 ;  /* 0x0000b10005047a24 */ /* 0x000fe400078e0204 */
[----:B------:R-:W-:-:S04]  /*0f60*/  IMAD R5, R6, c[0x0][0x1b0], RZ ;  /* 0x00006c0006057a24 */ /* 0x000fc800078e02ff */
[----:B------:R-:W-:Y:S01]  /*0f70*/  IMAD R6, R0, c[0x0][0x1b4], R5 ;  /* 0x00006d0000067a24 */ /* 0x000fe200078e0205 */
[----:B------:R-:W-:-:S03]  /*0f80*/  SHF.R.S32.HI R5, RZ, 0x1f, R4 ;  /* 0x0000001fff057819 */ /* 0x000fc60000011404 */
[----:B------:R-:W-:Y:S02]  /*0f90*/  IMAD.IADD R3, R3, 0x1, R6 ;  /* 0x0000000103037824 */ /* 0x000fe400078e0206 */
[----:B------:R-:W-:Y:S02]  /*0fa0*/  IMAD R0, R5, c[0x0][0x1a8], RZ ;  /* 0x00006a0005007a24 */ /* 0x000fe400078e02ff */
[----:B------:R-:W-:-:S04]  /*0fb0*/  IMAD.WIDE.U32 R2, R4, c[0x0][0x1a8], R2 ;  /* 0x00006a0004027a25 */ /* 0x000fc800078e0002 */
[----:B------:R-:W-:Y:S01]  /*0fc0*/  IMAD R5, R4, c[0x0][0x1ac], R0 ;  /* 0x00006b0004057a24 */ /* 0x000fe200078e0200 */
[----:B------:R-:W-:Y:S02]  /*0fd0*/  LOP3.LUT R0, R15, 0xfffffff0, RZ, 0xc0, !PT ;  /* 0xfffffff00f007812 */ /* 0x000fe400078ec0ff */
[----:B------:R-:W-:Y:S01]  /*0fe0*/  LEA R9, P1, R2, c[0x0][0x160], 0x1 ;  /* 0x0000580002097a11 */ /* 0x000fe200078208ff */
[----:B------:R-:W-:Y:S02]  /*0ff0*/  IMAD.IADD R4, R3, 0x1, R5 ;  /* 0x0000000103047824 */ /* 0x000fe400078e0205 */
[----:B------:R-:W-:Y:S02]  /*1000*/  IMAD.IADD R3, R196, 0x1, -R0 ;  /* 0x00000001c4037824 */ /* 0x000fe400078e0a00 */
[----:B------:R-:W-:Y:S01]  /*1010*/  IMAD.SHL.U32 R0, R12, 0x40, RZ ;  /* 0x000000400c007824 */ /* 0x000fe200078e00ff */
[----:B------:R-:W-:Y:S01]  /*1020*/  LEA.HI.X R5, R2, c[0x0][0x164], R4, 0x1, P1 ;  /* 0x0000590002057a11 */ /* 0x000fe200008f0c04 */
[----:B------:R1:W2:Y:S01]  /*1030*/  SHFL.IDX PT, R6, R9, RZ, 0x181f ;  /* 0x00181fff09067589 */ /* 0x0002a200000e0000 */
[----:B------:R-:W-:-:S02]  /*1040*/  SHF.R.S32.HI R2, RZ, 0x1f, R3 ;  /* 0x0000001fff027819 */ /* 0x000fc40000011403 */
[----:B------:R-:W-:Y:S02]  /*1050*/  LOP3.LUT R0, R0, 0x1c0, RZ, 0xc0, !PT ;  /* 0x000001c000007812 */ /* 0x000fe400078ec0ff */
[----:B------:R-:W-:Y:S02]  /*1060*/  LEA.HI R26, R2, R3, RZ, 0x3 ;  /* 0x00000003021a7211 */ /* 0x000fe400078f18ff */
[----:B------:R-:W-:Y:S02]  /*1070*/  LOP3.LUT R2, R0, 0x38, R14, 0xf8, !PT ;  /* 0x0000003800027812 */ /* 0x000fe400078ef80e */
[----:B------:R-:W-:Y:S02]  /*1080*/  LOP3.LUT R4, R26, 0xfffffff8, RZ, 0xc0, !PT ;  /* 0xfffffff81a047812 */ /* 0x000fe400078ec0ff */
[----:B------:R-:W-:-:S03]  /*1090*/  SHF.R.U32.HI R0, RZ, 0x3, R0 ;  /* 0x00000003ff007819 */ /* 0x000fc60000011600 */
[----:B------:R-:W-:Y:S01]  /*10a0*/  IMAD.IADD R25, R3, 0x1, -R4 ;  /* 0x0000000103197824 */ /* 0x000fe200078e0a04 */
[----:B------:R-:W-:Y:S01]  /*10b0*/  LOP3.LUT R2, R2, R0, RZ, 0x3c, !PT ;  /* 0x0000000002027212 */ /* 0x000fe200078e3cff */
[----:B------:R-:W-:Y:S02]  /*10c0*/  IMAD.SHL.U32 R0, R10, 0x8, RZ ;  /* 0x000000080a007824 */ /* 0x000fe400078e00ff */
[----:B------:R-:W-:Y:S02]  /*10d0*/  IMAD.MOV.U32 R3, RZ, RZ, 0x10 ;  /* 0x00000010ff037424 */ /* 0x000fe400078e00ff */
[----:B------:R-:W-:Y:S01]  /*10e0*/  IMAD.MOV.U32 R4, RZ, RZ, 0x20 ;  /* 0x00000020ff047424 */ /* 0x000fe200078e00ff */
[----:B------:R-:W-:Y:S01]  /*10f0*/  LOP3.LUT R10, R2, 0xfffffe00, R0, 0xf8, !PT ;  /* 0xfffffe00020a7812 */ /* 0x000fe200078ef800 */
[----:B---3--:R3:W4:Y:S01]  /*1100*/  @P0 R2UR UR18, R7 ;  /* 0x00000000071203c2 */ /* 0x00872200000e0000 */
[----:B------:R-:W-:Y:S01]  /*1110*/  ISETP.GE.AND P0, PT, R14, c[0x0][0x198], PT ;  /* 0x000066000e007a0c */ /* 0x000fe20003f06270 */
[----:B----4-:R-:W-:-:S03]  /*1120*/  @!UP0 UMOV UR18, UR11 ;  /* 0x0000000b00128c82 */ /* 0x010fc60008000000 */
[----:B------:R-:W-:-:S05]  /*1130*/  R2P PR, R25, 0x6 ;  /* 0x0000000619007804 */ /* 0x000fca0000000000 */
[----:B------:R-:W-:Y:S02]  /*1140*/  SEL R3, R3, 0xfffffff0, !P1 ;  /* 0xfffffff003037807 */ /* 0x000fe40004800000 */
[----:B------:R-:W-:Y:S01]  /*1150*/  SEL R4, R4, 0xffffffe0, !P2 ;  /* 0xffffffe004047807 */ /* 0x000fe20005000000 */
[----:B---3--:R1:W3:Y:S01]  /*1160*/  SHFL.IDX PT, R7, R5, RZ, 0x181f ;  /* 0x00181fff05077589 */ /* 0x0082e200000e0000 */
[----:B------:R-:W-:Y:S05]  /*1170*/  @P3 BRA `(.L_x_20) ;  /* 0x0000005000003947 */ /* 0x000fea0003800000 */
[----:B--2---:R-:W-:Y:S01]  /*1180*/  LEA R6, P1, R14, R6, 0x1 ;  /* 0x000000060e067211 */ /* 0x004fe200078208ff */
[----:B------:R-:W-:-:S03]  /*1190*/  IMAD.SHL.U32 R0, R10, 0x2, RZ ;  /* 0x000000020a007824 */ /* 0x000fc600078e00ff */
[----:B---3--:R-:W-:-:S05]  /*11a0*/  LEA.HI.X R7, R14, R7, R241, 0x1, P1 ;  /* 0x000000070e077211 */ /* 0x008fca00008f0cf1 */
[----:B------:R-:W-:Y:S01]  /*11b0*/  @!PT LDS RZ, [RZ] ;  /* 0x00000000fffff984 */ /* 0x000fe20000000800 */
[----:B------:R2:W-:Y:S04]  /*11c0*/  LDGSTS.E.BYPASS.LTC128B.128 [R0+0x7100], [R6.64], !P0 ;  /* 0x0710000006007fae */ /* 0x0005e8000c101d4c */
.L_x_20:
[----:B--2---:R-:W-:Y:S05]  /*11d0*/  BSYNC B0 ;  /* 0x0000000000007941 */ /* 0x004fea0003800000 */
.L_x_19:
[----:B------:R-:W-:Y:S01]  /*11e0*/  IADD3 R2, R13, 0x10, RZ ;  /* 0x000000100d027810 */ /* 0x000fe20007ffe0ff */
[----:B------:R2:W4:Y:S01]  /*11f0*/  SHFL.IDX PT, R0, R5, 0x1, 0x181f ;  /* 0x00381f0005007f89 */ /* 0x00052200000e0000 */
[----:B------:R-:W-:Y:S02]  /*1200*/  BSSY B0, `(.L_x_21) ;  /* 0x0000009000007945 */ /* 0x000fe40003800000 */
[----:B------:R-:W-:Y:S01]  /*1210*/  ISETP.GE.AND P1, PT, R2, R8, PT ;  /* 0x000000080200720c */ /* 0x000fe20003f26270 */
[----:B------:R2:W1:-:S12]  /*1220*/  SHFL.IDX PT, R6, R9, 0x1, 0x181f ;  /* 0x00381f0009067f89 */ /* 0x00045800000e0000 */
[----:B------:R-:W-:Y:S05]  /*1230*/  @P1 BRA `(.L_x_22) ;  /* 0x0000005000001947 */ /* 0x000fea0003800000 */
[----:B-1----:R-:W-:-:S04]  /*1240*/  LEA R6, P1, R14, R6, 0x1 ;  /* 0x000000060e067211 */ /* 0x002fc800078208ff */
[----:B---34-:R-:W-:Y:S01]  /*1250*/  LEA.HI.X R7, R14, R0, R241, 0x1, P1 ;  /* 0x000000000e077211 */ /* 0x018fe200008f0cf1 */
[----:B------:R-:W-:-:S05]  /*1260*/  IMAD.SHL.U32 R0, R10, 0x2, RZ ;  /* 0x000000020a007824 */ /* 0x000fca00078e00ff */
[----:B------:R-:W-:Y:S01]  /*1270*/  @!PT LDS RZ, [RZ] ;  /* 0x00000000fffff984 */ /* 0x000fe20000000800 */
[----:B------:R1:W-:Y:S03]  /*1280*/  LDGSTS.E.BYPASS.LTC128B.128 [R0+0x7900], [R6.64], !P0 ;  /* 0x0790000006007fae */ /* 0x0003e6000c101d4c */
.L_x_22:
[----:B------:R-:W-:Y:S05]  /*1290*/  BSYNC B0 ;  /* 0x0000000000007941 */ /* 0x000fea0003800000 */
.L_x_21:
[----:B------:R-:W-:Y:S01]  /*12a0*/  IADD3 R2, R13, 0x20, RZ ;  /* 0x000000200d027810 */ /* 0x000fe20007ffe0ff */
[----:B-1--4-:R1:W4:Y:S01]  /*12b0*/  SHFL.IDX PT, R0, R5, 0x2, 0x181f ;  /* 0x00581f0005007f89 */ /* 0x01232200000e0000 */
[----:B------:R-:W-:Y:S02]  /*12c0*/  BSSY B0, `(.L_x_23) ;  /* 0x0000009000007945 */ /* 0x000fe40003800000 */
[----:B------:R-:W-:Y:S01]  /*12d0*/  ISETP.GE.AND P1, PT, R2, R8, PT ;  /* 0x000000080200720c */ /* 0x000fe20003f26270 */
[----:B------:R1:W2:-:S12]  /*12e0*/  SHFL.IDX PT, R6, R9, 0x2, 0x181f ;  /* 0x00581f0009067f89 */ /* 0x00029800000e0000 */
[----:B------:R-:W-:Y:S05]  /*12f0*/  @P1 BRA `(.L_x_24) ;  /* 0x0000005000001947 */ /* 0x000fea0003800000 */
[----:B--2---:R-:W-:-:S04]  /*1300*/  LEA R6, P1, R14, R6, 0x1 ;  /* 0x000000060e067211 */ /* 0x004fc800078208ff */
[----:B---34-:R-:W-:Y:S01]  /*1310*/  LEA.HI.X R7, R14, R0, R241, 0x1, P1 ;  /* 0x000000000e077211 */ /* 0x018fe200008f0cf1 */
[----:B------:R-:W-:-:S05]  /*1320*/  IMAD.SHL.U32 R0, R10, 0x2, RZ ;  /* 0x000000020a007824 */ /* 0x000fca00078e00ff */
[----:B------:R-:W-:Y:S01]  /*1330*/  @!PT LDS RZ, [RZ] ;  /* 0x00000000fffff984 */ /* 0x000fe20000000800 */
[----:B------:R2:W-:Y:S03]  /*1340*/  LDGSTS.E.BYPASS.LTC128B.128 [R0+0x8100], [R6.64], !P0 ;  /* 0x0810000006007fae */ /* 0x0005e6000c101d4c */
.L_x_24:
[----:B------:R-:W-:Y:S05]  /*1350*/  BSYNC B0 ;  /* 0x0000000000007941 */ /* 0x000fea0003800000 */
.L_x_23:
[----:B------:R-:W-:Y:S01]  /*1360*/  IADD3 R2, R13, 0x30, RZ ;  /* 0x000000300d027810 */ /* 0x000fe20007ffe0ff */
[----:B--2-4-:R2:W4:Y:S01]  /*1370*/  SHFL.IDX PT, R0, R5, 0x3, 0x181f ;  /* 0x00781f0005007f89 */ /* 0x01452200000e0000 */
        /* <DEDUP_REMOVED lines=9> */
.L_x_26:
[----:B------:R-:W-:Y:S05]  /*1410*/  BSYNC B0 ;  /* 0x0000000000007941 */ /* 0x000fea0003800000 */
.L_x_25:
        /* <DEDUP_REMOVED lines=11> */
.L_x_28:
[----:B------:R-:W-:Y:S05]  /*14d0*/  BSYNC B0 ;  /* 0x0000000000007941 */ /* 0x000fea0003800000 */
.L_x_27:
        /* <DEDUP_REMOVED lines=11> */
.L_x_30:
[----:B------:R-:W-:Y:S05]  /*1590*/  BSYNC B0 ;  /* 0x0000000000007941 */ /* 0x000fea0003800000 */
.L_x_29:
        /* <DEDUP_REMOVED lines=11> */
.L_x_32:
[----:B------:R-:W-:Y:S05]  /*1650*/  BSYNC B0 ;  /* 0x0000000000007941 */ /* 0x000fea0003800000 */
.L_x_31:
[----:B-12---:R-:W1:Y:S01]  /*1660*/  SHFL.IDX PT, R9, R9, 0x7, 0x181f ;  /* 0x00f81f0009097f89 */ /* 0x006e6200000e0000 */
[----:B------:R-:W-:Y:S01]  /*1670*/  UMOV UR14, 0x70 ;  /* 0x00000070000e7882 */ /* 0x000fe20000000000 */
[----:B----4-:R-:W-:Y:S01]  /*1680*/  MOV R0, c[0x0][0x2b8] ;  /* 0x0000ae0000007a02 */ /* 0x010fe20000000f00 */
[----:B------:R-:W-:Y:S01]  /*1690*/  UIMAD UR14, UR6, UR14, -0x70 ;  /* 0xffffff90060e74a4 */ /* 0x000fe2000f8e020e */
[----:B------:R2:W4:Y:S01]  /*16a0*/  SHFL.IDX PT, R11, R5, 0x7, 0x181f ;  /* 0x00f81f00050b7f89 */ /* 0x00052200000e0000 */
[----:B------:R-:W-:Y:S01]  /*16b0*/  SHF.L.U32 R197, R10, 0x1, RZ ;  /* 0x000000010ac57819 */ /* 0x000fe200000006ff */
[----:B------:R-:W-:Y:S01]  /*16c0*/  USHF.R.S32.HI UR15, URZ, 0x1f, UR18 ;  /* 0x0000001f3f0f7899 */ /* 0x000fe20008011412 */
[----:B------:R-:W-:Y:S01]  /*16d0*/  ISETP.NE.AND P5, PT, R0, 0x1, PT ;  /* 0x000000010000780c */ /* 0x000fe20003fa5270 */
[----:B------:R-:W-:Y:S01]  /*16e0*/  ULDC.64 UR4, c[0x0][0x2b0] ;  /* 0x0000ac0000047ab9 */ /* 0x000fe20000000a00 */
[----:B------:R-:W-:Y:S01]  /*16f0*/  IADD3 R0, R198, UR14, RZ ;  /* 0x0000000ec6007c10 */ /* 0x000fe2000fffe0ff */
[----:B------:R-:W-:Y:S01]  /*1700*/  UIMAD UR15, UR15, UR4, URZ ;  /* 0x000000040f0f72a4 */ /* 0x000fe2000f8e023f */
[----:B------:R-:W-:Y:S01]  /*1710*/  MOV R243, RZ ;  /* 0x000000ff00f37202 */ /* 0x000fe20000000f00 */
[----:B------:R-:W-:Y:S01]  /*1720*/  UIMAD.WIDE.U32 UR16, UR18, UR4, URZ ;  /* 0x00000004121072a5 */ /* 0x000fe2000f8e003f */
[C---:B------:R-:W-:Y:S01]  /*1730*/  ISETP.GE.AND P4, PT, R0.reuse, UR7, PT ;  /* 0x0000000700007c0c */ /* 0x040fe2000bf86270 */
[----:B------:R-:W-:Y:S01]  /*1740*/  UIMAD UR15, UR18, UR5, UR15 ;  /* 0x00000005120f72a4 */ /* 0x000fe2000f8e020f */
[----:B------:R-:W-:Y:S01]  /*1750*/  IADD3 R2, R0, UR10, RZ ;  /* 0x0000000a00027c10 */ /* 0x000fe2000fffe0ff */
[----:B------:R-:W-:Y:S01]  /*1760*/  STL [R1], R197 ;  /* 0x000000c501007387 */ /* 0x000fe20000100800 */
[----:B------:R-:W-:Y:S01]  /*1770*/  ISETP.GT.OR P4, PT, R198, 0x6f, P4 ;  /* 0x0000006fc600780c */ /* 0x000fe20002784670 */
[----:B------:R-:W-:Y:S01]  /*1780*/  UIADD3 UR15, UR17, UR15, URZ ;  /* 0x0000000f110f7290 */ /* 0x000fe2000fffe03f */
[----:B------:R-:W-:Y:S01]  /*1790*/  MOV R0, R2 ;  /* 0x0000000200007202 */ /* 0x000fe20000000f00 */
[----:B------:R-:W-:Y:S01]  /*17a0*/  ULDC.64 UR4, c[0x0][0x1e8] ;  /* 0x00007a0000047ab9 */ /* 0x000fe20000000a00 */
[----:B--2---:R-:W-:-:S04]  /*17b0*/  IADD3 R5, R13, 0x70, RZ ;  /* 0x000000700d057810 */ /* 0x004fc80007ffe0ff */
[----:B------:R-:W-:Y:S01]  /*17c0*/  ISETP.GE.AND P3, PT, R5, R8, PT ;  /* 0x000000080500720c */ /* 0x000fe20003f66270 */
[----:B------:R-:W-:-:S05]  /*17d0*/  @P5 IMAD.HI.U32 R5, R2, c[0x0][0x2bc], RZ ;  /* 0x0000af0002055a27 */ /* 0x000fca00078e00ff */
[----:B------:R-:W-:-:S04]  /*17e0*/  @P5 SHF.R.U32.HI R0, RZ, c[0x0][0x2c0], R5 ;  /* 0x0000b000ff005a19 */ /* 0x000fc80000011605 */
[----:B------:R-:W-:-:S03]  /*17f0*/  @!P4 IADD3 R5, P1, R0, UR16, RZ ;  /* 0x000000100005cc10 */ /* 0x000fc6000ff3e0ff */
[----:B-1----:R-:W-:Y:S02]  /*1800*/  @!P3 LEA R8, P2, R14, R9, 0x1 ;  /* 0x000000090e08b211 */ /* 0x002fe400078408ff */
[----:B---3--:R-:W-:Y:S02]  /*1810*/  @!P4 LEA.HI.X.SX32 R7, R0, UR15, 0x1, P1 ;  /* 0x0000000f0007cc11 */ /* 0x008fe400088f0eff */
[----:B----4-:R-:W-:Y:S02]  /*1820*/  @!P3 LEA.HI.X R9, R14, R11, R241, 0x1, P2 ;  /* 0x0000000b0e09b211 */ /* 0x010fe400010f0cf1 */
[----:B------:R-:W-:-:S03]  /*1830*/  @!P4 LEA R6, P1, R5, c[0x0][0x2a0], 0x2 ;  /* 0x0000a8000506ca11 */ /* 0x000fc600078210ff */
[----:B------:R-:W-:Y:S01]  /*1840*/  @!PT LDS RZ, [RZ] ;  /* 0x00000000fffff984 */ /* 0x000fe20000000800 */
[----:B------:R1:W-:Y:S01]  /*1850*/  @!P3 LDGSTS.E.BYPASS.LTC128B.128 [R197+0xa900], [R8.64], !P0 ;  /* 0x0a90000008c5bfae */ /* 0x0003e2000c101d4c */
[----:B------:R-:W-:-:S03]  /*1860*/  @!P4 LEA.HI.X R7, R5, c[0x0][0x2a4], R7, 0x2, P1 ;  /* 0x0000a9000507ca11 */ /* 0x000fc600008f1407 */
[----:B------:R-:W0:Y:S04]  /*1870*/  LDGDEPBAR ;  /* 0x00000000000079af */ /* 0x000e280000000000 */
[----:B------:R-:W-:Y:S06]  /*1880*/  BAR.SYNC.DEFER_BLOCKING 0x0 ;  /* 0x0000000000007b1d */ /* 0x000fec0000010000 */
[----:B------:R2:W3:Y:S01]  /*1890*/  @!P4 LDG.E R243, [R6.64] ;  /* 0x0000000c06f3c981 */ /* 0x0004e2000c1e1900 */
[----:B------:R-:W-:Y:S01]  /*18a0*/  IADD3 R0, -R0, RZ, RZ ;  /* 0x000000ff00007210 */ /* 0x000fe20007ffe1ff */
[----:B------:R-:W-:Y:S01]  /*18b0*/  UIMAD UR18, UR8, UR4, URZ ;  /* 0x00000004081272a4 */ /* 0x000fe2000f8e023f */
[----:B-1----:R-:W-:Y:S01]  /*18c0*/  SHF.L.U32 R9, R12, 0x3, RZ ;  /* 0x000000030c097819 */ /* 0x002fe200000006ff */
[----:B------:R-:W-:Y:S01]  /*18d0*/  UIMAD.WIDE.U32 UR20, UR9, UR4, URZ ;  /* 0x00000004091472a5 */ /* 0x000fe2000f8e003f */
[----:B------:R-:W-:Y:S01]  /*18e0*/  SHF.L.U32 R5, R17, 0x6, RZ ;  /* 0x0000000611057819 */ /* 0x000fe200000006ff */
[----:B------:R-:W-:Y:S01]  /*18f0*/  IMAD R16, R0, c[0x0][0x2b8], R2 ;  /* 0x0000ae0000107a24 */ /* 0x000fe200078e0202 */
[----:B------:R-:W-:Y:S01]  /*1900*/  UIMAD UR5, UR9, UR5, UR18 ;  /* 0x00000005090572a4 */ /* 0x000fe2000f8e0212 */
[----:B------:R-:W-:Y:S01]  /*1910*/  SHF.R.S32.HI R22, RZ, 0x4, R15 ;  /* 0x00000004ff167819 */ /* 0x000fe2000001140f */
[----:B------:R-:W-:Y:S01]  /*1920*/  UIADD3 UR18, UR6, -0x1, URZ ;  /* 0xffffffff06127890 */ /* 0x000fe2000fffe03f */
[----:B------:R-:W-:Y:S01]  /*1930*/  LOP3.LUT R5, R5, 0x1c0, RZ, 0xc0, !PT ;  /* 0x000001c005057812 */ /* 0x000fe200078ec0ff */
[----:B------:R-:W-:Y:S01]  /*1940*/  UIADD3 UR19, UR21, UR5, URZ ;  /* 0x0000000515137290 */ /* 0x000fe2000fffe03f */
[----:B------:R-:W-:Y:S01]  /*1950*/  SHF.R.S32.HI R8, RZ, 0x1f, R16 ;  /* 0x0000001fff087819 */ /* 0x000fe20000011410 */
[----:B------:R-:W-:Y:S01]  /*1960*/  UIMAD UR18, UR18, -0x70, UR7 ;  /* 0xffffff90121278a4 */ /* 0x000fe2000f8e0207 */
[----:B------:R-:W-:Y:S01]  /*1970*/  LOP3.LUT R9, R5, 0x8, R9, 0xf8, !PT ;  /* 0x0000000805097812 */ /* 0x000fe200078ef809 */
[----:B------:R-:W-:Y:S01]  /*1980*/  STL [R1+0x4], R16 ;  /* 0x0000041001007387 */ /* 0x000fe20000100800 */
[----:B------:R-:W-:Y:S01]  /*1990*/  SHF.R.U32.HI R5, RZ, 0x3, R5 ;  /* 0x00000003ff057819 */ /* 0x000fe20000011605 */
[----:B------:R-:W-:Y:S01]  /*19a0*/  IMAD R0, R8, c[0x0][0x1e0], RZ ;  /* 0x0000780008007a24 */ /* 0x000fe200078e02ff */
[----:B------:R-:W-:Y:S01]  /*19b0*/  ISETP.GE.AND P6, PT, R14, c[0x0][0x1d4], PT ;  /* 0x000075000e007a0c */ /* 0x000fe20003fc6270 */
[----:B------:R-:W-:Y:S01]  /*19c0*/  IMAD R8, R8, c[0x0][0x208], RZ ;  /* 0x0000820008087a24 */ /* 0x000fe200078e02ff */
[----:B------:R-:W-:Y:S01]  /*19d0*/  IADD3 R18, -R12, UR18, RZ ;  /* 0x000000120c127c10 */ /* 0x000fe2000fffe1ff */
[C---:B------:R-:W-:Y:S01]  /*19e0*/  IMAD R0, R16.reuse, c[0x0][0x1e4], R0 ;  /* 0x0000790010007a24 */ /* 0x040fe200078e0200 */
[----:B------:R-:W-:Y:S01]  /*19f0*/  LOP3.LUT R24, R9, R5, RZ, 0x3c, !PT ;  /* 0x0000000509187212 */ /* 0x000fe200078e3cff */
[----:B------:R-:W-:Y:S01]  /*1a00*/  IMAD R8, R16, c[0x0][0x20c], R8 ;  /* 0x0000830010087a24 */ /* 0x000fe200078e0208 */
[----:B------:R-:W-:Y:S01]  /*1a10*/  ISETP.GE.AND P4, PT, R18, 0x1, PT ;  /* 0x000000011200780c */ /* 0x000fe20003f86270 */
[----:B--2---:R-:W-:Y:S01]  /*1a20*/  IMAD.WIDE.U32 R6, R16, c[0x0][0x1e0], RZ ;  /* 0x0000780010067a25 */ /* 0x004fe200078e00ff */
[C---:B------:R-:W-:Y:S01]  /*1a30*/  ISETP.GE.AND P3, PT, R18.reuse, 0x11, PT ;  /* 0x000000111200780c */ /* 0x040fe20003f66270 */
[----:B------:R-:W-:Y:S01]  /*1a40*/  ULDC.64 UR4, c[0x0][0x210] ;  /* 0x0000840000047ab9 */ /* 0x000fe20000000a00 */
[----:B------:R-:W-:Y:S01]  /*1a50*/  ISETP.GE.AND P2, PT, R18, 0x21, PT ;  /* 0x000000211200780c */ /* 0x000fe20003f46270 */
[----:B------:R-:W-:Y:S01]  /*1a60*/  IMAD R5, R16, c[0x0][0x1e0], RZ ;  /* 0x0000780010057a24 */ /* 0x000fe200078e02ff */
[----:B------:R-:W-:Y:S01]  /*1a70*/  IADD3 R7, R7, R0, RZ ;  /* 0x0000000007077210 */ /* 0x000fe20007ffe0ff */
[----:B------:R-:W-:Y:S01]  /*1a80*/  UIMAD.WIDE.U32 UR22, UR9, UR4, URZ ;  /* 0x00000004091672a5 */ /* 0x000fe2000f8e003f */
[----:B------:R-:W-:Y:S01]  /*1a90*/  MOV R9, UR9 ;  /* 0x0000000900097c02 */ /* 0x000fe20008000f00 */
[----:B------:R-:W-:Y:S01]  /*1aa0*/  UIMAD UR4, UR8, UR4, URZ ;  /* 0x00000004080472a4 */ /* 0x000fe2000f8e023f */
[----:B------:R-:W-:Y:S01]  /*1ab0*/  LEA.HI R195, R27, R196, RZ, 0x5 ;  /* 0x000000c41bc37211 */ /* 0x000fe200078f28ff */
[----:B------:R-:W-:Y:S01]  /*1ac0*/  UISETP.GE.AND UP0, UPT, UR7, 0x71, UPT ;  /* 0x000000710700788c */ /* 0x000fe2000bf06270 */
[----:B------:R-:W-:Y:S01]  /*1ad0*/  SHF.L.U32 R242, R14, 0x1, RZ ;  /* 0x000000010ef27819 */ /* 0x000fe200000006ff */
[----:B------:R-:W-:-:S04]  /*1ae0*/  UIMAD UR4, UR9, UR5, UR4 ;  /* 0x00000005090472a4 */ /* 0x000fc8000f8e0204 */
[----:B------:R-:W-:Y:S01]  /*1af0*/  UIADD3 UR4, UR23, UR4, URZ ;  /* 0x0000000417047290 */ /* 0x000fe2000fffe03f */
[----:B---3--:R-:W-:Y:S01]  /*1b00*/  SHF.R.S32.HI R23, RZ, 0x1f, R243 ;  /* 0x0000001fff177819 */ /* 0x008fe200000114f3 */
[----:B------:R-:W-:-:S04]  /*1b10*/  IMAD.WIDE.U32 R6, R243, c[0x0][0x1f0], R6 ;  /* 0x00007c00f3067a25 */ /* 0x000fc800078e0006 */
[----:B------:R-:W-:Y:S01]  /*1b20*/  IMAD R2, R23, c[0x0][0x1f0], RZ ;  /* 0x00007c0017027a24 */ /* 0x000fe200078e02ff */
[----:B------:R-:W-:Y:S01]  /*1b30*/  IADD3 R0, P0, R6, UR20, RZ ;  /* 0x0000001406007c10 */ /* 0x000fe2000ff1e0ff */
[C---:B------:R-:W-:Y:S02]  /*1b40*/  IMAD R5, R243.reuse, c[0x0][0x1f0], R5 ;  /* 0x00007c00f3057a24 */ /* 0x040fe400078e0205 */
[----:B------:R-:W-:Y:S02]  /*1b50*/  IMAD R2, R243, c[0x0][0x1f4], R2 ;  /* 0x00007d00f3027a24 */ /* 0x000fe400078e0202 */
[----:B------:R-:W-:-:S03]  /*1b60*/  IMAD R5, R9, c[0x0][0x1e8], R5 ;  /* 0x00007a0009057a24 */ /* 0x000fc600078e0205 */
[----:B------:R-:W-:Y:S02]  /*1b70*/  IADD3.X R6, R7, UR19, R2, P0, !PT ;  /* 0x0000001307067c10 */ /* 0x000fe400087fe402 */
[C---:B------:R-:W-:Y:S02]  /*1b80*/  LEA R2, P0, R0.reuse, c[0x0][0x1c8], 0x1 ;  /* 0x0000720000027a11 */ /* 0x040fe400078008ff */
[----:B------:R-:W-:Y:S02]  /*1b90*/  LEA R5, R5, c[0x0][0x1c8], 0x1 ;  /* 0x0000720005057a11 */ /* 0x000fe400078e08ff */
[----:B------:R-:W-:Y:S01]  /*1ba0*/  LEA.HI.X R0, R0, c[0x0][0x1cc], R6, 0x1, P0 ;  /* 0x0000730000007a11 */ /* 0x000fe200000f0c06 */
[----:B------:R-:W1:Y:S01]  /*1bb0*/  SHFL.IDX PT, R12, R2, RZ, 0x181f ;  /* 0x00181fff020c7589 */ /* 0x000e6200000e0000 */
[----:B------:R-:W-:-:S03]  /*1bc0*/  LEA.HI R6, R15, R22, RZ, 0x1 ;  /* 0x000000160f067211 */ /* 0x000fc600078f08ff */
[----:B------:R-:W2:Y:S01]  /*1bd0*/  SHFL.IDX PT, R11, R2, 0x1, 0x181f ;  /* 0x00381f00020b7f89 */ /* 0x000ea200000e0000 */
[----:B------:R-:W-:Y:S01]  /*1be0*/  LOP3.LUT R10, R6, 0xfffffffe, RZ, 0xc0, !PT ;  /* 0xfffffffe060a7812 */ /* 0x000fe200078ec0ff */
[----:B------:R-:W-:Y:S02]  /*1bf0*/  IMAD.WIDE.U32 R6, R16, c[0x0][0x208], RZ ;  /* 0x0000820010067a25 */ /* 0x000fe400078e00ff */
[----:B------:R-:W3:Y:S01]  /*1c00*/  SHFL.IDX PT, R13, R0, RZ, 0x181f ;  /* 0x00181fff000d7589 */ /* 0x000ee200000e0000 */
[----:B------:R-:W-:Y:S02]  /*1c10*/  IADD3 R22, R22, -R10, RZ ;  /* 0x8000000a16167210 */ /* 0x000fe40007ffe0ff */
[----:B------:R-:W-:Y:S01]  /*1c20*/  IADD3 R7, R7, R8, RZ ;  /* 0x0000000807077210 */ /* 0x000fe20007ffe0ff */
[----:B------:R-:W4:Y:S04]  /*1c30*/  SHFL.IDX PT, R21, R0, 0x1, 0x181f ;  /* 0x00381f0000157f89 */ /* 0x000f2800000e0000 */
[----:B------:R-:W5:Y:S01]  /*1c40*/  SHFL.IDX PT, R19, R2, 0x2, 0x181f ;  /* 0x00581f0002137f89 */ /* 0x000f6200000e0000 */
[----:B------:R-:W-:-:S03]  /*1c50*/  IMAD.WIDE.U32 R6, R243, c[0x0][0x218], R6 ;  /* 0x00008600f3067a25 */ /* 0x000fc600078e0006 */
[----:B------:R-:W5:Y:S04]  /*1c60*/  SHFL.IDX PT, R20, R0, 0x2, 0x181f ;  /* 0x00581f0000147f89 */ /* 0x000f6800000e0000 */
[----:B------:R-:W5:Y:S01]  /*1c70*/  SHFL.IDX PT, R15, R2, 0x3, 0x181f ;  /* 0x00781f00020f7f89 */ /* 0x000f6200000e0000 */
[----:B-1----:R-:W-:-:S03]  /*1c80*/  @P4 LEA R12, P1, R14, R12, 0x1 ;  /* 0x0000000c0e0c4211 */ /* 0x002fc600078208ff */
[----:B------:R-:W1:Y:S01]  /*1c90*/  SHFL.IDX PT, R16, R0, 0x3, 0x181f ;  /* 0x00781f0000107f89 */ /* 0x000e6200000e0000 */
[C---:B--2---:R-:W-:Y:S02]  /*1ca0*/  @P3 LEA R10, P0, R14.reuse, R11, 0x1 ;  /* 0x0000000b0e0a3211 */ /* 0x044fe400078008ff */
[C-C-:B---3--:R-:W-:Y:S02]  /*1cb0*/  @P4 LEA.HI.X R13, R14.reuse, R13, R241.reuse, 0x1, P1 ;  /* 0x0000000d0e0d4211 */ /* 0x148fe400008f0cf1 */
[----:B----4-:R-:W-:-:S03]  /*1cc0*/  @P3 LEA.HI.X R11, R14, R21, R241, 0x1, P0 ;  /* 0x000000150e0b3211 */ /* 0x010fc600000f0cf1 */
[----:B------:R2:W-:Y:S01]  /*1cd0*/  @P4 LDGSTS.E.BYPASS.LTC128B.128 [R197+0x3900], [R12.64], !P6 ;  /* 0x039000000cc54fae */ /* 0x0005e2000f101d4c */
[----:B------:R-:W-:Y:S02]  /*1ce0*/  ISETP.GE.AND P0, PT, R18, 0x31, PT ;  /* 0x000000311200780c */ /* 0x000fe40003f06270 */
[----:B-----5:R-:W-:Y:S01]  /*1cf0*/  @P2 LEA R8, P1, R14, R19, 0x1 ;  /* 0x000000130e082211 */ /* 0x020fe200078208ff */
[----:B------:R3:W-:Y:S01]  /*1d00*/  @P3 LDGSTS.E.BYPASS.LTC128B.128 [R197+0x4100], [R10.64], !P6 ;  /* 0x041000000ac53fae */ /* 0x0007e2000f101d4c */
[----:B------:R-:W-:Y:S02]  /*1d10*/  ISETP.GE.AND P4, PT, R18, 0x41, PT ;  /* 0x000000411200780c */ /* 0x000fe40003f86270 */
[----:B------:R-:W-:Y:S01]  /*1d20*/  @P2 LEA.HI.X R9, R14, R20, R241, 0x1, P1 ;  /* 0x000000140e092211 */ /* 0x000fe200008f0cf1 */
[----:B------:R-:W-:Y:S01]  /*1d30*/  SHFL.IDX PT, R19, R0, 0x5, 0x181f ;  /* 0x00b81f0000137f89 */ /* 0x000fe200000e0000 */
[----:B------:R-:W-:-:S03]  /*1d40*/  ISETP.GE.AND P3, PT, R18, 0x51, PT ;  /* 0x000000511200780c */ /* 0x000fc60003f66270 */
[----:B------:R4:W-:Y:S01]  /*1d50*/  @P2 LDGSTS.E.BYPASS.LTC128B.128 [R197+0x4900], [R8.64], !P6 ;  /* 0x0490000008c52fae */ /* 0x0009e2000f101d4c */
[----:B------:R-:W-:-:S03]  /*1d60*/  ISETP.GE.AND P2, PT, R18, 0x61, PT ;  /* 0x000000611200780c */ /* 0x000fc60003f46270 */
[----:B--2---:R-:W-:Y:S04]  /*1d70*/  SHFL.IDX PT, R12, R2, 0x5, 0x181f ;  /* 0x00b81f00020c7f89 */ /* 0x004fe800000e0000 */
[----:B---3--:R2:W3:Y:S04]  /*1d80*/  SHFL.IDX PT, R10, R2, 0x4, 0x181f ;  /* 0x00981f00020a7f89 */ /* 0x0084e800000e0000 */
[----:B------:R-:W5:Y:S01]  /*1d90*/  SHFL.IDX PT, R11, R0, 0x4, 0x181f ;  /* 0x00981f00000b7f89 */ /* 0x000f6200000e0000 */
[----:B----4-:R-:W-:-:S03]  /*1da0*/  @P0 LEA R8, P1, R14, R15, 0x1 ;  /* 0x0000000f0e080211 */ /* 0x010fc600078208ff */
[----:B------:R-:W4:Y:S01]  /*1db0*/  SHFL.IDX PT, R15, R5, 0x6, 0x181f ;  /* 0x00d81f00050f7f89 */ /* 0x000f2200000e0000 */
[----:B-1----:R-:W-:-:S03]  /*1dc0*/  @P0 LEA.HI.X R9, R14, R16, R241, 0x1, P1 ;  /* 0x000000100e090211 */ /* 0x002fc600008f0cf1 */
[----:B------:R1:W4:Y:S04]  /*1dd0*/  SHFL.IDX PT, R16, R0, 0x6, 0x181f ;  /* 0x00d81f0000107f89 */ /* 0x00032800000e0000 */
[----:B------:R4:W-:Y:S01]  /*1de0*/  @P0 LDGSTS.E.BYPASS.LTC128B.128 [R197+0x5100], [R8.64], !P6 ;  /* 0x0510000008c50fae */ /* 0x0009e2000f101d4c */
[----:B--2---:R-:W-:Y:S02]  /*1df0*/  SHF.L.U32 R2, R25, 0x6, RZ ;  /* 0x0000000619027819 */ /* 0x004fe400000006ff */
[----:B---3--:R-:W-:-:S04]  /*1e00*/  @P4 LEA R10, P1, R14, R10, 0x1 ;  /* 0x0000000a0e0a4211 */ /* 0x008fc800078208ff */
[----:B-----5:R-:W-:-:S05]  /*1e10*/  @P4 LEA.HI.X R11, R14, R11, R241, 0x1, P1 ;  /* 0x0000000b0e0b4211 */ /* 0x020fca00008f0cf1 */
[----:B------:R2:W-:Y:S01]  /*1e20*/  @P4 LDGSTS.E.BYPASS.LTC128B.128 [R197+0x5900], [R10.64], !P6 ;  /* 0x059000000ac54fae */ /* 0x0005e2000f101d4c */
[----:B-1----:R-:W-:Y:S01]  /*1e30*/  LOP3.LUT R0, R2, 0x1c0, RZ, 0xc0, !PT ;  /* 0x000001c002007812 */ /* 0x002fe200078ec0ff */
[----:B------:R-:W-:-:S04]  /*1e40*/  IMAD R2, R23, c[0x0][0x218], RZ ;  /* 0x0000860017027a24 */ /* 0x000fc800078e02ff */
[----:B------:R-:W-:Y:S01]  /*1e50*/  IMAD R5, R243, c[0x0][0x21c], R2 ;  /* 0x00008700f3057a24 */ /* 0x000fe200078e0202 */
[----:B------:R-:W-:Y:S02]  /*1e60*/  IADD3 R2, P0, R6, UR22, RZ ;  /* 0x0000001606027c10 */ /* 0x000fe4000ff1e0ff */
[----:B------:R-:W-:Y:S02]  /*1e70*/  SHF.L.U32 R6, R22, 0x3, RZ ;  /* 0x0000000316067819 */ /* 0x000fe400000006ff */
[----:B----4-:R-:W-:Y:S02]  /*1e80*/  @P3 LEA R8, P1, R14, R12, 0x1 ;  /* 0x0000000c0e083211 */ /* 0x010fe400078208ff */
[----:B------:R-:W-:Y:S02]  /*1e90*/  IADD3.X R13, R7, UR4, R5, P0, !PT ;  /* 0x00000004070d7c10 */ /* 0x000fe400087fe405 */
[----:B------:R-:W-:Y:S02]  /*1ea0*/  LOP3.LUT R12, R0, 0x8, R6, 0xf8, !PT ;  /* 0x00000008000c7812 */ /* 0x000fe400078ef806 */
[----:B------:R-:W-:-:S02]  /*1eb0*/  SHF.R.U32.HI R7, RZ, 0x3, R0 ;  /* 0x00000003ff077819 */ /* 0x000fc40000011600 */
[C-C-:B------:R-:W-:Y:S02]  /*1ec0*/  @P3 LEA.HI.X R9, R14.reuse, R19, R241.reuse, 0x1, P1 ;  /* 0x000000130e093211 */ /* 0x140fe400008f0cf1 */
[----:B------:R-:W-:Y:S02]  /*1ed0*/  @P2 LEA R6, P1, R14, R15, 0x1 ;  /* 0x0000000f0e062211 */ /* 0x000fe400078208ff */
[----:B------:R-:W-:Y:S01]  /*1ee0*/  LOP3.LUT R117, R12, R7, RZ, 0x3c, !PT ;  /* 0x000000070c757212 */ /* 0x000fe200078e3cff */
[----:B------:R1:W-:Y:S01]  /*1ef0*/  @P3 LDGSTS.E.BYPASS.LTC128B.128 [R197+0x6100], [R8.64], !P6 ;  /* 0x0610000008c53fae */ /* 0x0003e2000f101d4c */
[----:B------:R-:W-:Y:S02]  /*1f00*/  @P2 LEA.HI.X R7, R14, R16, R241, 0x1, P1 ;  /* 0x000000100e072211 */ /* 0x000fe400008f0cf1 */
[----:B------:R-:W-:Y:S02]  /*1f10*/  LEA R5, P0, R2, c[0x0][0x1f8], 0x1 ;  /* 0x00007e0002057a11 */ /* 0x000fe400078008ff */
[----:B------:R-:W-:Y:S01]  /*1f20*/  LEA R0, R22, R24, 0x9 ;  /* 0x0000001816007211 */ /* 0x000fe200078e48ff */
[----:B------:R3:W-:Y:S01]  /*1f30*/  @P2 LDGSTS.E.BYPASS.LTC128B.128 [R197+0x6900], [R6.64], !P6 ;  /* 0x0690000006c52fae */ /* 0x0007e2000f101d4c */
[----:B------:R-:W-:-:S02]  /*1f40*/  LEA.HI.X R2, R2, c[0x0][0x1fc], R13, 0x1, P0 ;  /* 0x00007f0002027a11 */ /* 0x000fc400000f0c0d */
[----:B------:R-:W-:Y:S01]  /*1f50*/  LOP3.LUT P0, RZ, R17, 0x2, RZ, 0xc0, !PT ;  /* 0x0000000211ff7812 */ /* 0x000fe2000780c0ff */
[----:B------:R-:W0:Y:S01]  /*1f60*/  LDGDEPBAR ;  /* 0x00000000000079af */ /* 0x000e220000000000 */
[----:B------:R-:W-:Y:S02]  /*1f70*/  SHF.L.U32 R119, R0, 0x1, RZ ;  /* 0x0000000100777819 */ /* 0x000fe400000006ff */
[C---:B------:R-:W-:Y:S01]  /*1f80*/  SHF.L.U64.HI R241, R14.reuse, 0x1, R241 ;  /* 0x000000010ef17819 */ /* 0x040fe200000102f1 */
[----:B--2---:R-:W2:Y:S01]  /*1f90*/  SHFL.IDX PT, R10, R5, RZ, 0x181f ;  /* 0x00181fff050a7589 */ /* 0x004ea200000e0000 */
[C---:B------:R-:W-:Y:S02]  /*1fa0*/  IADD3 R0, R119.reuse, 0x3900, RZ ;  /* 0x0000390077007810 */ /* 0x040fe40007ffe0ff */
[----:B------:R-:W-:Y:S01]  /*1fb0*/  IADD3 R234, R119, 0x3920, RZ ;  /* 0x0000392077ea7810 */ /* 0x000fe20007ffe0ff */
[----:B------:R-:W-:Y:S01]  /*1fc0*/  SHFL.IDX PT, R11, R2, RZ, 0x181f ;  /* 0x00181fff020b7589 */ /* 0x000fe200000e0000 */
[----:B------:R-:W-:-:S03]  /*1fd0*/  ISETP.GE.AND P3, PT, R14, c[0x0][0x1d4], PT ;  /* 0x000075000e007a0c */ /* 0x000fc60003f66270 */
[----:B------:R-:W-:Y:S01]  /*1fe0*/  @P0 IADD3 R234, R0, -0x20, RZ ;  /* 0xffffffe000ea0810 */ /* 0x000fe20007ffe0ff */
[----:B------:R-:W-:Y:S01]  /*1ff0*/  SHFL.IDX PT, R13, R2, 0x1, 0x181f ;  /* 0x00381f00020d7f89 */ /* 0x000fe200000e0000 */
[C---:B------:R-:W-:Y:S02]  /*2000*/  ISETP.LT.OR P0, PT, R18.reuse, 0x1, P3 ;  /* 0x000000011200780c */ /* 0x040fe40001f01670 */
[----:B------:R-:W-:Y:S01]  /*2010*/  ISETP.LT.OR P2, PT, R18, 0x11, P3 ;  /* 0x000000111200780c */ /* 0x000fe20001f41670 */
[----:B-1----:R-:W1:Y:S01]  /*2020*/  SHFL.IDX PT, R9, R5, 0x1, 0x181f ;  /* 0x00381f0005097f89 */ /* 0x002e6200000e0000 */
[C---:B------:R-:W-:Y:S02]  /*2030*/  IADD3 R240, R234.reuse, 0x800, RZ ;  /* 0x00000800eaf07810 */ /* 0x040fe40007ffe0ff */
[C---:B------:R-:W-:Y:S01]  /*2040*/  IADD3 R239, R234.reuse, 0x1000, RZ ;  /* 0x00001000eaef7810 */ /* 0x040fe20007ffe0ff */
[----:B------:R-:W4:Y:S01]  /*2050*/  SHFL.IDX PT, R8, R5, 0x2, 0x181f ;  /* 0x00581f0005087f89 */ /* 0x000f2200000e0000 */
[----:B------:R-:W-:Y:S01]  /*2060*/  IADD3 R238, R234, 0x1800, RZ ;  /* 0x00001800eaee7810 */ /* 0x000fe20007ffe0ff */
[----:B------:R-:W-:-:S04]  /*2070*/  DEPBAR.LE SB0, 0x1 ;  /* 0x000080400000791a */ /* 0x000fc80000000000 */
[----:B------:R-:W-:-:S04]  /*2080*/  DEPBAR.LE SB0, 0x0 ;  /* 0x000080000000791a */ /* 0x000fc80000000000 */
[----:B------:R-:W-:Y:S01]  /*2090*/  BAR.SYNC.DEFER_BLOCKING 0x0 ;  /* 0x0000000000007b1d */ /* 0x000fe20000010000 */
[----:B---3--:R-:W-:Y:S02]  /*20a0*/  SHF.L.U32 R7, R26, 0x6, RZ ;  /* 0x000000061a077819 */ /* 0x008fe400000006ff */
[----:B------:R-:W-:Y:S02]  /*20b0*/  SHF.L.U32 R6, R195, 0x5, RZ ;  /* 0x00000005c3067819 */ /* 0x000fe400000006ff */
[----:B------:R-:W-:Y:S01]  /*20c0*/  LOP3.LUT R116, R7, 0xfffffe00, RZ, 0xc0, !PT ;  /* 0xfffffe0007747812 */ /* 0x000fe200078ec0ff */
[----:B------:R-:W3:Y:S01]  /*20d0*/  SHFL.IDX PT, R16, R5, 0x3, 0x181f ;  /* 0x00781f0005107f89 */ /* 0x000ee200000e0000 */
[----:B------:R-:W-:Y:S02]  /*20e0*/  LOP3.LUT R0, R6, 0x7ffffc00, RZ, 0xc0, !PT ;  /* 0x7ffffc0006007812 */ /* 0x000fe400078ec0ff */
[----:B--2---:R-:W-:Y:S01]  /*20f0*/  IADD3 R14, P1, R10, R242, RZ ;  /* 0x000000f20a0e7210 */ /* 0x004fe20007f3e0ff */
[----:B------:R-:W2:Y:S01]  /*2100*/  SHFL.IDX PT, R20, R2, 0x2, 0x181f ;  /* 0x00581f0002147f89 */ /* 0x000ea200000e0000 */
[----:B------:R-:W-:-:S02]  /*2110*/  IADD3 R0, R117, R116, R0 ;  /* 0x0000007475007210 */ /* 0x000fc40007ffe000 */
[-C--:B-1----:R-:W-:Y:S01]  /*2120*/  IADD3 R12, P4, R9, R242.reuse, RZ ;  /* 0x000000f2090c7210 */ /* 0x082fe20007f9e0ff */
[----:B------:R-:W1:Y:S01]  /*2130*/  SHFL.IDX PT, R19, R5, 0x4, 0x181f ;  /* 0x00981f0005137f89 */ /* 0x000e6200000e0000 */
[----:B------:R-:W-:Y:S02]  /*2140*/  SHF.L.U32 R230, R0, 0x1, RZ ;  /* 0x0000000100e67819 */ /* 0x000fe400000006ff */
[-C--:B------:R-:W-:Y:S01]  /*2150*/  IADD3.X R15, R11, R241.reuse, RZ, P1, !PT ;  /* 0x000000f10b0f7210 */ /* 0x080fe20000ffe4ff */
[----:B------:R-:W5:Y:S01]  /*2160*/  SHFL.IDX PT, R22, R2, 0x3, 0x181f ;  /* 0x00781f0002167f89 */ /* 0x000f6200000e0000 */
[----:B----4-:R-:W-:Y:S02]  /*2170*/  IADD3 R8, P1, R8, R242, RZ ;  /* 0x000000f208087210 */ /* 0x010fe40007f3e0ff */
[----:B------:R-:W-:Y:S01]  /*2180*/  IADD3.X R13, R13, R241, RZ, P4, !PT ;  /* 0x000000f10d0d7210 */ /* 0x000fe200027fe4ff */
[----:B------:R-:W4:Y:S01]  /*2190*/  SHFL.IDX PT, R21, R2, 0x4, 0x181f ;  /* 0x00981f0002157f89 */ /* 0x000f2200000e0000 */
[----:B------:R-:W-:-:S02]  /*21a0*/  LEA R233, R3, R230, 0x1 ;  /* 0x000000e603e97211 */ /* 0x000fc400078e08ff */
[----:B------:R-:W-:Y:S01]  /*21b0*/  LEA R231, R4, R230, 0x1 ;  /* 0x000000e604e77211 */ /* 0x000fe200078e08ff */
[----:B------:R-:W-:Y:S01]  /*21c0*/  LDSM.16.M88.4 R36, [R230+0x7100] ;  /* 0x00710000e624783b */ /* 0x000fe20000000200 */
[----:B------:R-:W-:Y:S02]  /*21d0*/  IADD3 R237, R234, 0x2000, RZ ;  /* 0x00002000eaed7810 */ /* 0x000fe40007ffe0ff */
[----:B------:R-:W-:Y:S01]  /*21e0*/  LEA R232, R3, R231, 0x1 ;  /* 0x000000e703e87211 */ /* 0x000fe200078e08ff */
[----:B------:R-:W4:Y:S01]  /*21f0*/  LDSM.16.M88.4 R48, [R119+0x3900] ;  /* 0x003900007730783b */ /* 0x000f220000000200 */
[----:B---3--:R-:W-:Y:S02]  /*2200*/  IADD3 R6, P4, R16, R242, RZ ;  /* 0x000000f210067210 */ /* 0x008fe40007f9e0ff */
[----:B------:R-:W-:Y:S01]  /*2210*/  IADD3 R236, R234, 0x2800, RZ ;  /* 0x00002800eaec7810 */ /* 0x000fe20007ffe0ff */
[----:B------:R-:W-:Y:S01]  /*2220*/  SHFL.IDX PT, R0, R5, 0x5, 0x181f ;  /* 0x00b81f0005007f89 */ /* 0x000fe200000e0000 */
[----:B--2---:R-:W-:-:S02]  /*2230*/  IADD3.X R9, R20, R241, RZ, P1, !PT ;  /* 0x000000f114097210 */ /* 0x004fc40000ffe4ff */
[----:B------:R-:W-:Y:S01]  /*2240*/  IADD3 R235, R234, 0x3000, RZ ;  /* 0x00003000eaeb7810 */ /* 0x000fe20007ffe0ff */
[----:B------:R-:W-:Y:S01]  /*2250*/  SHFL.IDX PT, R5, R5, 0x6, 0x181f ;  /* 0x00d81f0005057f89 */ /* 0x000fe200000e0000 */
[----:B-1----:R-:W-:-:S03]  /*2260*/  IADD3 R10, P1, R19, R242, RZ ;  /* 0x000000f2130a7210 */ /* 0x002fc60007f3e0ff */
[----:B------:R-:W1:Y:S01]  /*2270*/  LDSM.16.M88.4 R32, [R230+0x9100] ;  /* 0x00910000e620783b */ /* 0x000e620000000200 */
[-C--:B-----5:R-:W-:Y:S02]  /*2280*/  IADD3.X R7, R22, R241.reuse, RZ, P4, !PT ;  /* 0x000000f116077210 */ /* 0x0a0fe400027fe4ff */
[C---:B------:R-:W-:Y:S01]  /*2290*/  ISETP.LT.OR P4, PT, R18.reuse, 0x21, P3 ;  /* 0x000000211200780c */ /* 0x040fe20001f81670 */
[----:B------:R-:W-:Y:S01]  /*22a0*/  SHFL.IDX PT, R16, R2, 0x5, 0x181f ;  /* 0x00b81f0002107f89 */ /* 0x000fe200000e0000 */
[----:B----4-:R-:W-:Y:S02]  /*22b0*/  IADD3.X R11, R21, R241, RZ, P1, !PT ;  /* 0x000000f1150b7210 */ /* 0x010fe40000ffe4ff */
[C---:B------:R-:W-:Y:S01]  /*22c0*/  ISETP.LT.OR P1, PT, R18.reuse, 0x31, P3 ;  /* 0x000000311200780c */ /* 0x040fe20001f21670 */
[----:B------:R-:W-:Y:S04]  /*22d0*/  SHFL.IDX PT, R2, R2, 0x6, 0x181f ;  /* 0x00d81f0002027f89 */ /* 0x000fe800000e0000 */
[----:B------:R-:W-:Y:S04]  /*22e0*/  LDSM.16.M88.4 R80, [R119+0x4100] ;  /* 0x004100007750783b */ /* 0x000fe80000000200 */
[----:B------:R-:W-:Y:S04]  /*22f0*/  LDSM.16.M88.4 R88, [R119+0x4900] ;  /* 0x004900007758783b */ /* 0x000fe80000000200 */
[----:B------:R-:W-:Y:S04]  /*2300*/  LDSM.16.M88.4 R96, [R119+0x5100] ;  /* 0x005100007760783b */ /* 0x000fe80000000200 */
[----:B------:R-:W-:Y:S04]  /*2310*/  LDSM.16.M88.4 R104, [R119+0x5900] ;  /* 0x005900007768783b */ /* 0x000fe80000000200 */
[----:B------:R-:W-:Y:S01]  /*2320*/  LDSM.16.M88.4 R112, [R119+0x6100] ;  /* 0x006100007770783b */ /* 0x000fe20000000200 */
[----:B------:R-:W-:Y:S03]  /*2330*/  HMMA.16816.F32.BF16 R68, R36, R50, RZ ;  /* 0x000000322444723c */ /* 0x000fe600000418ff */
[----:B------:R-:W-:Y:S04]  /*2340*/  LDSM.16.M88.4 R124, [R119+0x6900] ;  /* 0x00690000777c783b */ /* 0x000fe80000000200 */
[----:B------:R-:W-:Y:S04]  /*2350*/  LDSM.16.M88.4 R28, [R233+0x7100] ;  /* 0x00710000e91c783b */ /* 0x000fe80000000200 */
[----:B------:R-:W-:Y:S01]  /*2360*/  LDSM.16.M88.4 R24, [R233+0x9100] ;  /* 0x00910000e918783b */ /* 0x000fe20000000200 */
[----:B-1----:R-:W-:Y:S03]  /*2370*/  HMMA.16816.F32.BF16 R56, R32, R48, RZ ;  /* 0x000000302038723c */ /* 0x002fe600000418ff */
[----:B------:R-:W1:Y:S04]  /*2380*/  LDSM.16.M88.4 R52, [R234] ;  /* 0x00000000ea34783b */ /* 0x000e680000000200 */
[----:B------:R-:W-:Y:S04]  /*2390*/  LDSM.16.M88.4 R84, [R234+0x800] ;  /* 0x00080000ea54783b */ /* 0x000fe80000000200 */
[----:B------:R-:W-:Y:S04]  /*23a0*/  LDSM.16.M88.4 R92, [R234+0x1000] ;  /* 0x00100000ea5c783b */ /* 0x000fe80000000200 */
[----:B------:R-:W-:Y:S04]  /*23b0*/  LDSM.16.M88.4 R100, [R234+0x1800] ;  /* 0x00180000ea64783b */ /* 0x000fe80000000200 */
[----:B------:R-:W-:Y:S04]  /*23c0*/  LDSM.16.M88.4 R108, [R234+0x2000] ;  /* 0x00200000ea6c783b */ /* 0x000fe80000000200 */
[----:B------:R-:W-:Y:S04]  /*23d0*/  LDSM.16.M88.4 R120, [R234+0x2800] ;  /* 0x00280000ea78783b */ /* 0x000fe80000000200 */
[----:B------:R-:W-:Y:S04]  /*23e0*/  LDSM.16.M88.4 R128, [R234+0x3000] ;  /* 0x00300000ea80783b */ /* 0x000fe80000000200 */
[----:B------:R-:W-:Y:S01]  /*23f0*/  @!PT LDS RZ, [RZ] ;  /* 0x00000000fffff984 */ /* 0x000fe20000000800 */
[----:B------:R-:W-:Y:S01]  /*2400*/  @!PT LDS RZ, [RZ] ;  /* 0x00000000fffff984 */ /* 0x000fe20000000800 */
[----:B------:R-:W-:Y:S01]  /*2410*/  @!PT LDS RZ, [RZ] ;  /* 0x00000000fffff984 */ /* 0x000fe20000000800 */
[----:B------:R2:W-:Y:S01]  /*2420*/  LDGSTS.E.BYPASS.LTC128B.128 [R197+0x100], [R14.64], !P0 ;  /* 0x001000000ec57fae */ /* 0x0005e2000c101d4c */
[----:B------:R-:W-:-:S03]  /*2430*/  ISETP.LT.OR P0, PT, R18, 0x41, P3 ;  /* 0x000000411200780c */ /* 0x000fc60001f01670 */
[----:B------:R2:W-:Y:S01]  /*2440*/  LDGSTS.E.BYPASS.LTC128B.128 [R197+0x900], [R12.64], !P2 ;  /* 0x009000000cc57fae */ /* 0x0005e2000d101d4c */
[----:B------:R-:W-:-:S03]  /*2450*/  LOP3.LUT P2, RZ, R17, 0x4, RZ, 0xc0, !PT ;  /* 0x0000000411ff7812 */ /* 0x000fc6000784c0ff */
[----:B------:R3:W-:Y:S01]  /*2460*/  LDGSTS.E.BYPASS.LTC128B.128 [R197+0x1100], [R8.64], !P4 ;  /* 0x0110000008c57fae */ /* 0x0007e2000e101d4c */
[C---:B------:R-:W-:Y:S02]  /*2470*/  ISETP.LT.OR P4, PT, R18.reuse, 0x51, P3 ;  /* 0x000000511200780c */ /* 0x040fe40001f81670 */
[----:B------:R-:W-:Y:S01]  /*2480*/  ISETP.LT.OR P3, PT, R18, 0x61, P3 ;  /* 0x000000611200780c */ /* 0x000fe20001f61670 */
[----:B------:R4:W-:Y:S01]  /*2490*/  LDGSTS.E.BYPASS.LTC128B.128 [R197+0x1900], [R6.64], !P1 ;  /* 0x0190000006c57fae */ /* 0x0009e2000c901d4c */
[----:B-1----:R-:W-:Y:S03]  /*24a0*/  HMMA.16816.F32.BF16 R56, R24, R52, R56 ;  /* 0x000000341838723c */ /* 0x002fe60000041838 */
[----:B------:R1:W-:Y:S05]  /*24b0*/  LDGSTS.E.BYPASS.LTC128B.128 [R197+0x2100], [R10.64], !P0 ;  /* 0x021000000ac57fae */ /* 0x0003ea000c101d4c */
[----:B--2---:R-:W-:Y:S01]  /*24c0*/  HMMA.16816.F32.BF16 R12, R36, R48, RZ ;  /* 0x00000030240c723c */ /* 0x004fe200000418ff */
[----:B---3--:R-:W-:-:S02]  /*24d0*/  IADD3 R8, P1, R0, R242, RZ ;  /* 0x000000f200087210 */ /* 0x008fc40007f3e0ff */
[----:B----4-:R-:W-:Y:S02]  /*24e0*/  MOV R7, 0x40 ;  /* 0x0000004000077802 */ /* 0x010fe40000000f00 */
[----:B------:R-:W-:Y:S02]  /*24f0*/  IADD3 R6, P0, R5, R242, RZ ;  /* 0x000000f205067210 */ /* 0x000fe40007f1e0ff */
[----:B------:R-:W-:Y:S02]  /*2500*/  SEL R0, R7, 0xffffffc0, !P2 ;  /* 0xffffffc007007807 */ /* 0x000fe40005000000 */
[-C--:B------:R-:W-:Y:S02]  /*2510*/  IADD3.X R9, R16, R241.reuse, RZ, P1, !PT ;  /* 0x000000f110097210 */ /* 0x080fe40000ffe4ff */
[----:B------:R-:W-:Y:S02]  /*2520*/  IADD3.X R7, R2, R241, RZ, P0, !PT ;  /* 0x000000f102077210 */ /* 0x000fe400007fe4ff */
[----:B------:R-:W-:Y:S01]  /*2530*/  IADD3 R229, R119, R0, RZ ;  /* 0x0000000077e57210 */ /* 0x000fe20007ffe0ff */
[----:B------:R1:W-:Y:S01]  /*2540*/  LDGSTS.E.BYPASS.LTC128B.128 [R197+0x2900], [R8.64], !P4 ;  /* 0x0290000008c57fae */ /* 0x0003e2000e101d4c */
[----:B------:R-:W-:-:S02]  /*2550*/  IADD3 R228, R0, R234, RZ ;  /* 0x000000ea00e47210 */ /* 0x000fc40007ffe0ff */
[----:B------:R-:W-:Y:S01]  /*2560*/  IADD3 R2, R197, 0x100, RZ ;  /* 0x00000100c5027810 */ /* 0x000fe20007ffe0ff */
[----:B------:R2:W-:Y:S06]  /*2570*/  LDGSTS.E.BYPASS.LTC128B.128 [R197+0x3100], [R6.64], !P3 ;  /* 0x0310000006c57fae */ /* 0x0005ec000d901d4c */
[----:B------:R-:W-:Y:S01]  /*2580*/  HMMA.16816.F32.BF16 R60, R28, R52, R12 ;  /* 0x000000341c3c723c */ /* 0x000fe2000004180c */
[----:B------:R-:W-:Y:S01]  /*2590*/  PLOP3.LUT P0, PT, PT, PT, UP0, 0x80, 0x0 ;  /* 0x000000000000781c */ /* 0x000fe20003f0f008 */
[----:B------:R-:W-:Y:S01]  /*25a0*/  LDSM.16.M88.4 R40, [R229+0x3900] ;  /* 0x00390000e528783b */ /* 0x000fe20000000200 */
[----:B------:R-:W-:-:S03]  /*25b0*/  ISETP.GT.AND P4, PT, R198, 0x6f, PT ;  /* 0x0000006fc600780c */ /* 0x000fc60003f84270 */
[----:B------:R-:W3:Y:S04]  /*25c0*/  LDSM.16.M88.4 R20, [R231+0x7100] ;  /* 0x00710000e714783b */ /* 0x000ee80000000200 */
[----:B------:R-:W4:Y:S04]  /*25d0*/  LDSM.16.M88.4 R16, [R231+0x9100] ;  /* 0x00910000e710783b */ /* 0x000f280000000200 */
[----:B------:R-:W-:Y:S04]  /*25e0*/  LDSM.16.M88.4 R44, [R228] ;  /* 0x00000000e42c783b */ /* 0x000fe80000000200 */
[----:B------:R-:W5:Y:S04]  /*25f0*/  LDSM.16.M88.4 R12, [R232+0x7100] ;  /* 0x00710000e80c783b */ /* 0x000f680000000200 */
[----:B-1----:R-:W1:Y:S04]  /*2600*/  LDSM.16.M88.4 R8, [R232+0x9100] ;  /* 0x00910000e808783b */ /* 0x002e680000000200 */
[----:B------:R-:W0:Y:S04]  /*2610*/  LDGDEPBAR ;  /* 0x00000000000079af */ /* 0x000e280000000000 */
[----:B------:R-:W-:Y:S01]  /*2620*/  STL [R1+0x8], R2 ;  /* 0x0000080201007387 */ /* 0x000fe20000100800 */
[----:B---3--:R-:W-:Y:S08]  /*2630*/  HMMA.16816.F32.BF16 R64, R20, R40, R60 ;  /* 0x000000281440723c */ /* 0x008ff0000004183c */
[----:B------:R-:W-:Y:S08]  /*2640*/  HMMA.16816.F32.BF16 R60, R32, R50, RZ ;  /* 0x00000032203c723c */ /* 0x000ff000000418ff */
[----:B----4-:R-:W-:Y:S08]  /*2650*/  HMMA.16816.F32.BF16 R48, R16, R40, R56 ;  /* 0x000000281030723c */ /* 0x010ff00000041838 */
[----:B------:R-:W-:Y:S08]  /*2660*/  HMMA.16816.F32.BF16 R56, R28, R54, R68 ;  /* 0x000000361c38723c */ /* 0x000ff00000041844 */
[----:B-----5:R-:W-:Y:S08]  /*2670*/  HMMA.16816.F32.BF16 R68, R12, R44, R64 ;  /* 0x0000002c0c44723c */ /* 0x020ff00000041840 */
[----:B------:R-:W-:Y:S08]  /*2680*/  HMMA.16816.F32.BF16 R64, R24, R54, R60 ;  /* 0x000000361840723c */ /* 0x000ff0000004183c */
[----:B------:R-:W-:Y:S08]  /*2690*/  HMMA.16816.F32.BF16 R60, R36, R80, RZ ;  /* 0x00000050243c723c */ /* 0x000ff000000418ff */
[----:B-1----:R-:W-:Y:S01]  /*26a0*/  HMMA.16816.F32.BF16 R76, R8, R44, R48 ;  /* 0x0000002c084c723c */ /* 0x002fe20000041830 */
[----:B------:R-:W1:Y:S01]  /*26b0*/  LDSM.16.M88.4 R48, [R229+0x4100] ;  /* 0x00410000e530783b */ /* 0x000e620000000200 */
[----:B------:R-:W-:-:S04]  /*26c0*/  FMUL.FTZ R0, R68, c[0x0][0x320] ;  /* 0x0000c80044007a20 */ /* 0x000fc80000410000 */
[----:B------:R3:W4:Y:S02]  /*26d0*/  MUFU.TANH R194, R0 ;  /* 0x0000000000c27308 */ /* 0x0007240000002400 */
[----:B------:R-:W-:Y:S08]  /*26e0*/  HMMA.16816.F32.BF16 R52, R20, R42, R56 ;  /* 0x0000002a1434723c */ /* 0x000ff00000041838 */
[----:B------:R-:W-:Y:S01]  /*26f0*/  HMMA.16816.F32.BF16 R56, R32, R80, RZ ;  /* 0x000000502038723c */ /* 0x000fe200000418ff */
[----:B---3--:R-:W-:-:S07]  /*2700*/  FMUL.FTZ R0, R69, c[0x0][0x320] ;  /* 0x0000c80045007a20 */ /* 0x008fce0000410000 */
[----:B------:R-:W-:Y:S01]  /*2710*/  HMMA.16816.F32.BF16 R60, R28, R84, R60 ;  /* 0x000000541c3c723c */ /* 0x000fe2000004183c */
[----:B------:R3:W1:Y:S07]  /*2720*/  MUFU.TANH R193, R0 ;  /* 0x0000000000c17308 */ /* 0x00066e0000002400 */
[----:B------:R-:W-:Y:S01]  /*2730*/  HMMA.16816.F32.BF16 R64, R16, R42, R64 ;  /* 0x0000002a1040723c */ /* 0x000fe20000041840 */
[----:B------:R-:W5:Y:S01]  /*2740*/  LDSM.16.M88.4 R40, [R228+0x800] ;  /* 0x00080000e428783b */ /* 0x000f620000000200 */
[----:B---3--:R-:W-:-:S04]  /*2750*/  FMUL.FTZ R0, R70, c[0x0][0x320] ;  /* 0x0000c80046007a20 */ /* 0x008fc80000410000 */
[----:B------:R3:W2:Y:S10]  /*2760*/  MUFU.TANH R192, R0 ;  /* 0x0000000000c07308 */ /* 0x0006b40000002400 */
[----:B-1----:R-:W-:Y:S08]  /*2770*/  HMMA.16816.F32.BF16 R60, R20, R48, R60 ;  /* 0x00000030143c723c */ /* 0x002ff0000004183c */
[----:B------:R-:W-:Y:S01]  /*2780*/  HMMA.16816.F32.BF16 R72, R8, R46, R64 ;  /* 0x0000002e0848723c */ /* 0x000fe20000041840 */
[----:B---3--:R-:W-:-:S07]  /*2790*/  FMUL.FTZ R0, R71, c[0x0][0x320] ;  /* 0x0000c80047007a20 */ /* 0x008fce0000410000 */
[----:B------:R-:W-:Y:S01]  /*27a0*/  HMMA.16816.F32.BF16 R68, R12, R46, R52 ;  /* 0x0000002e0c44723c */ /* 0x000fe20000041834 */
[----:B------:R1:W3:Y:S07]  /*27b0*/  MUFU.TANH R191, R0 ;  /* 0x0000000000bf7308 */ /* 0x0002ee0000002400 */
[----:B------:R-:W-:Y:S08]  /*27c0*/  HMMA.16816.F32.BF16 R52, R24, R84, R56 ;  /* 0x000000541834723c */ /* 0x000ff00000041838 */
[----:B------:R-:W-:Y:S01]  /*27d0*/  HMMA.16816.F32.BF16 R56, R36, R82, RZ ;  /* 0x000000522438723c */ /* 0x000fe200000418ff */
[----:B-1----:R-:W-:-:S04]  /*27e0*/  FMUL.FTZ R0, R76, c[0x0][0x320] ;  /* 0x0000c8004c007a20 */ /* 0x002fc80000410000 */
[----:B------:R1:W1:Y:S03]  /*27f0*/  MUFU.TANH R190, R0 ;  /* 0x0000000000be7308 */ /* 0x0002660000002400 */
[----:B------:R-:W-:Y:S08]  /*2800*/  HMMA.16816.F32.BF16 R64, R32, R82, RZ ;  /* 0x000000522040723c */ /* 0x000ff000000418ff */
[----:B------:R-:W-:Y:S01]  /*2810*/  HMMA.16816.F32.BF16 R44, R16, R48, R52 ;  /* 0x00000030102c723c */ /* 0x000fe20000041834 */
[----:B-1----:R-:W-:-:S07]  /*2820*/  FMUL.FTZ R0, R77, c[0x0][0x320] ;  /* 0x0000c8004d007a20 */ /* 0x002fce0000410000 */
[-C--:B------:R-:W-:Y:S01]  /*2830*/  HMMA.16816.F32.BF16 R52, R28, R86.reuse, R56 ;  /* 0x000000561c34723c */ /* 0x080fe20000041838 */
[----:B------:R1:W1:Y:S07]  /*2840*/  MUFU.TANH R189, R0 ;  /* 0x0000000000bd7308 */ /* 0x00026e0000002400 */
[----:B------:R-:W-:Y:S08]  /*2850*/  HMMA.16816.F32.BF16 R64, R24, R86, R64 ;  /* 0x000000561840723c */ /* 0x000ff00000041840 */
[----:B------:R-:W-:Y:S01]  /*2860*/  HMMA.16816.F32.BF16 R56, R32, R88, RZ ;  /* 0x000000582038723c */ /* 0x000fe200000418ff */
[----:B-1----:R-:W-:-:S04]  /*2870*/  FMUL.FTZ R0, R78, c[0x0][0x320] ;  /* 0x0000c8004e007a20 */ /* 0x002fc80000410000 */
[----:B------:R1:W1:Y:S03]  /*2880*/  MUFU.TANH R185, R0 ;  /* 0x0000000000b97308 */ /* 0x0002660000002400 */
[-C--:B------:R-:W-:Y:S08]  /*2890*/  HMMA.16816.F32.BF16 R52, R20, R50.reuse, R52 ;  /* 0x000000321434723c */ /* 0x080ff00000041834 */
        /* <DEDUP_REMOVED lines=239> */
[----:B------:R-:W-:Y:S07]  /*3790*/  HMMA.16816.F32.BF16 R36, R24, R130, R52 ;  /* 0x000000821824723c */ /* 0x000fee0000041834 */
        /* <DEDUP_REMOVED lines=10> */
[----:B------:R-:W-:Y:S01]  /*3840*/  HMMA.16816.F32.BF16 R56, R32, R124, RZ ;  /* 0x0000007c2038723c */ /* 0x000fe200000418ff */
[----:B-----5:R-:W-:-:S06]  /*3850*/  FMUL.FTZ R0, R72, c[0x0][0x320] ;  /* 0x0000c80048007a20 */ /* 0x020fcc0000410000 */
[----:B------:R5:W1:Y:S11]  /*3860*/  MUFU.TANH R86, R0 ;  /* 0x0000000000567308 */ /* 0x000a760000002400 */
[----:B------:R-:W-:Y:S06]  /*3870*/  @!UPT UIADD3 URZ, URZ, URZ, URZ ;  /* 0x0000003f3f3ff290 */ /* 0x000fec000fffe03f */
        /* <DEDUP_REMOVED lines=29> */
[----:B------:R-:W2:Y:S01]  /*3a50*/  MUFU.TANH R62, R68 ;  /* 0x00000044003e7308 */ /* 0x000ea20000002400 */
[----:B-----5:R-:W-:-:S07]  /*3a60*/  FMUL.FTZ R0, R67, c[0x0][0x320] ;  /* 0x0000c80043007a20 */ /* 0x020fce0000410000 */
[----:B------:R-:W2:Y:S01]  /*3a70*/  MUFU.TANH R61, R69 ;  /* 0x00000045003d7308 */ /* 0x000ea20000002400 */
[-C--:B-1----:R-:W-:Y:S07]  /*3a80*/  HMMA.16816.F32.BF16 R40, R12, R48.reuse, R40 ;  /* 0x000000300c28723c */ /* 0x082fee0000041828 */
[----:B------:R-:W1:Y:S01]  /*3a90*/  MUFU.TANH R60, R70 ;  /* 0x00000046003c7308 */ /* 0x000e620000002400 */
[----:B------:R-:W-:Y:S07]  /*3aa0*/  HMMA.16816.F32.BF16 R24, R8, R48, R32 ;  /* 0x000000300818723c */ /* 0x000fee0000041820 */
[----:B------:R-:W1:Y:S01]  /*3ab0*/  MUFU.TANH R71, R71 ;  /* 0x0000004700477308 */ /* 0x000e620000002400 */
[-C--:B------:R-:W-:Y:S07]  /*3ac0*/  HMMA.16816.F32.BF16 R12, R12, R50.reuse, R20 ;  /* 0x000000320c0c723c */ /* 0x080fee0000041814 */
[----:B------:R5:W1:Y:S01]  /*3ad0*/  MUFU.TANH R30, R0 ;  /* 0x00000000001e7308 */ /* 0x000a620000002400 */
[----:B------:R-:W-:Y:S01]  /*3ae0*/  HMMA.16816.F32.BF16 R8, R8, R50, R16 ;  /* 0x000000320808723c */ /* 0x000fe20000041810 */
[----:B------:R-:W-:-:S02]  /*3af0*/  FMUL.FTZ R40, R40, c[0x0][0x320] ;  /* 0x0000c80028287a20 */ /* 0x000fc40000410000 */
[----:B------:R-:W-:Y:S02]  /*3b00*/  FMUL.FTZ R41, R41, c[0x0][0x320] ;  /* 0x0000c80029297a20 */ /* 0x000fe40000410000 */
[----:B------:R-:W-:Y:S02]  /*3b10*/  FMUL.FTZ R42, R42, c[0x0][0x320] ;  /* 0x0000c8002a2a7a20 */ /* 0x000fe40000410000 */
[----:B------:R-:W-:Y:S01]  /*3b20*/  FMUL.FTZ R43, R43, c[0x0][0x320] ;  /* 0x0000c8002b2b7a20 */ /* 0x000fe20000410000 */
[----:B------:R-:W1:Y:S01]  /*3b30*/  MUFU.TANH R40, R40 ;  /* 0x0000002800287308 */ /* 0x000e620000002400 */
[----:B------:R-:W-:Y:S02]  /*3b40*/  FMUL.FTZ R24, R24, c[0x0][0x320] ;  /* 0x0000c80018187a20 */ /* 0x000fe40000410000 */
[----:B------:R-:W-:Y:S02]  /*3b50*/  FMUL.FTZ R25, R25, c[0x0][0x320] ;  /* 0x0000c80019197a20 */ /* 0x000fe40000410000 */
[----:B------:R-:W-:Y:S01]  /*3b60*/  FMUL.FTZ R26, R26, c[0x0][0x320] ;  /* 0x0000c8001a1a7a20 */ /* 0x000fe20000410000 */
[----:B-----5:R-:W-:Y:S01]  /*3b70*/  LOP3.LUT R0, R117, R116, RZ, 0xfc, !PT ;  /* 0x0000007475007212 */ /* 0x020fe200078efcff */
[----:B------:R-:W-:Y:S01]  /*3b80*/  FMUL.FTZ R27, R27, c[0x0][0x320] ;  /* 0x0000c8001b1b7a20 */ /* 0x000fe20000410000 */
[----:B------:R1:W1:Y:S01]  /*3b90*/  MUFU.TANH R47, R43 ;  /* 0x0000002b002f7308 */ /* 0x0002620000002400 */
[----:B------:R-:W-:-:S02]  /*3ba0*/  FMUL.FTZ R12, R12, c[0x0][0x320] ;  /* 0x0000c8000c0c7a20 */ /* 0x000fc40000410000 */
[----:B------:R-:W-:Y:S02]  /*3bb0*/  FMUL.FTZ R13, R13, c[0x0][0x320] ;  /* 0x0000c8000d0d7a20 */ /* 0x000fe40000410000 */
[----:B------:R-:W-:Y:S02]  /*3bc0*/  FMUL.FTZ R14, R14, c[0x0][0x320] ;  /* 0x0000c8000e0e7a20 */ /* 0x000fe40000410000 */
[----:B------:R-:W-:Y:S01]  /*3bd0*/  FMUL.FTZ R15, R15, c[0x0][0x320] ;  /* 0x0000c8000f0f7a20 */ /* 0x000fe20000410000 */
[----:B------:R-:W1:Y:S01]  /*3be0*/  MUFU.TANH R41, R41 ;  /* 0x0000002900297308 */ /* 0x000e620000002400 */
[----:B------:R-:W-:Y:S02]  /*3bf0*/  FMUL.FTZ R8, R8, c[0x0][0x320] ;  /* 0x0000c80008087a20 */ /* 0x000fe40000410000 */
[----:B------:R-:W-:Y:S02]  /*3c00*/  FMUL.FTZ R9, R9, c[0x0][0x320] ;  /* 0x0000c80009097a20 */ /* 0x000fe40000410000 */
[----:B------:R-:W-:-:S02]  /*3c10*/  FMUL.FTZ R10, R10, c[0x0][0x320] ;  /* 0x0000c8000a0a7a20 */ /* 0x000fc40000410000 */
[----:B------:R-:W-:Y:S01]  /*3c20*/  FMUL.FTZ R11, R11, c[0x0][0x320] ;  /* 0x0000c8000b0b7a20 */ /* 0x000fe20000410000 */
        /* <DEDUP_REMOVED lines=37> */
[----:B------:R-:W-:Y:S01]  /*3e80*/  IMAD R5, R5, c[0x0][0x1f0], RZ ;  /* 0x00007c0005057a24 */ /* 0x000fe200078e02ff */
[----:B------:R-:W-:-:S03]  /*3e90*/  IADD3 R2, P2, R6, UR20, RZ ;  /* 0x0000001406027c10 */ /* 0x000fc6000ff5e0ff */
[----:B------:R-:W-:Y:S01]  /*3ea0*/  IMAD R6, R243, c[0x0][0x1f4], R5 ;  /* 0x00007d00f3067a24 */ /* 0x000fe200078e0205 */
[----:B------:R-:W-:-:S04]  /*3eb0*/  LEA R5, P1, R2, c[0x0][0x1c8], 0x1 ;  /* 0x0000720002057a11 */ /* 0x000fc800078208ff */
[----:B------:R-:W-:Y:S01]  /*3ec0*/  IADD3.X R6, R7, UR19, R6, P2, !PT ;  /* 0x0000001307067c10 */ /* 0x000fe200097fe406 */
[----:B------:R-:W1:Y:S03]  /*3ed0*/  SHFL.IDX PT, R8, R5, RZ, 0x181f ;  /* 0x00181fff05087589 */ /* 0x000e6600000e0000 */
[----:B------:R-:W-:Y:S01]  /*3ee0*/  LEA.HI.X R2, R2, c[0x0][0x1cc], R6, 0x1, P1 ;  /* 0x0000730002027a11 */ /* 0x000fe200008f0c06 */
[----:B------:R-:W-:Y:S04]  /*3ef0*/  SHFL.IDX PT, R14, R5, 0x2, 0x181f ;  /* 0x00581f00050e7f89 */ /* 0x000fe800000e0000 */
[----:B------:R-:W2:Y:S04]  /*3f00*/  SHFL.IDX PT, R6, R5, 0x1, 0x181f ;  /* 0x00381f0005067f89 */ /* 0x000ea800000e0000 */
[----:B------:R-:W3:Y:S04]  /*3f10*/  SHFL.IDX PT, R9, R2, RZ, 0x181f ;  /* 0x00181fff02097589 */ /* 0x000ee800000e0000 */
[----:B------:R-:W4:Y:S04]  /*3f20*/  SHFL.IDX PT, R7, R2, 0x1, 0x181f ;  /* 0x00381f0002077f89 */ /* 0x000f2800000e0000 */
[----:B------:R-:W5:Y:S04]  /*3f30*/  SHFL.IDX PT, R12, R5, 0x3, 0x181f ;  /* 0x00781f00050c7f89 */ /* 0x000f6800000e0000 */
[----:B------:R-:W5:Y:S01]  /*3f40*/  SHFL.IDX PT, R11, R2, 0x2, 0x181f ;  /* 0x00581f00020b7f89 */ /* 0x000f6200000e0000 */
[----:B-1----:R-:W-:-:S03]  /*3f50*/  IADD3 R8, P2, R8, R242, RZ ;  /* 0x000000f208087210 */ /* 0x002fc60007f5e0ff */
[----:B------:R-:W1:Y:S04]  /*3f60*/  SHFL.IDX PT, R10, R5, 0x4, 0x181f ;  /* 0x00981f00050a7f89 */ /* 0x000e6800000e0000 */
[----:B------:R-:W-:Y:S01]  /*3f70*/  SHFL.IDX PT, R13, R5, 0x5, 0x181f ;  /* 0x00b81f00050d7f89 */ /* 0x000fe200000e0000 */
[----:B--2---:R-:W-:-:S03]  /*3f80*/  IADD3 R6, P1, R6, R242, RZ ;  /* 0x000000f206067210 */ /* 0x004fc60007f3e0ff */
[----:B------:R-:W-:Y:S01]  /*3f90*/  SHFL.IDX PT, R18, R2, 0x3, 0x181f ;  /* 0x00781f0002127f89 */ /* 0x000fe200000e0000 */
[--C-:B---3--:R-:W-:Y:S01]  /*3fa0*/  IMAD.X R9, R9, 0x1, R241.reuse, P2 ;  /* 0x0000000109097824 */ /* 0x108fe200010e06f1 */
[----:B------:R-:W-:Y:S02]  /*3fb0*/  IADD3 R14, P2, R14, R242, RZ ;  /* 0x000000f20e0e7210 */ /* 0x000fe40007f5e0ff */
[----:B------:R-:W-:Y:S01]  /*3fc0*/  SHFL.IDX PT, R5, R5, 0x6, 0x181f ;  /* 0x00d81f0005057f89 */ /* 0x000fe200000e0000 */
[----:B----4-:R-:W-:-:S03]  /*3fd0*/  IMAD.X R7, R7, 0x1, R241, P1 ;  /* 0x0000000107077824 */ /* 0x010fc600008e06f1 */
[----:B------:R-:W2:Y:S01]  /*3fe0*/  SHFL.IDX PT, R17, R2, 0x4, 0x181f ;  /* 0x00981f0002117f89 */ /* 0x000ea200000e0000 */
[----:B-----5:R-:W-:-:S03]  /*3ff0*/  IADD3 R12, P1, R12, R242, RZ ;  /* 0x000000f20c0c7210 */ /* 0x020fc60007f3e0ff */
[----:B------:R-:W3:Y:S01]  /*4000*/  SHFL.IDX PT, R16, R2, 0x5, 0x181f ;  /* 0x00b81f0002107f89 */ /* 0x000ee200000e0000 */
[----:B------:R-:W-:-:S03]  /*4010*/  IMAD.X R15, R11, 0x1, R241, P2 ;  /* 0x000000010b0f7824 */ /* 0x000fc600010e06f1 */
[----:B------:R-:W4:Y:S01]  /*4020*/  SHFL.IDX PT, R2, R2, 0x6, 0x181f ;  /* 0x00d81f0002027f89 */ /* 0x000f2200000e0000 */
[----:B-1----:R-:W-:-:S03]  /*4030*/  IADD3 R10, P3, R10, R242, RZ ;  /* 0x000000f20a0a7210 */ /* 0x002fc60007f7e0ff */
[----:B------:R1:W-:Y:S04]  /*4040*/  LDGSTS.E.BYPASS.LTC128B.128 [R197+0x3900], [R8.64], !P6 ;  /* 0x0390000008c57fae */ /* 0x0003e8000f101d4c */
[----:B------:R5:W-:Y:S04]  /*4050*/  LDGSTS.E.BYPASS.LTC128B.128 [R197+0x4100], [R6.64], !P6 ;  /* 0x0410000006c57fae */ /* 0x000be8000f101d4c */
[----:B------:R4:W-:Y:S01]  /*4060*/  LDGSTS.E.BYPASS.LTC128B.128 [R197+0x4900], [R14.64], !P6 ;  /* 0x049000000ec57fae */ /* 0x0009e2000f101d4c */
[--C-:B--2---:R-:W-:Y:S01]  /*4070*/  IMAD.X R11, R17, 0x1, R241.reuse, P3 ;  /* 0x00000001110b7824 */ /* 0x104fe200018e06f1 */
[-C--:B-1----:R-:W-:Y:S01]  /*4080*/  IADD3 R8, P2, R13, R242.reuse, RZ ;  /* 0x000000f20d087210 */ /* 0x082fe20007f5e0ff */
[----:B------:R-:W-:Y:S01]  /*4090*/  IMAD.X R13, R18, 0x1, R241, P1 ;  /* 0x00000001120d7824 */ /* 0x000fe200008e06f1 */
[----:B-----5:R-:W-:-:S03]  /*40a0*/  IADD3 R6, P1, R5, R242, RZ ;  /* 0x000000f205067210 */ /* 0x020fc60007f3e0ff */
[--C-:B---3--:R-:W-:Y:S01]  /*40b0*/  IMAD.X R9, R16, 0x1, R241.reuse, P2 ;  /* 0x0000000110097824 */ /* 0x108fe200010e06f1 */
[----:B------:R1:W-:Y:S01]  /*40c0*/  LDGSTS.E.BYPASS.LTC128B.128 [R197+0x5100], [R12.64], !P6 ;  /* 0x051000000cc57fae */ /* 0x0003e2000f101d4c */
[----:B----4-:R-:W-:-:S03]  /*40d0*/  IMAD.X R7, R2, 0x1, R241, P1 ;  /* 0x0000000102077824 */ /* 0x010fc600008e06f1 */
[----:B------:R1:W-:Y:S04]  /*40e0*/  LDGSTS.E.BYPASS.LTC128B.128 [R197+0x5900], [R10.64], !P6 ;  /* 0x059000000ac57fae */ /* 0x0003e8000f101d4c */
[----:B------:R1:W-:Y:S04]  /*40f0*/  LDGSTS.E.BYPASS.LTC128B.128 [R197+0x6100], [R8.64], !P6 ;  /* 0x0610000008c57fae */ /* 0x0003e8000f101d4c */
[----:B------:R1:W-:Y:S02]  /*4100*/  LDGSTS.E.BYPASS.LTC128B.128 [R197+0x6900], [R6.64], !P6 ;  /* 0x0690000006c57fae */ /* 0x0003e4000f101d4c */
.L_x_33:
[----:B--234-:R-:W-:Y:S01]  /*4110*/  LOP3.LUT R2, R195, 0xffffffe0, RZ, 0xc0, !PT ;  /* 0xffffffe0c3027812 */ /* 0x01cfe200078ec0ff */
[----:B-1----:R-:W-:Y:S01]  /*4120*/  IMAD.MOV.U32 R7, RZ, RZ, -0x2 ;  /* 0xfffffffeff077424 */ /* 0x002fe200078e00ff */
[----:B------:R-:W0:Y:S01]  /*4130*/  LDGDEPBAR ;  /* 0x00000000000079af */ /* 0x000e220000000000 */
[----:B------:R-:W-:-:S02]  /*4140*/  IMAD.SHL.U32 R224, R0, 0x2, RZ ;  /* 0x0000000200e07824 */ /* 0x000fc400078e00ff */
[----:B------:R-:W-:Y:S02]  /*4150*/  IMAD.IADD R2, R196, 0x1, -R2 ;  /* 0x00000001c4027824 */ /* 0x000fe400078e0a02 */
[--C-:B------:R-:W-:Y:S02]  /*4160*/  IMAD R225, R4, 0x2, R224.reuse ;  /* 0x0000000204e17824 */ /* 0x100fe400078e02e0 */
[C---:B------:R-:W-:Y:S01]  /*4170*/  IMAD R227, R3.reuse, 0x2, R224 ;  /* 0x0000000203e37824 */ /* 0x040fe200078e02e0 */
[----:B------:R-:W-:Y:S01]  /*4180*/  SHF.R.S32.HI R5, RZ, 0x1f, R2 ;  /* 0x0000001fff057819 */ /* 0x000fe20000011402 */
[----:B------:R-:W-:-:S03]  /*4190*/  IMAD R226, R3, 0x2, R225 ;  /* 0x0000000203e27824 */ /* 0x000fc600078e02e1 */
[----:B------:R-:W-:-:S04]  /*41a0*/  LEA.HI R5, R5, R2, RZ, 0x2 ;  /* 0x0000000205057211 */ /* 0x000fc800078f10ff */
[----:B------:R-:W-:-:S05]  /*41b0*/  LOP3.LUT R5, R5, 0x7ffffffc, RZ, 0xc0, !PT ;  /* 0x7ffffffc05057812 */ /* 0x000fca00078ec0ff */
[----:B------:R-:W-:-:S04]  /*41c0*/  IMAD.IADD R2, R2, 0x1, -R5 ;  /* 0x0000000102027824 */ /* 0x000fc800078e0a05 */
[----:B------:R-:W-:-:S05]  /*41d0*/  IMAD R2, R2, R7, UR18 ;  /* 0x0000001202027e24 */ /* 0x000fca000f8e0207 */
[C---:B------:R-:W-:Y:S02]  /*41e0*/  ISETP.GT.AND P3, PT, R2.reuse, 0x8, PT ;  /* 0x000000080200780c */ /* 0x040fe40003f64270 */
[C---:B------:R-:W-:Y:S02]  /*41f0*/  ISETP.GT.AND P2, PT, R2.reuse, RZ, PT ;  /* 0x000000ff0200720c */ /* 0x040fe40003f44270 */
        /* <DEDUP_REMOVED lines=25> */
[----:B------:R-:W-:Y:S02]  /*4390*/  ISETP.GT.AND P2, PT, R2, 0x18, PT ;  /* 0x000000180200780c */ /* 0x000fe40003f44270 */
[----:B------:R-:W-:Y:S02]  /*43a0*/  FSEL R68, R169, -INF , P1 ;  /* 0xff800000a9447808 */ /* 0x000fe40000800000 */
[----:B------:R-:W-:-:S02]  /*43b0*/  FSEL R36, R174, -INF , P1 ;  /* 0xff800000ae247808 */ /* 0x000fc40000800000 */
[----:B------:R-:W-:Y:S02]  /*43c0*/  FSEL R99, R176, -INF , P1 ;  /* 0xff800000b0637808 */ /* 0x000fe40000800000 */
[----:B------:R-:W-:Y:S02]  /*43d0*/  FSEL R75, R180, -INF , P1 ;  /* 0xff800000b44b7808 */ /* 0x000fe40000800000 */
        /* <DEDUP_REMOVED lines=30> */
[----:B------:R-:W-:Y:S02]  /*45c0*/  FMNMX.FTZ R5, R11, R12, !PT ;  /* 0x0000000c0b057209 */ /* 0x000fe40007810000 */
[----:B------:R-:W-:Y:S02]  /*45d0*/  FSEL R193, R73, -INF , P3 ;  /* 0xff80000049c17808 */ /* 0x000fe40001800000 */
[----:B------:R-:W-:Y:S02]  /*45e0*/  FMNMX.FTZ R73, R10, R25, !PT ;  /* 0x000000190a497209 */ /* 0x000fe40007810000 */
[----:B------:R-:W-:-:S02]  /*45f0*/  FMNMX.FTZ R5, R13, R5, !PT ;  /* 0x000000050d057209 */ /* 0x000fc40007810000 */
[----:B------:R-:W-:Y:S02]  /*4600*/  FMNMX.FTZ R73, R26, R73, !PT ;  /* 0x000000491a497209 */ /* 0x000fe40007810000 */
[----:B------:R-:W-:Y:S02]  /*4610*/  FMNMX.FTZ R5, R14, R5, !PT ;  /* 0x000000050e057209 */ /* 0x000fe40007810000 */
[----:B------:R-:W-:Y:S02]  /*4620*/  FMNMX.FTZ R73, R27, R73, !PT ;  /* 0x000000491b497209 */ /* 0x000fe40007810000 */
[----:B------:R-:W-:Y:S02]  /*4630*/  FMNMX.FTZ R5, R36, R5, !PT ;  /* 0x0000000524057209 */ /* 0x000fe40007810000 */
[----:B------:R-:W-:Y:S02]  /*4640*/  FMNMX.FTZ R73, R75, R73, !PT ;  /* 0x000000494b497209 */ /* 0x000fe40007810000 */
[----:B------:R-:W-:-:S02]  /*4650*/  FSEL R38, R166, -INF , P2 ;  /* 0xff800000a6267808 */ /* 0x000fc40001000000 */
[----:B------:R-:W-:Y:S02]  /*4660*/  FSEL R117, R168, -INF , P2 ;  /* 0xff800000a8757808 */ /* 0x000fe40001000000 */
[----:B------:R-:W-:Y:S02]  /*4670*/  ISETP.GT.AND P2, PT, R2, 0x21, PT ;  /* 0x000000210200780c */ /* 0x000fe40003f44270 */
[----:B------:R-:W-:Y:S02]  /*4680*/  FMNMX.FTZ R73, R96, R73, !PT ;  /* 0x0000004960497209 */ /* 0x000fe40007810000 */
[----:B------:R-:W-:Y:S02]  /*4690*/  FMNMX.FTZ R5, R37, R5, !PT ;  /* 0x0000000525057209 */ /* 0x000fe40007810000 */
[----:B------:R-:W-:Y:S02]  /*46a0*/  FSEL R130, R137, -INF , P2 ;  /* 0xff80000089827808 */ /* 0x000fe40001000000 */
[----:B------:R-:W-:-:S02]  /*46b0*/  FMNMX.FTZ R73, R97, R73, !PT ;  /* 0x0000004961497209 */ /* 0x000fc40007810000 */
[----:B------:R-:W-:Y:S02]  /*46c0*/  FMNMX.FTZ R5, R38, R5, !PT ;  /* 0x0000000526057209 */ /* 0x000fe40007810000 */
[----:B------:R-:W-:Y:S02]  /*46d0*/  FSEL R134, R134, -INF , P2 ;  /* 0xff80000086867808 */ /* 0x000fe40001000000 */
[----:B------:R-:W-:Y:S02]  /*46e0*/  FSEL R142, R142, -INF , P2 ;  /* 0xff8000008e8e7808 */ /* 0x000fe40001000000 */
[----:B------:R-:W-:Y:S02]  /*46f0*/  FSEL R137, R161, -INF , P2 ;  /* 0xff800000a1897808 */ /* 0x000fe40001000000 */
        /* <DEDUP_REMOVED lines=36> */
[----:B------:R-:W-:Y:S02]  /*4940*/  FMNMX.FTZ R73, R138, R73, !PT ;  /* 0x000000498a497209 */ /* 0x000fe40007810000 */
[----:B------:R-:W-:-:S02]  /*4950*/  FMNMX.FTZ R5, R131, R5, !PT ;  /* 0x0000000583057209 */ /* 0x000fc40007810000 */
[C---:B------:R-:W-:Y:S02]  /*4960*/  ISETP.GT.AND P1, PT, R2.reuse, 0x49, PT ;  /* 0x000000490200780c */ /* 0x040fe40003f24270 */
[----:B------:R-:W-:Y:S02]  /*4970*/  ISETP.GT.AND P2, PT, R2, 0x51, PT ;  /* 0x000000510200780c */ /* 0x000fe40003f44270 */
[----:B------:R-:W-:Y:S02]  /*4980*/  FMNMX.FTZ R6, R68, R6, !PT ;  /* 0x0000000644067209 */ /* 0x000fe40007810000 */
[----:B------:R-:W-:Y:S02]  /*4990*/  FMNMX.FTZ R73, R139, R73, !PT ;  /* 0x000000498b497209 */ /* 0x000fe40007810000 */
[----:B------:R-:W-:Y:S02]  /*49a0*/  FMNMX.FTZ R5, R132, R5, !PT ;  /* 0x0000000584057209 */ /* 0x000fe40007810000 */
        /* <DEDUP_REMOVED lines=12> */
[----:B------:R-:W-:-:S02]  /*4a70*/  ISETP.GT.AND P1, PT, R2, 0x58, PT ;  /* 0x000000580200780c */ /* 0x000fc40003f24270 */
        /* <DEDUP_REMOVED lines=17> */
[----:B------:R-:W-:-:S02]  /*4b90*/  ISETP.GT.AND P1, PT, R2, 0x61, PT ;  /* 0x000000610200780c */ /* 0x000fc40003f24270 */
[C---:B------:R-:W-:Y:S02]  /*4ba0*/  ISETP.GT.AND P3, PT, R2.reuse, 0x68, PT ;  /* 0x000000680200780c */ /* 0x040fe40003f64270 */
[----:B------:R-:W-:Y:S02]  /*4bb0*/  ISETP.GT.AND P2, PT, R2, 0x69, PT ;  /* 0x000000690200780c */ /* 0x000fe40003f44270 */
        /* <DEDUP_REMOVED lines=52> */
[----:B------:R-:W-:Y:S01]  /*4f00*/  FSEL R184, R28, -INF , P2 ;  /* 0xff8000001cb87808 */ /* 0x000fe20001000000 */
[----:B------:R-:W-:Y:S01]  /*4f10*/  LDSM.16.MT88.4 R20, [R224+0x100] ;  /* 0x00010000e014783b */ /* 0x000fe20000004200 */
[----:B------:R-:W-:Y:S02]  /*4f20*/  FMNMX.FTZ R73, R192, R73, !PT ;  /* 0x00000049c0497209 */ /* 0x000fe40007810000 */
[----:B------:R-:W-:Y:S02]  /*4f30*/  FMNMX.FTZ R2, R209, R2, !PT ;  /* 0x00000002d1027209 */ /* 0x000fe40007810000 */
[----:B------:R-:W-:Y:S02]  /*4f40*/  FMNMX.FTZ R5, R180, R5, !PT ;  /* 0x00000005b4057209 */ /* 0x000fe40007810000 */
[----:B------:R-:W-:Y:S02]  /*4f50*/  FMNMX.FTZ R6, R142, R6, !PT ;  /* 0x000000068e067209 */ /* 0x000fe40007810000 */
[----:B------:R-:W-:-:S02]  /*4f60*/  FMNMX.FTZ R73, R184, R73, !PT ;  /* 0x00000049b8497209 */ /* 0x000fc40007810000 */
[----:B------:R-:W-:Y:S02]  /*4f70*/  FMNMX.FTZ R2, R251, R2, !PT ;  /* 0x00000002fb027209 */ /* 0x000fe40007810000 */
[----:B------:R-:W-:Y:S01]  /*4f80*/  FMNMX.FTZ R5, R183, R5, !PT ;  /* 0x00000005b7057209 */ /* 0x000fe20007810000 */
[----:B------:R-:W1:Y:S01]  /*4f90*/  SHFL.BFLY PT, R7, R73, 0x2, 0x1f ;  /* 0x0c401f0049077f89 */ /* 0x000e6200000e0000 */
[----:B------:R-:W-:Y:S02]  /*4fa0*/  FMNMX.FTZ R6, R143, R6, !PT ;  /* 0x000000068f067209 */ /* 0x000fe40007810000 */
[----:B------:R-:W-:Y:S01]  /*4fb0*/  FMNMX.FTZ R5, R182, R5, !PT ;  /* 0x00000005b6057209 */ /* 0x000fe20007810000 */
[----:B------:R-:W2:Y:S01]  /*4fc0*/  SHFL.BFLY PT, R8, R2, 0x2, 0x1f ;  /* 0x0c401f0002087f89 */ /* 0x000ea200000e0000 */
[----:B------:R-:W-:Y:S02]  /*4fd0*/  FMNMX.FTZ R6, R144, R6, !PT ;  /* 0x0000000690067209 */ /* 0x000fe40007810000 */
[----:B------:R-:W-:-:S02]  /*4fe0*/  FMNMX.FTZ R5, R181, R5, !PT ;  /* 0x00000005b5057209 */ /* 0x000fc40007810000 */
[----:B------:R-:W-:Y:S02]  /*4ff0*/  FMNMX.FTZ R6, R159, R6, !PT ;  /* 0x000000069f067209 */ /* 0x000fe40007810000 */
[----:B------:R-:W-:Y:S02]  /*5000*/  FSEL R211, R44, -INF , P1 ;  /* 0xff8000002cd37808 */ /* 0x000fe40000800000 */
[----:B------:R-:W-:Y:S02]  /*5010*/  FMNMX.FTZ R5, R188, R5, !PT ;  /* 0x00000005bc057209 */ /* 0x000fe40007810000 */
[----:B------:R-:W-:Y:S02]  /*5020*/  FMNMX.FTZ R6, R160, R6, !PT ;  /* 0x00000006a0067209 */ /* 0x000fe40007810000 */
[----:B------:R-:W-:Y:S02]  /*5030*/  FSEL R212, R43, -INF , P3 ;  /* 0xff8000002bd47808 */ /* 0x000fe40001800000 */
[----:B------:R-:W-:Y:S01]  /*5040*/  FMNMX.FTZ R5, R211, R5, !PT ;  /* 0x00000005d3057209 */ /* 0x000fe20007810000 */
[----:B------:R-:W-:Y:S01]  /*5050*/  LDSM.16.MT88.4 R40, [R226+0x100] ;  /* 0x00010000e228783b */ /* 0x000fe20000004200 */
[----:B------:R-:W-:-:S02]  /*5060*/  FMNMX.FTZ R6, R162, R6, !PT ;  /* 0x00000006a2067209 */ /* 0x000fc40007810000 */
[----:B------:R-:W-:Y:S02]  /*5070*/  FSEL R223, R31, -INF , P2 ;  /* 0xff8000001fdf7808 */ /* 0x000fe40001000000 */
[----:B------:R-:W-:Y:S01]  /*5080*/  FMNMX.FTZ R5, R212, R5, !PT ;  /* 0x00000005d4057209 */ /* 0x000fe20007810000 */
[----:B------:R-:W-:Y:S01]  /*5090*/  LDSM.16.MT88.4 R28, [R225+0x100] ;  /* 0x00010000e11c783b */ /* 0x000fe20000004200 */
[----:B------:R-:W-:Y:S02]  /*50a0*/  FMNMX.FTZ R6, R163, R6, !PT ;  /* 0x00000006a3067209 */ /* 0x000fe40007810000 */
[----:B------:R-:W-:Y:S02]  /*50b0*/  FMNMX.FTZ R5, R223, R5, !PT ;  /* 0x00000005df057209 */ /* 0x000fe40007810000 */
[----:B------:R-:W-:Y:S02]  /*50c0*/  FMNMX.FTZ R6, R173, R6, !PT ;  /* 0x00000006ad067209 */ /* 0x000fe40007810000 */
[----:B-1----:R-:W-:-:S02]  /*50d0*/  FMNMX.FTZ R73, R73, R7, !PT ;  /* 0x0000000749497209 */ /* 0x002fc40007810000 */
[----:B--2---:R-:W-:Y:S01]  /*50e0*/  FMNMX.FTZ R2, R2, R8, !PT ;  /* 0x0000000802027209 */ /* 0x004fe20007810000 */
[----:B------:R-:W1:Y:S01]  /*50f0*/  SHFL.BFLY PT, R7, R5, 0x2, 0x1f ;  /* 0x0c401f0005077f89 */ /* 0x000e6200000e0000 */
[----:B------:R-:W-:Y:S02]  /*5100*/  FMNMX.FTZ R6, R172, R6, !PT ;  /* 0x00000006ac067209 */ /* 0x000fe40007810000 */
[----:B------:R-:W-:Y:S01]  /*5110*/  FSEL R219, R47, -INF , P1 ;  /* 0xff8000002fdb7808 */ /* 0x000fe20000800000 */
[----:B------:R-:W2:Y:S01]  /*5120*/  SHFL.BFLY PT, R8, R73, 0x1, 0x1f ;  /* 0x0c201f0049087f89 */ /* 0x000ea200000e0000 */
[----:B------:R-:W-:Y:S02]  /*5130*/  FMNMX.FTZ R6, R174, R6, !PT ;  /* 0x00000006ae067209 */ /* 0x000fe40007810000 */
[----:B------:R-:W-:Y:S01]  /*5140*/  FSEL R215, R45, -INF , P3 ;  /* 0xff8000002dd77808 */ /* 0x000fe20001800000 */
[----:B------:R-:W3:Y:S01]  /*5150*/  SHFL.BFLY PT, R71, R2, 0x1, 0x1f ;  /* 0x0c201f0002477f89 */ /* 0x000ee200000e0000 */
[----:B------:R-:W-:-:S02]  /*5160*/  FMNMX.FTZ R6, R175, R6, !PT ;  /* 0x00000006af067209 */ /* 0x000fc40007810000 */
[----:B------:R-:W-:Y:S02]  /*5170*/  FSEL R213, R46, -INF , P2 ;  /* 0xff8000002ed57808 */ /* 0x000fe40001000000 */
[----:B------:R-:W-:-:S04]  /*5180*/  FMNMX.FTZ R6, R193, R6, !PT ;  /* 0x00000006c1067209 */ /* 0x000fc80007810000 */
[----:B------:R-:W-:-:S04]  /*5190*/  FMNMX.FTZ R6, R187, R6, !PT ;  /* 0x00000006bb067209 */ /* 0x000fc80007810000 */
[----:B------:R-:W-:Y:S02]  /*51a0*/  FMNMX.FTZ R6, R203, R6, !PT ;  /* 0x00000006cb067209 */ /* 0x000fe40007810000 */
[----:B-1----:R-:W-:Y:S02]  /*51b0*/  FMNMX.FTZ R5, R5, R7, !PT ;  /* 0x0000000705057209 */ /* 0x002fe40007810000 */
[----:B------:R-:W-:Y:S02]  /*51c0*/  FMNMX.FTZ R6, R196, R6, !PT ;  /* 0x00000006c4067209 */ /* 0x000fe40007810000 */
[----:B--2---:R-:W-:Y:S01]  /*51d0*/  FMNMX.FTZ R73, R73, R8, !PT ;  /* 0x0000000849497209 */ /* 0x004fe20007810000 */
[----:B------:R-:W-:Y:S01]  /*51e0*/  SHFL.BFLY PT, R9, R5, 0x1, 0x1f ;  /* 0x0c201f0005097f89 */ /* 0x000fe200000e0000 */
[----:B---3--:R-:W-:-:S03]  /*51f0*/  FMNMX.FTZ R71, R2, R71, !PT ;  /* 0x0000004702477209 */ /* 0x008fc60007810000 */
[----:B------:R-:W-:Y:S01]  /*5200*/  FMUL.FTZ R7, R73, c[0x0][0x2d0] ;  /* 0x0000b40049077a20 */ /* 0x000fe20000410000 */
[----:B------:R-:W-:Y:S02]  /*5210*/  FMNMX.FTZ R2, R195, R6, !PT ;  /* 0x00000006c3027209 */ /* 0x000fe40007810000 */
[----:B------:R-:W-:Y:S01]  /*5220*/  FSETP.NEU.FTZ.AND P1, PT, R73, -INF , PT ;  /* 0xff8000004900780b */ /* 0x000fe20003f3d000 */
[----:B------:R-:W-:Y:S01]  /*5230*/  FMUL.FTZ R6, R71, c[0x0][0x2d0] ;  /* 0x0000b40047067a20 */ /* 0x000fe20000410000 */
[----:B------:R-:W-:Y:S02]  /*5240*/  FMNMX.FTZ R2, R219, R2, !PT ;  /* 0x00000002db027209 */ /* 0x000fe40007810000 */
[----:B------:R-:W-:Y:S02]  /*5250*/  FSEL R7, R7, RZ, P1 ;  /* 0x000000ff07077208 */ /* 0x000fe40000800000 */
[----:B------:R-:W-:Y:S02]  /*5260*/  FMNMX.FTZ R8, R215, R2, !PT ;  /* 0x00000002d7087209 */ /* 0x000fe40007810000 */
[----:B------:R-:W-:Y:S01]  /*5270*/  FSETP.NEU.FTZ.AND P1, PT, R71, -INF , PT ;  /* 0xff8000004700780b */ /* 0x000fe20003f3d000 */
[----:B------:R-:W-:Y:S01]  /*5280*/  FFMA.FTZ R2, R10, c[0x0][0x2d0], -R7 ;  /* 0x0000b4000a027a23 */ /* 0x000fe20000010807 */
[----:B------:R-:W-:-:S02]  /*5290*/  FMNMX.FTZ R8, R213, R8, !PT ;  /* 0x00000008d5087209 */ /* 0x000fc40007810000 */
[----:B------:R-:W-:Y:S01]  /*52a0*/  FSEL R6, R6, RZ, P1 ;  /* 0x000000ff06067208 */ /* 0x000fe20000800000 */
[----:B------:R1:W-:Y:S02]  /*52b0*/  MUFU.EX2 R199, R2 ;  /* 0x0000000200c77308 */ /* 0x0003e40000000800 */
[----:B------:R-:W2:Y:S02]  /*52c0*/  SHFL.BFLY PT, R10, R8, 0x2, 0x1f ;  /* 0x0c401f00080a7f89 */ /* 0x000ea400000e0000 */
[----:B-1----:R-:W-:-:S04]  /*52d0*/  FFMA.FTZ R2, R11, c[0x0][0x2d0], -R6 ;  /* 0x0000b4000b027a23 */ /* 0x002fc80000010806 */
[----:B------:R1:W3:Y:S01]  /*52e0*/  MUFU.EX2 R18, R2 ;  /* 0x0000000200127308 */ /* 0x0002e20000000800 */
[----:B--2---:R-:W-:Y:S02]  /*52f0*/  FMNMX.FTZ R8, R8, R10, !PT ;  /* 0x0000000a08087209 */ /* 0x004fe40007810000 */
[----:B-1----:R-:W-:Y:S01]  /*5300*/  FMNMX.FTZ R2, R9, R5, !PT ;  /* 0x0000000509027209 */ /* 0x002fe20007810000 */
[--C-:B------:R-:W-:Y:S02]  /*5310*/  FFMA.FTZ R5, R12, c[0x0][0x2d0], -R6.reuse ;  /* 0x0000b4000c057a23 */ /* 0x100fe40000010806 */
[----:B------:R-:W-:Y:S01]  /*5320*/  FFMA.FTZ R9, R13, c[0x0][0x2d0], -R6 ;  /* 0x0000b4000d097a23 */ /* 0x000fe20000010806 */
[----:B------:R-:W-:Y:S01]  /*5330*/  FSETP.NEU.FTZ.AND P1, PT, R2, -INF , PT ;  /* 0xff8000000200780b */ /* 0x000fe20003f3d000 */
[----:B------:R1:W-:Y:S01]  /*5340*/  MUFU.EX2 R204, R5 ;  /* 0x0000000500cc7308 */ /* 0x0003e20000000800 */
[----:B---3--:R-:W-:-:S07]  /*5350*/  IMAD.MOV.U32 R4, RZ, RZ, R18 ;  /* 0x000000ffff047224 */ /* 0x008fce00078e0012 */
[----:B------:R2:W-:Y:S01]  /*5360*/  MUFU.EX2 R105, R9 ;  /* 0x0000000900697308 */ /* 0x0005e20000000800 */
[----:B-1----:R-:W-:-:S05]  /*5370*/  FMUL.FTZ R5, R2, c[0x0][0x2d0] ;  /* 0x0000b40002057a20 */ /* 0x002fca0000410000 */
[----:B------:R-:W-:Y:S01]  /*5380*/  FSEL R5, R5, RZ, P1 ;  /* 0x000000ff05057208 */ /* 0x000fe20000800000 */
[----:B--2---:R-:W-:-:S04]  /*5390*/  FFMA.FTZ R9, R14, c[0x0][0x2d0], -R6 ;  /* 0x0000b4000e097a23 */ /* 0x004fc80000010806 */
[--C-:B------:R-:W-:Y:S01]  /*53a0*/  FFMA.FTZ R0, R16, c[0x0][0x2d0], -R5.reuse ;  /* 0x0000b40010007a23 */ /* 0x100fe20000010805 */
[----:B------:R1:W2:Y:S08]  /*53b0*/  MUFU.EX2 R185, R9 ;  /* 0x0000000900b97308 */ /* 0x0002b00000000800 */
[----:B------:R3:W-:Y:S01]  /*53c0*/  MUFU.EX2 R250, R0 ;  /* 0x0000000000fa7308 */ /* 0x0007e20000000800 */
[----:B-1----:R-:W-:Y:S01]  /*53d0*/  FFMA.FTZ R9, R15, c[0x0][0x2d0], -R5 ;  /* 0x0000b4000f097a23 */ /* 0x002fe20000010805 */
[----:B--2---:R-:W-:-:S06]  /*53e0*/  F2FP.BF16.PACK_AB R10, R185, R105 ;  /* 0x00000069b90a723e */ /* 0x004fcc00000010ff */
[----:B------:R1:W2:Y:S01]  /*53f0*/  MUFU.EX2 R190, R9 ;  /* 0x0000000900be7308 */ /* 0x0002a20000000800 */
[--C-:B---3--:R-:W-:Y:S02]  /*5400*/  FFMA.FTZ R0, R17, c[0x0][0x2d0], -R5.reuse ;  /* 0x0000b40011007a23 */ /* 0x108fe40000010805 */
[----:B------:R-:W-:Y:S05]  /*5410*/  LDSM.16.MT88.4 R16, [R227+0x100] ;  /* 0x00010000e310783b */ /* 0x000fea0000004200 */
[----:B------:R3:W-:Y:S01]  /*5420*/  MUFU.EX2 R198, R0 ;  /* 0x0000000000c67308 */ /* 0x0007e20000000800 */
[----:B-1----:R-:W1:Y:S01]  /*5430*/  SHFL.BFLY PT, R9, R8, 0x1, 0x1f ;  /* 0x0c201f0008097f89 */ /* 0x002e6200000e0000 */
[----:B---3--:R-:W-:-:S06]  /*5440*/  FFMA.FTZ R0, R24, c[0x0][0x2d0], -R5 ;  /* 0x0000b40018007a23 */ /* 0x008fcc0000010805 */
[----:B------:R3:W4:Y:S01]  /*5450*/  MUFU.EX2 R202, R0 ;  /* 0x0000000000ca7308 */ /* 0x0007220000000800 */
[----:B-1----:R-:W-:Y:S02]  /*5460*/  FMNMX.FTZ R72, R8, R9, !PT ;  /* 0x0000000908487209 */ /* 0x002fe40007810000 */
[----:B------:R-:W-:Y:S01]  /*5470*/  F2FP.BF16.PACK_AB R8, R204, R4 ;  /* 0x00000004cc08723e */ /* 0x000fe200000010ff */
[----:B---3--:R-:W-:Y:S01]  /*5480*/  FFMA.FTZ R0, R25, c[0x0][0x2d0], -R7 ;  /* 0x0000b40019007a23 */ /* 0x008fe20000010807 */
[C---:B------:R-:W-:Y:S01]  /*5490*/  FSETP.NEU.FTZ.AND P1, PT, R72.reuse, -INF , PT ;  /* 0xff8000004800780b */ /* 0x040fe20003f3d000 */
[----:B------:R-:W-:Y:S01]  /*54a0*/  FMUL.FTZ R3, R72, c[0x0][0x2d0] ;  /* 0x0000b40048037a20 */ /* 0x000fe20000410000 */
[----:B--2---:R-:W-:Y:S01]  /*54b0*/  F2FP.BF16.PACK_AB R9, R250, R190 ;  /* 0x000000befa09723e */ /* 0x004fe200000010ff */
[----:B------:R1:W2:Y:S01]  /*54c0*/  MUFU.EX2 R245, R0 ;  /* 0x0000000000f57308 */ /* 0x0002a20000000800 */
[----:B----4-:R-:W-:-:S07]  /*54d0*/  F2FP.BF16.PACK_AB R11, R202, R198 ;  /* 0x000000c6ca0b723e */ /* 0x010fce00000010ff */
[----:B------:R-:W-:Y:S01]  /*54e0*/  HMMA.16816.F32.BF16 R56, R8, R28, RZ ;  /* 0x0000001c0838723c */ /* 0x000fe200000418ff */
[----:B-1----:R-:W-:Y:S01]  /*54f0*/  FFMA.FTZ R0, R26, c[0x0][0x2d0], -R7 ;  /* 0x0000b4001a007a23 */ /* 0x002fe20000010807 */
[----:B--2---:R-:W-:-:S06]  /*5500*/  F2FP.BF16.PACK_AB R12, R245, R199 ;  /* 0x000000c7f50c723e */ /* 0x004fcc00000010ff */
[C---:B------:R-:W-:Y:S01]  /*5510*/  HMMA.16816.F32.BF16 R80, R8.reuse, R20, RZ ;  /* 0x000000140850723c */ /* 0x040fe200000418ff */
[----:B------:R1:W-:Y:S07]  /*5520*/  MUFU.EX2 R249, R0 ;  /* 0x0000000000f97308 */ /* 0x0003ee0000000800 */
[C---:B------:R-:W-:Y:S08]  /*5530*/  HMMA.16816.F32.BF16 R76, R8.reuse, R22, RZ ;  /* 0x00000016084c723c */ /* 0x040ff000000418ff */
[----:B------:R-:W-:Y:S01]  /*5540*/  HMMA.16816.F32.BF16 R64, R8, R16, RZ ;  /* 0x000000100840723c */ /* 0x000fe200000418ff */
[----:B-1----:R-:W-:Y:S01]  /*5550*/  FSEL R0, R3, RZ, P1 ;  /* 0x000000ff03007208 */ /* 0x002fe20000800000 */
[----:B------:R-:W-:-:S02]  /*5560*/  FFMA.FTZ R3, R27, c[0x0][0x2d0], -R7 ;  /* 0x0000b4001b037a23 */ /* 0x000fc40000010807 */
[----:B------:R-:W-:Y:S02]  /*5570*/  LDSM.16.MT88.4 R24, [R224+0x900] ;  /* 0x00090000e018783b */ /* 0x000fe40000004200 */
[----:B------:R1:W2:Y:S02]  /*5580*/  MUFU.EX2 R201, R3 ;  /* 0x0000000300c97308 */ /* 0x0002a40000000800 */
[C---:B------:R-:W-:Y:S08]  /*5590*/  HMMA.16816.F32.BF16 R60, R8.reuse, R18, RZ ;  /* 0x00000012083c723c */ /* 0x040ff000000418ff */
[----:B------:R-:W-:Y:S01]  /*55a0*/  HMMA.16816.F32.BF16 R48, R8, R40, RZ ;  /* 0x000000280830723c */ /* 0x000fe200000418ff */
[----:B-1----:R-:W-:Y:S01]  /*55b0*/  FFMA.FTZ R3, R32, c[0x0][0x2d0], -R0 ;  /* 0x0000b40020037a23 */ /* 0x002fe20000010800 */
[----:B--2---:R-:W-:-:S06]  /*55c0*/  F2FP.BF16.PACK_AB R14, R201, R249 ;  /* 0x000000f9c90e723e */ /* 0x004fcc00000010ff */
[C---:B------:R-:W-:Y:S01]  /*55d0*/  HMMA.16816.F32.BF16 R52, R8.reuse, R30, RZ ;  /* 0x0000001e0834723c */ /* 0x040fe200000418ff */
[----:B------:R1:W-:Y:S07]  /*55e0*/  MUFU.EX2 R222, R3 ;  /* 0x0000000300de7308 */ /* 0x0003ee0000000800 */
[----:B------:R-:W-:Y:S01]  /*55f0*/  HMMA.16816.F32.BF16 R44, R8, R42, RZ ;  /* 0x0000002a082c723c */ /* 0x000fe200000418ff */
[----:B-1----:R-:W-:-:S04]  /*5600*/  FFMA.FTZ R3, R33, c[0x0][0x2d0], -R0 ;  /* 0x0000b40021037a23 */ /* 0x002fc80000010800 */
        /* <DEDUP_REMOVED lines=12> */
[----:B------:R-:W-:Y:S01]  /*56d0*/  LDSM.16.MT88.4 R20, [R225+0x900] ;  /* 0x00090000e114783b */ /* 0x000fe20000004200 */
[----:B-1----:R-:W-:-:S04]  /*56e0*/  FFMA.FTZ R3, R37, c[0x0][0x2d0], -R6 ;  /* 0x0000b40025037a23 */ /* 0x002fc80000010806 */
[----:B------:R1:W-:Y:S02]  /*56f0*/  MUFU.EX2 R186, R3 ;  /* 0x0000000300ba7308 */ /* 0x0003e40000000800 */
[C---:B------:R-:W-:Y:S08]  /*5700*/  HMMA.16816.F32.BF16 R88, R12.reuse, R16, RZ ;  /* 0x000000100c58723c */ /* 0x040ff000000418ff */
[----:B------:R-:W-:Y:S01]  /*5710*/  HMMA.16816.F32.BF16 R112, R12, R18, RZ ;  /* 0x000000120c70723c */ /* 0x000fe200000418ff */
[----:B-1----:R-:W-:-:S07]  /*5720*/  FFMA.FTZ R3, R38, c[0x0][0x2d0], -R6 ;  /* 0x0000b40026037a23 */ /* 0x002fce0000010806 */
[C---:B------:R-:W-:Y:S01]  /*5730*/  HMMA.16816.F32.BF16 R16, R12.reuse, R40, RZ ;  /* 0x000000280c10723c */ /* 0x040fe200000418ff */
[----:B------:R1:W2:Y:S07]  /*5740*/  MUFU.EX2 R84, R3 ;  /* 0x0000000300547308 */ /* 0x0002ae0000000800 */
[C---:B------:R-:W-:Y:S08]  /*5750*/  HMMA.16816.F32.BF16 R124, R12.reuse, R30, RZ ;  /* 0x0000001e0c7c723c */ /* 0x040ff000000418ff */
[----:B------:R-:W-:Y:S01]  /*5760*/  HMMA.16816.F32.BF16 R108, R12, R42, RZ ;  /* 0x0000002a0c6c723c */ /* 0x000fe200000418ff */
[----:B-1----:R-:W-:-:S02]  /*5770*/  FFMA.FTZ R3, R39, c[0x0][0x2d0], -R6 ;  /* 0x0000b40027037a23 */ /* 0x002fc40000010806 */
[----:B------:R-:W1:Y:S02]  /*5780*/  LDSM.16.MT88.4 R36, [R227+0x900] ;  /* 0x00090000e324783b */ /* 0x000e640000004200 */
[----:B------:R3:W4:Y:S02]  /*5790*/  MUFU.EX2 R200, R3 ;  /* 0x0000000300c87308 */ /* 0x0007240000000800 */
[----:B---3--:R-:W-:Y:S02]  /*57a0*/  FFMA.FTZ R3, R68, c[0x0][0x2d0], -R5 ;  /* 0x0000b40044037a23 */ /* 0x008fe40000010805 */
[----:B------:R-:W-:-:S04]  /*57b0*/  IMAD.MOV.U32 R68, RZ, RZ, R105 ;  /* 0x000000ffff447224 */ /* 0x000fc800078e0069 */
[----:B------:R3:W-:Y:S02]  /*57c0*/  MUFU.EX2 R106, R3 ;  /* 0x00000003006a7308 */ /* 0x0007e40000000800 */
[--C-:B---3--:R-:W-:Y:S01]  /*57d0*/  FFMA.FTZ R3, R69, c[0x0][0x2d0], -R5.reuse ;  /* 0x0000b40045037a23 */ /* 0x108fe20000010805 */
[----:B--2---:R-:W-:Y:S02]  /*57e0*/  MOV R69, R84 ;  /* 0x0000005400457202 */ /* 0x004fe40000000f00 */
[----:B------:R-:W-:Y:S03]  /*57f0*/  HMMA.16816.F32.BF16 R84, R12, R28, RZ ;  /* 0x0000001c0c54723c */ /* 0x000fe600000418ff */
[----:B------:R2:W-:Y:S01]  /*5800*/  MUFU.EX2 R252, R3 ;  /* 0x0000000300fc7308 */ /* 0x0005e20000000800 */
[----:B----4-:R-:W-:Y:S01]  /*5810*/  F2FP.BF16.PACK_AB R10, R200, R69 ;  /* 0x00000045c80a723e */ /* 0x010fe200000010ff */
[----:B------:R-:W-:Y:S01]  /*5820*/  LDSM.16.MT88.4 R12, [R227+0x1100] ;  /* 0x00110000e30c783b */ /* 0x000fe20000004200 */
[----:B--2---:R-:W-:-:S02]  /*5830*/  FFMA.FTZ R3, R70, c[0x0][0x2d0], -R5 ;  /* 0x0000b40046037a23 */ /* 0x004fc40000010805 */
[----:B------:R-:W-:-:S03]  /*5840*/  IMAD.MOV.U32 R70, RZ, RZ, R104 ;  /* 0x000000ffff467224 */ /* 0x000fc600078e0068 */
[----:B------:R2:W-:Y:S02]  /*5850*/  MUFU.EX2 R194, R3 ;  /* 0x0000000300c27308 */ /* 0x0005e40000000800 */
[----:B--2---:R-:W-:Y:S02]  /*5860*/  FFMA.FTZ R3, R74, c[0x0][0x2d0], -R5 ;  /* 0x0000b4004a037a23 */ /* 0x004fe40000010805 */
[----:B------:R-:W-:-:S04]  /*5870*/  IMAD.MOV.U32 R74, RZ, RZ, R107 ;  /* 0x000000ffff4a7224 */ /* 0x000fc800078e006b */
[----:B------:R2:W3:Y:S01]  /*5880*/  MUFU.EX2 R28, R3 ;  /* 0x00000003001c7308 */ /* 0x0004e20000000800 */
[----:B------:R-:W-:Y:S01]  /*5890*/  F2FP.BF16.PACK_AB R8, R186, R74 ;  /* 0x0000004aba08723e */ /* 0x000fe200000010ff */
[----:B--2---:R-:W-:Y:S01]  /*58a0*/  FFMA.FTZ R3, R75, c[0x0][0x2d0], -R7 ;  /* 0x0000b4004b037a23 */ /* 0x004fe20000010807 */
[----:B---3--:R-:W-:Y:S01]  /*58b0*/  F2FP.BF16.PACK_AB R11, R28, R194 ;  /* 0x000000c21c0b723e */ /* 0x008fe200000010ff */
[----:B------:R-:W-:-:S04]  /*58c0*/  IMAD.MOV.U32 R75, RZ, RZ, R106 ;  /* 0x000000ffff4b7224 */ /* 0x000fc800078e006a */
[----:B------:R2:W-:Y:S01]  /*58d0*/  MUFU.EX2 R218, R3 ;  /* 0x0000000300da7308 */ /* 0x0005e20000000800 */
[----:B------:R-:W-:-:S07]  /*58e0*/  F2FP.BF16.PACK_AB R9, R252, R75 ;  /* 0x0000004bfc09723e */ /* 0x000fce00000010ff */
[----:B-1----:R-:W-:Y:S01]  /*58f0*/  HMMA.16816.F32.BF16 R104, R8, R36, R64 ;  /* 0x000000240868723c */ /* 0x002fe20000041840 */
[----:B--2---:R-:W-:-:S07]  /*5900*/  FFMA.FTZ R3, R96, c[0x0][0x2d0], -R7 ;  /* 0x0000b40060037a23 */ /* 0x004fce0000010807 */
[C---:B------:R-:W-:Y:S01]  /*5910*/  HMMA.16816.F32.BF16 R120, R8.reuse, R24, R80 ;  /* 0x000000180878723c */ /* 0x040fe20000041850 */
[----:B------:R1:W2:Y:S07]  /*5920*/  MUFU.EX2 R217, R3 ;  /* 0x0000000300d97308 */ /* 0x0002ae0000000800 */
[C---:B------:R-:W-:Y:S08]  /*5930*/  HMMA.16816.F32.BF16 R64, R8.reuse, R38, R60 ;  /* 0x000000260840723c */ /* 0x040ff0000004183c */
[----:B------:R-:W-:Y:S01]  /*5940*/  HMMA.16816.F32.BF16 R80, R8, R32, R48 ;  /* 0x000000200850723c */ /* 0x000fe20000041830 */
[----:B-1----:R-:W-:-:S04]  /*5950*/  FFMA.FTZ R3, R97, c[0x0][0x2d0], -R7 ;  /* 0x0000b40061037a23 */ /* 0x002fc80000010807 */
[----:B------:R1:W-:Y:S03]  /*5960*/  MUFU.EX2 R214, R3 ;  /* 0x0000000300d67308 */ /* 0x0003e60000000800 */
[C---:B------:R-:W-:Y:S08]  /*5970*/  HMMA.16816.F32.BF16 R76, R8.reuse, R26, R76 ;  /* 0x0000001a084c723c */ /* 0x040ff0000004184c */
[----:B------:R-:W-:Y:S01]  /*5980*/  HMMA.16816.F32.BF16 R60, R8, R22, R52 ;  /* 0x00000016083c723c */ /* 0x000fe20000041834 */
[----:B-1----:R-:W-:-:S07]  /*5990*/  FFMA.FTZ R3, R98, c[0x0][0x2d0], -R7 ;  /* 0x0000b40062037a23 */ /* 0x002fce0000010807 */
[----:B------:R-:W-:Y:S01]  /*59a0*/  HMMA.16816.F32.BF16 R44, R8, R34, R44 ;  /* 0x00000022082c723c */ /* 0x000fe2000004182c */
[----:B------:R1:W3:Y:S02]  /*59b0*/  MUFU.EX2 R216, R3 ;  /* 0x0000000300d87308 */ /* 0x0002e40000000800 */
[----:B-1----:R-:W-:-:S05]  /*59c0*/  FFMA.FTZ R3, R99, c[0x0][0x2d0], -R0 ;  /* 0x0000b40063037a23 */ /* 0x002fca0000010800 */
[----:B------:R-:W-:Y:S01]  /*59d0*/  HMMA.16816.F32.BF16 R96, R8, R20, R56 ;  /* 0x000000140860723c */ /* 0x000fe20000041838 */
[----:B------:R1:W-:Y:S06]  /*59e0*/  MUFU.EX2 R206, R3 ;  /* 0x0000000300ce7308 */ /* 0x0003ec0000000800 */
[----:B--2---:R-:W-:Y:S02]  /*59f0*/  F2FP.BF16.PACK_AB R8, R217, R218 ;  /* 0x000000dad908723e */ /* 0x004fe400000010ff */
[----:B---3--:R-:W-:Y:S01]  /*5a00*/  F2FP.BF16.PACK_AB R10, R216, R214 ;  /* 0x000000d6d80a723e */ /* 0x008fe200000010ff */
[----:B-1----:R-:W-:-:S02]  /*5a10*/  FFMA.FTZ R3, R116, c[0x0][0x2d0], -R0 ;  /* 0x0000b40074037a23 */ /* 0x002fc40000010800 */
[----:B------:R-:W-:Y:S02]  /*5a20*/  IMAD.MOV.U32 R116, RZ, RZ, R202 ;  /* 0x000000ffff747224 */ /* 0x000fe400078e00ca */
[----:B------:R1:W2:Y:S02]  /*5a30*/  MUFU.EX2 R208, R3 ;  /* 0x0000000300d07308 */ /* 0x0002a40000000800 */
[----:B-1----:R-:W-:Y:S01]  /*5a40*/  FFMA.FTZ R3, R117, c[0x0][0x2d0], -R0 ;  /* 0x0000b40075037a23 */ /* 0x002fe20000010800 */
[----:B--2---:R-:W-:Y:S01]  /*5a50*/  F2FP.BF16.PACK_AB R9, R208, R206 ;  /* 0x000000ced009723e */ /* 0x004fe200000010ff */
[----:B------:R-:W-:-:S04]  /*5a60*/  IMAD.MOV.U32 R117, RZ, RZ, R203 ;  /* 0x000000ffff757224 */ /* 0x000fc800078e00cb */
        /* <DEDUP_REMOVED lines=8> */
[C---:B------:R-:W-:Y:S07]  /*5af0*/  HMMA.16816.F32.BF16 R52, R8.reuse, R36, R88 ;  /* 0x000000240834723c */ /* 0x040fee0000041858 */
[----:B------:R-:W-:Y:S01]  /*5b00*/  IMAD.MOV.U32 R91, RZ, RZ, R28 ;  /* 0x000000ffff5b7224 */ /* 0x000fe200078e001c */
[----:B------:R-:W-:Y:S01]  /*5b10*/  HMMA.16816.F32.BF16 R36, R8, R38, R112 ;  /* 0x000000260824723c */ /* 0x000fe20000041870 */
[----:B------:R-:W2:Y:S01]  /*5b20*/  LDSM.16.MT88.4 R28, [R226+0x1100] ;  /* 0x00110000e21c783b */ /* 0x000ea20000004200 */
[----:B-1----:R-:W-:-:S02]  /*5b30*/  FFMA.FTZ R3, R129, c[0x0][0x2d0], -R6 ;  /* 0x0000b40081037a23 */ /* 0x002fc40000010806 */
[----:B------:R-:W-:-:S03]  /*5b40*/  IMAD.MOV.U32 R129, RZ, RZ, R4 ;  /* 0x000000ffff817224 */ /* 0x000fc600078e0004 */
[----:B------:R-:W-:Y:S01]  /*5b50*/  MOV R114, R195 ;  /* 0x000000c300727202 */ /* 0x000fe20000000f00 */
[----:B------:R1:W-:Y:S01]  /*5b60*/  MUFU.EX2 R204, R3 ;  /* 0x0000000300cc7308 */ /* 0x0003e20000000800 */
[----:B------:R-:W-:Y:S01]  /*5b70*/  IMAD.MOV.U32 R4, RZ, RZ, R205 ;  /* 0x000000ffff047224 */ /* 0x000fe200078e00cd */
[C---:B------:R-:W-:Y:S01]  /*5b80*/  HMMA.16816.F32.BF16 R48, R8.reuse, R24, R92 ;  /* 0x000000180830723c */ /* 0x040fe2000004185c */
[----:B------:R-:W-:Y:S02]  /*5b90*/  IMAD.MOV.U32 R113, RZ, RZ, R197 ;  /* 0x000000ffff717224 */ /* 0x000fe400078e00c5 */
[----:B------:R-:W-:Y:S02]  /*5ba0*/  IMAD.MOV.U32 R115, RZ, RZ, R192 ;  /* 0x000000ffff737224 */ /* 0x000fe400078e00c0 */
[----:B------:R-:W-:Y:S02]  /*5bb0*/  FFMA.FTZ R4, R4, c[0x0][0x2d0], -R7 ;  /* 0x0000b40004047a23 */ /* 0x000fe40000010807 */
[----:B------:R-:W-:Y:S01]  /*5bc0*/  IMAD.MOV.U32 R112, RZ, RZ, R115 ;  /* 0x000000ffff707224 */ /* 0x000fe200078e0073 */
[----:B------:R-:W-:Y:S01]  /*5bd0*/  HMMA.16816.F32.BF16 R92, R8, R32, R16 ;  /* 0x00000020085c723c */ /* 0x000fe20000041810 */
[----:B------:R-:W3:Y:S01]  /*5be0*/  LDSM.16.MT88.4 R16, [R224+0x1100] ;  /* 0x00110000e010783b */ /* 0x000ee20000004200 */
[----:B-1----:R-:W-:-:S02]  /*5bf0*/  FFMA.FTZ R3, R130, c[0x0][0x2d0], -R6 ;  /* 0x0000b40082037a23 */ /* 0x002fc40000010806 */
[----:B------:R-:W-:-:S04]  /*5c00*/  IMAD.MOV.U32 R130, RZ, RZ, R201 ;  /* 0x000000ffff827224 */ /* 0x000fc800078e00c9 */
[----:B------:R-:W-:Y:S01]  /*5c10*/  HMMA.16816.F32.BF16 R84, R8, R20, R84 ;  /* 0x000000140854723c */ /* 0x000fe20000041854 */
[----:B------:R1:W4:Y:S01]  /*5c20*/  MUFU.EX2 R205, R3 ;  /* 0x0000000300cd7308 */ /* 0x0003220000000800 */
[----:B------:R-:W-:Y:S02]  /*5c30*/  IMAD.MOV.U32 R32, RZ, RZ, R194 ;  /* 0x000000ffff207224 */ /* 0x000fe400078e00c2 */
[----:B------:R-:W-:-:S03]  /*5c40*/  IMAD.MOV.U32 R33, RZ, RZ, R189 ;  /* 0x000000ffff217224 */ /* 0x000fc600078e00bd */
[----:B------:R-:W-:Y:S01]  /*5c50*/  IMAD.MOV.U32 R21, RZ, RZ, R68 ;  /* 0x000000ffff157224 */ /* 0x000fe200078e0044 */
[----:B------:R-:W-:Y:S01]  /*5c60*/  HMMA.16816.F32.BF16 R40, R8, R26, R100 ;  /* 0x0000001a0828723c */ /* 0x000fe20000041864 */
[----:B------:R-:W-:Y:S01]  /*5c70*/  IMAD.MOV.U32 R68, RZ, RZ, R193 ;  /* 0x000000ffff447224 */ /* 0x000fe200078e00c1 */
[----:B------:R-:W5:Y:S01]  /*5c80*/  LDSM.16.MT88.4 R24, [R225+0x1100] ;  /* 0x00110000e118783b */ /* 0x000f620000004200 */
[----:B------:R-:W-:-:S05]  /*5c90*/  MOV R20, R188 ;  /* 0x000000bc00147202 */ /* 0x000fca0000000f00 */
[C---:B------:R-:W-:Y:S01]  /*5ca0*/  HMMA.16816.F32.BF16 R56, R8.reuse, R22, R124 ;  /* 0x000000160838723c */ /* 0x040fe2000004187c */
[----:B-1----:R-:W-:Y:S02]  /*5cb0*/  FFMA.FTZ R3, R131, c[0x0][0x2d0], -R6 ;  /* 0x0000b40083037a23 */ /* 0x002fe40000010806 */
[----:B------:R-:W-:Y:S02]  /*5cc0*/  IMAD.MOV.U32 R131, RZ, RZ, R200 ;  /* 0x000000ffff837224 */ /* 0x000fe400078e00c8 */
[----:B------:R1:W-:Y:S02]  /*5cd0*/  MUFU.EX2 R203, R3 ;  /* 0x0000000300cb7308 */ /* 0x0003e40000000800 */
[----:B------:R-:W-:Y:S01]  /*5ce0*/  IMAD.MOV.U32 R126, RZ, RZ, R130 ;  /* 0x000000ffff7e7224 */ /* 0x000fe200078e0082 */
[----:B------:R-:W-:Y:S01]  /*5cf0*/  MOV R127, R91 ;  /* 0x0000005b007f7202 */ /* 0x000fe20000000f00 */
[----:B------:R-:W-:Y:S01]  /*5d00*/  IMAD.MOV.U32 R130, RZ, RZ, R128 ;  /* 0x000000ffff827224 */ /* 0x000fe200078e0080 */
[----:B------:R-:W-:Y:S01]  /*5d10*/  HMMA.16816.F32.BF16 R88, R8, R34, R108 ;  /* 0x000000220858723c */ /* 0x000fe2000004186c */
[----:B------:R-:W-:-:S02]  /*5d20*/  IMAD.MOV.U32 R128, RZ, RZ, R190 ;  /* 0x000000ffff807224 */ /* 0x000fc400078e00be */
[----:B------:R-:W-:Y:S02]  /*5d30*/  IMAD.MOV.U32 R125, RZ, RZ, R114 ;  /* 0x000000ffff7d7224 */ /* 0x000fe400078e0072 */
[----:B------:R-:W-:Y:S02]  /*5d40*/  IMAD.MOV.U32 R114, RZ, RZ, R33 ;  /* 0x000000ffff727224 */ /* 0x000fe400078e0021 */
[----:B----4-:R-:W-:Y:S01]  /*5d50*/  F2FP.BF16.PACK_AB R8, R205, R204 ;  /* 0x000000cccd08723e */ /* 0x010fe200000010ff */
[----:B------:R-:W-:Y:S02]  /*5d60*/  IMAD.MOV.U32 R33, RZ, RZ, R21 ;  /* 0x000000ffff217224 */ /* 0x000fe400078e0015 */
[----:B------:R-:W-:Y:S02]  /*5d70*/  IMAD.MOV.U32 R124, RZ, RZ, R114 ;  /* 0x000000ffff7c7224 */ /* 0x000fe400078e0072 */
[----:B-1----:R-:W-:Y:S02]  /*5d80*/  FFMA.FTZ R3, R132, c[0x0][0x2d0], -R6 ;  /* 0x0000b40084037a23 */ /* 0x002fe40000010806 */
[----:B------:R-:W-:-:S02]  /*5d90*/  IMAD.MOV.U32 R132, RZ, RZ, R69 ;  /* 0x000000ffff847224 */ /* 0x000fc400078e0045 */
[----:B------:R1:W4:Y:S01]  /*5da0*/  MUFU.EX2 R202, R3 ;  /* 0x0000000300ca7308 */ /* 0x0003220000000800 */
[----:B------:R-:W-:Y:S02]  /*5db0*/  IMAD.MOV.U32 R69, RZ, RZ, R187 ;  /* 0x000000ffff457224 */ /* 0x000fe400078e00bb */
[----:B------:R-:W-:Y:S02]  /*5dc0*/  IMAD.MOV.U32 R114, RZ, RZ, R33 ;  /* 0x000000ffff727224 */ /* 0x000fe400078e0021 */
[----:B-1----:R-:W-:Y:S01]  /*5dd0*/  FFMA.FTZ R3, R133, c[0x0][0x2d0], -R5 ;  /* 0x0000b40085037a23 */ /* 0x002fe20000010805 */
[----:B----4-:R-:W-:Y:S01]  /*5de0*/  F2FP.BF16.PACK_AB R10, R202, R203 ;  /* 0x000000cbca0a723e */ /* 0x010fe200000010ff */
[----:B------:R-:W-:Y:S02]  /*5df0*/  IMAD.MOV.U32 R133, RZ, RZ, R191 ;  /* 0x000000ffff857224 */ /* 0x000fe400078e00bf */
[----:B------:R1:W-:Y:S02]  /*5e00*/  MUFU.EX2 R201, R3 ;  /* 0x0000000300c97308 */ /* 0x0003e40000000800 */
[----:B------:R-:W-:-:S02]  /*5e10*/  IMAD.MOV.U32 R115, RZ, RZ, R133 ;  /* 0x000000ffff737224 */ /* 0x000fc400078e0085 */
[----:B------:R-:W-:Y:S02]  /*5e20*/  IMAD.MOV.U32 R133, RZ, RZ, R132 ;  /* 0x000000ffff857224 */ /* 0x000fe400078e0084 */
[----:B-1----:R-:W-:Y:S02]  /*5e30*/  FFMA.FTZ R3, R134, c[0x0][0x2d0], -R5 ;  /* 0x0000b40086037a23 */ /* 0x002fe40000010805 */
[----:B------:R-:W-:Y:S02]  /*5e40*/  IMAD.MOV.U32 R134, RZ, RZ, R199 ;  /* 0x000000ffff867224 */ /* 0x000fe400078e00c7 */
[----:B------:R1:W4:Y:S02]  /*5e50*/  MUFU.EX2 R200, R3 ;  /* 0x0000000300c87308 */ /* 0x0003240000000800 */
[----:B-1----:R-:W-:Y:S01]  /*5e60*/  FFMA.FTZ R3, R135, c[0x0][0x2d0], -R5 ;  /* 0x0000b40087037a23 */ /* 0x002fe20000010805 */
[----:B----4-:R-:W-:Y:S01]  /*5e70*/  F2FP.BF16.PACK_AB R9, R200, R201 ;  /* 0x000000c9c809723e */ /* 0x010fe200000010ff */
[----:B------:R-:W-:-:S04]  /*5e80*/  IMAD.MOV.U32 R135, RZ, RZ, R198 ;  /* 0x000000ffff877224 */ /* 0x000fc800078e00c6 */
[----:B------:R1:W-:Y:S02]  /*5e90*/  MUFU.EX2 R199, R3 ;  /* 0x0000000300c77308 */ /* 0x0003e40000000800 */
[----:B-1----:R-:W-:Y:S02]  /*5ea0*/  FFMA.FTZ R3, R136, c[0x0][0x2d0], -R5 ;  /* 0x0000b40088037a23 */ /* 0x002fe40000010805 */
[----:B------:R-:W-:-:S04]  /*5eb0*/  IMAD.MOV.U32 R136, RZ, RZ, R131 ;  /* 0x000000ffff887224 */ /* 0x000fc800078e0083 */
[----:B------:R-:W1:Y:S01]  /*5ec0*/  MUFU.EX2 R198, R3 ;  /* 0x0000000300c67308 */ /* 0x000e620000000800 */
[----:B------:R-:W-:Y:S02]  /*5ed0*/  IMAD.MOV.U32 R131, RZ, RZ, R70 ;  /* 0x000000ffff837224 */ /* 0x000fe400078e0046 */
[----:B------:R-:W-:Y:S02]  /*5ee0*/  IMAD.MOV.U32 R70, RZ, RZ, R196 ;  /* 0x000000ffff467224 */ /* 0x000fe400078e00c4 */
[----:B------:R-:W-:Y:S02]  /*5ef0*/  IMAD.MOV.U32 R132, RZ, RZ, R131 ;  /* 0x000000ffff847224 */ /* 0x000fe400078e0083 */
[----:B------:R-:W-:Y:S02]  /*5f00*/  IMAD.MOV.U32 R131, RZ, RZ, R130 ;  /* 0x000000ffff837224 */ /* 0x000fe400078e0082 */
[----:B------:R-:W-:Y:S02]  /*5f10*/  IMAD.MOV.U32 R130, RZ, RZ, R129 ;  /* 0x000000ffff827224 */ /* 0x000fe400078e0081 */
[----:B------:R-:W-:-:S02]  /*5f20*/  IMAD.MOV.U32 R129, RZ, RZ, R118 ;  /* 0x000000ffff817224 */ /* 0x000fc400078e0076 */
[----:B------:R-:W-:Y:S01]  /*5f30*/  IMAD.MOV.U32 R118, RZ, RZ, R117 ;  /* 0x000000ffff767224 */ /* 0x000fe200078e0075 */
[----:B------:R-:W-:Y:S01]  /*5f40*/  MOV R117, R186 ;  /* 0x000000ba00757202 */ /* 0x000fe20000000f00 */
[----:B------:R-:W-:Y:S01]  /*5f50*/  IMAD.MOV.U32 R33, RZ, RZ, R132 ;  /* 0x000000ffff217224 */ /* 0x000fe200078e0084 */
[----:B-1----:R-:W-:Y:S01]  /*5f60*/  F2FP.BF16.PACK_AB R11, R198, R199 ;  /* 0x000000c7c60b723e */ /* 0x002fe200000010ff */
[----:B------:R-:W-:Y:S02]  /*5f70*/  FFMA.FTZ R3, R137, c[0x0][0x2d0], -R7 ;  /* 0x0000b40089037a23 */ /* 0x000fe40000010807 */
[----:B------:R-:W-:Y:S01]  /*5f80*/  IMAD.MOV.U32 R132, RZ, RZ, R130 ;  /* 0x000000ffff847224 */ /* 0x000fe200078e0082 */
[----:B------:R-:W-:Y:S01]  /*5f90*/  MOV R130, R118 ;  /* 0x0000007600827202 */ /* 0x000fe20000000f00 */
[----:B------:R1:W4:Y:S01]  /*5fa0*/  MUFU.EX2 R197, R3 ;  /* 0x0000000300c57308 */ /* 0x0003220000000800 */
[----:B------:R-:W-:Y:S01]  /*5fb0*/  IMAD.MOV.U32 R137, RZ, RZ, R112 ;  /* 0x000000ffff897224 */ /* 0x000fe200078e0070 */
[----:B--2---:R-:W-:Y:S01]  /*5fc0*/  HMMA.16816.F32.BF16 R100, R8, R28, R80 ;  /* 0x0000001c0864723c */ /* 0x004fe20000041850 */
[----:B------:R-:W-:-:S05]  /*5fd0*/  MOV R112, R115 ;  /* 0x0000007300707202 */ /* 0x000fca0000000f00 */
[----:B------:R-:W-:Y:S02]  /*5fe0*/  IMAD.MOV.U32 R110, RZ, RZ, R112 ;  /* 0x000000ffff6e7224 */ /* 0x000fe400078e0070 */
[----:B---3--:R-:W-:Y:S01]  /*5ff0*/  HMMA.16816.F32.BF16 R80, R8, R18, R76 ;  /* 0x000000120850723c */ /* 0x008fe2000004184c */
[----:B-1----:R-:W-:-:S07]  /*6000*/  FFMA.FTZ R3, R138, c[0x0][0x2d0], -R7 ;  /* 0x0000b4008a037a23 */ /* 0x002fce0000010807 */
[C---:B------:R-:W-:Y:S01]  /*6010*/  HMMA.16816.F32.BF16 R76, R8.reuse, R14, R64 ;  /* 0x0000000e084c723c */ /* 0x040fe20000041840 */
[----:B------:R-:W-:Y:S01]  /*6020*/  IMAD.MOV.U32 R138, RZ, RZ, R128 ;  /* 0x000000ffff8a7224 */ /* 0x000fe200078e0080 */
[----:B------:R1:W-:Y:S06]  /*6030*/  MUFU.EX2 R196, R3 ;  /* 0x0000000300c47308 */ /* 0x0003ec0000000800 */
[C---:B-----5:R-:W-:Y:S08]  /*6040*/  HMMA.16816.F32.BF16 R64, R8.reuse, R26, R60 ;  /* 0x0000001a0840723c */ /* 0x060ff0000004183c */
[----:B------:R-:W-:Y:S01]  /*6050*/  HMMA.16816.F32.BF16 R120, R8, R16, R120 ;  /* 0x000000100878723c */ /* 0x000fe20000041878 */
[----:B-1----:R-:W-:-:S04]  /*6060*/  FFMA.FTZ R3, R139, c[0x0][0x2d0], -R7 ;  /* 0x0000b4008b037a23 */ /* 0x002fc80000010807 */
[----:B------:R1:W2:Y:S03]  /*6070*/  MUFU.EX2 R195, R3 ;  /* 0x0000000300c37308 */ /* 0x0002a60000000800 */
[C---:B------:R-:W-:Y:S08]  /*6080*/  HMMA.16816.F32.BF16 R104, R8.reuse, R12, R104 ;  /* 0x0000000c0868723c */ /* 0x040ff00000041868 */
[----:B------:R-:W-:Y:S01]  /*6090*/  HMMA.16816.F32.BF16 R96, R8, R24, R96 ;  /* 0x000000180860723c */ /* 0x000fe20000041860 */
[----:B-1----:R-:W-:-:S07]  /*60a0*/  FFMA.FTZ R3, R140, c[0x0][0x2d0], -R7 ;  /* 0x0000b4008c037a23 */ /* 0x002fce0000010807 */
[----:B------:R-:W-:Y:S01]  /*60b0*/  HMMA.16816.F32.BF16 R60, R8, R30, R44 ;  /* 0x0000001e083c723c */ /* 0x000fe2000004182c */
[----:B------:R1:W-:Y:S06]  /*60c0*/  MUFU.EX2 R194, R3 ;  /* 0x0000000300c27308 */ /* 0x0003ec0000000800 */
[----:B----4-:R-:W-:Y:S02]  /*60d0*/  F2FP.BF16.PACK_AB R8, R197, R209 ;  /* 0x000000d1c508723e */ /* 0x010fe400000010ff */
[----:B--2---:R-:W-:Y:S01]  /*60e0*/  F2FP.BF16.PACK_AB R10, R195, R196 ;  /* 0x000000c4c30a723e */ /* 0x004fe200000010ff */
[----:B-1----:R-:W-:-:S04]  /*60f0*/  FFMA.FTZ R3, R141, c[0x0][0x2d0], -R0 ;  /* 0x0000b4008d037a23 */ /* 0x002fc80000010800 */
[----:B------:R1:W-:Y:S02]  /*6100*/  MUFU.EX2 R193, R3 ;  /* 0x0000000300c17308 */ /* 0x0003e40000000800 */
[----:B-1----:R-:W-:-:S06]  /*6110*/  FFMA.FTZ R3, R142, c[0x0][0x2d0], -R0 ;  /* 0x0000b4008e037a23 */ /* 0x002fcc0000010800 */
[----:B------:R1:W2:Y:S02]  /*6120*/  MUFU.EX2 R192, R3 ;  /* 0x0000000300c07308 */ /* 0x0002a40000000800 */
[----:B-1----:R-:W-:Y:S01]  /*6130*/  FFMA.FTZ R3, R143, c[0x0][0x2d0], -R0 ;  /* 0x0000b4008f037a23 */ /* 0x002fe20000010800 */
[----:B--2---:R-:W-:-:S05]  /*6140*/  F2FP.BF16.PACK_AB R9, R192, R193 ;  /* 0x000000c1c009723e */ /* 0x004fca00000010ff */
[----:B------:R1:W-:Y:S02]  /*6150*/  MUFU.EX2 R191, R3 ;  /* 0x0000000300bf7308 */ /* 0x0003e40000000800 */
[----:B-1----:R-:W-:-:S06]  /*6160*/  FFMA.FTZ R3, R144, c[0x0][0x2d0], -R0 ;  /* 0x0000b40090037a23 */ /* 0x002fcc0000010800 */
[----:B------:R1:W2:Y:S02]  /*6170*/  MUFU.EX2 R189, R3 ;  /* 0x0000000300bd7308 */ /* 0x0002a40000000800 */
[----:B-1----:R-:W-:Y:S01]  /*6180*/  FFMA.FTZ R3, R145, c[0x0][0x2d0], -R7 ;  /* 0x0000b40091037a23 */ /* 0x002fe20000010807 */
[----:B--2---:R-:W-:-:S05]  /*6190*/  F2FP.BF16.PACK_AB R11, R189, R191 ;  /* 0x000000bfbd0b723e */ /* 0x004fca00000010ff */
[----:B------:R1:W-:Y:S02]  /*61a0*/  MUFU.EX2 R190, R3 ;  /* 0x0000000300be7308 */ /* 0x0003e40000000800 */
[C---:B------:R-:W-:Y:S08]  /*61b0*/  HMMA.16816.F32.BF16 R36, R8.reuse, R14, R36 ;  /* 0x0000000e0824723c */ /* 0x040ff00000041824 */
[----:B------:R-:W-:Y:S01]  /*61c0*/  HMMA.16816.F32.BF16 R44, R8, R18, R40 ;  /* 0x00000012082c723c */ /* 0x000fe20000041828 */
[----:B-1----:R-:W-:-:S04]  /*61d0*/  FFMA.FTZ R3, R146, c[0x0][0x2d0], -R7 ;  /* 0x0000b40092037a23 */ /* 0x002fc80000010807 */
[----:B------:R1:W-:Y:S03]  /*61e0*/  MUFU.EX2 R188, R3 ;  /* 0x0000000300bc7308 */ /* 0x0003e60000000800 */
[C---:B------:R-:W-:Y:S01]  /*61f0*/  HMMA.16816.F32.BF16 R48, R8.reuse, R16, R48 ;  /* 0x000000100830723c */ /* 0x040fe20000041830 */
[----:B------:R-:W-:Y:S07]  /*6200*/  LDSM.16.MT88.4 R16, [R224+0x1900] ;  /* 0x00190000e010783b */ /* 0x000fee0000004200 */
[----:B------:R-:W-:Y:S01]  /*6210*/  HMMA.16816.F32.BF16 R40, R8, R24, R84 ;  /* 0x000000180828723c */ /* 0x000fe20000041854 */
[----:B-1----:R-:W-:-:S07]  /*6220*/  FFMA.FTZ R3, R147, c[0x0][0x2d0], -R6 ;  /* 0x0000b40093037a23 */ /* 0x002fce0000010806 */
[C---:B------:R-:W-:Y:S01]  /*6230*/  HMMA.16816.F32.BF16 R56, R8.reuse, R26, R56 ;  /* 0x0000001a0838723c */ /* 0x040fe20000041838 */
[----:B------:R-:W-:Y:S01]  /*6240*/  IMAD.MOV.U32 R87, RZ, RZ, R33 ;  /* 0x000000ffff577224 */ /* 0x000fe200078e0021 */
[----:B------:R-:W-:Y:S01]  /*6250*/  LDSM.16.MT88.4 R24, [R225+0x1900] ;  /* 0x00190000e118783b */ /* 0x000fe20000004200 */
[----:B------:R1:W-:Y:S05]  /*6260*/  MUFU.EX2 R187, R3 ;  /* 0x0000000300bb7308 */ /* 0x0003ea0000000800 */
[C---:B------:R-:W-:Y:S08]  /*6270*/  HMMA.16816.F32.BF16 R92, R8.reuse, R28, R92 ;  /* 0x0000001c085c723c */ /* 0x040ff0000004185c */
[----:B------:R-:W-:Y:S01]  /*6280*/  HMMA.16816.F32.BF16 R88, R8, R30, R88 ;  /* 0x0000001e0858723c */ /* 0x000fe20000041858 */
[----:B------:R-:W-:Y:S01]  /*6290*/  LDSM.16.MT88.4 R28, [R226+0x2100] ;  /* 0x00210000e21c783b */ /* 0x000fe20000004200 */
[----:B-1----:R-:W-:-:S02]  /*62a0*/  FFMA.FTZ R3, R148, c[0x0][0x2d0], -R6 ;  /* 0x0000b40094037a23 */ /* 0x002fc40000010806 */
[----:B------:R-:W-:Y:S02]  /*62b0*/  IMAD.MOV.U32 R148, RZ, RZ, R113 ;  /* 0x000000ffff947224 */ /* 0x000fe400078e0071 */
[----:B------:R-:W1:Y:S01]  /*62c0*/  MUFU.EX2 R186, R3 ;  /* 0x0000000300ba7308 */ /* 0x000e620000000800 */
[----:B------:R-:W-:Y:S01]  /*62d0*/  IMAD.MOV.U32 R113, RZ, RZ, R32 ;  /* 0x000000ffff717224 */ /* 0x000fe200078e0020 */
[----:B------:R-:W-:Y:S02]  /*62e0*/  MOV R32, R20 ;  /* 0x0000001400207202 */ /* 0x000fe40000000f00 */
[----:B------:R-:W-:Y:S01]  /*62f0*/  HMMA.16816.F32.BF16 R20, R8, R12, R52 ;  /* 0x0000000c0814723c */ /* 0x000fe20000041834 */
[----:B------:R-:W2:Y:S06]  /*6300*/  LDSM.16.MT88.4 R12, [R227+0x1900] ;  /* 0x00190000e30c783b */ /* 0x000eac0000004200 */
[----:B------:R-:W-:-:S02]  /*6310*/  IMAD.MOV.U32 R55, RZ, RZ, R124 ;  /* 0x000000ffff377224 */ /* 0x000fc400078e007c */
[----:B------:R-:W-:Y:S02]  /*6320*/  IMAD.MOV.U32 R52, RZ, RZ, R132 ;  /* 0x000000ffff347224 */ /* 0x000fe400078e0084 */
[----:B------:R-:W-:Y:S01]  /*6330*/  IMAD.MOV.U32 R132, RZ, RZ, R130 ;  /* 0x000000ffff847224 */ /* 0x000fe200078e0082 */
[----:B-1----:R-:W-:Y:S01]  /*6340*/  F2FP.BF16.PACK_AB R8, R186, R187 ;  /* 0x000000bbba08723e */ /* 0x002fe200000010ff */
[--C-:B------:R-:W-:Y:S02]  /*6350*/  FFMA.FTZ R3, R149, c[0x0][0x2d0], -R6.reuse ;  /* 0x0000b40095037a23 */ /* 0x100fe40000010806 */
[----:B------:R-:W-:Y:S02]  /*6360*/  IMAD.MOV.U32 R149, RZ, RZ, R185 ;  /* 0x000000ffff957224 */ /* 0x000fe400078e00b9 */
[----:B------:R1:W-:Y:S02]  /*6370*/  MUFU.EX2 R185, R3 ;  /* 0x0000000300b97308 */ /* 0x0003e40000000800 */
[----:B-1----:R-:W-:-:S02]  /*6380*/  FFMA.FTZ R3, R150, c[0x0][0x2d0], -R6 ;  /* 0x0000b40096037a23 */ /* 0x002fc40000010806 */
[----:B------:R-:W-:Y:S02]  /*6390*/  IMAD.MOV.U32 R150, RZ, RZ, R116 ;  /* 0x000000ffff967224 */ /* 0x000fe400078e0074 */
[----:B------:R-:W-:Y:S02]  /*63a0*/  IMAD.MOV.U32 R116, RZ, RZ, R184 ;  /* 0x000000ffff747224 */ /* 0x000fe400078e00b8 */
[----:B------:R1:W3:Y:S02]  /*63b0*/  MUFU.EX2 R184, R3 ;  /* 0x0000000300b87308 */ /* 0x0002e40000000800 */
[----:B-1----:R-:W-:Y:S01]  /*63c0*/  FFMA.FTZ R3, R151, c[0x0][0x2d0], -R5 ;  /* 0x0000b40097037a23 */ /* 0x002fe20000010805 */
[----:B---3--:R-:W-:Y:S01]  /*63d0*/  F2FP.BF16.PACK_AB R10, R184, R185 ;  /* 0x000000b9b80a723e */ /* 0x008fe200000010ff */
[----:B------:R-:W-:Y:S02]  /*63e0*/  IMAD.MOV.U32 R151, RZ, RZ, R125 ;  /* 0x000000ffff977224 */ /* 0x000fe400078e007d */
[----:B------:R-:W-:-:S02]  /*63f0*/  IMAD.MOV.U32 R125, RZ, RZ, R113 ;  /* 0x000000ffff7d7224 */ /* 0x000fc400078e0071 */
[----:B------:R1:W-:Y:S01]  /*6400*/  MUFU.EX2 R118, R3 ;  /* 0x0000000300767308 */ /* 0x0003e20000000800 */
[----:B------:R-:W-:Y:S02]  /*6410*/  IMAD.MOV.U32 R113, RZ, RZ, R32 ;  /* 0x000000ffff717224 */ /* 0x000fe400078e0020 */
[----:B------:R-:W-:Y:S02]  /*6420*/  IMAD.MOV.U32 R32, RZ, RZ, R133 ;  /* 0x000000ffff207224 */ /* 0x000fe400078e0085 */
[----:B------:R-:W-:Y:S02]  /*6430*/  IMAD.MOV.U32 R133, RZ, RZ, R131 ;  /* 0x000000ffff857224 */ /* 0x000fe400078e0083 */
[----:B------:R-:W-:Y:S01]  /*6440*/  IMAD.MOV.U32 R131, RZ, RZ, R129 ;  /* 0x000000ffff837224 */ /* 0x000fe200078e0081 */
[----:B------:R-:W-:Y:S01]  /*6450*/  MOV R124, R32 ;  /* 0x00000020007c7202 */ /* 0x000fe20000000f00 */
[----:B------:R-:W-:Y:S01]  /*6460*/  IMAD.MOV.U32 R129, RZ, RZ, R117 ;  /* 0x000000ffff817224 */ /* 0x000fe200078e0075 */
[----:B------:R-:W3:Y:S01]  /*6470*/  LDSM.16.MT88.4 R32, [R226+0x1900] ;  /* 0x00190000e220783b */ /* 0x000ee20000004200 */
[----:B------:R-:W-:-:S02]  /*6480*/  IMAD.MOV.U32 R54, RZ, RZ, R113 ;  /* 0x000000ffff367224 */ /* 0x000fc400078e0071 */
[----:B------:R-:W-:Y:S02]  /*6490*/  IMAD.MOV.U32 R53, RZ, RZ, R131 ;  /* 0x000000ffff357224 */ /* 0x000fe400078e0083 */
[----:B------:R-:W-:Y:S02]  /*64a0*/  IMAD.MOV.U32 R139, RZ, RZ, R129 ;  /* 0x000000ffff8b7224 */ /* 0x000fe400078e0081 */
[----:B-1----:R-:W-:Y:S01]  /*64b0*/  FFMA.FTZ R3, R152, c[0x0][0x2d0], -R5 ;  /* 0x0000b40098037a23 */ /* 0x002fe20000010805 */
[----:B------:R-:W-:-:S03]  /*64c0*/  MOV R152, R52 ;  /* 0x0000003400987202 */ /* 0x000fc60000000f00 */
[----:B------:R1:W4:Y:S02]  /*64d0*/  MUFU.EX2 R117, R3 ;  /* 0x0000000300757308 */ /* 0x0003240000000800 */
[----:B-1----:R-:W-:Y:S01]  /*64e0*/  FFMA.FTZ R3, R153, c[0x0][0x2d0], -R5 ;  /* 0x0000b40099037a23 */ /* 0x002fe20000010805 */
[----:B----4-:R-:W-:Y:S01]  /*64f0*/  F2FP.BF16.PACK_AB R9, R117, R118 ;  /* 0x000000767509723e */ /* 0x010fe200000010ff */
[----:B------:R-:W-:-:S04]  /*6500*/  IMAD.MOV.U32 R153, RZ, RZ, R53 ;  /* 0x000000ffff997224 */ /* 0x000fc800078e0035 */
[----:B------:R1:W-:Y:S02]  /*6510*/  MUFU.EX2 R115, R3 ;  /* 0x0000000300737308 */ /* 0x0003e40000000800 */
[----:B-1----:R-:W-:Y:S02]  /*6520*/  FFMA.FTZ R3, R154, c[0x0][0x2d0], -R5 ;  /* 0x0000b4009a037a23 */ /* 0x002fe40000010805 */
[----:B------:R-:W-:-:S04]  /*6530*/  IMAD.MOV.U32 R154, RZ, RZ, R116 ;  /* 0x000000ffff9a7224 */ /* 0x000fc800078e0074 */
[----:B------:R1:W4:Y:S02]  /*6540*/  MUFU.EX2 R116, R3 ;  /* 0x0000000300747308 */ /* 0x0003240000000800 */
[----:B-1----:R-:W-:Y:S01]  /*6550*/  FFMA.FTZ R3, R155, c[0x0][0x2d0], -R7 ;  /* 0x0000b4009b037a23 */ /* 0x002fe20000010807 */
[----:B----4-:R-:W-:Y:S01]  /*6560*/  F2FP.BF16.PACK_AB R11, R116, R115 ;  /* 0x00000073740b723e */ /* 0x010fe200000010ff */
[----:B------:R-:W-:Y:S02]  /*6570*/  IMAD.MOV.U32 R155, RZ, RZ, R137 ;  /* 0x000000ffff9b7224 */ /* 0x000fe400078e0089 */
[----:B------:R-:W-:Y:S02]  /*6580*/  IMAD.MOV.U32 R137, RZ, RZ, R114 ;  /* 0x000000ffff897224 */ /* 0x000fe400078e0072 */
[----:B------:R1:W-:Y:S02]  /*6590*/  MUFU.EX2 R114, R3 ;  /* 0x0000000300727308 */ /* 0x0003e40000000800 */
[C---:B--2---:R-:W-:Y:S08]  /*65a0*/  HMMA.16816.F32.BF16 R140, R8.reuse, R12, R104 ;  /* 0x0000000c088c723c */ /* 0x044ff00000041868 */
[----:B------:R-:W-:Y:S01]  /*65b0*/  HMMA.16816.F32.BF16 R128, R8, R18, R80 ;  /* 0x000000120880723c */ /* 0x000fe20000041850 */
[----:B-1----:R-:W-:-:S07]  /*65c0*/  FFMA.FTZ R3, R156, c[0x0][0x2d0], -R7 ;  /* 0x0000b4009c037a23 */ /* 0x002fce0000010807 */
[C---:B---3--:R-:W-:Y:S01]  /*65d0*/  HMMA.16816.F32.BF16 R80, R8.reuse, R32, R100 ;  /* 0x000000200850723c */ /* 0x048fe20000041864 */
[----:B------:R1:W-:Y:S07]  /*65e0*/  MUFU.EX2 R113, R3 ;  /* 0x0000000300717308 */ /* 0x0003ee0000000800 */
[C---:B------:R-:W-:Y:S08]  /*65f0*/  HMMA.16816.F32.BF16 R144, R8.reuse, R14, R76 ;  /* 0x0000000e0890723c */ /* 0x040ff0000004184c */
[----:B------:R-:W-:Y:S01]  /*6600*/  HMMA.16816.F32.BF16 R120, R8, R16, R120 ;  /* 0x000000100878723c */ /* 0x000fe20000041878 */
[----:B-1----:R-:W-:-:S04]  /*6610*/  FFMA.FTZ R3, R157, c[0x0][0x2d0], -R7 ;  /* 0x0000b4009d037a23 */ /* 0x002fc80000010807 */
[----:B------:R1:W-:Y:S03]  /*6620*/  MUFU.EX2 R112, R3 ;  /* 0x0000000300707308 */ /* 0x0003e60000000800 */
[----:B------:R-:W-:Y:S01]  /*6630*/  HMMA.16816.F32.BF16 R76, R8, R34, R60 ;  /* 0x00000022084c723c */ /* 0x000fe2000004183c */
[----:B-1----:R-:W-:-:S04]  /*6640*/  FFMA.FTZ R3, R158, c[0x0][0x2d0], -R7 ;  /* 0x0000b4009e037a23 */ /* 0x002fc80000010807 */
[----:B------:R1:W-:Y:S02]  /*6650*/  MUFU.EX2 R111, R3 ;  /* 0x00000003006f7308 */ /* 0x0003e40000000800 */
[--C-:B-1----:R-:W-:Y:S02]  /*6660*/  FFMA.FTZ R3, R159, c[0x0][0x2d0], -R0.reuse ;  /* 0x0000b4009f037a23 */ /* 0x102fe40000010800 */
[----:B------:R-:W-:Y:S04]  /*6670*/  HMMA.16816.F32.BF16 R156, R8, R24, R96 ;  /* 0x00000018089c723c */ /* 0x000fe80000041860 */
[----:B------:R1:W-:Y:S02]  /*6680*/  MUFU.EX2 R109, R3 ;  /* 0x00000003006d7308 */ /* 0x0003e40000000800 */
[----:B-1----:R-:W-:-:S02]  /*6690*/  FFMA.FTZ R3, R160, c[0x0][0x2d0], -R0 ;  /* 0x0000b400a0037a23 */ /* 0x002fc40000010800 */
[----:B------:R-:W-:-:S04]  /*66a0*/  IMAD.MOV.U32 R160, RZ, RZ, R70 ;  /* 0x000000ffffa07224 */ /* 0x000fc800078e0046 */
[----:B------:R1:W2:Y:S02]  /*66b0*/  MUFU.EX2 R108, R3 ;  /* 0x00000003006c7308 */ /* 0x0002a40000000800 */
[----:B-1----:R-:W-:Y:S02]  /*66c0*/  FFMA.FTZ R3, R162, c[0x0][0x2d0], -R0 ;  /* 0x0000b400a2037a23 */ /* 0x002fe40000010800 */
[----:B------:R-:W-:-:S04]  /*66d0*/  IMAD.MOV.U32 R162, RZ, RZ, R87 ;  /* 0x000000ffffa27224 */ /* 0x000fc800078e0057 */
[----:B------:R1:W-:Y:S01]  /*66e0*/  MUFU.EX2 R107, R3 ;  /* 0x00000003006b7308 */ /* 0x0003e20000000800 */
[----:B------:R-:W-:Y:S07]  /*66f0*/  HMMA.16816.F32.BF16 R84, R8, R26, R64 ;  /* 0x0000001a0854723c */ /* 0x000fee0000041840 */
[----:B------:R-:W-:Y:S02]  /*6700*/  F2FP.BF16.PACK_AB R8, R190, R194 ;  /* 0x000000c2be08723e */ /* 0x000fe400000010ff */
[----:B--2---:R-:W-:-:S02]  /*6710*/  F2FP.BF16.PACK_AB R9, R108, R109 ;  /* 0x0000006d6c09723e */ /* 0x004fc400000010ff */
[----:B------:R-:W-:Y:S01]  /*6720*/  F2FP.BF16.PACK_AB R10, R114, R188 ;  /* 0x000000bc720a723e */ /* 0x000fe200000010ff */
[----:B-1----:R-:W-:Y:S02]  /*6730*/  FFMA.FTZ R3, R163, c[0x0][0x2d0], -R0 ;  /* 0x0000b400a3037a23 */ /* 0x002fe40000010800 */
[----:B------:R-:W-:Y:S02]  /*6740*/  IMAD.MOV.U32 R163, RZ, RZ, R54 ;  /* 0x000000ffffa37224 */ /* 0x000fe400078e0036 */
[----:B------:R1:W2:Y:S02]  /*6750*/  MUFU.EX2 R106, R3 ;  /* 0x00000003006a7308 */ /* 0x0002a40000000800 */
[----:B-1----:R-:W-:Y:S01]  /*6760*/  FFMA.FTZ R3, R161, c[0x0][0x2d0], -R7 ;  /* 0x0000b400a1037a23 */ /* 0x002fe20000010807 */
[----:B--2---:R-:W-:Y:S01]  /*6770*/  F2FP.BF16.PACK_AB R11, R106, R107 ;  /* 0x0000006b6a0b723e */ /* 0x004fe200000010ff */
[----:B------:R-:W-:-:S04]  /*6780*/  IMAD.MOV.U32 R161, RZ, RZ, R110 ;  /* 0x000000ffffa17224 */ /* 0x000fc800078e006e */
[----:B------:R1:W-:Y:S02]  /*6790*/  MUFU.EX2 R110, R3 ;  /* 0x00000003006e7308 */ /* 0x0003e40000000800 */
[C---:B------:R-:W-:Y:S08]  /*67a0*/  HMMA.16816.F32.BF16 R60, R8.reuse, R18, R44 ;  /* 0x00000012083c723c */ /* 0x040ff0000004182c */
[----:B------:R-:W-:Y:S01]  /*67b0*/  HMMA.16816.F32.BF16 R44, R8, R32, R92 ;  /* 0x00000020082c723c */ /* 0x000fe2000004185c */
[----:B-1----:R-:W-:-:S02]  /*67c0*/  FFMA.FTZ R3, R164, c[0x0][0x2d0], -R6 ;  /* 0x0000b400a4037a23 */ /* 0x002fc40000010806 */
[----:B------:R-:W-:Y:S02]  /*67d0*/  IMAD.MOV.U32 R164, RZ, RZ, R55 ;  /* 0x000000ffffa47224 */ /* 0x000fe400078e0037 */
[----:B------:R1:W-:Y:S03]  /*67e0*/  MUFU.EX2 R104, R3 ;  /* 0x0000000300687308 */ /* 0x0003e60000000800 */
[C---:B------:R-:W-:Y:S01]  /*67f0*/  HMMA.16816.F32.BF16 R64, R8.reuse, R16, R48 ;  /* 0x000000100840723c */ /* 0x040fe20000041830 */
[----:B------:R-:W-:Y:S07]  /*6800*/  LDSM.16.MT88.4 R16, [R227+0x2100] ;  /* 0x00210000e310783b */ /* 0x000fee0000004200 */
[----:B------:R-:W-:Y:S01]  /*6810*/  HMMA.16816.F32.BF16 R52, R8, R12, R20 ;  /* 0x0000000c0834723c */ /* 0x000fe20000041814 */
[----:B------:R-:W2:Y:S01]  /*6820*/  LDSM.16.MT88.4 R20, [R224+0x2100] ;  /* 0x00210000e014783b */ /* 0x000ea20000004200 */
[----:B-1----:R-:W-:-:S06]  /*6830*/  FFMA.FTZ R3, R165, c[0x0][0x2d0], -R6 ;  /* 0x0000b400a5037a23 */ /* 0x002fcc0000010806 */
[----:B------:R-:W-:Y:S01]  /*6840*/  HMMA.16816.F32.BF16 R48, R8, R14, R36 ;  /* 0x0000000e0830723c */ /* 0x000fe20000041824 */
[----:B------:R-:W1:Y:S01]  /*6850*/  LDSM.16.MT88.4 R12, [R225+0x2100] ;  /* 0x00210000e10c783b */ /* 0x000e620000004200 */
[----:B------:R-:W-:Y:S01]  /*6860*/  IMAD.MOV.U32 R165, RZ, RZ, R133 ;  /* 0x000000ffffa57224 */ /* 0x000fe200078e0085 */
[----:B------:R3:W4:Y:S01]  /*6870*/  MUFU.EX2 R105, R3 ;  /* 0x0000000300697308 */ /* 0x0007220000000800 */
[----:B------:R-:W-:-:S04]  /*6880*/  IMAD.MOV.U32 R133, RZ, RZ, R75 ;  /* 0x000000ffff857224 */ /* 0x000fc800078e004b */
[C---:B------:R-:W-:Y:S08]  /*6890*/  HMMA.16816.F32.BF16 R32, R8.reuse, R34, R88 ;  /* 0x000000220820723c */ /* 0x040ff00000041858 */
[C---:B------:R-:W-:Y:S01]  /*68a0*/  HMMA.16816.F32.BF16 R36, R8.reuse, R24, R40 ;  /* 0x000000180824723c */ /* 0x040fe20000041828 */
[----:B---3--:R-:W-:Y:S02]  /*68b0*/  FFMA.FTZ R3, R166, c[0x0][0x2d0], -R6 ;  /* 0x0000b400a6037a23 */ /* 0x008fe40000010806 */
[----:B------:R-:W-:Y:S01]  /*68c0*/  IMAD.MOV.U32 R166, RZ, RZ, R132 ;  /* 0x000000ffffa67224 */ /* 0x000fe200078e0084 */
[----:B------:R-:W-:Y:S01]  /*68d0*/  MOV R132, R74 ;  /* 0x0000004a00847202 */ /* 0x000fe20000000f00 */
[----:B------:R3:W-:Y:S03]  /*68e0*/  MUFU.EX2 R103, R3 ;  /* 0x0000000300677308 */ /* 0x0007e60000000800 */
[----:B------:R-:W-:Y:S01]  /*68f0*/  HMMA.16816.F32.BF16 R40, R8, R26, R56 ;  /* 0x0000001a0828723c */ /* 0x000fe20000041838 */
[----:B------:R-:W5:Y:S06]  /*6900*/  LDSM.16.MT88.4 R24, [R224+0x2900] ;  /* 0x00290000e018783b */ /* 0x000f6c0000004200 */
[----:B----4-:R-:W-:Y:S01]  /*6910*/  F2FP.BF16.PACK_AB R8, R105, R104 ;  /* 0x000000686908723e */ /* 0x010fe200000010ff */
[----:B---3--:R-:W-:-:S02]  /*6920*/  FFMA.FTZ R3, R167, c[0x0][0x2d0], -R6 ;  /* 0x0000b400a7037a23 */ /* 0x008fc40000010806 */
[----:B------:R-:W-:Y:S02]  /*6930*/  IMAD.MOV.U32 R167, RZ, RZ, R69 ;  /* 0x000000ffffa77224 */ /* 0x000fe400078e0045 */
[----:B------:R3:W4:Y:S02]  /*6940*/  MUFU.EX2 R102, R3 ;  /* 0x0000000300667308 */ /* 0x0007240000000800 */
[----:B---3--:R-:W-:Y:S01]  /*6950*/  FFMA.FTZ R3, R168, c[0x0][0x2d0], -R5 ;  /* 0x0000b400a8037a23 */ /* 0x008fe20000010805 */
[----:B----4-:R-:W-:Y:S01]  /*6960*/  F2FP.BF16.PACK_AB R10, R102, R103 ;  /* 0x00000067660a723e */ /* 0x010fe200000010ff */
[----:B------:R-:W-:-:S04]  /*6970*/  IMAD.MOV.U32 R168, RZ, RZ, R68 ;  /* 0x000000ffffa87224 */ /* 0x000fc800078e0044 */
[----:B------:R3:W-:Y:S02]  /*6980*/  MUFU.EX2 R101, R3 ;  /* 0x0000000300657308 */ /* 0x0007e40000000800 */
[----:B---3--:R-:W-:Y:S01]  /*6990*/  FFMA.FTZ R3, R169, c[0x0][0x2d0], -R5 ;  /* 0x0000b400a9037a23 */ /* 0x008fe20000010805 */
[----:B------:R-:W-:Y:S01]  /*69a0*/  MOV R169, R126 ;  /* 0x0000007e00a97202 */ /* 0x000fe20000000f00 */
[----:B------:R-:W-:-:S04]  /*69b0*/  IMAD.MOV.U32 R126, RZ, RZ, R135 ;  /* 0x000000ffff7e7224 */ /* 0x000fc800078e0087 */
[----:B------:R3:W4:Y:S02]  /*69c0*/  MUFU.EX2 R100, R3 ;  /* 0x0000000300647308 */ /* 0x0007240000000800 */
[----:B---3--:R-:W-:Y:S01]  /*69d0*/  FFMA.FTZ R3, R170, c[0x0][0x2d0], -R5 ;  /* 0x0000b400aa037a23 */ /* 0x008fe20000010805 */
[----:B----4-:R-:W-:Y:S01]  /*69e0*/  F2FP.BF16.PACK_AB R9, R100, R101 ;  /* 0x000000656409723e */ /* 0x010fe200000010ff */
[----:B------:R-:W-:-:S04]  /*69f0*/  IMAD.MOV.U32 R170, RZ, RZ, R148 ;  /* 0x000000ffffaa7224 */ /* 0x000fc800078e0094 */
[----:B------:R3:W-:Y:S02]  /*6a00*/  MUFU.EX2 R99, R3 ;  /* 0x0000000300637308 */ /* 0x0007e40000000800 */
[----:B---3--:R-:W-:Y:S02]  /*6a10*/  FFMA.FTZ R3, R171, c[0x0][0x2d0], -R5 ;  /* 0x0000b400ab037a23 */ /* 0x008fe40000010805 */
[----:B------:R-:W-:-:S04]  /*6a20*/  IMAD.MOV.U32 R171, RZ, RZ, R150 ;  /* 0x000000ffffab7224 */ /* 0x000fc800078e0096 */
[----:B------:R3:W4:Y:S02]  /*6a30*/  MUFU.EX2 R98, R3 ;  /* 0x0000000300627308 */ /* 0x0007240000000800 */
[----:B---3--:R-:W-:Y:S01]  /*6a40*/  FFMA.FTZ R3, R173, c[0x0][0x2d0], -R0 ;  /* 0x0000b400ad037a23 */ /* 0x008fe20000010800 */
[----:B----4-:R-:W-:Y:S01]  /*6a50*/  F2FP.BF16.PACK_AB R11, R98, R99 ;  /* 0x00000063620b723e */ /* 0x010fe200000010ff */
[----:B------:R-:W-:-:S04]  /*6a60*/  IMAD.MOV.U32 R173, RZ, RZ, R149 ;  /* 0x000000ffffad7224 */ /* 0x000fc800078e0095 */
[----:B------:R3:W-:Y:S02]  /*6a70*/  MUFU.EX2 R97, R3 ;  /* 0x0000000300617308 */ /* 0x0007e40000000800 */
[C---:B--2---:R-:W-:Y:S08]  /*6a80*/  HMMA.16816.F32.BF16 R120, R8.reuse, R20, R120 ;  /* 0x000000140878723c */ /* 0x044ff00000041878 */
[----:B------:R-:W-:Y:S01]  /*6a90*/  HMMA.16816.F32.BF16 R128, R8, R22, R128 ;  /* 0x000000160880723c */ /* 0x000fe20000041880 */
[----:B---3--:R-:W-:-:S02]  /*6aa0*/  FFMA.FTZ R3, R172, c[0x0][0x2d0], -R0 ;  /* 0x0000b400ac037a23 */ /* 0x008fc40000010800 */
[----:B------:R-:W-:Y:S02]  /*6ab0*/  IMAD.MOV.U32 R172, RZ, RZ, R151 ;  /* 0x000000ffffac7224 */ /* 0x000fe400078e0097 */
[----:B------:R2:W3:Y:S03]  /*6ac0*/  MUFU.EX2 R96, R3 ;  /* 0x0000000300607308 */ /* 0x0004e60000000800 */
[C---:B------:R-:W-:Y:S01]  /*6ad0*/  HMMA.16816.F32.BF16 R140, R8.reuse, R16, R140 ;  /* 0x00000010088c723c */ /* 0x040fe2000004188c */
[----:B------:R-:W-:Y:S07]  /*6ae0*/  LDSM.16.MT88.4 R148, [R227+0x3100] ;  /* 0x00310000e394783b */ /* 0x000fee0000004200 */
[----:B------:R-:W-:Y:S01]  /*6af0*/  HMMA.16816.F32.BF16 R144, R8, R18, R144 ;  /* 0x000000120890723c */ /* 0x000fe20000041890 */
[----:B--2---:R-:W-:-:S07]  /*6b00*/  FFMA.FTZ R3, R174, c[0x0][0x2d0], -R0 ;  /* 0x0000b400ae037a23 */ /* 0x004fce0000010800 */
[----:B-1----:R-:W-:Y:S01]  /*6b10*/  HMMA.16816.F32.BF16 R156, R8, R12, R156 ;  /* 0x0000000c089c723c */ /* 0x002fe2000004189c */
[----:B------:R-:W-:Y:S01]  /*6b20*/  IMAD.MOV.U32 R174, RZ, RZ, R154 ;  /* 0x000000ffffae7224 */ /* 0x000fe200078e009a */
[----:B------:R1:W-:Y:S01]  /*6b30*/  MUFU.EX2 R95, R3 ;  /* 0x00000003005f7308 */ /* 0x0003e20000000800 */
[----:B------:R-:W-:-:S05]  /*6b40*/  IMAD.MOV.U32 R154, RZ, RZ, R132 ;  /* 0x000000ffff9a7224 */ /* 0x000fca00078e0084 */
[C---:B------:R-:W-:Y:S08]  /*6b50*/  HMMA.16816.F32.BF16 R84, R8.reuse, R14, R84 ;  /* 0x0000000e0854723c */ /* 0x040ff00000041854 */
[----:B------:R-:W-:Y:S01]  /*6b60*/  HMMA.16816.F32.BF16 R80, R8, R28, R80 ;  /* 0x0000001c0850723c */ /* 0x000fe20000041850 */
[----:B-1----:R-:W-:Y:S02]  /*6b70*/  FFMA.FTZ R3, R175, c[0x0][0x2d0], -R0 ;  /* 0x0000b400af037a23 */ /* 0x002fe40000010800 */
[----:B------:R-:W-:-:S02]  /*6b80*/  IMAD.MOV.U32 R175, RZ, RZ, R155 ;  /* 0x000000ffffaf7224 */ /* 0x000fc400078e009b */
[----:B------:R1:W2:Y:S03]  /*6b90*/  MUFU.EX2 R94, R3 ;  /* 0x00000003005e7308 */ /* 0x0002a60000000800 */
[----:B------:R-:W-:Y:S01]  /*6ba0*/  HMMA.16816.F32.BF16 R76, R8, R30, R76 ;  /* 0x0000001e084c723c */ /* 0x000fe2000004184c */
[----:B------:R-:W-:-:S06]  /*6bb0*/  IMAD.MOV.U32 R155, RZ, RZ, R133 ;  /* 0x000000ffff9b7224 */ /* 0x000fcc00078e0085 */
[----:B------:R-:W-:Y:S02]  /*6bc0*/  F2FP.BF16.PACK_AB R8, R112, R113 ;  /* 0x000000717008723e */ /* 0x000fe400000010ff */
[----:B---3--:R-:W-:Y:S02]  /*6bd0*/  F2FP.BF16.PACK_AB R9, R96, R97 ;  /* 0x000000616009723e */ /* 0x008fe400000010ff */
[----:B------:R-:W-:Y:S01]  /*6be0*/  F2FP.BF16.PACK_AB R10, R110, R111 ;  /* 0x0000006f6e0a723e */ /* 0x000fe200000010ff */
[----:B-1----:R-:W-:Y:S01]  /*6bf0*/  FFMA.FTZ R3, R178, c[0x0][0x2d0], -R6 ;  /* 0x0000b400b2037a23 */ /* 0x002fe20000010806 */
[----:B--2---:R-:W-:-:S03]  /*6c00*/  F2FP.BF16.PACK_AB R11, R94, R95 ;  /* 0x0000005f5e0b723e */ /* 0x004fc600000010ff */
[----:B------:R1:W-:Y:S04]  /*6c10*/  MUFU.EX2 R93, R3 ;  /* 0x00000003005d7308 */ /* 0x0003e80000000800 */
[C---:B------:R-:W-:Y:S08]  /*6c20*/  HMMA.16816.F32.BF16 R64, R8.reuse, R20, R64 ;  /* 0x000000140840723c */ /* 0x040ff00000041840 */
[----:B------:R-:W-:Y:S01]  /*6c30*/  HMMA.16816.F32.BF16 R60, R8, R22, R60 ;  /* 0x00000016083c723c */ /* 0x000fe2000004183c */
[----:B------:R-:W2:Y:S01]  /*6c40*/  LDSM.16.MT88.4 R20, [R227+0x2900] ;  /* 0x00290000e314783b */ /* 0x000ea20000004200 */
[----:B-1----:R-:W-:-:S04]  /*6c50*/  FFMA.FTZ R3, R179, c[0x0][0x2d0], -R6 ;  /* 0x0000b400b3037a23 */ /* 0x002fc80000010806 */
[----:B------:R1:W3:Y:S02]  /*6c60*/  MUFU.EX2 R92, R3 ;  /* 0x00000003005c7308 */ /* 0x0002e40000000800 */
[C---:B------:R-:W-:Y:S08]  /*6c70*/  HMMA.16816.F32.BF16 R52, R8.reuse, R16, R52 ;  /* 0x000000100834723c */ /* 0x040ff00000041834 */
[----:B------:R-:W-:Y:S01]  /*6c80*/  HMMA.16816.F32.BF16 R48, R8, R18, R48 ;  /* 0x000000120830723c */ /* 0x000fe20000041830 */
[----:B------:R-:W4:Y:S01]  /*6c90*/  LDSM.16.MT88.4 R16, [R225+0x2900] ;  /* 0x00290000e110783b */ /* 0x000f220000004200 */
[----:B-1----:R-:W-:-:S06]  /*6ca0*/  FFMA.FTZ R3, R177, c[0x0][0x2d0], -R6 ;  /* 0x0000b400b1037a23 */ /* 0x002fcc0000010806 */
[C---:B------:R-:W-:Y:S01]  /*6cb0*/  HMMA.16816.F32.BF16 R36, R8.reuse, R12, R36 ;  /* 0x0000000c0824723c */ /* 0x040fe20000041824 */
[----:B------:R1:W-:Y:S07]  /*6cc0*/  MUFU.EX2 R91, R3 ;  /* 0x00000003005b7308 */ /* 0x0003ee0000000800 */
[C---:B------:R-:W-:Y:S01]  /*6cd0*/  HMMA.16816.F32.BF16 R40, R8.reuse, R14, R40 ;  /* 0x0000000e0828723c */ /* 0x040fe20000041828 */
[----:B------:R-:W2:Y:S07]  /*6ce0*/  LDSM.16.MT88.4 R12, [R226+0x2900] ;  /* 0x00290000e20c783b */ /* 0x000eae0000004200 */
[----:B------:R-:W-:Y:S01]  /*6cf0*/  HMMA.16816.F32.BF16 R32, R8, R30, R32 ;  /* 0x0000001e0820723c */ /* 0x000fe20000041820 */
[----:B-1----:R-:W-:-:S04]  /*6d00*/  FFMA.FTZ R3, R176, c[0x0][0x2d0], -R6 ;  /* 0x0000b400b0037a23 */ /* 0x002fc80000010806 */
[----:B------:R1:W1:Y:S03]  /*6d10*/  MUFU.EX2 R90, R3 ;  /* 0x00000003005a7308 */ /* 0x0002660000000800 */
[----:B------:R-:W-:Y:S07]  /*6d20*/  HMMA.16816.F32.BF16 R44, R8, R28, R44 ;  /* 0x0000001c082c723c */ /* 0x000fee000004182c */
[----:B---3--:R-:W-:Y:S01]  /*6d30*/  F2FP.BF16.PACK_AB R8, R92, R93 ;  /* 0x0000005d5c08723e */ /* 0x008fe200000010ff */
[----:B-1----:R-:W-:Y:S01]  /*6d40*/  FFMA.FTZ R3, R180, c[0x0][0x2d0], -R5 ;  /* 0x0000b400b4037a23 */ /* 0x002fe20000010805 */
[----:B------:R-:W-:-:S03]  /*6d50*/  F2FP.BF16.PACK_AB R10, R90, R91 ;  /* 0x0000005b5a0a723e */ /* 0x000fc600000010ff */
        /* <DEDUP_REMOVED lines=12> */
[C---:B-----5:R-:W-:Y:S08]  /*6e20*/  HMMA.16816.F32.BF16 R120, R8.reuse, R24, R120 ;  /* 0x000000180878723c */ /* 0x060ff00000041878 */
[----:B------:R-:W-:Y:S01]  /*6e30*/  HMMA.16816.F32.BF16 R128, R8, R26, R128 ;  /* 0x0000001a0880723c */ /* 0x000fe20000041880 */
[----:B-1----:R-:W-:-:S02]  /*6e40*/  FFMA.FTZ R3, R244, c[0x0][0x2d0], -R7 ;  /* 0x0000b400f4037a23 */ /* 0x002fc40000010807 */
[----:B------:R-:W-:Y:S02]  /*6e50*/  IMAD.MOV.U32 R244, RZ, RZ, R136 ;  /* 0x000000fffff47224 */ /* 0x000fe400078e0088 */
[----:B------:R1:W3:Y:S03]  /*6e60*/  MUFU.EX2 R69, R3 ;  /* 0x0000000300457308 */ /* 0x0002e60000000800 */
[C---:B--2---:R-:W-:Y:S08]  /*6e70*/  HMMA.16816.F32.BF16 R140, R8.reuse, R20, R140 ;  /* 0x00000014088c723c */ /* 0x044ff0000004188c */
[----:B------:R-:W-:Y:S01]  /*6e80*/  HMMA.16816.F32.BF16 R144, R8, R22, R144 ;  /* 0x000000160890723c */ /* 0x000fe20000041890 */
[----:B-1----:R-:W-:-:S07]  /*6e90*/  FFMA.FTZ R3, R248, c[0x0][0x2d0], -R7 ;  /* 0x0000b400f8037a23 */ /* 0x002fce0000010807 */
[C---:B----4-:R-:W-:Y:S01]  /*6ea0*/  HMMA.16816.F32.BF16 R156, R8.reuse, R16, R156 ;  /* 0x00000010089c723c */ /* 0x050fe2000004189c */
[----:B------:R-:W-:Y:S01]  /*6eb0*/  IMAD.MOV.U32 R248, RZ, RZ, R125 ;  /* 0x000000fffff87224 */ /* 0x000fe200078e007d */
[----:B------:R1:W-:Y:S06]  /*6ec0*/  MUFU.EX2 R68, R3 ;  /* 0x0000000300447308 */ /* 0x0003ec0000000800 */
[C---:B------:R-:W-:Y:S08]  /*6ed0*/  HMMA.16816.F32.BF16 R80, R8.reuse, R12, R80 ;  /* 0x0000000c0850723c */ /* 0x040ff00000041850 */
[----:B------:R-:W-:Y:S01]  /*6ee0*/  HMMA.16816.F32.BF16 R76, R8, R14, R76 ;  /* 0x0000000e084c723c */ /* 0x000fe2000004184c */
[----:B-1----:R-:W-:-:S02]  /*6ef0*/  FFMA.FTZ R3, R246, c[0x0][0x2d0], -R7 ;  /* 0x0000b400f6037a23 */ /* 0x002fc40000010807 */
[----:B------:R-:W-:Y:S02]  /*6f00*/  IMAD.MOV.U32 R246, RZ, RZ, R124 ;  /* 0x000000fffff67224 */ /* 0x000fe400078e007c */
[----:B------:R1:W-:Y:S02]  /*6f10*/  MUFU.EX2 R59, R3 ;  /* 0x00000003003b7308 */ /* 0x0003e40000000800 */
[----:B-1----:R-:W-:Y:S02]  /*6f20*/  FFMA.FTZ R3, R168, c[0x0][0x2d0], -R0 ;  /* 0x0000b400a8037a23 */ /* 0x002fe40000010800 */
[----:B------:R-:W-:Y:S01]  /*6f30*/  IMAD.MOV.U32 R168, RZ, RZ, R164 ;  /* 0x000000ffffa87224 */ /* 0x000fe200078e00a4 */
[----:B------:R-:W-:-:S03]  /*6f40*/  MOV R164, R162 ;  /* 0x000000a200a47202 */ /* 0x000fc60000000f00 */
[----:B------:R1:W-:Y:S02]  /*6f50*/  MUFU.EX2 R58, R3 ;  /* 0x00000003003a7308 */ /* 0x0003e40000000800 */
[----:B------:R-:W-:Y:S02]  /*6f60*/  IMAD.MOV.U32 R178, RZ, RZ, R164 ;  /* 0x000000ffffb27224 */ /* 0x000fe400078e00a4 */
[--C-:B-1----:R-:W-:Y:S02]  /*6f70*/  FFMA.FTZ R3, R167, c[0x0][0x2d0], -R0.reuse ;  /* 0x0000b400a7037a23 */ /* 0x102fe40000010800 */
[----:B------:R-:W-:Y:S02]  /*6f80*/  IMAD.MOV.U32 R167, RZ, RZ, R161 ;  /* 0x000000ffffa77224 */ /* 0x000fe400078e00a1 */
[----:B------:R1:W2:Y:S02]  /*6f90*/  MUFU.EX2 R57, R3 ;  /* 0x0000000300397308 */ /* 0x0002a40000000800 */
[----:B-1----:R-:W-:-:S02]  /*6fa0*/  FFMA.FTZ R3, R166, c[0x0][0x2d0], -R0 ;  /* 0x0000b400a6037a23 */ /* 0x002fc40000010800 */
[----:B------:R-:W-:-:S04]  /*6fb0*/  IMAD.MOV.U32 R166, RZ, RZ, R165 ;  /* 0x000000ffffa67224 */ /* 0x000fc800078e00a5 */
[----:B------:R1:W-:Y:S01]  /*6fc0*/  MUFU.EX2 R56, R3 ;  /* 0x0000000300387308 */ /* 0x0003e20000000800 */
[----:B------:R-:W-:Y:S02]  /*6fd0*/  IMAD.MOV.U32 R165, RZ, RZ, R163 ;  /* 0x000000ffffa57224 */ /* 0x000fe400078e00a3 */
[----:B-1----:R-:W-:Y:S02]  /*6fe0*/  FFMA.FTZ R3, R160, c[0x0][0x2d0], -R0 ;  /* 0x0000b400a0037a23 */ /* 0x002fe40000010800 */
[----:B------:R-:W-:Y:S03]  /*6ff0*/  HMMA.16816.F32.BF16 R160, R8, R18, R84 ;  /* 0x0000001208a0723c */ /* 0x000fe60000041854 */
[----:B------:R1:W4:Y:S04]  /*7000*/  MUFU.EX2 R31, R3 ;  /* 0x00000003001f7308 */ /* 0x0003280000000800 */
[----:B---3--:R-:W-:Y:S01]  /*7010*/  F2FP.BF16.PACK_AB R8, R69, R70 ;  /* 0x000000464508723e */ /* 0x008fe200000010ff */
[----:B------:R-:W-:Y:S01]  /*7020*/  IMAD.MOV.U32 R85, RZ, RZ, R169 ;  /* 0x000000ffff557224 */ /* 0x000fe200078e00a9 */
[----:B--2---:R-:W-:Y:S01]  /*7030*/  F2FP.BF16.PACK_AB R9, R57, R58 ;  /* 0x0000003a3909723e */ /* 0x004fe200000010ff */
[----:B------:R-:W-:Y:S01]  /*7040*/  IMAD.MOV.U32 R86, RZ, RZ, R170 ;  /* 0x000000ffff567224 */ /* 0x000fe200078e00aa */
[----:B------:R-:W-:Y:S01]  /*7050*/  F2FP.BF16.PACK_AB R10, R59, R68 ;  /* 0x000000443b0a723e */ /* 0x000fe200000010ff */
[----:B------:R-:W-:Y:S01]  /*7060*/  IMAD.MOV.U32 R87, RZ, RZ, R173 ;  /* 0x000000ffff577224 */ /* 0x000fe200078e00ad */
[----:B------:R-:W-:Y:S01]  /*7070*/  MOV R169, R155 ;  /* 0x0000009b00a97202 */ /* 0x000fe20000000f00 */
[----:B------:R-:W-:-:S02]  /*7080*/  IMAD.MOV.U32 R170, RZ, RZ, R154 ;  /* 0x000000ffffaa7224 */ /* 0x000fc400078e009a */
[----:B-1----:R-:W-:Y:S01]  /*7090*/  FFMA.FTZ R3, R168, c[0x0][0x2d0], -R6 ;  /* 0x0000b400a8037a23 */ /* 0x002fe20000010806 */
[----:B----4-:R-:W-:Y:S01]  /*70a0*/  F2FP.BF16.PACK_AB R11, R31, R56 ;  /* 0x000000381f0b723e */ /* 0x010fe200000010ff */
[----:B------:R-:W-:Y:S02]  /*70b0*/  IMAD.MOV.U32 R168, RZ, RZ, R134 ;  /* 0x000000ffffa87224 */ /* 0x000fe400078e0086 */
[----:B------:R1:W-:Y:S01]  /*70c0*/  MUFU.EX2 R29, R3 ;  /* 0x00000003001d7308 */ /* 0x0003e20000000800 */
[----:B------:R-:W2:Y:S03]  /*70d0*/  LDSM.16.MT88.4 R132, [R224+0x3100] ;  /* 0x00310000e084783b */ /* 0x000ea60000004200 */
[C---:B------:R-:W-:Y:S08]  /*70e0*/  HMMA.16816.F32.BF16 R64, R8.reuse, R24, R64 ;  /* 0x000000180840723c */ /* 0x040ff00000041840 */
[----:B------:R-:W-:Y:S01]  /*70f0*/  HMMA.16816.F32.BF16 R48, R8, R22, R48 ;  /* 0x000000160830723c */ /* 0x000fe20000041830 */
[----:B-1----:R-:W-:-:S04]  /*7100*/  FFMA.FTZ R3, R167, c[0x0][0x2d0], -R6 ;  /* 0x0000b400a7037a23 */ /* 0x002fc80000010806 */
[----:B------:R1:W3:Y:S03]  /*7110*/  MUFU.EX2 R30, R3 ;  /* 0x00000003001e7308 */ /* 0x0002e60000000800 */
[C---:B------:R-:W-:Y:S05]  /*7120*/  HMMA.16816.F32.BF16 R52, R8.reuse, R20, R52 ;  /* 0x000000140834723c */ /* 0x040fea0000041834 */
[----:B------:R4:W-:Y:S03]  /*7130*/  MUFU.EX2 R20, R4 ;  /* 0x0000000400147308 */ /* 0x0009e60000000800 */
[----:B------:R-:W-:Y:S01]  /*7140*/  HMMA.16816.F32.BF16 R44, R8, R12, R44 ;  /* 0x0000000c082c723c */ /* 0x000fe2000004182c */
[----:B-1----:R-:W-:-:S07]  /*7150*/  FFMA.FTZ R3, R166, c[0x0][0x2d0], -R6 ;  /* 0x0000b400a6037a23 */ /* 0x002fce0000010806 */
[----:B------:R-:W-:Y:S01]  /*7160*/  HMMA.16816.F32.BF16 R60, R8, R26, R60 ;  /* 0x0000001a083c723c */ /* 0x000fe2000004183c */
[----:B------:R-:W-:Y:S01]  /*7170*/  FFMA.FTZ R12, R215, c[0x0][0x2d0], -R0 ;  /* 0x0000b400d70c7a23 */ /* 0x000fe20000010800 */
[----:B---3--:R-:W-:Y:S01]  /*7180*/  F2FP.BF16.PACK_AB R176, R30, R29 ;  /* 0x0000001d1eb0723e */ /* 0x008fe200000010ff */
[----:B------:R1:W-:Y:S01]  /*7190*/  MUFU.EX2 R28, R3 ;  /* 0x00000003001c7308 */ /* 0x0003e20000000800 */
[----:B----4-:R-:W-:-:S04]  /*71a0*/  FFMA.FTZ R4, R175, c[0x0][0x2d0], -R7 ;  /* 0x0000b400af047a23 */ /* 0x010fc80000010807 */
[C---:B------:R-:W-:Y:S08]  /*71b0*/  HMMA.16816.F32.BF16 R36, R8.reuse, R16, R36 ;  /* 0x000000100824723c */ /* 0x040ff00000041824 */
[----:B------:R-:W-:Y:S01]  /*71c0*/  HMMA.16816.F32.BF16 R40, R8, R18, R40 ;  /* 0x000000120828723c */ /* 0x000fe20000041828 */
[----:B------:R-:W-:Y:S01]  /*71d0*/  LDSM.16.MT88.4 R16, [R226+0x3100] ;  /* 0x00310000e210783b */ /* 0x000fe20000004200 */
[----:B-1----:R-:W-:-:S02]  /*71e0*/  FFMA.FTZ R3, R251, c[0x0][0x2d0], -R6 ;  /* 0x0000b400fb037a23 */ /* 0x002fc40000010806 */
[----:B------:R-:W-:Y:S02]  /*71f0*/  FFMA.FTZ R6, R219, c[0x0][0x2d0], -R0 ;  /* 0x0000b400db067a23 */ /* 0x000fe40000010800 */
[----:B------:R1:W-:Y:S02]  /*7200*/  MUFU.EX2 R25, R3 ;  /* 0x0000000300197308 */ /* 0x0003e40000000800 */
[----:B------:R-:W-:Y:S06]  /*7210*/  HMMA.16816.F32.BF16 R32, R8, R14, R32 ;  /* 0x0000000e0820723c */ /* 0x000fec0000041820 */
[----:B------:R3:W-:Y:S01]  /*7220*/  MUFU.EX2 R14, R4 ;  /* 0x00000004000e7308 */ /* 0x0007e20000000800 */
[----:B-1----:R-:W-:-:S07]  /*7230*/  FFMA.FTZ R3, R165, c[0x0][0x2d0], -R5 ;  /* 0x0000b400a5037a23 */ /* 0x002fce0000010805 */
[----:B------:R-:W-:Y:S01]  /*7240*/  MUFU.EX2 R11, R12 ;  /* 0x0000000c000b7308 */ /* 0x000fe20000000800 */
[----:B------:R-:W1:Y:S01]  /*7250*/  LDSM.16.MT88.4 R164, [R225+0x3100] ;  /* 0x00310000e1a4783b */ /* 0x000e620000004200 */
[----:B---3--:R-:W-:-:S06]  /*7260*/  FADD.FTZ R4, R222, R220 ;  /* 0x000000dcde047221 */ /* 0x008fcc0000010000 */
[----:B------:R3:W-:Y:S08]  /*7270*/  MUFU.EX2 R24, R3 ;  /* 0x0000000300187308 */ /* 0x0007f00000000800 */
[----:B------:R-:W-:Y:S01]  /*7280*/  MUFU.EX2 R10, R6 ;  /* 0x00000006000a7308 */ /* 0x000fe20000000800 */
[----:B---3--:R-:W-:-:S07]  /*7290*/  FFMA.FTZ R3, R211, c[0x0][0x2d0], -R5 ;  /* 0x0000b400d3037a23 */ /* 0x008fce0000010805 */
[----:B------:R3:W4:Y:S02]  /*72a0*/  MUFU.EX2 R23, R3 ;  /* 0x0000000300177308 */ /* 0x0007240000000800 */
[----:B---3--:R-:W-:Y:S01]  /*72b0*/  FFMA.FTZ R3, R212, c[0x0][0x2d0], -R5 ;  /* 0x0000b400d4037a23 */ /* 0x008fe20000010805 */
[----:B----4-:R-:W-:-:S05]  /*72c0*/  F2FP.BF16.PACK_AB R177, R23, R24 ;  /* 0x0000001817b1723e */ /* 0x010fca00000010ff */
[----:B------:R3:W-:Y:S02]  /*72d0*/  MUFU.EX2 R22, R3 ;  /* 0x0000000300167308 */ /* 0x0007e40000000800 */
[----:B---3--:R-:W-:Y:S02]  /*72e0*/  FFMA.FTZ R3, R223, c[0x0][0x2d0], -R5 ;  /* 0x0000b400df037a23 */ /* 0x008fe40000010805 */
[----:B------:R-:W-:-:S04]  /*72f0*/  FFMA.FTZ R5, R172, c[0x0][0x2d0], -R0 ;  /* 0x0000b400ac057a23 */ /* 0x000fc80000010800 */
[----:B------:R3:W4:Y:S01]  /*7300*/  MUFU.EX2 R21, R3 ;  /* 0x0000000300157308 */ /* 0x0007220000000800 */
[----:B------:R-:W-:-:S07]  /*7310*/  FFMA.FTZ R0, R213, c[0x0][0x2d0], -R0 ;  /* 0x0000b400d5007a23 */ /* 0x000fce0000010800 */
[----:B------:R5:W1:Y:S01]  /*7320*/  MUFU.EX2 R9, R5 ;  /* 0x0000000500097308 */ /* 0x000a620000000800 */
[----:B---3--:R-:W-:-:S07]  /*7330*/  FFMA.FTZ R3, R178, c[0x0][0x2d0], -R7 ;  /* 0x0000b400b2037a23 */ /* 0x008fce0000010807 */
[----:B------:R3:W3:Y:S01]  /*7340*/  MUFU.EX2 R12, R0 ;  /* 0x00000000000c7308 */ /* 0x0006e20000000800 */
[----:B------:R-:W-:Y:S01]  /*7350*/  FFMA.FTZ R7, R174, c[0x0][0x2d0], -R7 ;  /* 0x0000b400ae077a23 */ /* 0x000fe20000010807 */
[----:B------:R-:W-:Y:S02]  /*7360*/  F2FP.BF16.PACK_AB R178, R25, R28 ;  /* 0x0000001c19b2723e */ /* 0x000fe400000010ff */
[----:B----4-:R-:W-:Y:S01]  /*7370*/  F2FP.BF16.PACK_AB R179, R21, R22 ;  /* 0x0000001615b3723e */ /* 0x010fe200000010ff */
[----:B-----5:R-:W-:-:S03]  /*7380*/  FADD.FTZ R5, R168, R245 ;  /* 0x000000f5a8057221 */ /* 0x020fc60000010000 */
[----:B------:R4:W5:Y:S01]  /*7390*/  MUFU.EX2 R15, R3 ;  /* 0x00000003000f7308 */ /* 0x0009620000000800 */
[----:B------:R-:W-:Y:S01]  /*73a0*/  IMAD.MOV.U32 R168, RZ, RZ, R139 ;  /* 0x000000ffffa87224 */ /* 0x000fe200078e008b */
[----:B-1----:R-:W-:Y:S01]  /*73b0*/  F2FP.BF16.PACK_AB R181, R10, R9 ;  /* 0x000000090ab5723e */ /* 0x002fe200000010ff */
[----:B------:R-:W-:Y:S01]  /*73c0*/  FADD.FTZ R6, R249, R5 ;  /* 0x00000005f9067221 */ /* 0x000fe20000010000 */
[----:B--2---:R-:W-:Y:S01]  /*73d0*/  HMMA.16816.F32.BF16 R120, R176, R132, R120 ;  /* 0x00000084b078723c */ /* 0x004fe20000041878 */
[----:B------:R-:W-:Y:S02]  /*73e0*/  FADD.FTZ R5, R221, R4 ;  /* 0x00000004dd057221 */ /* 0x000fe40000010000 */
[----:B---3--:R-:W-:Y:S01]  /*73f0*/  FADD.FTZ R0, R138, R250 ;  /* 0x000000fa8a007221 */ /* 0x008fe20000010000 */
[----:B------:R-:W1:Y:S01]  /*7400*/  MUFU.EX2 R13, R7 ;  /* 0x00000007000d7308 */ /* 0x000e620000000800 */
[----:B------:R-:W-:-:S03]  /*7410*/  F2FP.BF16.PACK_AB R183, R12, R11 ;  /* 0x0000000b0cb7723e */ /* 0x000fc600000010ff */
[----:B------:R-:W-:Y:S01]  /*7420*/  HMMA.16816.F32.BF16 R128, R176, R134, R128 ;  /* 0x00000086b080723c */ /* 0x000fe20000041880 */
[----:B----4-:R-:W-:Y:S01]  /*7430*/  FADD.FTZ R3, R152, R153 ;  /* 0x0000009998037221 */ /* 0x010fe20000010000 */
[----:B-----5:R-:W-:-:S03]  /*7440*/  F2FP.BF16.PACK_AB R180, R15, R20 ;  /* 0x000000140fb4723e */ /* 0x020fc600000010ff */
[----:B------:R-:W-:-:S03]  /*7450*/  FADD.FTZ R4, R137, R3 ;  /* 0x0000000389047221 */ /* 0x000fc60000010000 */
[C---:B------:R-:W-:Y:S01]  /*7460*/  HMMA.16816.F32.BF16 R140, R176.reuse, R148, R140 ;  /* 0x00000094b08c723c */ /* 0x040fe2000004188c */
[----:B------:R-:W-:Y:S02]  /*7470*/  FADD.FTZ R3, R85, R6 ;  /* 0x0000000655037221 */ /* 0x000fe40000010000 */
[----:B------:R-:W-:Y:S01]  /*7480*/  FADD.FTZ R4, R87, R4 ;  /* 0x0000000457047221 */ /* 0x000fe20000010000 */
[----:B-1----:R-:W-:Y:S01]  /*7490*/  F2FP.BF16.PACK_AB R182, R13, R14 ;  /* 0x0000000e0db6723e */ /* 0x002fe200000010ff */
[----:B------:R-:W-:Y:S02]  /*74a0*/  FADD.FTZ R7, R126, R0 ;  /* 0x000000007e077221 */ /* 0x000fe40000010000 */
[----:B------:R-:W-:Y:S01]  /*74b0*/  FADD.FTZ R0, R86, R5 ;  /* 0x0000000556007221 */ /* 0x000fe20000010000 */
[----:B------:R-:W-:Y:S01]  /*74c0*/  HMMA.16816.F32.BF16 R144, R176, R150, R144 ;  /* 0x00000096b090723c */ /* 0x000fe20000041890 */
[----:B------:R-:W-:Y:S02]  /*74d0*/  FADD.FTZ R7, R171, R7 ;  /* 0x00000007ab077221 */ /* 0x000fe40000010000 */
[----:B------:R-:W-:-:S02]  /*74e0*/  FADD.FTZ R6, R218, R3 ;  /* 0x00000003da067221 */ /* 0x000fc40000010000 */
[----:B------:R-:W-:Y:S02]  /*74f0*/  FADD.FTZ R5, R206, R0 ;  /* 0x00000000ce057221 */ /* 0x000fe40000010000 */
[----:B------:R-:W-:Y:S01]  /*7500*/  FADD.FTZ R4, R170, R4 ;  /* 0x00000004aa047221 */ /* 0x000fe20000010000 */
[C---:B------:R-:W-:Y:S01]  /*7510*/  HMMA.16816.F32.BF16 R156, R176.reuse, R164, R156 ;  /* 0x000000a4b09c723c */ /* 0x040fe2000004189c */
[----:B------:R-:W-:Y:S02]  /*7520*/  FADD.FTZ R3, R169, R7 ;  /* 0x00000007a9037221 */ /* 0x000fe40000010000 */
[----:B------:R-:W-:Y:S02]  /*7530*/  FADD.FTZ R0, R217, R6 ;  /* 0x00000006d9007221 */ /* 0x000fe40000010000 */
[----:B------:R-:W-:Y:S02]  /*7540*/  FADD.FTZ R8, R208, R5 ;  /* 0x00000005d0087221 */ /* 0x000fe40000010000 */
[----:B------:R-:W-:Y:S01]  /*7550*/  FADD.FTZ R7, R168, R4 ;  /* 0x00000004a8077221 */ /* 0x000fe20000010000 */
[----:B------:R-:W-:Y:S01]  /*7560*/  HMMA.16816.F32.BF16 R160, R176, R166, R160 ;  /* 0x000000a6b0a0723c */ /* 0x000fe200000418a0 */
[----:B------:R-:W-:-:S02]  /*7570*/  FADD.FTZ R6, R252, R3 ;  /* 0x00000003fc067221 */ /* 0x000fc40000010000 */
[----:B------:R-:W-:Y:S02]  /*7580*/  FADD.FTZ R5, R214, R0 ;  /* 0x00000000d6057221 */ /* 0x000fe40000010000 */
[----:B------:R-:W-:Y:S02]  /*7590*/  FADD.FTZ R4, R210, R8 ;  /* 0x00000008d2047221 */ /* 0x000fe40000010000 */
[----:B------:R-:W-:Y:S01]  /*75a0*/  FADD.FTZ R3, R246, R7 ;  /* 0x00000007f6037221 */ /* 0x000fe20000010000 */
[----:B------:R-:W-:Y:S01]  /*75b0*/  HMMA.16816.F32.BF16 R124, R180, R132, R64 ;  /* 0x00000084b47c723c */ /* 0x000fe20000041840 */
[----:B------:R-:W-:Y:S02]  /*75c0*/  FADD.FTZ R0, R248, R6 ;  /* 0x00000006f8007221 */ /* 0x000fe40000010000 */
[----:B------:R-:W-:Y:S02]  /*75d0*/  FADD.FTZ R6, R216, R5 ;  /* 0x00000005d8067221 */ /* 0x000fe40000010000 */
[----:B------:R-:W-:-:S02]  /*75e0*/  FADD.FTZ R4, R207, R4 ;  /* 0x00000004cf047221 */ /* 0x000fc40000010000 */
        /* <DEDUP_REMOVED lines=31> */
[----:B------:R-:W-:Y:S01]  /*77e0*/  HMMA.16816.F32.BF16 R168, R180, R16, R44 ;  /* 0x00000010b4a8723c */ /* 0x000fe2000004182c */
        /* <DEDUP_REMOVED lines=57> */
[----:B------:R-:W-:Y:S01]  /*7b80*/  FADD.FTZ R0, R21, R0 ;  /* 0x0000000015007221 */ /* 0x000fe20000010000 */
[----:B------:R1:W-:Y:S01]  /*7b90*/  STL [R1+0x10], R5 ;  /* 0x0000100501007387 */ /* 0x0003e20000100800 */
[----:B------:R-:W-:-:S03]  /*7ba0*/  FADD.FTZ R3, R25, R3 ;  /* 0x0000000319037221 */ /* 0x000fc60000010000 */
[----:B------:R1:W-:Y:S04]  /*7bb0*/  STL [R1+0x14], R4 ;  /* 0x0000140401007387 */ /* 0x0003e80000100800 */
[----:B------:R1:W-:Y:S04]  /*7bc0*/  STL [R1+0x18], R0 ;  /* 0x0000180001007387 */ /* 0x0003e80000100800 */
[----:B------:R1:W-:Y:S01]  /*7bd0*/  STL [R1+0x1c], R3 ;  /* 0x00001c0301007387 */ /* 0x0003e20000100800 */
[----:B------:R-:W-:Y:S05]  /*7be0*/  @!P0 BRA `(.L_x_34) ;  /* 0x0000560000008947 */ /* 0x000fea0003800000 */
[----:B------:R-:W-:Y:S01]  /*7bf0*/  IMAD.MOV.U32 R116, RZ, RZ, R72 ;  /* 0x000000ffff747224 */ /* 0x000fe200078e0048 */
[----:B------:R-:W-:Y:S01]  /*7c00*/  MOV R118, R2 ;  /* 0x0000000200767202 */ /* 0x000fe20000000f00 */
[----:B-1----:R-:W-:Y:S01]  /*7c10*/  IMAD.MOV.U32 R3, RZ, RZ, R73 ;  /* 0x000000ffff037224 */ /* 0x002fe200078e0049 */
[----:B------:R-:W-:Y:S01]  /*7c20*/  MOV R117, R71 ;  /* 0x0000004700757202 */ /* 0x000fe20000000f00 */
[----:B------:R-:W-:Y:S01]  /*7c30*/  UIADD3 UR6, UR6, -0x2, URZ ;  /* 0xfffffffe06067890 */ /* 0x000fe2000fffe03f */
[----:B------:R-:W-:Y:S05]  /*7c40*/  BRA `(.L_x_35) ;  /* 0x0000042000007947 */ /* 0x000fea0003800000 */
.L_x_37:
[----:B------:R-:W2:Y:S01]  /*7c50*/  LDL R4, [R1+0x20] ;  /* 0x0000200001047983 */ /* 0x000ea20000100800 */
[----:B------:R-:W-:Y:S01]  /*7c60*/  UIMAD UR5, UR6, 0x70, UR10 ;  /* 0x00000070060578a4 */ /* 0x000fe2000f8e020a */
[----:B------:R-:W-:Y:S02]  /*7c70*/  IMAD.MOV.U32 R243, RZ, RZ, RZ ;  /* 0x000000fffff37224 */ /* 0x000fe400078e00ff */
[----:B------:R-:W3:Y:S03]  /*7c80*/  LDL R65, [R1] ;  /* 0x0000000001417983 */ /* 0x000ee60000100800 */
        /* <DEDUP_REMOVED lines=19> */
[C---:B------:R-:W-:Y:S04]  /*7dc0*/  IMAD.WIDE.U32 R4, R243.reuse, c[0x0][0x1f0], R4 ;  /* 0x00007c00f3047a25 */ /* 0x040fe800078e0004 */
        /* <DEDUP_REMOVED lines=9> */
[----:B------:R-:W4:Y:S04]  /*7e60*/  SHFL.IDX PT, R4, R2, 0x1, 0x181f ;  /* 0x00381f0002047f89 */ /* 0x000f2800000e0000 */
[----:B------:R-:W5:Y:S04]  /*7e70*/  SHFL.IDX PT, R5, R0, 0x1, 0x181f ;  /* 0x00381f0000057f89 */ /* 0x000f6800000e0000 */
[----:B------:R-:W5:Y:S04]  /*7e80*/  SHFL.IDX PT, R10, R2, 0x3, 0x181f ;  /* 0x00781f00020a7f89 */ /* 0x000f6800000e0000 */
[----:B------:R-:W5:Y:S01]  /*7e90*/  SHFL.IDX PT, R9, R0, 0x2, 0x181f ;  /* 0x00581f0000097f89 */ /* 0x000f6200000e0000 */
[-C--:B-1----:R-:W-:Y:S03]  /*7ea0*/  IADD3 R6, P1, R6, R242.reuse, RZ ;  /* 0x000000f206067210 */ /* 0x082fe60007f3e0ff */
[----:B------:R-:W1:Y:S04]  /*7eb0*/  SHFL.IDX PT, R8, R2, 0x4, 0x181f ;  /* 0x00981f0002087f89 */ /* 0x000e6800000e0000 */
[----:B------:R-:W1:Y:S01]  /*7ec0*/  SHFL.IDX PT, R11, R2, 0x5, 0x181f ;  /* 0x00b81f00020b7f89 */ /* 0x000e6200000e0000 */
[--C-:B--2---:R-:W-:Y:S03]  /*7ed0*/  IMAD.X R7, R7, 0x1, R241.reuse, P1 ;  /* 0x0000000107077824 */ /* 0x104fe600008e06f1 */
[----:B------:R-:W2:Y:S01]  /*7ee0*/  SHFL.IDX PT, R16, R0, 0x3, 0x181f ;  /* 0x00781f0000107f89 */ /* 0x000ea200000e0000 */
[-C--:B----4-:R-:W-:Y:S03]  /*7ef0*/  IADD3 R4, P0, R4, R242.reuse, RZ ;  /* 0x000000f204047210 */ /* 0x090fe60007f1e0ff */
[----:B---3--:R3:W-:Y:S01]  /*7f00*/  LDGSTS.E.BYPASS.LTC128B.128 [R65+0x3900], [R6.64], !P6 ;  /* 0x0390000006417fae */ /* 0x0087e2000f101d4c */
[-C--:B-----5:R-:W-:Y:S02]  /*7f10*/  IADD3.X R5, R5, R241.reuse, RZ, P0, !PT ;  /* 0x000000f105057210 */ /* 0x0a0fe400007fe4ff */
[-C--:B------:R-:W-:Y:S01]  /*7f20*/  IADD3 R12, P0, R12, R242.reuse, RZ ;  /* 0x000000f20c0c7210 */ /* 0x080fe20007f1e0ff */
[----:B------:R-:W4:Y:S01]  /*7f30*/  SHFL.IDX PT, R15, R0, 0x4, 0x181f ;  /* 0x00981f00000f7f89 */ /* 0x000f2200000e0000 */
[-C--:B------:R-:W-:Y:S03]  /*7f40*/  IADD3 R10, P3, R10, R242.reuse, RZ ;  /* 0x000000f20a0a7210 */ /* 0x080fe60007f7e0ff */
        /* <DEDUP_REMOVED lines=18> */
.L_x_35:
[----:B------:R-:W2:Y:S01]  /*8070*/  LDL R2, [R1+0x4] ;  /* 0x0000040001027983 */ /* 0x000ea20000100800 */
[----:B------:R-:W-:Y:S04]  /*8080*/  DEPBAR.LE SB0, 0x0 ;  /* 0x000080000000791a */ /* 0x000fe80000000000 */
[----:B------:R-:W3:Y:S01]  /*8090*/  LDL R244, [R1+0x8] ;  /* 0x0000080001f47983 */ /* 0x000ee20000100800 */
[----:B------:R-:W-:Y:S03]  /*80a0*/  UISETP.GE.AND UP0, UPT, UR6, 0x1, UPT ;  /* 0x000000010600788c */ /* 0x000fe6000bf06270 */
[----:B------:R-:W-:Y:S08]  /*80b0*/  BAR.SYNC.DEFER_BLOCKING 0x0 ;  /* 0x0000000000007b1d */ /* 0x000ff00000010000 */
[----:B------:R-:W-:Y:S08]  /*80c0*/  LDSM.16.M88.4 R112, [R230+0x7100] ;  /* 0x00710000e670783b */ /* 0x000ff00000000200 */
[----:B------:R-:W1:Y:S08]  /*80d0*/  LDSM.16.M88.4 R16, [R119+0x3900] ;  /* 0x003900007710783b */ /* 0x000e700000000200 */
[----:B------:R-:W4:Y:S08]  /*80e0*/  LDSM.16.M88.4 R108, [R230+0x9100] ;  /* 0x00910000e66c783b */ /* 0x000f300000000200 */
[----:B------:R-:W5:Y:S08]  /*80f0*/  LDSM.16.M88.4 R32, [R119+0x4100] ;  /* 0x004100007720783b */ /* 0x000f700000000200 */
[----:B------:R-:W1:Y:S08]  /*8100*/  LDSM.16.M88.4 R48, [R119+0x4900] ;  /* 0x004900007730783b */ /* 0x000e700000000200 */
        /* <DEDUP_REMOVED lines=13> */
[-C--:B-1----:R-:W-:Y:S08]  /*81e0*/  HMMA.16816.F32.BF16 R4, R112, R16.reuse, RZ ;  /* 0x000000107004723c */ /* 0x082ff000000418ff */
[C---:B----4-:R-:W-:Y:S08]  /*81f0*/  HMMA.16816.F32.BF16 R8, R108.reuse, R16, RZ ;  /* 0x000000106c08723c */ /* 0x050ff000000418ff */
[-C--:B------:R-:W-:Y:S08]  /*8200*/  HMMA.16816.F32.BF16 R12, R108, R18.reuse, RZ ;  /* 0x000000126c0c723c */ /* 0x080ff000000418ff */
[C---:B------:R-:W-:Y:S08]  /*8210*/  HMMA.16816.F32.BF16 R16, R112.reuse, R18, RZ ;  /* 0x000000127010723c */ /* 0x040ff000000418ff */
[-C--:B-----5:R-:W-:Y:S08]  /*8220*/  HMMA.16816.F32.BF16 R20, R112, R32.reuse, RZ ;  /* 0x000000207014723c */ /* 0x0a0ff000000418ff */
[C---:B------:R-:W-:Y:S08]  /*8230*/  HMMA.16816.F32.BF16 R24, R108.reuse, R32, RZ ;  /* 0x000000206c18723c */ /* 0x040ff000000418ff */
[-C--:B------:R-:W-:Y:S08]  /*8240*/  HMMA.16816.F32.BF16 R28, R108, R34.reuse, RZ ;  /* 0x000000226c1c723c */ /* 0x080ff000000418ff */
[C---:B------:R-:W-:Y:S08]  /*8250*/  HMMA.16816.F32.BF16 R32, R112.reuse, R34, RZ ;  /* 0x000000227020723c */ /* 0x040ff000000418ff */
[-C--:B------:R-:W-:Y:S08]  /*8260*/  HMMA.16816.F32.BF16 R36, R112, R48.reuse, RZ ;  /* 0x000000307024723c */ /* 0x080ff000000418ff */
[C---:B------:R-:W-:Y:S08]  /*8270*/  HMMA.16816.F32.BF16 R40, R108.reuse, R48, RZ ;  /* 0x000000306c28723c */ /* 0x040ff000000418ff */
[-C--:B------:R-:W-:Y:S08]  /*8280*/  HMMA.16816.F32.BF16 R44, R108, R50.reuse, RZ ;  /* 0x000000326c2c723c */ /* 0x080ff000000418ff */
[C---:B------:R-:W-:Y:S08]  /*8290*/  HMMA.16816.F32.BF16 R48, R112.reuse, R50, RZ ;  /* 0x000000327030723c */ /* 0x040ff000000418ff */
[-C--:B------:R-:W-:Y:S08]  /*82a0*/  HMMA.16816.F32.BF16 R52, R112, R64.reuse, RZ ;  /* 0x000000407034723c */ /* 0x080ff000000418ff */
[C---:B------:R-:W-:Y:S08]  /*82b0*/  HMMA.16816.F32.BF16 R56, R108.reuse, R64, RZ ;  /* 0x000000406c38723c */ /* 0x040ff000000418ff */
[-C--:B------:R-:W-:Y:S01]  /*82c0*/  HMMA.16816.F32.BF16 R60, R108, R66.reuse, RZ ;  /* 0x000000426c3c723c */ /* 0x080fe200000418ff */
[----:B--2---:R-:W-:Y:S03]  /*82d0*/  IMAD.WIDE.U32 R68, R2, c[0x0][0x208], RZ ;  /* 0x0000820002447a25 */ /* 0x004fe600078e00ff */
[----:B------:R-:W-:Y:S02]  /*82e0*/  SHF.R.S32.HI R0, RZ, 0x1f, R2 ;  /* 0x0000001fff007819 */ /* 0x000fe40000011402 */
[----:B------:R-:W-:Y:S03]  /*82f0*/  MOV R64, R68 ;  /* 0x0000004400407202 */ /* 0x000fe60000000f00 */
[----:B------:R-:W-:Y:S04]  /*8300*/  IMAD R0, R0, c[0x0][0x208], RZ ;  /* 0x0000820000007a24 */ /* 0x000fe800078e02ff */
[----:B------:R-:W-:Y:S05]  /*8310*/  IMAD R0, R2, c[0x0][0x20c], R0 ;  /* 0x0000830002007a24 */ /* 0x000fea00078e0200 */
[----:B------:R-:W-:Y:S02]  /*8320*/  IADD3 R65, R69, R0, RZ ;  /* 0x0000000045417210 */ /* 0x000fe40007ffe0ff */
[----:B------:R-:W-:Y:S03]  /*8330*/  SHF.R.S32.HI R0, RZ, 0x1f, R243 ;  /* 0x0000001fff007819 */ /* 0x000fe600000114f3 */
[C---:B------:R-:W-:Y:S02]  /*8340*/  IMAD.WIDE.U32 R72, R243.reuse, c[0x0][0x218], R64 ;  /* 0x00008600f3487a25 */ /* 0x040fe400078e0040 */
[C---:B------:R-:W-:Y:S02]  /*8350*/  HMMA.16816.F32.BF16 R64, R112.reuse, R66, RZ ;  /* 0x000000427040723c */ /* 0x040fe400000418ff */
[----:B------:R-:W-:Y:S04]  /*8360*/  IMAD R0, R0, c[0x0][0x218], RZ ;  /* 0x0000860000007a24 */ /* 0x000fe800078e02ff */
[----:B------:R-:W-:Y:S01]  /*8370*/  IMAD R2, R243, c[0x0][0x21c], R0 ;  /* 0x00008700f3027a24 */ /* 0x000fe200078e0200 */
[----:B------:R-:W-:Y:S01]  /*8380*/  IADD3 R0, P0, R72, UR22, RZ ;  /* 0x0000001648007c10 */ /* 0x000fe2000ff1e0ff */
[-C--:B------:R-:W-:Y:S04]  /*8390*/  HMMA.16816.F32.BF16 R68, R112, R80.reuse, RZ ;  /* 0x000000507044723c */ /* 0x080fe800000418ff */
[----:B------:R-:W-:Y:S02]  /*83a0*/  IADD3.X R72, R73, UR4, R2, P0, !PT ;  /* 0x0000000449487c10 */ /* 0x000fe400087fe402 */
[C---:B------:R-:W-:Y:S05]  /*83b0*/  LEA R2, P0, R0.reuse, c[0x0][0x1f8], 0x1 ;  /* 0x00007e0000027a11 */ /* 0x040fea00078008ff */
[----:B------:R-:W1:Y:S01]  /*83c0*/  SHFL.IDX PT, R94, R2, RZ, 0x181f ;  /* 0x00181fff025e7589 */ /* 0x000e6200000e0000 */
[----:B------:R-:W-:Y:S02]  /*83d0*/  LEA.HI.X R0, R0, c[0x0][0x1fc], R72, 0x1, P0 ;  /* 0x00007f0000007a11 */ /* 0x000fe400000f0c48 */
[C---:B------:R-:W-:Y:S05]  /*83e0*/  HMMA.16816.F32.BF16 R72, R108.reuse, R80, RZ ;  /* 0x000000506c48723c */ /* 0x040fea00000418ff */
[----:B------:R-:W2:Y:S03]  /*83f0*/  SHFL.IDX PT, R88, R0, RZ, 0x181f ;  /* 0x00181fff00587589 */ /* 0x000ea600000e0000 */
[-C--:B------:R-:W-:Y:S05]  /*8400*/  HMMA.16816.F32.BF16 R76, R108, R82.reuse, RZ ;  /* 0x000000526c4c723c */ /* 0x080fea00000418ff */
[----:B------:R-:W4:Y:S03]  /*8410*/  SHFL.IDX PT, R92, R2, 0x1, 0x181f ;  /* 0x00381f00025c7f89 */ /* 0x000f2600000e0000 */
[C---:B------:R-:W-:Y:S04]  /*8420*/  HMMA.16816.F32.BF16 R80, R112.reuse, R82, RZ ;  /* 0x000000527050723c */ /* 0x040fe800000418ff */
[-C--:B-1----:R-:W-:Y:S01]  /*8430*/  IADD3 R94, P0, R94, R242.reuse, RZ ;  /* 0x000000f25e5e7210 */ /* 0x082fe20007f1e0ff */
[----:B------:R-:W1:Y:S03]  /*8440*/  SHFL.IDX PT, R93, R0, 0x1, 0x181f ;  /* 0x00381f00005d7f89 */ /* 0x000e6600000e0000 */
[-C--:B------:R-:W-:Y:S01]  /*8450*/  HMMA.16816.F32.BF16 R84, R112, R96.reuse, RZ ;  /* 0x000000607054723c */ /* 0x080fe200000418ff */
[-C--:B--2---:R-:W-:Y:S04]  /*8460*/  IADD3.X R95, R88, R241.reuse, RZ, P0, !PT ;  /* 0x000000f1585f7210 */ /* 0x084fe800007fe4ff */
[----:B------:R-:W2:Y:S03]  /*8470*/  SHFL.IDX PT, R100, R2, 0x2, 0x181f ;  /* 0x00581f0002647f89 */ /* 0x000ea600000e0000 */
[C---:B------:R-:W-:Y:S04]  /*8480*/  HMMA.16816.F32.BF16 R88, R108.reuse, R96, RZ ;  /* 0x000000606c58723c */ /* 0x040fe800000418ff */
[-C--:B----4-:R-:W-:Y:S01]  /*8490*/  IADD3 R92, P1, R92, R242.reuse, RZ ;  /* 0x000000f25c5c7210 */ /* 0x090fe20007f3e0ff */
[----:B---3--:R3:W-:Y:S03]  /*84a0*/  LDGSTS.E.BYPASS.LTC128B.128 [R244], [R94.64], !P6 ;  /* 0x000000005ef47fae */ /* 0x0087e6000f101d4c */
[-C--:B-1----:R-:W-:Y:S05]  /*84b0*/  IADD3.X R93, R93, R241.reuse, RZ, P1, !PT ;  /* 0x000000f15d5d7210 */ /* 0x082fea0000ffe4ff */
[----:B------:R-:W1:Y:S01]  /*84c0*/  SHFL.IDX PT, R101, R0, 0x2, 0x181f ;  /* 0x00581f0000657f89 */ /* 0x000e6200000e0000 */
[-C--:B--2---:R-:W-:Y:S07]  /*84d0*/  IADD3 R100, P0, R100, R242.reuse, RZ ;  /* 0x000000f264647210 */ /* 0x084fee0007f1e0ff */
[----:B------:R3:W-:Y:S08]  /*84e0*/  LDGSTS.E.BYPASS.LTC128B.128 [R244+0x800], [R92.64], !P6 ;  /* 0x008000005cf47fae */ /* 0x0007f0000f101d4c */
[----:B------:R-:W2:Y:S01]  /*84f0*/  SHFL.IDX PT, R104, R2, 0x3, 0x181f ;  /* 0x00781f0002687f89 */ /* 0x000ea200000e0000 */
[-C--:B-1----:R-:W-:Y:S07]  /*8500*/  IADD3.X R101, R101, R241.reuse, RZ, P0, !PT ;  /* 0x000000f165657210 */ /* 0x082fee00007fe4ff */
[----:B------:R-:W1:Y:S08]  /*8510*/  SHFL.IDX PT, R105, R0, 0x3, 0x181f ;  /* 0x00781f0000697f89 */ /* 0x000e7000000e0000 */
[----:B------:R4:W-:Y:S01]  /*8520*/  LDGSTS.E.BYPASS.LTC128B.128 [R244+0x1000], [R100.64], !P6 ;  /* 0x0100000064f47fae */ /* 0x0009e2000f101d4c */
[-C--:B---3--:R-:W-:Y:S01]  /*8530*/  HMMA.16816.F32.BF16 R92, R108, R98.reuse, RZ ;  /* 0x000000626c5c723c */ /* 0x088fe200000418ff */
[-C--:B--2---:R-:W-:Y:S06]  /*8540*/  IADD3 R104, P1, R104, R242.reuse, RZ ;  /* 0x000000f268687210 */ /* 0x084fec0007f3e0ff */
[----:B------:R-:W2:Y:S01]  /*8550*/  SHFL.IDX PT, R102, R2, 0x4, 0x181f ;  /* 0x00981f0002667f89 */ /* 0x000ea200000e0000 */
[C---:B------:R-:W-:Y:S04]  /*8560*/  HMMA.16816.F32.BF16 R96, R112.reuse, R98, RZ ;  /* 0x000000627060723c */ /* 0x040fe800000418ff */
[-C--:B-1----:R-:W-:Y:S03]  /*8570*/  IADD3.X R105, R105, R241.reuse, RZ, P1, !PT ;  /* 0x000000f169697210 */ /* 0x082fe60000ffe4ff */
[----:B------:R-:W1:Y:S08]  /*8580*/  SHFL.IDX PT, R103, R0, 0x4, 0x181f ;  /* 0x00981f0000677f89 */ /* 0x000e7000000e0000 */
[----:B------:R3:W-:Y:S01]  /*8590*/  LDGSTS.E.BYPASS.LTC128B.128 [R244+0x1800], [R104.64], !P6 ;  /* 0x0180000068f47fae */ /* 0x0007e2000f101d4c */
[-C--:B--2---:R-:W-:Y:S07]  /*85a0*/  IADD3 R102, P0, R102, R242.reuse, RZ ;  /* 0x000000f266667210 */ /* 0x084fee0007f1e0ff */
[----:B------:R-:W3:Y:S01]  /*85b0*/  SHFL.IDX PT, R106, R2, 0x5, 0x181f ;  /* 0x00b81f00026a7f89 */ /* 0x000ee200000e0000 */
[-C--:B-1----:R-:W-:Y:S07]  /*85c0*/  IADD3.X R103, R103, R241.reuse, RZ, P0, !PT ;  /* 0x000000f167677210 */ /* 0x082fee00007fe4ff */
[----:B------:R-:W1:Y:S08]  /*85d0*/  SHFL.IDX PT, R107, R0, 0x5, 0x181f ;  /* 0x00b81f00006b7f89 */ /* 0x000e7000000e0000 */
[----:B------:R4:W-:Y:S01]  /*85e0*/  LDGSTS.E.BYPASS.LTC128B.128 [R244+0x2000], [R102.64], !P6 ;  /* 0x0200000066f47fae */ /* 0x0009e2000f101d4c */
[-C--:B---3--:R-:W-:Y:S07]  /*85f0*/  IADD3 R104, P0, R106, R242.reuse, RZ ;  /* 0x000000f26a687210 */ /* 0x088fee0007f1e0ff */
[----:B------:R-:W2:Y:S01]  /*8600*/  SHFL.IDX PT, R2, R2, 0x6, 0x181f ;  /* 0x00d81f0002027f89 */ /* 0x000ea200000e0000 */
[-C--:B-1----:R-:W-:Y:S07]  /*8610*/  IADD3.X R105, R107, R241.reuse, RZ, P0, !PT ;  /* 0x000000f16b697210 */ /* 0x082fee00007fe4ff */
[----:B------:R-:W1:Y:S08]  /*8620*/  SHFL.IDX PT, R0, R0, 0x6, 0x181f ;  /* 0x00d81f0000007f89 */ /* 0x000e7000000e0000 */
[----:B------:R3:W-:Y:S01]  /*8630*/  LDGSTS.E.BYPASS.LTC128B.128 [R244+0x2800], [R104.64], !P6 ;  /* 0x0280000068f47fae */ /* 0x0007e2000f101d4c */
[-C--:B----4-:R-:W-:Y:S08]  /*8640*/  HMMA.16816.F32.BF16 R100, R112, R184.reuse, RZ ;  /* 0x000000b87064723c */ /* 0x090ff000000418ff */
[C---:B---3--:R-:W-:Y:S07]  /*8650*/  HMMA.16816.F32.BF16 R104, R108.reuse, R184, RZ ;  /* 0x000000b86c68723c */ /* 0x048fee00000418ff */
[----:B--2---:R-:W-:Y:S01]  /*8660*/  IADD3 R184, P0, R2, R242, RZ ;  /* 0x000000f202b87210 */ /* 0x004fe20007f1e0ff */
[-C--:B------:R-:W-:Y:S04]  /*8670*/  HMMA.16816.F32.BF16 R108, R108, R186.reuse, RZ ;  /* 0x000000ba6c6c723c */ /* 0x080fe800000418ff */
[----:B-1----:R-:W-:Y:S02]  /*8680*/  IADD3.X R185, R0, R241, RZ, P0, !PT ;  /* 0x000000f100b97210 */ /* 0x002fe400007fe4ff */
[----:B------:R-:W-:Y:S02]  /*8690*/  PLOP3.LUT P0, PT, PT, PT, UP0, 0x80, 0x0 ;  /* 0x000000000000781c */ /* 0x000fe40003f0f008 */
[----:B------:R-:W-:Y:S01]  /*86a0*/  HMMA.16816.F32.BF16 R112, R112, R186, RZ ;  /* 0x000000ba7070723c */ /* 0x000fe200000418ff */
[----:B------:R1:W-:Y:S07]  /*86b0*/  LDGSTS.E.BYPASS.LTC128B.128 [R244+0x3000], [R184.64], !P6 ;  /* 0x03000000b8f47fae */ /* 0x0003ee000f101d4c */
[-C--:B------:R-:W-:Y:S01]  /*86c0*/  HMMA.16816.F32.BF16 R4, R188, R192.reuse, R4 ;  /* 0x000000c0bc04723c */ /* 0x080fe20000041804 */
[----:B------:R-:W0:Y:S07]  /*86d0*/  LDGDEPBAR ;  /* 0x00000000000079af */ /* 0x000e2e0000000000 */
[C---:B------:R-:W-:Y:S08]  /*86e0*/  HMMA.16816.F32.BF16 R8, R196.reuse, R192, R8 ;  /* 0x000000c0c408723c */ /* 0x040ff00000041808 */
[-C--:B------:R-:W-:Y:S01]  /*86f0*/  HMMA.16816.F32.BF16 R12, R196, R194.reuse, R12 ;  /* 0x000000c2c40c723c */ /* 0x080fe2000004180c */
[----:B-1----:R-:W-:Y:S07]  /*8700*/  LDSM.16.M88.4 R184, [R231+0x7100] ;  /* 0x00710000e7b8783b */ /* 0x002fee0000000200 */
        /* <DEDUP_REMOVED lines=16> */
[----:B------:R-:W4:Y:S07]  /*8810*/  LDSM.16.M88.4 R208, [R229+0x4900] ;  /* 0x00490000e5d0783b */ /* 0x000f2e0000000200 */
[-C--:B------:R-:W-:Y:S08]  /*8820*/  HMMA.16816.F32.BF16 R68, R188, R212.reuse, R68 ;  /* 0x000000d4bc44723c */ /* 0x080ff00000041844 */
[C---:B------:R-:W-:Y:S08]  /*8830*/  HMMA.16816.F32.BF16 R72, R196.reuse, R212, R72 ;  /* 0x000000d4c448723c */ /* 0x040ff00000041848 */
[-C--:B------:R-:W-:Y:S08]  /*8840*/  HMMA.16816.F32.BF16 R76, R196, R214.reuse, R76 ;  /* 0x000000d6c44c723c */ /* 0x080ff0000004184c */
[C---:B------:R-:W-:Y:S01]  /*8850*/  HMMA.16816.F32.BF16 R80, R188.reuse, R214, R80 ;  /* 0x000000d6bc50723c */ /* 0x040fe20000041850 */
[----:B------:R-:W5:Y:S07]  /*8860*/  LDSM.16.M88.4 R212, [R229+0x5100] ;  /* 0x00510000e5d4783b */ /* 0x000f6e0000000200 */
[-C--:B------:R-:W-:Y:S08]  /*8870*/  HMMA.16816.F32.BF16 R84, R188, R216.reuse, R84 ;  /* 0x000000d8bc54723c */ /* 0x080ff00000041854 */
[C---:B------:R-:W-:Y:S08]  /*8880*/  HMMA.16816.F32.BF16 R88, R196.reuse, R216, R88 ;  /* 0x000000d8c458723c */ /* 0x040ff00000041858 */
[-C--:B------:R-:W-:Y:S08]  /*8890*/  HMMA.16816.F32.BF16 R92, R196, R218.reuse, R92 ;  /* 0x000000dac45c723c */ /* 0x080ff0000004185c */
[C---:B------:R-:W-:Y:S01]  /*88a0*/  HMMA.16816.F32.BF16 R96, R188.reuse, R218, R96 ;  /* 0x000000dabc60723c */ /* 0x040fe20000041860 */
[----:B------:R-:W-:Y:S07]  /*88b0*/  LDSM.16.M88.4 R216, [R229+0x6900] ;  /* 0x00690000e5d8783b */ /* 0x000fee0000000200 */
[-C--:B------:R-:W-:Y:S08]  /*88c0*/  HMMA.16816.F32.BF16 R100, R188, R220.reuse, R100 ;  /* 0x000000dcbc64723c */ /* 0x080ff00000041864 */
[C---:B------:R-:W-:Y:S08]  /*88d0*/  HMMA.16816.F32.BF16 R104, R196.reuse, R220, R104 ;  /* 0x000000dcc468723c */ /* 0x040ff00000041868 */
[-C--:B------:R-:W-:Y:S01]  /*88e0*/  HMMA.16816.F32.BF16 R108, R196, R222.reuse, R108 ;  /* 0x000000dec46c723c */ /* 0x080fe2000004186c */
[----:B------:R-:W-:Y:S07]  /*88f0*/  LDSM.16.M88.4 R196, [R229+0x6100] ;  /* 0x00610000e5c4783b */ /* 0x000fee0000000200 */
[----:B------:R-:W-:Y:S01]  /*8900*/  HMMA.16816.F32.BF16 R112, R188, R222, R112 ;  /* 0x000000debc70723c */ /* 0x000fe20000041870 */
[----:B------:R-:W4:Y:S07]  /*8910*/  LDSM.16.M88.4 R188, [R229+0x5900] ;  /* 0x00590000e5bc783b */ /* 0x000f2e0000000200 */
[-C--:B-1----:R-:W-:Y:S01]  /*8920*/  HMMA.16816.F32.BF16 R4, R184, R192.reuse, R4 ;  /* 0x000000c0b804723c */ /* 0x082fe20000041804 */
[----:B------:R-:W-:Y:S07]  /*8930*/  LDSM.16.M88.4 R220, [R228] ;  /* 0x00000000e4dc783b */ /* 0x000fee0000000200 */
        /* <DEDUP_REMOVED lines=12> */
[C---:B------:R-:W-:Y:S08]  /*8a00*/  HMMA.16816.F32.BF16 R48, R184.reuse, R210, R48 ;  /* 0x000000d2b830723c */ /* 0x040ff00000041830 */
[-C--:B-----5:R-:W-:Y:S08]  /*8a10*/  HMMA.16816.F32.BF16 R52, R184, R212.reuse, R52 ;  /* 0x000000d4b834723c */ /* 0x0a0ff00000041834 */
        /* <DEDUP_REMOVED lines=15> */
[-C--:B-1----:R-:W-:Y:S08]  /*8b10*/  HMMA.16816.F32.BF16 R4, R192, R220.reuse, R4 ;  /* 0x000000dcc004723c */ /* 0x082ff00000041804 */
[C---:B--2---:R-:W-:Y:S08]  /*8b20*/  HMMA.16816.F32.BF16 R8, R204.reuse, R220, R8 ;  /* 0x000000dccc08723c */ /* 0x044ff00000041808 */
        /* <DEDUP_REMOVED lines=109> */
[C---:B------:R-:W-:Y:S03]  /*9200*/  HMMA.16816.F32.BF16 R96, R192.reuse, R6, R96 ;  /* 0x00000006c060723c */ /* 0x040fe60000041860 */
[----:B------:R-:W-:Y:S01]  /*9210*/  MUFU.TANH R28, R28 ;  /* 0x0000001c001c7308 */ /* 0x000fe20000002400 */
[----:B------:R-:W-:Y:S02]  /*9220*/  FMUL.FTZ R57, R57, c[0x0][0x320] ;  /* 0x0000c80039397a20 */ /* 0x000fe40000410000 */
[----:B------:R-:W-:Y:S02]  /*9230*/  FMUL.FTZ R58, R58, c[0x0][0x320] ;  /* 0x0000c8003a3a7a20 */ /* 0x000fe40000410000 */
[-C--:B--2---:R-:W-:Y:S04]  /*9240*/  HMMA.16816.F32.BF16 R100, R192, R8.reuse, R100 ;  /* 0x00000008c064723c */ /* 0x084fe80000041864 */
[----:B------:R-:W-:Y:S01]  /*9250*/  FMUL.FTZ R59, R59, c[0x0][0x320] ;  /* 0x0000c8003b3b7a20 */ /* 0x000fe20000410000 */
[----:B------:R-:W-:Y:S01]  /*9260*/  MUFU.TANH R29, R29 ;  /* 0x0000001d001d7308 */ /* 0x000fe20000002400 */
[----:B------:R-:W-:Y:S02]  /*9270*/  FMUL.FTZ R60, R60, c[0x0][0x320] ;  /* 0x0000c8003c3c7a20 */ /* 0x000fe40000410000 */
[----:B------:R-:W-:Y:S01]  /*9280*/  FMUL.FTZ R93, R93, c[0x0][0x320] ;  /* 0x0000c8005d5d7a20 */ /* 0x000fe20000410000 */
[C---:B------:R-:W-:Y:S04]  /*9290*/  HMMA.16816.F32.BF16 R104, R204.reuse, R8, R104 ;  /* 0x00000008cc68723c */ /* 0x040fe80000041868 */
[----:B------:R-:W-:Y:S02]  /*92a0*/  FMUL.FTZ R61, R61, c[0x0][0x320] ;  /* 0x0000c8003d3d7a20 */ /* 0x000fe40000410000 */
[----:B------:R-:W1:Y:S01]  /*92b0*/  MUFU.TANH R0, R93 ;  /* 0x0000005d00007308 */ /* 0x000e620000002400 */
[----:B------:R-:W-:Y:S01]  /*92c0*/  FMUL.FTZ R62, R62, c[0x0][0x320] ;  /* 0x0000c8003e3e7a20 */ /* 0x000fe20000410000 */
[-C--:B------:R-:W-:Y:S04]  /*92d0*/  HMMA.16816.F32.BF16 R108, R204, R10.reuse, R108 ;  /* 0x0000000acc6c723c */ /* 0x080fe8000004186c */
[----:B------:R-:W-:Y:S02]  /*92e0*/  FMUL.FTZ R63, R63, c[0x0][0x320] ;  /* 0x0000c8003f3f7a20 */ /* 0x000fe40000410000 */
[----:B------:R-:W-:Y:S02]  /*92f0*/  FMUL.FTZ R64, R64, c[0x0][0x320] ;  /* 0x0000c80040407a20 */ /* 0x000fe40000410000 */
[----:B------:R-:W2:Y:S01]  /*9300*/  MUFU.TANH R30, R30 ;  /* 0x0000001e001e7308 */ /* 0x000ea20000002400 */
[----:B------:R-:W-:Y:S04]  /*9310*/  HMMA.16816.F32.BF16 R112, R192, R10, R112 ;  /* 0x0000000ac070723c */ /* 0x000fe80000041870 */
[----:B------:R-:W-:Y:S02]  /*9320*/  FMUL.FTZ R74, R74, c[0x0][0x320] ;  /* 0x0000c8004a4a7a20 */ /* 0x000fe40000410000 */
[----:B------:R-:W-:Y:S02]  /*9330*/  FMUL.FTZ R80, R80, c[0x0][0x320] ;  /* 0x0000c80050507a20 */ /* 0x000fe40000410000 */
[----:B------:R-:W-:Y:S01]  /*9340*/  FMUL.FTZ R81, R81, c[0x0][0x320] ;  /* 0x0000c80051517a20 */ /* 0x000fe20000410000 */
[----:B------:R-:W3:Y:S03]  /*9350*/  MUFU.TANH R31, R31 ;  /* 0x0000001f001f7308 */ /* 0x000ee60000002400 */
[----:B------:R-:W-:Y:S01]  /*9360*/  FMUL.FTZ R82, R82, c[0x0][0x320] ;  /* 0x0000c80052527a20 */ /* 0x000fe20000410000 */
[----:B-1----:R1:W-:Y:S01]  /*9370*/  STL [R1+0xc], R0 ;  /* 0x00000c0001007387 */ /* 0x0023e20000100800 */
[----:B------:R-:W-:Y:S02]  /*9380*/  FMUL.FTZ R83, R83, c[0x0][0x320] ;  /* 0x0000c80053537a20 */ /* 0x000fe40000410000 */
[----:B------:R-:W-:Y:S02]  /*9390*/  FMUL.FTZ R97, R97, c[0x0][0x320] ;  /* 0x0000c80061617a20 */ /* 0x000fe40000410000 */
[----:B------:R-:W-:Y:S01]  /*93a0*/  FMUL.FTZ R98, R98, c[0x0][0x320] ;  /* 0x0000c80062627a20 */ /* 0x000fe20000410000 */
[----:B------:R-:W4:Y:S01]  /*93b0*/  MUFU.TANH R32, R32 ;  /* 0x0000002000207308 */ /* 0x000f220000002400 */
[----:B------:R-:W-:Y:S02]  /*93c0*/  FMUL.FTZ R99, R99, c[0x0][0x320] ;  /* 0x0000c80063637a20 */ /* 0x000fe40000410000 */
[----:B------:R-:W-:Y:S02]  /*93d0*/  FMUL.FTZ R100, R100, c[0x0][0x320] ;  /* 0x0000c80064647a20 */ /* 0x000fe40000410000 */
[----:B------:R-:W-:Y:S02]  /*93e0*/  FMUL.FTZ R101, R101, c[0x0][0x320] ;  /* 0x0000c80065657a20 */ /* 0x000fe40000410000 */
[----:B------:R-:W-:Y:S02]  /*93f0*/  FMUL.FTZ R102, R102, c[0x0][0x320] ;  /* 0x0000c80066667a20 */ /* 0x000fe40000410000 */
[----:B------:R-:W-:Y:S01]  /*9400*/  FMUL.FTZ R103, R103, c[0x0][0x320] ;  /* 0x0000c80067677a20 */ /* 0x000fe20000410000 */
[----:B------:R-:W1:Y:S01]  /*9410*/  MUFU.TANH R33, R33 ;  /* 0x0000002100217308 */ /* 0x000e620000002400 */
        /* <DEDUP_REMOVED lines=35> */
[----:B------:R2:W2:Y:S01]  /*9650*/  MUFU.TANH R17, R39 ;  /* 0x0000002700117308 */ /* 0x0004a20000002400 */
[----:B------:R-:W-:Y:S02]  /*9660*/  FMUL.FTZ R96, R96, c[0x0][0x320] ;  /* 0x0000c80060607a20 */ /* 0x000fe40000410000 */
[----:B------:R-:W-:Y:S02]  /*9670*/  FMUL.FTZ R104, R104, c[0x0][0x320] ;  /* 0x0000c80068687a20 */ /* 0x000fe40000410000 */
[----:B------:R-:W-:Y:S02]  /*9680*/  FMUL.FTZ R105, R105, c[0x0][0x320] ;  /* 0x0000c80069697a20 */ /* 0x000fe40000410000 */
[----:B------:R-:W-:Y:S02]  /*9690*/  FMUL.FTZ R106, R106, c[0x0][0x320] ;  /* 0x0000c8006a6a7a20 */ /* 0x000fe40000410000 */
[----:B------:R-:W-:Y:S01]  /*96a0*/  FMUL.FTZ R107, R107, c[0x0][0x320] ;  /* 0x0000c8006b6b7a20 */ /* 0x000fe20000410000 */
[----:B------:R-:W2:Y:S01]  /*96b0*/  MUFU.TANH R40, R40 ;  /* 0x0000002800287308 */ /* 0x000ea20000002400 */
[----:B------:R-:W-:Y:S02]  /*96c0*/  FMUL.FTZ R108, R108, c[0x0][0x320] ;  /* 0x0000c8006c6c7a20 */ /* 0x000fe40000410000 */
[----:B-1----:R-:W-:Y:S07]  /*96d0*/  FMUL.FTZ R0, R111, c[0x0][0x320] ;  /* 0x0000c8006f007a20 */ /* 0x002fee0000410000 */
[----:B------:R-:W1:Y:S10]  /*96e0*/  MUFU.TANH R41, R41 ;  /* 0x0000002900297308 */ /* 0x000e740000002400 */
[----:B------:R-:W1:Y:S10]  /*96f0*/  MUFU.TANH R42, R42 ;  /* 0x0000002a002a7308 */ /* 0x000e740000002400 */
[----:B------:R1:W1:Y:S10]  /*9700*/  MUFU.TANH R203, R43 ;  /* 0x0000002b00cb7308 */ /* 0x0002740000002400 */
[----:B------:R1:W1:Y:S10]  /*9710*/  MUFU.TANH R202, R44 ;  /* 0x0000002c00ca7308 */ /* 0x0002740000002400 */
[----:B------:R1:W1:Y:S10]  /*9720*/  MUFU.TANH R208, R45 ;  /* 0x0000002d00d07308 */ /* 0x0002740000002400 */
[----:B------:R1:W1:Y:S10]  /*9730*/  MUFU.TANH R216, R47 ;  /* 0x0000002f00d87308 */ /* 0x0002740000002400 */
        /* <DEDUP_REMOVED lines=59> */
[----:B------:R-:W1:Y:S10]  /*9af0*/  MUFU.TANH R109, R109 ;  /* 0x0000006d006d7308 */ /* 0x000e740000002400 */
[----:B------:R-:W1:Y:S10]  /*9b00*/  MUFU.TANH R75, R75 ;  /* 0x0000004b004b7308 */ /* 0x000e740000002400 */
[----:B------:R1:W1:Y:S10]  /*9b10*/  MUFU.TANH R74, R0 ;  /* 0x00000000004a7308 */ /* 0x0002740000002400 */
[----:B------:R-:W1:Y:S10]  /*9b20*/  MUFU.TANH R112, R112 ;  /* 0x0000007000707308 */ /* 0x000e740000002400 */
[----:B------:R-:W1:Y:S10]  /*9b30*/  MUFU.TANH R113, R113 ;  /* 0x0000007100717308 */ /* 0x000e740000002400 */
[----:B------:R-:W1:Y:S10]  /*9b40*/  MUFU.TANH R114, R114 ;  /* 0x0000007200727308 */ /* 0x000e740000002400 */
[----:B------:R-:W1:Y:S02]  /*9b50*/  MUFU.TANH R115, R115 ;  /* 0x0000007300737308 */ /* 0x000e640000002400 */
[----:B-1234-:R-:W-:-:S05]  /*9b60*/  @P0 BRA `(.L_x_37) ;  /* 0xffffe0e000000947 */ /* 0x01efca000383ffff */
.L_x_36:
[----:B------:R-:W3:Y:S01]  /*9b70*/  LDL.LU R108, [R1+0xc] ;  /* 0x00000c00016c7983 */ /* 0x000ee20000300800 */
        /* <DEDUP_REMOVED lines=33> */
[----:B--2---:R-:W-:Y:S02]  /*9d90*/  FMNMX.FTZ R4, R187, R116, !PT ;  /* 0x00000074bb047209 */ /* 0x004fe40007810000 */
        /* <DEDUP_REMOVED lines=52> */
[----:B------:R-:W-:Y:S01]  /*a0e0*/  FMNMX.FTZ R2, R59, R2, !PT ;  /* 0x000000023b027209 */ /* 0x000fe20007810000 */
[----:B------:R-:W1:Y:S01]  /*a0f0*/  SHFL.BFLY PT, R7, R0, 0x2, 0x1f ;  /* 0x0c401f0000077f89 */ /* 0x000e6200000e0000 */
        /* <DEDUP_REMOVED lines=25> */
[----:B------:R-:W-:Y:S01]  /*a290*/  FMNMX.FTZ R4, R102, R4, !PT ;  /* 0x0000000466047209 */ /* 0x000fe20007810000 */
[----:B------:R-:W-:Y:S01]  /*a2a0*/  LDSM.16.MT88.4 R52, [R225+0x100] ;  /* 0x00010000e134783b */ /* 0x000fe20000004200 */
[----:B------:R-:W-:Y:S02]  /*a2b0*/  MOV R111, R64 ;  /* 0x00000040006f7202 */ /* 0x000fe40000000f00 */
[----:B------:R-:W-:Y:S02]  /*a2c0*/  FMNMX.FTZ R4, R103, R4, !PT ;  /* 0x0000000467047209 */ /* 0x000fe40007810000 */
[----:B------:R-:W-:Y:S01]  /*a2d0*/  ISETP.LT.AND P0, PT, RZ, UR6, PT ;  /* 0x00000006ff007c0c */ /* 0x000fe2000bf01270 */
[----:B------:R-:W-:Y:S01]  /*a2e0*/  UIADD3 UR6, UR6, -0x1, URZ ;  /* 0xffffffff06067890 */ /* 0x000fe2000fffe03f */
[----:B------:R-:W-:Y:S04]  /*a2f0*/  FMNMX.FTZ R4, R114, R4, !PT ;  /* 0x0000000472047209 */ /* 0x000fe80007810000 */
[----:B------:R-:W-:Y:S05]  /*a300*/  FMNMX.FTZ R4, R115, R4, !PT ;  /* 0x0000000473047209 */ /* 0x000fea0007810000 */
[----:B------:R-:W2:Y:S01]  /*a310*/  SHFL.BFLY PT, R6, R4, 0x2, 0x1f ;  /* 0x0c401f0004067f89 */ /* 0x000ea200000e0000 */
[----:B---3--:R-:W-:Y:S02]  /*a320*/  FMNMX.FTZ R2, R108, R2, !PT ;  /* 0x000000026c027209 */ /* 0x008fe40007810000 */
[----:B-1----:R-:W-:Y:S02]  /*a330*/  FMNMX.FTZ R0, R0, R7, !PT ;  /* 0x0000000700007209 */ /* 0x002fe40007810000 */
[----:B------:R-:W-:Y:S02]  /*a340*/  FMNMX.FTZ R2, R206, R2, !PT ;  /* 0x00000002ce027209 */ /* 0x000fe40007810000 */
[----:B--2---:R-:W-:Y:S01]  /*a350*/  FMNMX.FTZ R4, R4, R6, !PT ;  /* 0x0000000604047209 */ /* 0x004fe20007810000 */
[----:B------:R-:W1:Y:S01]  /*a360*/  SHFL.BFLY PT, R73, R0, 0x1, 0x1f ;  /* 0x0c201f0000497f89 */ /* 0x000e6200000e0000 */
[----:B------:R-:W-:Y:S04]  /*a370*/  FMNMX.FTZ R2, R205, R2, !PT ;  /* 0x00000002cd027209 */ /* 0x000fe80007810000 */
[----:B------:R-:W-:Y:S03]  /*a380*/  FMNMX.FTZ R2, R204, R2, !PT ;  /* 0x00000002cc027209 */ /* 0x000fe60007810000 */
[----:B------:R-:W2:Y:S01]  /*a390*/  SHFL.BFLY PT, R72, R4, 0x1, 0x1f ;  /* 0x0c201f0004487f89 */ /* 0x000ea200000e0000 */
[----:B------:R-:W-:Y:S07]  /*a3a0*/  FMNMX.FTZ R2, R109, R2, !PT ;  /* 0x000000026d027209 */ /* 0x000fee0007810000 */
[----:B------:R-:W3:Y:S01]  /*a3b0*/  SHFL.BFLY PT, R71, R2, 0x2, 0x1f ;  /* 0x0c401f0002477f89 */ /* 0x000ee200000e0000 */
[----:B-1----:R-:W-:Y:S05]  /*a3c0*/  FMNMX.FTZ R73, R0, R73, !PT ;  /* 0x0000004900497209 */ /* 0x002fea0007810000 */
[C---:B------:R-:W-:Y:S02]  /*a3d0*/  FADD.FTZ R0, -R73.reuse, R3 ;  /* 0x0000000349007221 */ /* 0x040fe40000010100 */
[----:B------:R-:W-:Y:S01]  /*a3e0*/  FMUL.FTZ R105, R73, c[0x0][0x2d0] ;  /* 0x0000b40049697a20 */ /* 0x000fe20000410000 */
[----:B--2---:R-:W-:Y:S03]  /*a3f0*/  FMNMX.FTZ R72, R4, R72, !PT ;  /* 0x0000004804487209 */ /* 0x004fe60007810000 */
[--C-:B------:R-:W-:Y:S02]  /*a400*/  FFMA.FTZ R4, R186, c[0x0][0x2d0], -R105.reuse ;  /* 0x0000b400ba047a23 */ /* 0x100fe40000010869 */
[----:B------:R-:W-:Y:S02]  /*a410*/  FMUL.FTZ R107, R72, c[0x0][0x2d0] ;  /* 0x0000b400486b7a20 */ /* 0x000fe40000410000 */
[----:B------:R-:W-:Y:S01]  /*a420*/  MUFU.EX2 R106, R4 ;  /* 0x00000004006a7308 */ /* 0x000fe20000000800 */
[----:B---3--:R-:W-:Y:S01]  /*a430*/  FMNMX.FTZ R71, R2, R71, !PT ;  /* 0x0000004702477209 */ /* 0x008fe20007810000 */
[--C-:B------:R-:W-:Y:S01]  /*a440*/  FFMA.FTZ R7, R32, c[0x0][0x2d0], -R105.reuse ;  /* 0x0000b40020077a23 */ /* 0x100fe20000010869 */
[----:B------:R-:W-:Y:S01]  /*a450*/  FMNMX.FTZ R2, R81, R5, !PT ;  /* 0x0000000551027209 */ /* 0x000fe20007810000 */
[--C-:B------:R-:W-:Y:S02]  /*a460*/  FFMA.FTZ R9, R20, c[0x0][0x2d0], -R105.reuse ;  /* 0x0000b40014097a23 */ /* 0x100fe40000010869 */
[----:B------:R-:W1:Y:S01]  /*a470*/  SHFL.BFLY PT, R5, R71, 0x1, 0x1f ;  /* 0x0c201f0047057f89 */ /* 0x000e6200000e0000 */
[----:B------:R-:W-:Y:S01]  /*a480*/  FMNMX.FTZ R2, R193, R2, !PT ;  /* 0x00000002c1027209 */ /* 0x000fe20007810000 */
[--C-:B------:R-:W-:Y:S02]  /*a490*/  FFMA.FTZ R8, R21, c[0x0][0x2d0], -R105.reuse ;  /* 0x0000b40015087a23 */ /* 0x100fe40000010869 */
[----:B------:R2:W-:Y:S01]  /*a4a0*/  MUFU.EX2 R228, R9 ;  /* 0x0000000900e47308 */ /* 0x0005e20000000800 */
[----:B------:R-:W-:Y:S01]  /*a4b0*/  FMNMX.FTZ R2, R61, R2, !PT ;  /* 0x000000023d027209 */ /* 0x000fe20007810000 */
[--C-:B------:R-:W-:Y:S02]  /*a4c0*/  FFMA.FTZ R16, R48, c[0x0][0x2d0], -R105.reuse ;  /* 0x0000b40030107a23 */ /* 0x100fe40000010869 */
[--C-:B------:R-:W-:Y:S01]  /*a4d0*/  FFMA.FTZ R6, R33, c[0x0][0x2d0], -R105.reuse ;  /* 0x0000b40021067a23 */ /* 0x100fe20000010869 */
[----:B------:R-:W-:Y:S01]  /*a4e0*/  FMNMX.FTZ R3, R111, R2, !PT ;  /* 0x000000026f037209 */ /* 0x000fe20007810000 */
[----:B------:R-:W-:Y:S02]  /*a4f0*/  FMUL.FTZ R2, R0, c[0x0][0x2d0] ;  /* 0x0000b40000027a20 */ /* 0x000fe40000410000 */
[--C-:B------:R-:W-:Y:S01]  /*a500*/  FFMA.FTZ R100, R100, c[0x0][0x2d0], -R105.reuse ;  /* 0x0000b40064647a23 */ /* 0x100fe20000010869 */
[----:B------:R-:W-:Y:S01]  /*a510*/  FMNMX.FTZ R0, R207, R3, !PT ;  /* 0x00000003cf007209 */ /* 0x000fe20007810000 */
[----:B------:R3:W4:Y:S01]  /*a520*/  MUFU.EX2 R70, R2 ;  /* 0x0000000200467308 */ /* 0x0007220000000800 */
[----:B------:R-:W-:Y:S02]  /*a530*/  FFMA.FTZ R101, R101, c[0x0][0x2d0], -R105 ;  /* 0x0000b40065657a23 */ /* 0x000fe40000010869 */
[----:B------:R-:W-:Y:S01]  /*a540*/  FMNMX.FTZ R0, R75, R0, !PT ;  /* 0x000000004b007209 */ /* 0x000fe20007810000 */
[--C-:B------:R-:W-:Y:S02]  /*a550*/  FFMA.FTZ R102, R102, c[0x0][0x2d0], -R107.reuse ;  /* 0x0000b40066667a23 */ /* 0x100fe4000001086b */
[--C-:B------:R-:W-:Y:S01]  /*a560*/  FFMA.FTZ R103, R103, c[0x0][0x2d0], -R107.reuse ;  /* 0x0000b40067677a23 */ /* 0x100fe2000001086b */
[----:B------:R-:W-:Y:S03]  /*a570*/  FMNMX.FTZ R0, R74, R0, !PT ;  /* 0x000000004a007209 */ /* 0x000fe60007810000 */
[----:B------:R-:W-:Y:S01]  /*a580*/  MUFU.EX2 R88, R8 ;  /* 0x0000000800587308 */ /* 0x000fe20000000800 */
[----:B-1----:R-:W-:Y:S01]  /*a590*/  FMNMX.FTZ R71, R71, R5, !PT ;  /* 0x0000000547477209 */ /* 0x002fe20007810000 */
[----:B------:R-:W1:Y:S01]  /*a5a0*/  SHFL.BFLY PT, R3, R0, 0x2, 0x1f ;  /* 0x0c401f0000037f89 */ /* 0x000e6200000e0000 */
[----:B------:R-:W-:Y:S02]  /*a5b0*/  FFMA.FTZ R5, R22, c[0x0][0x2d0], -R107 ;  /* 0x0000b40016057a23 */ /* 0x000fe4000001086b */
[--C-:B--2---:R-:W-:Y:S02]  /*a5c0*/  FFMA.FTZ R9, R36, c[0x0][0x2d0], -R105.reuse ;  /* 0x0000b40024097a23 */ /* 0x104fe40000010869 */
[C---:B------:R-:W-:Y:S03]  /*a5d0*/  FMUL.FTZ R96, R71.reuse, c[0x0][0x2d0] ;  /* 0x0000b40047607a20 */ /* 0x040fe60000410000 */
[----:B------:R4:W-:Y:S01]  /*a5e0*/  MUFU.EX2 R119, R5 ;  /* 0x0000000500777308 */ /* 0x0009e20000000800 */
[--C-:B------:R-:W-:Y:S02]  /*a5f0*/  FFMA.FTZ R32, R40, c[0x0][0x2d0], -R96.reuse ;  /* 0x0000b40028207a23 */ /* 0x100fe40000010860 */
[----:B------:R-:W-:Y:S02]  /*a600*/  FFMA.FTZ R48, R202, c[0x0][0x2d0], -R96 ;  /* 0x0000b400ca307a23 */ /* 0x000fe40000010860 */
[----:B---3--:R-:W-:Y:S04]  /*a610*/  FADD.FTZ R2, -R72, R116 ;  /* 0x0000007448027221 */ /* 0x008fe80000010100 */
[----:B------:R-:W-:Y:S01]  /*a620*/  FMUL.FTZ R2, R2, c[0x0][0x2d0] ;  /* 0x0000b40002027a20 */ /* 0x000fe20000410000 */
[----:B------:R-:W2:Y:S01]  /*a630*/  MUFU.EX2 R56, R9 ;  /* 0x0000000900387308 */ /* 0x000ea20000000800 */
[----:B-1----:R-:W-:Y:S01]  /*a640*/  FMNMX.FTZ R0, R0, R3, !PT ;  /* 0x0000000300007209 */ /* 0x002fe20007810000 */
[----:B------:R-:W-:Y:S08]  /*a650*/  FFMA.FTZ R3, R184, c[0x0][0x2d0], -R105 ;  /* 0x0000b400b8037a23 */ /* 0x000ff00000010869 */
[----:B------:R1:W-:Y:S01]  /*a660*/  MUFU.EX2 R68, R2 ;  /* 0x0000000200447308 */ /* 0x0003e20000000800 */
[----:B----4-:R-:W-:Y:S09]  /*a670*/  FMUL.FTZ R5, R70, R125 ;  /* 0x0000007d46057220 */ /* 0x010ff20000410000 */
[----:B------:R3:W-:Y:S10]  /*a680*/  MUFU.EX2 R184, R3 ;  /* 0x0000000300b87308 */ /* 0x0007f40000000800 */
[----:B------:R4:W-:Y:S01]  /*a690*/  MUFU.EX2 R93, R16 ;  /* 0x00000010005d7308 */ /* 0x0009e20000000800 */
[----:B-1----:R-:W-:Y:S04]  /*a6a0*/  FADD.FTZ R2, -R71, R117 ;  /* 0x0000007547027221 */ /* 0x002fe80000010100 */
[----:B------:R-:W-:Y:S05]  /*a6b0*/  FMUL.FTZ R2, R2, c[0x0][0x2d0] ;  /* 0x0000b40002027a20 */ /* 0x000fea0000410000 */
[----:B------:R-:W-:Y:S01]  /*a6c0*/  MUFU.EX2 R100, R100 ;  /* 0x0000006400647308 */ /* 0x000fe20000000800 */
[--C-:B---3--:R-:W-:Y:S09]  /*a6d0*/  FFMA.FTZ R3, R187, c[0x0][0x2d0], -R107.reuse ;  /* 0x0000b400bb037a23 */ /* 0x108ff2000001086b */
[----:B------:R1:W-:Y:S01]  /*a6e0*/  MUFU.EX2 R104, R3 ;  /* 0x0000000300687308 */ /* 0x0003e20000000800 */
[----:B----4-:R-:W-:Y:S01]  /*a6f0*/  FMUL.FTZ R16, R70, R132 ;  /* 0x0000008446107220 */ /* 0x010fe20000410000 */
[----:B--2---:R-:W-:Y:S08]  /*a700*/  MOV R132, R56 ;  /* 0x0000003800847202 */ /* 0x004ff00000000f00 */
[----:B------:R2:W3:Y:S10]  /*a710*/  MUFU.EX2 R69, R2 ;  /* 0x0000000200457308 */ /* 0x0004f40000000800 */
[----:B------:R4:W-:Y:S01]  /*a720*/  MUFU.EX2 R187, R6 ;  /* 0x0000000600bb7308 */ /* 0x0009e20000000800 */
[----:B-1----:R-:W-:Y:S09]  /*a730*/  FFMA.FTZ R3, R199, c[0x0][0x2d0], -R107 ;  /* 0x0000b400c7037a23 */ /* 0x002ff2000001086b */
[----:B------:R1:W1:Y:S01]  /*a740*/  MUFU.EX2 R235, R3 ;  /* 0x0000000300eb7308 */ /* 0x0002620000000800 */
[----:B--2---:R-:W-:Y:S02]  /*a750*/  FFMA.FTZ R2, R198, c[0x0][0x2d0], -R105 ;  /* 0x0000b400c6027a23 */ /* 0x004fe40000010869 */
[C---:B---3--:R-:W-:Y:S02]  /*a760*/  FMUL.FTZ R13, R69.reuse, R129 ;  /* 0x00000081450d7220 */ /* 0x048fe40000410000 */
[C---:B------:R-:W-:Y:S05]  /*a770*/  FMUL.FTZ R8, R69.reuse, R120 ;  /* 0x0000007845087220 */ /* 0x040fea0000410000 */
[----:B------:R2:W3:Y:S01]  /*a780*/  MUFU.EX2 R116, R2 ;  /* 0x0000000200747308 */ /* 0x0004e20000000800 */
[----:B------:R-:W-:Y:S01]  /*a790*/  FMUL.FTZ R9, R69, R121 ;  /* 0x0000007945097220 */ /* 0x000fe20000410000 */
[----:B------:R-:W-:Y:S01]  /*a7a0*/  MOV R121, R63 ;  /* 0x0000003f00797202 */ /* 0x000fe20000000f00 */
[----:B----4-:R-:W-:Y:S07]  /*a7b0*/  FMUL.FTZ R6, R68, R126 ;  /* 0x0000007e44067220 */ /* 0x010fee0000410000 */
[----:B------:R-:W-:Y:S01]  /*a7c0*/  MUFU.EX2 R101, R101 ;  /* 0x0000006500657308 */ /* 0x000fe20000000800 */
[----:B-1----:R-:W-:Y:S01]  /*a7d0*/  FFMA.FTZ R3, R18, c[0x0][0x2d0], -R107 ;  /* 0x0000b40012037a23 */ /* 0x002fe2000001086b */
[----:B------:R-:W-:Y:S01]  /*a7e0*/  F2FP.BF16.PACK_AB R77, R235, R104 ;  /* 0x00000068eb4d723e */ /* 0x000fe200000010ff */
[----:B------:R-:W-:Y:S07]  /*a7f0*/  FMUL.FTZ R18, R68, R134 ;  /* 0x0000008644127220 */ /* 0x000fee0000410000 */
[----:B------:R1:W-:Y:S01]  /*a800*/  MUFU.EX2 R231, R3 ;  /* 0x0000000300e77308 */ /* 0x0003e20000000800 */
[----:B--2---:R-:W-:Y:S01]  /*a810*/  FFMA.FTZ R2, R185, c[0x0][0x2d0], -R105 ;  /* 0x0000b400b9027a23 */ /* 0x004fe20000010869 */
[----:B---3--:R-:W-:Y:S08]  /*a820*/  F2FP.BF16.PACK_AB R76, R116, R106 ;  /* 0x0000006a744c723e */ /* 0x008ff000000010ff */
[----:B------:R2:W3:Y:S10]  /*a830*/  MUFU.EX2 R232, R2 ;  /* 0x0000000200e87308 */ /* 0x0004f40000000800 */
[----:B------:R-:W-:Y:S01]  /*a840*/  MUFU.EX2 R185, R7 ;  /* 0x0000000700b97308 */ /* 0x000fe20000000800 */
[--C-:B-1----:R-:W-:Y:S09]  /*a850*/  FFMA.FTZ R3, R197, c[0x0][0x2d0], -R96.reuse ;  /* 0x0000b400c5037a23 */ /* 0x102ff20000010860 */
[----:B------:R1:W-:Y:S01]  /*a860*/  MUFU.EX2 R110, R3 ;  /* 0x00000003006e7308 */ /* 0x0003e20000000800 */
[----:B--2---:R-:W2:Y:S01]  /*a870*/  SHFL.BFLY PT, R2, R0, 0x1, 0x1f ;  /* 0x0c201f0000027f89 */ /* 0x004ea200000e0000 */
[----:B---3--:R-:W-:Y:S08]  /*a880*/  F2FP.BF16.PACK_AB R78, R184, R232 ;  /* 0x000000e8b84e723e */ /* 0x008ff000000010ff */
[----:B------:R-:W-:Y:S10]  /*a890*/  MUFU.EX2 R102, R102 ;  /* 0x0000006600667308 */ /* 0x000ff40000000800 */
[----:B------:R-:W-:Y:S01]  /*a8a0*/  MUFU.EX2 R103, R103 ;  /* 0x0000006700677308 */ /* 0x000fe20000000800 */
[--C-:B-1----:R-:W-:Y:S01]  /*a8b0*/  FFMA.FTZ R3, R200, c[0x0][0x2d0], -R96.reuse ;  /* 0x0000b400c8037a23 */ /* 0x102fe20000010860 */
[----:B------:R-:W-:Y:S02]  /*a8c0*/  MOV R200, R44 ;  /* 0x0000002c00c87202 */ /* 0x000fe40000000f00 */
[----:B--2---:R-:W-:Y:S01]  /*a8d0*/  FMNMX.FTZ R2, R2, R0, !PT ;  /* 0x0000000002027209 */ /* 0x004fe20007810000 */
[----:B------:R-:W-:Y:S05]  /*a8e0*/  FFMA.FTZ R0, R19, c[0x0][0x2d0], -R107 ;  /* 0x0000b40013007a23 */ /* 0x000fea000001086b */
[----:B------:R1:W2:Y:S01]  /*a8f0*/  MUFU.EX2 R234, R3 ;  /* 0x0000000300ea7308 */ /* 0x0002a20000000800 */
[----:B------:R-:W-:Y:S09]  /*a900*/  FMUL.FTZ R19, R68, R135 ;  /* 0x0000008744137220 */ /* 0x000ff20000410000 */
[----:B------:R3:W4:Y:S01]  /*a910*/  MUFU.EX2 R10, R0 ;  /* 0x00000000000a7308 */ /* 0x0007220000000800 */
[----:B-1----:R-:W-:Y:S01]  /*a920*/  FFMA.FTZ R3, R191, c[0x0][0x2d0], -R96 ;  /* 0x0000b400bf037a23 */ /* 0x002fe20000010860 */
[----:B--2---:R-:W-:Y:S02]  /*a930*/  F2FP.BF16.PACK_AB R64, R234, R110 ;  /* 0x0000006eea40723e */ /* 0x004fe400000010ff */
[----:B------:R-:W-:Y:S06]  /*a940*/  MOV R191, R46 ;  /* 0x0000002e00bf7202 */ /* 0x000fec0000000f00 */
[----:B------:R1:W-:Y:S01]  /*a950*/  MUFU.EX2 R230, R3 ;  /* 0x0000000300e67308 */ /* 0x0003e20000000800 */
[----:B---3--:R-:W-:Y:S01]  /*a960*/  FADD.FTZ R0, -R2, R118 ;  /* 0x0000007602007221 */ /* 0x008fe20000010100 */
[----:B----4-:R-:W-:Y:S03]  /*a970*/  MOV R120, R10 ;  /* 0x0000000a00787202 */ /* 0x010fe60000000f00 */
[----:B------:R-:W-:Y:S01]  /*a980*/  FMUL.FTZ R0, R0, c[0x0][0x2d0] ;  /* 0x0000b40000007a20 */ /* 0x000fe20000410000 */
[----:B------:R-:W-:Y:S05]  /*a990*/  F2FP.BF16.PACK_AB R79, R120, R231 ;  /* 0x000000e7784f723e */ /* 0x000fea00000010ff */
[----:B------:R-:W2:Y:S01]  /*a9a0*/  MUFU.EX2 R0, R0 ;  /* 0x0000000000007308 */ /* 0x000ea20000000800 */
[--C-:B-1----:R-:W-:Y:S01]  /*a9b0*/  FFMA.FTZ R3, R189, c[0x0][0x2d0], -R96.reuse ;  /* 0x0000b400bd037a23 */ /* 0x102fe20000010860 */
[----:B------:R-:W-:Y:S08]  /*a9c0*/  MOV R189, R82 ;  /* 0x0000005200bd7202 */ /* 0x000ff00000000f00 */
[----:B------:R1:W3:Y:S01]  /*a9d0*/  MUFU.EX2 R11, R3 ;  /* 0x00000003000b7308 */ /* 0x0002e20000000800 */
[C---:B--2---:R-:W-:Y:S01]  /*a9e0*/  FMUL.FTZ R10, R0.reuse, R122 ;  /* 0x0000007a000a7220 */ /* 0x044fe20000410000 */
[----:B------:R-:W-:Y:S01]  /*a9f0*/  MOV R122, R88 ;  /* 0x00000058007a7202 */ /* 0x000fe20000000f00 */
[C---:B------:R-:W-:Y:S01]  /*aa00*/  FMUL.FTZ R14, R0.reuse, R130 ;  /* 0x00000082000e7220 */ /* 0x040fe20000410000 */
[----:B------:R-:W-:Y:S01]  /*aa10*/  MOV R130, R83 ;  /* 0x0000005300827202 */ /* 0x000fe20000000f00 */
[C---:B------:R-:W-:Y:S01]  /*aa20*/  FMUL.FTZ R15, R0.reuse, R131 ;  /* 0x00000083000f7220 */ /* 0x040fe20000410000 */
[----:B------:R-:W-:Y:S01]  /*aa30*/  MOV R131, R84 ;  /* 0x0000005400837202 */ /* 0x000fe20000000f00 */
[C---:B------:R-:W-:Y:S02]  /*aa40*/  FMUL.FTZ R46, R0.reuse, R162 ;  /* 0x000000a2002e7220 */ /* 0x040fe40000410000 */
[----:B------:R-:W-:Y:S02]  /*aa50*/  FMUL.FTZ R63, R0, R179 ;  /* 0x000000b3003f7220 */ /* 0x000fe40000410000 */
[----:B-1----:R-:W-:Y:S04]  /*aa60*/  FMUL.FTZ R3, R2, c[0x0][0x2d0] ;  /* 0x0000b40002037a20 */ /* 0x002fe80000410000 */
[--C-:B------:R-:W-:Y:S01]  /*aa70*/  FFMA.FTZ R4, R188, c[0x0][0x2d0], -R3.reuse ;  /* 0x0000b400bc047a23 */ /* 0x100fe20000010803 */
[----:B------:R-:W-:Y:S01]  /*aa80*/  MOV R188, R80 ;  /* 0x0000005000bc7202 */ /* 0x000fe20000000f00 */
[--C-:B------:R-:W-:Y:S02]  /*aa90*/  FFMA.FTZ R7, R31, c[0x0][0x2d0], -R3.reuse ;  /* 0x0000b4001f077a23 */ /* 0x100fe40000010803 */
[----:B------:R1:W-:Y:S01]  /*aaa0*/  MUFU.EX2 R117, R4 ;  /* 0x0000000400757308 */ /* 0x0003e20000000800 */
[----:B------:R-:W-:Y:S02]  /*aab0*/  FMUL.FTZ R31, R0, R147 ;  /* 0x00000093001f7220 */ /* 0x000fe40000410000 */
[--C-:B------:R-:W-:Y:S02]  /*aac0*/  FFMA.FTZ R40, R42, c[0x0][0x2d0], -R3.reuse ;  /* 0x0000b4002a287a23 */ /* 0x100fe40000010803 */
[--C-:B------:R-:W-:Y:S02]  /*aad0*/  FFMA.FTZ R44, R203, c[0x0][0x2d0], -R3.reuse ;  /* 0x0000b400cb2c7a23 */ /* 0x100fe40000010803 */
[----:B------:R-:W-:Y:S02]  /*aae0*/  FMUL.FTZ R42, R0, R158 ;  /* 0x0000009e002a7220 */ /* 0x000fe40000410000 */
[--C-:B------:R-:W-:Y:S01]  /*aaf0*/  FFMA.FTZ R56, R209, c[0x0][0x2d0], -R3.reuse ;  /* 0x0000b400d1387a23 */ /* 0x100fe20000010803 */
[----:B------:R2:W-:Y:S01]  /*ab00*/  MUFU.EX2 R197, R7 ;  /* 0x0000000700c57308 */ /* 0x0005e20000000800 */
[--C-:B------:R-:W-:Y:S09]  /*ab10*/  FFMA.FTZ R75, R75, c[0x0][0x2d0], -R3.reuse ;  /* 0x0000b4004b4b7a23 */ /* 0x100ff20000010803 */
[----:B------:R4:W-:Y:S01]  /*ab20*/  MUFU.EX2 R147, R56 ;  /* 0x0000003800937308 */ /* 0x0009e20000000800 */
[--C-:B-1----:R-:W-:Y:S09]  /*ab30*/  FFMA.FTZ R4, R201, c[0x0][0x2d0], -R3.reuse ;  /* 0x0000b400c9047a23 */ /* 0x102ff20000010803 */
[----:B------:R1:W1:Y:S01]  /*ab40*/  MUFU.EX2 R233, R4 ;  /* 0x0000000400e97308 */ /* 0x0002620000000800 */
[----:B--2---:R-:W-:Y:S01]  /*ab50*/  FMUL.FTZ R7, R68, R127 ;  /* 0x0000007f44077220 */ /* 0x004fe20000410000 */
[----:B---3--:R-:W-:Y:S01]  /*ab60*/  MOV R127, R11 ;  /* 0x0000000b007f7202 */ /* 0x008fe20000000f00 */
[----:B------:R-:W-:Y:S03]  /*ab70*/  FMUL.FTZ R11, R0, R123 ;  /* 0x0000007b000b7220 */ /* 0x000fe60000410000 */
[----:B------:R-:W-:Y:S01]  /*ab80*/  F2FP.BF16.PACK_AB R66, R127, R230 ;  /* 0x000000e67f42723e */ /* 0x000fe200000010ff */
[----:B----4-:R-:W-:Y:S02]  /*ab90*/  FMUL.FTZ R56, R69, R172 ;  /* 0x000000ac45387220 */ /* 0x010fe40000410000 */
[--C-:B-1----:R-:W-:Y:S01]  /*aba0*/  FFMA.FTZ R4, R196, c[0x0][0x2d0], -R3.reuse ;  /* 0x0000b400c4047a23 */ /* 0x102fe20000010803 */
[----:B------:R-:W-:Y:S02]  /*abb0*/  F2FP.BF16.PACK_AB R65, R233, R117 ;  /* 0x00000075e941723e */ /* 0x000fe400000010ff */
[----:B------:R-:W-:Y:S01]  /*abc0*/  MOV R196, R62 ;  /* 0x0000003e00c47202 */ /* 0x000fe20000000f00 */
[----:B------:R1:W-:Y:S01]  /*abd0*/  MUFU.EX2 R229, R4 ;  /* 0x0000000400e57308 */ /* 0x0003e20000000800 */
[----:B------:R-:W-:Y:S02]  /*abe0*/  FMUL.FTZ R62, R0, R178 ;  /* 0x000000b2003e7220 */ /* 0x000fe40000410000 */
[----:B-1----:R-:W-:Y:S01]  /*abf0*/  FFMA.FTZ R4, R190, c[0x0][0x2d0], -R3 ;  /* 0x0000b400be047a23 */ /* 0x002fe20000010803 */
[----:B------:R-:W-:Y:S01]  /*ac00*/  MOV R190, R45 ;  /* 0x0000002d00be7202 */ /* 0x000fe20000000f00 */
[----:B------:R-:W-:Y:S05]  /*ac10*/  FMUL.FTZ R45, R69, R161 ;  /* 0x000000a1452d7220 */ /* 0x000fea0000410000 */
[----:B------:R1:W2:Y:S02]  /*ac20*/  MUFU.EX2 R12, R4 ;  /* 0x00000004000c7308 */ /* 0x0002a40000000800 */
[--C-:B-1----:R-:W-:Y:S01]  /*ac30*/  FFMA.FTZ R4, R23, c[0x0][0x2d0], -R107.reuse ;  /* 0x0000b40017047a23 */ /* 0x102fe2000001086b */
[----:B--2---:R-:W-:Y:S01]  /*ac40*/  MOV R126, R12 ;  /* 0x0000000c007e7202 */ /* 0x004fe20000000f00 */
[----:B------:R-:W1:Y:S01]  /*ac50*/  LDSM.16.MT88.4 R20, [R224+0x100] ;  /* 0x00010000e014783b */ /* 0x000e620000004200 */
[--C-:B------:R-:W-:Y:S05]  /*ac60*/  FFMA.FTZ R12, R17, c[0x0][0x2d0], -R107.reuse ;  /* 0x0000b400110c7a23 */ /* 0x100fea000001086b */
[----:B------:R2:W-:Y:S01]  /*ac70*/  MUFU.EX2 R91, R4 ;  /* 0x00000004005b7308 */ /* 0x0005e20000000800 */
[----:B------:R-:W-:Y:S01]  /*ac80*/  F2FP.BF16.PACK_AB R67, R126, R229 ;  /* 0x000000e57e43723e */ /* 0x000fe200000010ff */
[----:B------:R-:W-:Y:S01]  /*ac90*/  FMUL.FTZ R17, R70, R133 ;  /* 0x0000008546117220 */ /* 0x000fe20000410000 */
[----:B------:R-:W-:Y:S01]  /*aca0*/  MOV R133, R47 ;  /* 0x0000002f00857202 */ /* 0x000fe20000000f00 */
[----:B------:R-:W-:Y:S06]  /*acb0*/  FMUL.FTZ R47, R0, R163 ;  /* 0x000000a3002f7220 */ /* 0x000fec0000410000 */
[----:B------:R3:W-:Y:S01]  /*acc0*/  MUFU.EX2 R95, R12 ;  /* 0x0000000c005f7308 */ /* 0x0007e20000000800 */
[--C-:B--2---:R-:W-:Y:S02]  /*acd0*/  FFMA.FTZ R4, R34, c[0x0][0x2d0], -R107.reuse ;  /* 0x0000b40022047a23 */ /* 0x104fe4000001086b */
[C---:B------:R-:W-:Y:S01]  /*ace0*/  FMUL.FTZ R34, R68.reuse, R150 ;  /* 0x0000009644227220 */ /* 0x040fe20000410000 */
[----:B------:R-:W-:Y:S06]  /*acf0*/  MOV R150, R93 ;  /* 0x0000005d00967202 */ /* 0x000fec0000000f00 */
[----:B------:R2:W4:Y:S01]  /*ad00*/  MUFU.EX2 R87, R4 ;  /* 0x0000000400577308 */ /* 0x0005220000000800 */
[----:B---3--:R-:W-:Y:S02]  /*ad10*/  FMUL.FTZ R12, R69, R128 ;  /* 0x00000080450c7220 */ /* 0x008fe40000410000 */
[--C-:B--2---:R-:W-:Y:S01]  /*ad20*/  FFMA.FTZ R4, R35, c[0x0][0x2d0], -R107.reuse ;  /* 0x0000b40023047a23 */ /* 0x104fe2000001086b */
[----:B----4-:R-:W-:Y:S01]  /*ad30*/  MOV R123, R87 ;  /* 0x00000057007b7202 */ /* 0x010fe20000000f00 */
[----:B------:R-:W-:Y:S05]  /*ad40*/  FMUL.FTZ R35, R68, R151 ;  /* 0x0000009744237220 */ /* 0x000fea0000410000 */
[----:B------:R2:W-:Y:S10]  /*ad50*/  MUFU.EX2 R199, R4 ;  /* 0x0000000400c77308 */ /* 0x0005f40000000800 */
[----:B------:R3:W-:Y:S01]  /*ad60*/  MUFU.EX2 R151, R48 ;  /* 0x0000003000977308 */ /* 0x0007e20000000800 */
[--C-:B--2---:R-:W-:Y:S02]  /*ad70*/  FFMA.FTZ R4, R24, c[0x0][0x2d0], -R96.reuse ;  /* 0x0000b40018047a23 */ /* 0x104fe40000010860 */
[----:B------:R-:W-:Y:S07]  /*ad80*/  FFMA.FTZ R24, R50, c[0x0][0x2d0], -R107 ;  /* 0x0000b40032187a23 */ /* 0x000fee000001086b */
[----:B------:R2:W4:Y:S01]  /*ad90*/  MUFU.EX2 R89, R4 ;  /* 0x0000000400597308 */ /* 0x0005220000000800 */
[----:B------:R-:W-:Y:S02]  /*ada0*/  FMUL.FTZ R50, R68, R166 ;  /* 0x000000a644327220 */ /* 0x000fe40000410000 */
[----:B---3--:R-:W-:Y:S07]  /*adb0*/  FMUL.FTZ R48, R70, R164 ;  /* 0x000000a446307220 */ /* 0x008fee0000410000 */
[----:B------:R3:W-:Y:S01]  /*adc0*/  MUFU.EX2 R135, R24 ;  /* 0x0000001800877308 */ /* 0x0007e20000000800 */
[--C-:B--2---:R-:W-:Y:S01]  /*add0*/  FFMA.FTZ R4, R25, c[0x0][0x2d0], -R96.reuse ;  /* 0x0000b40019047a23 */ /* 0x104fe20000010860 */
[----:B----4-:R-:W-:Y:S01]  /*ade0*/  MOV R125, R89 ;  /* 0x00000059007d7202 */ /* 0x010fe20000000f00 */
[C---:B------:R-:W-:Y:S07]  /*adf0*/  FMUL.FTZ R25, R69.reuse, R141 ;  /* 0x0000008d45197220 */ /* 0x040fee0000410000 */
[----:B------:R2:W-:Y:S01]  /*ae00*/  MUFU.EX2 R186, R4 ;  /* 0x0000000400ba7308 */ /* 0x0005e20000000800 */
[C---:B---3--:R-:W-:Y:S01]  /*ae10*/  FMUL.FTZ R24, R69.reuse, R140 ;  /* 0x0000008c45187220 */ /* 0x048fe20000410000 */
[----:B------:R-:W-:Y:S02]  /*ae20*/  MOV R140, R197 ;  /* 0x000000c5008c7202 */ /* 0x000fe40000000f00 */
[----:B------:R-:W-:Y:S01]  /*ae30*/  MOV R197, R61 ;  /* 0x0000003d00c57202 */ /* 0x000fe20000000f00 */
[----:B------:R-:W-:Y:S02]  /*ae40*/  FMUL.FTZ R61, R69, R177 ;  /* 0x000000b1453d7220 */ /* 0x000fe40000410000 */
[--C-:B--2---:R-:W-:Y:S02]  /*ae50*/  FFMA.FTZ R4, R26, c[0x0][0x2d0], -R3.reuse ;  /* 0x0000b4001a047a23 */ /* 0x104fe40000010803 */
[C---:B------:R-:W-:Y:S01]  /*ae60*/  FMUL.FTZ R26, R0.reuse, R142 ;  /* 0x0000008e001a7220 */ /* 0x040fe20000410000 */
[----:B------:R-:W-:Y:S01]  /*ae70*/  MOV R142, R199 ;  /* 0x000000c7008e7202 */ /* 0x000fe20000000f00 */
[----:B------:R2:W-:Y:S01]  /*ae80*/  MUFU.EX2 R90, R4 ;  /* 0x00000004005a7308 */ /* 0x0005e20000000800 */
[----:B------:R-:W-:Y:S01]  /*ae90*/  MOV R199, R43 ;  /* 0x0000002b00c77202 */ /* 0x000fe20000000f00 */
[C---:B------:R-:W-:Y:S02]  /*aea0*/  FMUL.FTZ R43, R0.reuse, R159 ;  /* 0x0000009f002b7220 */ /* 0x040fe40000410000 */
[--C-:B--2---:R-:W-:Y:S02]  /*aeb0*/  FFMA.FTZ R4, R27, c[0x0][0x2d0], -R3.reuse ;  /* 0x0000b4001b047a23 */ /* 0x104fe40000010803 */
[----:B------:R-:W-:Y:S01]  /*aec0*/  FMUL.FTZ R27, R0, R143 ;  /* 0x0000008f001b7220 */ /* 0x000fe20000410000 */
[----:B------:R-:W-:Y:S03]  /*aed0*/  MOV R143, R187 ;  /* 0x000000bb008f7202 */ /* 0x000fe60000000f00 */
[----:B------:R2:W-:Y:S01]  /*aee0*/  MUFU.EX2 R198, R4 ;  /* 0x0000000400c67308 */ /* 0x0005e20000000800 */
[----:B------:R-:W-:Y:S01]  /*aef0*/  MOV R187, R60 ;  /* 0x0000003c00bb7202 */ /* 0x000fe20000000f00 */
[----:B------:R-:W-:Y:S08]  /*af00*/  FFMA.FTZ R60, R216, c[0x0][0x2d0], -R3 ;  /* 0x0000b400d83c7a23 */ /* 0x000ff00000010803 */
        /* <DEDUP_REMOVED lines=10> */
[----:B------:R2:W4:Y:S01]  /*afb0*/  MUFU.EX2 R118, R4 ;  /* 0x0000000400767308 */ /* 0x0005220000000800 */
[C---:B---3--:R-:W-:Y:S09]  /*afc0*/  FMUL.FTZ R28, R69.reuse, R144 ;  /* 0x00000090451c7220 */ /* 0x048ff20000410000 */
[----:B------:R3:W-:Y:S01]  /*afd0*/  MUFU.EX2 R144, R40 ;  /* 0x0000002800907308 */ /* 0x0007e20000000800 */
[----:B--2---:R-:W-:Y:S01]  /*afe0*/  FFMA.FTZ R4, R30, c[0x0][0x2d0], -R3 ;  /* 0x0000b4001e047a23 */ /* 0x004fe20000010803 */
[----:B----4-:R-:W-:Y:S01]  /*aff0*/  MOV R141, R118 ;  /* 0x00000076008d7202 */ /* 0x010fe20000000f00 */
[----:B------:R-:W-:Y:S01]  /*b000*/  FMUL.FTZ R30, R0, R146 ;  /* 0x00000092001e7220 */ /* 0x000fe20000410000 */
[----:B------:R-:W-:Y:S06]  /*b010*/  MOV R118, R81 ;  /* 0x0000005100767202 */ /* 0x000fec0000000f00 */
[----:B------:R2:W4:Y:S01]  /*b020*/  MUFU.EX2 R85, R4 ;  /* 0x0000000400557308 */ /* 0x0005220000000800 */
[----:B------:R-:W-:Y:S01]  /*b030*/  LDSM.16.MT88.4 R80, [R226+0x100] ;  /* 0x00010000e250783b */ /* 0x000fe20000004200 */
[----:B---3--:R-:W-:Y:S08]  /*b040*/  FMUL.FTZ R40, R69, R156 ;  /* 0x0000009c45287220 */ /* 0x008ff00000410000 */
[----:B------:R3:W-:Y:S01]  /*b050*/  MUFU.EX2 R146, R32 ;  /* 0x0000002000927308 */ /* 0x0007e20000000800 */
[----:B--2---:R-:W-:Y:S01]  /*b060*/  FFMA.FTZ R4, R37, c[0x0][0x2d0], -R105 ;  /* 0x0000b40025047a23 */ /* 0x004fe20000010869 */
[----:B----4-:R-:W-:Y:S02]  /*b070*/  MOV R129, R85 ;  /* 0x0000005500817202 */ /* 0x010fe40000000f00 */
[----:B------:R-:W-:Y:S06]  /*b080*/  LDSM.16.MT88.4 R84, [R224+0x900] ;  /* 0x00090000e054783b */ /* 0x000fec0000004200 */
[----:B------:R2:W-:Y:S01]  /*b090*/  MUFU.EX2 R201, R4 ;  /* 0x0000000400c97308 */ /* 0x0005e20000000800 */
[C---:B---3--:R-:W-:Y:S01]  /*b0a0*/  FMUL.FTZ R32, R70.reuse, R148 ;  /* 0x0000009446207220 */ /* 0x048fe20000410000 */
[----:B------:R-:W-:Y:S01]  /*b0b0*/  MOV R148, R33 ;  /* 0x0000002100947202 */ /* 0x000fe20000000f00 */
[----:B------:R-:W-:Y:S07]  /*b0c0*/  FMUL.FTZ R33, R70, R149 ;  /* 0x0000009546217220 */ /* 0x000fee0000410000 */
[----:B------:R3:W-:Y:S01]  /*b0d0*/  MUFU.EX2 R149, R44 ;  /* 0x0000002c00957308 */ /* 0x0007e20000000800 */
[----:B--2---:R-:W-:Y:S02]  /*b0e0*/  FFMA.FTZ R4, R38, c[0x0][0x2d0], -R107 ;  /* 0x0000b40026047a23 */ /* 0x004fe4000001086b */
[----:B------:R-:W2:Y:S07]  /*b0f0*/  LDSM.16.MT88.4 R36, [R227+0x100] ;  /* 0x00010000e324783b */ /* 0x000eae0000004200 */
[----:B------:R4:W-:Y:S01]  /*b100*/  MUFU.EX2 R94, R4 ;  /* 0x00000004005e7308 */ /* 0x0009e20000000800 */
[----:B---3--:R-:W-:Y:S02]  /*b110*/  FMUL.FTZ R44, R69, R160 ;  /* 0x000000a0452c7220 */ /* 0x008fe40000410000 */
[C---:B----4-:R-:W-:Y:S01]  /*b120*/  FMUL.FTZ R4, R70.reuse, R124 ;  /* 0x0000007c46047220 */ /* 0x050fe20000410000 */
[----:B------:R-:W-:Y:S06]  /*b130*/  MOV R124, R90 ;  /* 0x0000005a007c7202 */ /* 0x000fec0000000f00 */
[-C--:B-1----:R-:W-:Y:S08]  /*b140*/  HMMA.16816.F32.BF16 R4, R76, R20.reuse, R4 ;  /* 0x000000144c04723c */ /* 0x082ff00000041804 */
[C---:B------:R-:W-:Y:S07]  /*b150*/  HMMA.16816.F32.BF16 R8, R64.reuse, R20, R8 ;  /* 0x000000144008723c */ /* 0x040fee0000041808 */
[--C-:B------:R-:W-:Y:S01]  /*b160*/  FFMA.FTZ R20, R49, c[0x0][0x2d0], -R105.reuse ;  /* 0x0000b40031147a23 */ /* 0x100fe20000010869 */
[-C--:B------:R-:W-:Y:S03]  /*b170*/  HMMA.16816.F32.BF16 R12, R64, R22.reuse, R12 ;  /* 0x00000016400c723c */ /* 0x080fe6000004180c */
[----:B------:R1:W-:Y:S01]  /*b180*/  MUFU.EX2 R134, R20 ;  /* 0x0000001400867308 */ /* 0x0003e20000000800 */
[C---:B------:R-:W-:Y:S02]  /*b190*/  FMUL.FTZ R49, R70.reuse, R165 ;  /* 0x000000a546317220 */ /* 0x040fe40000410000 */
[----:B------:R-:W-:Y:S01]  /*b1a0*/  FMUL.FTZ R21, R70, R137 ;  /* 0x0000008946157220 */ /* 0x000fe20000410000 */
[----:B------:R-:W-:Y:S01]  /*b1b0*/  MOV R137, R198 ;  /* 0x000000c600897202 */ /* 0x000fe20000000f00 */
[C---:B------:R-:W-:Y:S04]  /*b1c0*/  HMMA.16816.F32.BF16 R16, R76.reuse, R22, R16 ;  /* 0x000000164c10723c */ /* 0x040fe80000041810 */
[----:B------:R-:W-:Y:S01]  /*b1d0*/  MOV R198, R58 ;  /* 0x0000003a00c67202 */ /* 0x000fe20000000f00 */
[----:B------:R-:W-:Y:S02]  /*b1e0*/  FMUL.FTZ R58, R0, R174 ;  /* 0x000000ae003a7220 */ /* 0x000fe40000410000 */
[C---:B------:R-:W-:Y:S01]  /*b1f0*/  FMUL.FTZ R22, R68.reuse, R138 ;  /* 0x0000008a44167220 */ /* 0x040fe20000410000 */
[----:B------:R-:W-:Y:S01]  /*b200*/  MOV R138, R186 ;  /* 0x000000ba008a7202 */ /* 0x000fe20000000f00 */
[----:B------:R-:W-:Y:S03]  /*b210*/  FMUL.FTZ R23, R68, R139 ;  /* 0x0000008b44177220 */ /* 0x000fe60000410000 */
[----:B------:R-:W-:Y:S01]  /*b220*/  MOV R186, R57 ;  /* 0x0000003900ba7202 */ /* 0x000fe20000000f00 */
[----:B------:R-:W-:Y:S01]  /*b230*/  FMUL.FTZ R57, R69, R173 ;  /* 0x000000ad45397220 */ /* 0x000fe20000410000 */
[----:B------:R-:W-:Y:S01]  /*b240*/  MOV R139, R91 ;  /* 0x0000005b008b7202 */ /* 0x000fe20000000f00 */
[----:B-1----:R-:W-:Y:S01]  /*b250*/  FMUL.FTZ R20, R70, R136 ;  /* 0x0000008846147220 */ /* 0x002fe20000410000 */
[----:B------:R-:W-:Y:S02]  /*b260*/  MOV R136, R185 ;  /* 0x000000b900887202 */ /* 0x000fe40000000f00 */
[----:B------:R-:W-:Y:S01]  /*b270*/  MOV R185, R59 ;  /* 0x0000003b00b97202 */ /* 0x000fe20000000f00 */
[----:B------:R-:W-:Y:S03]  /*b280*/  FMUL.FTZ R59, R0, R175 ;  /* 0x000000af003b7220 */ /* 0x000fe60000410000 */
[-C--:B--2---:R-:W-:Y:S08]  /*b290*/  HMMA.16816.F32.BF16 R20, R76, R36.reuse, R20 ;  /* 0x000000244c14723c */ /* 0x084ff00000041814 */
[C---:B------:R-:W-:Y:S07]  /*b2a0*/  HMMA.16816.F32.BF16 R24, R64.reuse, R36, R24 ;  /* 0x000000244018723c */ /* 0x040fee0000041818 */
[--C-:B------:R-:W-:Y:S01]  /*b2b0*/  FFMA.FTZ R36, R41, c[0x0][0x2d0], -R96.reuse ;  /* 0x0000b40029247a23 */ /* 0x100fe20000010860 */
[-C--:B------:R-:W-:Y:S03]  /*b2c0*/  HMMA.16816.F32.BF16 R28, R64, R38.reuse, R28 ;  /* 0x00000026401c723c */ /* 0x080fe6000004181c */
[----:B------:R1:W-:Y:S01]  /*b2d0*/  MUFU.EX2 R145, R36 ;  /* 0x0000002400917308 */ /* 0x0003e20000000800 */
[----:B------:R-:W-:Y:S02]  /*b2e0*/  FMUL.FTZ R37, R70, R153 ;  /* 0x0000009946257220 */ /* 0x000fe40000410000 */
[----:B------:R-:W-:Y:S02]  /*b2f0*/  FMUL.FTZ R41, R69, R157 ;  /* 0x0000009d45297220 */ /* 0x000fe40000410000 */
[C---:B------:R-:W-:Y:S07]  /*b300*/  HMMA.16816.F32.BF16 R32, R76.reuse, R38, R32 ;  /* 0x000000264c20723c */ /* 0x040fee0000041820 */
[C---:B------:R-:W-:Y:S02]  /*b310*/  FMUL.FTZ R38, R68.reuse, R154 ;  /* 0x0000009a44267220 */ /* 0x040fe40000410000 */
[----:B------:R-:W-:Y:S03]  /*b320*/  FMUL.FTZ R39, R68, R155 ;  /* 0x0000009b44277220 */ /* 0x000fe60000410000 */
[----:B-1----:R-:W-:Y:S07]  /*b330*/  FMUL.FTZ R36, R70, R152 ;  /* 0x0000009846247220 */ /* 0x002fee0000410000 */
[-C--:B------:R-:W-:Y:S08]  /*b340*/  HMMA.16816.F32.BF16 R36, R76, R52.reuse, R36 ;  /* 0x000000344c24723c */ /* 0x080ff00000041824 */
[C---:B------:R-:W-:Y:S07]  /*b350*/  HMMA.16816.F32.BF16 R40, R64.reuse, R52, R40 ;  /* 0x000000344028723c */ /* 0x040fee0000041828 */
[--C-:B------:R-:W-:Y:S01]  /*b360*/  FFMA.FTZ R52, R208, c[0x0][0x2d0], -R96.reuse ;  /* 0x0000b400d0347a23 */ /* 0x100fe20000010860 */
[-C--:B------:R-:W-:Y:S03]  /*b370*/  HMMA.16816.F32.BF16 R44, R64, R54.reuse, R44 ;  /* 0x00000036402c723c */ /* 0x080fe6000004182c */
[----:B------:R1:W2:Y:S01]  /*b380*/  MUFU.EX2 R88, R52 ;  /* 0x0000003400587308 */ /* 0x0002a20000000800 */
[----:B------:R-:W-:Y:S04]  /*b390*/  FMUL.FTZ R53, R70, R169 ;  /* 0x000000a946357220 */ /* 0x000fe80000410000 */
        /* <DEDUP_REMOVED lines=8> */
[----:B------:R1:W-:Y:S01]  /*b420*/  MUFU.EX2 R210, R80 ;  /* 0x0000005000d27308 */ /* 0x0003e20000000800 */
[----:B------:R-:W-:Y:S03]  /*b430*/  F2FP.BF16.PACK_AB R81, R137, R124 ;  /* 0x0000007c8951723e */ /* 0x000fe600000010ff */
[C---:B------:R-:W-:Y:S01]  /*b440*/  FMUL.FTZ R64, R70.reuse, R180 ;  /* 0x000000b446407220 */ /* 0x040fe20000410000 */
[----:B------:R-:W-:Y:S01]  /*b450*/  F2FP.BF16.PACK_AB R180, R101, R100 ;  /* 0x0000006465b4723e */ /* 0x000fe200000010ff */
[----:B------:R-:W-:Y:S03]  /*b460*/  FMUL.FTZ R65, R70, R181 ;  /* 0x000000b546417220 */ /* 0x000fe60000410000 */
[C---:B------:R-:W-:Y:S01]  /*b470*/  FMUL.FTZ R66, R68.reuse, R182 ;  /* 0x000000b644427220 */ /* 0x040fe20000410000 */
[----:B------:R-:W-:Y:S01]  /*b480*/  F2FP.BF16.PACK_AB R181, R103, R102 ;  /* 0x0000006667b5723e */ /* 0x000fe200000010ff */
[----:B------:R-:W-:Y:S07]  /*b490*/  FMUL.FTZ R67, R68, R183 ;  /* 0x000000b744437220 */ /* 0x000fee0000410000 */
[----:B------:R-:W-:Y:S04]  /*b4a0*/  HMMA.16816.F32.BF16 R64, R76, R82, R64 ;  /* 0x000000524c40723c */ /* 0x000fe80000041840 */
[----:B-1----:R-:W-:Y:S03]  /*b4b0*/  FFMA.FTZ R80, R213, c[0x0][0x2d0], -R105 ;  /* 0x0000b400d5507a23 */ /* 0x002fe60000010869 */
[----:B------:R-:W-:Y:S02]  /*b4c0*/  F2FP.BF16.PACK_AB R76, R122, R228 ;  /* 0x000000e47a4c723e */ /* 0x000fe400000010ff */
[----:B------:R-:W-:Y:S01]  /*b4d0*/  F2FP.BF16.PACK_AB R77, R139, R119 ;  /* 0x000000778b4d723e */ /* 0x000fe200000010ff */
[----:B------:R1:W-:Y:S02]  /*b4e0*/  MUFU.EX2 R155, R80 ;  /* 0x00000050009b7308 */ /* 0x0003e40000000800 */
[----:B------:R-:W-:Y:S02]  /*b4f0*/  F2FP.BF16.PACK_AB R78, R143, R136 ;  /* 0x000000888f4e723e */ /* 0x000fe400000010ff */
[----:B------:R-:W-:Y:S02]  /*b500*/  F2FP.BF16.PACK_AB R79, R142, R123 ;  /* 0x0000007b8e4f723e */ /* 0x000fe400000010ff */
[----:B--2---:R-:W-:Y:S02]  /*b510*/  MOV R213, R88 ;  /* 0x0000005800d57202 */ /* 0x004fe40000000f00 */
[----:B------:R-:W2:Y:S01]  /*b520*/  LDSM.16.MT88.4 R88, [R227+0x900] ;  /* 0x00090000e358783b */ /* 0x000ea20000004200 */
[----:B------:R-:W-:Y:S02]  /*b530*/  F2FP.BF16.PACK_AB R82, R141, R128 ;  /* 0x000000808d52723e */ /* 0x000fe400000010ff */
[-C--:B------:R-:W-:Y:S03]  /*b540*/  HMMA.16816.F32.BF16 R4, R76, R84.reuse, R4 ;  /* 0x000000544c04723c */ /* 0x080fe60000041804 */
[----:B------:R-:W-:Y:S01]  /*b550*/  F2FP.BF16.PACK_AB R83, R140, R129 ;  /* 0x000000818c53723e */ /* 0x000fe200000010ff */
[--C-:B-1----:R-:W-:Y:S01]  /*b560*/  FFMA.FTZ R80, R217, c[0x0][0x2d0], -R107.reuse ;  /* 0x0000b400d9507a23 */ /* 0x102fe2000001086b */
[----:B------:R-:W-:Y:S02]  /*b570*/  MOV R217, R148 ;  /* 0x0000009400d97202 */ /* 0x000fe40000000f00 */
[----:B------:R-:W-:Y:S01]  /*b580*/  MOV R148, R134 ;  /* 0x0000008600947202 */ /* 0x000fe20000000f00 */
[----:B------:R1:W-:Y:S01]  /*b590*/  MUFU.EX2 R154, R80 ;  /* 0x00000050009a7308 */ /* 0x0003e20000000800 */
[----:B------:R-:W-:Y:S03]  /*b5a0*/  MOV R134, R132 ;  /* 0x0000008400867202 */ /* 0x000fe60000000f00 */
[----:B------:R-:W-:Y:S01]  /*b5b0*/  MOV R132, R92 ;  /* 0x0000005c00847202 */ /* 0x000fe20000000f00 */
[----:B------:R-:W-:Y:S01]  /*b5c0*/  FFMA.FTZ R92, R218, c[0x0][0x2d0], -R107 ;  /* 0x0000b400da5c7a23 */ /* 0x000fe2000001086b */
[----:B------:R-:W-:Y:S02]  /*b5d0*/  MOV R218, R148 ;  /* 0x0000009400da7202 */ /* 0x000fe40000000f00 */
[----:B------:R-:W-:Y:S02]  /*b5e0*/  MOV R148, R135 ;  /* 0x0000008700947202 */ /* 0x000fe40000000f00 */
[----:B------:R-:W-:Y:S01]  /*b5f0*/  MOV R135, R94 ;  /* 0x0000005e00877202 */ /* 0x000fe20000000f00 */
[----:B------:R3:W-:Y:S01]  /*b600*/  MUFU.EX2 R209, R92 ;  /* 0x0000005c00d17308 */ /* 0x0007e20000000800 */
[----:B-1----:R-:W-:Y:S07]  /*b610*/  F2FP.BF16.PACK_AB R80, R138, R125 ;  /* 0x0000007d8a50723e */ /* 0x002fee00000010ff */
[C---:B------:R-:W-:Y:S07]  /*b620*/  HMMA.16816.F32.BF16 R8, R80.reuse, R84, R8 ;  /* 0x000000545008723c */ /* 0x040fee0000041808 */
[--C-:B------:R-:W-:Y:S01]  /*b630*/  FFMA.FTZ R84, R211, c[0x0][0x2d0], -R105.reuse ;  /* 0x0000b400d3547a23 */ /* 0x100fe20000010869 */
[-C--:B------:R-:W-:Y:S03]  /*b640*/  HMMA.16816.F32.BF16 R12, R80, R86.reuse, R12 ;  /* 0x00000056500c723c */ /* 0x080fe6000004180c */
[----:B------:R1:W-:Y:S01]  /*b650*/  MUFU.EX2 R203, R84 ;  /* 0x0000005400cb7308 */ /* 0x0003e20000000800 */
[----:B------:R-:W-:Y:S02]  /*b660*/  MOV R211, R147 ;  /* 0x0000009300d37202 */ /* 0x000fe40000000f00 */
[----:B------:R-:W-:Y:S02]  /*b670*/  MOV R147, R95 ;  /* 0x0000005f00937202 */ /* 0x000fe40000000f00 */
[C---:B------:R-:W-:Y:S01]  /*b680*/  HMMA.16816.F32.BF16 R16, R76.reuse, R86, R16 ;  /* 0x000000564c10723c */ /* 0x040fe20000041810 */
[----:B---3--:R-:W3:Y:S07]  /*b690*/  LDSM.16.MT88.4 R92, [R225+0x900] ;  /* 0x00090000e15c783b */ /* 0x008eee0000004200 */
[-C--:B--2---:R-:W-:Y:S08]  /*b6a0*/  HMMA.16816.F32.BF16 R20, R76, R88.reuse, R20 ;  /* 0x000000584c14723c */ /* 0x084ff00000041814 */
[C---:B------:R-:W-:Y:S04]  /*b6b0*/  HMMA.16816.F32.BF16 R24, R80.reuse, R88, R24 ;  /* 0x000000585018723c */ /* 0x040fe80000041818 */
[----:B-1----:R-:W-:Y:S01]  /*b6c0*/  FFMA.FTZ R84, R212, c[0x0][0x2d0], -R105 ;  /* 0x0000b400d4547a23 */ /* 0x002fe20000010869 */
[----:B------:R-:W-:Y:S02]  /*b6d0*/  MOV R212, R151 ;  /* 0x0000009700d47202 */ /* 0x000fe40000000f00 */
[--C-:B------:R-:W-:Y:S01]  /*b6e0*/  FFMA.FTZ R88, R220, c[0x0][0x2d0], -R96.reuse ;  /* 0x0000b400dc587a23 */ /* 0x100fe20000010860 */
[-C--:B------:R-:W-:Y:S01]  /*b6f0*/  HMMA.16816.F32.BF16 R28, R80, R90.reuse, R28 ;  /* 0x0000005a501c723c */ /* 0x080fe2000004181c */
[----:B------:R1:W-:Y:S03]  /*b700*/  MUFU.EX2 R208, R84 ;  /* 0x0000005400d07308 */ /* 0x0003e60000000800 */
[----:B------:R-:W-:Y:S02]  /*b710*/  MOV R220, R149 ;  /* 0x0000009500dc7202 */ /* 0x000fe40000000f00 */
[----:B------:R-:W-:Y:S02]  /*b720*/  MOV R149, R131 ;  /* 0x0000008300957202 */ /* 0x000fe40000000f00 */
[C---:B------:R-:W-:Y:S03]  /*b730*/  HMMA.16816.F32.BF16 R32, R76.reuse, R90, R32 ;  /* 0x0000005a4c20723c */ /* 0x040fe60000041820 */
[----:B------:R2:W-:Y:S01]  /*b740*/  MUFU.EX2 R153, R88 ;  /* 0x0000005800997308 */ /* 0x0005e20000000800 */
[----:B------:R-:W-:Y:S02]  /*b750*/  MOV R131, R121 ;  /* 0x0000007900837202 */ /* 0x000fe40000000f00 */
[----:B------:R-:W-:Y:S02]  /*b760*/  MOV R121, R197 ;  /* 0x000000c500797202 */ /* 0x000fe40000000f00 */
[-C--:B---3--:R-:W-:Y:S08]  /*b770*/  HMMA.16816.F32.BF16 R36, R76, R92.reuse, R36 ;  /* 0x0000005c4c24723c */ /* 0x088ff00000041824 */
[C---:B------:R-:W-:Y:S04]  /*b780*/  HMMA.16816.F32.BF16 R40, R80.reuse, R92, R40 ;  /* 0x0000005c5028723c */ /* 0x040fe80000041828 */
[--C-:B-1----:R-:W-:Y:S01]  /*b790*/  FFMA.FTZ R84, R214, c[0x0][0x2d0], -R107.reuse ;  /* 0x0000b400d6547a23 */ /* 0x102fe2000001086b */
[----:B------:R-:W-:Y:S02]  /*b7a0*/  MOV R214, R148 ;  /* 0x0000009400d67202 */ /* 0x000fe40000000f00 */
[----:B------:R-:W-:Y:S01]  /*b7b0*/  MOV R148, R201 ;  /* 0x000000c900947202 */ /* 0x000fe20000000f00 */
[-C--:B------:R-:W-:Y:S01]  /*b7c0*/  HMMA.16816.F32.BF16 R44, R80, R94.reuse, R44 ;  /* 0x0000005e502c723c */ /* 0x080fe2000004182c */
[----:B------:R1:W-:Y:S03]  /*b7d0*/  MUFU.EX2 R201, R84 ;  /* 0x0000005400c97308 */ /* 0x0003e60000000800 */
[--C-:B--2---:R-:W-:Y:S01]  /*b7e0*/  FFMA.FTZ R88, R219, c[0x0][0x2d0], -R96.reuse ;  /* 0x0000b400db587a23 */ /* 0x104fe20000010860 */
[----:B------:R-:W-:Y:S01]  /*b7f0*/  MOV R219, R148 ;  /* 0x0000009400db7202 */ /* 0x000fe20000000f00 */
[--C-:B------:R-:W-:Y:S01]  /*b800*/  FFMA.FTZ R92, R249, c[0x0][0x2d0], -R96.reuse ;  /* 0x0000b400f95c7a23 */ /* 0x100fe20000010860 */
[----:B------:R-:W-:Y:S01]  /*b810*/  MOV R148, R187 ;  /* 0x000000bb00947202 */ /* 0x000fe20000000f00 */
[C---:B------:R-:W-:Y:S03]  /*b820*/  HMMA.16816.F32.BF16 R48, R76.reuse, R94, R48 ;  /* 0x0000005e4c30723c */ /* 0x040fe60000041830 */
[----:B------:R2:W-:Y:S01]  /*b830*/  MUFU.EX2 R159, R88 ;  /* 0x00000058009f7308 */ /* 0x0005e20000000800 */
[----:B------:R-:W-:Y:S02]  /*b840*/  MOV R187, R185 ;  /* 0x000000b900bb7202 */ /* 0x000fe40000000f00 */
[----:B------:R-:W-:Y:S02]  /*b850*/  MOV R185, R186 ;  /* 0x000000ba00b97202 */ /* 0x000fe40000000f00 */
[----:B------:R-:W-:Y:S04]  /*b860*/  MOV R186, R194 ;  /* 0x000000c200ba7202 */ /* 0x000fe80000000f00 */
[----:B------:R-:W-:Y:S01]  /*b870*/  MOV R249, R128 ;  /* 0x0000008000f97202 */ /* 0x000fe20000000f00 */
[----:B-1----:R-:W-:Y:S01]  /*b880*/  FFMA.FTZ R84, R215, c[0x0][0x2d0], -R107 ;  /* 0x0000b400d7547a23 */ /* 0x002fe2000001086b */
[----:B------:R-:W-:Y:S02]  /*b890*/  MOV R215, R150 ;  /* 0x0000009600d77202 */ /* 0x000fe40000000f00 */
[----:B------:R-:W-:Y:S01]  /*b8a0*/  MOV R150, R132 ;  /* 0x0000008400967202 */ /* 0x000fe20000000f00 */
[----:B------:R1:W-:Y:S01]  /*b8b0*/  MUFU.EX2 R202, R84 ;  /* 0x0000005400ca7308 */ /* 0x0003e20000000800 */
[----:B------:R-:W-:Y:S02]  /*b8c0*/  MOV R132, R130 ;  /* 0x0000008200847202 */ /* 0x000fe40000000f00 */
[----:B------:R-:W-:Y:S01]  /*b8d0*/  MOV R130, R196 ;  /* 0x000000c400827202 */ /* 0x000fe20000000f00 */
[--C-:B--2---:R-:W-:Y:S01]  /*b8e0*/  FFMA.FTZ R88, R222, c[0x0][0x2d0], -R3.reuse ;  /* 0x0000b400de587a23 */ /* 0x104fe20000010803 */
[----:B------:R-:W-:Y:S02]  /*b8f0*/  MOV R222, R135 ;  /* 0x0000008700de7202 */ /* 0x000fe40000000f00 */
[----:B------:R-:W-:Y:S03]  /*b900*/  MOV R135, R199 ;  /* 0x000000c700877202 */ /* 0x000fe60000000f00 */
[----:B------:R2:W-:Y:S01]  /*b910*/  MUFU.EX2 R152, R88 ;  /* 0x0000005800987308 */ /* 0x0005e20000000800 */
[----:B-1----:R-:W1:Y:S01]  /*b920*/  LDSM.16.MT88.4 R84, [R226+0x900] ;  /* 0x00090000e254783b */ /* 0x002e620000004200 */
[--C-:B--2---:R-:W-:Y:S01]  /*b930*/  FFMA.FTZ R88, R245, c[0x0][0x2d0], -R3.reuse ;  /* 0x0000b400f5587a23 */ /* 0x104fe20000010803 */
[----:B------:R-:W-:Y:S02]  /*b940*/  MOV R245, R134 ;  /* 0x0000008600f57202 */ /* 0x000fe40000000f00 */
[----:B------:R-:W-:Y:S05]  /*b950*/  MOV R134, R200 ;  /* 0x000000c800867202 */ /* 0x000fea0000000f00 */
[----:B------:R2:W3:Y:S10]  /*b960*/  MUFU.EX2 R158, R88 ;  /* 0x00000058009e7308 */ /* 0x0004f40000000800 */
[----:B------:R4:W-:Y:S01]  /*b970*/  MUFU.EX2 R200, R92 ;  /* 0x0000005c00c87308 */ /* 0x0009e20000000800 */
[--C-:B--2---:R-:W-:Y:S01]  /*b980*/  FFMA.FTZ R88, R221, c[0x0][0x2d0], -R96.reuse ;  /* 0x0000b400dd587a23 */ /* 0x104fe20000010860 */
[----:B------:R-:W-:Y:S01]  /*b990*/  MOV R221, R129 ;  /* 0x0000008100dd7202 */ /* 0x000fe20000000f00 */
[-C--:B-1----:R-:W-:Y:S07]  /*b9a0*/  HMMA.16816.F32.BF16 R52, R76, R84.reuse, R52 ;  /* 0x000000544c34723c */ /* 0x082fee0000041834 */
[----:B------:R1:W2:Y:S01]  /*b9b0*/  MUFU.EX2 R157, R88 ;  /* 0x00000058009d7308 */ /* 0x0002a20000000800 */
[C---:B------:R-:W-:Y:S04]  /*b9c0*/  HMMA.16816.F32.BF16 R56, R80.reuse, R84, R56 ;  /* 0x000000545038723c */ /* 0x040fe80000041838 */
[--C-:B----4-:R-:W-:Y:S01]  /*b9d0*/  FFMA.FTZ R92, R251, c[0x0][0x2d0], -R3.reuse ;  /* 0x0000b400fb5c7a23 */ /* 0x110fe20000010803 */
[----:B------:R-:W-:Y:S02]  /*b9e0*/  MOV R251, R123 ;  /* 0x0000007b00fb7202 */ /* 0x000fe40000000f00 */
[----:B------:R-:W-:Y:S01]  /*b9f0*/  FFMA.FTZ R84, R252, c[0x0][0x2d0], -R3 ;  /* 0x0000b400fc547a23 */ /* 0x000fe20000010803 */
[-C--:B------:R-:W-:Y:S01]  /*ba00*/  HMMA.16816.F32.BF16 R60, R80, R86.reuse, R60 ;  /* 0x00000056503c723c */ /* 0x080fe2000004183c */
[----:B------:R4:W-:Y:S03]  /*ba10*/  MUFU.EX2 R156, R92 ;  /* 0x0000005c009c7308 */ /* 0x0009e60000000800 */
[----:B------:R-:W-:Y:S03]  /*ba20*/  MOV R252, R122 ;  /* 0x0000007a00fc7202 */ /* 0x000fe60000000f00 */
[----:B------:R-:W-:Y:S01]  /*ba30*/  FFMA.FTZ R80, R223, c[0x0][0x2d0], -R105 ;  /* 0x0000b400df507a23 */ /* 0x000fe20000010869 */
[----:B------:R-:W-:Y:S01]  /*ba40*/  HMMA.16816.F32.BF16 R64, R76, R86, R64 ;  /* 0x000000564c40723c */ /* 0x000fe20000041840 */
[----:B-1----:R-:W1:Y:S02]  /*ba50*/  LDSM.16.MT88.4 R88, [R224+0x1100] ;  /* 0x00110000e058783b */ /* 0x002e640000004200 */
[----:B------:R2:W-:Y:S01]  /*ba60*/  MUFU.EX2 R162, R80 ;  /* 0x0000005000a27308 */ /* 0x0005e20000000800 */
[----:B------:R-:W-:Y:S02]  /*ba70*/  F2FP.BF16.PACK_AB R81, R220, R144 ;  /* 0x00000090dc51723e */ /* 0x000fe400000010ff */
[----:B------:R-:W-:Y:S02]  /*ba80*/  F2FP.BF16.PACK_AB R82, R213, R212 ;  /* 0x000000d4d552723e */ /* 0x000fe400000010ff */
[----:B------:R-:W-:Y:S04]  /*ba90*/  F2FP.BF16.PACK_AB R76, R219, R245 ;  /* 0x000000f5db4c723e */ /* 0x000fe800000010ff */
[----:B------:R-:W-:Y:S01]  /*baa0*/  F2FP.BF16.PACK_AB R77, R147, R222 ;  /* 0x000000de934d723e */ /* 0x000fe200000010ff */
[----:B------:R3:W1:Y:S01]  /*bab0*/  MUFU.EX2 R163, R84 ;  /* 0x0000005400a37308 */ /* 0x0006620000000800 */
[----:B------:R-:W-:Y:S02]  /*bac0*/  F2FP.BF16.PACK_AB R78, R218, R215 ;  /* 0x000000d7da4e723e */ /* 0x000fe400000010ff */
[----:B------:R-:W-:Y:S01]  /*bad0*/  F2FP.BF16.PACK_AB R79, R217, R214 ;  /* 0x000000d6d94f723e */ /* 0x000fe200000010ff */
[----:B----4-:R-:W-:Y:S01]  /*bae0*/  FFMA.FTZ R92, R135, c[0x0][0x2d0], -R107 ;  /* 0x0000b400875c7a23 */ /* 0x010fe2000001086b */
[----:B------:R-:W-:Y:S02]  /*baf0*/  F2FP.BF16.PACK_AB R83, R216, R211 ;  /* 0x000000d3d853723e */ /* 0x000fe400000010ff */
[----:B------:R-:W-:Y:S03]  /*bb00*/  MOV R135, R195 ;  /* 0x000000c300877202 */ /* 0x000fe60000000f00 */
[----:B------:R4:W-:Y:S01]  /*bb10*/  MUFU.EX2 R161, R92 ;  /* 0x0000005c00a17308 */ /* 0x0009e20000000800 */
[----:B--2---:R-:W-:Y:S09]  /*bb20*/  FFMA.FTZ R80, R248, c[0x0][0x2d0], -R105 ;  /* 0x0000b400f8507a23 */ /* 0x004ff20000010869 */
[----:B------:R2:W-:Y:S01]  /*bb30*/  MUFU.EX2 R199, R80 ;  /* 0x0000005000c77308 */ /* 0x0005e20000000800 */
[----:B---3--:R-:W3:Y:S01]  /*bb40*/  LDSM.16.MT88.4 R84, [R227+0x1100] ;  /* 0x00110000e354783b */ /* 0x008ee20000004200 */
[-C--:B-1----:R-:W-:Y:S07]  /*bb50*/  HMMA.16816.F32.BF16 R4, R76, R88.reuse, R4 ;  /* 0x000000584c04723c */ /* 0x082fee0000041804 */
[----:B----4-:R-:W1:Y:S01]  /*bb60*/  LDSM.16.MT88.4 R92, [R225+0x1100] ;  /* 0x00110000e15c783b */ /* 0x010e620000004200 */
[----:B--2---:R-:W-:Y:S07]  /*bb70*/  F2FP.BF16.PACK_AB R80, R145, R146 ;  /* 0x000000929150723e */ /* 0x004fee00000010ff */
[C---:B------:R-:W-:Y:S07]  /*bb80*/  HMMA.16816.F32.BF16 R8, R80.reuse, R88, R8 ;  /* 0x000000585008723c */ /* 0x040fee0000041808 */
[----:B------:R-:W-:Y:S01]  /*bb90*/  FFMA.FTZ R88, R134, c[0x0][0x2d0], -R107 ;  /* 0x0000b40086587a23 */ /* 0x000fe2000001086b */
[-C--:B------:R-:W-:Y:S04]  /*bba0*/  HMMA.16816.F32.BF16 R12, R80, R90.reuse, R12 ;  /* 0x0000005a500c723c */ /* 0x080fe8000004180c */
[----:B------:R-:W-:Y:S02]  /*bbb0*/  MOV R134, R198 ;  /* 0x000000c600867202 */ /* 0x000fe40000000f00 */
[----:B------:R2:W-:Y:S02]  /*bbc0*/  MUFU.EX2 R198, R88 ;  /* 0x0000005800c67308 */ /* 0x0005e40000000800 */
[C---:B------:R-:W-:Y:S08]  /*bbd0*/  HMMA.16816.F32.BF16 R16, R76.reuse, R90, R16 ;  /* 0x0000005a4c10723c */ /* 0x040ff00000041810 */
[-C--:B---3--:R-:W-:Y:S08]  /*bbe0*/  HMMA.16816.F32.BF16 R20, R76, R84.reuse, R20 ;  /* 0x000000544c14723c */ /* 0x088ff00000041814 */
[C---:B------:R-:W-:Y:S04]  /*bbf0*/  HMMA.16816.F32.BF16 R24, R80.reuse, R84, R24 ;  /* 0x000000545018723c */ /* 0x040fe80000041818 */
[----:B--2---:R-:W-:Y:S04]  /*bc00*/  FFMA.FTZ R88, R246, c[0x0][0x2d0], -R105 ;  /* 0x0000b400f6587a23 */ /* 0x004fe80000010869 */
[-C--:B------:R-:W-:Y:S01]  /*bc10*/  HMMA.16816.F32.BF16 R28, R80, R86.reuse, R28 ;  /* 0x00000056501c723c */ /* 0x080fe2000004181c */
[----:B------:R2:W-:Y:S03]  /*bc20*/  MUFU.EX2 R197, R88 ;  /* 0x0000005800c57308 */ /* 0x0005e60000000800 */
[----:B------:R-:W-:Y:S04]  /*bc30*/  FFMA.FTZ R84, R250, c[0x0][0x2d0], -R107 ;  /* 0x0000b400fa547a23 */ /* 0x000fe8000001086b */
[C---:B------:R-:W-:Y:S03]  /*bc40*/  HMMA.16816.F32.BF16 R32, R76.reuse, R86, R32 ;  /* 0x000000564c20723c */ /* 0x040fe60000041820 */
[----:B------:R3:W-:Y:S05]  /*bc50*/  MUFU.EX2 R194, R84 ;  /* 0x0000005400c27308 */ /* 0x0007ea0000000800 */
[-C--:B-1----:R-:W-:Y:S08]  /*bc60*/  HMMA.16816.F32.BF16 R36, R76, R92.reuse, R36 ;  /* 0x0000005c4c24723c */ /* 0x082ff00000041824 */
[C---:B------:R-:W-:Y:S04]  /*bc70*/  HMMA.16816.F32.BF16 R40, R80.reuse, R92, R40 ;  /* 0x0000005c5028723c */ /* 0x040fe80000041828 */
[----:B--2---:R-:W-:Y:S03]  /*bc80*/  FFMA.FTZ R88, R244, c[0x0][0x2d0], -R105 ;  /* 0x0000b400f4587a23 */ /* 0x004fe60000010869 */
[--C-:B------:R-:W-:Y:S01]  /*bc90*/  FFMA.FTZ R92, R190, c[0x0][0x2d0], -R96.reuse ;  /* 0x0000b400be5c7a23 */ /* 0x100fe20000010860 */
[-C--:B------:R-:W-:Y:S01]  /*bca0*/  HMMA.16816.F32.BF16 R44, R80, R94.reuse, R44 ;  /* 0x0000005e502c723c */ /* 0x080fe2000004182c */
[----:B------:R1:W-:Y:S03]  /*bcb0*/  MUFU.EX2 R196, R88 ;  /* 0x0000005800c47308 */ /* 0x0003e60000000800 */
[--C-:B---3--:R-:W-:Y:S01]  /*bcc0*/  FFMA.FTZ R84, R150, c[0x0][0x2d0], -R96.reuse ;  /* 0x0000b40096547a23 */ /* 0x108fe20000010860 */
[----:B------:R-:W-:Y:S01]  /*bcd0*/  MOV R150, R106 ;  /* 0x0000006a00967202 */ /* 0x000fe20000000f00 */
[--C-:B------:R-:W-:Y:S02]  /*bce0*/  FFMA.FTZ R106, R114, c[0x0][0x2d0], -R107.reuse ;  /* 0x0000b400726a7a23 */ /* 0x100fe4000001086b */
[C---:B------:R-:W-:Y:S03]  /*bcf0*/  HMMA.16816.F32.BF16 R48, R76.reuse, R94, R48 ;  /* 0x0000005e4c30723c */ /* 0x040fe60000041830 */
[----:B------:R2:W-:Y:S10]  /*bd00*/  MUFU.EX2 R160, R84 ;  /* 0x0000005400a07308 */ /* 0x0005f40000000800 */
[----:B------:R3:W-:Y:S01]  /*bd10*/  MUFU.EX2 R190, R92 ;  /* 0x0000005c00be7308 */ /* 0x0007e20000000800 */
[----:B-1----:R-:W-:Y:S09]  /*bd20*/  FFMA.FTZ R88, R247, c[0x0][0x2d0], -R107 ;  /* 0x0000b400f7587a23 */ /* 0x002ff2000001086b */
[----:B------:R1:W-:Y:S01]  /*bd30*/  MUFU.EX2 R195, R88 ;  /* 0x0000005800c37308 */ /* 0x0003e20000000800 */
[--C-:B--2---:R-:W-:Y:S01]  /*bd40*/  FFMA.FTZ R84, R135, c[0x0][0x2d0], -R96.reuse ;  /* 0x0000b40087547a23 */ /* 0x104fe20000010860 */
[----:B------:R-:W-:Y:S02]  /*bd50*/  MOV R135, R185 ;  /* 0x000000b900877202 */ /* 0x000fe40000000f00 */
[----:B------:R-:W-:Y:S06]  /*bd60*/  MOV R185, R193 ;  /* 0x000000c100b97202 */ /* 0x000fec0000000f00 */
[----:B------:R2:W-:Y:S01]  /*bd70*/  MUFU.EX2 R193, R84 ;  /* 0x0000005400c17308 */ /* 0x0005e20000000800 */
[--C-:B---3--:R-:W-:Y:S02]  /*bd80*/  FFMA.FTZ R92, R149, c[0x0][0x2d0], -R96.reuse ;  /* 0x0000b400955c7a23 */ /* 0x108fe40000010860 */
[----:B------:R-:W3:Y:S07]  /*bd90*/  LDL.LU R149, [R1+0x10] ;  /* 0x0000100001957983 */ /* 0x000eee0000300800 */
[----:B------:R4:W-:Y:S01]  /*bda0*/  MUFU.EX2 R171, R92 ;  /* 0x0000005c00ab7308 */ /* 0x0009e20000000800 */
[----:B-1----:R-:W1:Y:S09]  /*bdb0*/  LDSM.16.MT88.4 R88, [R226+0x1100] ;  /* 0x00110000e258783b */ /* 0x002e720000004200 */
[----:B------:R-:W-:Y:S01]  /*bdc0*/  MUFU.EX2 R106, R106 ;  /* 0x0000006a006a7308 */ /* 0x000fe20000000800 */
[----:B--2---:R-:W-:Y:S01]  /*bdd0*/  FFMA.FTZ R84, R134, c[0x0][0x2d0], -R3 ;  /* 0x0000b40086547a23 */ /* 0x004fe20000010803 */
[----:B------:R-:W-:Y:S08]  /*bde0*/  MOV R134, R192 ;  /* 0x000000c000867202 */ /* 0x000ff00000000f00 */
[----:B------:R2:W-:Y:S01]  /*bdf0*/  MUFU.EX2 R192, R84 ;  /* 0x0000005400c07308 */ /* 0x0005e20000000800 */
[----:B----4-:R-:W-:Y:S01]  /*be00*/  FFMA.FTZ R92, R132, c[0x0][0x2d0], -R105 ;  /* 0x0000b400845c7a23 */ /* 0x010fe20000010869 */
[----:B------:R-:W-:Y:S01]  /*be10*/  MOV R132, R187 ;  /* 0x000000bb00847202 */ /* 0x000fe20000000f00 */
[-C--:B-1----:R-:W-:Y:S03]  /*be20*/  HMMA.16816.F32.BF16 R52, R76, R88.reuse, R52 ;  /* 0x000000584c34723c */ /* 0x082fe60000041834 */
[--C-:B--2---:R-:W-:Y:S04]  /*be30*/  FFMA.FTZ R84, R191, c[0x0][0x2d0], -R3.reuse ;  /* 0x0000b400bf547a23 */ /* 0x104fe80000010803 */
[----:B------:R1:W-:Y:S01]  /*be40*/  MUFU.EX2 R191, R84 ;  /* 0x0000005400bf7308 */ /* 0x0003e20000000800 */
[C---:B------:R-:W-:Y:S07]  /*be50*/  HMMA.16816.F32.BF16 R56, R80.reuse, R88, R56 ;  /* 0x000000585038723c */ /* 0x040fee0000041838 */
[----:B------:R-:W-:Y:S01]  /*be60*/  FFMA.FTZ R88, R148, c[0x0][0x2d0], -R3 ;  /* 0x0000b40094587a23 */ /* 0x000fe20000010803 */
[-C--:B------:R-:W-:Y:S03]  /*be70*/  HMMA.16816.F32.BF16 R60, R80, R90.reuse, R60 ;  /* 0x0000005a503c723c */ /* 0x080fe6000004183c */
[----:B------:R2:W-:Y:S01]  /*be80*/  MUFU.EX2 R170, R88 ;  /* 0x0000005800aa7308 */ /* 0x0005e20000000800 */
[----:B------:R-:W-:Y:S01]  /*be90*/  MOV R148, R104 ;  /* 0x0000006800947202 */ /* 0x000fe20000000f00 */
[----:B------:R-:W-:Y:S02]  /*bea0*/  FFMA.FTZ R104, R112, c[0x0][0x2d0], -R105 ;  /* 0x0000b40070687a23 */ /* 0x000fe40000010869 */
[----:B------:R-:W-:Y:S01]  /*beb0*/  FFMA.FTZ R80, R135, c[0x0][0x2d0], -R3 ;  /* 0x0000b40087507a23 */ /* 0x000fe20000010803 */
[----:B------:R-:W-:Y:S04]  /*bec0*/  HMMA.16816.F32.BF16 R64, R76, R90, R64 ;  /* 0x0000005a4c40723c */ /* 0x000fe80000041840 */
[----:B------:R-:W-:Y:S01]  /*bed0*/  F2FP.BF16.PACK_AB R81, R158, R152 ;  /* 0x000000989e51723e */ /* 0x000fe200000010ff */
[----:B------:R4:W-:Y:S01]  /*bee0*/  MUFU.EX2 R169, R80 ;  /* 0x0000005000a97308 */ /* 0x0009e20000000800 */
[----:B------:R-:W-:Y:S01]  /*bef0*/  F2FP.BF16.PACK_AB R82, R200, R157 ;  /* 0x0000009dc852723e */ /* 0x000fe200000010ff */
[----:B-1----:R-:W1:Y:S01]  /*bf00*/  LDSM.16.MT88.4 R84, [R224+0x1900] ;  /* 0x00190000e054783b */ /* 0x002e620000004200 */
[----:B------:R-:W-:Y:S01]  /*bf10*/  F2FP.BF16.PACK_AB R76, R155, R210 ;  /* 0x000000d29b4c723e */ /* 0x000fe200000010ff */
[--C-:B------:R-:W-:Y:S03]  /*bf20*/  FFMA.FTZ R112, R204, c[0x0][0x2d0], -R96.reuse ;  /* 0x0000b400cc707a23 */ /* 0x100fe60000010860 */
[----:B------:R-:W-:Y:S02]  /*bf30*/  F2FP.BF16.PACK_AB R77, R209, R154 ;  /* 0x0000009ad14d723e */ /* 0x000fe400000010ff */
[----:B------:R-:W-:Y:S01]  /*bf40*/  F2FP.BF16.PACK_AB R78, R208, R203 ;  /* 0x000000cbd04e723e */ /* 0x000fe200000010ff */
[----:B------:R-:W-:Y:S01]  /*bf50*/  MUFU.EX2 R104, R104 ;  /* 0x0000006800687308 */ /* 0x000fe20000000800 */
[----:B------:R-:W-:Y:S02]  /*bf60*/  F2FP.BF16.PACK_AB R79, R202, R201 ;  /* 0x000000c9ca4f723e */ /* 0x000fe400000010ff */
[----:B------:R-:W-:Y:S01]  /*bf70*/  MOV R135, R133 ;  /* 0x0000008500877202 */ /* 0x000fe20000000f00 */
[----:B--2---:R-:W2:Y:S01]  /*bf80*/  LDSM.16.MT88.4 R88, [R227+0x1900] ;  /* 0x00190000e358783b */ /* 0x004ea20000004200 */
[----:B------:R-:W-:Y:S02]  /*bf90*/  MOV R133, R188 ;  /* 0x000000bc00857202 */ /* 0x000fe40000000f00 */
[----:B------:R-:W-:Y:S03]  /*bfa0*/  F2FP.BF16.PACK_AB R83, R163, R156 ;  /* 0x0000009ca353723e */ /* 0x000fe600000010ff */
[----:B------:R-:W-:Y:S01]  /*bfb0*/  MUFU.EX2 R112, R112 ;  /* 0x0000007000707308 */ /* 0x000fe20000000800 */
[----:B----4-:R-:W-:Y:S01]  /*bfc0*/  FFMA.FTZ R80, R134, c[0x0][0x2d0], -R105 ;  /* 0x0000b40086507a23 */ /* 0x010fe20000010869 */
[----:B------:R-:W-:Y:S08]  /*bfd0*/  MOV R134, R189 ;  /* 0x000000bd00867202 */ /* 0x000ff00000000f00 */
[----:B------:R4:W-:Y:S10]  /*bfe0*/  MUFU.EX2 R168, R80 ;  /* 0x0000005000a87308 */ /* 0x0009f40000000800 */
[----:B------:R2:W-:Y:S01]  /*bff0*/  MUFU.EX2 R189, R92 ;  /* 0x0000005c00bd7308 */ /* 0x0005e20000000800 */
[-C--:B-1----:R-:W-:Y:S03]  /*c000*/  HMMA.16816.F32.BF16 R4, R76, R84.reuse, R4 ;  /* 0x000000544c04723c */ /* 0x082fe60000041804 */
[----:B----4-:R-:W-:Y:S07]  /*c010*/  F2FP.BF16.PACK_AB R80, R159, R153 ;  /* 0x000000999f50723e */ /* 0x010fee00000010ff */
[C---:B------:R-:W-:Y:S01]  /*c020*/  HMMA.16816.F32.BF16 R8, R80.reuse, R84, R8 ;  /* 0x000000545008723c */ /* 0x040fe20000041808 */
[----:B--2---:R-:W1:Y:S06]  /*c030*/  LDSM.16.MT88.4 R92, [R225+0x1900] ;  /* 0x00190000e15c783b */ /* 0x004e6c0000004200 */
[--C-:B------:R-:W-:Y:S01]  /*c040*/  FFMA.FTZ R84, R131, c[0x0][0x2d0], -R107.reuse ;  /* 0x0000b40083547a23 */ /* 0x100fe2000001086b */
[-C--:B------:R-:W-:Y:S03]  /*c050*/  HMMA.16816.F32.BF16 R12, R80, R86.reuse, R12 ;  /* 0x00000056500c723c */ /* 0x080fe6000004180c */
[----:B------:R2:W-:Y:S01]  /*c060*/  MUFU.EX2 R188, R84 ;  /* 0x0000005400bc7308 */ /* 0x0005e20000000800 */
[----:B------:R-:W-:Y:S04]  /*c070*/  MOV R131, R185 ;  /* 0x000000b900837202 */ /* 0x000fe80000000f00 */
        /* <DEDUP_REMOVED lines=9> */
[----:B------:R-:W-:Y:S02]  /*c110*/  MOV R121, R184 ;  /* 0x000000b800797202 */ /* 0x000fe40000000f00 */
[----:B------:R-:W-:Y:S02]  /*c120*/  MOV R151, R130 ;  /* 0x0000008200977202 */ /* 0x000fe40000000f00 */
[C---:B------:R-:W-:Y:S03]  /*c130*/  HMMA.16816.F32.BF16 R32, R76.reuse, R90, R32 ;  /* 0x0000005a4c20723c */ /* 0x040fe60000041820 */
[----:B------:R4:W-:Y:S01]  /*c140*/  MUFU.EX2 R185, R88 ;  /* 0x0000005800b97308 */ /* 0x0009e20000000800 */
[----:B------:R-:W-:Y:S04]  /*c150*/  MOV R130, R116 ;  /* 0x0000007400827202 */ /* 0x000fe80000000f00 */
[-C--:B-1----:R-:W-:Y:S08]  /*c160*/  HMMA.16816.F32.BF16 R36, R76, R92.reuse, R36 ;  /* 0x0000005c4c24723c */ /* 0x082ff00000041824 */
[C---:B------:R-:W-:Y:S04]  /*c170*/  HMMA.16816.F32.BF16 R40, R80.reuse, R92, R40 ;  /* 0x0000005c5028723c */ /* 0x040fe80000041828 */
[----:B--2---:R-:W-:Y:S03]  /*c180*/  FFMA.FTZ R84, R186, c[0x0][0x2d0], -R105 ;  /* 0x0000b400ba547a23 */ /* 0x004fe60000010869 */
[--C-:B------:R-:W-:Y:S01]  /*c190*/  FFMA.FTZ R92, R132, c[0x0][0x2d0], -R96.reuse ;  /* 0x0000b400845c7a23 */ /* 0x100fe20000010860 */
[-C--:B------:R-:W-:Y:S01]  /*c1a0*/  HMMA.16816.F32.BF16 R44, R80, R94.reuse, R44 ;  /* 0x0000005e502c723c */ /* 0x080fe2000004182c */
[----:B------:R1:W-:Y:S03]  /*c1b0*/  MUFU.EX2 R187, R84 ;  /* 0x0000005400bb7308 */ /* 0x0003e60000000800 */
[--C-:B----4-:R-:W-:Y:S01]  /*c1c0*/  FFMA.FTZ R88, R99, c[0x0][0x2d0], -R107.reuse ;  /* 0x0000b40063587a23 */ /* 0x110fe2000001086b */
[----:B------:R-:W-:Y:S01]  /*c1d0*/  MOV R132, R117 ;  /* 0x0000007500847202 */ /* 0x000fe20000000f00 */
[----:B------:R-:W-:Y:S02]  /*c1e0*/  FFMA.FTZ R107, R115, c[0x0][0x2d0], -R107 ;  /* 0x0000b400736b7a23 */ /* 0x000fe4000001086b */
[C---:B------:R-:W-:Y:S03]  /*c1f0*/  HMMA.16816.F32.BF16 R48, R76.reuse, R94, R48 ;  /* 0x0000005e4c30723c */ /* 0x040fe60000041830 */
[----:B------:R2:W-:Y:S10]  /*c200*/  MUFU.EX2 R184, R88 ;  /* 0x0000005800b87308 */ /* 0x0005f40000000800 */
[----:B------:R4:W-:Y:S01]  /*c210*/  MUFU.EX2 R117, R92 ;  /* 0x0000005c00757308 */ /* 0x0009e20000000800 */
[--C-:B-1----:R-:W-:Y:S02]  /*c220*/  FFMA.FTZ R84, R97, c[0x0][0x2d0], -R105.reuse ;  /* 0x0000b40061547a23 */ /* 0x102fe40000010869 */
[----:B------:R-:W-:Y:S02]  /*c230*/  FFMA.FTZ R105, R113, c[0x0][0x2d0], -R105 ;  /* 0x0000b40071697a23 */ /* 0x000fe40000010869 */
[--C-:B------:R-:W-:Y:S05]  /*c240*/  FFMA.FTZ R113, R109, c[0x0][0x2d0], -R96.reuse ;  /* 0x0000b4006d717a23 */ /* 0x100fea0000010860 */
[----:B------:R1:W-:Y:S01]  /*c250*/  MUFU.EX2 R186, R84 ;  /* 0x0000005400ba7308 */ /* 0x0003e20000000800 */
[--C-:B------:R-:W-:Y:S02]  /*c260*/  FFMA.FTZ R109, R111, c[0x0][0x2d0], -R3.reuse ;  /* 0x0000b4006f6d7a23 */ /* 0x100fe40000010803 */
[--C-:B------:R-:W-:Y:S02]  /*c270*/  FFMA.FTZ R111, R207, c[0x0][0x2d0], -R3.reuse ;  /* 0x0000b400cf6f7a23 */ /* 0x100fe40000010803 */
[--C-:B--2---:R-:W-:Y:S02]  /*c280*/  FFMA.FTZ R88, R135, c[0x0][0x2d0], -R96.reuse ;  /* 0x0000b40087587a23 */ /* 0x104fe40000010860 */
[----:B------:R-:W2:Y:S03]  /*c290*/  LDL.LU R135, [R1+0x14] ;  /* 0x0000140001877983 */ /* 0x000ea60000300800 */
[----:B------:R1:W-:Y:S01]  /*c2a0*/  MUFU.EX2 R174, R88 ;  /* 0x0000005800ae7308 */ /* 0x0003e20000000800 */
[----:B----4-:R-:W-:Y:S09]  /*c2b0*/  LDSM.16.MT88.4 R92, [R227+0x2100] ;  /* 0x00210000e35c783b */ /* 0x010ff20000004200 */
[----:B------:R-:W4:Y:S01]  /*c2c0*/  MUFU.EX2 R105, R105 ;  /* 0x0000006900697308 */ /* 0x000f220000000800 */
[----:B-1----:R-:W1:Y:S09]  /*c2d0*/  LDSM.16.MT88.4 R84, [R226+0x1900] ;  /* 0x00190000e254783b */ /* 0x002e720000004200 */
[----:B------:R-:W3:Y:S01]  /*c2e0*/  MUFU.EX2 R107, R107 ;  /* 0x0000006b006b7308 */ /* 0x000ee20000000800 */
[--C-:B------:R-:W-:Y:S01]  /*c2f0*/  FFMA.FTZ R88, R134, c[0x0][0x2d0], -R96.reuse ;  /* 0x0000b40086587a23 */ /* 0x100fe20000010860 */
[----:B------:R-:W-:Y:S01]  /*c300*/  MOV R134, R110 ;  /* 0x0000006e00867202 */ /* 0x000fe20000000f00 */
[--C-:B------:R-:W-:Y:S07]  /*c310*/  FFMA.FTZ R110, R205, c[0x0][0x2d0], -R96.reuse ;  /* 0x0000b400cd6e7a23 */ /* 0x100fee0000010860 */
[----:B------:R1:W-:Y:S01]  /*c320*/  MUFU.EX2 R173, R88 ;  /* 0x0000005800ad7308 */ /* 0x0003e20000000800 */
[----:B----4-:R-:W-:Y:S09]  /*c330*/  F2FP.BF16.PACK_AB R182, R105, R104 ;  /* 0x0000006869b6723e */ /* 0x010ff200000010ff */
[----:B------:R-:W4:Y:S01]  /*c340*/  MUFU.EX2 R113, R113 ;  /* 0x0000007100717308 */ /* 0x000f220000000800 */
[----:B---3--:R-:W-:Y:S09]  /*c350*/  F2FP.BF16.PACK_AB R183, R107, R106 ;  /* 0x0000006a6bb7723e */ /* 0x008ff200000010ff */
[----:B------:R-:W-:Y:S01]  /*c360*/  MUFU.EX2 R111, R111 ;  /* 0x0000006f006f7308 */ /* 0x000fe20000000800 */
[-C--:B-1----:R-:W-:Y:S03]  /*c370*/  HMMA.16816.F32.BF16 R52, R76, R84.reuse, R52 ;  /* 0x000000544c34723c */ /* 0x082fe60000041834 */
[--C-:B------:R-:W-:Y:S02]  /*c380*/  FFMA.FTZ R88, R133, c[0x0][0x2d0], -R3.reuse ;  /* 0x0000b40085587a23 */ /* 0x100fe40000010803 */
[----:B------:R-:W3:Y:S04]  /*c390*/  LDL.LU R133, [R1+0x1c] ;  /* 0x00001c0001857983 */ /* 0x000ee80000300800 */
[----:B------:R-:W-:Y:S01]  /*c3a0*/  MUFU.EX2 R110, R110 ;  /* 0x0000006e006e7308 */ /* 0x000fe20000000800 */
[C---:B------:R-:W-:Y:S01]  /*c3b0*/  HMMA.16816.F32.BF16 R56, R80.reuse, R84, R56 ;  /* 0x000000545038723c */ /* 0x040fe20000041838 */
[----:B------:R-:W3:Y:S03]  /*c3c0*/  LDL.LU R131, [R1+0x18] ;  /* 0x0000180001837983 */ /* 0x000ee60000300800 */
[----:B----4-:R-:W-:Y:S03]  /*c3d0*/  F2FP.BF16.PACK_AB R178, R113, R112 ;  /* 0x0000007071b2723e */ /* 0x010fe600000010ff */
[--C-:B------:R-:W-:Y:S01]  /*c3e0*/  FFMA.FTZ R84, R108, c[0x0][0x2d0], -R96.reuse ;  /* 0x0000b4006c547a23 */ /* 0x100fe20000010860 */
[-C--:B------:R-:W-:Y:S01]  /*c3f0*/  HMMA.16816.F32.BF16 R60, R80, R86.reuse, R60 ;  /* 0x00000056503c723c */ /* 0x080fe2000004183c */
[----:B------:R1:W-:Y:S03]  /*c400*/  MUFU.EX2 R172, R88 ;  /* 0x0000005800ac7308 */ /* 0x0003e60000000800 */
[----:B------:R-:W-:Y:S02]  /*c410*/  FFMA.FTZ R108, R206, c[0x0][0x2d0], -R96 ;  /* 0x0000b400ce6c7a23 */ /* 0x000fe40000010860 */
[----:B------:R-:W-:Y:S01]  /*c420*/  LDSM.16.MT88.4 R96, [R225+0x2100] ;  /* 0x00210000e160783b */ /* 0x000fe20000004200 */
[--C-:B------:R-:W-:Y:S01]  /*c430*/  FFMA.FTZ R80, R164, c[0x0][0x2d0], -R3.reuse ;  /* 0x0000b400a4507a23 */ /* 0x100fe20000010803 */
[----:B------:R-:W-:Y:S03]  /*c440*/  HMMA.16816.F32.BF16 R64, R76, R86, R64 ;  /* 0x000000564c40723c */ /* 0x000fe60000041840 */
[----:B------:R4:W-:Y:S01]  /*c450*/  MUFU.EX2 R115, R80 ;  /* 0x0000005000737308 */ /* 0x0009e20000000800 */
[--C-:B------:R-:W-:Y:S01]  /*c460*/  FFMA.FTZ R81, R151, c[0x0][0x2d0], -R3.reuse ;  /* 0x0000b40097517a23 */ /* 0x100fe20000010803 */
[----:B------:R-:W-:Y:S01]  /*c470*/  F2FP.BF16.PACK_AB R82, R171, R190 ;  /* 0x000000beab52723e */ /* 0x000fe200000010ff */
[----:B------:R-:W-:Y:S01]  /*c480*/  LDSM.16.MT88.4 R164, [R225+0x3100] ;  /* 0x00310000e1a4783b */ /* 0x000fe20000004200 */
[----:B------:R-:W-:Y:S02]  /*c490*/  F2FP.BF16.PACK_AB R76, R199, R162 ;  /* 0x000000a2c74c723e */ /* 0x000fe400000010ff */
[----:B------:R-:W-:Y:S03]  /*c4a0*/  F2FP.BF16.PACK_AB R77, R198, R161 ;  /* 0x000000a1c64d723e */ /* 0x000fe600000010ff */
[----:B------:R-:W-:Y:S01]  /*c4b0*/  F2FP.BF16.PACK_AB R78, R196, R197 ;  /* 0x000000c5c44e723e */ /* 0x000fe200000010ff */
[----:B------:R4:W-:Y:S01]  /*c4c0*/  MUFU.EX2 R114, R81 ;  /* 0x0000005100727308 */ /* 0x0009e20000000800 */
[----:B------:R-:W-:Y:S02]  /*c4d0*/  F2FP.BF16.PACK_AB R79, R194, R195 ;  /* 0x000000c3c24f723e */ /* 0x000fe400000010ff */
[----:B------:R-:W-:Y:S01]  /*c4e0*/  F2FP.BF16.PACK_AB R83, R169, R170 ;  /* 0x000000aaa953723e */ /* 0x000fe200000010ff */
[--C-:B-1----:R-:W-:Y:S02]  /*c4f0*/  FFMA.FTZ R88, R118, c[0x0][0x2d0], -R3.reuse ;  /* 0x0000b40076587a23 */ /* 0x102fe40000010803 */
[----:B------:R-:W-:Y:S02]  /*c500*/  FFMA.FTZ R3, R74, c[0x0][0x2d0], -R3 ;  /* 0x0000b4004a037a23 */ /* 0x000fe40000010803 */
[----:B------:R-:W-:Y:S02]  /*c510*/  FFMA.FTZ R74, R70, R149, R150 ;  /* 0x00000095464a7223 */ /* 0x000fe40000010096 */
[----:B------:R1:W-:Y:S01]  /*c520*/  MUFU.EX2 R118, R88 ;  /* 0x0000005800767308 */ /* 0x0003e20000000800 */
[----:B----4-:R-:W-:Y:S09]  /*c530*/  F2FP.BF16.PACK_AB R80, R193, R160 ;  /* 0x000000a0c150723e */ /* 0x010ff200000010ff */
[----:B------:R4:W-:Y:S01]  /*c540*/  MUFU.EX2 R116, R84 ;  /* 0x0000005400747308 */ /* 0x0009e20000000800 */
[----:B------:R-:W-:Y:S09]  /*c550*/  F2FP.BF16.PACK_AB R81, R191, R192 ;  /* 0x000000c0bf51723e */ /* 0x000ff200000010ff */
[----:B------:R-:W4:Y:S01]  /*c560*/  MUFU.EX2 R108, R108 ;  /* 0x0000006c006c7308 */ /* 0x000f220000000800 */
[----:B-1----:R-:W1:Y:S09]  /*c570*/  LDSM.16.MT88.4 R88, [R224+0x2100] ;  /* 0x00210000e058783b */ /* 0x002e720000004200 */
[----:B------:R-:W1:Y:S01]  /*c580*/  MUFU.EX2 R109, R109 ;  /* 0x0000006d006d7308 */ /* 0x000e620000000800 */
[----:B----4-:R-:W4:Y:S01]  /*c590*/  LDSM.16.MT88.4 R84, [R226+0x2100] ;  /* 0x00210000e254783b */ /* 0x010f220000004200 */
[----:B------:R-:W-:Y:S02]  /*c5a0*/  F2FP.BF16.PACK_AB R176, R110, R108 ;  /* 0x0000006c6eb0723e */ /* 0x000fe400000010ff */
[----:B-1----:R-:W-:Y:S01]  /*c5b0*/  F2FP.BF16.PACK_AB R177, R111, R109 ;  /* 0x0000006d6fb1723e */ /* 0x002fe200000010ff */
[-C--:B------:R-:W-:Y:S08]  /*c5c0*/  HMMA.16816.F32.BF16 R4, R76, R88.reuse, R4 ;  /* 0x000000584c04723c */ /* 0x080ff00000041804 */
[C---:B------:R-:W-:Y:S08]  /*c5d0*/  HMMA.16816.F32.BF16 R8, R80.reuse, R88, R8 ;  /* 0x000000585008723c */ /* 0x040ff00000041808 */
[-C--:B------:R-:W-:Y:S08]  /*c5e0*/  HMMA.16816.F32.BF16 R12, R80, R90.reuse, R12 ;  /* 0x0000005a500c723c */ /* 0x080ff0000004180c */
[C---:B------:R-:W-:Y:S01]  /*c5f0*/  HMMA.16816.F32.BF16 R16, R76.reuse, R90, R16 ;  /* 0x0000005a4c10723c */ /* 0x040fe20000041810 */
[----:B------:R-:W1:Y:S07]  /*c600*/  LDSM.16.MT88.4 R88, [R224+0x2900] ;  /* 0x00290000e058783b */ /* 0x000e6e0000004200 */
        /* <DEDUP_REMOVED lines=10> */
[-C--:B----4-:R-:W-:Y:S08]  /*c6b0*/  HMMA.16816.F32.BF16 R52, R76, R84.reuse, R52 ;  /* 0x000000544c34723c */ /* 0x090ff00000041834 */
[C---:B------:R-:W-:Y:S08]  /*c6c0*/  HMMA.16816.F32.BF16 R56, R80.reuse, R84, R56 ;  /* 0x000000545038723c */ /* 0x040ff00000041838 */
[-C--:B------:R-:W-:Y:S07]  /*c6d0*/  HMMA.16816.F32.BF16 R60, R80, R86.reuse, R60 ;  /* 0x00000056503c723c */ /* 0x080fee000004183c */
[----:B------:R-:W-:Y:S01]  /*c6e0*/  F2FP.BF16.PACK_AB R80, R173, R174 ;  /* 0x000000aead50723e */ /* 0x000fe200000010ff */
[----:B------:R-:W-:Y:S01]  /*c6f0*/  HMMA.16816.F32.BF16 R64, R76, R86, R64 ;  /* 0x000000564c40723c */ /* 0x000fe20000041840 */
[----:B------:R-:W4:Y:S03]  /*c700*/  LDSM.16.MT88.4 R84, [R226+0x2900] ;  /* 0x00290000e254783b */ /* 0x000f260000004200 */
[----:B------:R-:W-:Y:S02]  /*c710*/  F2FP.BF16.PACK_AB R81, R118, R172 ;  /* 0x000000ac7651723e */ /* 0x000fe400000010ff */
[----:B------:R-:W-:Y:S02]  /*c720*/  F2FP.BF16.PACK_AB R82, R116, R117 ;  /* 0x000000757452723e */ /* 0x000fe400000010ff */
[----:B------:R-:W-:Y:S04]  /*c730*/  F2FP.BF16.PACK_AB R76, R189, R168 ;  /* 0x000000a8bd4c723e */ /* 0x000fe800000010ff */
[----:B------:R-:W-:Y:S01]  /*c740*/  F2FP.BF16.PACK_AB R77, R175, R188 ;  /* 0x000000bcaf4d723e */ /* 0x000fe200000010ff */
[----:B--2---:R-:W-:Y:S01]  /*c750*/  FFMA.FTZ R68, R68, R135, R148 ;  /* 0x0000008744447223 */ /* 0x004fe20000010094 */
[----:B------:R-:W-:Y:S01]  /*c760*/  F2FP.BF16.PACK_AB R78, R186, R187 ;  /* 0x000000bbba4e723e */ /* 0x000fe200000010ff */
[----:B------:R-:W-:Y:S01]  /*c770*/  LDSM.16.MT88.4 R148, [R227+0x3100] ;  /* 0x00310000e394783b */ /* 0x000fe20000004200 */
[----:B------:R-:W-:Y:S01]  /*c780*/  F2FP.BF16.PACK_AB R79, R184, R185 ;  /* 0x000000b9b84f723e */ /* 0x000fe200000010ff */
[----:B------:R-:W-:Y:S01]  /*c790*/  FADD.FTZ R68, R235, R68 ;  /* 0x00000044eb447221 */ /* 0x000fe20000010000 */
[----:B------:R-:W-:Y:S05]  /*c7a0*/  F2FP.BF16.PACK_AB R83, R114, R115 ;  /* 0x000000737253723e */ /* 0x000fea00000010ff */
[-C--:B-1----:R-:W-:Y:S01]  /*c7b0*/  HMMA.16816.F32.BF16 R4, R76, R88.reuse, R4 ;  /* 0x000000584c04723c */ /* 0x082fe20000041804 */
[----:B------:R1:W5:Y:S07]  /*c7c0*/  LDL.LU R235, [R1+0x44] ;  /* 0x0000440001eb7983 */ /* 0x00036e0000300800 */
[C---:B------:R-:W-:Y:S01]  /*c7d0*/  HMMA.16816.F32.BF16 R8, R80.reuse, R88, R8 ;  /* 0x000000585008723c */ /* 0x040fe20000041808 */
[----:B------:R-:W-:Y:S07]  /*c7e0*/  MUFU.EX2 R88, R75 ;  /* 0x0000004b00587308 */ /* 0x000fee0000000800 */
[-C--:B------:R-:W-:Y:S03]  /*c7f0*/  HMMA.16816.F32.BF16 R12, R80, R90.reuse, R12 ;  /* 0x0000005a500c723c */ /* 0x080fe6000004180c */
[----:B------:R-:W2:Y:S05]  /*c800*/  MUFU.EX2 R75, R3 ;  /* 0x00000003004b7308 */ /* 0x000eaa0000000800 */
[C---:B------:R-:W-:Y:S08]  /*c810*/  HMMA.16816.F32.BF16 R16, R76.reuse, R90, R16 ;  /* 0x0000005a4c10723c */ /* 0x040ff00000041810 */
[-C--:B------:R-:W-:Y:S08]  /*c820*/  HMMA.16816.F32.BF16 R20, R76, R92.reuse, R20 ;  /* 0x0000005c4c14723c */ /* 0x080ff00000041814 */
[C---:B------:R-:W-:Y:S04]  /*c830*/  HMMA.16816.F32.BF16 R24, R80.reuse, R92, R24 ;  /* 0x0000005c5018723c */ /* 0x040fe80000041818 */
[----:B--2---:R-:W-:Y:S04]  /*c840*/  F2FP.BF16.PACK_AB R179, R75, R88 ;  /* 0x000000584bb3723e */ /* 0x004fe800000010ff */
[-C--:B------:R-:W-:Y:S04]  /*c850*/  HMMA.16816.F32.BF16 R28, R80, R94.reuse, R28 ;  /* 0x0000005e501c723c */ /* 0x080fe8000004181c */
[----:B---3--:R-:W-:Y:S02]  /*c860*/  FFMA.FTZ R70, R69, R133, R134 ;  /* 0x0000008545467223 */ /* 0x008fe40000010086 */
[----:B------:R-:W-:Y:S02]  /*c870*/  FADD.FTZ R69, R130, R74 ;  /* 0x0000004a82457221 */ /* 0x000fe40000010000 */
[----:B------:R-:W-:Y:S01]  /*c880*/  FFMA.FTZ R0, R0, R131, R132 ;  /* 0x0000008300007223 */ /* 0x000fe20000010084 */
[C---:B------:R-:W-:Y:S01]  /*c890*/  HMMA.16816.F32.BF16 R32, R76.reuse, R94, R32 ;  /* 0x0000005e4c20723c */ /* 0x040fe20000041820 */
[----:B------:R-:W2:Y:S03]  /*c8a0*/  LDSM.16.MT88.4 R132, [R224+0x3100] ;  /* 0x00310000e084783b */ /* 0x000ea60000004200 */
[----:B------:R-:W-:Y:S02]  /*c8b0*/  FADD.FTZ R70, R234, R70 ;  /* 0x00000046ea467221 */ /* 0x000fe40000010000 */
[----:B------:R-:W-:Y:S02]  /*c8c0*/  FADD.FTZ R0, R233, R0 ;  /* 0x00000000e9007221 */ /* 0x000fe40000010000 */
[----:B------:R-:W-:Y:S01]  /*c8d0*/  FADD.FTZ R74, R232, R69 ;  /* 0x00000045e84a7221 */ /* 0x000fe20000010000 */
[----:B------:R1:W5:Y:S01]  /*c8e0*/  LDL.LU R234, [R1+0x40] ;  /* 0x0000400001ea7983 */ /* 0x0003620000300800 */
[-C--:B------:R-:W-:Y:S03]  /*c8f0*/  HMMA.16816.F32.BF16 R36, R76, R96.reuse, R36 ;  /* 0x000000604c24723c */ /* 0x080fe60000041824 */
[----:B------:R-:W-:Y:S01]  /*c900*/  FADD.FTZ R69, R231, R68 ;  /* 0x00000044e7457221 */ /* 0x000fe20000010000 */
        /* <DEDUP_REMOVED lines=20> */
[----:B------:R-:W-:Y:S02]  /*ca50*/  FADD.FTZ R68, R124, R3 ;  /* 0x000000037c447221 */ /* 0x000fe40000010000 */
[----:B------:R-:W-:Y:S01]  /*ca60*/  FADD.FTZ R3, R138, R69 ;  /* 0x000000458a037221 */ /* 0x000fe20000010000 */
[-C--:B----4-:R-:W-:Y:S03]  /*ca70*/  HMMA.16816.F32.BF16 R52, R76, R84.reuse, R52 ;  /* 0x000000544c34723c */ /* 0x090fe60000041834 */
[----:B------:R-:W-:Y:S05]  /*ca80*/  FADD.FTZ R3, R249, R3 ;  /* 0x00000003f9037221 */ /* 0x000fea0000010000 */
[C---:B------:R-:W-:Y:S08]  /*ca90*/  HMMA.16816.F32.BF16 R56, R80.reuse, R84, R56 ;  /* 0x000000545038723c */ /* 0x040ff00000041838 */
[-C--:B------:R-:W-:Y:S08]  /*caa0*/  HMMA.16816.F32.BF16 R60, R80, R86.reuse, R60 ;  /* 0x00000056503c723c */ /* 0x080ff0000004183c */
[----:B------:R-:W-:Y:S08]  /*cab0*/  HMMA.16816.F32.BF16 R64, R76, R86, R64 ;  /* 0x000000564c40723c */ /* 0x000ff00000041840 */
[-C--:B--2---:R-:W-:Y:S07]  /*cac0*/  HMMA.16816.F32.BF16 R124, R180, R132.reuse, R4 ;  /* 0x00000084b47c723c */ /* 0x084fee0000041804 */
        /* <DEDUP_REMOVED lines=20> */
[----:B------:R-:W-:Y:S02]  /*cc10*/  FADD.FTZ R5, R145, R0 ;  /* 0x0000000091057221 */ /* 0x000fe40000010000 */
        /* <DEDUP_REMOVED lines=8> */
[----:B------:R-:W2:Y:S03]  /*cca0*/  LDSM.16.MT88.4 R4, [R226+0x3100] ;  /* 0x00310000e204783b */ /* 0x000ea60000004200 */
[----:B------:R-:W-:Y:S02]  /*ccb0*/  FADD.FTZ R9, R217, R0 ;  /* 0x00000000d9097221 */ /* 0x000fe40000010000 */
        /* <DEDUP_REMOVED lines=48> */
[----:B------:R-:W-:Y:S01]  /*cfc0*/  FADD.FTZ R3, R185, R10 ;  /* 0x0000000ab9037221 */ /* 0x000fe20000010000 */
[----:B------:R-:W-:Y:S01]  /*cfd0*/  MOV R118, R2 ;  /* 0x0000000200767202 */ /* 0x000fe20000000f00 */
[----:B------:R-:W-:Y:S01]  /*cfe0*/  FADD.FTZ R0, R117, R9 ;  /* 0x0000000975007221 */ /* 0x000fe20000010000 */
[----:B------:R-:W-:Y:S01]  /*cff0*/  MOV R117, R71 ;  /* 0x0000004700757202 */ /* 0x000fe20000000f00 */
[----:B------:R-:W-:Y:S01]  /*d000*/  FADD.FTZ R4, R187, R11 ;  /* 0x0000000bbb047221 */ /* 0x000fe20000010000 */
[-C--:B------:R-:W-:Y:S03]  /*d010*/  HMMA.16816.F32.BF16 R176, R176, R6.reuse, R60 ;  /* 0x00000006b0b0723c */ /* 0x080fe6000004183c */
[----:B------:R-:W-:Y:S02]  /*d020*/  FADD.FTZ R9, R186, R4 ;  /* 0x00000004ba097221 */ /* 0x000fe40000010000 */
[----:B------:R-:W-:Y:S02]  /*d030*/  FADD.FTZ R10, R115, R8 ;  /* 0x00000008730a7221 */ /* 0x000fe40000010000 */
[----:B------:R-:W-:Y:S01]  /*d040*/  FADD.FTZ R5, R184, R3 ;  /* 0x00000003b8057221 */ /* 0x000fe20000010000 */
[----:B------:R-:W-:Y:S04]  /*d050*/  HMMA.16816.F32.BF16 R180, R180, R6, R64 ;  /* 0x00000006b4b4723c */ /* 0x000fe80000041840 */
[----:B------:R-:W-:Y:S02]  /*d060*/  FADD.FTZ R3, R100, R9 ;  /* 0x0000000964037221 */ /* 0x000fe40000010000 */
[----:B------:R-:W-:Y:S01]  /*d070*/  FADD.FTZ R8, R116, R0 ;  /* 0x0000000074087221 */ /* 0x000fe20000010000 */
[----:B------:R-:W-:Y:S01]  /*d080*/  MOV R116, R72 ;  /* 0x0000004800747202 */ /* 0x000fe20000000f00 */
        /* <DEDUP_REMOVED lines=11> */
[----:B------:R-:W-:Y:S01]  /*d140*/  STL [R1+0x10], R6 ;  /* 0x0000100601007387 */ /* 0x000fe20000100800 */
[----:B------:R-:W-:Y:S02]  /*d150*/  FADD.FTZ R3, R112, R0 ;  /* 0x0000000070037221 */ /* 0x000fe40000010000 */
        /* <DEDUP_REMOVED lines=9> */
.L_x_34:
[----:B-1----:R-:W2:Y:S04]  /*d1f0*/  LDL.LU R0, [R1+0x10] ;  /* 0x0000100001007983 */ /* 0x002ea80000300800 */
[----:B------:R-:W3:Y:S04]  /*d200*/  LDL.LU R4, [R1+0x14] ;  /* 0x0000140001047983 */ /* 0x000ee80000300800 */
[----:B------:R-:W4:Y:S04]  /*d210*/  LDL.LU R10, [R1+0x1c] ;  /* 0x00001c00010a7983 */ /* 0x000f280000300800 */
[----:B------:R-:W5:Y:S01]  /*d220*/  LDL.LU R9, [R1+0x18] ;  /* 0x0000180001097983 */ /* 0x000f620000300800 */
[----:B------:R-:W-:-:S02]  /*d230*/  MOV R36, 0xff800000 ;  /* 0xff80000000247802 */ /* 0x000fc40000000f00 */
[----:B------:R-:W-:Y:S02]  /*d240*/  MOV R37, 0xff800000 ;  /* 0xff80000000257802 */ /* 0x000fe40000000f00 */
[----:B------:R-:W-:Y:S02]  /*d250*/  MOV R38, 0xff800000 ;  /* 0xff80000000267802 */ /* 0x000fe40000000f00 */
[----:B------:R-:W-:Y:S02]  /*d260*/  MOV R39, 0xff800000 ;  /* 0xff80000000277802 */ /* 0x000fe40000000f00 */
[----:B------:R-:W-:Y:S01]  /*d270*/  PLOP3.LUT P4, PT, PT, PT, PT, 0x8, 0x0 ;  /* 0x000000000000781c */ /* 0x000fe20003f8e170 */
[----:B--2---:R-:W1:Y:S04]  /*d280*/  SHFL.BFLY PT, R5, R0, 0x2, 0x1f ;  /* 0x0c401f0000057f89 */ /* 0x004e6800000e0000 */
[----:B---3--:R-:W2:Y:S04]  /*d290*/  SHFL.BFLY PT, R6, R4, 0x2, 0x1f ;  /* 0x0c401f0004067f89 */ /* 0x008ea800000e0000 */
[----:B----4-:R-:W3:Y:S04]  /*d2a0*/  SHFL.BFLY PT, R7, R10, 0x2, 0x1f ;  /* 0x0c401f000a077f89 */ /* 0x010ee800000e0000 */
[----:B-----5:R-:W4:Y:S01]  /*d2b0*/  SHFL.BFLY PT, R8, R9, 0x2, 0x1f ;  /* 0x0c401f0009087f89 */ /* 0x020f2200000e0000 */
[----:B-1----:R-:W-:-:S02]  /*d2c0*/  FADD.FTZ R5, R5, R0 ;  /* 0x0000000005057221 */ /* 0x002fc40000010000 */
[----:B--2---:R-:W-:-:S03]  /*d2d0*/  FADD.FTZ R6, R6, R4 ;  /* 0x0000000406067221 */ /* 0x004fc60000010000 */
[----:B------:R-:W1:Y:S01]  /*d2e0*/  SHFL.BFLY PT, R0, R5, 0x1, 0x1f ;  /* 0x0c201f0005007f89 */ /* 0x000e6200000e0000 */
[----:B---3--:R-:W-:-:S03]  /*d2f0*/  FADD.FTZ R7, R7, R10 ;  /* 0x0000000a07077221 */ /* 0x008fc60000010000 */
[----:B------:R-:W2:Y:S01]  /*d300*/  SHFL.BFLY PT, R4, R6, 0x1, 0x1f ;  /* 0x0c201f0006047f89 */ /* 0x000ea200000e0000 */
[----:B----4-:R-:W-:-:S03]  /*d310*/  FADD.FTZ R8, R8, R9 ;  /* 0x0000000908087221 */ /* 0x010fc60000010000 */
[----:B------:R-:W3:Y:S04]  /*d320*/  SHFL.BFLY PT, R3, R7, 0x1, 0x1f ;  /* 0x0c201f0007037f89 */ /* 0x000ee800000e0000 */
[----:B------:R-:W4:Y:S01]  /*d330*/  SHFL.BFLY PT, R9, R8, 0x1, 0x1f ;  /* 0x0c201f0008097f89 */ /* 0x000f2200000e0000 */
[----:B-1----:R-:W-:Y:S01]  /*d340*/  FADD.FTZ R5, R5, R0 ;  /* 0x0000000005057221 */ /* 0x002fe20000010000 */
[----:B------:R-:W-:Y:S01]  /*d350*/  MOV R0, RZ ;  /* 0x000000ff00007202 */ /* 0x000fe20000000f00 */
[----:B--2---:R-:W-:-:S03]  /*d360*/  FADD.FTZ R6, R6, R4 ;  /* 0x0000000406067221 */ /* 0x004fc60000010000 */
[----:B------:R-:W-:Y:S02]  /*d370*/  FSETP.NE.FTZ.AND P3, PT, R5, RZ, PT ;  /* 0x000000ff0500720b */ /* 0x000fe40003f75000 */
[----:B------:R-:W-:Y:S01]  /*d380*/  MOV R4, RZ ;  /* 0x000000ff00047202 */ /* 0x000fe20000000f00 */
[----:B---3--:R-:W-:Y:S01]  /*d390*/  FADD.FTZ R7, R7, R3 ;  /* 0x0000000307077221 */ /* 0x008fe20000010000 */
[----:B------:R-:W-:Y:S02]  /*d3a0*/  FSETP.NE.FTZ.AND P2, PT, R6, RZ, PT ;  /* 0x000000ff0600720b */ /* 0x000fe40003f55000 */
[----:B------:R-:W-:Y:S01]  /*d3b0*/  MOV R3, RZ ;  /* 0x000000ff00037202 */ /* 0x000fe20000000f00 */
[----:B----4-:R-:W-:Y:S01]  /*d3c0*/  FADD.FTZ R8, R9, R8 ;  /* 0x0000000809087221 */ /* 0x010fe20000010000 */
[----:B------:R-:W-:-:S04]  /*d3d0*/  FSETP.NE.FTZ.AND P1, PT, R7, RZ, PT ;  /* 0x000000ff0700720b */ /* 0x000fc80003f35000 */
[----:B------:R-:W-:Y:S01]  /*d3e0*/  FSETP.NE.FTZ.AND P0, PT, R8, RZ, PT ;  /* 0x000000ff0800720b */ /* 0x000fe20003f15000 */
[----:B------:R-:W1:Y:S08]  /*d3f0*/  @P3 MUFU.RCP R0, R5 ;  /* 0x0000000500003308 */ /* 0x000e700000001000 */
[----:B------:R-:W2:Y:S01]  /*d400*/  @P1 MUFU.RCP R3, R7 ;  /* 0x0000000700031308 */ /* 0x000ea20000001000 */
[----:B-1----:R-:W-:-:S07]  /*d410*/  FMUL.FTZ R124, R0, R124 ;  /* 0x0000007c007c7220 */ /* 0x002fce0000410000 */
[----:B------:R-:W1:Y:S01]  /*d420*/  @P2 MUFU.RCP R4, R6 ;  /* 0x0000000600042308 */ /* 0x000e620000001000 */
[C---:B------:R-:W-:Y:S02]  /*d430*/  FMUL.FTZ R125, R0.reuse, R125 ;  /* 0x0000007d007d7220 */ /* 0x040fe40000410000 */
[C---:B------:R-:W-:Y:S02]  /*d440*/  FMUL.FTZ R132, R0.reuse, R132 ;  /* 0x0000008400847220 */ /* 0x040fe40000410000 */
[C---:B------:R-:W-:Y:S02]  /*d450*/  FMUL.FTZ R26, R0.reuse, R133 ;  /* 0x00000085001a7220 */ /* 0x040fe40000410000 */
[C---:B------:R-:W-:Y:S01]  /*d460*/  FMUL.FTZ R136, R0.reuse, R136 ;  /* 0x0000008800887220 */ /* 0x040fe20000410000 */
[----:B------:R-:W-:Y:S01]  /*d470*/  @P2 MUFU.LG2 R9, R6 ;  /* 0x0000000600092308 */ /* 0x000fe20000000c00 */
[C---:B------:R-:W-:Y:S02]  /*d480*/  FMUL.FTZ R30, R0.reuse, R137 ;  /* 0x00000089001e7220 */ /* 0x040fe40000410000 */
[----:B------:R-:W-:-:S02]  /*d490*/  FMUL.FTZ R148, R0, R148 ;  /* 0x0000009400947220 */ /* 0x000fc40000410000 */
[C---:B------:R-:W-:Y:S02]  /*d4a0*/  FMUL.FTZ R20, R0.reuse, R149 ;  /* 0x0000009500147220 */ /* 0x040fe40000410000 */
[C---:B------:R-:W-:Y:S01]  /*d4b0*/  FMUL.FTZ R152, R0.reuse, R152 ;  /* 0x0000009800987220 */ /* 0x040fe20000410000 */
[----:B------:R-:W-:Y:S01]  /*d4c0*/  @P3 MUFU.LG2 R11, R5 ;  /* 0x00000005000b3308 */ /* 0x000fe20000000c00 */
[C---:B------:R-:W-:Y:S02]  /*d4d0*/  FMUL.FTZ R24, R0.reuse, R153 ;  /* 0x0000009900187220 */ /* 0x040fe40000410000 */
[C---:B------:R-:W-:Y:S02]  /*d4e0*/  FMUL.FTZ R164, R0.reuse, R164 ;  /* 0x000000a400a47220 */ /* 0x040fe40000410000 */
[C---:B------:R-:W-:Y:S02]  /*d4f0*/  FMUL.FTZ R18, R0.reuse, R165 ;  /* 0x000000a500127220 */ /* 0x040fe40000410000 */
[C---:B------:R-:W-:Y:S01]  /*d500*/  FMUL.FTZ R168, R0.reuse, R168 ;  /* 0x000000a800a87220 */ /* 0x040fe20000410000 */
[----:B------:R-:W-:Y:S01]  /*d510*/  @P1 MUFU.LG2 R7, R7 ;  /* 0x0000000700071308 */ /* 0x000fe20000000c00 */
[----:B------:R-:W-:-:S02]  /*d520*/  FMUL.FTZ R17, R0, R169 ;  /* 0x000000a900117220 */ /* 0x000fc40000410000 */
[C---:B------:R-:W-:Y:S02]  /*d530*/  FMUL.FTZ R180, R0.reuse, R180 ;  /* 0x000000b400b47220 */ /* 0x040fe40000410000 */
[----:B------:R-:W-:Y:S01]  /*d540*/  FMUL.FTZ R181, R0, R181 ;  /* 0x000000b500b57220 */ /* 0x000fe20000410000 */
[----:B------:R-:W-:Y:S01]  /*d550*/  MOV R0, RZ ;  /* 0x000000ff00007202 */ /* 0x000fe20000000f00 */
[C---:B--2---:R-:W-:Y:S01]  /*d560*/  FMUL.FTZ R120, R3.reuse, R120 ;  /* 0x0000007803787220 */ /* 0x044fe20000410000 */
[----:B------:R-:W-:Y:S01]  /*d570*/  @P0 MUFU.LG2 R6, R8 ;  /* 0x0000000800060308 */ /* 0x000fe20000000c00 */
[C---:B------:R-:W-:Y:S02]  /*d580*/  FMUL.FTZ R33, R3.reuse, R121 ;  /* 0x0000007903217220 */ /* 0x040fe40000410000 */
[C---:B------:R-:W-:Y:S02]  /*d590*/  FMUL.FTZ R128, R3.reuse, R128 ;  /* 0x0000008003807220 */ /* 0x040fe40000410000 */
[----:B------:R-:W-:-:S02]  /*d5a0*/  FMUL.FTZ R32, R3, R129 ;  /* 0x0000008103207220 */ /* 0x000fc40000410000 */
[C---:B------:R-:W-:Y:S01]  /*d5b0*/  FMUL.FTZ R140, R3.reuse, R140 ;  /* 0x0000008c038c7220 */ /* 0x040fe20000410000 */
[----:B------:R2:W3:Y:S01]  /*d5c0*/  @P0 MUFU.RCP R0, R8 ;  /* 0x0000000800000308 */ /* 0x0004e20000001000 */
[C---:B------:R-:W-:Y:S02]  /*d5d0*/  FMUL.FTZ R28, R3.reuse, R141 ;  /* 0x0000008d031c7220 */ /* 0x040fe40000410000 */
[C---:B------:R-:W-:Y:S02]  /*d5e0*/  FMUL.FTZ R144, R3.reuse, R144 ;  /* 0x0000009003907220 */ /* 0x040fe40000410000 */
[C---:B------:R-:W-:Y:S02]  /*d5f0*/  FMUL.FTZ R25, R3.reuse, R145 ;  /* 0x0000009103197220 */ /* 0x040fe40000410000 */
[C---:B------:R-:W-:Y:S02]  /*d600*/  FMUL.FTZ R156, R3.reuse, R156 ;  /* 0x0000009c039c7220 */ /* 0x040fe40000410000 */
[----:B------:R-:W-:-:S02]  /*d610*/  FMUL.FTZ R22, R3, R157 ;  /* 0x0000009d03167220 */ /* 0x000fc40000410000 */
[C---:B------:R-:W-:Y:S02]  /*d620*/  FMUL.FTZ R160, R3.reuse, R160 ;  /* 0x000000a003a07220 */ /* 0x040fe40000410000 */
[C---:B------:R-:W-:Y:S02]  /*d630*/  FMUL.FTZ R12, R3.reuse, R161 ;  /* 0x000000a1030c7220 */ /* 0x040fe40000410000 */
[C---:B------:R-:W-:Y:S01]  /*d640*/  FMUL.FTZ R172, R3.reuse, R172 ;  /* 0x000000ac03ac7220 */ /* 0x040fe20000410000 */
[----:B--2---:R-:W-:Y:S01]  /*d650*/  @P0 MOV R8, 0x3f317218 ;  /* 0x3f31721800080802 */ /* 0x004fe20000000f00 */
[C---:B------:R-:W-:Y:S02]  /*d660*/  FMUL.FTZ R173, R3.reuse, R173 ;  /* 0x000000ad03ad7220 */ /* 0x040fe40000410000 */
[C---:B------:R-:W-:Y:S02]  /*d670*/  FMUL.FTZ R176, R3.reuse, R176 ;  /* 0x000000b003b07220 */ /* 0x040fe40000410000 */
[----:B------:R-:W-:Y:S01]  /*d680*/  FMUL.FTZ R177, R3, R177 ;  /* 0x000000b103b17220 */ /* 0x000fe20000410000 */
[----:B------:R-:W-:Y:S01]  /*d690*/  @P2 MOV R3, 0x3f317218 ;  /* 0x3f31721800032802 */ /* 0x000fe20000000f00 */
[----:B-1----:R-:W-:-:S02]  /*d6a0*/  FMUL.FTZ R126, R4, R126 ;  /* 0x0000007e047e7220 */ /* 0x002fc40000410000 */
        /* <DEDUP_REMOVED lines=15> */
[----:B------:R-:W-:Y:S01]  /*d7a0*/  @P3 MOV R4, 0x3f317218 ;  /* 0x3f31721800043802 */ /* 0x000fe20000000f00 */
[C---:B---3--:R-:W-:Y:S02]  /*d7b0*/  FMUL.FTZ R122, R0.reuse, R122 ;  /* 0x0000007a007a7220 */ /* 0x048fe40000410000 */
        /* <DEDUP_REMOVED lines=14> */
[----:B------:R-:W-:Y:S01]  /*d8a0*/  FMUL.FTZ R179, R0, R179 ;  /* 0x000000b300b37220 */ /* 0x000fe20000410000 */
[----:B------:R-:W-:Y:S01]  /*d8b0*/  @P1 MOV R0, 0x3f317218 ;  /* 0x3f31721800001802 */ /* 0x000fe20000000f00 */
[----:B------:R-:W-:Y:S02]  /*d8c0*/  @P2 FMUL.FTZ R5, R3, c[0x0][0x2d0] ;  /* 0x0000b40003052a20 */ /* 0x000fe40000410000 */
[----:B------:R-:W-:Y:S02]  /*d8d0*/  @P3 FMUL.FTZ R10, R4, c[0x0][0x2d0] ;  /* 0x0000b400040a3a20 */ /* 0x000fe40000410000 */
[----:B------:R-:W-:Y:S02]  /*d8e0*/  @P1 FMUL.FTZ R3, R0, c[0x0][0x2d0] ;  /* 0x0000b40000031a20 */ /* 0x000fe40000410000 */
[----:B------:R-:W-:Y:S02]  /*d8f0*/  @P3 FMUL.FTZ R11, R11, 0.69314718246459960938 ;  /* 0x3f3172180b0b3820 */ /* 0x000fe40000410000 */
[----:B------:R-:W-:-:S02]  /*d900*/  @P2 FMUL.FTZ R9, R9, 0.69314718246459960938 ;  /* 0x3f31721809092820 */ /* 0x000fc40000410000 */
[----:B------:R-:W-:Y:S02]  /*d910*/  @P1 FMUL.FTZ R7, R7, 0.69314718246459960938 ;  /* 0x3f31721807071820 */ /* 0x000fe40000410000 */
[----:B------:R-:W-:Y:S02]  /*d920*/  @P0 FMUL.FTZ R4, R6, 0.69314718246459960938 ;  /* 0x3f31721806040820 */ /* 0x000fe40000410000 */
[----:B------:R-:W-:Y:S02]  /*d930*/  @P0 FMUL.FTZ R0, R8, c[0x0][0x2d0] ;  /* 0x0000b40008000a20 */ /* 0x000fe40000410000 */
[----:B------:R-:W-:Y:S02]  /*d940*/  @P3 FFMA.FTZ R36, R10, R73, R11 ;  /* 0x000000490a243223 */ /* 0x000fe4000001000b */
[----:B------:R-:W-:Y:S02]  /*d950*/  @P2 FFMA.FTZ R37, R5, R72, R9 ;  /* 0x0000004805252223 */ /* 0x000fe40000010009 */
[----:B------:R-:W-:-:S02]  /*d960*/  @P1 FFMA.FTZ R38, R3, R71, R7 ;  /* 0x0000004703261223 */ /* 0x000fc40000010007 */
[----:B------:R-:W-:Y:S02]  /*d970*/  @P0 FFMA.FTZ R39, R0, R2, R4 ;  /* 0x0000000200270223 */ /* 0x000fe40000010004 */
.L_x_18:
[----:B------:R-:W-:Y:S01]  /*d980*/  USHF.R.S32.HI UR8, URZ, 0x1f, UR9 ;  /* 0x0000001f3f087899 */ /* 0x000fe20008011409 */
[----:B------:R-:W-:Y:S05]  /*d990*/  @P4 BRA `(.L_x_38) ;  /* 0x0000147000004947 */ /* 0x000fea0003800000 */
[----:B------:R-:W1:Y:S01]  /*d9a0*/  S2R R40, SR_TID.X ;  /* 0x0000000000287919 */ /* 0x000e620000002100 */
[----:B------:R-:W-:Y:S01]  /*d9b0*/  F2FP.BF16.PACK_AB R6, R125, R124 ;  /* 0x0000007c7d06723e */ /* 0x000fe200000010ff */
[----:B------:R-:W-:Y:S01]  /*d9c0*/  IMAD.MOV.U32 R5, RZ, RZ, -0x10 ;  /* 0xfffffff0ff057424 */ /* 0x000fe200078e00ff */
[----:B------:R-:W-:Y:S01]  /*d9d0*/  F2FP.BF16.PACK_AB R27, R27, R126 ;  /* 0x0000007e1b1b723e */ /* 0x000fe200000010ff */
[----:B------:R-:W-:Y:S01]  /*d9e0*/  BAR.SYNC.DEFER_BLOCKING 0x1, 0x80 ;  /* 0x0042000000007b1d */ /* 0x000fe20000010000 */
[----:B------:R-:W-:Y:S02]  /*d9f0*/  F2FP.BF16.PACK_AB R26, R26, R132 ;  /* 0x000000841a1a723e */ /* 0x000fe400000010ff */
[----:B------:R-:W-:Y:S02]  /*da00*/  F2FP.BF16.PACK_AB R31, R31, R134 ;  /* 0x000000861f1f723e */ /* 0x000fe400000010ff */
[----:B------:R-:W-:Y:S01]  /*da10*/  F2FP.BF16.PACK_AB R33, R33, R120 ;  /* 0x000000782121723e */ /* 0x000fe200000010ff */
[----:B------:R-:W-:Y:S01]  /*da20*/  ULDC.64 UR4, c[0x0][0x500] ;  /* 0x0001400000047ab9 */ /* 0x000fe20000000a00 */
[----:B------:R-:W-:Y:S01]  /*da30*/  F2FP.BF16.PACK_AB R122, R123, R122 ;  /* 0x0000007a7b7a723e */ /* 0x000fe200000010ff */
[----:B------:R-:W-:Y:S01]  /*da40*/  UISETP.NE.U32.AND UP1, UPT, URZ, UR4, UPT ;  /* 0x000000043f00728c */ /* 0x000fe2000bf25070 */
[----:B------:R-:W-:Y:S01]  /*da50*/  F2FP.BF16.PACK_AB R32, R32, R128 ;  /* 0x000000802020723e */ /* 0x000fe200000010ff */
[----:B------:R-:W-:Y:S01]  /*da60*/  UMOV UR6, 0x4 ;  /* 0x0000000400067882 */ /* 0x000fe20000000000 */
[----:B------:R-:W-:Y:S01]  /*da70*/  F2FP.BF16.PACK_AB R130, R131, R130 ;  /* 0x000000828382723e */ /* 0x000fe200000010ff */
[----:B------:R-:W-:Y:S01]  /*da80*/  UISETP.NE.AND.EX UP1, UPT, URZ, UR5, UPT, UP1 ;  /* 0x000000053f00728c */ /* 0x000fe2000bf25310 */
[----:B------:R-:W-:-:S02]  /*da90*/  F2FP.BF16.PACK_AB R30, R30, R136 ;  /* 0x000000881e1e723e */ /* 0x000fc400000010ff */
[----:B------:R-:W-:Y:S01]  /*daa0*/  F2FP.BF16.PACK_AB R29, R29, R138 ;  /* 0x0000008a1d1d723e */ /* 0x000fe200000010ff */
[----:B------:R-:W-:Y:S01]  /*dab0*/  ULDC.64 UR4, c[0x0][0x500] ;  /* 0x0001400000047ab9 */ /* 0x000fe20000000a00 */
[----:B------:R-:W-:Y:S01]  /*dac0*/  F2FP.BF16.PACK_AB R20, R20, R148 ;  /* 0x000000941414723e */ /* 0x000fe200000010ff */
[----:B------:R-:W-:Y:S01]  /*dad0*/  UIMAD.WIDE UR4, UR11, UR6, UR4 ;  /* 0x000000060b0472a5 */ /* 0x000fe2000f8e0204 */
[----:B------:R-:W-:Y:S02]  /*dae0*/  F2FP.BF16.PACK_AB R19, R19, R150 ;  /* 0x000000961313723e */ /* 0x000fe400000010ff */
[----:B-1----:R-:W-:Y:S02]  /*daf0*/  SHF.R.S32.HI R41, RZ, 0x1f, R40 ;  /* 0x0000001fff297819 */ /* 0x002fe40000011428 */
[----:B------:R-:W-:Y:S02]  /*db00*/  F2FP.BF16.PACK_AB R28, R28, R140 ;  /* 0x0000008c1c1c723e */ /* 0x000fe400000010ff */
[----:B------:R-:W-:-:S02]  /*db10*/  LEA.HI R2, R41, R40, RZ, 0x2 ;  /* 0x0000002829027211 */ /* 0x000fc400078f10ff */
[----:B------:R-:W-:Y:S02]  /*db20*/  LEA.HI R35, R41, R40, RZ, 0x5 ;  /* 0x0000002829237211 */ /* 0x000fe400078f28ff */
[--C-:B------:R-:W-:Y:S02]  /*db30*/  SHF.R.S32.HI R3, RZ, 0x2, R2.reuse ;  /* 0x00000002ff037819 */ /* 0x100fe40000011402 */
[----:B------:R-:W-:Y:S02]  /*db40*/  SHF.R.S32.HI R0, RZ, 0x1f, R2 ;  /* 0x0000001fff007819 */ /* 0x000fe40000011402 */
[----:B------:R-:W-:Y:S02]  /*db50*/  SHF.R.S32.HI R34, RZ, 0x5, R35 ;  /* 0x00000005ff227819 */ /* 0x000fe40000011423 */
[----:B------:R-:W-:Y:S02]  /*db60*/  LEA.HI R0, R0, R3, RZ, 0x3 ;  /* 0x0000000300007211 */ /* 0x000fe400078f18ff */
[----:B------:R-:W-:-:S02]  /*db70*/  F2FP.BF16.PACK_AB R142, R143, R142 ;  /* 0x0000008e8f8e723e */ /* 0x000fc400000010ff */
[----:B------:R-:W-:Y:S02]  /*db80*/  LOP3.LUT R0, R0, 0xfffffff8, RZ, 0xc0, !PT ;  /* 0xfffffff800007812 */ /* 0x000fe400078ec0ff */
[----:B------:R-:W-:Y:S02]  /*db90*/  F2FP.BF16.PACK_AB R25, R25, R144 ;  /* 0x000000901919723e */ /* 0x000fe400000010ff */
[----:B------:R-:W-:Y:S01]  /*dba0*/  F2FP.BF16.PACK_AB R147, R147, R146 ;  /* 0x000000929393723e */ /* 0x000fe200000010ff */
[----:B------:R-:W-:Y:S01]  /*dbb0*/  IMAD.IADD R3, R3, 0x1, -R0 ;  /* 0x0000000103037824 */ /* 0x000fe200078e0a00 */
[----:B------:R-:W-:Y:S02]  /*dbc0*/  LOP3.LUT R0, R2, 0xfffffffc, RZ, 0xc0, !PT ;  /* 0xfffffffc02007812 */ /* 0x000fe400078ec0ff */
[----:B------:R-:W-:Y:S01]  /*dbd0*/  F2FP.BF16.PACK_AB R24, R24, R152 ;  /* 0x000000981818723e */ /* 0x000fe200000010ff */
[C---:B------:R-:W-:Y:S01]  /*dbe0*/  IMAD.SHL.U32 R2, R3.reuse, 0x40, RZ ;  /* 0x0000004003027824 */ /* 0x040fe200078e00ff */
[----:B------:R-:W-:Y:S01]  /*dbf0*/  LOP3.LUT R4, R3, 0x1, RZ, 0xc0, !PT ;  /* 0x0000000103047812 */ /* 0x000fe200078ec0ff */
[----:B------:R-:W-:Y:S01]  /*dc00*/  IMAD.IADD R14, R40, 0x1, -R0 ;  /* 0x00000001280e7824 */ /* 0x000fe200078e0a00 */
[----:B------:R-:W-:-:S02]  /*dc10*/  F2FP.BF16.PACK_AB R23, R23, R154 ;  /* 0x0000009a1717723e */ /* 0x000fc400000010ff */
[----:B------:R-:W-:Y:S01]  /*dc20*/  LOP3.LUT R0, R2, 0x1c0, RZ, 0xc0, !PT ;  /* 0x000001c002007812 */ /* 0x000fe200078ec0ff */
[----:B------:R-:W-:Y:S01]  /*dc30*/  IMAD R2, R34, 0x200, R14 ;  /* 0x0000020022027824 */ /* 0x000fe200078e020e */
[----:B------:R-:W-:Y:S02]  /*dc40*/  ISETP.NE.U32.AND P0, PT, R4, 0x1, PT ;  /* 0x000000010400780c */ /* 0x000fe40003f05070 */
[----:B------:R-:W-:Y:S02]  /*dc50*/  LEA.HI R0, R0, R0, RZ, 0x1d ;  /* 0x0000000000007211 */ /* 0x000fe400078fe8ff */
[----:B------:R-:W-:Y:S02]  /*dc60*/  R2P PR, R3, 0x6 ;  /* 0x0000000603007804 */ /* 0x000fe40000000000 */
[----:B------:R-:W-:Y:S01]  /*dc70*/  SEL R5, R5, 0x10, !P0 ;  /* 0x0000001005057807 */ /* 0x000fe20004000000 */
[----:B------:R-:W-:Y:S01]  /*dc80*/  IMAD.U32 R0, R2, 0x2, R0 ;  /* 0x0000000202007824 */ /* 0x000fe200078e0000 */
[----:B------:R-:W-:-:S02]  /*dc90*/  F2FP.BF16.PACK_AB R18, R18, R164 ;  /* 0x000000a41212723e */ /* 0x000fc400000010ff */
[----:B------:R-:W-:Y:S01]  /*dca0*/  F2FP.BF16.PACK_AB R13, R13, R166 ;  /* 0x000000a60d0d723e */ /* 0x000fe200000010ff */
[----:B------:R-:W-:Y:S01]  /*dcb0*/  IMAD.SHL.U32 R0, R0, 0x2, RZ ;  /* 0x0000000200007824 */ /* 0x000fe200078e00ff */
[----:B------:R-:W-:Y:S02]  /*dcc0*/  F2FP.BF16.PACK_AB R22, R22, R156 ;  /* 0x0000009c1616723e */ /* 0x000fe400000010ff */
[----:B------:R-:W-:Y:S01]  /*dcd0*/  F2FP.BF16.PACK_AB R159, R159, R158 ;  /* 0x0000009e9f9f723e */ /* 0x000fe200000010ff */
[C---:B------:R-:W-:Y:S01]  /*dce0*/  IMAD.IADD R3, R0.reuse, 0x1, R5 ;  /* 0x0000000100037824 */ /* 0x040fe200078e0205 */
[----:B------:R1:W-:Y:S01]  /*dcf0*/  STS [R0+0x80], R6 ;  /* 0x0000800600007388 */ /* 0x0003e20000000800 */
[C---:B------:R-:W-:Y:S02]  /*dd00*/  IADD3 R4, R0.reuse, 0x80, RZ ;  /* 0x0000008000047810 */ /* 0x040fe40007ffe0ff */
[----:B------:R-:W-:Y:S01]  /*dd10*/  IADD3 R2, R0, 0xc0, RZ ;  /* 0x000000c000027810 */ /* 0x000fe20007ffe0ff */
[----:B------:R-:W-:Y:S01]  /*dd20*/  STS [R0+0x480], R27 ;  /* 0x0004801b00007388 */ /* 0x000fe20000000800 */
[----:B------:R-:W-:-:S02]  /*dd30*/  @P2 IADD3 R2, R4, -0x40, RZ ;  /* 0xffffffc004022810 */ /* 0x000fc40007ffe0ff */
[----:B------:R-:W-:Y:S01]  /*dd40*/  F2FP.BF16.PACK_AB R12, R12, R160 ;  /* 0x000000a00c0c723e */ /* 0x000fe200000010ff */
[----:B------:R-:W-:Y:S01]  /*dd50*/  STS [R3+0x80], R26 ;  /* 0x0000801a03007388 */ /* 0x000fe20000000800 */
[----:B------:R-:W-:Y:S02]  /*dd60*/  F2FP.BF16.PACK_AB R21, R21, R162 ;  /* 0x000000a21515723e */ /* 0x000fe400000010ff */
[----:B------:R-:W-:Y:S01]  /*dd70*/  F2FP.BF16.PACK_AB R17, R17, R168 ;  /* 0x000000a81111723e */ /* 0x000fe200000010ff */
[----:B------:R-:W-:Y:S01]  /*dd80*/  STS [R3+0x480], R31 ;  /* 0x0004801f03007388 */ /* 0x000fe20000000800 */
[----:B------:R-:W-:Y:S02]  /*dd90*/  F2FP.BF16.PACK_AB R16, R16, R170 ;  /* 0x000000aa1010723e */ /* 0x000fe400000010ff */
[----:B------:R-:W-:Y:S01]  /*dda0*/  F2FP.BF16.PACK_AB R9, R181, R180 ;  /* 0x000000b4b509723e */ /* 0x000fe200000010ff */
[----:B------:R-:W-:Y:S01]  /*ddb0*/  STS [R0+0x2080], R33 ;  /* 0x0020802100007388 */ /* 0x000fe20000000800 */
[----:B-----5:R-:W-:-:S02]  /*ddc0*/  F2FP.BF16.PACK_AB R8, R183, R182 ;  /* 0x000000b6b708723e */ /* 0x020fc400000010ff */
[----:B------:R-:W-:Y:S01]  /*ddd0*/  F2FP.BF16.PACK_AB R11, R173, R172 ;  /* 0x000000acad0b723e */ /* 0x000fe200000010ff */
[----:B------:R2:W-:Y:S01]  /*dde0*/  STS [R0+0x2480], R122 ;  /* 0x0024807a00007388 */ /* 0x0005e20000000800 */
[----:B------:R-:W-:Y:S02]  /*ddf0*/  F2FP.BF16.PACK_AB R15, R15, R174 ;  /* 0x000000ae0f0f723e */ /* 0x000fe400000010ff */
[----:B------:R-:W-:Y:S01]  /*de00*/  F2FP.BF16.PACK_AB R10, R177, R176 ;  /* 0x000000b0b10a723e */ /* 0x000fe200000010ff */
[----:B------:R-:W-:Y:S01]  /*de10*/  STS [R3+0x2080], R32 ;  /* 0x0020802003007388 */ /* 0x000fe20000000800 */
[----:B-1----:R-:W-:Y:S01]  /*de20*/  IMAD.MOV.U32 R6, RZ, RZ, 0x20 ;  /* 0x00000020ff067424 */ /* 0x002fe200078e00ff */
[----:B------:R-:W-:Y:S02]  /*de30*/  F2FP.BF16.PACK_AB R7, R179, R178 ;  /* 0x000000b2b307723e */ /* 0x000fe400000010ff */
[----:B------:R1:W-:Y:S02]  /*de40*/  STS [R3+0x2480], R130 ;  /* 0x0024808203007388 */ /* 0x0003e40000000800 */
[----:B------:R-:W-:-:S02]  /*de50*/  SEL R6, R6, 0xffffffe0, !P1 ;  /* 0xffffffe006067807 */ /* 0x000fc40004800000 */
[----:B------:R-:W-:-:S03]  /*de60*/  PLOP3.LUT P1, PT, PT, PT, UP1, 0x80, 0x0 ;  /* 0x000000000000781c */ /* 0x000fc60003f2f018 */
[----:B------:R-:W-:-:S05]  /*de70*/  IMAD.IADD R4, R0, 0x1, R6 ;  /* 0x0000000100047824 */ /* 0x000fca00078e0206 */
[----:B------:R-:W-:Y:S04]  /*de80*/  STS [R4+0x80], R30 ;  /* 0x0000801e04007388 */ /* 0x000fe80000000800 */
[----:B------:R-:W-:Y:S01]  /*de90*/  STS [R4+0x480], R29 ;  /* 0x0004801d04007388 */ /* 0x000fe20000000800 */
[----:B--2---:R-:W-:-:S05]  /*dea0*/  IMAD.IADD R0, R6, 0x1, R3 ;  /* 0x0000000106007824 */ /* 0x004fca00078e0203 */
[----:B------:R-:W-:Y:S01]  /*deb0*/  STS [R0+0x80], R20 ;  /* 0x0000801400007388 */ /* 0x000fe20000000800 */
[----:B-1----:R-:W-:-:S03]  /*dec0*/  IADD3 R3, R6, 0x400, R2 ;  /* 0x0000040006037810 */ /* 0x002fc60007ffe002 */
[----:B------:R-:W-:Y:S04]  /*ded0*/  STS [R0+0x480], R19 ;  /* 0x0004801300007388 */ /* 0x000fe80000000800 */
[----:B------:R-:W-:Y:S04]  /*dee0*/  STS [R4+0x2080], R28 ;  /* 0x0020801c04007388 */ /* 0x000fe80000000800 */
[----:B------:R1:W-:Y:S04]  /*def0*/  STS [R4+0x2480], R142 ;  /* 0x0024808e04007388 */ /* 0x0003e80000000800 */
[----:B------:R-:W-:Y:S04]  /*df00*/  STS [R0+0x2080], R25 ;  /* 0x0020801900007388 */ /* 0x000fe80000000800 */
[----:B------:R2:W-:Y:S04]  /*df10*/  STS [R0+0x2480], R147 ;  /* 0x0024809300007388 */ /* 0x0005e80000000800 */
[----:B------:R-:W-:Y:S04]  /*df20*/  STS [R2], R24 ;  /* 0x0000001802007388 */ /* 0x000fe80000000800 */
[----:B------:R-:W-:Y:S01]  /*df30*/  STS [R2+0x400], R23 ;  /* 0x0004001702007388 */ /* 0x000fe20000000800 */
[----:B-1----:R-:W-:-:S02]  /*df40*/  IMAD.IADD R4, R5, 0x1, R3 ;  /* 0x0000000105047824 */ /* 0x002fc400078e0203 */
[----:B--2---:R-:W-:-:S04]  /*df50*/  IMAD.IADD R0, R5, 0x1, R2 ;  /* 0x0000000105007824 */ /* 0x004fc800078e0202 */
[C---:B------:R-:W-:Y:S01]  /*df60*/  IMAD.IADD R3, R6.reuse, 0x1, R0 ;  /* 0x0000000106037824 */ /* 0x040fe200078e0200 */
[----:B------:R-:W-:Y:S04]  /*df70*/  STS [R0], R18 ;  /* 0x0000001200007388 */ /* 0x000fe80000000800 */
[----:B------:R-:W-:Y:S04]  /*df80*/  STS [R0+0x400], R13 ;  /* 0x0004000d00007388 */ /* 0x000fe80000000800 */
[----:B------:R-:W-:Y:S04]  /*df90*/  STS [R2+0x2000], R22 ;  /* 0x0020001602007388 */ /* 0x000fe80000000800 */
[----:B------:R1:W-:Y:S04]  /*dfa0*/  STS [R2+0x2400], R159 ;  /* 0x0024009f02007388 */ /* 0x0003e80000000800 */
[----:B------:R-:W-:Y:S04]  /*dfb0*/  STS [R0+0x2000], R12 ;  /* 0x0020000c00007388 */ /* 0x000fe80000000800 */
[----:B------:R-:W-:Y:S01]  /*dfc0*/  STS [R0+0x2400], R21 ;  /* 0x0024001500007388 */ /* 0x000fe20000000800 */
[----:B-1----:R-:W-:-:S05]  /*dfd0*/  IMAD.IADD R2, R6, 0x1, R2 ;  /* 0x0000000106027824 */ /* 0x002fca00078e0202 */
[----:B------:R-:W-:Y:S04]  /*dfe0*/  STS [R2], R17 ;  /* 0x0000001102007388 */ /* 0x000fe80000000800 */
[----:B------:R-:W-:Y:S04]  /*dff0*/  STS [R2+0x400], R16 ;  /* 0x0004001002007388 */ /* 0x000fe80000000800 */
[----:B------:R1:W-:Y:S04]  /*e000*/  STS [R3], R9 ;  /* 0x0000000903007388 */ /* 0x0003e80000000800 */
[----:B------:R2:W-:Y:S04]  /*e010*/  STS [R4], R8 ;  /* 0x0000000804007388 */ /* 0x0005e80000000800 */
[----:B------:R-:W-:Y:S04]  /*e020*/  STS [R2+0x2000], R11 ;  /* 0x0020000b02007388 */ /* 0x000fe80000000800 */
[----:B------:R3:W-:Y:S04]  /*e030*/  STS [R2+0x2400], R15 ;  /* 0x0024000f02007388 */ /* 0x0007e80000000800 */
[----:B------:R4:W-:Y:S04]  /*e040*/  STS [R3+0x2000], R10 ;  /* 0x0020000a03007388 */ /* 0x0009e80000000800 */
[----:B------:R3:W-:Y:S01]  /*e050*/  STS [R4+0x2000], R7 ;  /* 0x0020000704007388 */ /* 0x0007e20000000800 */
[----:B-1----:R-:W-:-:S02]  /*e060*/  IMAD.U32 R9, RZ, RZ, UR5 ;  /* 0x00000005ff097e24 */ /* 0x002fc4000f8e00ff */
[----:B--2---:R-:W-:Y:S01]  /*e070*/  IMAD.U32 R8, RZ, RZ, UR4 ;  /* 0x00000004ff087e24 */ /* 0x004fe2000f8e00ff */
[----:B------:R-:W-:Y:S06]  /*e080*/  BAR.SYNC.DEFER_BLOCKING 0x1, 0x80 ;  /* 0x0042000000007b1d */ /* 0x000fec0000010000 */
[----:B------:R-:W-:Y:S02]  /*e090*/  ULDC.64 UR4, c[0x0][0x508] ;  /* 0x0001420000047ab9 */ /* 0x000fe40000000a00 */
[----:B------:R-:W-:Y:S01]  /*e0a0*/  UISETP.NE.U32.AND UP0, UPT, URZ, UR4, UPT ;  /* 0x000000043f00728c */ /* 0x000fe2000bf05070 */
[----:B------:R-:W2:Y:S03]  /*e0b0*/  @P1 LDG.E R0, [R8.64] ;  /* 0x0000000c08001981 */ /* 0x000ea6000c1e1900 */
[----:B------:R-:W-:Y:S01]  /*e0c0*/  UISETP.NE.AND.EX UP0, UPT, URZ, UR5, UPT, UP0 ;  /* 0x000000053f00728c */ /* 0x000fe2000bf05300 */
[----:B------:R-:W-:-:S02]  /*e0d0*/  IMAD.MOV.U32 R12, RZ, RZ, c[0x0][0x388] ;  /* 0x0000e200ff0c7624 */ /* 0x000fc400078e00ff */
[----:B------:R-:W-:-:S03]  /*e0e0*/  ULDC.64 UR4, c[0x0][0x508] ;  /* 0x0001420000047ab9 */ /* 0x000fc60000000a00 */
[----:B------:R-:W-:-:S05]  /*e0f0*/  PLOP3.LUT P0, PT, PT, PT, UP0, 0x80, 0x0 ;  /* 0x000000000000781c */ /* 0x000fca0003f0f008 */
[----:B------:R-:W-:-:S06]  /*e100*/  @UP0 UIMAD.WIDE UR4, UR11, UR6, UR4 ;  /* 0x000000060b0402a5 */ /* 0x000fcc000f8e0204 */
[----:B---3--:R-:W-:Y:S02]  /*e110*/  IMAD.U32 R2, RZ, RZ, UR4 ;  /* 0x00000004ff027e24 */ /* 0x008fe4000f8e00ff */
[----:B----4-:R-:W-:-:S05]  /*e120*/  IMAD.U32 R3, RZ, RZ, UR5 ;  /* 0x00000005ff037e24 */ /* 0x010fca000f8e00ff */
[----:B------:R1:W5:Y:S01]  /*e130*/  @P0 LDG.E R12, [R2.64] ;  /* 0x0000000c020c0981 */ /* 0x000362000c1e1900 */
[----:B------:R-:W-:Y:S02]  /*e140*/  UMOV UR6, URZ ;  /* 0x0000003f00067c82 */ /* 0x000fe40008000000 */
[----:B------:R-:W-:Y:S01]  /*e150*/  UMOV UR7, URZ ;  /* 0x0000003f00077c82 */ /* 0x000fe20008000000 */
[----:B--2---:R-:W2:Y:S02]  /*e160*/  @P1 R2UR UR5, R0 ;  /* 0x00000000000513c2 */ /* 0x004ea400000e0000 */
[----:B--2---:R-:W-:Y:S02]  /*e170*/  @UP1 USHF.R.S32.HI UR4, URZ, 0x1f, UR5 ;  /* 0x0000001f3f041899 */ /* 0x004fe40008011405 */
[----:B------:R-:W-:-:S05]  /*e180*/  @UP1 UMOV UR6, UR5 ;  /* 0x0000000500061c82 */ /* 0x000fca0008000000 */
[----:B------:R-:W-:Y:S01]  /*e190*/  @UP1 UMOV UR7, UR4 ;  /* 0x0000000400071c82 */ /* 0x000fe20008000000 */
[----:B------:R-:W-:Y:S05]  /*e1a0*/  @P0 BRA `(.L_x_39) ;  /* 0x0000004000000947 */ /* 0x000fea0003800000 */
[----:B-1----:R-:W-:Y:S05]  /*e1b0*/  @!P1 BRA `(.L_x_39) ;  /* 0x0000003000009947 */ /* 0x002fea0003800000 */
[----:B------:R-:W2:Y:S04]  /*e1c0*/  LDG.E R0, [R8.64] ;  /* 0x0000000c08007981 */ /* 0x000ea8000c1e1900 */
[----:B------:R-:W2:Y:S02]  /*e1d0*/  LDG.E R2, [R8.64+0x4] ;  /* 0x0000040c08027981 */ /* 0x000ea4000c1e1900 */
[----:B--2--5:R-:W-:Y:S02]  /*e1e0*/  IADD3 R12, -R0, R2, RZ ;  /* 0x00000002000c7210 */ /* 0x024fe40007ffe1ff */
.L_x_39:
[----:B-1----:R-:W-:Y:S01]  /*e1f0*/  LEA.HI R0, R14, R14, RZ, 0x1 ;  /* 0x0000000e0e007211 */ /* 0x002fe200078f08ff */
[----:B------:R-:W-:Y:S01]  /*e200*/  IMAD.MOV.U32 R3, RZ, RZ, c[0x0][0x4e8] ;  /* 0x00013a00ff037624 */ /* 0x000fe200078e00ff */
[----:B------:R-:W-:Y:S01]  /*e210*/  LOP3.LUT R5, R35, 0xffffffe0, RZ, 0xc0, !PT ;  /* 0xffffffe023057812 */ /* 0x000fe200078ec0ff */
[----:B------:R-:W1:Y:S01]  /*e220*/  S2R R22, SR_CTAID.X ;  /* 0x0000000000167919 */ /* 0x000e620000002500 */
[C---:B------:R-:W-:Y:S01]  /*e230*/  LOP3.LUT R2, R0.reuse, 0x1ffffffe, RZ, 0xc0, !PT ;  /* 0x1ffffffe00027812 */ /* 0x040fe200078ec0ff */
[----:B------:R-:W-:Y:S01]  /*e240*/  IMAD.SHL.U32 R0, R0, 0x20, RZ ;  /* 0x0000002000007824 */ /* 0x000fe200078e00ff */
[----:B------:R-:W-:Y:S01]  /*e250*/  ISETP.NE.AND P0, PT, R3, 0x1, PT ;  /* 0x000000010300780c */ /* 0x000fe20003f05270 */
[----:B------:R-:W-:Y:S01]  /*e260*/  IMAD.IADD R5, R40, 0x1, -R5 ;  /* 0x0000000128057824 */ /* 0x000fe200078e0a05 */
[----:B------:R-:W-:Y:S01]  /*e270*/  LEA.HI R6, R41, R40, RZ, 0x3 ;  /* 0x0000002829067211 */ /* 0x000fe200078f18ff */
[----:B------:R-:W-:Y:S01]  /*e280*/  IMAD.IADD R2, R14, 0x1, -R2 ;  /* 0x000000010e027824 */ /* 0x000fe200078e0a02 */
[----:B------:R-:W-:Y:S01]  /*e290*/  LOP3.LUT R0, R0, 0xffffffc0, RZ, 0xc0, !PT ;  /* 0xffffffc000007812 */ /* 0x000fe200078ec0ff */
[----:B------:R-:W-:Y:S01]  /*e2a0*/  ULDC.64 UR14, c[0x0][0x490] ;  /* 0x00012400000e7ab9 */ /* 0x000fe20000000a00 */
[----:B------:R-:W-:Y:S01]  /*e2b0*/  SHF.R.S32.HI R3, RZ, 0x1f, R5 ;  /* 0x0000001fff037819 */ /* 0x000fe20000011405 */
[----:B------:R-:W-:Y:S01]  /*e2c0*/  UIMAD UR4, UR8, UR14, URZ ;  /* 0x0000000e080472a4 */ /* 0x000fe2000f8e023f */
[----:B------:R-:W-:Y:S01]  /*e2d0*/  SHF.R.S32.HI R19, RZ, 0x3, R6 ;  /* 0x00000003ff137819 */ /* 0x000fe20000011406 */
[----:B------:R-:W-:Y:S01]  /*e2e0*/  IMAD R4, R2, 0x8, R0 ;  /* 0x0000000802047824 */ /* 0x000fe200078e0200 */
[----:B------:R-:W-:Y:S01]  /*e2f0*/  SHF.R.S32.HI R0, RZ, 0x1f, R34 ;  /* 0x0000001fff007819 */ /* 0x000fe20000011422 */
[----:B------:R-:W-:Y:S01]  /*e300*/  UIMAD UR15, UR9, UR15, UR4 ;  /* 0x0000000f090f72a4 */ /* 0x000fe2000f8e0204 */
[----:B------:R-:W-:Y:S01]  /*e310*/  LOP3.LUT P1, RZ, R5, 0x3, RZ, 0xc0, !PT ;  /* 0x0000000305ff7812 */ /* 0x000fe2000782c0ff */
[----:B------:R-:W-:Y:S01]  /*e320*/  USHF.R.S32.HI UR10, URZ, 0x1f, UR11 ;  /* 0x0000001f3f0a7899 */ /* 0x000fe2000801140b */
[----:B------:R-:W-:Y:S01]  /*e330*/  LEA.HI R0, R0, R34, RZ, 0x2 ;  /* 0x0000002200007211 */ /* 0x000fe200078f10ff */
[----:B------:R-:W-:Y:S01]  /*e340*/  ULDC.64 UR4, c[0x0][0x3a0] ;  /* 0x0000e80000047ab9 */ /* 0x000fe20000000a00 */
[----:B------:R-:W-:Y:S01]  /*e350*/  LEA.HI R21, R41, R40, RZ, 0x6 ;  /* 0x0000002829157211 */ /* 0x000fe200078f30ff */
[----:B------:R-:W-:Y:S01]  /*e360*/  UIMAD UR17, UR7, UR4, URZ ;  /* 0x00000004071172a4 */ /* 0x000fe2000f8e023f */
[----:B------:R-:W-:Y:S01]  /*e370*/  LOP3.LUT R2, R0, 0xffffffc, RZ, 0xc0, !PT ;  /* 0x0ffffffc00027812 */ /* 0x000fe200078ec0ff */
[----:B------:R-:W-:Y:S01]  /*e380*/  UMOV UR18, UR6 ;  /* 0x0000000600127c82 */ /* 0x000fe20008000000 */
[----:B------:R-:W-:Y:S01]  /*e390*/  LEA.HI R0, R3, R5, RZ, 0x2 ;  /* 0x0000000503007211 */ /* 0x000fe200078f10ff */
[----:B------:R-:W-:-:S02]  /*e3a0*/  UMOV UR19, UR7 ;  /* 0x0000000700137c82 */ /* 0x000fc40008000000 */
[----:B------:R-:W-:Y:S01]  /*e3b0*/  IMAD.IADD R2, R34, 0x1, -R2 ;  /* 0x0000000122027824 */ /* 0x000fe200078e0a02 */
[----:B------:R-:W-:Y:S01]  /*e3c0*/  SHF.R.S32.HI R0, RZ, 0x2, R0 ;  /* 0x00000002ff007819 */ /* 0x000fe20000011400 */
[----:B------:R-:W-:Y:S02]  /*e3d0*/  USEL UR10, UR10, URZ, !UP1 ;  /* 0x0000003f0a0a7287 */ /* 0x000fe4000c800000 */
[----:B------:R-:W-:Y:S02]  /*e3e0*/  UIMAD.WIDE.U32 UR18, UR9, UR14, UR18 ;  /* 0x0000000e091272a5 */ /* 0x000fe4000f8e0012 */
[----:B------:R-:W-:Y:S01]  /*e3f0*/  IMAD R11, R2, 0x10, R0 ;  /* 0x00000010020b7824 */ /* 0x000fe200078e0200 */
[----:B------:R-:W-:Y:S01]  /*e400*/  LOP3.LUT R0, R6, 0xfffffff8, RZ, 0xc0, !PT ;  /* 0xfffffff806007812 */ /* 0x000fe200078ec0ff */
[----:B------:R-:W-:Y:S02]  /*e410*/  UIMAD.WIDE.U32 UR22, UR6, UR4, URZ ;  /* 0x00000004061672a5 */ /* 0x000fe4000f8e003f */
[----:B------:R-:W-:Y:S01]  /*e420*/  IMAD.IADD R3, R11, 0x1, R4 ;  /* 0x000000010b037824 */ /* 0x000fe200078e0204 */
[----:B------:R-:W-:Y:S01]  /*e430*/  UIMAD UR17, UR6, UR5, UR17 ;  /* 0x00000005061172a4 */ /* 0x000fe2000f8e0211 */
[----:B------:R-:W-:Y:S01]  /*e440*/  IMAD.IADD R0, R40, 0x1, -R0 ;  /* 0x0000000128007824 */ /* 0x000fe200078e0a00 */
[----:B------:R-:W-:Y:S01]  /*e450*/  USEL UR14, UR11, URZ, !UP1 ;  /* 0x0000003f0b0e7287 */ /* 0x000fe2000c800000 */
[----:B-1----:R-:W-:Y:S01]  /*e460*/  IMAD R3, R22, 0x80, R3 ;  /* 0x0000008016037824 */ /* 0x002fe200078e0203 */
[----:B------:R-:W-:Y:S01]  /*e470*/  ULDC.64 UR6, c[0x0][0x498] ;  /* 0x0001260000067ab9 */ /* 0x000fe20000000a00 */
[----:B------:R-:W-:Y:S01]  /*e480*/  IMAD R6, R0, 0x10, R19 ;  /* 0x0000001000067824 */ /* 0x000fe200078e0213 */
[----:B------:R-:W-:Y:S01]  /*e490*/  ULDC.64 UR4, c[0x0][0x3e8] ;  /* 0x0000fa0000047ab9 */ /* 0x000fe20000000a00 */
[----:B------:R-:W-:Y:S01]  /*e4a0*/  @P0 IMAD.HI.U32 R4, R3, c[0x0][0x4ec], RZ ;  /* 0x00013b0003040a27 */ /* 0x000fe200078e00ff */
[----:B------:R-:W-:-:S02]  /*e4b0*/  UIMAD UR20, UR10, UR6, URZ ;  /* 0x000000060a1472a4 */ /* 0x000fc4000f8e023f */
[----:B------:R-:W-:Y:S01]  /*e4c0*/  UIMAD UR16, UR8, UR4, URZ ;  /* 0x00000004081072a4 */ /* 0x000fe2000f8e023f */
[----:B------:R-:W-:Y:S01]  /*e4d0*/  IMAD R9, R22, 0x80, R6 ;  /* 0x0000008016097824 */ /* 0x000fe200078e0206 */
[----:B------:R-:W-:Y:S01]  /*e4e0*/  UIADD3 UR19, UR19, UR15, URZ ;  /* 0x0000000f13137290 */ /* 0x000fe2000fffe03f */
[----:B------:R-:W-:Y:S01]  /*e4f0*/  IMAD.MOV.U32 R2, RZ, RZ, R3 ;  /* 0x000000ffff027224 */ /* 0x000fe200078e0003 */
[----:B------:R-:W-:Y:S01]  /*e500*/  @P0 SHF.R.U32.HI R2, RZ, c[0x0][0x4f0], R4 ;  /* 0x00013c00ff020a19 */ /* 0x000fe20000011604 */
[----:B------:R-:W-:Y:S01]  /*e510*/  @P0 IMAD.HI.U32 R4, R9, c[0x0][0x4ec], RZ ;  /* 0x00013b0009040a27 */ /* 0x000fe200078e00ff */
[----:B------:R-:W-:Y:S02]  /*e520*/  UIADD3 UR23, UR23, UR17, URZ ;  /* 0x0000001117177290 */ /* 0x000fe4000fffe03f */
[----:B------:R-:W-:Y:S01]  /*e530*/  UIMAD UR7, UR14, UR7, UR20 ;  /* 0x000000070e0772a4 */ /* 0x000fe2000f8e0214 */
[----:B------:R-:W-:Y:S01]  /*e540*/  IMAD.MOV.U32 R7, RZ, RZ, R9 ;  /* 0x000000ffff077224 */ /* 0x000fe200078e0009 */
[----:B------:R-:W-:Y:S01]  /*e550*/  @P0 SHF.R.U32.HI R7, RZ, c[0x0][0x4f0], R4 ;  /* 0x00013c00ff070a19 */ /* 0x000fe20000011604 */
[----:B------:R-:W-:Y:S01]  /*e560*/  IMAD.SHL.U32 R4, R19, 0x40, RZ ;  /* 0x0000004013047824 */ /* 0x000fe200078e00ff */
[----:B------:R-:W-:Y:S01]  /*e570*/  UIMAD.WIDE.U32 UR18, UR14, UR6, UR18 ;  /* 0x000000060e1272a5 */ /* 0x000fe2000f8e0012 */
[----:B------:R-:W-:Y:S01]  /*e580*/  IMAD.MOV R6, RZ, RZ, -R2 ;  /* 0x000000ffff067224 */ /* 0x000fe200078e0a02 */
[----:B------:R-:W-:Y:S01]  /*e590*/  UIMAD UR16, UR9, UR5, UR16 ;  /* 0x00000005091072a4 */ /* 0x000fe2000f8e0210 */
[----:B------:R-:W-:Y:S01]  /*e5a0*/  IMAD.SHL.U32 R0, R0, 0x8, RZ ;  /* 0x0000000800007824 */ /* 0x000fe200078e00ff */
[----:B------:R-:W-:Y:S01]  /*e5b0*/  UIMAD.WIDE.U32 UR22, UR9, UR4, UR22 ;  /* 0x00000004091672a5 */ /* 0x000fe2000f8e0016 */
[----:B------:R-:W-:Y:S01]  /*e5c0*/  LOP3.LUT R4, R4, 0x1c0, RZ, 0xc0, !PT ;  /* 0x000001c004047812 */ /* 0x000fe200078ec0ff */
[----:B------:R-:W-:Y:S01]  /*e5d0*/  IMAD R6, R6, c[0x0][0x4e8], R3 ;  /* 0x00013a0006067a24 */ /* 0x000fe200078e0203 */
[----:B------:R-:W-:Y:S01]  /*e5e0*/  ULDC.64 UR4, c[0x0][0x3f0] ;  /* 0x0000fc0000047ab9 */ /* 0x000fe20000000a00 */
[----:B------:R-:W-:Y:S01]  /*e5f0*/  IMAD.U32 R3, RZ, RZ, UR7 ;  /* 0x00000007ff037e24 */ /* 0x000fe2000f8e00ff */
[----:B------:R-:W-:Y:S01]  /*e600*/  UIMAD UR10, UR10, UR4, URZ ;  /* 0x000000040a0a72a4 */ /* 0x000fe2000f8e023f */
[----:B------:R-:W-:Y:S01]  /*e610*/  LOP3.LUT R10, R4, 0x38, R0, 0xf8, !PT ;  /* 0x00000038040a7812 */ /* 0x000fe200078ef800 */
[----:B------:R-:W-:Y:S01]  /*e620*/  UIADD3 UR17, UR23, UR16, URZ ;  /* 0x0000001017117290 */ /* 0x000fe2000fffe03f */
[----:B------:R-:W-:Y:S01]  /*e630*/  SHF.R.U32.HI R5, RZ, 0x3, R4 ;  /* 0x00000003ff057819 */ /* 0x000fe20000011604 */
[----:B------:R-:W-:Y:S01]  /*e640*/  UIMAD UR5, UR14, UR5, UR10 ;  /* 0x000000050e0572a4 */ /* 0x000fe2000f8e020a */
[----:B------:R-:W-:Y:S01]  /*e650*/  SHF.R.S32.HI R8, RZ, 0x1f, R2 ;  /* 0x0000001fff087819 */ /* 0x000fe20000011402 */
[----:B------:R-:W-:Y:S01]  /*e660*/  UMOV UR16, UR22 ;  /* 0x0000001600107c82 */ /* 0x000fe20008000000 */
[----:B------:R-:W-:Y:S01]  /*e670*/  IADD3 R2, P0, R2, UR18, RZ ;  /* 0x0000001202027c10 */ /* 0x000fe2000ff1e0ff */
[----:B------:R-:W-:Y:S01]  /*e680*/  UIMAD.WIDE.U32 UR14, UR14, UR4, UR16 ;  /* 0x000000040e0e72a5 */ /* 0x000fe2000f8e0010 */
[----:B------:R-:W-:Y:S01]  /*e690*/  SHF.R.S32.HI R4, RZ, 0x1f, R6 ;  /* 0x0000001fff047819 */ /* 0x000fe20000011406 */
[----:B------:R-:W-:Y:S01]  /*e6a0*/  IMAD.MOV R18, RZ, RZ, -R7 ;  /* 0x000000ffff127224 */ /* 0x000fe200078e0a07 */
[----:B------:R-:W-:Y:S01]  /*e6b0*/  IADD3.X R3, R8, UR19, R3, P0, !PT ;  /* 0x0000001308037c10 */ /* 0x000fe200087fe403 */
[----:B------:R-:W-:Y:S01]  /*e6c0*/  UIADD3 UR5, UR15, UR5, URZ ;  /* 0x000000050f057290 */ /* 0x000fe2000fffe03f */
[----:B------:R-:W-:Y:S01]  /*e6d0*/  LOP3.LUT R20, R10, R5, RZ, 0x3c, !PT ;  /* 0x000000050a147212 */ /* 0x000fe200078e3cff */
[----:B------:R-:W-:Y:S01]  /*e6e0*/  IMAD R8, R4, c[0x0][0x488], RZ ;  /* 0x0001220004087a24 */ /* 0x000fe200078e02ff */
[----:B------:R-:W-:Y:S01]  /*e6f0*/  SHF.R.S32.HI R10, RZ, 0x1f, R7 ;  /* 0x0000001fff0a7819 */ /* 0x000fe20000011407 */
[----:B------:R-:W-:Y:S01]  /*e700*/  IMAD.WIDE.U32 R4, R6, c[0x0][0x488], R2 ;  /* 0x0001220006047a25 */ /* 0x000fe200078e0002 */
[----:B------:R-:W-:-:S02]  /*e710*/  ISETP.GE.AND P6, PT, R0, c[0x0][0x3c8], PT ;  /* 0x0000f20000007a0c */ /* 0x000fc40003fc6270 */
[----:B------:R-:W-:Y:S01]  /*e720*/  SHF.R.S32.HI R53, RZ, 0x1f, R0 ;  /* 0x0000001fff357819 */ /* 0x000fe20000011400 */
[----:B------:R-:W-:Y:S02]  /*e730*/  IMAD R8, R6, c[0x0][0x48c], R8 ;  /* 0x0001230006087a24 */ /* 0x000fe400078e0208 */
[----:B------:R-:W-:Y:S02]  /*e740*/  IMAD.U32 R3, RZ, RZ, UR15 ;  /* 0x0000000fff037e24 */ /* 0x000fe4000f8e00ff */
[----:B------:R-:W-:Y:S02]  /*e750*/  IMAD R6, R10, c[0x0][0x3e0], RZ ;  /* 0x0000f8000a067a24 */ /* 0x000fe400078e02ff */
[----:B------:R-:W-:Y:S02]  /*e760*/  IMAD.U32 R2, RZ, RZ, UR14 ;  /* 0x0000000eff027e24 */ /* 0x000fe4000f8e00ff */
[----:B------:R-:W-:Y:S02]  /*e770*/  IMAD.U32 R3, RZ, RZ, UR5 ;  /* 0x00000005ff037e24 */ /* 0x000fe4000f8e00ff */
[----:B------:R-:W-:Y:S01]  /*e780*/  IMAD R18, R18, c[0x0][0x4e8], R9 ;  /* 0x00013a0012127a24 */ /* 0x000fe200078e0209 */
[----:B------:R-:W-:Y:S01]  /*e790*/  LEA R9, P0, R4, c[0x0][0x450], 0x2 ;  /* 0x0001140004097a11 */ /* 0x000fe200078010ff */
[----:B------:R-:W-:-:S02]  /*e7a0*/  IMAD.IADD R8, R5, 0x1, R8 ;  /* 0x0000000105087824 */ /* 0x000fc400078e0208 */
[C---:B------:R-:W-:Y:S01]  /*e7b0*/  IMAD R5, R7.reuse, c[0x0][0x3e4], R6 ;  /* 0x0000f90007057a24 */ /* 0x040fe200078e0206 */
[----:B------:R-:W-:Y:S01]  /*e7c0*/  SHF.R.S32.HI R10, RZ, 0x1f, R18 ;  /* 0x0000001fff0a7819 */ /* 0x000fe20000011412 */
[----:B------:R-:W-:Y:S01]  /*e7d0*/  IMAD.WIDE.U32 R6, R7, c[0x0][0x3e0], R2 ;  /* 0x0000f80007067a25 */ /* 0x000fe200078e0002 */
[----:B------:R-:W-:Y:S01]  /*e7e0*/  LEA.HI.X R3, R4, c[0x0][0x454], R8, 0x2, P0 ;  /* 0x0001150004037a11 */ /* 0x000fe200000f1408 */
[----:B------:R-:W-:Y:S02]  /*e7f0*/  SHFL.IDX PT, R16, R9, RZ, 0x1c1f ;  /* 0x001c1fff09107589 */ /* 0x000fe400000e0000 */
[----:B-----5:R-:W-:Y:S02]  /*e800*/  IMAD R2, R12, c[0x0][0x4e8], RZ ;  /* 0x00013a000c027a24 */ /* 0x020fe400078e02ff */
[----:B------:R-:W1:Y:S01]  /*e810*/  SHFL.IDX PT, R17, R3, RZ, 0x1c1f ;  /* 0x001c1fff03117589 */ /* 0x000e6200000e0000 */
[----:B------:R-:W-:Y:S02]  /*e820*/  IMAD R8, R22, 0x80, R11 ;  /* 0x0000008016087824 */ /* 0x000fe400078e020b */
[----:B------:R-:W-:Y:S01]  /*e830*/  IMAD.IADD R5, R7, 0x1, R5 ;  /* 0x0000000107057824 */ /* 0x000fe200078e0205 */
[----:B------:R-:W-:Y:S01]  /*e840*/  SHFL.IDX PT, R14, R9, 0x1, 0x1c1f ;  /* 0x003c1f00090e7f89 */ /* 0x000fe200000e0000 */
[----:B------:R-:W-:Y:S01]  /*e850*/  IMAD.MOV.U32 R4, RZ, RZ, R6 ;  /* 0x000000ffff047224 */ /* 0x000fe200078e0006 */
[----:B------:R-:W-:Y:S01]  /*e860*/  IADD3 R7, R8, 0x8, RZ ;  /* 0x0000000808077810 */ /* 0x000fe20007ffe0ff */
[----:B------:R-:W-:Y:S01]  /*e870*/  IMAD R6, R10, c[0x0][0x3d8], RZ ;  /* 0x0000f6000a067a24 */ /* 0x000fe200078e02ff */
[----:B------:R-:W2:Y:S01]  /*e880*/  SHFL.IDX PT, R15, R3, 0x1, 0x1c1f ;  /* 0x003c1f00030f7f89 */ /* 0x000ea200000e0000 */
[-C--:B------:R-:W-:Y:S01]  /*e890*/  ISETP.GE.OR P4, PT, R8, R2.reuse, P1 ;  /* 0x000000020800720c */ /* 0x080fe20000f86670 */
[C---:B------:R-:W-:Y:S01]  /*e8a0*/  IMAD.WIDE.U32 R4, R18.reuse, c[0x0][0x3d8], R4 ;  /* 0x0000f60012047a25 */ /* 0x040fe200078e0004 */
[----:B------:R-:W-:Y:S01]  /*e8b0*/  ISETP.GE.OR P3, PT, R7, R2, P1 ;  /* 0x000000020700720c */ /* 0x000fe20000f66670 */
[----:B------:R-:W-:Y:S02]  /*e8c0*/  SHFL.IDX PT, R12, R9, 0x2, 0x1c1f ;  /* 0x005c1f00090c7f89 */ /* 0x000fe400000e0000 */
[----:B------:R-:W-:-:S02]  /*e8d0*/  IMAD R6, R18, c[0x0][0x3dc], R6 ;  /* 0x0000f70012067a24 */ /* 0x000fc400078e0206 */
[----:B------:R-:W3:Y:S01]  /*e8e0*/  SHFL.IDX PT, R13, R3, 0x2, 0x1c1f ;  /* 0x005c1f00030d7f89 */ /* 0x000ee200000e0000 */
[----:B------:R-:W-:Y:S02]  /*e8f0*/  IMAD.SHL.U32 R7, R21, 0x8, RZ ;  /* 0x0000000815077824 */ /* 0x000fe400078e00ff */
[----:B------:R-:W-:Y:S01]  /*e900*/  IMAD.IADD R6, R5, 0x1, R6 ;  /* 0x0000000105067824 */ /* 0x000fe200078e0206 */
[----:B------:R4:W-:Y:S01]  /*e910*/  SHFL.IDX PT, R11, R3, 0x3, 0x1c1f ;  /* 0x007c1f00030b7f89 */ /* 0x0009e200000e0000 */
[----:B------:R-:W-:Y:S02]  /*e920*/  LEA R5, P0, R4, c[0x0][0x380], 0x1 ;  /* 0x0000e00004057a11 */ /* 0x000fe400078008ff */
[----:B------:R-:W-:Y:S01]  /*e930*/  LOP3.LUT R7, R20, 0x7ffffe00, R7, 0xf8, !PT ;  /* 0x7ffffe0014077812 */ /* 0x000fe200078ef807 */
[----:B------:R-:W3:Y:S01]  /*e940*/  SHFL.IDX PT, R10, R9, 0x3, 0x1c1f ;  /* 0x007c1f00090a7f89 */ /* 0x000ee200000e0000 */
[----:B------:R-:W-:-:S03]  /*e950*/  LEA.HI.X R4, R4, c[0x0][0x384], R6, 0x1, P0 ;  /* 0x0000e10004047a11 */ /* 0x000fc600000f0c06 */
[----:B-1----:R-:W-:Y:S01]  /*e960*/  @!P4 ST.E [R16.64], R36 ;  /* 0x000000241000c985 */ /* 0x002fe2000c10190c */
[----:B------:R-:W-:-:S03]  /*e970*/  IMAD.SHL.U32 R6, R7, 0x2, RZ ;  /* 0x0000000207067824 */ /* 0x000fc600078e00ff */
[----:B--2---:R-:W-:Y:S04]  /*e980*/  @!P3 ST.E [R14.64], R37 ;  /* 0x000000250e00b985 */ /* 0x004fe8000c10190c */
[----:B------:R-:W-:Y:S04]  /*e990*/  SHFL.IDX PT, R9, R4, RZ, 0x181f ;  /* 0x00181fff04097589 */ /* 0x000fe800000e0000 */
[----:B------:R-:W-:Y:S01]  /*e9a0*/  SHFL.IDX PT, R14, R5, 0x2, 0x181f ;  /* 0x00581f00050e7f89 */ /* 0x000fe200000e0000 */
[----:B----4-:R-:W-:-:S03]  /*e9b0*/  IADD3 R3, R8, 0x40, RZ ;  /* 0x0000004008037810 */ /* 0x010fc60007ffe0ff */
[----:B------:R-:W-:Y:S01]  /*e9c0*/  SHFL.IDX PT, R15, R5, 0x3, 0x181f ;  /* 0x00781f00050f7f89 */ /* 0x000fe200000e0000 */
[----:B------:R-:W-:Y:S02]  /*e9d0*/  IADD3 R8, R8, 0x48, RZ ;  /* 0x0000004808087810 */ /* 0x000fe40007ffe0ff */
[-C--:B------:R-:W-:Y:S01]  /*e9e0*/  ISETP.GE.OR P2, PT, R3, R2.reuse, P1 ;  /* 0x000000020300720c */ /* 0x080fe20000f46670 */
[----:B------:R-:W-:Y:S01]  /*e9f0*/  IMAD R3, R22, 0x80, R19 ;  /* 0x0000008016037824 */ /* 0x000fe200078e0213 */
[-C--:B------:R-:W-:Y:S01]  /*ea00*/  ISETP.GE.OR P1, PT, R8, R2.reuse, P1 ;  /* 0x000000020800720c */ /* 0x080fe20000f26670 */
[----:B------:R-:W-:Y:S03]  /*ea10*/  SHFL.IDX PT, R44, R4, 0x3, 0x181f ;  /* 0x00781f00042c7f89 */ /* 0x000fe600000e0000 */
[C---:B------:R-:W-:Y:S01]  /*ea20*/  IADD3 R7, R3.reuse, 0x10, RZ ;  /* 0x0000001003077810 */ /* 0x040fe20007ffe0ff */
[----:B------:R-:W-:Y:S01]  /*ea30*/  SHFL.IDX PT, R8, R5, 0x1, 0x181f ;  /* 0x00381f0005087f89 */ /* 0x000fe200000e0000 */
[----:B------:R-:W-:-:S02]  /*ea40*/  ISETP.GE.OR P3, PT, R3, R2, P6 ;  /* 0x000000020300720c */ /* 0x000fc40003766670 */
[C---:B------:R-:W-:Y:S01]  /*ea50*/  IADD3 R32, R3.reuse, 0x40, RZ ;  /* 0x0000004003207810 */ /* 0x040fe20007ffe0ff */
[----:B------:R-:W-:Y:S01]  /*ea60*/  SHFL.IDX PT, R49, R5, 0x4, 0x181f ;  /* 0x00981f0005317f89 */ /* 0x000fe200000e0000 */
[C---:B------:R-:W-:Y:S02]  /*ea70*/  IADD3 R45, R3.reuse, 0x50, RZ ;  /* 0x00000050032d7810 */ /* 0x040fe40007ffe0ff */
[----:B------:R-:W-:Y:S01]  /*ea80*/  IADD3 R54, R3, 0x60, RZ ;  /* 0x0000006003367810 */ /* 0x000fe20007ffe0ff */
[----:B---3--:R-:W-:Y:S01]  /*ea90*/  @!P2 ST.E [R12.64], R38 ;  /* 0x000000260c00a985 */ /* 0x008fe2000c10190c */
[----:B------:R-:W-:-:S03]  /*eaa0*/  ISETP.GE.OR P2, PT, R7, R2, P6 ;  /* 0x000000020700720c */ /* 0x000fc60003746670 */
[----:B------:R-:W1:Y:S04]  /*eab0*/  SHFL.IDX PT, R12, R5, RZ, 0x181f ;  /* 0x00181fff050c7589 */ /* 0x000e6800000e0000 */
[----:B------:R2:W-:Y:S04]  /*eac0*/  @!P1 ST.E [R10.64], R39 ;  /* 0x000000270a009985 */ /* 0x0005e8000c10190c */
[----:B------:R-:W-:Y:S04]  /*ead0*/  LDS.128 R24, [R6+0x80] ;  /* 0x0000800006187984 */ /* 0x000fe80000000c00 */
[----:B------:R-:W3:Y:S04]  /*eae0*/  SHFL.IDX PT, R11, R4, 0x1, 0x181f ;  /* 0x00381f00040b7f89 */ /* 0x000ee800000e0000 */
[----:B------:R-:W4:Y:S04]  /*eaf0*/  SHFL.IDX PT, R7, R4, 0x2, 0x181f ;  /* 0x00581f0004077f89 */ /* 0x000f2800000e0000 */
[----:B------:R-:W4:Y:S04]  /*eb00*/  LDS.128 R20, [R6+0x880] ;  /* 0x0008800006147984 */ /* 0x000f280000000c00 */
[----:B------:R-:W4:Y:S01]  /*eb10*/  LDS.128 R16, [R6+0x1080] ;  /* 0x0010800006107984 */ /* 0x000f220000000c00 */
[----:B-1----:R-:W-:-:S03]  /*eb20*/  @!P3 LEA R12, P5, R0, R12, 0x1 ;  /* 0x0000000c000cb211 */ /* 0x002fc600078a08ff */
[----:B------:R-:W1:Y:S01]  /*eb30*/  LDS.128 R28, [R6+0x1880] ;  /* 0x00188000061c7984 */ /* 0x000e620000000c00 */
[----:B------:R-:W-:Y:S02]  /*eb40*/  @!P3 LEA.HI.X R13, R0, R9, R53, 0x1, P5 ;  /* 0x00000009000db211 */ /* 0x000fe400028f0c35 */
[C---:B--2---:R-:W-:Y:S01]  /*eb50*/  IADD3 R10, R3.reuse, 0x20, RZ ;  /* 0x00000020030a7810 */ /* 0x044fe20007ffe0ff */
[----:B------:R-:W-:Y:S01]  /*eb60*/  LDS.128 R36, [R6+0x2880] ;  /* 0x0028800006247984 */ /* 0x000fe20000000c00 */
[-C--:B------:R-:W-:Y:S02]  /*eb70*/  ISETP.GE.OR P5, PT, R32, R2.reuse, P6 ;  /* 0x000000022000720c */ /* 0x080fe400037a6670 */
[-C--:B------:R-:W-:Y:S01]  /*eb80*/  ISETP.GE.OR P1, PT, R10, R2.reuse, P6 ;  /* 0x000000020a00720c */ /* 0x080fe20003726670 */
[----:B------:R-:W-:Y:S01]  /*eb90*/  LDS.128 R32, [R6+0x2080] ;  /* 0x0020800006207984 */ /* 0x000fe20000000c00 */
[C---:B------:R-:W-:Y:S02]  /*eba0*/  IADD3 R10, R3.reuse, 0x30, RZ ;  /* 0x00000030030a7810 */ /* 0x040fe40007ffe0ff */
[----:B------:R-:W-:Y:S01]  /*ebb0*/  IADD3 R3, R3, 0x70, RZ ;  /* 0x0000007003037810 */ /* 0x000fe20007ffe0ff */
[----:B------:R-:W-:Y:S01]  /*ebc0*/  LDS.128 R40, [R6+0x3080] ;  /* 0x0030800006287984 */ /* 0x000fe20000000c00 */
[----:B------:R-:W-:-:S02]  /*ebd0*/  ISETP.GE.OR P0, PT, R10, R2, P6 ;  /* 0x000000020a00720c */ /* 0x000fc40003706670 */
[C---:B------:R-:W-:Y:S01]  /*ebe0*/  @!P2 LEA R10, P4, R0.reuse, R8, 0x1 ;  /* 0x00000008000aa211 */ /* 0x040fe200078808ff */
[----:B------:R-:W-:Y:S03]  /*ebf0*/  SHFL.IDX PT, R48, R5, 0x5, 0x181f ;  /* 0x00b81f0005307f89 */ /* 0x000fe600000e0000 */
[C---:B---3--:R-:W-:Y:S01]  /*ec00*/  @!P2 LEA.HI.X R11, R0.reuse, R11, R53, 0x1, P4 ;  /* 0x0000000b000ba211 */ /* 0x048fe200020f0c35 */
[----:B------:R-:W2:Y:S01]  /*ec10*/  SHFL.IDX PT, R50, R5, 0x6, 0x181f ;  /* 0x00d81f0005327f89 */ /* 0x000ea200000e0000 */
[----:B------:R-:W-:-:S03]  /*ec20*/  @!P1 LEA R8, P4, R0, R14, 0x1 ;  /* 0x0000000e00089211 */ /* 0x000fc600078808ff */
[----:B------:R-:W-:Y:S01]  /*ec30*/  SHFL.IDX PT, R52, R4, 0x4, 0x181f ;  /* 0x00981f0004347f89 */ /* 0x000fe200000e0000 */
[C-C-:B----4-:R-:W-:Y:S02]  /*ec40*/  @!P1 LEA.HI.X R9, R0.reuse, R7, R53.reuse, 0x1, P4 ;  /* 0x0000000700099211 */ /* 0x150fe400020f0c35 */
[C---:B------:R-:W-:Y:S01]  /*ec50*/  @!P0 LEA R14, P4, R0.reuse, R15, 0x1 ;  /* 0x0000000f000e8211 */ /* 0x040fe200078808ff */
[----:B------:R-:W-:Y:S03]  /*ec60*/  SHFL.IDX PT, R51, R4, 0x5, 0x181f ;  /* 0x00b81f0004337f89 */ /* 0x000fe600000e0000 */
[----:B------:R-:W-:Y:S01]  /*ec70*/  @!P0 LEA.HI.X R15, R0, R44, R53, 0x1, P4 ;  /* 0x0000002c000f8211 */ /* 0x000fe200020f0c35 */
[----:B------:R-:W3:Y:S01]  /*ec80*/  SHFL.IDX PT, R7, R4, 0x6, 0x181f ;  /* 0x00d81f0004077f89 */ /* 0x000ee200000e0000 */
[----:B------:R-:W-:-:S03]  /*ec90*/  ISETP.GE.OR P4, PT, R45, R2, P6 ;  /* 0x000000022d00720c */ /* 0x000fc60003786670 */
[----:B------:R2:W4:Y:S04]  /*eca0*/  LDS.128 R44, [R6+0x3880] ;  /* 0x00388000062c7984 */ /* 0x0005280000000c00 */
[----:B------:R-:W-:Y:S01]  /*ecb0*/  @!P3 ST.E.128 [R12.64], R24 ;  /* 0x000000180c00b985 */ /* 0x000fe2000c101d0c */
[-C--:B------:R-:W-:Y:S02]  /*ecc0*/  ISETP.GE.OR P3, PT, R54, R2.reuse, P6 ;  /* 0x000000023600720c */ /* 0x080fe40003766670 */
[----:B------:R-:W-:Y:S01]  /*ecd0*/  ISETP.GE.OR P6, PT, R3, R2, P6 ;  /* 0x000000020300720c */ /* 0x000fe200037c6670 */
[----:B------:R4:W-:Y:S04]  /*ece0*/  @!P2 ST.E.128 [R10.64], R20 ;  /* 0x000000140a00a985 */ /* 0x0009e8000c101d0c */
[----:B------:R4:W-:Y:S04]  /*ecf0*/  @!P1 ST.E.128 [R8.64], R16 ;  /* 0x0000001008009985 */ /* 0x0009e8000c101d0c */
[----:B-1----:R1:W-:Y:S04]  /*ed00*/  @!P0 ST.E.128 [R14.64], R28 ;  /* 0x0000001c0e008985 */ /* 0x0023e8000c101d0c */
[----:B------:R-:W1:Y:S01]  /*ed10*/  SHFL.IDX PT, R5, R5, 0x7, 0x181f ;  /* 0x00f81f0005057f89 */ /* 0x000e6200000e0000 */
[----:B--2---:R-:W-:-:S03]  /*ed20*/  @!P3 LEA R6, P0, R0, R50, 0x1 ;  /* 0x000000320006b211 */ /* 0x004fc600078008ff */
[----:B------:R-:W2:Y:S01]  /*ed30*/  SHFL.IDX PT, R4, R4, 0x7, 0x181f ;  /* 0x00f81f0004047f89 */ /* 0x000ea200000e0000 */
[C-C-:B---3--:R-:W-:Y:S02]  /*ed40*/  @!P3 LEA.HI.X R7, R0.reuse, R7, R53.reuse, 0x1, P0 ;  /* 0x000000070007b211 */ /* 0x148fe400000f0c35 */
[C---:B----4-:R-:W-:Y:S02]  /*ed50*/  @!P5 LEA R10, P2, R0.reuse, R49, 0x1 ;  /* 0x00000031000ad211 */ /* 0x050fe400078408ff */
[C---:B------:R-:W-:Y:S02]  /*ed60*/  @!P4 LEA R8, P1, R0.reuse, R48, 0x1 ;  /* 0x000000300008c211 */ /* 0x040fe400078208ff */
[C-C-:B------:R-:W-:Y:S02]  /*ed70*/  @!P5 LEA.HI.X R11, R0.reuse, R52, R53.reuse, 0x1, P2 ;  /* 0x00000034000bd211 */ /* 0x140fe400010f0c35 */
[----:B------:R-:W-:-:S03]  /*ed80*/  @!P4 LEA.HI.X R9, R0, R51, R53, 0x1, P1 ;  /* 0x000000330009c211 */ /* 0x000fc600008f0c35 */
[----:B------:R3:W-:Y:S04]  /*ed90*/  @!P5 ST.E.128 [R10.64], R32 ;  /* 0x000000200a00d985 */ /* 0x0007e8000c101d0c */
[----:B------:R3:W-:Y:S04]  /*eda0*/  @!P4 ST.E.128 [R8.64], R36 ;  /* 0x000000240800c985 */ /* 0x0007e8000c101d0c */
[----:B------:R3:W-:Y:S01]  /*edb0*/  @!P3 ST.E.128 [R6.64], R40 ;  /* 0x000000280600b985 */ /* 0x0007e2000c101d0c */
[----:B------:R-:W-:Y:S05]  /*edc0*/  @P6 EXIT ;  /* 0x000000000000694d */ /* 0x000fea0003800000 */
[----:B-12---:R-:W-:-:S04]  /*edd0*/  LEA R2, P0, R0, R5, 0x1 ;  /* 0x0000000500027211 */ /* 0x006fc800078008ff */
[----:B------:R-:W-:-:S05]  /*ede0*/  LEA.HI.X R3, R0, R4, R53, 0x1, P0 ;  /* 0x0000000400037211 */ /* 0x000fca00000f0c35 */
[----:B------:R-:W-:Y:S01]  /*edf0*/  ST.E.128 [R2.64], R44 ;  /* 0x0000002c02007985 */ /* 0x000fe2000c101d0c */
[----:B------:R-:W-:Y:S05]  /*ee00*/  EXIT ;  /* 0x000000000000794d */ /* 0x000fea0003800000 */
.L_x_38:
[----:B------:R-:W-:Y:S02]  /*ee10*/  ULDC.64 UR4, c[0x0][0x500] ;  /* 0x0001400000047ab9 */ /* 0x000fe40000000a00 */
[----:B------:R-:W-:Y:S02]  /*ee20*/  UISETP.NE.U32.AND UP1, UPT, URZ, UR4, UPT ;  /* 0x000000043f00728c */ /* 0x000fe4000bf25070 */
[----:B------:R-:W-:Y:S02]  /*ee30*/  UMOV UR6, 0x4 ;  /* 0x0000000400067882 */ /* 0x000fe40000000000 */
[----:B------:R-:W-:-:S03]  /*ee40*/  UISETP.NE.AND.EX UP1, UPT, URZ, UR5, UPT, UP1 ;  /* 0x000000053f00728c */ /* 0x000fc6000bf25310 */
[----:B------:R-:W-:Y:S02]  /*ee50*/  ULDC.64 UR4, c[0x0][0x500] ;  /* 0x0001400000047ab9 */ /* 0x000fe40000000a00 */
[----:B------:R-:W-:Y:S01]  /*ee60*/  UIMAD.WIDE UR4, UR11, UR6, UR4 ;  /* 0x000000060b0472a5 */ /* 0x000fe2000f8e0204 */
[----:B------:R-:W-:-:S05]  /*ee70*/  PLOP3.LUT P1, PT, PT, PT, UP1, 0x80, 0x0 ;  /* 0x000000000000781c */ /* 0x000fca0003f2f018 */
[----:B------:R-:W-:Y:S01]  /*ee80*/  IMAD.U32 R4, RZ, RZ, UR4 ;  /* 0x00000004ff047e24 */ /* 0x000fe2000f8e00ff */
[----:B------:R-:W-:Y:S01]  /*ee90*/  MOV R5, UR5 ;  /* 0x0000000500057c02 */ /* 0x000fe20008000f00 */
[----:B------:R-:W-:-:S06]  /*eea0*/  ULDC.64 UR4, c[0x0][0x508] ;  /* 0x0001420000047ab9 */ /* 0x000fcc0000000a00 */
[----:B------:R-:W2:Y:S01]  /*eeb0*/  @P1 LDG.E R0, [R4.64] ;  /* 0x0000000c04001981 */ /* 0x000ea2000c1e1900 */
[----:B------:R-:W-:Y:S01]  /*eec0*/  UISETP.NE.U32.AND UP0, UPT, URZ, UR4, UPT ;  /* 0x000000043f00728c */ /* 0x000fe2000bf05070 */
[----:B------:R-:W-:-:S03]  /*eed0*/  IMAD.MOV.U32 R9, RZ, RZ, c[0x0][0x388] ;  /* 0x0000e200ff097624 */ /* 0x000fc600078e00ff */
[----:B------:R-:W-:-:S03]  /*eee0*/  UISETP.NE.AND.EX UP0, UPT, URZ, UR5, UPT, UP0 ;  /* 0x000000053f00728c */ /* 0x000fc6000bf05300 */
[----:B------:R-:W-:-:S03]  /*eef0*/  ULDC.64 UR4, c[0x0][0x508] ;  /* 0x0001420000047ab9 */ /* 0x000fc60000000a00 */
[----:B------:R-:W-:-:S05]  /*ef00*/  PLOP3.LUT P0, PT, PT, PT, UP0, 0x80, 0x0 ;  /* 0x000000000000781c */ /* 0x000fca0003f0f008 */
[----:B------:R-:W-:-:S06]  /*ef10*/  @UP0 UIMAD.WIDE UR4, UR11, UR6, UR4 ;  /* 0x000000060b0402a5 */ /* 0x000fcc000f8e0204 */
[----:B------:R-:W-:Y:S01]  /*ef20*/  MOV R2, UR4 ;  /* 0x0000000400027c02 */ /* 0x000fe20008000f00 */
[----:B------:R-:W-:-:S05]  /*ef30*/  IMAD.U32 R3, RZ, RZ, UR5 ;  /* 0x00000005ff037e24 */ /* 0x000fca000f8e00ff */
        /* <DEDUP_REMOVED lines=12> */
.L_x_40:
[----:B-1----:R-:W1:Y:S01]  /*f000*/  S2R R7, SR_TID.X ;  /* 0x0000000000077919 */ /* 0x002e620000002100 */
[----:B------:R-:W-:Y:S01]  /*f010*/  USHF.R.S32.HI UR6, URZ, 0x1f, UR11 ;  /* 0x0000001f3f067899 */ /* 0x000fe2000801140b */
[----:B------:R-:W-:Y:S01]  /*f020*/  BSSY B0, `(.L_x_41) ;  /* 0x0000029000007945 */ /* 0x000fe20003800000 */
[----:B------:R-:W-:-:S02]  /*f030*/  USEL UR11, UR11, URZ, !UP1 ;  /* 0x0000003f0b0b7287 */ /* 0x000fc4000c800000 */
[----:B------:R-:W-:Y:S01]  /*f040*/  USEL UR6, UR6, URZ, !UP1 ;  /* 0x0000003f06067287 */ /* 0x000fe2000c800000 */
[----:B-1----:R-:W-:-:S13]  /*f050*/  ISETP.GE.AND P0, PT, R7, 0x80, PT ;  /* 0x000000800700780c */ /* 0x002fda0003f06270 */
[----:B------:R-:W-:Y:S05]  /*f060*/  @P0 BRA `(.L_x_42) ;  /* 0x0000024000000947 */ /* 0x000fea0003800000 */
[----:B------:R-:W1:Y:S01]  /*f070*/  S2R R3, SR_CTAID.X ;  /* 0x0000000000037919 */ /* 0x000e620000002500 */
[----:B-----5:R-:W-:Y:S01]  /*f080*/  IMAD R0, R9, c[0x0][0x4e8], RZ ;  /* 0x00013a0009007a24 */ /* 0x020fe200078e02ff */
[----:B-1----:R-:W-:-:S04]  /*f090*/  LEA R3, R3, R7, 0x7 ;  /* 0x0000000703037211 */ /* 0x002fc800078e38ff */
[----:B------:R-:W-:-:S13]  /*f0a0*/  ISETP.GE.AND P0, PT, R3, R0, PT ;  /* 0x000000000300720c */ /* 0x000fda0003f06270 */
[----:B------:R-:W-:Y:S05]  /*f0b0*/  @P0 BRA `(.L_x_42) ;  /* 0x000001f000000947 */ /* 0x000fea0003800000 */
[----:B------:R-:W-:Y:S01]  /*f0c0*/  IMAD.MOV.U32 R0, RZ, RZ, c[0x0][0x4e8] ;  /* 0x00013a00ff007624 */ /* 0x000fe200078e00ff */
[----:B------:R-:W-:Y:S02]  /*f0d0*/  ULDC.64 UR4, c[0x0][0x490] ;  /* 0x0001240000047ab9 */ /* 0x000fe40000000a00 */
[----:B------:R-:W-:Y:S02]  /*f0e0*/  UIMAD UR7, UR8, UR4, URZ ;  /* 0x00000004080772a4 */ /* 0x000fe4000f8e023f */
[----:B------:R-:W-:Y:S01]  /*f0f0*/  ISETP.NE.AND P0, PT, R0, 0x1, PT ;  /* 0x000000010000780c */ /* 0x000fe20003f05270 */
[----:B------:R-:W-:Y:S01]  /*f100*/  UMOV UR16, UR14 ;  /* 0x0000000e00107c82 */ /* 0x000fe20008000000 */
[----:B------:R-:W-:Y:S01]  /*f110*/  IMAD.MOV.U32 R0, RZ, RZ, R3 ;  /* 0x000000ffff007224 */ /* 0x000fe200078e0003 */
[----:B------:R-:W-:Y:S02]  /*f120*/  UMOV UR17, UR15 ;  /* 0x0000000f00117c82 */ /* 0x000fe40008000000 */
[----:B------:R-:W-:-:S02]  /*f130*/  UIMAD.WIDE.U32 UR16, UR9, UR4, UR16 ;  /* 0x00000004091072a5 */ /* 0x000fc4000f8e0010 */
[----:B------:R-:W-:-:S03]  /*f140*/  UIMAD UR7, UR9, UR5, UR7 ;  /* 0x00000005090772a4 */ /* 0x000fc6000f8e0207 */
[----:B------:R-:W-:Y:S02]  /*f150*/  ULDC.64 UR4, c[0x0][0x498] ;  /* 0x0001260000047ab9 */ /* 0x000fe40000000a00 */
[----:B------:R-:W-:Y:S01]  /*f160*/  UIADD3 UR17, UR7, UR17, URZ ;  /* 0x0000001107117290 */ /* 0x000fe2000fffe03f */
[----:B------:R-:W-:Y:S01]  /*f170*/  @P0 IMAD.HI.U32 R2, R3, c[0x0][0x4ec], RZ ;  /* 0x00013b0003020a27 */ /* 0x000fe200078e00ff */
[----:B------:R-:W-:Y:S02]  /*f180*/  UIMAD UR7, UR6, UR4, URZ ;  /* 0x00000004060772a4 */ /* 0x000fe4000f8e023f */
[----:B------:R-:W-:Y:S02]  /*f190*/  UIMAD.WIDE.U32 UR16, UR11, UR4, UR16 ;  /* 0x000000040b1072a5 */ /* 0x000fe4000f8e0010 */
[----:B------:R-:W-:Y:S01]  /*f1a0*/  @P0 SHF.R.U32.HI R0, RZ, c[0x0][0x4f0], R2 ;  /* 0x00013c00ff000a19 */ /* 0x000fe20000011602 */
[----:B------:R-:W-:-:S03]  /*f1b0*/  UIMAD UR5, UR11, UR5, UR7 ;  /* 0x000000050b0572a4 */ /* 0x000fc6000f8e0207 */
[----:B------:R-:W-:-:S03]  /*f1c0*/  IADD3 R2, -R0, RZ, RZ ;  /* 0x000000ff00027210 */ /* 0x000fc60007ffe1ff */
[----:B------:R-:W-:Y:S02]  /*f1d0*/  IMAD.U32 R5, RZ, RZ, UR5 ;  /* 0x00000005ff057e24 */ /* 0x000fe4000f8e00ff */
[----:B------:R-:W-:Y:S01]  /*f1e0*/  IMAD R4, R2, c[0x0][0x4e8], R3 ;  /* 0x00013a0002047a24 */ /* 0x000fe200078e0203 */
[----:B------:R-:W-:Y:S02]  /*f1f0*/  SHF.R.S32.HI R3, RZ, 0x1f, R0 ;  /* 0x0000001fff037819 */ /* 0x000fe40000011400 */
[----:B------:R-:W-:Y:S02]  /*f200*/  IADD3 R2, P0, R0, UR16, RZ ;  /* 0x0000001000027c10 */ /* 0x000fe4000ff1e0ff */
[----:B------:R-:W-:Y:S02]  /*f210*/  SHF.R.S32.HI R0, RZ, 0x1f, R4 ;  /* 0x0000001fff007819 */ /* 0x000fe40000011404 */
[----:B------:R-:W-:-:S03]  /*f220*/  IADD3.X R3, R3, UR17, R5, P0, !PT ;  /* 0x0000001103037c10 */ /* 0x000fc600087fe405 */
[----:B------:R-:W-:Y:S02]  /*f230*/  IMAD R0, R0, c[0x0][0x488], RZ ;  /* 0x0001220000007a24 */ /* 0x000fe400078e02ff */
[----:B------:R-:W-:-:S04]  /*f240*/  IMAD.WIDE.U32 R2, R4, c[0x0][0x488], R2 ;  /* 0x0001220004027a25 */ /* 0x000fc800078e0002 */
[----:B------:R-:W-:Y:S01]  /*f250*/  IMAD R0, R4, c[0x0][0x48c], R0 ;  /* 0x0001230004007a24 */ /* 0x000fe200078e0200 */
[----:B------:R-:W-:-:S04]  /*f260*/  LEA R4, P0, R2, c[0x0][0x450], 0x2 ;  /* 0x0001140002047a11 */ /* 0x000fc800078010ff */
[----:B------:R-:W-:-:S04]  /*f270*/  IADD3 R0, R3, R0, RZ ;  /* 0x0000000003007210 */ /* 0x000fc80007ffe0ff */
[----:B------:R-:W-:Y:S01]  /*f280*/  LEA.HI.X R5, R2, c[0x0][0x454], R0, 0x2, P0 ;  /* 0x0001150002057a11 */ /* 0x000fe200000f1400 */
[----:B------:R-:W-:-:S05]  /*f290*/  IMAD.MOV.U32 R0, RZ, RZ, -0x800000 ;  /* 0xff800000ff007424 */ /* 0x000fca00078e00ff */
[----:B------:R1:W-:Y:S02]  /*f2a0*/  STG.E [R4.64], R0 ;  /* 0x0000000004007986 */ /* 0x0003e4000c10190c */
.L_x_42:
[----:B------:R-:W-:Y:S05]  /*f2b0*/  BSYNC B0 ;  /* 0x0000000000007941 */ /* 0x000fea0003800000 */
.L_x_41:
[----:B------:R-:W2:Y:S01]  /*f2c0*/  S2R R10, SR_CTAID.X ;  /* 0x00000000000a7919 */ /* 0x000ea20000002500 */
[----:B-1----:R-:W-:Y:S01]  /*f2d0*/  SHF.R.S32.HI R0, RZ, 0x1f, R7 ;  /* 0x0000001fff007819 */ /* 0x002fe20000011407 */
[----:B------:R-:W-:Y:S01]  /*f2e0*/  IMAD.MOV.U32 R3, RZ, RZ, c[0x0][0x4e8] ;  /* 0x00013a00ff037624 */ /* 0x000fe200078e00ff */
[----:B------:R-:W-:Y:S01]  /*f2f0*/  ULDC.64 UR4, c[0x0][0x3a0] ;  /* 0x0000e80000047ab9 */ /* 0x000fe20000000a00 */
[----:B-----5:R-:W-:Y:S01]  /*f300*/  IMAD R18, R9, c[0x0][0x4e8], RZ ;  /* 0x00013a0009127a24 */ /* 0x020fe200078e02ff */
[----:B------:R-:W-:Y:S01]  /*f310*/  LEA.HI R0, R0, R7, RZ, 0x3 ;  /* 0x0000000700007211 */ /* 0x000fe200078f18ff */
[----:B------:R-:W-:Y:S01]  /*f320*/  UIMAD UR7, UR15, UR4, URZ ;  /* 0x000000040f0772a4 */ /* 0x000fe2000f8e023f */
[----:B------:R-:W-:Y:S01]  /*f330*/  ISETP.NE.AND P0, PT, R3, 0x1, PT ;  /* 0x000000010300780c */ /* 0x000fe20003f05270 */
[----:B------:R-:W-:Y:S01]  /*f340*/  UIMAD.WIDE.U32 UR16, UR14, UR4, URZ ;  /* 0x000000040e1072a5 */ /* 0x000fe2000f8e003f */
[----:B------:R-:W-:Y:S01]  /*f350*/  LOP3.LUT R2, R0, 0xfffffff8, RZ, 0xc0, !PT ;  /* 0xfffffff800027812 */ /* 0x000fe200078ec0ff */
[----:B------:R-:W-:Y:S01]  /*f360*/  UIMAD UR7, UR14, UR5, UR7 ;  /* 0x000000050e0772a4 */ /* 0x000fe2000f8e0207 */
[----:B------:R-:W-:-:S02]  /*f370*/  SHF.R.S32.HI R8, RZ, 0x3, R0 ;  /* 0x00000003ff087819 */ /* 0x000fc40000011400 */
[----:B------:R-:W-:Y:S01]  /*f380*/  ULDC.64 UR4, c[0x0][0x3e8] ;  /* 0x0000fa0000047ab9 */ /* 0x000fe20000000a00 */
[----:B------:R-:W-:Y:S01]  /*f390*/  IMAD.IADD R7, R7, 0x1, -R2 ;  /* 0x0000000107077824 */ /* 0x000fe200078e0a02 */
[----:B------:R-:W-:Y:S02]  /*f3a0*/  UIADD3 UR17, UR17, UR7, URZ ;  /* 0x0000000711117290 */ /* 0x000fe4000fffe03f */
[----:B------:R-:W-:Y:S01]  /*f3b0*/  UIMAD UR7, UR8, UR4, URZ ;  /* 0x00000004080772a4 */ /* 0x000fe2000f8e023f */
[----:B------:R-:W-:Y:S01]  /*f3c0*/  IMAD R0, R7, 0x10, R8 ;  /* 0x0000001007007824 */ /* 0x000fe200078e0208 */
[----:B------:R-:W-:Y:S02]  /*f3d0*/  UIMAD.WIDE.U32 UR16, UR9, UR4, UR16 ;  /* 0x00000004091072a5 */ /* 0x000fe4000f8e0010 */
[----:B------:R-:W-:Y:S01]  /*f3e0*/  UIMAD UR7, UR9, UR5, UR7 ;  /* 0x00000005090772a4 */ /* 0x000fe2000f8e0207 */
[----:B--2---:R-:W-:Y:S02]  /*f3f0*/  IMAD R0, R10, 0x80, R0 ;  /* 0x000000800a007824 */ /* 0x004fe400078e0200 */
[----:B------:R-:W-:-:S02]  /*f400*/  ULDC.64 UR4, c[0x0][0x3f0] ;  /* 0x0000fc0000047ab9 */ /* 0x000fc40000000a00 */
[----:B------:R-:W-:Y:S01]  /*f410*/  UIMAD UR10, UR6, UR4, URZ ;  /* 0x00000004060a72a4 */ /* 0x000fe2000f8e023f */
[----:B------:R-:W-:Y:S01]  /*f420*/  @P0 IMAD.HI.U32 R2, R0, c[0x0][0x4ec], RZ ;  /* 0x00013b0000020a27 */ /* 0x000fe200078e00ff */
[----:B------:R-:W-:Y:S02]  /*f430*/  UIADD3 UR17, UR7, UR17, URZ ;  /* 0x0000001107117290 */ /* 0x000fe4000fffe03f */
[----:B------:R-:W-:Y:S01]  /*f440*/  UIMAD UR5, UR11, UR5, UR10 ;  /* 0x000000050b0572a4 */ /* 0x000fe2000f8e020a */
[----:B------:R-:W-:Y:S01]  /*f450*/  IMAD.MOV.U32 R4, RZ, RZ, R0 ;  /* 0x000000ffff047224 */ /* 0x000fe200078e0000 */
[----:B------:R-:W-:Y:S01]  /*f460*/  @P0 SHF.R.U32.HI R4, RZ, c[0x0][0x4f0], R2 ;  /* 0x00013c00ff040a19 */ /* 0x000fe20000011602 */
[----:B------:R-:W-:-:S03]  /*f470*/  UIMAD.WIDE.U32 UR16, UR11, UR4, UR16 ;  /* 0x000000040b1072a5 */ /* 0x000fc6000f8e0010 */
[--C-:B------:R-:W-:Y:S01]  /*f480*/  SHF.R.S32.HI R3, RZ, 0x1f, R4.reuse ;  /* 0x0000001fff037819 */ /* 0x100fe20000011404 */
[----:B------:R-:W-:Y:S01]  /*f490*/  IMAD.MOV R2, RZ, RZ, -R4 ;  /* 0x000000ffff027224 */ /* 0x000fe200078e0a04 */
[----:B------:R-:W-:-:S03]  /*f4a0*/  UIADD3 UR5, UR17, UR5, URZ ;  /* 0x0000000511057290 */ /* 0x000fc6000fffe03f */
[----:B------:R-:W-:Y:S02]  /*f4b0*/  IMAD R5, R2, c[0x0][0x4e8], R0 ;  /* 0x00013a0002057a24 */ /* 0x000fe400078e0200 */
[----:B------:R-:W-:Y:S02]  /*f4c0*/  IMAD R0, R3, c[0x0][0x3e0], RZ ;  /* 0x0000f80003007a24 */ /* 0x000fe400078e02ff */
[----:B------:R-:W-:Y:S02]  /*f4d0*/  IMAD.U32 R3, RZ, RZ, UR17 ;  /* 0x00000011ff037e24 */ /* 0x000fe4000f8e00ff */
[----:B------:R-:W-:Y:S02]  /*f4e0*/  IMAD.U32 R2, RZ, RZ, UR16 ;  /* 0x00000010ff027e24 */ /* 0x000fe4000f8e00ff */
[----:B------:R-:W-:Y:S02]  /*f4f0*/  IMAD.U32 R3, RZ, RZ, UR5 ;  /* 0x00000005ff037e24 */ /* 0x000fe4000f8e00ff */
[C---:B------:R-:W-:Y:S01]  /*f500*/  IMAD R6, R4.reuse, c[0x0][0x3e4], R0 ;  /* 0x0000f90004067a24 */ /* 0x040fe200078e0200 */
[----:B------:R-:W-:Y:S01]  /*f510*/  SHF.R.S32.HI R0, RZ, 0x1f, R5 ;  /* 0x0000001fff007819 */ /* 0x000fe20000011405 */
[----:B------:R-:W-:-:S04]  /*f520*/  IMAD.WIDE.U32 R2, R4, c[0x0][0x3e0], R2 ;  /* 0x0000f80004027a25 */ /* 0x000fc800078e0002 */
[----:B------:R-:W-:Y:S02]  /*f530*/  IMAD R0, R0, c[0x0][0x3d8], RZ ;  /* 0x0000f60000007a24 */ /* 0x000fe400078e02ff */
[----:B------:R-:W-:Y:S02]  /*f540*/  IMAD.IADD R3, R3, 0x1, R6 ;  /* 0x0000000103037824 */ /* 0x000fe400078e0206 */
[C---:B------:R-:W-:Y:S02]  /*f550*/  IMAD R0, R5.reuse, c[0x0][0x3dc], R0 ;  /* 0x0000f70005007a24 */ /* 0x040fe400078e0200 */
[----:B------:R-:W-:-:S04]  /*f560*/  IMAD.WIDE.U32 R2, R5, c[0x0][0x3d8], R2 ;  /* 0x0000f60005027a25 */ /* 0x000fc800078e0002 */
[----:B------:R-:W-:Y:S01]  /*f570*/  IMAD.IADD R3, R3, 0x1, R0 ;  /* 0x0000000103037824 */ /* 0x000fe200078e0200 */
[----:B------:R-:W-:Y:S01]  /*f580*/  LEA R4, P0, R2, c[0x0][0x380], 0x1 ;  /* 0x0000e00002047a11 */ /* 0x000fe200078008ff */
[----:B------:R-:W-:-:S03]  /*f590*/  IMAD.SHL.U32 R0, R7, 0x8, RZ ;  /* 0x0000000807007824 */ /* 0x000fc600078e00ff */
[----:B------:R-:W-:Y:S01]  /*f5a0*/  LEA.HI.X R3, R2, c[0x0][0x384], R3, 0x1, P0 ;  /* 0x0000e10002037a11 */ /* 0x000fe200000f0c03 */
[----:B------:R-:W1:Y:S01]  /*f5b0*/  SHFL.IDX PT, R6, R4, RZ, 0x181f ;  /* 0x00181fff04067589 */ /* 0x000e6200000e0000 */
[----:B------:R-:W-:Y:S01]  /*f5c0*/  IMAD R2, R10, 0x80, R8 ;  /* 0x000000800a027824 */ /* 0x000fe200078e0208 */
[----:B------:R-:W-:Y:S02]  /*f5d0*/  ISETP.GE.AND P0, PT, R0, c[0x0][0x3c8], PT ;  /* 0x0000f20000007a0c */ /* 0x000fe40003f06270 */
[----:B------:R-:W2:Y:S01]  /*f5e0*/  SHFL.IDX PT, R7, R3, RZ, 0x181f ;  /* 0x00181fff03077589 */ /* 0x000ea200000e0000 */
[----:B------:R-:W-:Y:S02]  /*f5f0*/  SHF.R.S32.HI R19, RZ, 0x1f, R0 ;  /* 0x0000001fff137819 */ /* 0x000fe40000011400 */
[C---:B------:R-:W-:Y:S01]  /*f600*/  ISETP.GE.OR P2, PT, R2.reuse, R18, P0 ;  /* 0x000000120200720c */ /* 0x040fe20000746670 */
[----:B------:R-:W3:Y:S01]  /*f610*/  SHFL.IDX PT, R5, R4, 0x1, 0x181f ;  /* 0x00381f0004057f89 */ /* 0x000ee200000e0000 */
[----:B------:R-:W-:-:S02]  /*f620*/  IADD3 R8, R2, 0x10, RZ ;  /* 0x0000001002087810 */ /* 0x000fc40007ffe0ff */
[----:B------:R-:W-:Y:S01]  /*f630*/  IADD3 R14, R2, 0x20, RZ ;  /* 0x00000020020e7810 */ /* 0x000fe20007ffe0ff */
[----:B------:R-:W4:Y:S01]  /*f640*/  SHFL.IDX PT, R9, R3, 0x1, 0x181f ;  /* 0x00381f0003097f89 */ /* 0x000f2200000e0000 */
[-C--:B------:R-:W-:Y:S02]  /*f650*/  ISETP.GE.OR P4, PT, R8, R18.reuse, P0 ;  /* 0x000000120800720c */ /* 0x080fe40000786670 */
[C---:B------:R-:W-:Y:S01]  /*f660*/  IADD3 R10, R2.reuse, 0x40, RZ ;  /* 0x00000040020a7810 */ /* 0x040fe20007ffe0ff */
[----:B------:R-:W3:Y:S01]  /*f670*/  SHFL.IDX PT, R8, R4, 0x2, 0x181f ;  /* 0x00581f0004087f89 */ /* 0x000ee200000e0000 */
[----:B------:R-:W-:Y:S02]  /*f680*/  IADD3 R13, R2, 0x30, RZ ;  /* 0x00000030020d7810 */ /* 0x000fe40007ffe0ff */
[-C--:B------:R-:W-:Y:S01]  /*f690*/  ISETP.GE.OR P3, PT, R14, R18.reuse, P0 ;  /* 0x000000120e00720c */ /* 0x080fe20000766670 */
[----:B------:R-:W3:Y:S01]  /*f6a0*/  SHFL.IDX PT, R12, R3, 0x2, 0x181f ;  /* 0x00581f00030c7f89 */ /* 0x000ee200000e0000 */
[----:B------:R-:W-:-:S02]  /*f6b0*/  ISETP.GE.OR P6, PT, R10, R18, P0 ;  /* 0x000000120a00720c */ /* 0x000fc400007c6670 */
[C---:B-1----:R-:W-:Y:S01]  /*f6c0*/  @!P2 LEA R6, P1, R0.reuse, R6, 0x1 ;  /* 0x000000060006a211 */ /* 0x042fe200078208ff */
[----:B------:R-:W-:Y:S03]  /*f6d0*/  SHFL.IDX PT, R11, R4, 0x3, 0x181f ;  /* 0x00781f00040b7f89 */ /* 0x000fe600000e0000 */
[----:B--2---:R-:W-:Y:S01]  /*f6e0*/  @!P2 LEA.HI.X R7, R0, R7, R19, 0x1, P1 ;  /* 0x000000070007a211 */ /* 0x004fe200008f0c13 */
[----:B------:R-:W-:Y:S01]  /*f6f0*/  SHFL.IDX PT, R14, R3, 0x3, 0x181f ;  /* 0x00781f00030e7f89 */ /* 0x000fe200000e0000 */
[----:B------:R-:W-:-:S03]  /*f700*/  ISETP.GE.OR P1, PT, R13, R18, P0 ;  /* 0x000000120d00720c */ /* 0x000fc60000726670 */
[----:B------:R3:W-:Y:S04]  /*f710*/  @!P2 ST.E.128 [R6.64], RZ ;  /* 0x000000ff0600a985 */ /* 0x0007e8000c101d0c */
[----:B------:R-:W1:Y:S04]  /*f720*/  SHFL.IDX PT, R10, R4, 0x4, 0x181f ;  /* 0x00981f00040a7f89 */ /* 0x000e6800000e0000 */
[----:B------:R-:W-:Y:S04]  /*f730*/  SHFL.IDX PT, R13, R4, 0x5, 0x181f ;  /* 0x00b81f00040d7f89 */ /* 0x000fe800000e0000 */
[----:B------:R-:W2:Y:S04]  /*f740*/  SHFL.IDX PT, R17, R3, 0x4, 0x181f ;  /* 0x00981f0003117f89 */ /* 0x000ea800000e0000 */
[----:B------:R-:W1:Y:S04]  /*f750*/  SHFL.IDX PT, R16, R3, 0x5, 0x181f ;  /* 0x00b81f0003107f89 */ /* 0x000e6800000e0000 */
[----:B------:R-:W-:Y:S04]  /*f760*/  SHFL.IDX PT, R15, R3, 0x6, 0x181f ;  /* 0x00d81f00030f7f89 */ /* 0x000fe800000e0000 */
[----:B------:R-:W-:Y:S01]  /*f770*/  SHFL.IDX PT, R3, R3, 0x7, 0x181f ;  /* 0x00f81f0003037f89 */ /* 0x000fe200000e0000 */
[----:B---3--:R-:W-:-:S02]  /*f780*/  @!P4 LEA R6, P2, R0, R5, 0x1 ;  /* 0x000000050006c211 */ /* 0x008fc400078408ff */
[----:B------:R-:W-:Y:S01]  /*f790*/  IADD3 R7, R2, 0x50, RZ ;  /* 0x0000005002077810 */ /* 0x000fe20007ffe0ff */
[----:B------:R-:W3:Y:S03]  /*f7a0*/  SHFL.IDX PT, R5, R4, 0x6, 0x181f ;  /* 0x00d81f0004057f89 */ /* 0x000ee600000e0000 */
[----:B------:R-:W-:Y:S01]  /*f7b0*/  ISETP.GE.OR P5, PT, R7, R18, P0 ;  /* 0x000000120700720c */ /* 0x000fe200007a6670 */
[----:B------:R-:W2:Y:S01]  /*f7c0*/  SHFL.IDX PT, R4, R4, 0x7, 0x181f ;  /* 0x00f81f0004047f89 */ /* 0x000ea200000e0000 */
[----:B----4-:R-:W-:Y:S02]  /*f7d0*/  @!P4 LEA.HI.X R7, R0, R9, R19, 0x1, P2 ;  /* 0x000000090007c211 */ /* 0x010fe400010f0c13 */
[----:B------:R-:W-:Y:S02]  /*f7e0*/  IADD3 R9, R2, 0x60, RZ ;  /* 0x0000006002097810 */ /* 0x000fe40007ffe0ff */
[----:B------:R-:W-:Y:S01]  /*f7f0*/  @!P3 LEA R8, P2, R0, R8, 0x1 ;  /* 0x000000080008b211 */ /* 0x000fe200078408ff */
[----:B------:R4:W-:Y:S01]  /*f800*/  @!P4 ST.E.128 [R6.64], RZ ;  /* 0x000000ff0600c985 */ /* 0x0009e2000c101d0c */
[----:B------:R-:W-:-:S02]  /*f810*/  ISETP.GE.OR P4, PT, R9, R18, P0 ;  /* 0x000000120900720c */ /* 0x000fc40000786670 */
[----:B------:R-:W-:Y:S02]  /*f820*/  @!P3 LEA.HI.X R9, R0, R12, R19, 0x1, P2 ;  /* 0x0000000c0009b211 */ /* 0x000fe400010f0c13 */
[----:B------:R-:W-:-:S03]  /*f830*/  IADD3 R2, R2, 0x70, RZ ;  /* 0x0000007002027810 */ /* 0x000fc60007ffe0ff */
[----:B------:R3:W-:Y:S01]  /*f840*/  @!P3 ST.E.128 [R8.64], RZ ;  /* 0x000000ff0800b985 */ /* 0x0007e2000c101d0c */
[----:B------:R-:W-:Y:S02]  /*f850*/  ISETP.GE.OR P0, PT, R2, R18, P0 ;  /* 0x000000120200720c */ /* 0x000fe40000706670 */
[C---:B-1----:R-:W-:Y:S02]  /*f860*/  @!P6 LEA R10, P3, R0.reuse, R10, 0x1 ;  /* 0x0000000a000ae211 */ /* 0x042fe400078608ff */
[C---:B----4-:R-:W-:Y:S02]  /*f870*/  @!P1 LEA R6, P2, R0.reuse, R11, 0x1 ;  /* 0x0000000b00069211 */ /* 0x050fe400078408ff */
[C-C-:B--2---:R-:W-:Y:S02]  /*f880*/  @!P6 LEA.HI.X R11, R0.reuse, R17, R19.reuse, 0x1, P3 ;  /* 0x00000011000be211 */ /* 0x144fe400018f0c13 */
[C---:B------:R-:W-:Y:S02]  /*f890*/  @!P1 LEA.HI.X R7, R0.reuse, R14, R19, 0x1, P2 ;  /* 0x0000000e00079211 */ /* 0x040fe400010f0c13 */
[----:B---3--:R-:W-:-:S03]  /*f8a0*/  @!P5 LEA R8, P2, R0, R13, 0x1 ;  /* 0x0000000d0008d211 */ /* 0x008fc600078408ff */
[----:B------:R1:W-:Y:S01]  /*f8b0*/  @!P1 ST.E.128 [R6.64], RZ ;  /* 0x000000ff06009985 */ /* 0x0003e2000c101d0c */
[----:B------:R-:W-:-:S03]  /*f8c0*/  @!P5 LEA.HI.X R9, R0, R16, R19, 0x1, P2 ;  /* 0x000000100009d211 */ /* 0x000fc600010f0c13 */
[----:B------:R2:W-:Y:S04]  /*f8d0*/  @!P6 ST.E.128 [R10.64], RZ ;  /* 0x000000ff0a00e985 */ /* 0x0005e8000c101d0c */
[----:B------:R2:W-:Y:S01]  /*f8e0*/  @!P5 ST.E.128 [R8.64], RZ ;  /* 0x000000ff0800d985 */ /* 0x0005e2000c101d0c */
[----:B-1----:R-:W-:-:S04]  /*f8f0*/  @!P4 LEA R6, P1, R0, R5, 0x1 ;  /* 0x000000050006c211 */ /* 0x002fc800078208ff */
[----:B------:R-:W-:-:S05]  /*f900*/  @!P4 LEA.HI.X R7, R0, R15, R19, 0x1, P1 ;  /* 0x0000000f0007c211 */ /* 0x000fca00008f0c13 */
[----:B------:R2:W-:Y:S01]  /*f910*/  @!P4 ST.E.128 [R6.64], RZ ;  /* 0x000000ff0600c985 */ /* 0x0005e2000c101d0c */
[----:B------:R-:W-:Y:S05]  /*f920*/  @P0 EXIT ;  /* 0x000000000000094d */ /* 0x000fea0003800000 */
[----:B------:R-:W-:-:S04]  /*f930*/  LEA R2, P0, R0, R4, 0x1 ;  /* 0x0000000400027211 */ /* 0x000fc800078008ff */
[----:B------:R-:W-:-:S05]  /*f940*/  LEA.HI.X R3, R0, R3, R19, 0x1, P0 ;  /* 0x0000000300037211 */ /* 0x000fca00000f0c13 */
[----:B------:R-:W-:Y:S01]  /*f950*/  ST.E.128 [R2.64], RZ ;  /* 0x000000ff02007985 */ /* 0x000fe2000c101d0c */
[----:B------:R-:W-:Y:S05]  /*f960*/  EXIT ;  /* 0x000000000000794d */ /* 0x000fea0003800000 */
.L_x_43:
        /* <DEDUP_REMOVED lines=9> */
.L_x_1597:


//--------------------- .text._ZN7cutlass13device_kernelIN5flash19enable_sm80_to_sm89INS1_16FlashAttnFwdSm80INS1_25CollectiveMainloopFwdSm80ILi4ELi1ELb0EN4cute5tupleIJNS5_1CILi128EEENS7_ILi112EEENS7_ILi64EEEEEELi64ENS_10bfloat16_tEfNS_4arch4Sm80ELb0ELb0ELb1ELb1ELb1ELb1ELb1ELb0EEENS1_21CollectiveEpilogueFwdINS6_IJS8_SA_S9_EEENS6_IJNS7_ILi1EEESI_SI_EEESC_SE_Li128ELb1ELb1ELb0ELb0EEENS1_19SingleTileSchedulerILb1ELb0ELb1ELi128EEEEEEEEEvNT_6ParamsE --------------------------
	.section	.text._ZN7cutlass13device_kernelIN5flash19enable_sm80_to_sm89INS1_16FlashAttnFwdSm80INS1_25CollectiveMainloopFwdSm80ILi4ELi1ELb0EN4cute5tupleIJNS5_1CILi128EEENS7_ILi112EEENS7_ILi64EEEEEELi64ENS_10bfloat16_tEfNS_4arch4Sm80ELb0ELb0ELb1ELb1ELb1ELb1ELb1ELb0EEENS1_21CollectiveEpilogueFwdINS6_IJS8_SA_S9_EEENS6_IJNS7_ILi1EEESI_SI_EEESC_SE_Li128ELb1ELb1ELb0ELb0EEENS1_19SingleTileSchedulerILb1ELb0ELb1ELi128EEEEEEEEEvNT_6ParamsE,"ax",@progbits
	.sectioninfo	@"SHI_REGISTERS=255"
	.align	128
.text._ZN7cutlass13device_kernelIN5flash19enable_sm80_to_sm89INS1_16FlashAttnFwdSm80INS1_25CollectiveMainloopFwdSm80ILi4ELi1ELb0EN4cute5tupleIJNS5_1CILi128EEENS7_ILi112EEENS7_ILi64EEEEEELi64ENS_10bfloat16_tEfNS_4arch4Sm80ELb0ELb0ELb1ELb1ELb1ELb1ELb1ELb0EEENS1_21CollectiveEpilogueFwdINS6_IJS8_SA_S9_EEENS6_IJNS7_ILi1EEESI_SI_EEESC_SE_Li128ELb1ELb1ELb0ELb0EEENS1_19SingleTileSchedulerILb1ELb0ELb1ELi128EEEEEEEEEvNT_6ParamsE:
        .type           _ZN7cutlass13device_kernelIN5flash19enable_sm80_to_sm89INS1_16FlashAttnFwdSm80INS1_25CollectiveMainloopFwdSm80ILi4ELi1ELb0EN4cute5tupleIJNS5_1CILi128EEENS7_ILi112EEENS7_ILi64EEEEEELi64ENS_10bfloat16_tEfNS_4arch4Sm80ELb0ELb0ELb1ELb1ELb1ELb1ELb1ELb0EEENS1_21CollectiveEpilogueFwdINS6_IJS8_SA_S9_EEENS6_IJNS7_ILi1EEESI_SI_EEESC_SE_Li128ELb1ELb1ELb0ELb0EEENS1_19SingleTileSchedulerILb1ELb0ELb1ELi128EEEEEEEEEvNT_6ParamsE,@function
        .size           _ZN7cutlass13device_kernelIN5flash19enable_sm80_to_sm89INS1_16FlashAttnFwdSm80INS1_25CollectiveMainloopFwdSm80ILi4ELi1ELb0EN4cute5tupleIJNS5_1CILi128EEENS7_ILi112EEENS7_ILi64EEEEEELi64ENS_10bfloat16_tEfNS_4arch4Sm80ELb0ELb0ELb1ELb1ELb1ELb1ELb1ELb0EEENS1_21CollectiveEpilogueFwdINS6_IJS8_SA_S9_EEENS6_IJNS7_ILi1EEESI_SI_EEESC_SE_Li128ELb1ELb1ELb0ELb0EEENS1_19SingleTileSchedulerILb1ELb0ELb1ELi128EEEEEEEEEvNT_6ParamsE,(.L_x_1598 - _ZN7cutlass13device_kernelIN5flash19enable_sm80_to_sm89INS1_16FlashAttnFwdSm80INS1_25CollectiveMainloopFwdSm80ILi4ELi1ELb0EN4cute5tupleIJNS5_1CILi128EEENS7_ILi112EEENS7_ILi64EEEEEELi64ENS_10bfloat16_tEfNS_4arch4Sm80ELb0ELb0ELb1ELb1ELb1ELb1ELb1ELb0EEENS1_21CollectiveEpilogueFwdINS6_IJS8_SA_S9_EEENS6_IJNS7_ILi1EEESI_SI_EEESC_SE_Li128ELb1ELb1ELb0ELb0EEENS1_19SingleTileSchedulerILb1ELb0ELb1ELi128EEEEEEEEEvNT_6ParamsE)
        .other          _ZN7cutlass13device_kernelIN5flash19enable_sm80_to_sm89INS1_16FlashAttnFwdSm80INS1_25CollectiveMainloopFwdSm80ILi4ELi1ELb0EN4cute5tupleIJNS5_1CILi128EEENS7_ILi112EEENS7_ILi64EEEEEELi64ENS_10bfloat16_tEfNS_4arch4Sm80ELb0ELb0ELb1ELb1ELb1ELb1ELb1ELb0EEENS1_21CollectiveEpilogueFwdINS6_IJS8_SA_S9_EEENS6_IJNS7_ILi1EEESI_SI_EEESC_SE_Li128ELb1ELb1ELb0ELb0EEENS1_19SingleTileSchedulerILb1ELb0ELb1ELi128EEEEEEEEEvNT_6ParamsE,@"STO_CUDA_ENTRY STV_DEFAULT"
_ZN7cutlass13device_kernelIN5flash19enable_sm80_to_sm89INS1_16FlashAttnFwdSm80INS1_25CollectiveMainloopFwdSm80ILi4ELi1ELb0EN4cute5tupleIJNS5_1CILi128EEENS7_ILi112EEENS7_ILi64EEEEEELi64ENS_10bfloat16_tEfNS_4arch4Sm80ELb0ELb0ELb1ELb1ELb1ELb1ELb1ELb0EEENS1_21CollectiveEpilogueFwdINS6_IJS8_SA_S9_EEENS6_IJNS7_ILi1EEESI_SI_EEESC_SE_Li128ELb1ELb1ELb0ELb0EEENS1_19SingleTileSchedulerILb1ELb0ELb1ELi128EEEEEEEEEvNT_6ParamsE:
        /* <DEDUP_REMOVED lines=12> */
[----:B------:R-:W-:Y:S05]  /*00c0*/  @!P0 BRA `(.L_x_44) ;  /* 0x000001c000008947 */ /* 0x000fea0003800000 */
[----:B---3--:R-:W-:-:S04]  /*00d0*/  ISETP.NE.U32.AND P0, PT, RZ, c[0x0][0x568], PT ;  /* 0x00015a00ff007a0c */ /* 0x008fc80003f05070 */
[----:B------:R-:W-:-:S13]  /*00e0*/  ISETP.NE.AND.EX P0, PT, RZ, c[0x0][0x56c], PT, P0 ;  /* 0x00015b00ff007a0c */ /* 0x000fda0003f05300 */
[----:B------:R-:W-:Y:S05]  /*00f0*/  @!P0 BRA `(.L_x_45) ;  /* 0x0000005000008947 */ /* 0x000fea0003800000 */
[----:B------:R-:W-:Y:S02]  /*0100*/  MOV R2, UR4 ;  /* 0x0000000400027c02 */ /* 0x000fe40008000f00 */
[----:B------:R-:W-:-:S05]  /*0110*/  MOV R3, UR5 ;  /* 0x0000000500037c02 */ /* 0x000fca0008000f00 */
[----:B------:R-:W2:Y:S02]  /*0120*/  LDG.E R0, [R2.64] ;  /* 0x0000001602007981 */ /* 0x000ea4000c1e1900 */
[----:B--2---:R1:W2:Y:S02]  /*0130*/  R2UR UR6, R0 ;  /* 0x00000000000673c2 */ /* 0x0042a400000e0000 */
[----:B-12---:R-:W-:Y:S05]  /*0140*/  BRA `(.L_x_46) ;  /* 0x000000e000007947 */ /* 0x006fea0003800000 */
.L_x_45:
        /* <DEDUP_REMOVED lines=13> */
.L_x_47:
[----:B------:R-:W-:Y:S02]  /*0220*/  ULDC UR6, c[0x0][0x54c] ;  /* 0x0001530000067ab9 */ /* 0x000fe40000000800 */
.L_x_46:
[----:B------:R-:W-:Y:S02]  /*0230*/  ULDC UR4, c[0x0][0x548] ;  /* 0x0001520000047ab9 */ /* 0x000fe40000000800 */
[----:B------:R-:W-:-:S02]  /*0240*/  USHF.L.U32 UR5, UR16, 0x7, URZ ;  /* 0x0000000710057899 */ /* 0x000fc4000800063f */
[----:B------:R-:W-:-:S04]  /*0250*/  UIMAD UR4, UR6, UR4, URZ ;  /* 0x00000004060472a4 */ /* 0x000fc8000f8e023f */
[----:B------:R-:W-:-:S04]  /*0260*/  UISETP.GE.AND UP0, UPT, UR5, UR4, UPT ;  /* 0x000000040500728c */ /* 0x000fc8000bf06270 */
[----:B------:R-:W-:Y:S01]  /*0270*/  USEL UR20, UR20, 0xffffffff, !UP0 ;  /* 0xffffffff14147887 */ /* 0x000fe2000c000000 */
[----:B------:R-:W-:Y:S05]  /*0280*/  BRA `(.L_x_48) ;  /* 0x000001b000007947 */ /* 0x000fea0003800000 */
.L_x_44:
        /* <DEDUP_REMOVED lines=8> */
.L_x_49:
        /* <DEDUP_REMOVED lines=13> */
.L_x_51:
[----:B------:R-:W-:Y:S02]  /*03e0*/  ULDC UR6, c[0x0][0x54c] ;  /* 0x0001530000067ab9 */ /* 0x000fe40000000800 */
.L_x_50:
[----:B------:R-:W-:Y:S02]  /*03f0*/  ULDC UR4, c[0x0][0x548] ;  /* 0x0001520000047ab9 */ /* 0x000fe40000000800 */
[----:B------:R-:W-:-:S02]  /*0400*/  USHF.L.U32 UR5, UR16, 0x7, URZ ;  /* 0x0000000710057899 */ /* 0x000fc4000800063f */
[----:B------:R-:W-:-:S04]  /*0410*/  UIMAD UR4, UR6, UR4, URZ ;  /* 0x00000004060472a4 */ /* 0x000fc8000f8e023f */
[----:B------:R-:W-:-:S04]  /*0420*/  UISETP.GE.AND UP0, UPT, UR5, UR4, UPT ;  /* 0x000000040500728c */ /* 0x000fc8000bf06270 */
[----:B------:R-:W-:-:S06]  /*0430*/  USEL UR20, UR20, 0xffffffff, !UP0 ;  /* 0xffffffff14147887 */ /* 0x000fcc000c000000 */
.L_x_48:
[----:B------:R-:W-:-:S13]  /*0440*/  ISETP.LE.AND P0, PT, RZ, UR20, PT ;  /* 0x00000014ff007c0c */ /* 0x000fda000bf03270 */
[----:B------:R-:W-:Y:S05]  /*0450*/  @!P0 EXIT ;  /* 0x000000000000894d */ /* 0x000fea0003800000 */
[----:B------:R-:W-:Y:S01]  /*0460*/  ULDC.64 UR4, c[0x0][0x360] ;  /* 0x0000d80000047ab9 */ /* 0x000fe20000000a00 */
[----:B------:R-:W-:Y:S01]  /*0470*/  ISETP.NE.U32.AND P3, PT, RZ, c[0x0][0x348], PT ;  /* 0x0000d200ff007a0c */ /* 0x000fe20003f65070 */
[----:B------:R-:W-:Y:S02]  /*0480*/  UISETP.NE.U32.AND UP0, UPT, URZ, UR4, UPT ;  /* 0x000000043f00728c */ /* 0x000fe4000bf05070 */
[----:B------:R-:W-:Y:S01]  /*0490*/  ULDC.64 UR6, c[0x0][0x370] ;  /* 0x0000dc0000067ab9 */ /* 0x000fe20000000a00 */
[----:B------:R-:W-:Y:S01]  /*04a0*/  ISETP.NE.AND.EX P3, PT, RZ, c[0x0][0x34c], PT, P3 ;  /* 0x0000d300ff007a0c */ /* 0x000fe20003f65330 */
[----:B------:R-:W-:Y:S02]  /*04b0*/  UISETP.NE.AND.EX UP0, UPT, URZ, UR5, UPT, UP0 ;  /* 0x000000053f00728c */ /* 0x000fe4000bf05300 */
[----:B------:R-:W-:Y:S02]  /*04c0*/  UISETP.NE.U32.AND UP1, UPT, URZ, UR6, UPT ;  /* 0x000000063f00728c */ /* 0x000fe4000bf25070 */
[----:B------:R-:W-:-:S02]  /*04d0*/  ULDC.64 UR4, c[0x0][0x360] ;  /* 0x0000d80000047ab9 */ /* 0x000fc40000000a00 */
[----:B------:R-:W-:Y:S01]  /*04e0*/  UISETP.NE.AND.EX UP1, UPT, URZ, UR7, UPT, UP1 ;  /* 0x000000073f00728c */ /* 0x000fe2000bf25310 */
[----:B------:R-:W-:Y:S01]  /*04f0*/  PLOP3.LUT P1, PT, PT, PT, UP0, 0x80, 0x0 ;  /* 0x000000000000781c */ /* 0x000fe20003f2f008 */
[----:B------:R-:W-:Y:S02]  /*0500*/  ULDC.64 UR8, c[0x0][0x370] ;  /* 0x0000dc0000087ab9 */ /* 0x000fe40000000a00 */
[----:B------:R-:W-:Y:S02]  /*0510*/  ULDC.64 UR6, c[0x0][0x348] ;  /* 0x0000d20000067ab9 */ /* 0x000fe40000000a00 */
[----:B------:R-:W-:Y:S01]  /*0520*/  @UP0 UIMAD.WIDE UR4, UR20, UR10, UR4 ;  /* 0x0000000a140402a5 */ /* 0x000fe2000f8e0204 */
[----:B------:R-:W-:Y:S01]  /*0530*/  PLOP3.LUT P2, PT, PT, PT, UP1, 0x80, 0x0 ;  /* 0x000000000000781c */ /* 0x000fe20003f4f018 */
[----:B------:R-:W-:-:S03]  /*0540*/  UIMAD.WIDE UR6, UR20, UR10, UR6 ;  /* 0x0000000a140672a5 */ /* 0x000fc6000f8e0206 */
[----:B------:R-:W-:Y:S01]  /*0550*/  @UP1 UIMAD.WIDE UR8, UR20, UR10, UR8 ;  /* 0x0000000a140812a5 */ /* 0x000fe2000f8e0208 */
[----:B------:R-:W-:Y:S01]  /*0560*/  IMAD.U32 R2, RZ, RZ, UR4 ;  /* 0x00000004ff027e24 */ /* 0x000fe2000f8e00ff */
[----:B------:R-:W-:Y:S01]  /*0570*/  MOV R3, UR5 ;  /* 0x0000000500037c02 */ /* 0x000fe20008000f00 */
[----:B------:R-:W-:Y:S01]  /*0580*/  ULDC.64 UR4, c[0x0][0x358] ;  /* 0x0000d60000047ab9 */ /* 0x000fe20000000a00 */
[----:B------:R-:W-:Y:S01]  /*0590*/  ISETP.NE.U32.AND P4, PT, RZ, c[0x0][0x350], PT ;  /* 0x0000d400ff007a0c */ /* 0x000fe20003f85070 */
[----:B------:R-:W-:Y:S01]  /*05a0*/  UISETP.NE.U32.AND UP1, UPT, URZ, UR4, UPT ;  /* 0x000000043f00728c */ /* 0x000fe2000bf25070 */
[----:B------:R-:W-:Y:S01]  /*05b0*/  IMAD.U32 R8, RZ, RZ, UR6 ;  /* 0x00000006ff087e24 */ /* 0x000fe2000f8e00ff */
[----:B------:R1:W2:Y:S01]  /*05c0*/  @P1 LDG.E R0, [R2.64] ;  /* 0x0000001602001981 */ /* 0x0002a2000c1e1900 */
[----:B------:R-:W-:Y:S01]  /*05d0*/  IMAD.U32 R9, RZ, RZ, UR7 ;  /* 0x00000007ff097e24 */ /* 0x000fe2000f8e00ff */
[----:B------:R-:W-:Y:S01]  /*05e0*/  UISETP.NE.AND.EX UP1, UPT, URZ, UR5, UPT, UP1 ;  /* 0x000000053f00728c */ /* 0x000fe2000bf25310 */
[----:B------:R-:W-:Y:S01]  /*05f0*/  ISETP.NE.AND.EX P4, PT, RZ, c[0x0][0x354], PT, P4 ;  /* 0x0000d500ff007a0c */ /* 0x000fe20003f85340 */
[----:B------:R-:W-:Y:S01]  /*0600*/  ULDC.64 UR6, c[0x0][0x350] ;  /* 0x0000d40000067ab9 */ /* 0x000fe20000000a00 */
[----:B------:R-:W-:Y:S01]  /*0610*/  IMAD.U32 R4, RZ, RZ, UR8 ;  /* 0x00000008ff047e24 */ /* 0x000fe2000f8e00ff */
[----:B------:R-:W-:Y:S01]  /*0620*/  ULDC.64 UR4, c[0x0][0x358] ;  /* 0x0000d60000047ab9 */ /* 0x000fe20000000a00 */
[----:B------:R-:W-:Y:S01]  /*0630*/  IMAD.U32 R5, RZ, RZ, UR9 ;  /* 0x00000009ff057e24 */ /* 0x000fe2000f8e00ff */
[----:B------:R-:W-:Y:S01]  /*0640*/  PLOP3.LUT P0, PT, PT, PT, UP1, 0x80, 0x0 ;  /* 0x000000000000781c */ /* 0x000fe20003f0f018 */
[----:B------:R-:W-:Y:S01]  /*0650*/  UIMAD.WIDE UR6, UR20, UR10, UR6 ;  /* 0x0000000a140672a5 */ /* 0x000fe2000f8e0206 */
[----:B------:R-:W3:Y:S01]  /*0660*/  @P3 LDG.E R6, [R8.64] ;  /* 0x0000001608063981 */ /* 0x000ee2000c1e1900 */
[----:B------:R-:W-:Y:S01]  /*0670*/  UIMAD.WIDE UR4, UR20, UR10, UR4 ;  /* 0x0000000a140472a5 */ /* 0x000fe2000f8e0204 */
[----:B------:R-:W-:Y:S01]  /*0680*/  MOV R27, RZ ;  /* 0x000000ff001b7202 */ /* 0x000fe20000000f00 */
[----:B------:R-:W-:Y:S01]  /*0690*/  IMAD.MOV.U32 R10, RZ, RZ, RZ ;  /* 0x000000ffff0a7224 */ /* 0x000fe200078e00ff */
[----:B------:R4:W3:Y:S03]  /*06a0*/  @P2 LDG.E R7, [R4.64] ;  /* 0x0000001604072981 */ /* 0x0008e6000c1e1900 */
[----:B-1----:R-:W-:Y:S01]  /*06b0*/  IMAD.U32 R2, RZ, RZ, UR4 ;  /* 0x00000004ff027e24 */ /* 0x002fe2000f8e00ff */
[----:B------:R-:W-:-:S05]  /*06c0*/  MOV R3, UR5 ;  /* 0x0000000500037c02 */ /* 0x000fca0008000f00 */
[----:B------:R1:W5:Y:S01]  /*06d0*/  @P0 LDG.E R10, [R2.64] ;  /* 0x00000016020a0981 */ /* 0x000362000c1e1900 */
[----:B----4-:R-:W-:Y:S01]  /*06e0*/  IMAD.U32 R4, RZ, RZ, UR6 ;  /* 0x00000006ff047e24 */ /* 0x010fe2000f8e00ff */
[----:B------:R-:W-:-:S05]  /*06f0*/  MOV R5, UR7 ;  /* 0x0000000700057c02 */ /* 0x000fca0008000f00 */
[----:B------:R1:W5:Y:S01]  /*0700*/  @P4 LDG.E R27, [R4.64] ;  /* 0x00000016041b4981 */ /* 0x000362000c1e1900 */
[----:B------:R-:W4:Y:S01]  /*0710*/  S2UR UR15, SR_CTAID.Y ;  /* 0x00000000000f79c3 */ /* 0x000f220000002600 */
[----:B------:R-:W-:Y:S02]  /*0720*/  UMOV UR17, URZ ;  /* 0x0000003f00117c82 */ /* 0x000fe40008000000 */
[----:B------:R-:W-:Y:S02]  /*0730*/  ULDC UR19, c[0x0][0x168] ;  /* 0x00005a0000137ab9 */ /* 0x000fe40000000800 */
[----:B------:R-:W-:Y:S02]  /*0740*/  UMOV UR18, URZ ;  /* 0x0000003f00127c82 */ /* 0x000fe40008000000 */
[----:B------:R-:W-:Y:S02]  /*0750*/  ULDC UR4, c[0x0][0x2ac] ;  /* 0x0000ab0000047ab9 */ /* 0x000fe40000000800 */
[----:B------:R-:W-:-:S02]  /*0760*/  ULDC UR21, c[0x0][0x1d0] ;  /* 0x0000740000157ab9 */ /* 0x000fc40000000800 */
[----:B------:R-:W-:-:S03]  /*0770*/  UIMAD UR21, UR4, UR21, URZ ;  /* 0x00000015041572a4 */ /* 0x000fc6000f8e023f */
[----:B------:R-:W-:Y:S02]  /*0780*/  ULDC UR4, c[0x0][0x228] ;  /* 0x00008a0000047ab9 */ /* 0x000fe40000000800 */
[----:B----4-:R-:W-:Y:S01]  /*0790*/  USHF.R.S32.HI UR14, URZ, 0x1f, UR15 ;  /* 0x0000001f3f0e7899 */ /* 0x010fe2000801140f */
[----:B--2---:R1:W2:Y:S08]  /*07a0*/  @P1 R2UR UR19, R0 ;  /* 0x00000000001313c2 */ /* 0x0042b000000e0000 */
[----:B---3--:R1:W3:Y:S08]  /*07b0*/  @P3 R2UR UR18, R6 ;  /* 0x00000000061233c2 */ /* 0x0082f000000e0000 */
[----:B------:R1:W4:Y:S01]  /*07c0*/  @P2 R2UR UR17, R7 ;  /* 0x00000000071123c2 */ /* 0x00032200000e0000 */
[----:B------:R-:W-:Y:S05]  /*07d0*/  @P1 BRA `(.L_x_52) ;  /* 0x0000006000001947 */ /* 0x000fea0003800000 */
[----:B------:R-:W-:Y:S05]  /*07e0*/  @!P3 BRA `(.L_x_52) ;  /* 0x000000500000b947 */ /* 0x000fea0003800000 */
[----:B-1--4-:R-:W4:Y:S04]  /*07f0*/  LDG.E R6, [R8.64] ;  /* 0x0000001608067981 */ /* 0x012f28000c1e1900 */
[----:B---3--:R-:W3:Y:S01]  /*0800*/  LDG.E R0, [R8.64+0x4] ;  /* 0x0000041608007981 */ /* 0x008ee2000c1e1900 */
[----:B--2-4-:R-:W1:Y:S08]  /*0810*/  R2UR UR19, R6 ;  /* 0x00000000061373c2 */ /* 0x014e7000000e0000 */
[----:B---3--:R-:W1:Y:S02]  /*0820*/  R2UR UR5, R0 ;  /* 0x00000000000573c2 */ /* 0x008e6400000e0000 */
[----:B-1----:R-:W-:-:S06]  /*0830*/  UIADD3 UR19, -UR19, UR5, URZ ;  /* 0x0000000513137290 */ /* 0x002fcc000fffe13f */
.L_x_52:
[----:B------:R-:W-:-:S04]  /*0840*/  ISETP.NE.U32.AND P1, PT, RZ, c[0x0][0x368], PT ;  /* 0x0000da00ff007a0c */ /* 0x000fc80003f25070 */
[----:B------:R-:W-:-:S13]  /*0850*/  ISETP.NE.AND.EX P1, PT, RZ, c[0x0][0x36c], PT, P1 ;  /* 0x0000db00ff007a0c */ /* 0x000fda0003f25310 */
[----:B------:R-:W-:Y:S05]  /*0860*/  @!P1 BRA `(.L_x_53) ;  /* 0x0000007000009947 */ /* 0x000fea0003800000 */
[----:B------:R-:W-:Y:S02]  /*0870*/  ULDC.64 UR6, c[0x0][0x368] ;  /* 0x0000da0000067ab9 */ /* 0x000fe40000000a00 */
[----:B------:R-:W-:-:S06]  /*0880*/  UIMAD.WIDE UR6, UR20, UR10, UR6 ;  /* 0x0000000a140672a5 */ /* 0x000fcc000f8e0206 */
[----:B-1----:R-:W-:Y:S02]  /*0890*/  MOV R4, UR6 ;  /* 0x0000000600047c02 */ /* 0x002fe40008000f00 */
[----:B------:R-:W-:-:S05]  /*08a0*/  MOV R5, UR7 ;  /* 0x0000000700057c02 */ /* 0x000fca0008000f00 */
[----:B----4-:R-:W4:Y:S02]  /*08b0*/  LDG.E R0, [R4.64] ;  /* 0x0000001604007981 */ /* 0x010f24000c1e1900 */
[----:B----4-:R1:W4:Y:S02]  /*08c0*/  R2UR UR21, R0 ;  /* 0x00000000001573c2 */ /* 0x01032400000e0000 */
[----:B-1--4-:R-:W-:Y:S05]  /*08d0*/  BRA `(.L_x_54) ;  /* 0x0000006000007947 */ /* 0x012fea0003800000 */
.L_x_53:
[----:B------:R-:W-:Y:S05]  /*08e0*/  @!P4 BRA `(.L_x_54) ;  /* 0x000000500000c947 */ /* 0x000fea0003800000 */
[----:B-1--4-:R1:W4:Y:S04]  /*08f0*/  LDG.E R0, [R4.64] ;  /* 0x0000001604007981 */ /* 0x012328000c1e1900 */
[----:B-1-3--:R-:W3:Y:S01]  /*0900*/  LDG.E R4, [R4.64+0x4] ;  /* 0x0000041604047981 */ /* 0x00aee2000c1e1900 */
[----:B----4-:R-:W1:Y:S08]  /*0910*/  R2UR UR21, R0 ;  /* 0x00000000001573c2 */ /* 0x010e7000000e0000 */
[----:B---3--:R-:W1:Y:S02]  /*0920*/  R2UR UR5, R4 ;  /* 0x00000000040573c2 */ /* 0x008e6400000e0000 */
[----:B-1----:R-:W-:-:S06]  /*0930*/  UIADD3 UR21, -UR21, UR5, URZ ;  /* 0x0000000515157290 */ /* 0x002fcc000fffe13f */
.L_x_54:
[----:B-1--4-:R1:W4:Y:S01]  /*0940*/  @P0 LDG.E R0, [R2.64] ;  /* 0x0000001602000981 */ /* 0x012322000c1e1900 */
[----:B------:R-:W-:-:S03]  /*0950*/  ULDC.64 UR6, c[0x0][0x378] ;  /* 0x0000de0000067ab9 */ /* 0x000fc60000000a00 */
[----:B-1-3--:R-:W3:Y:S01]  /*0960*/  @P0 LDG.E R2, [R2.64+0x4] ;  /* 0x0000041602020981 */ /* 0x00aee2000c1e1900 */
[----:B------:R-:W-:Y:S01]  /*0970*/  UISETP.NE.U32.AND UP0, UPT, URZ, UR6, UPT ;  /* 0x000000063f00728c */ /* 0x000fe2000bf05070 */
[----:B------:R-:W-:-:S03]  /*0980*/  IMAD.U32 R149, RZ, RZ, UR21 ;  /* 0x00000015ff957e24 */ /* 0x000fc6000f8e00ff */
[----:B------:R-:W-:-:S03]  /*0990*/  UISETP.NE.AND.EX UP0, UPT, URZ, UR7, UPT, UP0 ;  /* 0x000000073f00728c */ /* 0x000fc6000bf05300 */
[----:B------:R-:W-:-:S03]  /*09a0*/  ULDC.64 UR6, c[0x0][0x378] ;  /* 0x0000de0000067ab9 */ /* 0x000fc60000000a00 */
[----:B------:R-:W-:-:S05]  /*09b0*/  PLOP3.LUT P1, PT, PT, PT, UP0, 0x80, 0x0 ;  /* 0x000000000000781c */ /* 0x000fca0003f2f008 */
[----:B------:R-:W-:-:S06]  /*09c0*/  @UP0 UIMAD.WIDE UR6, UR20, UR10, UR6 ;  /* 0x0000000a140602a5 */ /* 0x000fcc000f8e0206 */
[----:B------:R-:W-:Y:S01]  /*09d0*/  IMAD.U32 R4, RZ, RZ, UR6 ;  /* 0x00000006ff047e24 */ /* 0x000fe2000f8e00ff */
[----:B------:R-:W-:-:S05]  /*09e0*/  MOV R5, UR7 ;  /* 0x0000000700057c02 */ /* 0x000fca0008000f00 */
[----:B------:R1:W5:Y:S01]  /*09f0*/  @P1 LDG.E R149, [R4.64] ;  /* 0x0000001604951981 */ /* 0x000362000c1e1900 */
[----:B------:R-:W-:Y:S02]  /*0a00*/  UIADD3 UR5, -UR17, UR21, URZ ;  /* 0x0000001511057290 */ /* 0x000fe4000fffe13f */
[----:B------:R-:W-:Y:S01]  /*0a10*/  UMOV UR24, URZ ;  /* 0x0000003f00187c82 */ /* 0x000fe20008000000 */
[----:B----4-:R-:W4:Y:S08]  /*0a20*/  @P0 R2UR UR6, R0 ;  /* 0x00000000000603c2 */ /* 0x010f3000000e0000 */
[----:B---3--:R-:W4:Y:S02]  /*0a30*/  @P0 R2UR UR7, R2 ;  /* 0x00000000020703c2 */ /* 0x008f2400000e0000 */
[----:B----4-:R-:W-:-:S02]  /*0a40*/  @UP1 UIADD3 UR4, -UR6, UR7, URZ ;  /* 0x0000000706041290 */ /* 0x010fc4000fffe13f */
[----:B------:R-:W-:Y:S02]  /*0a50*/  UIADD3 UR6, -UR5, URZ, URZ ;  /* 0x0000003f05067290 */ /* 0x000fe4000fffe13f */
[----:B------:R-:W-:Y:S02]  /*0a60*/  UIADD3 UR13, UR5, UR4, URZ ;  /* 0x00000004050d7290 */ /* 0x000fe4000fffe03f */
[----:B------:R-:W-:Y:S02]  /*0a70*/  UISETP.LT.AND UP0, UPT, URZ, UR6, UPT ;  /* 0x000000063f00728c */ /* 0x000fe4000bf01270 */
[----:B------:R-:W-:Y:S02]  /*0a80*/  UIADD3 UR25, UR13, 0x6f, URZ ;  /* 0x0000006f0d197890 */ /* 0x000fe4000fffe03f */
[----:B------:R-:W-:Y:S02]  /*0a90*/  USEL UR6, URZ, UR6, !UP0 ;  /* 0x000000063f067287 */ /* 0x000fe4000c000000 */
[----:B------:R-:W-:-:S07]  /*0aa0*/  UIMAD.WIDE UR24, UR25, -0x6db6db6d, UR24 ;  /* 0x92492493191878a5 */ /* 0x000fce000f8e0218 */
[----:B------:R-:W-:Y:S02]  /*0ab0*/  UMOV UR7, UR25 ;  /* 0x0000001900077c82 */ /* 0x000fe40008000000 */
[----:B------:R-:W-:-:S04]  /*0ac0*/  USHF.R.U32.HI UR12, URZ, 0x1f, UR7 ;  /* 0x0000001f3f0c7899 */ /* 0x000fc80008011607 */
[----:B------:R-:W-:Y:S02]  /*0ad0*/  ULEA.HI.SX32 UR12, UR7, UR12, 0x1a ;  /* 0x0000000c070c7291 */ /* 0x000fe4000f8fd23f */
[----:B------:R-:W-:Y:S02]  /*0ae0*/  USHF.R.U32.HI UR7, URZ, 0x4, UR6 ;  /* 0x000000043f077899 */ /* 0x000fe40008011606 */
[----:B------:R-:W-:-:S04]  /*0af0*/  UIMAD UR5, UR12, 0x70, -UR5 ;  /* 0x000000700c0578a4 */ /* 0x000fc8000f8e0a05 */
[----:B------:R-:W-:Y:S01]  /*0b00*/  MOV R0, UR7 ;  /* 0x0000000700007c02 */ /* 0x000fe20008000f00 */
[----:B------:R-:W-:-:S04]  /*0b10*/  UISETP.LT.AND UP0, UPT, UR5, UR4, UPT ;  /* 0x000000040500728c */ /* 0x000fc8000bf01270 */
[----:B------:R-:W-:Y:S01]  /*0b20*/  IMAD.WIDE.U32 R2, R0, 0x24924925, RZ ;  /* 0x2492492500027825 */ /* 0x000fe200078e00ff */
[----:B------:R-:W-:-:S03]  /*0b30*/  USEL UR5, UR5, UR4, UP0 ;  /* 0x0000000405057287 */ /* 0x000fc60008000000 */
[----:B------:R-:W3:Y:S01]  /*0b40*/  R2UR UR7, R3 ;  /* 0x00000000030773c2 */ /* 0x000ee200000e0000 */
[----:B------:R-:W-:-:S07]  /*0b50*/  UISETP.GT.AND UP0, UPT, UR5, UR6, UPT ;  /* 0x000000060500728c */ /* 0x000fce000bf04270 */
[----:B------:R1:W4:Y:S04]  /*0b60*/  R2UR UR6, R2 ;  /* 0x00000000020673c2 */ /* 0x00032800000e0000 */
[----:B------:R-:W-:Y:S02]  /*0b70*/  @UP0 UIADD3 UR25, UR5, 0x6f, URZ ;  /* 0x0000006f05190890 */ /* 0x000fe4000fffe03f */
[----:B------:R-:W-:Y:S02]  /*0b80*/  @UP0 UMOV UR24, URZ ;  /* 0x0000003f00180c82 */ /* 0x000fe40008000000 */
[----:B------:R-:W-:-:S04]  /*0b90*/  @UP0 UIMAD.WIDE UR8, UR25, -0x6db6db6d, UR24 ;  /* 0x92492493190808a5 */ /* 0x000fc8000f8e0218 */
[----:B----4-:R-:W-:Y:S02]  /*0ba0*/  @UP0 USHF.R.U32.HI UR6, URZ, 0x1f, UR9 ;  /* 0x0000001f3f060899 */ /* 0x010fe40008011609 */
[----:B---3--:R-:W-:Y:S02]  /*0bb0*/  UMOV UR5, UR7 ;  /* 0x0000000700057c82 */ /* 0x008fe40008000000 */
[----:B------:R-:W-:-:S04]  /*0bc0*/  @UP0 ULEA.HI.SX32 UR5, UR9, UR6, 0x1a ;  /* 0x0000000609050291 */ /* 0x000fc8000f8fd23f */
[----:B------:R-:W-:-:S06]  /*0bd0*/  UISETP.GT.AND UP0, UPT, UR5, UR7, UPT ;  /* 0x000000070500728c */ /* 0x000fcc000bf04270 */
[----:B------:R-:W-:-:S13]  /*0be0*/  PLOP3.LUT P0, PT, PT, PT, UP0, 0x80, 0x0 ;  /* 0x000000000000781c */ /* 0x000fda0003f0f008 */
[----:B-1----:R-:W-:Y:S05]  /*0bf0*/  @!P0 BRA `(.L_x_55) ;  /* 0x0000761000008947 */ /* 0x002fea0003800000 */
[----:B------:R-:W-:Y:S02]  /*0c00*/  ULDC.64 UR8, c[0x0][0x340] ;  /* 0x0000d00000087ab9 */ /* 0x000fe40000000a00 */
[----:B------:R-:W-:-:S04]  /*0c10*/  UISETP.NE.U32.AND UP0, UPT, URZ, UR8, UPT ;  /* 0x000000083f00728c */ /* 0x000fc8000bf05070 */
[----:B------:R-:W-:-:S03]  /*0c20*/  UISETP.NE.AND.EX UP0, UPT, URZ, UR9, UPT, UP0 ;  /* 0x000000093f00728c */ /* 0x000fc6000bf05300 */
[----:B------:R-:W-:-:S03]  /*0c30*/  ULDC.64 UR8, c[0x0][0x340] ;  /* 0x0000d00000087ab9 */ /* 0x000fc60000000a00 */
[----:B------:R-:W-:-:S05]  /*0c40*/  PLOP3.LUT P5, PT, PT, PT, UP0, 0x80, 0x0 ;  /* 0x000000000000781c */ /* 0x000fca0003faf008 */
[----:B------:R-:W-:Y:S01]  /*0c50*/  @UP0 UIMAD.WIDE UR8, UR20, UR10, UR8 ;  /* 0x0000000a140802a5 */ /* 0x000fe2000f8e0208 */
[----:B------:R-:W-:Y:S01]  /*0c60*/  SHF.R.S32.HI R28, RZ, 0x1f, R194 ;  /* 0x0000001fff1c7819 */ /* 0x000fe200000114c2 */
[----:B------:R-:W-:Y:S02]  /*0c70*/  UIADD3 UR6, UR5, -0x1, URZ ;  /* 0xffffffff05067890 */ /* 0x000fe4000fffe03f */
[----:B------:R-:W-:Y:S02]  /*0c80*/  ULDC.64 UR10, c[0x0][0x238] ;  /* 0x00008e00000a7ab9 */ /* 0x000fe40000000a00 */
[----:B------:R-:W-:Y:S02]  /*0c90*/  IMAD.U32 R2, RZ, RZ, UR8 ;  /* 0x00000008ff027e24 */ /* 0x000fe4000f8e00ff */
[----:B------:R-:W-:Y:S01]  /*0ca0*/  IMAD.U32 R3, RZ, RZ, UR9 ;  /* 0x00000009ff037e24 */ /* 0x000fe2000f8e00ff */
[----:B------:R-:W-:Y:S01]  /*0cb0*/  LEA.HI R0, R28, R194, RZ, 0x3 ;  /* 0x000000c21c007211 */ /* 0x000fe200078f18ff */
[----:B------:R-:W-:-:S03]  /*0cc0*/  ULDC.64 UR8, c[0x0][0x240] ;  /* 0x0000900000087ab9 */ /* 0x000fc60000000a00 */
[----:B------:R-:W-:Y:S01]  /*0cd0*/  SHF.R.S32.HI R8, RZ, 0x3, R0 ;  /* 0x00000003ff087819 */ /* 0x000fe20000011400 */
[----:B------:R1:W3:Y:S01]  /*0ce0*/  @P5 LDG.E R17, [R2.64] ;  /* 0x0000001602115981 */ /* 0x0002e2000c1e1900 */
[----:B------:R-:W-:Y:S01]  /*0cf0*/  LOP3.LUT R0, R0, 0x1ffffff8, RZ, 0xc0, !PT ;  /* 0x1ffffff800007812 */ /* 0x000fe200078ec0ff */
[----:B------:R-:W-:Y:S01]  /*0d00*/  UMOV UR5, 0x70 ;  /* 0x0000007000057882 */ /* 0x000fe20000000000 */
[C---:B-----5:R-:W-:Y:S01]  /*0d10*/  IADD3 R128, P0, R8.reuse, R10, RZ ;  /* 0x0000000a08807210 */ /* 0x060fe20007f1e0ff */
[----:B------:R-:W-:Y:S01]  /*0d20*/  UIMAD UR8, UR14, UR8, URZ ;  /* 0x000000080e0872a4 */ /* 0x000fe2000f8e023f */
[----:B------:R-:W-:Y:S01]  /*0d30*/  IADD3 R132, -R8, UR4, RZ ;  /* 0x0000000408847c10 */ /* 0x000fe2000fffe1ff */
[----:B------:R-:W-:Y:S01]  /*0d40*/  IMAD.IADD R0, R194, 0x1, -R0 ;  /* 0x00000001c2007824 */ /* 0x000fe200078e0a00 */
[----:B------:R-:W-:Y:S01]  /*0d50*/  UIMAD.WIDE.U32 UR24, UR5, UR10, URZ ;  /* 0x0000000a051872a5 */ /* 0x000fe2000f8e003f */
[----:B------:R-:W-:Y:S01]  /*0d60*/  IMAD.MOV.U32 R150, RZ, RZ, c[0x0][0x238] ;  /* 0x00008e00ff967624 */ /* 0x000fe200078e00ff */
[----:B------:R-:W-:Y:S01]  /*0d70*/  USHF.R.S32.HI UR10, URZ, 0x1f, UR20 ;  /* 0x0000001f3f0a7899 */ /* 0x000fe20008011414 */
[----:B------:R-:W-:Y:S01]  /*0d80*/  IMAD.SHL.U32 R4, R0, 0x8, RZ ;  /* 0x0000000800047824 */ /* 0x000fe200078e00ff */
[----:B------:R-:W-:Y:S01]  /*0d90*/  UIMAD UR28, UR15, UR9, UR8 ;  /* 0x000000090f1c72a4 */ /* 0x000fe2000f8e0208 */
[----:B------:R-:W-:Y:S01]  /*0da0*/  IMAD.MOV.U32 R29, RZ, RZ, c[0x0][0x23c] ;  /* 0x00008f00ff1d7624 */ /* 0x000fe200078e00ff */
[----:B------:R-:W-:Y:S01]  /*0db0*/  USEL UR27, UR20, URZ, !UP1 ;  /* 0x0000003f141b7287 */ /* 0x000fe2000c800000 */
[----:B------:R-:W-:Y:S01]  /*0dc0*/  IMAD.U32 R6, RZ, RZ, UR24 ;  /* 0x00000018ff067e24 */ /* 0x000fe2000f8e00ff */
[----:B------:R-:W-:Y:S01]  /*0dd0*/  SHF.R.S32.HI R5, RZ, 0x1f, R4 ;  /* 0x0000001fff057819 */ /* 0x000fe20000011404 */
[----:B------:R-:W-:Y:S01]  /*0de0*/  USEL UR26, UR10, URZ, !UP1 ;  /* 0x0000003f0a1a7287 */ /* 0x000fe2000c800000 */
[----:B------:R-:W-:Y:S01]  /*0df0*/  IMAD.WIDE.U32 R12, R150, 0x20, RZ ;  /* 0x00000020960c7825 */ /* 0x000fe200078e00ff */
[----:B------:R-:W-:Y:S01]  /*0e00*/  ULDC.64 UR8, c[0x0][0x248] ;  /* 0x0000920000087ab9 */ /* 0x000fe20000000a00 */
[----:B------:R-:W-:Y:S01]  /*0e10*/  LEA.HI R91, R28, R194, RZ, 0x6 ;  /* 0x000000c21c5b7211 */ /* 0x000fe200078f30ff */
[----:B------:R-:W-:Y:S01]  /*0e20*/  UIMAD UR8, UR26, UR8, URZ ;  /* 0x000000081a0872a4 */ /* 0x000fe2000f8e023f */
[----:B------:R-:W-:Y:S01]  /*0e30*/  IMAD.U32 R96, RZ, RZ, UR27 ;  /* 0x0000001bff607e24 */ /* 0x000fe2000f8e00ff */
[----:B------:R-:W-:Y:S01]  /*0e40*/  UIMAD UR11, UR5, UR11, URZ ;  /* 0x0000000b050b72a4 */ /* 0x000fe2000f8e023f */
[----:B------:R-:W-:Y:S01]  /*0e50*/  IMAD.MOV.U32 R146, RZ, RZ, R6 ;  /* 0x000000ffff927224 */ /* 0x000fe200078e0006 */
[----:B------:R-:W-:Y:S01]  /*0e60*/  UIMAD UR8, UR27, UR9, UR8 ;  /* 0x000000091b0872a4 */ /* 0x000fe2000f8e0208 */
[----:B-1----:R-:W-:Y:S01]  /*0e70*/  SHF.R.S32.HI R2, RZ, 0x1f, R10 ;  /* 0x0000001fff027819 */ /* 0x002fe2000001140a */
[----:B------:R-:W-:Y:S01]  /*0e80*/  UIADD3 UR11, UR25, UR11, URZ ;  /* 0x0000000b190b7290 */ /* 0x000fe2000fffe03f */
[----:B------:R-:W-:Y:S01]  /*0e90*/  IMAD.U32 R7, RZ, RZ, UR25 ;  /* 0x00000019ff077e24 */ /* 0x000fe2000f8e00ff */
[----:B------:R-:W-:Y:S01]  /*0ea0*/  ISETP.GE.AND P6, PT, R4, c[0x0][0x1d4], PT ;  /* 0x0000750004007a0c */ /* 0x000fe20003fc6270 */
[----:B------:R-:W-:Y:S01]  /*0eb0*/  IMAD.SHL.U32 R11, R29, 0x20, RZ ;  /* 0x000000201d0b7824 */ /* 0x000fe200078e00ff */
[----:B------:R-:W-:Y:S01]  /*0ec0*/  LEA.HI.X.SX32 R129, R8, R2, 0x1, P0 ;  /* 0x0000000208817211 */ /* 0x000fe200000f0eff */
[----:B------:R-:W-:Y:S01]  /*0ed0*/  IMAD.WIDE.U32 R2, R128, c[0x0][0x238], R4 ;  /* 0x00008e0080027a25 */ /* 0x000fe200078e0004 */
[----:B------:R-:W-:Y:S01]  /*0ee0*/  UIMAD UR9, UR11, UR6, URZ ;  /* 0x000000060b0972a4 */ /* 0x000fe2000f8e023f */
[----:B------:R-:W-:-:S02]  /*0ef0*/  LEA.HI R26, R28, R194, RZ, 0x2 ;  /* 0x000000c21c1a7211 */ /* 0x000fc400078f10ff */
[----:B------:R-:W-:Y:S01]  /*0f00*/  IMAD R0, R129, c[0x0][0x238], RZ ;  /* 0x00008e0081007a24 */ /* 0x000fe200078e02ff */
[----:B------:R-:W-:Y:S01]  /*0f10*/  IADD3 R147, R27, UR21, RZ ;  /* 0x000000151b937c10 */ /* 0x000fe2000fffe0ff */
[----:B------:R-:W-:Y:S01]  /*0f20*/  IMAD.SHL.U32 R91, R91, 0x8, RZ ;  /* 0x000000085b5b7824 */ /* 0x000fe200078e00ff */
[----:B------:R-:W-:Y:S01]  /*0f30*/  SHF.R.S32.HI R35, RZ, 0x2, R26 ;  /* 0x00000002ff237819 */ /* 0x000fe2000001141a */
[----:B------:R-:W-:Y:S01]  /*0f40*/  IMAD R0, R128, c[0x0][0x23c], R0 ;  /* 0x00008f0080007a24 */ /* 0x000fe200078e0200 */
[----:B------:R-:W-:Y:S01]  /*0f50*/  ULDC UR21, c[0x0][0x294] ;  /* 0x0000a50000157ab9 */ /* 0x000fe20000000800 */
[----:B------:R-:W-:Y:S01]  /*0f60*/  IMAD.MOV.U32 R154, RZ, RZ, 0x6 ;  /* 0x00000006ff9a7424 */ /* 0x000fe200078e00ff */
[----:B------:R-:W-:Y:S01]  /*0f70*/  IADD3 R158, R35, 0x40, RZ ;  /* 0x00000040239e7810 */ /* 0x000fe20007ffe0ff */
[----:B------:R-:W-:Y:S01]  /*0f80*/  IMAD.IADD R3, R3, 0x1, R0 ;  /* 0x0000000103037824 */ /* 0x000fe200078e0200 */
[C---:B------:R-:W-:Y:S01]  /*0f90*/  IADD3 R159, R35.reuse, 0x20, RZ ;  /* 0x00000020239f7810 */ /* 0x040fe20007ffe0ff */
[----:B------:R-:W-:Y:S01]  /*0fa0*/  IMAD.U32 R0, RZ, RZ, UR15 ;  /* 0x0000000fff007e24 */ /* 0x000fe2000f8e00ff */
[----:B------:R-:W-:Y:S01]  /*0fb0*/  IADD3 R157, R35, 0x60, RZ ;  /* 0x00000060239d7810 */ /* 0x000fe20007ffe0ff */
[----:B------:R-:W-:Y:S01]  /*0fc0*/  IMAD.MOV.U32 R156, RZ, RZ, 0x5 ;  /* 0x00000005ff9c7424 */ /* 0x000fe200078e00ff */
[----:B------:R-:W-:Y:S01]  /*0fd0*/  UIMAD UR21, UR5, UR21, URZ ;  /* 0x00000015051572a4 */ /* 0x000fe2000f8e023f */
[----:B------:R-:W-:Y:S01]  /*0fe0*/  IMAD.WIDE.U32 R2, R0, c[0x0][0x240], R2 ;  /* 0x0000900000027a25 */ /* 0x000fe200078e0002 */
[----:B------:R-:W-:-:S03]  /*0ff0*/  P2R R122, PR, RZ, 0x40 ;  /* 0x00000040ff7a7803 */ /* 0x000fc60000000000 */
[----:B------:R-:W-:Y:S01]  /*1000*/  IMAD.U32 R0, RZ, RZ, UR6 ;  /* 0x00000006ff007e24 */ /* 0x000fe2000f8e00ff */
[----:B------:R-:W-:Y:S01]  /*1010*/  IADD3 R3, R3, UR28, RZ ;  /* 0x0000001c03037c10 */ /* 0x000fe2000fffe0ff */
[----:B------:R-:W-:Y:S01]  /*1020*/  USHF.R.S32.HI UR28, URZ, 0x1f, UR6 ;  /* 0x0000001f3f1c7899 */ /* 0x000fe20008011406 */
[----:B------:R-:W-:Y:S02]  /*1030*/  IMAD.SHL.U32 R151, R150, 0x20, RZ ;  /* 0x0000002096977824 */ /* 0x000fe400078e00ff */
[----:B------:R-:W-:Y:S01]  /*1040*/  IMAD R10, R0, -0x70, R132 ;  /* 0xffffff90000a7824 */ /* 0x000fe200078e0284 */
[----:B------:R-:W-:Y:S01]  /*1050*/  UIMAD UR9, UR28, UR24, UR9 ;  /* 0x000000181c0972a4 */ /* 0x000fe2000f8e0209 */
[----:B------:R-:W-:-:S03]  /*1060*/  IMAD.WIDE.U32 R130, R96, c[0x0][0x248], R2 ;  /* 0x0000920060827a25 */ /* 0x000fc600078e0002 */
[----:B------:R-:W-:Y:S01]  /*1070*/  ISETP.GE.AND P0, PT, R10, 0x11, PT ;  /* 0x000000110a00780c */ /* 0x000fe20003f06270 */
[----:B------:R-:W-:Y:S01]  /*1080*/  IMAD.SHL.U32 R0, R8, 0x40, RZ ;  /* 0x0000004008007824 */ /* 0x000fe200078e00ff */
[----:B------:R-:W-:Y:S01]  /*1090*/  ISETP.GE.AND P4, PT, R10, 0x21, PT ;  /* 0x000000210a00780c */ /* 0x000fe20003f86270 */
[----:B------:R-:W-:Y:S01]  /*10a0*/  IMAD.MOV.U32 R126, RZ, RZ, R130 ;  /* 0x000000ffff7e7224 */ /* 0x000fe200078e0082 */
[----:B------:R-:W-:Y:S01]  /*10b0*/  IADD3 R127, R131, UR8, RZ ;  /* 0x00000008837f7c10 */ /* 0x000fe2000fffe0ff */
[----:B------:R-:W-:Y:S01]  /*10c0*/  IMAD.MOV.U32 R176, RZ, RZ, c[0x0][0x2b8] ;  /* 0x0000ae00ffb07624 */ /* 0x000fe200078e00ff */
[----:B------:R-:W-:Y:S01]  /*10d0*/  LOP3.LUT R0, R0, 0x1c0, RZ, 0xc0, !PT ;  /* 0x000001c000007812 */ /* 0x000fe200078ec0ff */
[----:B------:R-:W-:Y:S01]  /*10e0*/  IMAD.MOV.U32 R175, RZ, RZ, c[0x0][0x27c] ;  /* 0x00009f00ffaf7624 */ /* 0x000fe200078e00ff */
[----:B------:R-:W-:Y:S01]  /*10f0*/  ISETP.GE.AND P1, PT, R10, 0x1, PT ;  /* 0x000000010a00780c */ /* 0x000fe20003f26270 */
[----:B------:R-:W-:Y:S01]  /*1100*/  IMAD.WIDE.U32 R2, R146, UR6, R126 ;  /* 0x0000000692027c25 */ /* 0x000fe2000f8e007e */
[----:B------:R-:W-:-:S02]  /*1110*/  LOP3.LUT R7, R0, 0x38, R4, 0xf8, !PT ;  /* 0x0000003800077812 */ /* 0x000fc400078ef804 */
[----:B------:R-:W-:Y:S01]  /*1120*/  SHF.R.U32.HI R6, RZ, 0x3, R0 ;  /* 0x00000003ff067819 */ /* 0x000fe20000011600 */
[----:B------:R-:W-:Y:S01]  /*1130*/  IMAD.MOV.U32 R152, RZ, RZ, c[0x0][0x27c] ;  /* 0x00009f00ff987624 */ /* 0x000fe200078e00ff */
[----:B------:R-:W-:Y:S01]  /*1140*/  IADD3 R3, R3, UR9, RZ ;  /* 0x0000000903037c10 */ /* 0x000fe2000fffe0ff */
[----:B------:R-:W-:Y:S01]  /*1150*/  ULDC.64 UR8, c[0x0][0x260] ;  /* 0x0000980000087ab9 */ /* 0x000fe20000000a00 */
[----:B------:R-:W-:Y:S01]  /*1160*/  @P0 LEA R0, P2, R150, R2, 0x4 ;  /* 0x0000000296000211 */ /* 0x000fe200078420ff */
[----:B------:R-:W-:Y:S01]  /*1170*/  UIMAD UR8, UR14, UR8, URZ ;  /* 0x000000080e0872a4 */ /* 0x000fe2000f8e023f */
[----:B------:R-:W-:Y:S01]  /*1180*/  @P4 IADD3 R8, P3, R2, R12, RZ ;  /* 0x0000000c02084210 */ /* 0x000fe20007f7e0ff */
[----:B------:R-:W-:Y:S01]  /*1190*/  IMAD.U32 R12, RZ, RZ, UR15 ;  /* 0x0000000fff0c7e24 */ /* 0x000fe2000f8e00ff */
[----:B------:R-:W-:Y:S01]  /*11a0*/  LOP3.LUT R9, R7, R6, RZ, 0x3c, !PT ;  /* 0x0000000607097212 */ /* 0x000fe200078e3cff */
[----:B------:R-:W-:Y:S01]  /*11b0*/  UIMAD UR8, UR15, UR9, UR8 ;  /* 0x000000090f0872a4 */ /* 0x000fe2000f8e0208 */
[----:B------:R-:W-:Y:S01]  /*11c0*/  @P0 LEA.HI.X R7, R150, R3, R29, 0x4, P2 ;  /* 0x0000000396070211 */ /* 0x000fe200010f241d */
[----:B------:R-:W-:Y:S01]  /*11d0*/  IMAD.SHL.U32 R152, R152, 0x2, RZ ;  /* 0x0000000298987824 */ /* 0x000fe200078e00ff */
[----:B------:R-:W-:-:S02]  /*11e0*/  @P0 LEA R6, P2, R0, c[0x0][0x220], 0x1 ;  /* 0x0000880000060a11 */ /* 0x000fc400078408ff */
[----:B------:R-:W-:Y:S01]  /*11f0*/  @P4 IADD3.X R11, R3, R13, R11, P3, !PT ;  /* 0x0000000d030b4210 */ /* 0x000fe20001ffe40b */
[----:B------:R-:W-:Y:S01]  /*1200*/  IMAD.WIDE.U32 R12, R12, c[0x0][0x260], R4 ;  /* 0x000098000c0c7a25 */ /* 0x000fe200078e0004 */
[----:B------:R-:W-:Y:S02]  /*1210*/  LOP3.LUT R91, R9, 0xfffffe00, R91, 0xf8, !PT ;  /* 0xfffffe00095b7812 */ /* 0x000fe400078ef85b */
[----:B------:R-:W-:Y:S02]  /*1220*/  @P1 LEA R4, P3, R2, c[0x0][0x220], 0x1 ;  /* 0x0000880002041a11 */ /* 0x000fe400078608ff */
[----:B------:R-:W-:Y:S01]  /*1230*/  @P0 LEA.HI.X R7, R0, c[0x0][0x224], R7, 0x1, P2 ;  /* 0x0000890000070a11 */ /* 0x000fe200010f0c07 */
[----:B------:R-:W-:Y:S01]  /*1240*/  IMAD.SHL.U32 R91, R91, 0x2, RZ ;  /* 0x000000025b5b7824 */ /* 0x000fe200078e00ff */
[----:B------:R-:W-:Y:S02]  /*1250*/  LOP3.LUT R0, R26, 0xfffffffc, RZ, 0xc0, !PT ;  /* 0xfffffffc1a007812 */ /* 0x000fe400078ec0ff */
[----:B------:R-:W-:-:S02]  /*1260*/  @P1 LEA.HI.X R5, R2, c[0x0][0x224], R3, 0x1, P3 ;  /* 0x0000890002051a11 */ /* 0x000fc400018f0c03 */
[----:B------:R-:W-:Y:S01]  /*1270*/  @P4 LEA R14, P2, R8, c[0x0][0x220], 0x1 ;  /* 0x00008800080e4a11 */ /* 0x000fe200078408ff */
[----:B------:R-:W-:Y:S01]  /*1280*/  IMAD.IADD R0, R194, 0x1, -R0 ;  /* 0x00000001c2007824 */ /* 0x000fe200078e0a00 */
[----:B------:R-:W-:Y:S01]  /*1290*/  ISETP.GE.AND P3, PT, R10, 0x41, PT ;  /* 0x000000410a00780c */ /* 0x000fe20003f66270 */
[----:B------:R-:W-:Y:S01]  /*12a0*/  @!PT LDS RZ, [RZ] ;  /* 0x00000000fffff984 */ /* 0x000fe20000000800 */
[----:B------:R-:W-:Y:S01]  /*12b0*/  @!PT LDS RZ, [RZ] ;  /* 0x00000000fffff984 */ /* 0x000fe20000000800 */
[----:B------:R-:W-:Y:S01]  /*12c0*/  @!PT LDS RZ, [RZ] ;  /* 0x00000000fffff984 */ /* 0x000fe20000000800 */
[----:B------:R1:W-:Y:S01]  /*12d0*/  @P1 LDGSTS.E.BYPASS.LTC128B.128 [R91+0x3900], [R4.64], !P6 ;  /* 0x03900000045b1fae */ /* 0x0003e2000f101d56 */
[----:B------:R-:W-:Y:S01]  /*12e0*/  @P4 LEA.HI.X R15, R8, c[0x0][0x224], R11, 0x1, P2 ;  /* 0x00008900080f4a11 */ /* 0x000fe200010f0c0b */
[----:B------:R-:W-:Y:S01]  /*12f0*/  IMAD.SHL.U32 R32, R0, 0x4, RZ ;  /* 0x0000000400207824 */ /* 0x000fe200078e00ff */
[----:B------:R-:W-:Y:S01]  /*1300*/  ISETP.GE.AND P2, PT, R10, 0x31, PT ;  /* 0x000000310a00780c */ /* 0x000fe20003f46270 */
[----:B------:R-:W-:Y:S01]  /*1310*/  IMAD.SHL.U32 R18, R0, 0x8, RZ ;  /* 0x0000000800127824 */ /* 0x000fe200078e00ff */
[----:B------:R4:W-:Y:S01]  /*1320*/  @P0 LDGSTS.E.BYPASS.LTC128B.128 [R91+0x4100], [R6.64], !P6 ;  /* 0x04100000065b0fae */ /* 0x0009e2000f101d56 */
[----:B------:R-:W-:Y:S01]  /*1330*/  ISETP.GE.AND P1, PT, R10, 0x51, PT ;  /* 0x000000510a00780c */ /* 0x000fe20003f26270 */
[----:B------:R-:W-:Y:S01]  /*1340*/  IMAD R0, R0, 0x20, R35 ;  /* 0x0000002000007824 */ /* 0x000fe200078e0223 */
[----:B------:R-:W-:Y:S01]  /*1350*/  SHF.R.S32.HI R33, RZ, 0x1f, R32 ;  /* 0x0000001fff217819 */ /* 0x000fe20000011420 */
[----:B------:R2:W-:Y:S01]  /*1360*/  @P4 LDGSTS.E.BYPASS.LTC128B.128 [R91+0x4900], [R14.64], !P6 ;  /* 0x049000000e5b4fae */ /* 0x0005e2000f101d56 */
[----:B------:R-:W-:-:S02]  /*1370*/  SHF.R.S32.HI R19, RZ, 0x1f, R18 ;  /* 0x0000001fff137819 */ /* 0x000fc40000011412 */
[----:B------:R-:W-:Y:S01]  /*1380*/  ISETP.GE.AND P4, PT, R18, c[0x0][0x27c], PT ;  /* 0x00009f0012007a0c */ /* 0x000fe20003f86270 */
[----:B------:R-:W-:Y:S01]  /*1390*/  IMAD.WIDE.U32 R8, R35, c[0x0][0x280], R32 ;  /* 0x0000a00023087a25 */ /* 0x000fe200078e0020 */
[----:B------:R-:W-:Y:S02]  /*13a0*/  ISETP.GT.AND P0, PT, R10, 0x60, PT ;  /* 0x000000600a00780c */ /* 0x000fe40003f04270 */
[----:B------:R-:W-:Y:S01]  /*13b0*/  P2R R148, PR, RZ, 0x10 ;  /* 0x00000010ff947803 */ /* 0x000fe20000000000 */
[----:B------:R-:W-:Y:S01]  /*13c0*/  IMAD.MOV.U32 R24, RZ, RZ, R8 ;  /* 0x000000ffff187224 */ /* 0x000fe200078e0008 */
[----:B------:R-:W-:Y:S02]  /*13d0*/  SEL R8, RZ, c[0x0][0x27c], !P4 ;  /* 0x00009f00ff087a07 */ /* 0x000fe40006000000 */
[----:B------:R-:W-:Y:S01]  /*13e0*/  IADD3 R13, R13, UR8, RZ ;  /* 0x000000080d0d7c10 */ /* 0x000fe2000fffe0ff */
[----:B------:R-:W-:Y:S01]  /*13f0*/  ULDC.64 UR8, c[0x0][0x210] ;  /* 0x0000840000087ab9 */ /* 0x000fe20000000a00 */
[----:B------:R-:W-:Y:S01]  /*1400*/  IADD3 R95, R18, 0x20, RZ ;  /* 0x00000020125f7810 */ /* 0x000fe20007ffe0ff */
[----:B------:R-:W-:Y:S01]  /*1410*/  UIMAD UR29, UR14, UR8, URZ ;  /* 0x000000080e1d72a4 */ /* 0x000fe2000f8e023f */
[----:B------:R-:W-:Y:S01]  /*1420*/  IADD3 R34, R32, 0x10, RZ ;  /* 0x0000001020227810 */ /* 0x000fe20007ffe0ff */
[----:B------:R-:W-:Y:S01]  /*1430*/  UIMAD.WIDE.U32 UR30, UR15, UR8, URZ ;  /* 0x000000080f1e72a5 */ /* 0x000fe2000f8e003f */
[----:B------:R-:W-:Y:S01]  /*1440*/  SHF.R.S32.HI R83, RZ, 0x1f, R95 ;  /* 0x0000001fff537819 */ /* 0x000fe2000001145f */
[----:B------:R-:W-:Y:S01]  /*1450*/  UIMAD UR29, UR15, UR9, UR29 ;  /* 0x000000090f1d72a4 */ /* 0x000fe2000f8e021d */
[----:B-1----:R-:W-:Y:S01]  /*1460*/  SHF.R.S32.HI R4, RZ, 0x1f, R35 ;  /* 0x0000001fff047819 */ /* 0x002fe20000011423 */
[----:B------:R-:W-:Y:S01]  /*1470*/  IMAD.WIDE.U32 R96, R96, c[0x0][0x268], R12 ;  /* 0x00009a0060607a25 */ /* 0x000fe200078e000c */
[----:B------:R-:W-:Y:S01]  /*1480*/  ULDC.64 UR8, c[0x0][0x1e8] ;  /* 0x00007a0000087ab9 */ /* 0x000fe20000000a00 */
[----:B------:R-:W-:Y:S01]  /*1490*/  LEA.HI R83, R83, R95, RZ, 0x3 ;  /* 0x0000005f53537211 */ /* 0x000fe200078f18ff */
[----:B------:R-:W-:Y:S01]  /*14a0*/  UIMAD UR32, UR14, UR8, URZ ;  /* 0x000000080e2072a4 */ /* 0x000fe2000f8e023f */
[C---:B------:R-:W-:Y:S01]  /*14b0*/  IMAD R11, R4.reuse, c[0x0][0x280], RZ ;  /* 0x0000a000040b7a24 */ /* 0x040fe200078e02ff */
[----:B------:R-:W-:Y:S01]  /*14c0*/  UIMAD.WIDE.U32 UR34, UR15, UR8, URZ ;  /* 0x000000080f2272a5 */ /* 0x000fe2000f8e003f */
[----:B------:R-:W-:Y:S01]  /*14d0*/  IMAD R4, R4, c[0x0][0x290], RZ ;  /* 0x0000a40004047a24 */ /* 0x000fe200078e02ff */
[----:B------:R-:W-:Y:S01]  /*14e0*/  UIMAD UR32, UR15, UR9, UR32 ;  /* 0x000000090f2072a4 */ /* 0x000fe2000f8e0220 */
[----:B------:R-:W-:Y:S01]  /*14f0*/  IMAD R11, R35, c[0x0][0x284], R11 ;  /* 0x0000a100230b7a24 */ /* 0x000fe200078e020b */
[----:B------:R-:W-:Y:S01]  /*1500*/  LOP3.LUT R83, R83, 0xfffffff8, RZ, 0xc0, !PT ;  /* 0xfffffff853537812 */ /* 0x000fe200078ec0ff */
[C---:B------:R-:W-:Y:S01]  /*1510*/  IMAD R16, R35.reuse, c[0x0][0x294], R4 ;  /* 0x0000a50023107a24 */ /* 0x040fe200078e0204 */
[----:B------:R-:W-:Y:S01]  /*1520*/  ULDC.64 UR8, c[0x0][0x268] ;  /* 0x00009a0000087ab9 */ /* 0x000fe20000000a00 */
[C---:B----4-:R-:W-:Y:S01]  /*1530*/  IMAD.WIDE.U32 R6, R35.reuse, c[0x0][0x290], R32 ;  /* 0x0000a40023067a25 */ /* 0x050fe200078e0020 */
[----:B------:R-:W-:Y:S01]  /*1540*/  UIMAD UR8, UR26, UR8, URZ ;  /* 0x000000081a0872a4 */ /* 0x000fe2000f8e023f */
[----:B------:R-:W-:Y:S01]  /*1550*/  SHF.R.S32.HI R94, RZ, 0x1f, R83 ;  /* 0x0000001fff5e7819 */ /* 0x000fe20000011453 */
[----:B------:R-:W-:Y:S01]  /*1560*/  UIADD3 UR29, UR31, UR29, URZ ;  /* 0x0000001d1f1d7290 */ /* 0x000fe2000fffe03f */
[----:B------:R-:W-:Y:S01]  /*1570*/  IMAD.WIDE.U32 R4, R35, c[0x0][0x280], R18 ;  /* 0x0000a00023047a25 */ /* 0x000fe200078e0012 */
[----:B------:R-:W-:-:S02]  /*1580*/  UIMAD UR27, UR27, UR9, UR8 ;  /* 0x000000091b1b72a4 */ /* 0x000fc4000f8e0208 */
[----:B------:R-:W-:Y:S01]  /*1590*/  UMOV UR26, 0x60 ;  /* 0x00000060001a7882 */ /* 0x000fe20000000000 */
[----:B------:R-:W-:Y:S01]  /*15a0*/  IMAD.IADD R25, R9, 0x1, R11 ;  /* 0x0000000109197824 */ /* 0x000fe200078e020b */
[----:B------:R-:W-:Y:S01]  /*15b0*/  ULDC.64 UR8, c[0x0][0x2b0] ;  /* 0x0000ac0000087ab9 */ /* 0x000fe20000000a00 */
[----:B------:R-:W-:Y:S01]  /*15c0*/  IMAD.IADD R23, R7, 0x1, R16 ;  /* 0x0000000107177824 */ /* 0x000fe200078e0210 */
[----:B------:R-:W-:Y:S01]  /*15d0*/  IADD3 R99, R97, UR27, RZ ;  /* 0x0000001b61637c10 */ /* 0x000fe2000fffe0ff */
[----:B------:R-:W-:Y:S01]  /*15e0*/  IMAD.IADD R21, R11, 0x1, R5 ;  /* 0x000000010b157824 */ /* 0x000fe200078e0205 */
[----:B------:R-:W-:Y:S01]  /*15f0*/  UIADD3 UR32, UR35, UR32, URZ ;  /* 0x0000002023207290 */ /* 0x000fe2000fffe03f */
[----:B------:R-:W-:Y:S02]  /*1600*/  IMAD.MOV.U32 R22, RZ, RZ, R6 ;  /* 0x000000ffff167224 */ /* 0x000fe400078e0006 */
[----:B------:R-:W-:Y:S02]  /*1610*/  IMAD.MOV.U32 R20, RZ, RZ, R4 ;  /* 0x000000ffff147224 */ /* 0x000fe400078e0004 */
[----:B------:R-:W-:-:S02]  /*1620*/  @P2 IMAD R9, R29, 0x30, RZ ;  /* 0x000000301d092824 */ /* 0x000fc400078e02ff */
[----:B------:R-:W-:-:S04]  /*1630*/  IMAD.WIDE.U32 R6, R35, c[0x0][0x290], R18 ;  /* 0x0000a40023067a25 */ /* 0x000fc800078e0012 */
[----:B------:R-:W-:-:S04]  /*1640*/  @P2 IMAD.WIDE.U32 R4, R150, 0x30, R2 ;  /* 0x0000003096042825 */ /* 0x000fc800078e0002 */
[----:B------:R-:W-:Y:S01]  /*1650*/  @P2 IMAD.IADD R9, R5, 0x1, R9 ;  /* 0x0000000105092824 */ /* 0x000fe200078e0209 */
[C---:B------:R-:W-:Y:S01]  /*1660*/  @P2 LEA R10, P4, R4.reuse, c[0x0][0x220], 0x1 ;  /* 0x00008800040a2a11 */ /* 0x040fe200078808ff */
[----:B------:R-:W-:Y:S02]  /*1670*/  @P1 IMAD.MOV.U32 R5, RZ, RZ, R3 ;  /* 0x000000ffff051224 */ /* 0x000fe400078e0003 */
[----:B------:R-:W-:Y:S01]  /*1680*/  IMAD.WIDE.U32 R110, R149, c[0x0][0x280], R24 ;  /* 0x0000a000956e7a25 */ /* 0x000fe200078e0018 */
[----:B------:R-:W-:-:S03]  /*1690*/  @P2 LEA.HI.X R11, R4, c[0x0][0x224], R9, 0x1, P4 ;  /* 0x00008900040b2a11 */ /* 0x000fc600020f0c09 */
[----:B------:R-:W-:Y:S02]  /*16a0*/  @P1 IMAD.MOV.U32 R4, RZ, RZ, R2 ;  /* 0x000000ffff041224 */ /* 0x000fe400078e0002 */
[----:B------:R1:W-:Y:S01]  /*16b0*/  @P2 LDGSTS.E.BYPASS.LTC128B.128 [R91+0x5100], [R10.64], !P6 ;  /* 0x051000000a5b2fae */ /* 0x0003e2000f101d56 */
[----:B------:R-:W-:-:S04]  /*16c0*/  IMAD.WIDE.U32 R108, R149, c[0x0][0x290], R22 ;  /* 0x0000a400956c7a25 */ /* 0x000fc800078e0016 */
[----:B------:R-:W-:-:S04]  /*16d0*/  @P1 IMAD.WIDE.U32 R4, R150, 0x50, R4 ;  /* 0x0000005096041825 */ /* 0x000fc800078e0004 */
[----:B------:R-:W-:-:S04]  /*16e0*/  IMAD.WIDE.U32 R106, R149, c[0x0][0x280], R20 ;  /* 0x0000a000956a7a25 */ /* 0x000fc800078e0014 */
[----:B-1----:R-:W-:-:S05]  /*16f0*/  IMAD.SHL.U32 R10, R157, 0x40, RZ ;  /* 0x000000409d0a7824 */ /* 0x002fca00078e00ff */
[----:B------:R-:W-:-:S04]  /*1700*/  LOP3.LUT R123, R10, 0x1c0, RZ, 0xc0, !PT ;  /* 0x000001c00a7b7812 */ /* 0x000fc800078ec0ff */
[----:B------:R-:W-:Y:S01]  /*1710*/  SHF.R.U32.HI R160, RZ, 0x3, R123 ;  /* 0x00000003ffa07819 */ /* 0x000fe2000001167b */
[----:B---3--:R1:W3:Y:S02]  /*1720*/  @P5 R2UR UR28, R17 ;  /* 0x00000000111c53c2 */ /* 0x0082e400000e0000 */
[----:B-1----:R-:W-:Y:S01]  /*1730*/  IMAD.IADD R17, R16, 0x1, R7 ;  /* 0x0000000110117824 */ /* 0x002fe200078e0207 */
[----:B---3--:R-:W-:Y:S01]  /*1740*/  @UP0 USHF.R.S32.HI UR39, URZ, 0x1f, UR28 ;  /* 0x0000001f3f270899 */ /* 0x008fe2000801141c */
[----:B------:R-:W-:Y:S01]  /*1750*/  IMAD.IADD R7, R18, 0x1, R8 ;  /* 0x0000000112077824 */ /* 0x000fe200078e0208 */
[----:B------:R-:W-:Y:S01]  /*1760*/  @UP0 UMOV UR38, UR28 ;  /* 0x0000001c00260c82 */ /* 0x000fe20008000000 */
[----:B------:R-:W-:Y:S01]  /*1770*/  IMAD.MOV.U32 R16, RZ, RZ, R6 ;  /* 0x000000ffff107224 */ /* 0x000fe200078e0006 */
[C---:B------:R-:W-:Y:S01]  /*1780*/  @P3 LEA R6, P4, R150.reuse, R2, 0x6 ;  /* 0x0000000296063211 */ /* 0x040fe200078830ff */
[----:B------:R-:W-:Y:S01]  /*1790*/  @!UP0 UMOV UR38, UR20 ;  /* 0x0000001400268c82 */ /* 0x000fe20008000000 */
[----:B--2---:R-:W-:Y:S01]  /*17a0*/  SHF.R.S32.HI R14, RZ, 0x1f, R7 ;  /* 0x0000001fff0e7819 */ /* 0x004fe20000011407 */
[----:B------:R-:W-:Y:S01]  /*17b0*/  @!UP0 UMOV UR39, UR10 ;  /* 0x0000000a00278c82 */ /* 0x000fe20008000000 */
[C---:B------:R-:W-:Y:S01]  /*17c0*/  @P3 LEA.HI.X R9, R150.reuse, R3, R29, 0x6, P4 ;  /* 0x0000000396093211 */ /* 0x040fe200020f341d */
[----:B------:R-:W-:Y:S01]  /*17d0*/  @P0 IMAD.WIDE.U32 R2, R150, 0x60, R2 ;  /* 0x0000006096020825 */ /* 0x000fe200078e0002 */
[----:B------:R-:W-:Y:S01]  /*17e0*/  LEA.HI R14, R14, R7, RZ, 0x3 ;  /* 0x000000070e0e7211 */ /* 0x000fe200078f18ff */
[----:B------:R-:W-:Y:S01]  /*17f0*/  UIMAD UR28, UR39, UR8, URZ ;  /* 0x00000008271c72a4 */ /* 0x000fe2000f8e023f */
[----:B------:R-:W-:Y:S01]  /*1800*/  @P3 LEA R8, P4, R6, c[0x0][0x220], 0x1 ;  /* 0x0000880006083a11 */ /* 0x000fe200078808ff */
[----:B------:R-:W-:Y:S01]  /*1810*/  @P1 IMAD R7, R29, 0x50, RZ ;  /* 0x000000501d071824 */ /* 0x000fe200078e02ff */
[----:B------:R-:W-:Y:S01]  /*1820*/  SHF.L.U64.HI R150, R150, R156, c[0x0][0x23c] ;  /* 0x00008f0096967619 */ /* 0x000fe2000001029c */
[----:B------:R-:W-:Y:S01]  /*1830*/  UIMAD UR28, UR38, UR9, UR28 ;  /* 0x00000009261c72a4 */ /* 0x000fe2000f8e021c */
[----:B------:R-:W-:Y:S01]  /*1840*/  @P3 LEA.HI.X R9, R6, c[0x0][0x224], R9, 0x1, P4 ;  /* 0x0000890006093a11 */ /* 0x000fe200020f0c09 */
[----:B------:R-:W-:Y:S01]  /*1850*/  @P1 IMAD.IADD R7, R5, 0x1, R7 ;  /* 0x0000000105071824 */ /* 0x000fe200078e0207 */
[C---:B------:R-:W-:Y:S01]  /*1860*/  @P1 LEA R6, P4, R4.reuse, c[0x0][0x220], 0x1 ;  /* 0x0000880004061a11 */ /* 0x040fe200078808ff */
[----:B------:R-:W-:Y:S01]  /*1870*/  @P0 IMAD R5, R29, 0x60, RZ ;  /* 0x000000601d050824 */ /* 0x000fe200078e02ff */
[----:B------:R-:W-:Y:S01]  /*1880*/  ULDC UR10, c[0x0][0x284] ;  /* 0x0000a100000a7ab9 */ /* 0x000fe20000000800 */
[----:B------:R1:W-:Y:S01]  /*1890*/  @P3 LDGSTS.E.BYPASS.LTC128B.128 [R91+0x5900], [R8.64], !P6 ;  /* 0x05900000085b3fae */ /* 0x0003e2000f101d56 */
[----:B------:R-:W-:Y:S01]  /*18a0*/  @P1 LEA.HI.X R7, R4, c[0x0][0x224], R7, 0x1, P4 ;  /* 0x0000890004071a11 */ /* 0x000fe200020f0c07 */
[----:B------:R-:W-:Y:S01]  /*18b0*/  @P0 IMAD.IADD R5, R3, 0x1, R5 ;  /* 0x0000000103050824 */ /* 0x000fe200078e0205 */
[----:B------:R-:W-:Y:S01]  /*18c0*/  @P0 LEA R4, P4, R2, c[0x0][0x220], 0x1 ;  /* 0x0000880002040a11 */ /* 0x000fe200078808ff */
[----:B------:R-:W-:Y:S01]  /*18d0*/  ULDC UR9, c[0x0][0x294] ;  /* 0x0000a50000097ab9 */ /* 0x000fe20000000800 */
[----:B------:R-:W-:Y:S01]  /*18e0*/  LEA.HI R3, R28, R194, RZ, 0x5 ;  /* 0x000000c21c037211 */ /* 0x000fe200078f28ff */
[----:B------:R2:W-:Y:S01]  /*18f0*/  @P1 LDGSTS.E.BYPASS.LTC128B.128 [R91+0x6100], [R6.64], !P6 ;  /* 0x06100000065b1fae */ /* 0x0005e2000f101d56 */
[----:B------:R-:W-:Y:S01]  /*1900*/  @P0 LEA.HI.X R5, R2, c[0x0][0x224], R5, 0x1, P4 ;  /* 0x0000890002050a11 */ /* 0x000fe200020f0c05 */
[----:B------:R-:W-:Y:S01]  /*1910*/  UIMAD.WIDE.U32 UR36, UR38, UR8, URZ ;  /* 0x00000008262472a5 */ /* 0x000fe2000f8e003f */
[----:B------:R-:W-:Y:S01]  /*1920*/  SHF.R.S32.HI R2, RZ, 0x1f, R149 ;  /* 0x0000001fff027819 */ /* 0x000fe20000011495 */
[----:B------:R-:W-:Y:S01]  /*1930*/  IMAD.SHL.U32 R3, R3, 0x10, RZ ;  /* 0x0000001003037824 */ /* 0x000fe200078e00ff */
[----:B------:R-:W-:Y:S01]  /*1940*/  ULDC UR8, c[0x0][0x284] ;  /* 0x0000a10000087ab9 */ /* 0x000fe20000000800 */
[----:B------:R3:W-:Y:S01]  /*1950*/  @P0 LDGSTS.E.BYPASS.LTC128B.128 [R91+0x6900], [R4.64], !P6 ;  /* 0x06900000045b0fae */ /* 0x0007e2000f101d56 */
[----:B------:R-:W-:Y:S01]  /*1960*/  ISETP.GE.AND P0, PT, R18, c[0x0][0x1d4], PT ;  /* 0x0000750012007a0c */ /* 0x000fe20003f06270 */
[----:B------:R-:W-:Y:S01]  /*1970*/  UIMAD UR10, UR26, UR10, URZ ;  /* 0x0000000a1a0a72a4 */ /* 0x000fe2000f8e023f */
[----:B------:R-:W-:Y:S01]  /*1980*/  LOP3.LUT R136, R3, 0xfffffe00, RZ, 0xc0, !PT ;  /* 0xfffffe0003887812 */ /* 0x000fe200078ec0ff */
[----:B------:R-:W-:Y:S01]  /*1990*/  IMAD.SHL.U32 R3, R159, 0x40, RZ ;  /* 0x000000409f037824 */ /* 0x000fe200078e00ff */
[----:B------:R-:W-:Y:S01]  /*19a0*/  P2R R102, PR, RZ, 0x1 ;  /* 0x00000001ff667803 */ /* 0x000fe20000000000 */
[----:B------:R-:W0:Y:S01]  /*19b0*/  LDGDEPBAR ;  /* 0x00000000000079af */ /* 0x000e220000000000 */
[----:B------:R-:W-:Y:S01]  /*19c0*/  UIMAD UR9, UR26, UR9, URZ ;  /* 0x000000091a0972a4 */ /* 0x000fe2000f8e023f */
[----:B------:R-:W-:Y:S01]  /*19d0*/  ISETP.GE.AND P1, PT, R95, c[0x0][0x1d4], PT ;  /* 0x000075005f007a0c */ /* 0x000fe20003f26270 */
[----:B------:R-:W-:Y:S01]  /*19e0*/  UIMAD UR8, UR5, UR8, URZ ;  /* 0x00000008050872a4 */ /* 0x000fe2000f8e023f */
[----:B------:R-:W-:Y:S01]  /*19f0*/  LOP3.LUT R125, R3, 0x1c0, RZ, 0xc0, !PT ;  /* 0x000001c0037d7812 */ /* 0x000fe200078ec0ff */
[----:B------:R-:W-:Y:S01]  /*1a00*/  IMAD.WIDE.U32 R104, R149, c[0x0][0x290], R16 ;  /* 0x0000a40095687a25 */ /* 0x000fe200078e0010 */
[----:B------:R-:W-:Y:S01]  /*1a10*/  LOP3.LUT R98, R14, 0xfffffff8, RZ, 0xc0, !PT ;  /* 0xfffffff80e627812 */ /* 0x000fe200078ec0ff */
[----:B------:R-:W-:Y:S01]  /*1a20*/  UIADD3 UR28, UR37, UR28, URZ ;  /* 0x0000001c251c7290 */ /* 0x000fe2000fffe03f */
[----:B------:R-:W-:-:S02]  /*1a30*/  SHF.R.U32.HI R162, RZ, 0x3, R125 ;  /* 0x00000003ffa27819 */ /* 0x000fc4000001167d */
[----:B-1----:R-:W-:Y:S02]  /*1a40*/  SHF.R.S32.HI R9, RZ, 0x1f, R157 ;  /* 0x0000001fff097819 */ /* 0x002fe4000001149d */
[----:B------:R-:W-:Y:S02]  /*1a50*/  P2R R117, PR, RZ, 0x2 ;  /* 0x00000002ff757803 */ /* 0x000fe40000000000 */
[----:B------:R-:W-:Y:S01]  /*1a60*/  LEA.HI R3, R9, R157, RZ, 0x3 ;  /* 0x0000009d09037211 */ /* 0x000fe200078f18ff */
[----:B--2---:R-:W-:Y:S01]  /*1a70*/  IMAD.MOV.U32 R6, RZ, RZ, c[0x0][0x280] ;  /* 0x0000a000ff067624 */ /* 0x004fe200078e00ff */
[----:B------:R-:W-:Y:S02]  /*1a80*/  SHF.R.S32.HI R116, RZ, 0x3, R14 ;  /* 0x00000003ff747819 */ /* 0x000fe4000001140e */
[----:B------:R-:W-:Y:S01]  /*1a90*/  SHF.R.S32.HI R103, RZ, 0x1f, R98 ;  /* 0x0000001fff677819 */ /* 0x000fe20000011462 */
[C---:B------:R-:W-:Y:S01]  /*1aa0*/  IMAD.SHL.U32 R173, R6.reuse, 0x40, RZ ;  /* 0x0000004006ad7824 */ /* 0x040fe200078e00ff */
[C---:B------:R-:W-:Y:S01]  /*1ab0*/  SHF.L.U64.HI R153, R6.reuse, R154, c[0x0][0x284] ;  /* 0x0000a10006997619 */ /* 0x040fe2000001029a */
[----:B---3--:R-:W-:Y:S01]  /*1ac0*/  IMAD.MOV.U32 R4, RZ, RZ, c[0x0][0x290] ;  /* 0x0000a400ff047624 */ /* 0x008fe200078e00ff */
[----:B------:R-:W-:Y:S01]  /*1ad0*/  SHF.L.U64.HI R155, R6, R156, c[0x0][0x284] ;  /* 0x0000a100069b7619 */ /* 0x000fe2000001029c */
[----:B------:R-:W-:Y:S01]  /*1ae0*/  IMAD R5, R2, c[0x0][0x280], RZ ;  /* 0x0000a00002057a24 */ /* 0x000fe200078e02ff */
[----:B------:R-:W-:Y:S01]  /*1af0*/  ISETP.NE.AND P1, PT, R176, 0x1, PT ;  /* 0x00000001b000780c */ /* 0x000fe20003f25270 */
[----:B------:R-:W-:Y:S01]  /*1b00*/  IMAD R2, R2, c[0x0][0x290], RZ ;  /* 0x0000a40002027a24 */ /* 0x000fe200078e02ff */
[C---:B------:R-:W-:Y:S01]  /*1b10*/  SHF.L.U64.HI R154, R4.reuse, R154, c[0x0][0x294] ;  /* 0x0000a500049a7619 */ /* 0x040fe2000001029a */
[C---:B------:R-:W-:Y:S01]  /*1b20*/  IMAD.SHL.U32 R163, R4.reuse, 0x40, RZ ;  /* 0x0000004004a37824 */ /* 0x040fe200078e00ff */
[C---:B------:R-:W-:Y:S01]  /*1b30*/  SHF.L.U64.HI R156, R4.reuse, R156, c[0x0][0x294] ;  /* 0x0000a500049c7619 */ /* 0x040fe2000001029c */
[----:B------:R-:W-:-:S02]  /*1b40*/  IMAD.SHL.U32 R172, R4, 0x20, RZ ;  /* 0x0000002004ac7824 */ /* 0x000fc400078e00ff */
[----:B------:R-:W-:-:S04]  /*1b50*/  IMAD.WIDE.U32 R168, R4, 0x60, RZ ;  /* 0x0000006004a87825 */ /* 0x000fc800078e00ff */
[----:B------:R-:W-:Y:S01]  /*1b60*/  IMAD.WIDE.U32 R164, R4, 0x70, RZ ;  /* 0x0000007004a47825 */ /* 0x000fe200078e00ff */
[----:B------:R-:W-:Y:S02]  /*1b70*/  SHF.R.S32.HI R4, RZ, 0x1f, R26 ;  /* 0x0000001fff047819 */ /* 0x000fe4000001141a */
[----:B------:R-:W-:Y:S01]  /*1b80*/  IADD3 R121, R169, UR9, RZ ;  /* 0x00000009a9797c10 */ /* 0x000fe2000fffe0ff */
[----:B------:R-:W-:Y:S01]  /*1b90*/  IMAD R7, R149, c[0x0][0x294], R2 ;  /* 0x0000a50095077a24 */ /* 0x000fe200078e0202 */
[----:B------:R-:W-:Y:S01]  /*1ba0*/  LEA.HI R2, R4, R35, RZ, 0x3 ;  /* 0x0000002304027211 */ /* 0x000fe200078f18ff */
[C---:B------:R-:W-:Y:S01]  /*1bb0*/  IMAD.SHL.U32 R174, R6.reuse, 0x20, RZ ;  /* 0x0000002006ae7824 */ /* 0x040fe200078e00ff */
[----:B------:R-:W-:Y:S01]  /*1bc0*/  SHF.R.S32.HI R4, RZ, 0x1f, R158 ;  /* 0x0000001fff047819 */ /* 0x000fe2000001149e */
[----:B------:R-:W-:Y:S01]  /*1bd0*/  IMAD.WIDE.U32 R170, R6, 0x60, RZ ;  /* 0x0000006006aa7825 */ /* 0x000fe200078e00ff */
[----:B------:R-:W-:Y:S02]  /*1be0*/  LOP3.LUT R2, R2, 0xfffffff8, RZ, 0xc0, !PT ;  /* 0xfffffff802027812 */ /* 0x000fe400078ec0ff */
[----:B------:R-:W-:Y:S01]  /*1bf0*/  LEA.HI R4, R4, R158, RZ, 0x3 ;  /* 0x0000009e04047211 */ /* 0x000fe200078f18ff */
[----:B------:R-:W-:Y:S01]  /*1c00*/  IMAD.WIDE.U32 R166, R6, 0x70, RZ ;  /* 0x0000007006a67825 */ /* 0x000fe200078e00ff */
[----:B------:R-:W-:-:S02]  /*1c10*/  SHF.R.S32.HI R6, RZ, 0x1f, R159 ;  /* 0x0000001fff067819 */ /* 0x000fc4000001149f */
[----:B------:R-:W-:Y:S01]  /*1c20*/  IADD3 R120, R171, UR10, RZ ;  /* 0x0000000aab787c10 */ /* 0x000fe2000fffe0ff */
[----:B------:R-:W-:Y:S01]  /*1c30*/  IMAD R8, R149, c[0x0][0x284], R5 ;  /* 0x0000a10095087a24 */ /* 0x000fe200078e0205 */
[----:B------:R-:W-:Y:S01]  /*1c40*/  LEA.HI R6, R6, R159, RZ, 0x3 ;  /* 0x0000009f06067211 */ /* 0x000fe200078f18ff */
[----:B------:R-:W-:Y:S01]  /*1c50*/  IMAD.SHL.U32 R5, R158, 0x40, RZ ;  /* 0x000000409e057824 */ /* 0x000fe200078e00ff */
[----:B------:R-:W-:Y:S01]  /*1c60*/  IADD3 R145, R165, UR21, RZ ;  /* 0x00000015a5917c10 */ /* 0x000fe2000fffe0ff */
[----:B------:R-:W-:Y:S01]  /*1c70*/  IMAD.IADD R2, R35, 0x1, -R2 ;  /* 0x0000000123027824 */ /* 0x000fe200078e0a02 */
[----:B------:R-:W-:Y:S01]  /*1c80*/  IADD3 R144, R167, UR8, RZ ;  /* 0x00000008a7907c10 */ /* 0x000fe2000fffe0ff */
[----:B------:R-:W-:Y:S01]  /*1c90*/  IMAD.SHL.U32 R3, R3, 0x40, RZ ;  /* 0x0000004003037824 */ /* 0x000fe200078e00ff */
[----:B------:R-:W-:Y:S01]  /*1ca0*/  LOP3.LUT R124, R5, 0x1c0, RZ, 0xc0, !PT ;  /* 0x000001c0057c7812 */ /* 0x000fe200078ec0ff */
[C---:B------:R-:W-:Y:S01]  /*1cb0*/  IMAD.SHL.U32 R5, R2.reuse, 0x40, RZ ;  /* 0x0000004002057824 */ /* 0x040fe200078e00ff */
[----:B------:R-:W-:Y:S01]  /*1cc0*/  LOP3.LUT P0, RZ, R2, 0x4, RZ, 0xc0, !PT ;  /* 0x0000000402ff7812 */ /* 0x000fe2000780c0ff */
[----:B------:R-:W-:Y:S01]  /*1cd0*/  IMAD.SHL.U32 R2, R6, 0x40, RZ ;  /* 0x0000004006027824 */ /* 0x000fe200078e00ff */
[----:B------:R-:W-:Y:S01]  /*1ce0*/  LOP3.LUT R137, R3, 0xfffffe00, RZ, 0xc0, !PT ;  /* 0xfffffe0003897812 */ /* 0x000fe200078ec0ff */
[----:B------:R-:W-:Y:S01]  /*1cf0*/  IMAD.SHL.U32 R4, R4, 0x40, RZ ;  /* 0x0000004004047824 */ /* 0x000fe200078e00ff */
[----:B------:R-:W-:Y:S01]  /*1d00*/  LOP3.LUT R134, R5, 0x1c0, RZ, 0xc0, !PT ;  /* 0x000001c005867812 */ /* 0x000fe200078ec0ff */
[----:B------:R-:W-:Y:S01]  /*1d10*/  IMAD.IADD R115, R111, 0x1, R8 ;  /* 0x000000016f737824 */ /* 0x000fe200078e0208 */
[----:B------:R-:W-:Y:S01]  /*1d20*/  LOP3.LUT R139, R2, 0xfffffe00, RZ, 0xc0, !PT ;  /* 0xfffffe00028b7812 */ /* 0x000fe200078ec0ff */
[----:B------:R-:W-:Y:S01]  /*1d30*/  IMAD.IADD R113, R8, 0x1, R107 ;  /* 0x0000000108717824 */ /* 0x000fe200078e026b */
[----:B------:R-:W-:Y:S01]  /*1d40*/  SHF.R.U32.HI R135, RZ, 0x3, R134 ;  /* 0x00000003ff877819 */ /* 0x000fe20000011686 */
[----:B------:R-:W-:Y:S01]  /*1d50*/  IMAD.IADD R114, R109, 0x1, R7 ;  /* 0x000000016d727824 */ /* 0x000fe200078e0207 */
[C---:B------:R-:W-:Y:S01]  /*1d60*/  LOP3.LUT R2, R134.reuse, 0x18, R18, 0xf8, !PT ;  /* 0x0000001886027812 */ /* 0x040fe200078ef812 */
[----:B------:R-:W-:Y:S01]  /*1d70*/  IMAD.IADD R112, R7, 0x1, R105 ;  /* 0x0000000107707824 */ /* 0x000fe200078e0269 */
[----:B------:R-:W-:Y:S01]  /*1d80*/  LOP3.LUT R3, R134, 0x38, R14, 0xf8, !PT ;  /* 0x0000003886037812 */ /* 0x000fe200078ef80e */
[----:B------:R-:W-:Y:S01]  /*1d90*/  ULDC.U8 UR8, c[0x0][0x298] ;  /* 0x0000a60000087ab9 */ /* 0x000fe20000000000 */
[----:B------:R-:W-:-:S02]  /*1da0*/  LOP3.LUT R2, R2, R135, RZ, 0x3c, !PT ;  /* 0x0000008702027212 */ /* 0x000fc400078e3cff */
[----:B------:R-:W-:Y:S02]  /*1db0*/  LOP3.LUT R138, R4, 0xfffffe00, RZ, 0xc0, !PT ;  /* 0xfffffe00048a7812 */ /* 0x000fe400078ec0ff */
[----:B------:R-:W-:Y:S01]  /*1dc0*/  SHF.R.U32.HI R161, RZ, 0x3, R124 ;  /* 0x00000003ffa17819 */ /* 0x000fe2000001167c */
[----:B------:R-:W-:Y:S01]  /*1dd0*/  IMAD.IADD R2, R2, 0x1, R136 ;  /* 0x0000000102027824 */ /* 0x000fe200078e0288 */
[--C-:B------:R-:W-:Y:S02]  /*1de0*/  LOP3.LUT R6, R125, 0x38, R14.reuse, 0xf8, !PT ;  /* 0x000000387d067812 */ /* 0x100fe400078ef80e */
[--C-:B------:R-:W-:Y:S02]  /*1df0*/  LOP3.LUT R5, R124, 0x38, R14.reuse, 0xf8, !PT ;  /* 0x000000387c057812 */ /* 0x100fe400078ef80e */
[----:B------:R-:W-:Y:S02]  /*1e00*/  LEA R92, R2, 0x100, 0x1 ;  /* 0x00000100025c7811 */ /* 0x000fe400078e08ff */
[----:B------:R-:W-:-:S02]  /*1e10*/  LOP3.LUT R4, R123, 0x38, R14, 0xf8, !PT ;  /* 0x000000387b047812 */ /* 0x000fc400078ef80e */
[----:B------:R-:W-:Y:S02]  /*1e20*/  LOP3.LUT R2, R3, R135, RZ, 0x3c, !PT ;  /* 0x0000008703027212 */ /* 0x000fe400078e3cff */
[----:B------:R-:W-:Y:S02]  /*1e30*/  LOP3.LUT R6, R139, R6, R162, 0xf6, !PT ;  /* 0x000000068b067212 */ /* 0x000fe400078ef6a2 */
[----:B------:R-:W-:Y:S01]  /*1e40*/  LOP3.LUT R5, R138, R5, R161, 0xf6, !PT ;  /* 0x000000058a057212 */ /* 0x000fe200078ef6a1 */
[----:B------:R-:W-:Y:S01]  /*1e50*/  IMAD.IADD R2, R2, 0x1, R136 ;  /* 0x0000000102027824 */ /* 0x000fe200078e0288 */
[----:B------:R-:W-:Y:S01]  /*1e60*/  LOP3.LUT R3, R137, R4, R160, 0xf6, !PT ;  /* 0x0000000489037212 */ /* 0x000fe200078ef6a0 */
[----:B------:R-:W-:Y:S01]  /*1e70*/  IMAD.SHL.U32 R143, R6, 0x2, RZ ;  /* 0x00000002068f7824 */ /* 0x000fe200078e00ff */
[C---:B------:R-:W-:Y:S01]  /*1e80*/  IADD3 R93, R92.reuse, 0x40, RZ ;  /* 0x000000405c5d7810 */ /* 0x040fe20007ffe0ff */
[----:B------:R-:W-:Y:S01]  /*1e90*/  IMAD.SHL.U32 R142, R5, 0x2, RZ ;  /* 0x00000002058e7824 */ /* 0x000fe200078e00ff */
[----:B------:R-:W-:Y:S01]  /*1ea0*/  @P0 IADD3 R93, R92, -0x40, RZ ;  /* 0xffffffc05c5d0810 */ /* 0x000fe20007ffe0ff */
[----:B------:R-:W-:Y:S01]  /*1eb0*/  IMAD.SHL.U32 R141, R3, 0x2, RZ ;  /* 0x00000002038d7824 */ /* 0x000fe200078e00ff */
[----:B------:R-:W-:Y:S01]  /*1ec0*/  BAR.SYNC.DEFER_BLOCKING 0x0 ;  /* 0x0000000000007b1d */ /* 0x000fe20000010000 */
[----:B------:R-:W-:Y:S01]  /*1ed0*/  IMAD.SHL.U32 R140, R2, 0x2, RZ ;  /* 0x00000002028c7824 */ /* 0x000fe200078e00ff */
[----:B------:R-:W-:-:S04]  /*1ee0*/  ISETP.GE.AND P0, PT, R175, 0x1, PT ;  /* 0x00000001af00780c */ /* 0x000fc80003f06270 */
.L_x_102:
[----:B-1----:R-:W-:Y:S01]  /*1ef0*/  IMAD.U32 R2, RZ, RZ, UR6 ;  /* 0x00000006ff027e24 */ /* 0x002fe2000f8e00ff */
[----:B------:R-:W-:Y:S04]  /*1f00*/  DEPBAR.LE SB0, 0x0 ;  /* 0x000080000000791a */ /* 0x000fe80000000000 */
[----:B------:R-:W-:Y:S01]  /*1f10*/  IMAD R2, R2, 0x70, R0 ;  /* 0x0000007002027824 */ /* 0x000fe200078e0200 */
[----:B------:R-:W-:Y:S01]  /*1f20*/  ISETP.NE.AND P1, PT, R176, 0x1, PT ;  /* 0x00000001b000780c */ /* 0x000fe20003f25270 */
[----:B------:R-:W-:Y:S01]  /*1f30*/  IMAD.MOV.U32 R100, RZ, RZ, RZ ;  /* 0x000000ffff647224 */ /* 0x000fe200078e00ff */
[----:B------:R-:W-:Y:S01]  /*1f40*/  ISETP.GE.AND P2, PT, R175, 0x1, PT ;  /* 0x00000001af00780c */ /* 0x000fe20003f46270 */
[----:B------:R-:W-:Y:S01]  /*1f50*/  IMAD.IADD R4, R147, 0x1, R2 ;  /* 0x0000000193047824 */ /* 0x000fe200078e0202 */
[----:B------:R-:W-:Y:S01]  /*1f60*/  ISETP.GE.AND P0, PT, R2, UR4, PT ;  /* 0x0000000402007c0c */ /* 0x000fe2000bf06270 */
[----:B------:R-:W-:Y:S02]  /*1f70*/  BSSY B2, `(.L_x_56) ;  /* 0x0000546000027945 */ /* 0x000fe40003800000 */
[----:B------:R-:W-:Y:S01]  /*1f80*/  IMAD.MOV.U32 R5, RZ, RZ, R4 ;  /* 0x000000ffff057224 */ /* 0x000fe200078e0004 */
[----:B------:R-:W-:Y:S05]  /*1f90*/  ISETP.GT.OR P0, PT, R0, 0x6f, P0 ;  /* 0x0000006f0000780c */ /* 0x000fea0000704670 */
[----:B------:R-:W-:Y:S05]  /*1fa0*/  @P1 IMAD.HI.U32 R2, R4, c[0x0][0x2bc], RZ ;  /* 0x0000af0004021a27 */ /* 0x000fea00078e00ff */
[----:B------:R-:W-:Y:S04]  /*1fb0*/  @P1 SHF.R.U32.HI R5, RZ, c[0x0][0x2c0], R2 ;  /* 0x0000b000ff051a19 */ /* 0x000fe80000011602 */
[C---:B------:R-:W-:Y:S04]  /*1fc0*/  @!P0 IADD3 R3, P1, R5.reuse, UR36, RZ ;  /* 0x0000002405038c10 */ /* 0x040fe8000ff3e0ff */
[----:B------:R-:W-:Y:S02]  /*1fd0*/  @!P0 LEA.HI.X.SX32 R6, R5, UR28, 0x1, P1 ;  /* 0x0000001c05068c11 */ /* 0x000fe400088f0eff */
[C---:B------:R-:W-:Y:S04]  /*1fe0*/  @!P0 LEA R2, P1, R3.reuse, c[0x0][0x2a0], 0x2 ;  /* 0x0000a80003028a11 */ /* 0x040fe800078210ff */
[----:B------:R-:W-:Y:S05]  /*1ff0*/  @!P0 LEA.HI.X R3, R3, c[0x0][0x2a4], R6, 0x2, P1 ;  /* 0x0000a90003038a11 */ /* 0x000fea00008f1406 */
[----:B------:R1:W2:Y:S04]  /*2000*/  @!P0 LDG.E R100, [R2.64] ;  /* 0x0000001602648981 */ /* 0x0002a8000c1e1900 */
[----:B------:R-:W-:Y:S01]  /*2010*/  BAR.SYNC.DEFER_BLOCKING 0x0 ;  /* 0x0000000000007b1d */ /* 0x000fe20000010000 */
[----:B-1----:R-:W-:Y:S04]  /*2020*/  IMAD.MOV R2, RZ, RZ, -R5 ;  /* 0x000000ffff027224 */ /* 0x002fe800078e0a05 */
[----:B------:R-:W-:Y:S04]  /*2030*/  IMAD R101, R2, c[0x0][0x2b8], R4 ;  /* 0x0000ae0002657a24 */ /* 0x000fe800078e0204 */
[C---:B------:R-:W-:Y:S01]  /*2040*/  IMAD.WIDE.U32 R2, R101.reuse, c[0x0][0x1e0], RZ ;  /* 0x0000780065027a25 */ /* 0x040fe200078e00ff */
[----:B------:R-:W-:Y:S05]  /*2050*/  SHF.R.S32.HI R118, RZ, 0x1f, R101 ;  /* 0x0000001fff767819 */ /* 0x000fea0000011465 */
[----:B------:R-:W-:Y:S04]  /*2060*/  IMAD R4, R118, c[0x0][0x1e0], RZ ;  /* 0x0000780076047a24 */ /* 0x000fe800078e02ff */
[----:B------:R-:W-:Y:S04]  /*2070*/  IMAD R4, R101, c[0x0][0x1e4], R4 ;  /* 0x0000790065047a24 */ /* 0x000fe800078e0204 */
[----:B------:R-:W-:Y:S01]  /*2080*/  IMAD.IADD R3, R3, 0x1, R4 ;  /* 0x0000000103037824 */ /* 0x000fe200078e0204 */
[----:B--2---:R-:W-:Y:S03]  /*2090*/  SHF.R.S32.HI R119, RZ, 0x1f, R100 ;  /* 0x0000001fff777819 */ /* 0x004fe60000011464 */
[----:B------:R-:W-:Y:S04]  /*20a0*/  IMAD.WIDE.U32 R2, R100, c[0x0][0x1f0], R2 ;  /* 0x00007c0064027a25 */ /* 0x000fe800078e0002 */
[----:B------:R-:W-:Y:S01]  /*20b0*/  IMAD R4, R119, c[0x0][0x1f0], RZ ;  /* 0x00007c0077047a24 */ /* 0x000fe200078e02ff */
[----:B------:R-:W-:Y:S03]  /*20c0*/  IADD3 R2, P0, R2, UR34, RZ ;  /* 0x0000002202027c10 */ /* 0x000fe6000ff1e0ff */
[----:B------:R-:W-:Y:S05]  /*20d0*/  IMAD R4, R100, c[0x0][0x1f4], R4 ;  /* 0x00007d0064047a24 */ /* 0x000fea00078e0204 */
[----:B------:R-:W-:Y:S02]  /*20e0*/  IADD3.X R3, R3, UR32, R4, P0, !PT ;  /* 0x0000002003037c10 */ /* 0x000fe400087fe404 */
[C---:B------:R-:W-:Y:S04]  /*20f0*/  LEA R90, P0, R2.reuse, c[0x0][0x1c8], 0x1 ;  /* 0x00007200025a7a11 */ /* 0x040fe800078008ff */
[----:B------:R-:W-:Y:S01]  /*2100*/  LEA.HI.X R89, R2, c[0x0][0x1cc], R3, 0x1, P0 ;  /* 0x0000730002597a11 */ /* 0x000fe200000f0c03 */
[----:B------:R-:W-:-:S05]  /*2110*/  @!P2 BRA `(.L_x_57) ;  /* 0x00004e000000a947 */ /* 0x000fca0003800000 */
[----:B------:R-:W-:Y:S01]  /*2120*/  IMAD R3, R144, UR6, RZ ;  /* 0x0000000690037c24 */ /* 0x000fe2000f8e02ff */
[----:B------:R-:W-:Y:S01]  /*2130*/  ISETP.NE.AND P0, PT, RZ, UR8, PT ;  /* 0x00000008ff007c0c */ /* 0x000fe2000bf05270 */
[----:B------:R-:W-:Y:S01]  /*2140*/  IMAD R2, R145, UR6, RZ ;  /* 0x0000000691027c24 */ /* 0x000fe2000f8e02ff */
[----:B------:R-:W-:Y:S01]  /*2150*/  USHF.R.S32.HI UR9, URZ, 0x1f, UR6 ;  /* 0x0000001f3f097899 */ /* 0x000fe20008011406 */
[----:B------:R-:W-:Y:S01]  /*2160*/  IMAD.WIDE.U32 R38, R166, UR6, RZ ;  /* 0x00000006a6267c25 */ /* 0x000fe2000f8e00ff */
[----:B------:R-:W-:Y:S03]  /*2170*/  UIMAD UR5, UR6, -0x70, UR4 ;  /* 0xffffff90060578a4 */ /* 0x000fe6000f8e0204 */
[----:B------:R-:W-:Y:S01]  /*2180*/  IMAD.WIDE.U32 R72, R164, UR6, RZ ;  /* 0x00000006a4487c25 */ /* 0x000fe2000f8e00ff */
[----:B------:R-:W-:Y:S03]  /*2190*/  UISETP.LT.AND UP0, UPT, UR5, 0x70, UPT ;  /* 0x000000700500788c */ /* 0x000fe6000bf01270 */
[----:B------:R-:W-:Y:S02]  /*21a0*/  IMAD R3, R166, UR9, R3 ;  /* 0x00000009a6037c24 */ /* 0x000fe4000f8e0203 */
[----:B------:R-:W-:Y:S01]  /*21b0*/  IMAD R2, R164, UR9, R2 ;  /* 0x00000009a4027c24 */ /* 0x000fe2000f8e0202 */
[----:B------:R-:W-:Y:S02]  /*21c0*/  USEL UR9, UR5, 0x70, UP0 ;  /* 0x0000007005097887 */ /* 0x000fe40008000000 */
[----:B------:R-:W-:Y:S02]  /*21d0*/  IADD3 R43, R39, R3, RZ ;  /* 0x00000003272b7210 */ /* 0x000fe40007ffe0ff */
[----:B------:R-:W-:Y:S01]  /*21e0*/  IADD3 R44, R73, R2, RZ ;  /* 0x00000002492c7210 */ /* 0x000fe20007ffe0ff */
[----:B------:R-:W-:-:S05]  /*21f0*/  @!P0 BRA `(.L_x_58) ;  /* 0x0000283000008947 */ /* 0x000fca0003800000 */
[----:B------:R-:W-:Y:S01]  /*2200*/  ISETP.GE.AND P4, PT, R35, UR9, PT ;  /* 0x0000000923007c0c */ /* 0x000fe2000bf86270 */
[----:B------:R-:W-:Y:S01]  /*2210*/  BSSY B0, `(.L_x_59) ;  /* 0x000001b000007945 */ /* 0x000fe20003800000 */
[----:B------:R-:W-:Y:S01]  /*2220*/  CS2R R16, SRZ ;  /* 0x0000000000107805 */ /* 0x000fe2000001ff00 */
[----:B------:R-:W-:Y:S01]  /*2230*/  CS2R R12, SRZ ;  /* 0x00000000000c7805 */ /* 0x000fe2000001ff00 */
[----:B------:R-:W-:Y:S01]  /*2240*/  CS2R R2, SRZ ;  /* 0x0000000000027805 */ /* 0x000fe2000001ff00 */
[----:B------:R-:W-:Y:S01]  /*2250*/  CS2R R46, SRZ ;  /* 0x00000000002e7805 */ /* 0x000fe2000001ff00 */
[----:B------:R-:W-:Y:S07]  /*2260*/  CS2R R40, SRZ ;  /* 0x0000000000287805 */ /* 0x000fee000001ff00 */
[----:B------:R-:W-:-:S05]  /*2270*/  @P4 BRA `(.L_x_60) ;  /* 0x0000014000004947 */ /* 0x000fca0003800000 */
[----:B------:R-:W-:Y:S01]  /*2280*/  IADD3 R2, P0, R110, R38, RZ ;  /* 0x000000266e027210 */ /* 0x000fe20007f1e0ff */
[----:B------:R-:W-:Y:S01]  /*2290*/  CS2R R40, SRZ ;  /* 0x0000000000287805 */ /* 0x000fe2000001ff00 */
[----:B------:R-:W-:Y:S01]  /*22a0*/  CS2R R12, SRZ ;  /* 0x00000000000c7805 */ /* 0x000fe2000001ff00 */
[----:B------:R-:W-:Y:S02]  /*22b0*/  CS2R R46, SRZ ;  /* 0x00000000002e7805 */ /* 0x000fe4000001ff00 */
[----:B------:R-:W-:Y:S01]  /*22c0*/  IMAD.X R4, R43, 0x1, R115, P0 ;  /* 0x000000012b047824 */ /* 0x000fe200000e0673 */
[----:B------:R-:W-:Y:S05]  /*22d0*/  IADD3 R3, P0, R108, R72, RZ ;  /* 0x000000486c037210 */ /* 0x000fea0007f1e0ff */
[----:B------:R-:W-:Y:S01]  /*22e0*/  IMAD.X R5, R44, 0x1, R114, P0 ;  /* 0x000000012c057824 */ /* 0x000fe200000e0672 */
[C---:B------:R-:W-:Y:S04]  /*22f0*/  LEA R6, P0, R2.reuse, c[0x0][0x270], 0x1 ;  /* 0x00009c0002067a11 */ /* 0x040fe800078008ff */
[----:B------:R-:W-:Y:S02]  /*2300*/  LEA.HI.X R7, R2, c[0x0][0x274], R4, 0x1, P0 ;  /* 0x00009d0002077a11 */ /* 0x000fe400000f0c04 */
[C---:B------:R-:W-:Y:S04]  /*2310*/  LEA R4, P0, R3.reuse, c[0x0][0x288], 0x1 ;  /* 0x0000a20003047a11 */ /* 0x040fe800078008ff */
[----:B------:R-:W-:Y:S02]  /*2320*/  LEA.HI.X R5, R3, c[0x0][0x28c], R5, 0x1, P0 ;  /* 0x0000a30003057a11 */ /* 0x000fe400000f0c05 */
[----:B------:R-:W-:Y:S01]  /*2330*/  ISETP.GE.AND P0, PT, R32, c[0x0][0x27c], PT ;  /* 0x00009f0020007a0c */ /* 0x000fe20003f06270 */
[----:B------:R-:W-:Y:S11]  /*2340*/  CS2R R2, SRZ ;  /* 0x0000000000027805 */ /* 0x000ff6000001ff00 */
[----:B------:R-:W-:Y:S01]  /*2350*/  @!UPT UIADD3 URZ, URZ, URZ, URZ ;  /* 0x0000003f3f3ff290 */ /* 0x000fe2000fffe03f */
[----:B------:R1:W5:Y:S04]  /*2360*/  @!P0 LDG.E.64 R2, [R6.64] ;  /* 0x0000001606028981 */ /* 0x000368000c1e1b00 */
[----:B------:R1:W5:Y:S01]  /*2370*/  @!P0 LDG.E.64 R40, [R4.64] ;  /* 0x0000001604288981 */ /* 0x000362000c1e1b00 */
[----:B------:R-:W-:Y:S11]  /*2380*/  ISETP.GE.AND P0, PT, R34, c[0x0][0x27c], PT ;  /* 0x00009f0022007a0c */ /* 0x000ff60003f06270 */
[----:B------:R-:W-:Y:S02]  /*2390*/  @!UPT UIADD3 URZ, URZ, URZ, URZ ;  /* 0x0000003f3f3ff290 */ /* 0x000fe4000fffe03f */
[----:B------:R1:W5:Y:S04]  /*23a0*/  @!P0 LDG.E.64 R12, [R6.64+0x20] ;  /* 0x00002016060c8981 */ /* 0x000368000c1e1b00 */
[----:B------:R1:W5:Y:S02]  /*23b0*/  @!P0 LDG.E.64 R46, [R4.64+0x20] ;  /* 0x00002016042e8981 */ /* 0x000364000c1e1b00 */
.L_x_60:
[----:B------:R-:W-:Y:S05]  /*23c0*/  BSYNC B0 ;  /* 0x0000000000007941 */ /* 0x000fea0003800000 */
.L_x_59:
[----:B------:R-:W-:Y:S01]  /*23d0*/  ISETP.GE.AND P5, PT, R159, UR9, PT ;  /* 0x000000099f007c0c */ /* 0x000fe2000bfa6270 */
[----:B-1---5:R-:W-:Y:S01]  /*23e0*/  IMAD.MOV.U32 R7, RZ, RZ, R12 ;  /* 0x000000ffff077224 */ /* 0x022fe200078e000c */
[----:B------:R-:W-:Y:S01]  /*23f0*/  MOV R5, R2 ;  /* 0x0000000200057202 */ /* 0x000fe20000000f00 */
[----:B------:R-:W-:Y:S01]  /*2400*/  IMAD.MOV.U32 R6, RZ, RZ, R13 ;  /* 0x000000ffff067224 */ /* 0x000fe200078e000d */
[----:B------:R-:W-:Y:S01]  /*2410*/  BSSY B0, `(.L_x_61) ;  /* 0x0000022000007945 */ /* 0x000fe20003800000 */
[----:B------:R-:W-:Y:S01]  /*2420*/  IMAD.MOV.U32 R4, RZ, RZ, R3 ;  /* 0x000000ffff047224 */ /* 0x000fe200078e0003 */
[----:B------:R-:W-:Y:S01]  /*2430*/  CS2R R14, SRZ ;  /* 0x00000000000e7805 */ /* 0x000fe2000001ff00 */
[----:B------:R-:W-:Y:S01]  /*2440*/  CS2R R50, SRZ ;  /* 0x0000000000327805 */ /* 0x000fe2000001ff00 */
[----:B------:R-:W-:Y:S01]  /*2450*/  PRMT R27, R6, 0x5410, R7 ;  /* 0x00005410061b7816 */ /* 0x000fe20000000007 */
[----:B------:R-:W-:Y:S01]  /*2460*/  IMAD.MOV.U32 R7, RZ, RZ, R46 ;  /* 0x000000ffff077224 */ /* 0x000fe200078e002e */
[----:B------:R-:W-:Y:S01]  /*2470*/  PRMT R26, R4, 0x5410, R5 ;  /* 0x00005410041a7816 */ /* 0x000fe20000000005 */
[----:B------:R-:W-:Y:S01]  /*2480*/  IMAD.MOV.U32 R5, RZ, RZ, R40 ;  /* 0x000000ffff057224 */ /* 0x000fe200078e0028 */
[----:B------:R-:W-:Y:S01]  /*2490*/  MOV R6, R47 ;  /* 0x0000002f00067202 */ /* 0x000fe20000000f00 */
[----:B------:R-:W-:Y:S01]  /*24a0*/  CS2R R48, SRZ ;  /* 0x0000000000307805 */ /* 0x000fe2000001ff00 */
[----:B------:R-:W-:Y:S02]  /*24b0*/  MOV R4, R41 ;  /* 0x0000002900047202 */ /* 0x000fe40000000f00 */
[----:B------:R-:W-:Y:S02]  /*24c0*/  PRMT R45, R7, 0x5410, R6 ;  /* 0x00005410072d7816 */ /* 0x000fe40000000006 */
[----:B------:R-:W-:Y:S01]  /*24d0*/  PRMT R42, R5, 0x5410, R4 ;  /* 0x00005410052a7816 */ /* 0x000fe20000000004 */
[----:B------:R-:W-:-:S05]  /*24e0*/  @P5 BRA `(.L_x_62) ;  /* 0x0000014000005947 */ /* 0x000fca0003800000 */
[----:B------:R-:W-:Y:S01]  /*24f0*/  IADD3 R4, P1, P0, R110, R38, R174 ;  /* 0x000000266e047210 */ /* 0x000fe2000783e0ae */
[----:B------:R-:W-:Y:S01]  /*2500*/  CS2R R14, SRZ ;  /* 0x00000000000e7805 */ /* 0x000fe2000001ff00 */
[----:B------:R-:W-:Y:S01]  /*2510*/  CS2R R48, SRZ ;  /* 0x0000000000307805 */ /* 0x000fe2000001ff00 */
[----:B------:R-:W-:Y:S01]  /*2520*/  CS2R R16, SRZ ;  /* 0x0000000000107805 */ /* 0x000fe2000001ff00 */
[----:B------:R-:W-:Y:S01]  /*2530*/  IADD3.X R7, R115, R43, R155, P1, P0 ;  /* 0x0000002b73077210 */ /* 0x000fe20000fe049b */
[----:B------:R-:W-:Y:S01]  /*2540*/  CS2R R50, SRZ ;  /* 0x0000000000327805 */ /* 0x000fe2000001ff00 */
[----:B------:R-:W-:Y:S04]  /*2550*/  IADD3 R5, P1, P0, R108, R72, R172 ;  /* 0x000000486c057210 */ /* 0x000fe8000783e0ac */
[----:B------:R-:W-:Y:S02]  /*2560*/  IADD3.X R8, R114, R44, R156, P1, P0 ;  /* 0x0000002c72087210 */ /* 0x000fe40000fe049c */
[C---:B------:R-:W-:Y:S04]  /*2570*/  LEA R6, P0, R4.reuse, c[0x0][0x270], 0x1 ;  /* 0x00009c0004067a11 */ /* 0x040fe800078008ff */
[----:B------:R-:W-:Y:S02]  /*2580*/  LEA.HI.X R7, R4, c[0x0][0x274], R7, 0x1, P0 ;  /* 0x00009d0004077a11 */ /* 0x000fe400000f0c07 */
[C---:B------:R-:W-:Y:S04]  /*2590*/  LEA R4, P0, R5.reuse, c[0x0][0x288], 0x1 ;  /* 0x0000a20005047a11 */ /* 0x040fe800078008ff */
[----:B------:R-:W-:Y:S02]  /*25a0*/  LEA.HI.X R5, R5, c[0x0][0x28c], R8, 0x1, P0 ;  /* 0x0000a30005057a11 */ /* 0x000fe400000f0c08 */
[----:B------:R-:W-:Y:S11]  /*25b0*/  ISETP.GE.AND P0, PT, R32, c[0x0][0x27c], PT ;  /* 0x00009f0020007a0c */ /* 0x000ff60003f06270 */
[----:B------:R-:W-:Y:S02]  /*25c0*/  @!UPT UIADD3 URZ, URZ, URZ, URZ ;  /* 0x0000003f3f3ff290 */ /* 0x000fe4000fffe03f */
[----:B------:R1:W5:Y:S04]  /*25d0*/  @!P0 LDG.E.64 R14, [R6.64] ;  /* 0x00000016060e8981 */ /* 0x000368000c1e1b00 */
[----:B------:R1:W5:Y:S01]  /*25e0*/  @!P0 LDG.E.64 R48, [R4.64] ;  /* 0x0000001604308981 */ /* 0x000362000c1e1b00 */
[----:B------:R-:W-:Y:S11]  /*25f0*/  ISETP.GE.AND P0, PT, R34, c[0x0][0x27c], PT ;  /* 0x00009f0022007a0c */ /* 0x000ff60003f06270 */
[----:B------:R-:W-:Y:S02]  /*2600*/  @!UPT UIADD3 URZ, URZ, URZ, URZ ;  /* 0x0000003f3f3ff290 */ /* 0x000fe4000fffe03f */
[----:B------:R1:W5:Y:S04]  /*2610*/  @!P0 LDG.E.64 R16, [R6.64+0x20] ;  /* 0x0000201606108981 */ /* 0x000368000c1e1b00 */
[----:B------:R1:W5:Y:S02]  /*2620*/  @!P0 LDG.E.64 R50, [R4.64+0x20] ;  /* 0x0000201604328981 */ /* 0x000364000c1e1b00 */
.L_x_62:
[----:B------:R-:W-:Y:S05]  /*2630*/  BSYNC B0 ;  /* 0x0000000000007941 */ /* 0x000fea0003800000 */
.L_x_61:
        /* <DEDUP_REMOVED lines=14> */
[----:B------:R-:W-:Y:S01]  /*2720*/  MOV R4, R49 ;  /* 0x0000003100047202 */ /* 0x000fe20000000f00 */
[----:B------:R-:W-:Y:S01]  /*2730*/  CS2R R54, SRZ ;  /* 0x0000000000367805 */ /* 0x000fe2000001ff00 */
[----:B------:R-:W-:Y:S01]  /*2740*/  PRMT R61, R7, 0x5410, R6 ;  /* 0x00005410073d7816 */ /* 0x000fe20000000006 */
[----:B------:R-:W-:Y:S01]  /*2750*/  CS2R R52, SRZ ;  /* 0x0000000000347805 */ /* 0x000fe2000001ff00 */
        /* <DEDUP_REMOVED lines=22> */
.L_x_64:
[----:B------:R-:W-:Y:S05]  /*28c0*/  BSYNC B0 ;  /* 0x0000000000007941 */ /* 0x000fea0003800000 */
.L_x_63:
        /* <DEDUP_REMOVED lines=38> */
.L_x_66:
[----:B------:R-:W-:Y:S05]  /*2b30*/  BSYNC B0 ;  /* 0x0000000000007941 */ /* 0x000fea0003800000 */
.L_x_65:
[----:B-1---5:R-:W-:Y:S01]  /*2b40*/  MOV R5, R24 ;  /* 0x0000001800057202 */ /* 0x022fe20000000f00 */
[----:B------:R1:W2:Y:S01]  /*2b50*/  SHFL.IDX PT, R70, R89, RZ, 0x1c1f ;  /* 0x001c1fff59467589 */ /* 0x0002a200000e0000 */
[----:B------:R-:W-:Y:S01]  /*2b60*/  IMAD.MOV.U32 R7, RZ, RZ, R28 ;  /* 0x000000ffff077224 */ /* 0x000fe200078e001c */
[----:B------:R-:W-:Y:S01]  /*2b70*/  BSSY B1, `(.L_x_67) ;  /* 0x0000081000017945 */ /* 0x000fe20003800000 */
[----:B------:R-:W-:Y:S02]  /*2b80*/  IMAD.MOV.U32 R6, RZ, RZ, R29 ;  /* 0x000000ffff067224 */ /* 0x000fe400078e001d */
[----:B------:R-:W-:Y:S01]  /*2b90*/  IMAD.MOV.U32 R4, RZ, RZ, R25 ;  /* 0x000000ffff047224 */ /* 0x000fe200078e0019 */
[----:B------:R1:W3:Y:S02]  /*2ba0*/  SHFL.IDX PT, R68, R90, RZ, 0x1c1f ;  /* 0x001c1fff5a447589 */ /* 0x0002e400000e0000 */
[----:B------:R-:W-:Y:S01]  /*2bb0*/  PRMT R39, R6, 0x5410, R7 ;  /* 0x0000541006277816 */ /* 0x000fe20000000007 */
[----:B------:R-:W-:Y:S01]  /*2bc0*/  IMAD.MOV.U32 R7, RZ, RZ, R58 ;  /* 0x000000ffff077224 */ /* 0x000fe200078e003a */
[----:B------:R-:W-:Y:S01]  /*2bd0*/  PRMT R38, R4, 0x5410, R5 ;  /* 0x0000541004267816 */ /* 0x000fe20000000005 */
[----:B------:R-:W-:Y:S01]  /*2be0*/  IMAD.MOV.U32 R5, RZ, RZ, R56 ;  /* 0x000000ffff057224 */ /* 0x000fe200078e0038 */
[----:B------:R-:W-:Y:S02]  /*2bf0*/  MOV R6, R59 ;  /* 0x0000003b00067202 */ /* 0x000fe40000000f00 */
[----:B------:R-:W-:Y:S02]  /*2c00*/  MOV R4, R57 ;  /* 0x0000003900047202 */ /* 0x000fe40000000f00 */
[----:B------:R-:W-:Y:S02]  /*2c10*/  PRMT R65, R7, 0x5410, R6 ;  /* 0x0000541007417816 */ /* 0x000fe40000000006 */
[----:B------:R-:W-:Y:S01]  /*2c20*/  PRMT R64, R5, 0x5410, R4 ;  /* 0x0000541005407816 */ /* 0x000fe20000000004 */
[----:B------:R-:W-:-:S05]  /*2c30*/  @P4 BRA `(.L_x_68) ;  /* 0x0000074000004947 */ /* 0x000fca0003800000 */
[----:B------:R-:W-:Y:S01]  /*2c40*/  ISETP.NE.AND P0, PT, R102, RZ, PT ;  /* 0x000000ff6600720c */ /* 0x000fe20003f05270 */
[----:B------:R-:W-:Y:S01]  /*2c50*/  @!UPT UIADD3 URZ, URZ, URZ, URZ ;  /* 0x0000003f3f3ff290 */ /* 0x000fe2000fffe03f */
[----:B------:R-:W-:Y:S11]  /*2c60*/  BSSY B0, `(.L_x_69) ;  /* 0x0000038000007945 */ /* 0x000ff60003800000 */
[----:B------:R-:W-:-:S05]  /*2c70*/  @P0 BRA `(.L_x_70) ;  /* 0x0000036000000947 */ /* 0x000fca0003800000 */
[C---:B---3--:R-:W-:Y:S01]  /*2c80*/  LEA R66, P0, R18.reuse, R68, 0x1 ;  /* 0x0000004412427211 */ /* 0x048fe200078008ff */
[----:B------:R-:W3:Y:S03]  /*2c90*/  LDS.128 R8, [R92+0x3800] ;  /* 0x003800005c087984 */ /* 0x000ee60000000c00 */
[----:B--2---:R-:W-:Y:S02]  /*2ca0*/  LEA.HI.X R67, R18, R70, R19, 0x1, P0 ;  /* 0x0000004612437211 */ /* 0x004fe400000f0c13 */
[----:B------:R-:W-:Y:S11]  /*2cb0*/  ISETP.GE.AND P0, PT, R32, c[0x0][0x27c], PT ;  /* 0x00009f0020007a0c */ /* 0x000ff60003f06270 */
[----:B------:R-:W-:Y:S02]  /*2cc0*/  @!UPT UIADD3 URZ, URZ, URZ, URZ ;  /* 0x0000003f3f3ff290 */ /* 0x000fe4000fffe03f */
[----:B------:R-:W-:Y:S02]  /*2cd0*/  @!P0 SHF.R.U64 R4, R40, 0x10, R41 ;  /* 0x0000001028048819 */ /* 0x000fe40000001229 */
[--C-:B------:R-:W-:Y:S02]  /*2ce0*/  @!P0 SHF.R.U64 R2, R2, 0x10, R3.reuse ;  /* 0x0000001002028819 */ /* 0x100fe40000001203 */
[----:B------:R-:W-:Y:S02]  /*2cf0*/  @!P0 SHF.R.U32.HI R3, RZ, 0x10, R3 ;  /* 0x00000010ff038819 */ /* 0x000fe40000011603 */
[----:B------:R-:W-:Y:S02]  /*2d00*/  @!P0 SHF.R.U32.HI R43, RZ, 0x10, R41 ;  /* 0x00000010ff2b8819 */ /* 0x000fe40000011629 */
[----:B------:R-:W-:Y:S02]  /*2d10*/  @!P0 PRMT R41, R42, 0x5410, R4 ;  /* 0x000054102a298816 */ /* 0x000fe40000000004 */
[C---:B------:R-:W-:Y:S02]  /*2d20*/  @!P0 PRMT R2, R26.reuse, 0x5432, R2 ;  /* 0x000054321a028816 */ /* 0x040fe40000000002 */
[----:B------:R-:W-:Y:S01]  /*2d30*/  @!P0 PRMT R6, R26, 0x5410, R3 ;  /* 0x000054101a068816 */ /* 0x000fe20000000003 */
[C---:B------:R-:W-:Y:S01]  /*2d40*/  @!P0 IMAD.U32 R26, R41.reuse, 0x10000, RZ ;  /* 0x00010000291a8824 */ /* 0x040fe200078e00ff */
[C---:B------:R-:W-:Y:S01]  /*2d50*/  @!P0 LOP3.LUT R5, R2.reuse, 0xffff0000, RZ, 0xc0, !PT ;  /* 0xffff000002058812 */ /* 0x040fe200078ec0ff */
[----:B------:R-:W-:Y:S01]  /*2d60*/  @!P0 IMAD.U32 R7, R2, 0x10000, RZ ;  /* 0x0001000002078824 */ /* 0x000fe200078e00ff */
[----:B------:R-:W-:Y:S02]  /*2d70*/  @!P0 LOP3.LUT R41, R41, 0xffff0000, RZ, 0xc0, !PT ;  /* 0xffff000029298812 */ /* 0x000fe400078ec0ff */
[----:B------:R-:W-:Y:S01]  /*2d80*/  @!P0 PRMT R43, R42, 0x5432, R43 ;  /* 0x000054322a2b8816 */ /* 0x000fe2000000002b */
[C---:B---3--:R-:W-:Y:S01]  /*2d90*/  @!P0 IMAD.U32 R40, R8.reuse, 0x10000, RZ ;  /* 0x0001000008288824 */ /* 0x048fe200078e00ff */
[----:B------:R-:W-:Y:S02]  /*2da0*/  @!P0 LOP3.LUT R3, R8, 0xffff0000, RZ, 0xc0, !PT ;  /* 0xffff000008038812 */ /* 0x000fe400078ec0ff */
[C---:B------:R-:W-:Y:S02]  /*2db0*/  @!P0 LOP3.LUT R4, R9.reuse, 0xffff0000, RZ, 0xc0, !PT ;  /* 0xffff000009048812 */ /* 0x040fe400078ec0ff */
[----:B------:R-:W-:Y:S01]  /*2dc0*/  @!P0 SHF.L.U32 R42, R9, 0x10, RZ ;  /* 0x00000010092a8819 */ /* 0x000fe200000006ff */
[C---:B------:R-:W-:Y:S02]  /*2dd0*/  @!P0 FMUL.FTZ R44, R3.reuse, R26 ;  /* 0x0000001a032c8220 */ /* 0x040fe40000410000 */
[----:B------:R-:W-:Y:S02]  /*2de0*/  @!P0 FMUL.FTZ R2, R3, R7 ;  /* 0x0000000703028220 */ /* 0x000fe40000410000 */
[----:B------:R-:W-:Y:S02]  /*2df0*/  @!P0 FMUL.FTZ R69, R4, R41 ;  /* 0x0000002904458220 */ /* 0x000fe40000410000 */
[----:B------:R-:W-:Y:S01]  /*2e00*/  @!P0 FFMA.FTZ R73, R40, R7, -R44 ;  /* 0x0000000728498223 */ /* 0x000fe2000001082c */
[----:B------:R-:W-:Y:S01]  /*2e10*/  @!P0 SHF.L.U32 R7, R6, 0x10, RZ ;  /* 0x0000001006078819 */ /* 0x000fe200000006ff */
[-C--:B------:R-:W-:Y:S01]  /*2e20*/  @!P0 FMUL.FTZ R3, R4, R5.reuse ;  /* 0x0000000504038220 */ /* 0x080fe20000410000 */
[----:B------:R-:W-:Y:S01]  /*2e30*/  @!P0 LOP3.LUT R4, R10, 0xffff0000, RZ, 0xc0, !PT ;  /* 0xffff00000a048812 */ /* 0x000fe200078ec0ff */
[----:B------:R-:W-:Y:S01]  /*2e40*/  @!P0 FFMA.FTZ R2, R26, R40, R2 ;  /* 0x000000281a028223 */ /* 0x000fe20000010002 */
[----:B------:R-:W-:Y:S01]  /*2e50*/  @!P0 LOP3.LUT R6, R6, 0xffff0000, RZ, 0xc0, !PT ;  /* 0xffff000006068812 */ /* 0x000fe200078ec0ff */
[C---:B------:R-:W-:Y:S01]  /*2e60*/  @!P0 IMAD.U32 R26, R43.reuse, 0x10000, RZ ;  /* 0x000100002b1a8824 */ /* 0x040fe200078e00ff */
[----:B------:R-:W-:Y:S01]  /*2e70*/  @!P0 LOP3.LUT R43, R43, 0xffff0000, RZ, 0xc0, !PT ;  /* 0xffff00002b2b8812 */ /* 0x000fe200078ec0ff */
[----:B------:R-:W-:Y:S01]  /*2e80*/  @!P0 FFMA.FTZ R72, R42, R5, -R69 ;  /* 0x000000052a488223 */ /* 0x000fe20000010845 */
[C---:B------:R-:W-:Y:S01]  /*2e90*/  @!P0 LOP3.LUT R5, R11.reuse, 0xffff0000, RZ, 0xc0, !PT ;  /* 0xffff00000b058812 */ /* 0x040fe200078ec0ff */
[----:B------:R-:W-:Y:S01]  /*2ea0*/  @!P0 IMAD.U32 R40, R10, 0x10000, RZ ;  /* 0x000100000a288824 */ /* 0x000fe200078e00ff */
[----:B------:R-:W-:Y:S01]  /*2eb0*/  @!P0 F2FP.BF16.PACK_AB R2, R2, R73 ;  /* 0x000000490202823e */ /* 0x000fe200000010ff */
[C---:B------:R-:W-:Y:S02]  /*2ec0*/  @!P0 FMUL.FTZ R69, R4.reuse, R26 ;  /* 0x0000001a04458220 */ /* 0x040fe40000410000 */
[----:B------:R-:W-:Y:S02]  /*2ed0*/  @!P0 FMUL.FTZ R4, R4, R7 ;  /* 0x0000000704048220 */ /* 0x000fe40000410000 */
[----:B------:R-:W-:Y:S02]  /*2ee0*/  @!P0 IMAD.U32 R44, R11, 0x10000, RZ ;  /* 0x000100000b2c8824 */ /* 0x000fe400078e00ff */
[C---:B------:R-:W-:Y:S02]  /*2ef0*/  @!P0 FMUL.FTZ R71, R5.reuse, R43 ;  /* 0x0000002b05478220 */ /* 0x040fe40000410000 */
[----:B------:R-:W-:Y:S02]  /*2f00*/  @!P0 FMUL.FTZ R5, R5, R6 ;  /* 0x0000000605058220 */ /* 0x000fe40000410000 */
[----:B------:R-:W-:Y:S02]  /*2f10*/  @!P0 FFMA.FTZ R3, R41, R42, R3 ;  /* 0x0000002a29038223 */ /* 0x000fe40000010003 */
[----:B------:R-:W-:Y:S02]  /*2f20*/  @!P0 FFMA.FTZ R4, R26, R40, R4 ;  /* 0x000000281a048223 */ /* 0x000fe40000010004 */
[----:B------:R-:W-:Y:S01]  /*2f30*/  @!P0 FFMA.FTZ R69, R40, R7, -R69 ;  /* 0x0000000728458223 */ /* 0x000fe20000010845 */
[----:B------:R-:W-:Y:S01]  /*2f40*/  @!P0 F2FP.BF16.PACK_AB R3, R3, R72 ;  /* 0x000000480303823e */ /* 0x000fe200000010ff */
[----:B------:R-:W-:Y:S02]  /*2f50*/  @!P0 FFMA.FTZ R71, R44, R6, -R71 ;  /* 0x000000062c478223 */ /* 0x000fe40000010847 */
[----:B------:R-:W-:Y:S01]  /*2f60*/  @!P0 FFMA.FTZ R5, R43, R44, R5 ;  /* 0x0000002c2b058223 */ /* 0x000fe20000010005 */
[----:B------:R-:W-:Y:S01]  /*2f70*/  @!P0 F2FP.BF16.PACK_AB R4, R4, R69 ;  /* 0x000000450404823e */ /* 0x000fe200000010ff */
[----:B------:R-:W-:Y:S01]  /*2f80*/  @!P0 IMAD.MOV.U32 R8, RZ, RZ, R2 ;  /* 0x000000ffff088224 */ /* 0x000fe200078e0002 */
[----:B------:R-:W-:Y:S02]  /*2f90*/  @!P0 MOV R9, R3 ;  /* 0x0000000300098202 */ /* 0x000fe40000000f00 */
[----:B------:R-:W-:Y:S01]  /*2fa0*/  @!P0 F2FP.BF16.PACK_AB R5, R5, R71 ;  /* 0x000000470505823e */ /* 0x000fe200000010ff */
[----:B------:R-:W-:Y:S03]  /*2fb0*/  @!P0 IMAD.MOV.U32 R10, RZ, RZ, R4 ;  /* 0x000000ffff0a8224 */ /* 0x000fe600078e0004 */
[----:B------:R-:W-:Y:S05]  /*2fc0*/  @!P0 MOV R11, R5 ;  /* 0x00000005000b8202 */ /* 0x000fea0000000f00 */
[----:B------:R2:W-:Y:S02]  /*2fd0*/  ST.E.128 [R66.64], R8 ;  /* 0x0000000842007985 */ /* 0x0005e4000c101d16 */
.L_x_70:
[----:B------:R-:W-:Y:S05]  /*2fe0*/  BSYNC B0 ;  /* 0x0000000000007941 */ /* 0x000fea0003800000 */
.L_x_69:
[----:B------:R-:W-:Y:S11]  /*2ff0*/  ISETP.NE.AND P0, PT, R117, RZ, PT ;  /* 0x000000ff7500720c */ /* 0x000ff60003f05270 */
[----:B------:R-:W-:Y:S02]  /*3000*/  @!UPT UIADD3 URZ, URZ, URZ, URZ ;  /* 0x0000003f3f3ff290 */ /* 0x000fe4000fffe03f */
[----:B------:R-:W-:-:S05]  /*3010*/  @P0 BRA `(.L_x_68) ;  /* 0x0000036000000947 */ /* 0x000fca0003800000 */
[C---:B---3--:R-:W-:Y:S01]  /*3020*/  LEA R42, P0, R83.reuse, R68, 0x1 ;  /* 0x00000044532a7211 */ /* 0x048fe200078008ff */
[----:B--2---:R-:W2:Y:S03]  /*3030*/  LDS.128 R8, [R93+0x3800] ;  /* 0x003800005d087984 */ /* 0x004ea60000000c00 */
[----:B------:R-:W-:Y:S02]  /*3040*/  LEA.HI.X R43, R83, R70, R94, 0x1, P0 ;  /* 0x00000046532b7211 */ /* 0x000fe400000f0c5e */
[----:B------:R-:W-:Y:S11]  /*3050*/  ISETP.GE.AND P0, PT, R34, c[0x0][0x27c], PT ;  /* 0x00009f0022007a0c */ /* 0x000ff60003f06270 */
[----:B------:R-:W-:Y:S02]  /*3060*/  @!UPT UIADD3 URZ, URZ, URZ, URZ ;  /* 0x0000003f3f3ff290 */ /* 0x000fe4000fffe03f */
[----:B------:R-:W-:Y:S02]  /*3070*/  @!P0 SHF.R.U64 R26, R46, 0x10, R47 ;  /* 0x000000102e1a8819 */ /* 0x000fe4000000122f */
[--C-:B------:R-:W-:Y:S02]  /*3080*/  @!P0 SHF.R.U64 R2, R12, 0x10, R13.reuse ;  /* 0x000000100c028819 */ /* 0x100fe4000000120d */
[----:B------:R-:W-:Y:S02]  /*3090*/  @!P0 SHF.R.U32.HI R3, RZ, 0x10, R13 ;  /* 0x00000010ff038819 */ /* 0x000fe4000001160d */
[----:B------:R-:W-:Y:S02]  /*30a0*/  @!P0 PRMT R26, R45, 0x5410, R26 ;  /* 0x000054102d1a8816 */ /* 0x000fe4000000001a */
[C---:B------:R-:W-:Y:S02]  /*30b0*/  @!P0 PRMT R2, R27.reuse, 0x5432, R2 ;  /* 0x000054321b028816 */ /* 0x040fe40000000002 */
[----:B------:R-:W-:Y:S01]  /*30c0*/  @!P0 PRMT R6, R27, 0x5410, R3 ;  /* 0x000054101b068816 */ /* 0x000fe20000000003 */
[----:B------:R-:W-:Y:S01]  /*30d0*/  @!P0 IMAD.U32 R12, R26, 0x10000, RZ ;  /* 0x000100001a0c8824 */ /* 0x000fe200078e00ff */
[----:B------:R-:W-:Y:S01]  /*30e0*/  @!P0 SHF.R.U32.HI R40, RZ, 0x10, R47 ;  /* 0x00000010ff288819 */ /* 0x000fe2000001162f */
[----:B------:R-:W-:Y:S01]  /*30f0*/  @!P0 IMAD.U32 R7, R2, 0x10000, RZ ;  /* 0x0001000002078824 */ /* 0x000fe200078e00ff */
[----:B------:R-:W-:Y:S02]  /*3100*/  @!P0 LOP3.LUT R26, R26, 0xffff0000, RZ, 0xc0, !PT ;  /* 0xffff00001a1a8812 */ /* 0x000fe400078ec0ff */
[----:B------:R-:W-:Y:S02]  /*3110*/  @!P0 LOP3.LUT R5, R2, 0xffff0000, RZ, 0xc0, !PT ;  /* 0xffff000002058812 */ /* 0x000fe400078ec0ff */
[----:B------:R-:W-:Y:S01]  /*3120*/  @!P0 PRMT R40, R45, 0x5432, R40 ;  /* 0x000054322d288816 */ /* 0x000fe20000000028 */
[C---:B--2---:R-:W-:Y:S01]  /*3130*/  @!P0 IMAD.U32 R13, R8.reuse, 0x10000, RZ ;  /* 0x00010000080d8824 */ /* 0x044fe200078e00ff */
[----:B------:R-:W-:Y:S02]  /*3140*/  @!P0 LOP3.LUT R3, R8, 0xffff0000, RZ, 0xc0, !PT ;  /* 0xffff000008038812 */ /* 0x000fe400078ec0ff */
[C---:B------:R-:W-:Y:S02]  /*3150*/  @!P0 LOP3.LUT R4, R9.reuse, 0xffff0000, RZ, 0xc0, !PT ;  /* 0xffff000009048812 */ /* 0x040fe400078ec0ff */
[----:B------:R-:W-:Y:S01]  /*3160*/  @!P0 SHF.L.U32 R27, R9, 0x10, RZ ;  /* 0x00000010091b8819 */ /* 0x000fe200000006ff */
[C---:B------:R-:W-:Y:S02]  /*3170*/  @!P0 FMUL.FTZ R41, R3.reuse, R12 ;  /* 0x0000000c03298220 */ /* 0x040fe40000410000 */
[-C--:B------:R-:W-:Y:S02]  /*3180*/  @!P0 FMUL.FTZ R2, R3, R7.reuse ;  /* 0x0000000703028220 */ /* 0x080fe40000410000 */
[----:B------:R-:W-:Y:S02]  /*3190*/  @!P0 FMUL.FTZ R44, R4, R26 ;  /* 0x0000001a042c8220 */ /* 0x000fe40000410000 */
[----:B------:R-:W-:Y:S01]  /*31a0*/  @!P0 FFMA.FTZ R47, R13, R7, -R41 ;  /* 0x000000070d2f8223 */ /* 0x000fe20000010829 */
[----:B------:R-:W-:Y:S01]  /*31b0*/  @!P0 SHF.L.U32 R7, R6, 0x10, RZ ;  /* 0x0000001006078819 */ /* 0x000fe200000006ff */
[----:B------:R-:W-:Y:S01]  /*31c0*/  @!P0 FMUL.FTZ R3, R4, R5 ;  /* 0x0000000504038220 */ /* 0x000fe20000410000 */
        /* <DEDUP_REMOVED lines=27> */
.L_x_68:
[----:B------:R-:W-:Y:S05]  /*3380*/  BSYNC B1 ;  /* 0x0000000000017941 */ /* 0x000fea0003800000 */
.L_x_67:
[----:B--2---:R2:W4:Y:S01]  /*3390*/  SHFL.IDX PT, R43, R89, 0x1, 0x1c1f ;  /* 0x003c1f00592b7f89 */ /* 0x00452200000e0000 */
[----:B------:R-:W-:Y:S03]  /*33a0*/  BSSY B1, `(.L_x_71) ;  /* 0x0000077000017945 */ /* 0x000fe60003800000 */
[----:B------:R2:W1:Y:S01]  /*33b0*/  SHFL.IDX PT, R42, R90, 0x1, 0x1c1f ;  /* 0x003c1f005a2a7f89 */ /* 0x00046200000e0000 */
[----:B------:R-:W-:-:S05]  /*33c0*/  @P5 BRA `(.L_x_72) ;  /* 0x0000074000005947 */ /* 0x000fca0003800000 */
[----:B------:R-:W-:Y:S01]  /*33d0*/  ISETP.NE.AND P0, PT, R102, RZ, PT ;  /* 0x000000ff6600720c */ /* 0x000fe20003f05270 */
[----:B------:R-:W-:Y:S01]  /*33e0*/  @!UPT UIADD3 URZ, URZ, URZ, URZ ;  /* 0x0000003f3f3ff290 */ /* 0x000fe2000fffe03f */
[----:B------:R-:W-:Y:S11]  /*33f0*/  BSSY B0, `(.L_x_73) ;  /* 0x0000038000007945 */ /* 0x000ff60003800000 */
[----:B------:R-:W-:-:S05]  /*3400*/  @P0 BRA `(.L_x_74) ;  /* 0x0000036000000947 */ /* 0x000fca0003800000 */
[C---:B-1----:R-:W-:Y:S01]  /*3410*/  LEA R40, P0, R18.reuse, R42, 0x1 ;  /* 0x0000002a12287211 */ /* 0x042fe200078008ff */
[----:B------:R-:W1:Y:S03]  /*3420*/  LDS.128 R8, [R92+0x4800] ;  /* 0x004800005c087984 */ /* 0x000e660000000c00 */
[----:B----4-:R-:W-:Y:S02]  /*3430*/  LEA.HI.X R41, R18, R43, R19, 0x1, P0 ;  /* 0x0000002b12297211 */ /* 0x010fe400000f0c13 */
        /* <DEDUP_REMOVED lines=14> */
[C---:B-1----:R-:W-:Y:S01]  /*3520*/  @!P0 IMAD.U32 R13, R8.reuse, 0x10000, RZ ;  /* 0x00010000080d8824 */ /* 0x042fe200078e00ff */
        /* <DEDUP_REMOVED lines=22> */
[-C--:B------:R-:W-:Y:S02]  /*3690*/  @!P0 FMUL.FTZ R5, R5, R6.reuse ;  /* 0x0000000605058220 */ /* 0x080fe40000410000 */
        /* <DEDUP_REMOVED lines=13> */
.L_x_74:
[----:B------:R-:W-:Y:S05]  /*3770*/  BSYNC B0 ;  /* 0x0000000000007941 */ /* 0x000fea0003800000 */
.L_x_73:
[----:B------:R-:W-:Y:S11]  /*3780*/  ISETP.NE.AND P0, PT, R117, RZ, PT ;  /* 0x000000ff7500720c */ /* 0x000ff60003f05270 */
[----:B------:R-:W-:Y:S02]  /*3790*/  @!UPT UIADD3 URZ, URZ, URZ, URZ ;  /* 0x0000003f3f3ff290 */ /* 0x000fe4000fffe03f */
        /* <DEDUP_REMOVED lines=55> */
.L_x_72:
[----:B------:R-:W-:Y:S05]  /*3b10*/  BSYNC B1 ;  /* 0x0000000000017941 */ /* 0x000fea0003800000 */
.L_x_71:
[----:B------:R2:W4:Y:S01]  /*3b20*/  SHFL.IDX PT, R31, R89, 0x2, 0x1c1f ;  /* 0x005c1f00591f7f89 */ /* 0x00052200000e0000 */
[----:B------:R-:W-:Y:S03]  /*3b30*/  BSSY B1, `(.L_x_75) ;  /* 0x0000077000017945 */ /* 0x000fe60003800000 */
[----:B------:R2:W3:Y:S01]  /*3b40*/  SHFL.IDX PT, R30, R90, 0x2, 0x1c1f ;  /* 0x005c1f005a1e7f89 */ /* 0x0004e200000e0000 */
[----:B------:R-:W-:-:S05]  /*3b50*/  @P3 BRA `(.L_x_76) ;  /* 0x0000074000003947 */ /* 0x000fca0003800000 */
[----:B------:R-:W-:Y:S01]  /*3b60*/  ISETP.NE.AND P0, PT, R102, RZ, PT ;  /* 0x000000ff6600720c */ /* 0x000fe20003f05270 */
[----:B------:R-:W-:Y:S01]  /*3b70*/  @!UPT UIADD3 URZ, URZ, URZ, URZ ;  /* 0x0000003f3f3ff290 */ /* 0x000fe2000fffe03f */
[----:B------:R-:W-:Y:S11]  /*3b80*/  BSSY B0, `(.L_x_77) ;  /* 0x0000038000007945 */ /* 0x000ff60003800000 */
[----:B------:R-:W-:-:S05]  /*3b90*/  @P0 BRA `(.L_x_78) ;  /* 0x0000036000000947 */ /* 0x000fca0003800000 */
[C---:B-1-3--:R-:W-:Y:S01]  /*3ba0*/  LEA R26, P0, R18.reuse, R30, 0x1 ;  /* 0x0000001e121a7211 */ /* 0x04afe200078008ff */
        /* <DEDUP_REMOVED lines=53> */
.L_x_78:
[----:B------:R-:W-:Y:S05]  /*3f00*/  BSYNC B0 ;  /* 0x0000000000007941 */ /* 0x000fea0003800000 */
.L_x_77:
[----:B------:R-:W-:Y:S11]  /*3f10*/  ISETP.NE.AND P0, PT, R117, RZ, PT ;  /* 0x000000ff7500720c */ /* 0x000ff60003f05270 */
[----:B------:R-:W-:Y:S02]  /*3f20*/  @!UPT UIADD3 URZ, URZ, URZ, URZ ;  /* 0x0000003f3f3ff290 */ /* 0x000fe4000fffe03f */
        /* <DEDUP_REMOVED lines=55> */
.L_x_76:
[----:B------:R-:W-:Y:S05]  /*42a0*/  BSYNC B1 ;  /* 0x0000000000017941 */ /* 0x000fea0003800000 */
.L_x_75:
[----:B-1----:R1:W2:Y:S04]  /*42b0*/  SHFL.IDX PT, R27, R89, 0x3, 0x1c1f ;  /* 0x007c1f00591b7f89 */ /* 0x0022a800000e0000 */
[----:B------:R1:W4:Y:S01]  /*42c0*/  SHFL.IDX PT, R26, R90, 0x3, 0x1c1f ;  /* 0x007c1f005a1a7f89 */ /* 0x00032200000e0000 */
[----:B------:R-:W-:-:S05]  /*42d0*/  @P2 BRA `(.L_x_79) ;  /* 0x000030f000002947 */ /* 0x000fca0003800000 */
[----:B------:R-:W-:Y:S01]  /*42e0*/  ISETP.NE.AND P0, PT, R102, RZ, PT ;  /* 0x000000ff6600720c */ /* 0x000fe20003f05270 */
[----:B------:R-:W-:Y:S01]  /*42f0*/  @!UPT UIADD3 URZ, URZ, URZ, URZ ;  /* 0x0000003f3f3ff290 */ /* 0x000fe2000fffe03f */
[----:B------:R-:W-:Y:S11]  /*4300*/  BSSY B0, `(.L_x_80) ;  /* 0x0000038000007945 */ /* 0x000ff60003800000 */
[----:B------:R-:W-:-:S05]  /*4310*/  @P0 BRA `(.L_x_81) ;  /* 0x0000036000000947 */ /* 0x000fca0003800000 */
[C---:B----4-:R-:W-:Y:S01]  /*4320*/  LEA R22, P0, R18.reuse, R26, 0x1 ;  /* 0x0000001a12167211 */ /* 0x050fe200078008ff */
[----:B------:R-:W4:Y:S03]  /*4330*/  LDS.128 R8, [R92+0x6800] ;  /* 0x006800005c087984 */ /* 0x000f260000000c00 */
[----:B--2---:R-:W-:Y:S02]  /*4340*/  LEA.HI.X R23, R18, R27, R19, 0x1, P0 ;  /* 0x0000001b12177211 */ /* 0x004fe400000f0c13 */
        /* <DEDUP_REMOVED lines=14> */
[C---:B----4-:R-:W-:Y:S01]  /*4430*/  @!P0 IMAD.U32 R13, R8.reuse, 0x10000, RZ ;  /* 0x00010000080d8824 */ /* 0x050fe200078e00ff */
        /* <DEDUP_REMOVED lines=36> */
.L_x_81:
[----:B------:R-:W-:Y:S05]  /*4680*/  BSYNC B0 ;  /* 0x0000000000007941 */ /* 0x000fea0003800000 */
.L_x_80:
[----:B------:R-:W-:Y:S11]  /*4690*/  ISETP.NE.AND P0, PT, R117, RZ, PT ;  /* 0x000000ff7500720c */ /* 0x000ff60003f05270 */
[----:B------:R-:W-:Y:S02]  /*46a0*/  @!UPT UIADD3 URZ, URZ, URZ, URZ ;  /* 0x0000003f3f3ff290 */ /* 0x000fe4000fffe03f */
[----:B------:R-:W-:-:S05]  /*46b0*/  @P0 BRA `(.L_x_79) ;  /* 0x00002d1000000947 */ /* 0x000fca0003800000 */
[C---:B--2-4-:R-:W-:Y:S01]  /*46c0*/  LEA R22, P0, R83.reuse, R26, 0x1 ;  /* 0x0000001a53167211 */ /* 0x054fe200078008ff */
[----:B------:R-:W2:Y:S03]  /*46d0*/  LDS.128 R8, [R93+0x6800] ;  /* 0x006800005d087984 */ /* 0x000ea60000000c00 */
        /* <DEDUP_REMOVED lines=8> */
[----:B------:R-:W-:Y:S01]  /*4760*/  @!P0 SHF.R.U32.HI R4, RZ, 0x10, R59 ;  /* 0x00000010ff048819 */ /* 0x000fe2000001163b */
[----:B------:R-:W-:Y:S01]  /*4770*/  @!P0 IMAD.U32 R12, R14, 0x10000, RZ ;  /* 0x000100000e0c8824 */ /* 0x000fe200078e00ff */
[----:B------:R-:W-:Y:S01]  /*4780*/  @!P0 PRMT R6, R39, 0x5410, R3 ;  /* 0x0000541027068816 */ /* 0x000fe20000000003 */
[----:B------:R-:W-:Y:S01]  /*4790*/  @!P0 IMAD.U32 R7, R2, 0x10000, RZ ;  /* 0x0001000002078824 */ /* 0x000fe200078e00ff */
[----:B------:R-:W-:Y:S02]  /*47a0*/  @!P0 PRMT R16, R65, 0x5432, R4 ;  /* 0x0000543241108816 */ /* 0x000fe40000000004 */
[----:B------:R-:W-:Y:S02]  /*47b0*/  @!P0 LOP3.LUT R14, R14, 0xffff0000, RZ, 0xc0, !PT ;  /* 0xffff00000e0e8812 */ /* 0x000fe400078ec0ff */
[----:B------:R-:W-:Y:S01]  /*47c0*/  @!P0 LOP3.LUT R5, R2, 0xffff0000, RZ, 0xc0, !PT ;  /* 0xffff000002058812 */ /* 0x000fe200078ec0ff */
        /* <DEDUP_REMOVED lines=36> */
[----:B------:R2:W-:Y:S01]  /*4a10*/  ST.E.128 [R22.64], R8 ;  /* 0x0000000816007985 */ /* 0x0005e2000c101d16 */
[----:B------:R-:W-:-:S05]  /*4a20*/  BRA `(.L_x_79) ;  /* 0x000029a000007947 */ /* 0x000fca0003800000 */
.L_x_58:
[----:B------:R-:W-:Y:S01]  /*4a30*/  ISETP.GE.AND P0, PT, R159, UR9, PT ;  /* 0x000000099f007c0c */ /* 0x000fe2000bf06270 */
[----:B------:R-:W-:Y:S01]  /*4a40*/  CS2R R26, SRZ ;  /* 0x00000000001a7805 */ /* 0x000fe2000001ff00 */
[----:B------:R-:W-:Y:S01]  /*4a50*/  ISETP.NE.AND P6, PT, R102, RZ, PT ;  /* 0x000000ff6600720c */ /* 0x000fe20003fc5270 */
[----:B------:R-:W-:Y:S01]  /*4a60*/  CS2R R24, SRZ ;  /* 0x0000000000187805 */ /* 0x000fe2000001ff00 */
[----:B------:R-:W-:Y:S01]  /*4a70*/  ISETP.GE.OR P4, PT, R18, c[0x0][0x27c], P0 ;  /* 0x00009f0012007a0c */ /* 0x000fe20000786670 */
[----:B------:R-:W-:Y:S01]  /*4a80*/  CS2R R62, SRZ ;  /* 0x00000000003e7805 */ /* 0x000fe2000001ff00 */
[----:B------:R-:W-:Y:S01]  /*4a90*/  ISETP.NE.AND P5, PT, R148, RZ, PT ;  /* 0x000000ff9400720c */ /* 0x000fe20003fa5270 */
[----:B------:R-:W-:Y:S01]  /*4aa0*/  CS2R R60, SRZ ;  /* 0x00000000003c7805 */ /* 0x000fe2000001ff00 */
[----:B------:R-:W-:Y:S01]  /*4ab0*/  IADD3 R133, -R152, c[0x0][0x1d4], RZ ;  /* 0x0000750098857a10 */ /* 0x000fe20007ffe1ff */
[----:B------:R-:W-:Y:S01]  /*4ac0*/  CS2R R22, SRZ ;  /* 0x0000000000167805 */ /* 0x000fe2000001ff00 */
[----:B------:R-:W-:Y:S01]  /*4ad0*/  CS2R R20, SRZ ;  /* 0x0000000000147805 */ /* 0x000fe2000001ff00 */
[----:B------:R-:W-:Y:S01]  /*4ae0*/  CS2R R66, SRZ ;  /* 0x0000000000427805 */ /* 0x000fe2000001ff00 */
[----:B------:R-:W-:Y:S01]  /*4af0*/  CS2R R64, SRZ ;  /* 0x0000000000407805 */ /* 0x000fe2000001ff00 */
[----:B------:R-:W-:Y:S01]  /*4b00*/  CS2R R30, SRZ ;  /* 0x00000000001e7805 */ /* 0x000fe2000001ff00 */
[----:B------:R-:W-:Y:S01]  /*4b10*/  CS2R R28, SRZ ;  /* 0x00000000001c7805 */ /* 0x000fe2000001ff00 */
[----:B------:R-:W-:Y:S01]  /*4b20*/  CS2R R70, SRZ ;  /* 0x0000000000467805 */ /* 0x000fe2000001ff00 */
[----:B------:R-:W-:Y:S01]  /*4b30*/  CS2R R68, SRZ ;  /* 0x0000000000447805 */ /* 0x000fe2000001ff00 */
[----:B------:R-:W-:Y:S01]  /*4b40*/  @!P4 IADD3 R2, P1, P0, R106, R38, R174 ;  /* 0x000000266a02c210 */ /* 0x000fe2000783e0ae */
[----:B------:R-:W-:Y:S01]  /*4b50*/  CS2R R40, SRZ ;  /* 0x0000000000287805 */ /* 0x000fe2000001ff00 */
[----:B------:R1:W2:Y:S01]  /*4b60*/  SHFL.IDX PT, R51, R89, RZ, 0x1c1f ;  /* 0x001c1fff59337589 */ /* 0x0002a200000e0000 */
[----:B------:R-:W-:Y:S01]  /*4b70*/  BSSY B0, `(.L_x_82) ;  /* 0x00000d4000007945 */ /* 0x000fe20003800000 */
[C---:B------:R-:W-:Y:S02]  /*4b80*/  @!P4 IADD3.X R5, R113.reuse, R43, R155, P1, P0 ;  /* 0x0000002b7105c210 */ /* 0x040fe40000fe049b */
[----:B------:R-:W-:Y:S04]  /*4b90*/  @!P4 IADD3 R3, P1, P0, R104, R72, R172 ;  /* 0x000000486803c210 */ /* 0x000fe8000783e0ac */
[----:B------:R-:W-:Y:S01]  /*4ba0*/  @!P4 IADD3.X R8, R112, R44, R156, P1, P0 ;  /* 0x0000002c7008c210 */ /* 0x000fe20000fe049c */
[----:B------:R1:W3:Y:S01]  /*4bb0*/  SHFL.IDX PT, R50, R90, RZ, 0x1c1f ;  /* 0x001c1fff5a327589 */ /* 0x0002e200000e0000 */
[----:B------:R-:W-:Y:S04]  /*4bc0*/  ISETP.GE.AND P0, PT, R158, UR9, PT ;  /* 0x000000099e007c0c */ /* 0x000fe8000bf06270 */
[----:B------:R-:W-:Y:S11]  /*4bd0*/  ISETP.GE.OR P2, PT, R18, c[0x0][0x27c], P0 ;  /* 0x00009f0012007a0c */ /* 0x000ff60000746670 */
[----:B------:R-:W-:Y:S02]  /*4be0*/  @!UPT UIADD3 URZ, URZ, URZ, URZ ;  /* 0x0000003f3f3ff290 */ /* 0x000fe4000fffe03f */
[----:B------:R-:W-:Y:S04]  /*4bf0*/  @!P2 IADD3 R6, P1, P0, R106, R173, R38 ;  /* 0x000000ad6a06a210 */ /* 0x000fe8000783e026 */
[--C-:B------:R-:W-:Y:S02]  /*4c00*/  @!P2 IADD3.X R9, R113, R153, R43.reuse, P1, P0 ;  /* 0x000000997109a210 */ /* 0x100fe40000fe042b */
[----:B------:R-:W-:Y:S04]  /*4c10*/  @!P2 IADD3 R7, P1, P0, R104, R163, R72 ;  /* 0x000000a36807a210 */ /* 0x000fe8000783e048 */
[----:B------:R-:W-:Y:S02]  /*4c20*/  @!P2 IADD3.X R12, R112, R154, R44, P1, P0 ;  /* 0x0000009a700ca210 */ /* 0x000fe40000fe042c */
[----:B------:R-:W-:Y:S04]  /*4c30*/  ISETP.GE.AND P0, PT, R157, UR9, PT ;  /* 0x000000099d007c0c */ /* 0x000fe8000bf06270 */
[----:B------:R-:W-:Y:S11]  /*4c40*/  ISETP.GE.OR P1, PT, R18, c[0x0][0x27c], P0 ;  /* 0x00009f0012007a0c */ /* 0x000ff60000726670 */
[----:B------:R-:W-:Y:S02]  /*4c50*/  @!UPT UIADD3 URZ, URZ, URZ, URZ ;  /* 0x0000003f3f3ff290 */ /* 0x000fe4000fffe03f */
[----:B------:R-:W-:Y:S04]  /*4c60*/  @!P1 IADD3 R10, P3, P0, R106, R170, R38 ;  /* 0x000000aa6a0a9210 */ /* 0x000fe8000787e026 */
[----:B------:R-:W-:Y:S02]  /*4c70*/  @!P1 IADD3.X R13, R113, R120, R43, P3, P0 ;  /* 0x00000078710d9210 */ /* 0x000fe40001fe042b */
[----:B------:R-:W-:Y:S04]  /*4c80*/  @!P1 IADD3 R11, P3, P0, R104, R168, R72 ;  /* 0x000000a8680b9210 */ /* 0x000fe8000787e048 */
[----:B------:R-:W-:Y:S02]  /*4c90*/  @!P1 IADD3.X R14, R112, R121, R44, P3, P0 ;  /* 0x00000079700e9210 */ /* 0x000fe40001fe042c */
[C---:B------:R-:W-:Y:S04]  /*4ca0*/  @!P4 LEA R4, P0, R2.reuse, c[0x0][0x270], 0x1 ;  /* 0x00009c000204ca11 */ /* 0x040fe800078008ff */
[----:B------:R-:W-:Y:S02]  /*4cb0*/  @!P4 LEA.HI.X R5, R2, c[0x0][0x274], R5, 0x1, P0 ;  /* 0x00009d000205ca11 */ /* 0x000fe400000f0c05 */
[C---:B------:R-:W-:Y:S03]  /*4cc0*/  @!P4 LEA R2, P0, R3.reuse, c[0x0][0x288], 0x1 ;  /* 0x0000a2000302ca11 */ /* 0x040fe600078008ff */
[----:B------:R4:W2:Y:S01]  /*4cd0*/  @!P4 LDG.E.128 R20, [R4.64] ;  /* 0x000000160414c981 */ /* 0x0008a2000c1e1d00 */
[----:B------:R-:W-:Y:S02]  /*4ce0*/  @!P4 LEA.HI.X R3, R3, c[0x0][0x28c], R8, 0x1, P0 ;  /* 0x0000a3000303ca11 */ /* 0x000fe400000f0c08 */
[C---:B------:R-:W-:Y:S04]  /*4cf0*/  @!P2 LEA R8, P0, R6.reuse, c[0x0][0x270], 0x1 ;  /* 0x00009c000608aa11 */ /* 0x040fe800078008ff */
[----:B------:R-:W-:Y:S01]  /*4d00*/  @!P2 LEA.HI.X R9, R6, c[0x0][0x274], R9, 0x1, P0 ;  /* 0x00009d000609aa11 */ /* 0x000fe200000f0c09 */
[----:B------:R1:W3:Y:S01]  /*4d10*/  @!P4 LDG.E.128 R60, [R2.64] ;  /* 0x00000016023cc981 */ /* 0x0002e2000c1e1d00 */
[C---:B------:R-:W-:Y:S04]  /*4d20*/  @!P2 LEA R6, P0, R7.reuse, c[0x0][0x288], 0x1 ;  /* 0x0000a2000706aa11 */ /* 0x040fe800078008ff */
[----:B------:R-:W-:Y:S02]  /*4d30*/  @!P2 LEA.HI.X R7, R7, c[0x0][0x28c], R12, 0x1, P0 ;  /* 0x0000a3000707aa11 */ /* 0x000fe400000f0c0c */
[C---:B------:R-:W-:Y:S01]  /*4d40*/  @!P1 LEA R12, P0, R10.reuse, c[0x0][0x270], 0x1 ;  /* 0x00009c000a0c9a11 */ /* 0x040fe200078008ff */
[----:B------:R1:W3:Y:S03]  /*4d50*/  @!P2 LDG.E.128 R24, [R8.64] ;  /* 0x000000160818a981 */ /* 0x0002e6000c1e1d00 */
[----:B------:R-:W-:Y:S02]  /*4d60*/  @!P1 LEA.HI.X R13, R10, c[0x0][0x274], R13, 0x1, P0 ;  /* 0x00009d000a0d9a11 */ /* 0x000fe400000f0c0d */
[C---:B------:R-:W-:Y:S03]  /*4d70*/  @!P1 LEA R10, P0, R11.reuse, c[0x0][0x288], 0x1 ;  /* 0x0000a2000b0a9a11 */ /* 0x040fe600078008ff */
[----:B------:R1:W3:Y:S01]  /*4d80*/  @!P2 LDG.E.128 R64, [R6.64] ;  /* 0x000000160640a981 */ /* 0x0002e2000c1e1d00 */
[----:B------:R-:W-:Y:S01]  /*4d90*/  @!P1 LEA.HI.X R11, R11, c[0x0][0x28c], R14, 0x1, P0 ;  /* 0x0000a3000b0b9a11 */ /* 0x000fe200000f0c0e */
[----:B----4-:R-:W-:Y:S01]  /*4da0*/  CS2R R4, SRZ ;  /* 0x0000000000047805 */ /* 0x010fe2000001ff00 */
[----:B------:R-:W-:Y:S04]  /*4db0*/  ISETP.GE.AND P0, PT, R35, UR9, PT ;  /* 0x0000000923007c0c */ /* 0x000fe8000bf06270 */
[----:B------:R-:W-:Y:S01]  /*4dc0*/  ISETP.GE.OR P0, PT, R18, c[0x0][0x27c], P0 ;  /* 0x00009f0012007a0c */ /* 0x000fe20000706670 */
[----:B------:R-:W4:Y:S08]  /*4dd0*/  @!P1 LDG.E.128 R28, [R12.64] ;  /* 0x000000160c1c9981 */ /* 0x000f30000c1e1d00 */
[----:B------:R-:W4:Y:S04]  /*4de0*/  @!P1 LDG.E.128 R68, [R10.64] ;  /* 0x000000160a449981 */ /* 0x000f28000c1e1d00 */
[----:B------:R-:W-:Y:S05]  /*4df0*/  @!P0 IADD3 R38, P1, R106, R38, RZ ;  /* 0x000000266a268210 */ /* 0x000fea0007f3e0ff */
[----:B------:R-:W-:Y:S01]  /*4e00*/  @!P0 IMAD.X R43, R113, 0x1, R43, P1 ;  /* 0x00000001712b8824 */ /* 0x000fe200008e062b */
[C---:B-1----:R-:W-:Y:S01]  /*4e10*/  @!P0 LEA R8, P1, R38.reuse, c[0x0][0x270], 0x1 ;  /* 0x00009c0026088a11 */ /* 0x042fe200078208ff */
[----:B------:R-:W-:Y:S03]  /*4e20*/  CS2R R6, SRZ ;  /* 0x0000000000067805 */ /* 0x000fe6000001ff00 */
[----:B------:R-:W-:Y:S02]  /*4e30*/  @!P0 LEA.HI.X R9, R38, c[0x0][0x274], R43, 0x1, P1 ;  /* 0x00009d0026098a11 */ /* 0x000fe400008f0c2b */
[----:B------:R-:W-:Y:S01]  /*4e40*/  @!P0 IADD3 R72, P1, R104, R72, RZ ;  /* 0x0000004868488210 */ /* 0x000fe20007f3e0ff */
[----:B------:R-:W-:Y:S02]  /*4e50*/  CS2R R42, SRZ ;  /* 0x00000000002a7805 */ /* 0x000fe4000001ff00 */
[----:B------:R2:W5:Y:S02]  /*4e60*/  @!P0 LDG.E.128 R4, [R8.64] ;  /* 0x0000001608048981 */ /* 0x000564000c1e1d00 */
[----:B------:R-:W-:Y:S01]  /*4e70*/  @!P0 IMAD.X R3, R112, 0x1, R44, P1 ;  /* 0x0000000170038824 */ /* 0x000fe200008e062c */
[C---:B------:R-:W-:Y:S04]  /*4e80*/  @!P0 LEA R2, P1, R72.reuse, c[0x0][0x288], 0x1 ;  /* 0x0000a20048028a11 */ /* 0x040fe800078208ff */
[----:B------:R-:W-:Y:S02]  /*4e90*/  @!P0 LEA.HI.X R3, R72, c[0x0][0x28c], R3, 0x1, P1 ;  /* 0x0000a30048038a11 */ /* 0x000fe400008f0c03 */
[----:B------:R-:W-:Y:S03]  /*4ea0*/  ISETP.GE.AND P1, PT, R18, c[0x0][0x27c], PT ;  /* 0x00009f0012007a0c */ /* 0x000fe60003f26270 */
[----:B------:R1:W5:Y:S01]  /*4eb0*/  @!P0 LDG.E.128 R40, [R2.64] ;  /* 0x0000001602288981 */ /* 0x000362000c1e1d00 */
[----:B------:R-:W-:Y:S01]  /*4ec0*/  ISETP.GE.OR P0, PT, R35, UR9, P6 ;  /* 0x0000000923007c0c */ /* 0x000fe2000b706670 */
[----:B--2---:R-:W-:Y:S02]  /*4ed0*/  IMAD.MOV.U32 R9, RZ, RZ, R22 ;  /* 0x000000ffff097224 */ /* 0x004fe400078e0016 */
[----:B------:R-:W-:Y:S02]  /*4ee0*/  IMAD.MOV.U32 R8, RZ, RZ, R23 ;  /* 0x000000ffff087224 */ /* 0x000fe400078e0017 */
[----:B-1----:R-:W-:Y:S02]  /*4ef0*/  IMAD.MOV.U32 R3, RZ, RZ, R20 ;  /* 0x000000ffff037224 */ /* 0x002fe400078e0014 */
[----:B------:R-:W-:Y:S01]  /*4f00*/  IMAD.MOV.U32 R2, RZ, RZ, R21 ;  /* 0x000000ffff027224 */ /* 0x000fe200078e0015 */
[----:B------:R-:W-:Y:S01]  /*4f10*/  PRMT R17, R8, 0x5410, R9 ;  /* 0x0000541008117816 */ /* 0x000fe20000000009 */
[----:B---3--:R-:W-:Y:S02]  /*4f20*/  IMAD.MOV.U32 R9, RZ, RZ, R62 ;  /* 0x000000ffff097224 */ /* 0x008fe400078e003e */
[----:B------:R-:W-:Y:S01]  /*4f30*/  IMAD.MOV.U32 R8, RZ, RZ, R63 ;  /* 0x000000ffff087224 */ /* 0x000fe200078e003f */
[----:B------:R-:W-:Y:S01]  /*4f40*/  PRMT R16, R2, 0x5410, R3 ;  /* 0x0000541002107816 */ /* 0x000fe20000000003 */
[----:B------:R-:W-:Y:S02]  /*4f50*/  IMAD.MOV.U32 R3, RZ, RZ, R60 ;  /* 0x000000ffff037224 */ /* 0x000fe400078e003c */
        /* <DEDUP_REMOVED lines=14> */
[----:B----4-:R-:W-:Y:S02]  /*5040*/  IMAD.MOV.U32 R9, RZ, RZ, R30 ;  /* 0x000000ffff097224 */ /* 0x010fe400078e001e */
        /* <DEDUP_REMOVED lines=10> */
[----:B------:R-:W-:Y:S04]  /*50f0*/  PRMT R75, R9, 0x5410, R8 ;  /* 0x00005410094b7816 */ /* 0x000fe80000000008 */
[----:B------:R-:W-:Y:S01]  /*5100*/  PRMT R74, R2, 0x5410, R3 ;  /* 0x00005410024a7816 */ /* 0x000fe20000000003 */
[----:B------:R-:W-:-:S05]  /*5110*/  @P0 BRA `(.L_x_83) ;  /* 0x0000079000000947 */ /* 0x000fca0003800000 */
[----:B------:R-:W-:Y:S01]  /*5120*/  SEL R2, R152, R133, !P5 ;  /* 0x0000008598027207 */ /* 0x000fe20006800000 */
[----:B------:R-:W1:Y:S01]  /*5130*/  LDS.128 R56, [R140+0x3900] ;  /* 0x003900008c387984 */ /* 0x000e620000000c00 */
[----:B-----5:R-:W-:Y:S01]  /*5140*/  MOV R11, R40 ;  /* 0x00000028000b7202 */ /* 0x020fe20000000f00 */
[----:B------:R-:W-:Y:S01]  /*5150*/  IMAD.MOV.U32 R10, RZ, RZ, R7 ;  /* 0x000000ffff0a7224 */ /* 0x000fe200078e0007 */
[----:B------:R-:W-:Y:S01]  /*5160*/  SHF.R.S32.HI R47, RZ, 0x1f, R2 ;  /* 0x0000001fff2f7819 */ /* 0x000fe20000011402 */
[--C-:B------:R-:W-:Y:S01]  /*5170*/  IMAD.MOV.U32 R45, RZ, RZ, R41.reuse ;  /* 0x000000ffff2d7224 */ /* 0x100fe200078e0029 */
[----:B------:R-:W-:Y:S01]  /*5180*/  @!P1 SHF.R.U64 R40, R40, 0x10, R41 ;  /* 0x0000001028289819 */ /* 0x000fe20000001229 */
[----:B------:R-:W-:Y:S01]  /*5190*/  IMAD.MOV.U32 R46, RZ, RZ, R43 ;  /* 0x000000ffff2e7224 */ /* 0x000fe200078e002b */
[----:B------:R-:W-:Y:S02]  /*51a0*/  LEA.HI R47, R47, R2, RZ, 0x4 ;  /* 0x000000022f2f7211 */ /* 0x000fe400078f20ff */
[----:B------:R-:W-:Y:S02]  /*51b0*/  @!P1 SHF.R.U64 R8, R4, 0x10, R5 ;  /* 0x0000001004089819 */ /* 0x000fe40000001205 */
[----:B------:R-:W-:Y:S02]  /*51c0*/  LEA.HI.SX32 R47, R47, R116, 0x1c ;  /* 0x000000742f2f7211 */ /* 0x000fe400078fe2ff */
[C---:B------:R-:W-:Y:S02]  /*51d0*/  LEA R78, P0, R98.reuse, R50, 0x1 ;  /* 0x00000032624e7211 */ /* 0x040fe400078008ff */
[----:B------:R-:W-:Y:S01]  /*51e0*/  @!P1 SHF.R.U32.HI R3, RZ, 0x10, R7 ;  /* 0x00000010ff039819 */ /* 0x000fe20000011607 */
[----:B------:R-:W-:Y:S01]  /*51f0*/  IMAD.SHL.U32 R47, R47, 0x8, RZ ;  /* 0x000000082f2f7824 */ /* 0x000fe200078e00ff */
[----:B------:R-:W-:Y:S02]  /*5200*/  LEA.HI.X R79, R98, R51, R103, 0x1, P0 ;  /* 0x00000033624f7211 */ /* 0x000fe400000f0c67 */
[----:B------:R-:W-:Y:S02]  /*5210*/  MOV R9, R5 ;  /* 0x0000000500097202 */ /* 0x000fe40000000f00 */
[----:B------:R-:W-:Y:S02]  /*5220*/  LOP3.LUT R2, R134, 0x38, R47, 0xf8, !PT ;  /* 0x0000003886027812 */ /* 0x000fe400078ef82f */
[----:B------:R-:W-:Y:S02]  /*5230*/  ISETP.GE.AND P0, PT, R47, c[0x0][0x1d4], PT ;  /* 0x000075002f007a0c */ /* 0x000fe40003f06270 */
[----:B------:R-:W-:Y:S02]  /*5240*/  LOP3.LUT R2, R2, R135, RZ, 0x3c, !PT ;  /* 0x0000008702027212 */ /* 0x000fe400078e3cff */
[----:B------:R-:W-:Y:S02]  /*5250*/  @!P1 PRMT R40, R11, 0x5410, R40 ;  /* 0x000054100b289816 */ /* 0x000fe40000000028 */
[----:B------:R-:W-:Y:S01]  /*5260*/  @!P1 PRMT R11, R10, 0x5410, R3 ;  /* 0x000054100a0b9816 */ /* 0x000fe20000000003 */
[----:B------:R-:W-:Y:S01]  /*5270*/  IMAD.IADD R2, R2, 0x1, R136 ;  /* 0x0000000102027824 */ /* 0x000fe200078e0288 */
[----:B------:R-:W-:Y:S01]  /*5280*/  @!P1 SHF.R.U32.HI R44, RZ, 0x10, R41 ;  /* 0x00000010ff2c9819 */ /* 0x000fe20000011629 */
[----:B------:R-:W-:Y:S01]  /*5290*/  IMAD.MOV.U32 R41, RZ, RZ, R42 ;  /* 0x000000ffff297224 */ /* 0x000fe200078e002a */
[----:B------:R-:W-:Y:S01]  /*52a0*/  @!P1 SHF.R.U64 R42, R42, 0x10, R43 ;  /* 0x000000102a2a9819 */ /* 0x000fe2000000122b */
[----:B------:R-:W-:Y:S01]  /*52b0*/  IMAD.SHL.U32 R2, R2, 0x2, RZ ;  /* 0x0000000202027824 */ /* 0x000fe200078e00ff */
[----:B------:R-:W-:Y:S01]  /*52c0*/  @!P1 PRMT R44, R45, 0x5410, R44 ;  /* 0x000054102d2c9816 */ /* 0x000fe2000000002c */
[----:B------:R-:W-:Y:S01]  /*52d0*/  @!P0 IMAD.WIDE R86, R47, 0x2, R50 ;  /* 0x000000022f568825 */ /* 0x000fe200078e0232 */
[----:B------:R-:W-:Y:S02]  /*52e0*/  @!P1 PRMT R48, R41, 0x5410, R42 ;  /* 0x0000541029309816 */ /* 0x000fe4000000002a */
[----:B------:R2:W3:Y:S01]  /*52f0*/  LDS.128 R12, [R2+0x3900] ;  /* 0x00390000020c7984 */ /* 0x0004e20000000c00 */
[C---:B-1----:R-:W-:Y:S01]  /*5300*/  @!P1 IMAD.U32 R10, R56.reuse, 0x10000, RZ ;  /* 0x00010000380a9824 */ /* 0x042fe200078e00ff */
[----:B------:R-:W-:Y:S01]  /*5310*/  @!P1 LOP3.LUT R41, R56, 0xffff0000, RZ, 0xc0, !PT ;  /* 0xffff000038299812 */ /* 0x000fe200078ec0ff */
[C---:B------:R-:W-:Y:S01]  /*5320*/  @!P1 IMAD.U32 R47, R58.reuse, 0x10000, RZ ;  /* 0x000100003a2f9824 */ /* 0x040fe200078e00ff */
[----:B------:R-:W-:Y:S01]  /*5330*/  @!P1 LOP3.LUT R45, R57, 0xffff0000, RZ, 0xc0, !PT ;  /* 0xffff0000392d9812 */ /* 0x000fe200078ec0ff */
[C---:B------:R-:W-:Y:S01]  /*5340*/  @!P1 IMAD.U32 R51, R59.reuse, 0x10000, RZ ;  /* 0x000100003b339824 */ /* 0x040fe200078e00ff */
[----:B------:R-:W-:Y:S02]  /*5350*/  @!P1 LOP3.LUT R49, R58, 0xffff0000, RZ, 0xc0, !PT ;  /* 0xffff00003a319812 */ /* 0x000fe400078ec0ff */
[----:B------:R-:W-:Y:S02]  /*5360*/  @!P1 LOP3.LUT R53, R59, 0xffff0000, RZ, 0xc0, !PT ;  /* 0xffff00003b359812 */ /* 0x000fe400078ec0ff */
[----:B------:R-:W-:Y:S04]  /*5370*/  @!P1 SHF.R.U32.HI R43, RZ, 0x10, R43 ;  /* 0x00000010ff2b9819 */ /* 0x000fe8000001162b */
[----:B------:R-:W-:Y:S01]  /*5380*/  @!P1 PRMT R52, R46, 0x5410, R43 ;  /* 0x000054102e349816 */ /* 0x000fe2000000002b */
[C---:B------:R-:W-:Y:S01]  /*5390*/  @!P1 IMAD.U32 R46, R48.reuse, 0x10000, RZ ;  /* 0x00010000302e9824 */ /* 0x040fe200078e00ff */
[----:B------:R-:W-:Y:S01]  /*53a0*/  @!P1 LOP3.LUT R48, R48, 0xffff0000, RZ, 0xc0, !PT ;  /* 0xffff000030309812 */ /* 0x000fe200078ec0ff */
[----:B--2---:R-:W-:Y:S01]  /*53b0*/  IMAD.MOV.U32 R2, RZ, RZ, R4 ;  /* 0x000000ffff027224 */ /* 0x004fe200078e0004 */
[----:B------:R-:W-:Y:S02]  /*53c0*/  @!P1 SHF.R.U32.HI R4, RZ, 0x10, R5 ;  /* 0x00000010ff049819 */ /* 0x000fe40000011605 */
[----:B------:R-:W-:Y:S02]  /*53d0*/  MOV R5, R6 ;  /* 0x0000000600057202 */ /* 0x000fe40000000f00 */
[----:B------:R-:W-:Y:S02]  /*53e0*/  @!P1 SHF.R.U64 R6, R6, 0x10, R7 ;  /* 0x0000001006069819 */ /* 0x000fe40000001207 */
[----:B------:R-:W-:Y:S02]  /*53f0*/  @!P1 PRMT R2, R2, 0x5410, R8 ;  /* 0x0000541002029816 */ /* 0x000fe40000000008 */
[----:B------:R-:W-:Y:S02]  /*5400*/  @!P1 PRMT R7, R9, 0x5410, R4 ;  /* 0x0000541009079816 */ /* 0x000fe40000000004 */
[----:B------:R-:W-:Y:S01]  /*5410*/  @!P1 PRMT R9, R5, 0x5410, R6 ;  /* 0x0000541005099816 */ /* 0x000fe20000000006 */
[C---:B------:R-:W-:Y:S01]  /*5420*/  @!P1 IMAD.U32 R5, R2.reuse, 0x10000, RZ ;  /* 0x0001000002059824 */ /* 0x040fe200078e00ff */
[----:B------:R-:W-:Y:S02]  /*5430*/  @!P1 LOP3.LUT R4, R2, 0xffff0000, RZ, 0xc0, !PT ;  /* 0xffff000002049812 */ /* 0x000fe400078ec0ff */
[----:B------:R-:W-:Y:S01]  /*5440*/  @!P1 SHF.L.U32 R8, R40, 0x10, RZ ;  /* 0x0000001028089819 */ /* 0x000fe200000006ff */
[C---:B---3--:R-:W-:Y:S01]  /*5450*/  @!P1 IMAD.U32 R3, R12.reuse, 0x10000, RZ ;  /* 0x000100000c039824 */ /* 0x048fe200078e00ff */
[----:B------:R-:W-:Y:S02]  /*5460*/  @!P1 LOP3.LUT R6, R12, 0xffff0000, RZ, 0xc0, !PT ;  /* 0xffff00000c069812 */ /* 0x000fe400078ec0ff */
[----:B------:R-:W-:Y:S01]  /*5470*/  @!P1 LOP3.LUT R40, R40, 0xffff0000, RZ, 0xc0, !PT ;  /* 0xffff000028289812 */ /* 0x000fe200078ec0ff */
[C---:B------:R-:W-:Y:S02]  /*5480*/  @!P1 FMUL.FTZ R42, R3.reuse, R8 ;  /* 0x00000008032a9220 */ /* 0x040fe40000410000 */
[-C--:B------:R-:W-:Y:S02]  /*5490*/  @!P1 FMUL.FTZ R2, R3, R5.reuse ;  /* 0x0000000503029220 */ /* 0x080fe40000410000 */
[----:B------:R-:W-:Y:S02]  /*54a0*/  @!P1 FMUL.FTZ R43, R6, R40 ;  /* 0x00000028062b9220 */ /* 0x000fe40000410000 */
[----:B------:R-:W-:Y:S01]  /*54b0*/  @!P1 FFMA.FTZ R88, R10, R5, -R42 ;  /* 0x000000050a589223 */ /* 0x000fe2000001082a */
[----:B------:R-:W-:Y:S01]  /*54c0*/  @!P1 SHF.L.U32 R5, R7, 0x10, RZ ;  /* 0x0000001007059819 */ /* 0x000fe200000006ff */
[-C--:B------:R-:W-:Y:S01]  /*54d0*/  @!P1 FMUL.FTZ R3, R6, R4.reuse ;  /* 0x0000000406039220 */ /* 0x080fe20000410000 */
[----:B------:R-:W-:Y:S01]  /*54e0*/  @!P1 LOP3.LUT R6, R13, 0xffff0000, RZ, 0xc0, !PT ;  /* 0xffff00000d069812 */ /* 0x000fe200078ec0ff */
[----:B------:R-:W-:Y:S01]  /*54f0*/  @!P1 FFMA.FTZ R85, R41, R4, -R43 ;  /* 0x0000000429559223 */ /* 0x000fe2000001082b */
[----:B------:R-:W-:Y:S01]  /*5500*/  @!P1 SHF.L.U32 R43, R57, 0x10, RZ ;  /* 0x00000010392b9819 */ /* 0x000fe200000006ff */
[C---:B------:R-:W-:Y:S01]  /*5510*/  @!P1 IMAD.U32 R42, R44.reuse, 0x10000, RZ ;  /* 0x000100002c2a9824 */ /* 0x040fe200078e00ff */
[----:B------:R-:W-:Y:S01]  /*5520*/  @!P1 LOP3.LUT R44, R44, 0xffff0000, RZ, 0xc0, !PT ;  /* 0xffff00002c2c9812 */ /* 0x000fe200078ec0ff */
[----:B------:R-:W-:Y:S01]  /*5530*/  @!P1 IMAD.U32 R4, R13, 0x10000, RZ ;  /* 0x000100000d049824 */ /* 0x000fe200078e00ff */
[----:B------:R-:W-:Y:S01]  /*5540*/  @!P1 LOP3.LUT R7, R7, 0xffff0000, RZ, 0xc0, !PT ;  /* 0xffff000007079812 */ /* 0x000fe200078ec0ff */
[----:B------:R-:W-:Y:S02]  /*5550*/  @!P1 FFMA.FTZ R2, R8, R10, R2 ;  /* 0x0000000a08029223 */ /* 0x000fe40000010002 */
[----:B------:R-:W-:Y:S02]  /*5560*/  @!P1 FMUL.FTZ R8, R4, R42 ;  /* 0x0000002a04089220 */ /* 0x000fe40000410000 */
[----:B------:R-:W-:Y:S02]  /*5570*/  @!P1 FMUL.FTZ R10, R6, R44 ;  /* 0x0000002c060a9220 */ /* 0x000fe40000410000 */
[-C--:B------:R-:W-:Y:S02]  /*5580*/  @!P1 FMUL.FTZ R4, R4, R5.reuse ;  /* 0x0000000504049220 */ /* 0x080fe40000410000 */
[----:B------:R-:W-:Y:S01]  /*5590*/  @!P1 FFMA.FTZ R84, R43, R5, -R8 ;  /* 0x000000052b549223 */ /* 0x000fe20000010808 */
[----:B------:R-:W-:Y:S01]  /*55a0*/  @!P1 LOP3.LUT R8, R14, 0xffff0000, RZ, 0xc0, !PT ;  /* 0xffff00000e089812 */ /* 0x000fe200078ec0ff */
[-C--:B------:R-:W-:Y:S01]  /*55b0*/  @!P1 FMUL.FTZ R5, R6, R7.reuse ;  /* 0x0000000706059220 */ /* 0x080fe20000410000 */
[----:B------:R-:W-:Y:S01]  /*55c0*/  @!P1 SHF.L.U32 R6, R14, 0x10, RZ ;  /* 0x000000100e069819 */ /* 0x000fe200000006ff */
[----:B------:R-:W-:Y:S02]  /*55d0*/  @!P1 FFMA.FTZ R82, R45, R7, -R10 ;  /* 0x000000072d529223 */ /* 0x000fe4000001080a */
[C---:B------:R-:W-:Y:S01]  /*55e0*/  @!P1 IMAD.U32 R7, R9.reuse, 0x10000, RZ ;  /* 0x0001000009079824 */ /* 0x040fe200078e00ff */
[----:B------:R-:W-:Y:S01]  /*55f0*/  @!P1 LOP3.LUT R9, R9, 0xffff0000, RZ, 0xc0, !PT ;  /* 0xffff000009099812 */ /* 0x000fe200078ec0ff */
[----:B------:R-:W-:Y:S02]  /*5600*/  @!P1 FMUL.FTZ R10, R6, R46 ;  /* 0x0000002e060a9220 */ /* 0x000fe40000410000 */
[----:B------:R-:W-:Y:S02]  /*5610*/  @!P1 FMUL.FTZ R50, R8, R48 ;  /* 0x0000003008329220 */ /* 0x000fe40000410000 */
[----:B------:R-:W-:Y:S01]  /*5620*/  @!P1 FFMA.FTZ R81, R47, R7, -R10 ;  /* 0x000000072f519223 */ /* 0x000fe2000001080a */
[----:B------:R-:W-:Y:S01]  /*5630*/  @!P1 LOP3.LUT R10, R15, 0xffff0000, RZ, 0xc0, !PT ;  /* 0xffff00000f0a9812 */ /* 0x000fe200078ec0ff */
[----:B------:R-:W-:Y:S01]  /*5640*/  @!P1 FFMA.FTZ R80, R49, R9, -R50 ;  /* 0x0000000931509223 */ /* 0x000fe20000010832 */
[----:B------:R-:W-:Y:S01]  /*5650*/  @!P1 SHF.L.U32 R50, R52, 0x10, RZ ;  /* 0x0000001034329819 */ /* 0x000fe200000006ff */
[----:B------:R-:W-:Y:S01]  /*5660*/  @!P1 FMUL.FTZ R6, R6, R7 ;  /* 0x0000000706069220 */ /* 0x000fe20000410000 */
[----:B------:R-:W-:Y:S01]  /*5670*/  @!P1 LOP3.LUT R52, R52, 0xffff0000, RZ, 0xc0, !PT ;  /* 0xffff000034349812 */ /* 0x000fe200078ec0ff */
[----:B------:R-:W-:Y:S02]  /*5680*/  @!P1 FMUL.FTZ R7, R8, R9 ;  /* 0x0000000908079220 */ /* 0x000fe40000410000 */
[----:B------:R-:W-:Y:S02]  /*5690*/  @!P1 IMAD.U32 R8, R15, 0x10000, RZ ;  /* 0x000100000f089824 */ /* 0x000fe400078e00ff */
[C---:B------:R-:W-:Y:S01]  /*56a0*/  @!P1 IMAD.U32 R9, R11.reuse, 0x10000, RZ ;  /* 0x000100000b099824 */ /* 0x040fe200078e00ff */
[----:B------:R-:W-:Y:S01]  /*56b0*/  @!P1 LOP3.LUT R11, R11, 0xffff0000, RZ, 0xc0, !PT ;  /* 0xffff00000b0b9812 */ /* 0x000fe200078ec0ff */
[----:B------:R-:W-:Y:S01]  /*56c0*/  @!P1 FFMA.FTZ R3, R40, R41, R3 ;  /* 0x0000002928039223 */ /* 0x000fe20000010003 */
[----:B------:R-:W-:Y:S01]  /*56d0*/  @!P1 F2FP.BF16.PACK_AB R40, R80, R81 ;  /* 0x000000515028923e */ /* 0x000fe200000010ff */
[----:B------:R-:W-:Y:S02]  /*56e0*/  @!P1 FMUL.FTZ R76, R8, R50 ;  /* 0x00000032084c9220 */ /* 0x000fe40000410000 */
[----:B------:R-:W-:Y:S01]  /*56f0*/  @!P1 FMUL.FTZ R77, R10, R52 ;  /* 0x000000340a4d9220 */ /* 0x000fe20000410000 */
[----:B------:R-:W-:Y:S01]  /*5700*/  @!P1 F2FP.BF16.PACK_AB R2, R3, R2 ;  /* 0x000000020302923e */ /* 0x000fe200000010ff */
[----:B------:R-:W-:Y:S02]  /*5710*/  @!P1 FFMA.FTZ R4, R42, R43, R4 ;  /* 0x0000002b2a049223 */ /* 0x000fe40000010004 */
[----:B------:R-:W-:Y:S02]  /*5720*/  @!P1 FFMA.FTZ R5, R44, R45, R5 ;  /* 0x0000002d2c059223 */ /* 0x000fe40000010005 */
[----:B------:R-:W-:Y:S02]  /*5730*/  @!P1 FFMA.FTZ R76, R51, R9, -R76 ;  /* 0x00000009334c9223 */ /* 0x000fe4000001084c */
[----:B------:R-:W-:Y:S01]  /*5740*/  @!P1 FFMA.FTZ R77, R53, R11, -R77 ;  /* 0x0000000b354d9223 */ /* 0x000fe2000001084d */
[----:B------:R-:W-:Y:S01]  /*5750*/  @!P1 F2FP.BF16.PACK_AB R4, R5, R4 ;  /* 0x000000040504923e */ /* 0x000fe200000010ff */
[----:B------:R-:W-:Y:S02]  /*5760*/  @!P1 FMUL.FTZ R8, R8, R9 ;  /* 0x0000000908089220 */ /* 0x000fe40000410000 */
[----:B------:R-:W-:Y:S01]  /*5770*/  @!P1 FFMA.FTZ R6, R46, R47, R6 ;  /* 0x0000002f2e069223 */ /* 0x000fe20000010006 */
[----:B------:R-:W-:Y:S01]  /*5780*/  @!P1 F2FP.BF16.PACK_AB R41, R77, R76 ;  /* 0x0000004c4d29923e */ /* 0x000fe200000010ff */
[----:B------:R-:W-:Y:S01]  /*5790*/  @!P1 FMUL.FTZ R9, R10, R11 ;  /* 0x0000000b0a099220 */ /* 0x000fe20000410000 */
[----:B------:R-:W-:Y:S01]  /*57a0*/  @!P1 F2FP.BF16.PACK_AB R11, R82, R84 ;  /* 0x00000054520b923e */ /* 0x000fe200000010ff */
[----:B------:R-:W-:Y:S01]  /*57b0*/  @!P1 FFMA.FTZ R7, R48, R49, R7 ;  /* 0x0000003130079223 */ /* 0x000fe20000010007 */
[----:B------:R-:W-:Y:S01]  /*57c0*/  @!P1 F2FP.BF16.PACK_AB R10, R85, R88 ;  /* 0x00000058550a923e */ /* 0x000fe200000010ff */
[----:B------:R-:W-:Y:S01]  /*57d0*/  @!P1 FFMA.FTZ R8, R50, R51, R8 ;  /* 0x0000003332089223 */ /* 0x000fe20000010008 */
[----:B------:R-:W-:Y:S01]  /*57e0*/  @!P1 MOV R59, R41 ;  /* 0x00000029003b9202 */ /* 0x000fe20000000f00 */
[----:B------:R-:W-:Y:S01]  /*57f0*/  @!P1 FFMA.FTZ R9, R52, R53, R9 ;  /* 0x0000003534099223 */ /* 0x000fe20000010009 */
[----:B------:R-:W-:Y:S01]  /*5800*/  @!P1 MOV R56, R10 ;  /* 0x0000000a00389202 */ /* 0x000fe20000000f00 */
[----:B------:R-:W-:Y:S01]  /*5810*/  @!P1 IMAD.MOV.U32 R57, RZ, RZ, R11 ;  /* 0x000000ffff399224 */ /* 0x000fe200078e000b */
[----:B------:R-:W-:Y:S01]  /*5820*/  @!P1 F2FP.BF16.PACK_AB R6, R7, R6 ;  /* 0x000000060706923e */ /* 0x000fe200000010ff */
[----:B------:R-:W-:Y:S01]  /*5830*/  @!P1 IMAD.MOV.U32 R58, RZ, RZ, R40 ;  /* 0x000000ffff3a9224 */ /* 0x000fe200078e0028 */
[----:B------:R-:W-:Y:S01]  /*5840*/  @!P1 F2FP.BF16.PACK_AB R8, R9, R8 ;  /* 0x000000080908923e */ /* 0x000fe200000010ff */
[----:B------:R-:W-:Y:S01]  /*5850*/  @!P1 IMAD.MOV.U32 R12, RZ, RZ, R2 ;  /* 0x000000ffff0c9224 */ /* 0x000fe200078e0002 */
[----:B------:R-:W-:Y:S01]  /*5860*/  @!P1 MOV R14, R6 ;  /* 0x00000006000e9202 */ /* 0x000fe20000000f00 */
[----:B------:R-:W-:Y:S01]  /*5870*/  @!P1 IMAD.MOV.U32 R13, RZ, RZ, R4 ;  /* 0x000000ffff0d9224 */ /* 0x000fe200078e0004 */
[----:B------:R1:W-:Y:S01]  /*5880*/  ST.E.128 [R78.64], R56 ;  /* 0x000000384e007985 */ /* 0x0003e2000c101d16 */
[----:B------:R-:W-:Y:S07]  /*5890*/  @!P1 IMAD.MOV.U32 R15, RZ, RZ, R8 ;  /* 0x000000ffff0f9224 */ /* 0x000fee00078e0008 */
[----:B------:R1:W-:Y:S02]  /*58a0*/  @!P0 ST.E.128 [R86.64], R12 ;  /* 0x0000000c56008985 */ /* 0x0003e4000c101d16 */
.L_x_83:
[----:B------:R-:W-:Y:S05]  /*58b0*/  BSYNC B0 ;  /* 0x0000000000007941 */ /* 0x000fea0003800000 */
.L_x_82:
[----:B------:R2:W3:Y:S01]  /*58c0*/  SHFL.IDX PT, R45, R89, 0x1, 0x1c1f ;  /* 0x003c1f00592d7f89 */ /* 0x0004e200000e0000 */
[----:B------:R-:W-:Y:S01]  /*58d0*/  ISETP.GE.OR P0, PT, R159, UR9, P6 ;  /* 0x000000099f007c0c */ /* 0x000fe2000b706670 */
[----:B------:R-:W-:Y:S02]  /*58e0*/  BSSY B0, `(.L_x_84) ;  /* 0x0000074000007945 */ /* 0x000fe40003800000 */
[----:B------:R2:W4:Y:S10]  /*58f0*/  SHFL.IDX PT, R44, R90, 0x1, 0x1c1f ;  /* 0x003c1f005a2c7f89 */ /* 0x00053400000e0000 */
[----:B------:R-:W-:-:S05]  /*5900*/  @P0 BRA `(.L_x_85) ;  /* 0x0000071000000947 */ /* 0x000fca0003800000 */
[----:B------:R-:W-:Y:S01]  /*5910*/  SEL R2, R152, R133, !P5 ;  /* 0x0000008598027207 */ /* 0x000fe20006800000 */
[----:B------:R-:W1:Y:S01]  /*5920*/  LDS.128 R48, [R143+0x3900] ;  /* 0x003900008f307984 */ /* 0x000e620000000c00 */
[----:B-----5:R-:W-:Y:S02]  /*5930*/  @!P1 SHF.R.U64 R6, R60, 0x10, R61 ;  /* 0x000000103c069819 */ /* 0x020fe4000000123d */
[----:B------:R-:W-:Y:S02]  /*5940*/  SHF.R.S32.HI R43, RZ, 0x1f, R2 ;  /* 0x0000001fff2b7819 */ /* 0x000fe40000011402 */
[C---:B-1--4-:R-:W-:Y:S02]  /*5950*/  LEA R56, P0, R98.reuse, R44, 0x1 ;  /* 0x0000002c62387211 */ /* 0x052fe400078008ff */
[----:B------:R-:W-:Y:S02]  /*5960*/  LEA.HI R43, R43, R2, RZ, 0x4 ;  /* 0x000000022b2b7211 */ /* 0x000fe400078f20ff */
[----:B---3--:R-:W-:Y:S02]  /*5970*/  LEA.HI.X R57, R98, R45, R103, 0x1, P0 ;  /* 0x0000002d62397211 */ /* 0x008fe400000f0c67 */
[----:B------:R-:W-:Y:S02]  /*5980*/  LEA.HI.SX32 R43, R43, R116, 0x1c ;  /* 0x000000742b2b7211 */ /* 0x000fe400078fe2ff */
[--C-:B------:R-:W-:Y:S02]  /*5990*/  @!P1 SHF.R.U64 R9, R62, 0x10, R63.reuse ;  /* 0x000000103e099819 */ /* 0x100fe4000000123f */
[----:B------:R-:W-:Y:S01]  /*59a0*/  @!P1 SHF.R.U32.HI R10, RZ, 0x10, R63 ;  /* 0x00000010ff0a9819 */ /* 0x000fe2000001163f */
[----:B------:R-:W-:Y:S01]  /*59b0*/  IMAD.SHL.U32 R43, R43, 0x8, RZ ;  /* 0x000000082b2b7824 */ /* 0x000fe200078e00ff */
[----:B------:R-:W-:Y:S02]  /*59c0*/  @!P1 SHF.R.U32.HI R3, RZ, 0x10, R21 ;  /* 0x00000010ff039819 */ /* 0x000fe40000011615 */
[----:B------:R-:W-:Y:S02]  /*59d0*/  @!P1 SHF.R.U64 R4, R22, 0x10, R23 ;  /* 0x0000001016049819 */ /* 0x000fe40000001217 */
[----:B------:R-:W-:Y:S02]  /*59e0*/  LOP3.LUT R2, R125, 0x38, R43, 0xf8, !PT ;  /* 0x000000387d027812 */ /* 0x000fe400078ef82b */
[----:B------:R-:W-:Y:S02]  /*59f0*/  ISETP.GE.AND P0, PT, R43, c[0x0][0x1d4], PT ;  /* 0x000075002b007a0c */ /* 0x000fe40003f06270 */
[----:B------:R-:W-:Y:S02]  /*5a00*/  LOP3.LUT R2, R2, R162, RZ, 0x3c, !PT ;  /* 0x000000a202027212 */ /* 0x000fe400078e3cff */
[----:B------:R-:W-:Y:S02]  /*5a10*/  @!P1 PRMT R42, R55, 0x5432, R9 ;  /* 0x00005432372a9816 */ /* 0x000fe40000000009 */
[----:B------:R-:W-:Y:S01]  /*5a20*/  @!P1 SHF.R.U32.HI R5, RZ, 0x10, R23 ;  /* 0x00000010ff059819 */ /* 0x000fe20000011617 */
[----:B------:R-:W-:Y:S01]  /*5a30*/  IMAD.IADD R2, R139, 0x1, R2 ;  /* 0x000000018b027824 */ /* 0x000fe200078e0202 */
[----:B------:R-:W-:Y:S02]  /*5a40*/  @!P1 PRMT R11, R17, 0x5432, R4 ;  /* 0x00005432110b9816 */ /* 0x000fe40000000004 */
[----:B------:R-:W-:Y:S01]  /*5a50*/  @!P1 PRMT R40, R54, 0x5410, R6 ;  /* 0x0000541036289816 */ /* 0x000fe20000000006 */
[----:B------:R-:W-:Y:S01]  /*5a60*/  IMAD.SHL.U32 R2, R2, 0x2, RZ ;  /* 0x0000000202027824 */ /* 0x000fe200078e00ff */
[----:B------:R-:W-:Y:S01]  /*5a70*/  @!P1 SHF.R.U32.HI R7, RZ, 0x10, R61 ;  /* 0x00000010ff079819 */ /* 0x000fe2000001163d */
[----:B------:R-:W-:Y:S01]  /*5a80*/  @!P0 IMAD.WIDE R62, R43, 0x2, R44 ;  /* 0x000000022b3e8825 */ /* 0x000fe200078e022c */
[----:B------:R-:W-:Y:S02]  /*5a90*/  @!P1 PRMT R6, R16, 0x5410, R3 ;  /* 0x0000541010069816 */ /* 0x000fe40000000003 */
[----:B------:R1:W3:Y:S01]  /*5aa0*/  LDS.128 R12, [R2+0x3900] ;  /* 0x00390000020c7984 */ /* 0x0002e20000000c00 */
[----:B------:R-:W-:Y:S01]  /*5ab0*/  @!P1 PRMT R22, R54, 0x5432, R7 ;  /* 0x0000543236169816 */ /* 0x000fe20000000007 */
[----:B------:R-:W-:Y:S01]  /*5ac0*/  @!P1 IMAD.U32 R7, R40, 0x10000, RZ ;  /* 0x0001000028079824 */ /* 0x000fe200078e00ff */
[----:B------:R-:W-:Y:S02]  /*5ad0*/  @!P1 PRMT R41, R55, 0x5410, R10 ;  /* 0x0000541037299816 */ /* 0x000fe4000000000a */
[----:B------:R-:W-:Y:S01]  /*5ae0*/  @!P1 PRMT R10, R17, 0x5410, R5 ;  /* 0x00005410110a9816 */ /* 0x000fe20000000005 */
[C---:B------:R-:W-:Y:S01]  /*5af0*/  @!P1 IMAD.U32 R5, R6.reuse, 0x10000, RZ ;  /* 0x0001000006059824 */ /* 0x040fe200078e00ff */
[----:B------:R-:W-:Y:S01]  /*5b00*/  @!P1 LOP3.LUT R6, R6, 0xffff0000, RZ, 0xc0, !PT ;  /* 0xffff000006069812 */ /* 0x000fe200078ec0ff */
[C---:B------:R-:W-:Y:S01]  /*5b10*/  @!P1 IMAD.U32 R44, R41.reuse, 0x10000, RZ ;  /* 0x00010000292c9824 */ /* 0x040fe200078e00ff */
[----:B------:R-:W-:Y:S02]  /*5b20*/  @!P1 LOP3.LUT R46, R41, 0xffff0000, RZ, 0xc0, !PT ;  /* 0xffff0000292e9812 */ /* 0x000fe400078ec0ff */
[----:B-1----:R-:W-:Y:S01]  /*5b30*/  @!P1 SHF.R.U64 R2, R20, 0x10, R21 ;  /* 0x0000001014029819 */ /* 0x002fe20000001215 */
[C---:B------:R-:W-:Y:S01]  /*5b40*/  @!P1 IMAD.U32 R21, R49.reuse, 0x10000, RZ ;  /* 0x0001000031159824 */ /* 0x040fe200078e00ff */
[----:B------:R-:W-:Y:S02]  /*5b50*/  @!P1 SHF.L.U32 R9, R48, 0x10, RZ ;  /* 0x0000001030099819 */ /* 0x000fe400000006ff */
[----:B------:R-:W-:Y:S02]  /*5b60*/  @!P1 LOP3.LUT R23, R49, 0xffff0000, RZ, 0xc0, !PT ;  /* 0xffff000031179812 */ /* 0x000fe400078ec0ff */
[C---:B------:R-:W-:Y:S02]  /*5b70*/  @!P1 SHF.L.U32 R45, R51.reuse, 0x10, RZ ;  /* 0x00000010332d9819 */ /* 0x040fe400000006ff */
[----:B------:R-:W-:Y:S02]  /*5b80*/  @!P1 LOP3.LUT R47, R51, 0xffff0000, RZ, 0xc0, !PT ;  /* 0xffff0000332f9812 */ /* 0x000fe400078ec0ff */
[----:B------:R-:W-:Y:S02]  /*5b90*/  @!P1 LOP3.LUT R43, R50, 0xffff0000, RZ, 0xc0, !PT ;  /* 0xffff0000322b9812 */ /* 0x000fe400078ec0ff */
[----:B------:R-:W-:Y:S02]  /*5ba0*/  @!P1 PRMT R8, R16, 0x5432, R2 ;  /* 0x0000543210089816 */ /* 0x000fe40000000002 */
[C---:B------:R-:W-:Y:S02]  /*5bb0*/  @!P1 SHF.L.U32 R20, R22.reuse, 0x10, RZ ;  /* 0x0000001016149819 */ /* 0x040fe400000006ff */
[----:B------:R-:W-:Y:S01]  /*5bc0*/  @!P1 LOP3.LUT R22, R22, 0xffff0000, RZ, 0xc0, !PT ;  /* 0xffff000016169812 */ /* 0x000fe200078ec0ff */
[----:B---3--:R-:W-:Y:S02]  /*5bd0*/  @!P1 IMAD.U32 R2, R12, 0x10000, RZ ;  /* 0x000100000c029824 */ /* 0x008fe400078e00ff */
[C---:B------:R-:W-:Y:S01]  /*5be0*/  @!P1 IMAD.U32 R3, R8.reuse, 0x10000, RZ ;  /* 0x0001000008039824 */ /* 0x040fe200078e00ff */
[----:B------:R-:W-:Y:S01]  /*5bf0*/  @!P1 LOP3.LUT R8, R8, 0xffff0000, RZ, 0xc0, !PT ;  /* 0xffff000008089812 */ /* 0x000fe200078ec0ff */
[C---:B------:R-:W-:Y:S02]  /*5c00*/  @!P1 FMUL.FTZ R16, R2.reuse, R7 ;  /* 0x0000000702109220 */ /* 0x040fe40000410000 */
[-C--:B------:R-:W-:Y:S02]  /*5c10*/  @!P1 FMUL.FTZ R2, R2, R3.reuse ;  /* 0x0000000302029220 */ /* 0x080fe40000410000 */
[----:B------:R-:W-:Y:S01]  /*5c20*/  @!P1 FFMA.FTZ R61, R9, R3, -R16 ;  /* 0x00000003093d9223 */ /* 0x000fe20000010810 */
[C---:B------:R-:W-:Y:S01]  /*5c30*/  @!P1 LOP3.LUT R3, R13.reuse, 0xffff0000, RZ, 0xc0, !PT ;  /* 0xffff00000d039812 */ /* 0x040fe200078ec0ff */
[----:B------:R-:W-:Y:S01]  /*5c40*/  @!P1 IMAD.U32 R4, R13, 0x10000, RZ ;  /* 0x000100000d049824 */ /* 0x000fe200078e00ff */
[----:B------:R-:W-:Y:S01]  /*5c50*/  @!P1 LOP3.LUT R16, R40, 0xffff0000, RZ, 0xc0, !PT ;  /* 0xffff000028109812 */ /* 0x000fe200078ec0ff */
[----:B------:R-:W-:Y:S01]  /*5c60*/  @!P1 FFMA.FTZ R2, R7, R9, R2 ;  /* 0x0000000907029223 */ /* 0x000fe20000010002 */
[----:B------:R-:W-:Y:S01]  /*5c70*/  @!P1 LOP3.LUT R7, R12, 0xffff0000, RZ, 0xc0, !PT ;  /* 0xffff00000c079812 */ /* 0x000fe200078ec0ff */
[----:B------:R-:W-:Y:S02]  /*5c80*/  @!P1 FMUL.FTZ R17, R4, R20 ;  /* 0x0000001404119220 */ /* 0x000fe40000410000 */
[----:B------:R-:W-:Y:S02]  /*5c90*/  @!P1 FMUL.FTZ R9, R3, R22 ;  /* 0x0000001603099220 */ /* 0x000fe40000410000 */
[-C--:B------:R-:W-:Y:S01]  /*5ca0*/  @!P1 FFMA.FTZ R60, R21, R5.reuse, -R17 ;  /* 0x00000005153c9223 */ /* 0x080fe20000010811 */
[----:B------:R-:W-:Y:S01]  /*5cb0*/  @!P1 LOP3.LUT R17, R48, 0xffff0000, RZ, 0xc0, !PT ;  /* 0xffff000030119812 */ /* 0x000fe200078ec0ff */
[----:B------:R-:W-:Y:S01]  /*5cc0*/  @!P1 FFMA.FTZ R59, R23, R6, -R9 ;  /* 0x00000006173b9223 */ /* 0x000fe20000010809 */
[----:B------:R-:W-:Y:S01]  /*5cd0*/  @!P1 LOP3.LUT R9, R15, 0xffff0000, RZ, 0xc0, !PT ;  /* 0xffff00000f099812 */ /* 0x000fe200078ec0ff */
[----:B------:R-:W-:Y:S02]  /*5ce0*/  @!P1 FMUL.FTZ R4, R4, R5 ;  /* 0x0000000504049220 */ /* 0x000fe40000410000 */
[----:B------:R-:W-:Y:S02]  /*5cf0*/  @!P1 FMUL.FTZ R40, R7, R16 ;  /* 0x0000001007289220 */ /* 0x000fe40000410000 */
[----:B------:R-:W-:Y:S02]  /*5d00*/  @!P1 FMUL.FTZ R5, R3, R6 ;  /* 0x0000000603059220 */ /* 0x000fe40000410000 */
[----:B------:R-:W-:Y:S02]  /*5d10*/  @!P1 IMAD.U32 R6, R15, 0x10000, RZ ;  /* 0x000100000f069824 */ /* 0x000fe400078e00ff */
[-C--:B------:R-:W-:Y:S02]  /*5d20*/  @!P1 FMUL.FTZ R3, R7, R8.reuse ;  /* 0x0000000807039220 */ /* 0x080fe40000410000 */
[C---:B------:R-:W-:Y:S01]  /*5d30*/  @!P1 IMAD.U32 R7, R10.reuse, 0x10000, RZ ;  /* 0x000100000a079824 */ /* 0x040fe200078e00ff */
[----:B------:R-:W-:Y:S01]  /*5d40*/  @!P1 LOP3.LUT R10, R10, 0xffff0000, RZ, 0xc0, !PT ;  /* 0xffff00000a0a9812 */ /* 0x000fe200078ec0ff */
[----:B------:R-:W-:Y:S02]  /*5d50*/  @!P1 FFMA.FTZ R58, R17, R8, -R40 ;  /* 0x00000008113a9223 */ /* 0x000fe40000010828 */
[----:B------:R-:W-:Y:S02]  /*5d60*/  @!P1 FMUL.FTZ R40, R6, R44 ;  /* 0x0000002c06289220 */ /* 0x000fe40000410000 */
[----:B------:R-:W-:Y:S02]  /*5d70*/  @!P1 FMUL.FTZ R41, R9, R46 ;  /* 0x0000002e09299220 */ /* 0x000fe40000410000 */
[-C--:B------:R-:W-:Y:S02]  /*5d80*/  @!P1 FFMA.FTZ R55, R45, R7.reuse, -R40 ;  /* 0x000000072d379223 */ /* 0x080fe40000010828 */
[-C--:B------:R-:W-:Y:S02]  /*5d90*/  @!P1 FMUL.FTZ R9, R9, R10.reuse ;  /* 0x0000000a09099220 */ /* 0x080fe40000410000 */
[----:B------:R-:W-:Y:S01]  /*5da0*/  @!P1 FFMA.FTZ R54, R47, R10, -R41 ;  /* 0x0000000a2f369223 */ /* 0x000fe20000010829 */
[----:B------:R-:W-:Y:S01]  /*5db0*/  @!P1 LOP3.LUT R10, R14, 0xffff0000, RZ, 0xc0, !PT ;  /* 0xffff00000e0a9812 */ /* 0x000fe200078ec0ff */
[C---:B------:R-:W-:Y:S01]  /*5dc0*/  @!P1 IMAD.U32 R40, R42.reuse, 0x10000, RZ ;  /* 0x000100002a289824 */ /* 0x040fe200078e00ff */
[----:B------:R-:W-:Y:S01]  /*5dd0*/  @!P1 LOP3.LUT R42, R42, 0xffff0000, RZ, 0xc0, !PT ;  /* 0xffff00002a2a9812 */ /* 0x000fe200078ec0ff */
[----:B------:R-:W-:Y:S01]  /*5de0*/  @!P1 FMUL.FTZ R8, R6, R7 ;  /* 0x0000000706089220 */ /* 0x000fe20000410000 */
[----:B------:R-:W-:Y:S01]  /*5df0*/  @!P1 SHF.L.U32 R41, R50, 0x10, RZ ;  /* 0x0000001032299819 */ /* 0x000fe200000006ff */
[----:B------:R-:W-:Y:S02]  /*5e00*/  @!P1 IMAD.U32 R6, R14, 0x10000, RZ ;  /* 0x000100000e069824 */ /* 0x000fe400078e00ff */
[C---:B------:R-:W-:Y:S01]  /*5e10*/  @!P1 IMAD.U32 R7, R11.reuse, 0x10000, RZ ;  /* 0x000100000b079824 */ /* 0x040fe200078e00ff */
[----:B------:R-:W-:Y:S01]  /*5e20*/  @!P1 LOP3.LUT R11, R11, 0xffff0000, RZ, 0xc0, !PT ;  /* 0xffff00000b0b9812 */ /* 0x000fe200078ec0ff */
[----:B------:R-:W-:Y:S02]  /*5e30*/  @!P1 FMUL.FTZ R52, R6, R40 ;  /* 0x0000002806349220 */ /* 0x000fe40000410000 */
[----:B------:R-:W-:Y:S02]  /*5e40*/  @!P1 FMUL.FTZ R53, R10, R42 ;  /* 0x0000002a0a359220 */ /* 0x000fe40000410000 */
[----:B------:R-:W-:Y:S01]  /*5e50*/  @!P1 FFMA.FTZ R3, R16, R17, R3 ;  /* 0x0000001110039223 */ /* 0x000fe20000010003 */
[----:B------:R-:W-:Y:S01]  /*5e60*/  @!P1 F2FP.BF16.PACK_AB R17, R54, R55 ;  /* 0x000000373611923e */ /* 0x000fe200000010ff */
[----:B------:R-:W-:Y:S02]  /*5e70*/  @!P1 FMUL.FTZ R6, R6, R7 ;  /* 0x0000000706069220 */ /* 0x000fe40000410000 */
[----:B------:R-:W-:Y:S01]  /*5e80*/  @!P1 FFMA.FTZ R4, R20, R21, R4 ;  /* 0x0000001514049223 */ /* 0x000fe20000010004 */
[----:B------:R-:W-:Y:S01]  /*5e90*/  @!P1 MOV R51, R17 ;  /* 0x0000001100339202 */ /* 0x000fe20000000f00 */
[----:B------:R-:W-:Y:S01]  /*5ea0*/  @!P1 FFMA.FTZ R52, R41, R7, -R52 ;  /* 0x0000000729349223 */ /* 0x000fe20000010834 */
[----:B------:R-:W-:Y:S01]  /*5eb0*/  @!P1 F2FP.BF16.PACK_AB R2, R3, R2 ;  /* 0x000000020302923e */ /* 0x000fe200000010ff */
[----:B------:R-:W-:Y:S01]  /*5ec0*/  @!P1 FMUL.FTZ R7, R10, R11 ;  /* 0x0000000b0a079220 */ /* 0x000fe20000410000 */
[----:B------:R-:W-:Y:S01]  /*5ed0*/  @!P1 F2FP.BF16.PACK_AB R10, R58, R61 ;  /* 0x0000003d3a0a923e */ /* 0x000fe200000010ff */
[----:B------:R-:W-:Y:S01]  /*5ee0*/  @!P1 FFMA.FTZ R53, R43, R11, -R53 ;  /* 0x0000000b2b359223 */ /* 0x000fe20000010835 */
[----:B------:R-:W-:Y:S01]  /*5ef0*/  @!P1 F2FP.BF16.PACK_AB R11, R59, R60 ;  /* 0x0000003c3b0b923e */ /* 0x000fe200000010ff */
[----:B------:R-:W-:Y:S01]  /*5f00*/  @!P1 FFMA.FTZ R5, R22, R23, R5 ;  /* 0x0000001716059223 */ /* 0x000fe20000010005 */
[----:B------:R-:W-:Y:S01]  /*5f10*/  @!P1 MOV R48, R10 ;  /* 0x0000000a00309202 */ /* 0x000fe20000000f00 */
[----:B------:R-:W-:Y:S01]  /*5f20*/  @!P1 FFMA.FTZ R6, R40, R41, R6 ;  /* 0x0000002928069223 */ /* 0x000fe20000010006 */
[----:B------:R-:W-:Y:S01]  /*5f30*/  @!P1 F2FP.BF16.PACK_AB R16, R53, R52 ;  /* 0x000000343510923e */ /* 0x000fe200000010ff */
[----:B------:R-:W-:Y:S01]  /*5f40*/  @!P1 FFMA.FTZ R7, R42, R43, R7 ;  /* 0x0000002b2a079223 */ /* 0x000fe20000010007 */
[----:B------:R-:W-:Y:S01]  /*5f50*/  @!P1 F2FP.BF16.PACK_AB R4, R5, R4 ;  /* 0x000000040504923e */ /* 0x000fe200000010ff */
[----:B------:R-:W-:Y:S02]  /*5f60*/  @!P1 FFMA.FTZ R8, R44, R45, R8 ;  /* 0x0000002d2c089223 */ /* 0x000fe40000010008 */
[----:B------:R-:W-:Y:S01]  /*5f70*/  @!P1 FFMA.FTZ R9, R46, R47, R9 ;  /* 0x0000002f2e099223 */ /* 0x000fe20000010009 */
[----:B------:R-:W-:Y:S01]  /*5f80*/  @!P1 F2FP.BF16.PACK_AB R6, R7, R6 ;  /* 0x000000060706923e */ /* 0x000fe200000010ff */
[----:B------:R-:W-:Y:S02]  /*5f90*/  @!P1 IMAD.MOV.U32 R49, RZ, RZ, R11 ;  /* 0x000000ffff319224 */ /* 0x000fe400078e000b */
        /* <DEDUP_REMOVED lines=8> */
.L_x_85:
[----:B------:R-:W-:Y:S05]  /*6020*/  BSYNC B0 ;  /* 0x0000000000007941 */ /* 0x000fea0003800000 */
.L_x_84:
[----:B------:R1:W2:Y:S01]  /*6030*/  SHFL.IDX PT, R21, R89, 0x2, 0x1c1f ;  /* 0x005c1f0059157f89 */ /* 0x0002a200000e0000 */
[----:B------:R-:W-:Y:S01]  /*6040*/  ISETP.GE.OR P0, PT, R158, UR9, P6 ;  /* 0x000000099e007c0c */ /* 0x000fe2000b706670 */
[----:B------:R-:W-:Y:S02]  /*6050*/  BSSY B0, `(.L_x_86) ;  /* 0x0000074000007945 */ /* 0x000fe40003800000 */
[----:B------:R1:W4:Y:S10]  /*6060*/  SHFL.IDX PT, R20, R90, 0x2, 0x1c1f ;  /* 0x005c1f005a147f89 */ /* 0x00033400000e0000 */
[----:B------:R-:W-:-:S05]  /*6070*/  @P0 BRA `(.L_x_87) ;  /* 0x0000071000000947 */ /* 0x000fca0003800000 */
[----:B------:R-:W-:Y:S01]  /*6080*/  SEL R2, R152, R133, !P5 ;  /* 0x0000008598027207 */ /* 0x000fe20006800000 */
[----:B---34-:R-:W3:Y:S01]  /*6090*/  LDS.128 R44, [R142+0x3900] ;  /* 0x003900008e2c7984 */ /* 0x018ee20000000c00 */
[C---:B------:R-:W-:Y:S02]  /*60a0*/  LEA R52, P0, R98.reuse, R20, 0x1 ;  /* 0x0000001462347211 */ /* 0x040fe400078008ff */
[----:B------:R-:W-:Y:S02]  /*60b0*/  SHF.R.S32.HI R22, RZ, 0x1f, R2 ;  /* 0x0000001fff167819 */ /* 0x000fe40000011402 */
[----:B--2---:R-:W-:Y:S02]  /*60c0*/  LEA.HI.X R53, R98, R21, R103, 0x1, P0 ;  /* 0x0000001562357211 */ /* 0x004fe400000f0c67 */
[----:B------:R-:W-:Y:S02]  /*60d0*/  LEA.HI R22, R22, R2, RZ, 0x4 ;  /* 0x0000000216167211 */ /* 0x000fe400078f20ff */
[----:B------:R-:W-:Y:S02]  /*60e0*/  @!P1 SHF.R.U32.HI R9, RZ, 0x10, R67 ;  /* 0x00000010ff099819 */ /* 0x000fe40000011643 */
[----:B------:R-:W-:Y:S02]  /*60f0*/  LEA.HI.SX32 R22, R22, R116, 0x1c ;  /* 0x0000007416167211 */ /* 0x000fe400078fe2ff */
[--C-:B-----5:R-:W-:Y:S02]  /*6100*/  @!P1 SHF.R.U64 R4, R26, 0x10, R27.reuse ;  /* 0x000000101a049819 */ /* 0x120fe4000000121b */
[----:B------:R-:W-:Y:S01]  /*6110*/  @!P1 SHF.R.U32.HI R5, RZ, 0x10, R27 ;  /* 0x00000010ff059819 */ /* 0x000fe2000001161b */
[----:B------:R-:W-:Y:S01]  /*6120*/  IMAD.SHL.U32 R22, R22, 0x8, RZ ;  /* 0x0000000816167824 */ /* 0x000fe200078e00ff */
[----:B------:R-:W-:Y:S02]  /*6130*/  @!P1 SHF.R.U64 R6, R64, 0x10, R65 ;  /* 0x0000001040069819 */ /* 0x000fe40000001241 */
[----:B------:R-:W-:Y:S02]  /*6140*/  @!P1 PRMT R10, R37, 0x5410, R5 ;  /* 0x00005410250a9816 */ /* 0x000fe40000000005 */
[----:B------:R-:W-:Y:S02]  /*6150*/  LOP3.LUT R2, R124, 0x38, R22, 0xf8, !PT ;  /* 0x000000387c027812 */ /* 0x000fe400078ef816 */
[----:B------:R-:W-:Y:S02]  /*6160*/  ISETP.GE.AND P0, PT, R22, c[0x0][0x1d4], PT ;  /* 0x0000750016007a0c */ /* 0x000fe40003f06270 */
[----:B------:R-:W-:Y:S02]  /*6170*/  LOP3.LUT R2, R2, R161, RZ, 0x3c, !PT ;  /* 0x000000a102027212 */ /* 0x000fe400078e3cff */
[----:B------:R-:W-:Y:S02]  /*6180*/  @!P1 PRMT R17, R72, 0x5410, R6 ;  /* 0x0000541048119816 */ /* 0x000fe40000000006 */
[----:B------:R-:W-:Y:S01]  /*6190*/  @!P1 SHF.R.U32.HI R7, RZ, 0x10, R65 ;  /* 0x00000010ff079819 */ /* 0x000fe20000011641 */
[----:B------:R-:W-:Y:S01]  /*61a0*/  IMAD.IADD R2, R138, 0x1, R2 ;  /* 0x000000018a027824 */ /* 0x000fe200078e0202 */
[----:B------:R-:W-:Y:S02]  /*61b0*/  @!P1 SHF.R.U32.HI R3, RZ, 0x10, R25 ;  /* 0x00000010ff039819 */ /* 0x000fe40000011619 */
[----:B------:R-:W-:Y:S01]  /*61c0*/  @!P1 PRMT R16, R72, 0x5432, R7 ;  /* 0x0000543248109816 */ /* 0x000fe20000000007 */
[----:B------:R-:W-:Y:S01]  /*61d0*/  IMAD.SHL.U32 R2, R2, 0x2, RZ ;  /* 0x0000000202027824 */ /* 0x000fe200078e00ff */
[----:B------:R-:W-:Y:S01]  /*61e0*/  @!P1 SHF.R.U64 R11, R66, 0x10, R67 ;  /* 0x00000010420b9819 */ /* 0x000fe20000001243 */
[----:B------:R-:W-:Y:S01]  /*61f0*/  @!P1 IMAD.U32 R7, R17, 0x10000, RZ ;  /* 0x0001000011079824 */ /* 0x000fe200078e00ff */
[----:B------:R-:W-:Y:S01]  /*6200*/  @!P1 PRMT R6, R36, 0x5410, R3 ;  /* 0x0000541024069816 */ /* 0x000fe20000000003 */
[----:B-1----:R-:W-:Y:S01]  /*6210*/  @!P0 IMAD.WIDE R56, R22, 0x2, R20 ;  /* 0x0000000216388825 */ /* 0x002fe200078e0214 */
[----:B------:R1:W2:Y:S01]  /*6220*/  LDS.128 R12, [R2+0x3900] ;  /* 0x00390000020c7984 */ /* 0x0002a20000000c00 */
[----:B------:R-:W-:Y:S02]  /*6230*/  @!P1 SHF.L.U32 R20, R16, 0x10, RZ ;  /* 0x0000001010149819 */ /* 0x000fe400000006ff */
[C---:B------:R-:W-:Y:S01]  /*6240*/  @!P1 IMAD.U32 R5, R6.reuse, 0x10000, RZ ;  /* 0x0001000006059824 */ /* 0x040fe200078e00ff */
[----:B------:R-:W-:Y:S01]  /*6250*/  @!P1 LOP3.LUT R6, R6, 0xffff0000, RZ, 0xc0, !PT ;  /* 0xffff000006069812 */ /* 0x000fe200078ec0ff */
[----:B---3--:R-:W-:Y:S01]  /*6260*/  @!P1 IMAD.U32 R21, R45, 0x10000, RZ ;  /* 0x000100002d159824 */ /* 0x008fe200078e00ff */
[----:B------:R-:W-:Y:S02]  /*6270*/  @!P1 LOP3.LUT R41, R47, 0xffff0000, RZ, 0xc0, !PT ;  /* 0xffff00002f299812 */ /* 0x000fe400078ec0ff */
[----:B------:R-:W-:Y:S02]  /*6280*/  @!P1 LOP3.LUT R27, R46, 0xffff0000, RZ, 0xc0, !PT ;  /* 0xffff00002e1b9812 */ /* 0x000fe400078ec0ff */
[----:B------:R-:W-:Y:S02]  /*6290*/  @!P1 PRMT R26, R73, 0x5432, R11 ;  /* 0x00005432491a9816 */ /* 0x000fe4000000000b */
[----:B------:R-:W-:Y:S02]  /*62a0*/  @!P1 PRMT R11, R37, 0x5432, R4 ;  /* 0x00005432250b9816 */ /* 0x000fe40000000004 */
[----:B------:R-:W-:Y:S02]  /*62b0*/  @!P1 SHF.L.U32 R37, R47, 0x10, RZ ;  /* 0x000000102f259819 */ /* 0x000fe400000006ff */
[----:B-1----:R-:W-:Y:S02]  /*62c0*/  @!P1 SHF.R.U64 R2, R24, 0x10, R25 ;  /* 0x0000001018029819 */ /* 0x002fe40000001219 */
[----:B------:R-:W-:Y:S02]  /*62d0*/  @!P1 PRMT R24, R73, 0x5410, R9 ;  /* 0x0000541049189816 */ /* 0x000fe40000000009 */
[----:B------:R-:W-:Y:S02]  /*62e0*/  @!P1 SHF.L.U32 R9, R44, 0x10, RZ ;  /* 0x000000102c099819 */ /* 0x000fe400000006ff */
[----:B------:R-:W-:Y:S01]  /*62f0*/  @!P1 PRMT R8, R36, 0x5432, R2 ;  /* 0x0000543224089816 */ /* 0x000fe20000000002 */
[C---:B------:R-:W-:Y:S01]  /*6300*/  @!P1 IMAD.U32 R36, R24.reuse, 0x10000, RZ ;  /* 0x0001000018249824 */ /* 0x040fe200078e00ff */
[----:B------:R-:W-:Y:S03]  /*6310*/  @!P1 LOP3.LUT R40, R24, 0xffff0000, RZ, 0xc0, !PT ;  /* 0xffff000018289812 */ /* 0x000fe600078ec0ff */
[C---:B------:R-:W-:Y:S01]  /*6320*/  @!P1 IMAD.U32 R3, R8.reuse, 0x10000, RZ ;  /* 0x0001000008039824 */ /* 0x040fe200078e00ff */
[----:B------:R-:W-:Y:S01]  /*6330*/  @!P1 LOP3.LUT R8, R8, 0xffff0000, RZ, 0xc0, !PT ;  /* 0xffff000008089812 */ /* 0x000fe200078ec0ff */
[----:B--2---:R-:W-:Y:S02]  /*6340*/  @!P1 IMAD.U32 R2, R12, 0x10000, RZ ;  /* 0x000100000c029824 */ /* 0x004fe400078e00ff */
[----:B------:R-:W-:Y:S02]  /*6350*/  @!P1 IMAD.U32 R4, R13, 0x10000, RZ ;  /* 0x000100000d049824 */ /* 0x000fe400078e00ff */
[C---:B------:R-:W-:Y:S02]  /*6360*/  @!P1 FMUL.FTZ R22, R2.reuse, R7 ;  /* 0x0000000702169220 */ /* 0x040fe40000410000 */
[-C--:B------:R-:W-:Y:S02]  /*6370*/  @!P1 FMUL.FTZ R2, R2, R3.reuse ;  /* 0x0000000302029220 */ /* 0x080fe40000410000 */
[----:B------:R-:W-:Y:S02]  /*6380*/  @!P1 FMUL.FTZ R23, R4, R20 ;  /* 0x0000001404179220 */ /* 0x000fe40000410000 */
[----:B------:R-:W-:Y:S01]  /*6390*/  @!P1 FFMA.FTZ R55, R9, R3, -R22 ;  /* 0x0000000309379223 */ /* 0x000fe20000010816 */
[----:B------:R-:W-:Y:S01]  /*63a0*/  @!P1 LOP3.LUT R3, R13, 0xffff0000, RZ, 0xc0, !PT ;  /* 0xffff00000d039812 */ /* 0x000fe200078ec0ff */
[----:B------:R-:W-:Y:S01]  /*63b0*/  @!P1 FFMA.FTZ R54, R21, R5, -R23 ;  /* 0x0000000515369223 */ /* 0x000fe20000010817 */
[----:B------:R-:W-:Y:S01]  /*63c0*/  @!P1 LOP3.LUT R23, R45, 0xffff0000, RZ, 0xc0, !PT ;  /* 0xffff00002d179812 */ /* 0x000fe200078ec0ff */
[----:B------:R-:W-:Y:S01]  /*63d0*/  @!P1 FFMA.FTZ R2, R7, R9, R2 ;  /* 0x0000000907029223 */ /* 0x000fe20000010002 */
[----:B------:R-:W-:Y:S01]  /*63e0*/  @!P1 LOP3.LUT R22, R16, 0xffff0000, RZ, 0xc0, !PT ;  /* 0xffff000010169812 */ /* 0x000fe200078ec0ff */
[----:B------:R-:W-:Y:S01]  /*63f0*/  @!P1 FMUL.FTZ R4, R4, R5 ;  /* 0x0000000504049220 */ /* 0x000fe20000410000 */
[----:B------:R-:W-:Y:S01]  /*6400*/  @!P1 LOP3.LUT R7, R12, 0xffff0000, RZ, 0xc0, !PT ;  /* 0xffff00000c079812 */ /* 0x000fe200078ec0ff */
[----:B------:R-:W-:Y:S01]  /*6410*/  @!P1 FMUL.FTZ R5, R3, R6 ;  /* 0x0000000603059220 */ /* 0x000fe20000410000 */
[----:B------:R-:W-:Y:S01]  /*6420*/  @!P1 LOP3.LUT R16, R17, 0xffff0000, RZ, 0xc0, !PT ;  /* 0xffff000011109812 */ /* 0x000fe200078ec0ff */
[----:B------:R-:W-:Y:S01]  /*6430*/  @!P1 FMUL.FTZ R9, R3, R22 ;  /* 0x0000001603099220 */ /* 0x000fe20000410000 */
[----:B------:R-:W-:Y:S01]  /*6440*/  @!P1 LOP3.LUT R17, R44, 0xffff0000, RZ, 0xc0, !PT ;  /* 0xffff00002c119812 */ /* 0x000fe200078ec0ff */
[----:B------:R-:W-:Y:S02]  /*6450*/  @!P1 FMUL.FTZ R3, R7, R8 ;  /* 0x0000000807039220 */ /* 0x000fe40000410000 */
[----:B------:R-:W-:Y:S01]  /*6460*/  @!P1 FFMA.FTZ R51, R23, R6, -R9 ;  /* 0x0000000617339223 */ /* 0x000fe20000010809 */
[----:B------:R-:W-:Y:S01]  /*6470*/  @!P1 LOP3.LUT R9, R15, 0xffff0000, RZ, 0xc0, !PT ;  /* 0xffff00000f099812 */ /* 0x000fe200078ec0ff */
[----:B------:R-:W-:Y:S02]  /*6480*/  @!P1 FMUL.FTZ R25, R7, R16 ;  /* 0x0000001007199220 */ /* 0x000fe40000410000 */
[----:B------:R-:W-:Y:S02]  /*6490*/  @!P1 IMAD.U32 R6, R15, 0x10000, RZ ;  /* 0x000100000f069824 */ /* 0x000fe400078e00ff */
        /* <DEDUP_REMOVED lines=47> */
.L_x_87:
[----:B------:R-:W-:Y:S05]  /*6790*/  BSYNC B0 ;  /* 0x0000000000007941 */ /* 0x000fea0003800000 */
.L_x_86:
[----:B-1----:R1:W4:Y:S01]  /*67a0*/  SHFL.IDX PT, R47, R89, 0x3, 0x1c1f ;  /* 0x007c1f00592f7f89 */ /* 0x00232200000e0000 */
[----:B------:R-:W-:Y:S03]  /*67b0*/  ISETP.GE.OR P0, PT, R157, UR9, P6 ;  /* 0x000000099d007c0c */ /* 0x000fe6000b706670 */
[----:B------:R1:W3:Y:S10]  /*67c0*/  SHFL.IDX PT, R46, R90, 0x3, 0x1c1f ;  /* 0x007c1f005a2e7f89 */ /* 0x0002f400000e0000 */
[----:B------:R-:W-:-:S05]  /*67d0*/  @P0 BRA `(.L_x_79) ;  /* 0x00000bf000000947 */ /* 0x000fca0003800000 */
[----:B------:R-:W-:Y:S01]  /*67e0*/  SEL R2, R152, R133, !P5 ;  /* 0x0000008598027207 */ /* 0x000fe20006800000 */
[----:B-----5:R-:W1:Y:S01]  /*67f0*/  LDS.128 R40, [R141+0x3900] ;  /* 0x003900008d287984 */ /* 0x020e620000000c00 */
[----:B------:R-:W-:Y:S02]  /*6800*/  @!P1 SHF.R.U32.HI R5, RZ, 0x10, R69 ;  /* 0x00000010ff059819 */ /* 0x000fe40000011645 */
[----:B------:R-:W-:Y:S02]  /*6810*/  SHF.R.S32.HI R3, RZ, 0x1f, R2 ;  /* 0x0000001fff037819 */ /* 0x000fe40000011402 */
[C---:B---3--:R-:W-:Y:S02]  /*6820*/  LEA R54, P0, R98.reuse, R46, 0x1 ;  /* 0x0000002e62367211 */ /* 0x048fe400078008ff */
[----:B------:R-:W-:Y:S02]  /*6830*/  LEA.HI R2, R3, R2, RZ, 0x4 ;  /* 0x0000000203027211 */ /* 0x000fe400078f20ff */
[----:B----4-:R-:W-:Y:S02]  /*6840*/  LEA.HI.X R55, R98, R47, R103, 0x1, P0 ;  /* 0x0000002f62377211 */ /* 0x010fe400000f0c67 */
[----:B------:R-:W-:Y:S02]  /*6850*/  LEA.HI.SX32 R2, R2, R116, 0x1c ;  /* 0x0000007402027211 */ /* 0x000fe400078fe2ff */
[----:B------:R-:W-:Y:S02]  /*6860*/  @!P1 SHF.R.U64 R3, R28, 0x10, R29 ;  /* 0x000000101c039819 */ /* 0x000fe4000000121d */
[----:B------:R-:W-:Y:S01]  /*6870*/  @!P1 SHF.R.U64 R4, R30, 0x10, R31 ;  /* 0x000000101e049819 */ /* 0x000fe2000000121f */
[----:B------:R-:W-:Y:S01]  /*6880*/  IMAD.SHL.U32 R48, R2, 0x8, RZ ;  /* 0x0000000802307824 */ /* 0x000fe200078e00ff */
[----:B------:R-:W-:Y:S02]  /*6890*/  @!P1 PRMT R8, R38, 0x5432, R3 ;  /* 0x0000543226089816 */ /* 0x000fe40000000003 */
[----:B------:R-:W-:Y:S02]  /*68a0*/  @!P1 SHF.R.U32.HI R2, RZ, 0x10, R29 ;  /* 0x00000010ff029819 */ /* 0x000fe4000001161d */
[----:B------:R-:W-:Y:S02]  /*68b0*/  LOP3.LUT R12, R123, 0x38, R48, 0xf8, !PT ;  /* 0x000000387b0c7812 */ /* 0x000fe400078ef830 */
[----:B------:R-:W-:Y:S02]  /*68c0*/  @!P1 PRMT R25, R74, 0x5410, R5 ;  /* 0x000054104a199816 */ /* 0x000fe40000000005 */
[----:B------:R-:W-:Y:S02]  /*68d0*/  LOP3.LUT R12, R12, R160, RZ, 0x3c, !PT ;  /* 0x000000a00c0c7212 */ /* 0x000fe400078e3cff */
[----:B------:R-:W-:Y:S01]  /*68e0*/  @!P1 PRMT R5, R38, 0x5410, R2 ;  /* 0x0000541026059816 */ /* 0x000fe20000000002 */
[----:B------:R-:W-:Y:S01]  /*68f0*/  @!P1 IMAD.U32 R23, R25, 0x10000, RZ ;  /* 0x0001000019179824 */ /* 0x000fe200078e00ff */
[----:B------:R-:W-:Y:S01]  /*6900*/  @!P1 SHF.R.U64 R7, R70, 0x10, R71 ;  /* 0x0000001046079819 */ /* 0x000fe20000001247 */
[----:B------:R-:W-:Y:S01]  /*6910*/  IMAD.IADD R12, R137, 0x1, R12 ;  /* 0x00000001890c7824 */ /* 0x000fe200078e020c */
[----:B------:R-:W-:Y:S01]  /*6920*/  @!P1 PRMT R9, R39, 0x5410, R4 ;  /* 0x0000541027099816 */ /* 0x000fe20000000004 */
[----:B------:R-:W-:Y:S01]  /*6930*/  @!P1 IMAD.U32 R3, R5, 0x10000, RZ ;  /* 0x0001000005039824 */ /* 0x000fe200078e00ff */
[----:B------:R-:W-:Y:S01]  /*6940*/  @!P1 PRMT R29, R75, 0x5410, R7 ;  /* 0x000054104b1d9816 */ /* 0x000fe20000000007 */
[----:B------:R-:W-:Y:S01]  /*6950*/  IMAD.SHL.U32 R12, R12, 0x2, RZ ;  /* 0x000000020c0c7824 */ /* 0x000fe200078e00ff */
[----:B------:R-:W-:Y:S02]  /*6960*/  @!P1 LOP3.LUT R25, R25, 0xffff0000, RZ, 0xc0, !PT ;  /* 0xffff000019199812 */ /* 0x000fe400078ec0ff */
[----:B------:R-:W-:Y:S01]  /*6970*/  @!P1 SHF.R.U32.HI R6, RZ, 0x10, R31 ;  /* 0x00000010ff069819 */ /* 0x000fe2000001161f */
[C---:B------:R-:W-:Y:S01]  /*6980*/  @!P1 IMAD.U32 R27, R29.reuse, 0x10000, RZ ;  /* 0x000100001d1b9824 */ /* 0x040fe200078e00ff */
[----:B------:R-:W-:Y:S01]  /*6990*/  @!P1 LOP3.LUT R29, R29, 0xffff0000, RZ, 0xc0, !PT ;  /* 0xffff00001d1d9812 */ /* 0x000fe200078ec0ff */
[C---:B-1----:R-:W-:Y:S01]  /*69a0*/  @!P1 IMAD.U32 R24, R41.reuse, 0x10000, RZ ;  /* 0x0001000029189824 */ /* 0x042fe200078e00ff */
[----:B------:R-:W1:Y:S01]  /*69b0*/  LDS.128 R12, [R12+0x3900] ;  /* 0x003900000c0c7984 */ /* 0x000e620000000c00 */
[----:B------:R-:W-:Y:S01]  /*69c0*/  @!P1 IMAD.U32 R20, R40, 0x10000, RZ ;  /* 0x0001000028149824 */ /* 0x000fe200078e00ff */
[----:B------:R-:W-:Y:S01]  /*69d0*/  @!P1 LOP3.LUT R26, R41, 0xffff0000, RZ, 0xc0, !PT ;  /* 0xffff0000291a9812 */ /* 0x000fe200078ec0ff */
[----:B------:R-:W-:Y:S01]  /*69e0*/  @!P1 IMAD.U32 R28, R42, 0x10000, RZ ;  /* 0x000100002a1c9824 */ /* 0x000fe200078e00ff */
[----:B------:R-:W-:Y:S01]  /*69f0*/  @!P1 LOP3.LUT R22, R40, 0xffff0000, RZ, 0xc0, !PT ;  /* 0xffff000028169812 */ /* 0x000fe200078ec0ff */
[C---:B------:R-:W-:Y:S01]  /*6a00*/  @!P1 IMAD.U32 R36, R43.reuse, 0x10000, RZ ;  /* 0x000100002b249824 */ /* 0x040fe200078e00ff */
[----:B------:R-:W-:Y:S02]  /*6a10*/  @!P1 LOP3.LUT R38, R43, 0xffff0000, RZ, 0xc0, !PT ;  /* 0xffff00002b269812 */ /* 0x000fe400078ec0ff */
[----:B------:R-:W-:Y:S02]  /*6a20*/  @!P1 LOP3.LUT R30, R42, 0xffff0000, RZ, 0xc0, !PT ;  /* 0xffff00002a1e9812 */ /* 0x000fe400078ec0ff */
[----:B------:R-:W-:Y:S01]  /*6a30*/  @!P1 PRMT R11, R39, 0x5432, R6 ;  /* 0x00005432270b9816 */ /* 0x000fe20000000006 */
[----:B------:R-:W-:Y:S01]  /*6a40*/  @!P1 IMAD.U32 R6, R8, 0x10000, RZ ;  /* 0x0001000008069824 */ /* 0x000fe200078e00ff */
[----:B------:R-:W-:Y:S02]  /*6a50*/  @!P1 SHF.R.U32.HI R37, RZ, 0x10, R71 ;  /* 0x00000010ff259819 */ /* 0x000fe40000011647 */
[----:B--2---:R-:W-:Y:S02]  /*6a60*/  @!P1 SHF.R.U64 R21, R68, 0x10, R69 ;  /* 0x0000001044159819 */ /* 0x004fe40000001245 */
[----:B------:R-:W-:Y:S02]  /*6a70*/  @!P1 PRMT R37, R75, 0x5432, R37 ;  /* 0x000054324b259816 */ /* 0x000fe40000000025 */
[----:B------:R-:W-:Y:S02]  /*6a80*/  @!P1 PRMT R21, R74, 0x5432, R21 ;  /* 0x000054324a159816 */ /* 0x000fe40000000015 */
[C---:B------:R-:W-:Y:S02]  /*6a90*/  @!P1 SHF.L.U32 R31, R37.reuse, 0x10, RZ ;  /* 0x00000010251f9819 */ /* 0x040fe400000006ff */
[----:B------:R-:W-:Y:S01]  /*6aa0*/  @!P1 LOP3.LUT R37, R37, 0xffff0000, RZ, 0xc0, !PT ;  /* 0xffff000025259812 */ /* 0x000fe200078ec0ff */
[C---:B------:R-:W-:Y:S01]  /*6ab0*/  @!P1 IMAD.U32 R17, R21.reuse, 0x10000, RZ ;  /* 0x0001000015119824 */ /* 0x040fe200078e00ff */
[----:B------:R-:W-:Y:S02]  /*6ac0*/  @!P1 LOP3.LUT R21, R21, 0xffff0000, RZ, 0xc0, !PT ;  /* 0xffff000015159812 */ /* 0x000fe400078ec0ff */
[----:B------:R-:W-:Y:S02]  /*6ad0*/  ISETP.GE.AND P0, PT, R48, c[0x0][0x1d4], PT ;  /* 0x0000750030007a0c */ /* 0x000fe40003f06270 */
[C---:B-1----:R-:W-:Y:S05]  /*6ae0*/  @!P1 SHF.L.U32 R2, R13.reuse, 0x10, RZ ;  /* 0x000000100d029819 */ /* 0x042fea00000006ff */
[C---:B------:R-:W-:Y:S02]  /*6af0*/  @!P1 FMUL.FTZ R7, R2.reuse, R23 ;  /* 0x0000001702079220 */ /* 0x040fe40000410000 */
[-C--:B------:R-:W-:Y:S01]  /*6b00*/  @!P1 FMUL.FTZ R4, R2, R3.reuse ;  /* 0x0000000302049220 */ /* 0x080fe20000410000 */
[----:B------:R-:W-:Y:S01]  /*6b10*/  @!P1 LOP3.LUT R2, R13, 0xffff0000, RZ, 0xc0, !PT ;  /* 0xffff00000d029812 */ /* 0x000fe200078ec0ff */
[----:B------:R-:W-:Y:S01]  /*6b20*/  @!P1 FFMA.FTZ R56, R24, R3, -R7 ;  /* 0x0000000318389223 */ /* 0x000fe20000010807 */
[----:B------:R-:W-:Y:S02]  /*6b30*/  @!P1 LOP3.LUT R3, R5, 0xffff0000, RZ, 0xc0, !PT ;  /* 0xffff000005039812 */ /* 0x000fe400078ec0ff */
[----:B------:R-:W-:Y:S01]  /*6b40*/  @!P1 SHF.L.U32 R7, R12, 0x10, RZ ;  /* 0x000000100c079819 */ /* 0x000fe200000006ff */
[C---:B------:R-:W-:Y:S02]  /*6b50*/  @!P1 FMUL.FTZ R10, R2.reuse, R25 ;  /* 0x00000019020a9220 */ /* 0x040fe40000410000 */
[----:B------:R-:W-:Y:S02]  /*6b60*/  @!P1 FMUL.FTZ R5, R2, R3 ;  /* 0x0000000302059220 */ /* 0x000fe40000410000 */
[C---:B------:R-:W-:Y:S02]  /*6b70*/  @!P1 FMUL.FTZ R16, R7.reuse, R17 ;  /* 0x0000001107109220 */ /* 0x040fe40000410000 */
[----:B------:R-:W-:Y:S01]  /*6b80*/  @!P1 FFMA.FTZ R53, R26, R3, -R10 ;  /* 0x000000031a359223 */ /* 0x000fe2000001080a */
[----:B------:R-:W-:Y:S01]  /*6b90*/  @!P1 LOP3.LUT R3, R12, 0xffff0000, RZ, 0xc0, !PT ;  /* 0xffff00000c039812 */ /* 0x000fe200078ec0ff */
[-C--:B------:R-:W-:Y:S01]  /*6ba0*/  @!P1 FMUL.FTZ R2, R7, R6.reuse ;  /* 0x0000000607029220 */ /* 0x080fe20000410000 */
[----:B------:R-:W-:Y:S01]  /*6bb0*/  @!P1 SHF.L.U32 R7, R14, 0x10, RZ ;  /* 0x000000100e079819 */ /* 0x000fe200000006ff */
[----:B------:R-:W-:Y:S01]  /*6bc0*/  @!P1 FFMA.FTZ R52, R20, R6, -R16 ;  /* 0x0000000614349223 */ /* 0x000fe20000010810 */
[----:B------:R-:W-:Y:S01]  /*6bd0*/  @!P1 LOP3.LUT R6, R8, 0xffff0000, RZ, 0xc0, !PT ;  /* 0xffff000008069812 */ /* 0x000fe200078ec0ff */
[C---:B------:R-:W-:Y:S01]  /*6be0*/  @!P1 IMAD.U32 R8, R9.reuse, 0x10000, RZ ;  /* 0x0001000009089824 */ /* 0x040fe200078e00ff */
[----:B------:R-:W-:Y:S01]  /*6bf0*/  @!P1 LOP3.LUT R9, R9, 0xffff0000, RZ, 0xc0, !PT ;  /* 0xffff000009099812 */ /* 0x000fe200078ec0ff */
[----:B------:R-:W-:Y:S02]  /*6c00*/  @!P1 FMUL.FTZ R10, R3, R21 ;  /* 0x00000015030a9220 */ /* 0x000fe40000410000 */
[----:B------:R-:W-:Y:S02]  /*6c10*/  @!P1 FMUL.FTZ R16, R7, R27 ;  /* 0x0000001b07109220 */ /* 0x000fe40000410000 */
[-C--:B------:R-:W-:Y:S02]  /*6c20*/  @!P1 FMUL.FTZ R3, R3, R6.reuse ;  /* 0x0000000603039220 */ /* 0x080fe40000410000 */
[----:B------:R-:W-:Y:S02]  /*6c30*/  @!P1 FFMA.FTZ R51, R22, R6, -R10 ;  /* 0x0000000616339223 */ /* 0x000fe4000001080a */
[-C--:B------:R-:W-:Y:S01]  /*6c40*/  @!P1 FMUL.FTZ R6, R7, R8.reuse ;  /* 0x0000000807069220 */ /* 0x080fe20000410000 */
[----:B------:R-:W-:Y:S01]  /*6c50*/  @!P1 LOP3.LUT R7, R14, 0xffff0000, RZ, 0xc0, !PT ;  /* 0xffff00000e079812 */ /* 0x000fe200078ec0ff */
[----:B------:R-:W-:Y:S01]  /*6c60*/  @!P1 FFMA.FTZ R50, R28, R8, -R16 ;  /* 0x000000081c329223 */ /* 0x000fe20000010810 */
[C---:B------:R-:W-:Y:S01]  /*6c70*/  @!P1 LOP3.LUT R16, R15.reuse, 0xffff0000, RZ, 0xc0, !PT ;  /* 0xffff00000f109812 */ /* 0x040fe200078ec0ff */
[----:B------:R-:W-:Y:S02]  /*6c80*/  @!P1 IMAD.U32 R10, R15, 0x10000, RZ ;  /* 0x000100000f0a9824 */ /* 0x000fe400078e00ff */
[C---:B------:R-:W-:Y:S01]  /*6c90*/  @!P1 IMAD.U32 R8, R11.reuse, 0x10000, RZ ;  /* 0x000100000b089824 */ /* 0x040fe200078e00ff */
[----:B------:R-:W-:Y:S01]  /*6ca0*/  @!P1 LOP3.LUT R11, R11, 0xffff0000, RZ, 0xc0, !PT ;  /* 0xffff00000b0b9812 */ /* 0x000fe200078ec0ff */
[----:B------:R-:W-:Y:S02]  /*6cb0*/  @!P1 FMUL.FTZ R44, R10, R31 ;  /* 0x0000001f0a2c9220 */ /* 0x000fe40000410000 */
[----:B------:R-:W-:Y:S02]  /*6cc0*/  @!P1 FMUL.FTZ R39, R16, R37 ;  /* 0x0000002510279220 */ /* 0x000fe40000410000 */
[C---:B------:R-:W-:Y:S02]  /*6cd0*/  @!P1 FMUL.FTZ R45, R7.reuse, R29 ;  /* 0x0000001d072d9220 */ /* 0x040fe40000410000 */
[----:B------:R-:W-:Y:S02]  /*6ce0*/  @!P1 FMUL.FTZ R7, R7, R9 ;  /* 0x0000000907079220 */ /* 0x000fe40000410000 */
[----:B------:R-:W-:Y:S01]  /*6cf0*/  @!P1 FFMA.FTZ R49, R36, R8, -R44 ;  /* 0x0000000824319223 */ /* 0x000fe2000001082c */
[----:B------:R-:W-:Y:S01]  /*6d00*/  @!P1 F2FP.BF16.PACK_AB R44, R51, R52 ;  /* 0x00000034332c923e */ /* 0x000fe200000010ff */
[----:B------:R-:W-:Y:S02]  /*6d10*/  @!P1 FFMA.FTZ R39, R38, R11, -R39 ;  /* 0x0000000b26279223 */ /* 0x000fe40000010827 */
[----:B------:R-:W-:Y:S01]  /*6d20*/  @!P1 FFMA.FTZ R9, R30, R9, -R45 ;  /* 0x000000091e099223 */ /* 0x000fe2000001082d */
[----:B------:R-:W-:Y:S01]  /*6d30*/  @!P1 F2FP.BF16.PACK_AB R45, R53, R56 ;  /* 0x00000038352d923e */ /* 0x000fe200000010ff */
[----:B------:R-:W-:Y:S01]  /*6d40*/  @!P1 FMUL.FTZ R8, R10, R8 ;  /* 0x000000080a089220 */ /* 0x000fe20000410000 */
[----:B------:R-:W-:Y:S01]  /*6d50*/  @!P1 F2FP.BF16.PACK_AB R39, R39, R49 ;  /* 0x000000312727923e */ /* 0x000fe200000010ff */
[----:B------:R-:W-:Y:S01]  /*6d60*/  @!P1 IMAD.MOV.U32 R40, RZ, RZ, R44 ;  /* 0x000000ffff289224 */ /* 0x000fe200078e002c */
[----:B------:R-:W-:Y:S01]  /*6d70*/  @!P1 F2FP.BF16.PACK_AB R10, R9, R50 ;  /* 0x00000032090a923e */ /* 0x000fe200000010ff */
[----:B------:R-:W-:Y:S01]  /*6d80*/  @!P1 FFMA.FTZ R2, R17, R20, R2 ;  /* 0x0000001411029223 */ /* 0x000fe20000010002 */
[----:B------:R-:W-:Y:S01]  /*6d90*/  @!P1 MOV R41, R45 ;  /* 0x0000002d00299202 */ /* 0x000fe20000000f00 */
[----:B------:R-:W-:Y:S02]  /*6da0*/  @!P1 IMAD.MOV.U32 R43, RZ, RZ, R39 ;  /* 0x000000ffff2b9224 */ /* 0x000fe400078e0027 */
[----:B------:R-:W-:Y:S02]  /*6db0*/  @!P1 IMAD.MOV.U32 R42, RZ, RZ, R10 ;  /* 0x000000ffff2a9224 */ /* 0x000fe400078e000a */
[----:B------:R-:W-:Y:S02]  /*6dc0*/  @!P1 FFMA.FTZ R3, R21, R22, R3 ;  /* 0x0000001615039223 */ /* 0x000fe40000010003 */
[----:B------:R-:W-:Y:S01]  /*6dd0*/  @!P1 FFMA.FTZ R4, R23, R24, R4 ;  /* 0x0000001817049223 */ /* 0x000fe20000010004 */
[----:B------:R1:W-:Y:S01]  /*6de0*/  ST.E.128 [R54.64], R40 ;  /* 0x0000002836007985 */ /* 0x0003e2000c101d16 */
[----:B------:R-:W-:Y:S01]  /*6df0*/  @!P1 FFMA.FTZ R5, R25, R26, R5 ;  /* 0x0000001a19059223 */ /* 0x000fe20000010005 */
[----:B------:R-:W-:Y:S01]  /*6e00*/  @!P1 F2FP.BF16.PACK_AB R2, R3, R2 ;  /* 0x000000020302923e */ /* 0x000fe200000010ff */
[----:B------:R-:W-:Y:S02]  /*6e10*/  @!P1 FFMA.FTZ R6, R27, R28, R6 ;  /* 0x0000001c1b069223 */ /* 0x000fe40000010006 */
[----:B------:R-:W-:Y:S01]  /*6e20*/  @!P1 FMUL.FTZ R9, R16, R11 ;  /* 0x0000000b10099220 */ /* 0x000fe20000410000 */
[----:B------:R-:W-:Y:S01]  /*6e30*/  @!P1 F2FP.BF16.PACK_AB R4, R5, R4 ;  /* 0x000000040504923e */ /* 0x000fe200000010ff */
[----:B------:R-:W-:Y:S02]  /*6e40*/  @!P1 FFMA.FTZ R7, R29, R30, R7 ;  /* 0x0000001e1d079223 */ /* 0x000fe40000010007 */
[----:B------:R-:W-:Y:S01]  /*6e50*/  @!P1 FFMA.FTZ R8, R31, R36, R8 ;  /* 0x000000241f089223 */ /* 0x000fe20000010008 */
[----:B------:R-:W-:Y:S01]  /*6e60*/  @!P1 MOV R13, R4 ;  /* 0x00000004000d9202 */ /* 0x000fe20000000f00 */
[----:B------:R-:W-:Y:S01]  /*6e70*/  @!P1 FFMA.FTZ R9, R37, R38, R9 ;  /* 0x0000002625099223 */ /* 0x000fe20000010009 */
[----:B------:R-:W-:Y:S01]  /*6e80*/  @!P1 F2FP.BF16.PACK_AB R6, R7, R6 ;  /* 0x000000060706923e */ /* 0x000fe200000010ff */
[----:B------:R-:W-:Y:S03]  /*6e90*/  @!P1 IMAD.MOV.U32 R12, RZ, RZ, R2 ;  /* 0x000000ffff0c9224 */ /* 0x000fe600078e0002 */
[----:B------:R-:W-:Y:S01]  /*6ea0*/  @!P1 F2FP.BF16.PACK_AB R8, R9, R8 ;  /* 0x000000080908923e */ /* 0x000fe200000010ff */
[----:B------:R-:W-:Y:S04]  /*6eb0*/  @!P1 IMAD.MOV.U32 R14, RZ, RZ, R6 ;  /* 0x000000ffff0e9224 */ /* 0x000fe800078e0006 */
[----:B------:R-:W-:Y:S01]  /*6ec0*/  @!P1 IMAD.MOV.U32 R15, RZ, RZ, R8 ;  /* 0x000000ffff0f9224 */ /* 0x000fe200078e0008 */
[----:B------:R-:W-:-:S05]  /*6ed0*/  @P0 BRA `(.L_x_79) ;  /* 0x000004f000000947 */ /* 0x000fca0003800000 */
[C---:B------:R-:W-:Y:S04]  /*6ee0*/  LEA R2, P0, R48.reuse, R46, 0x1 ;  /* 0x0000002e30027211 */ /* 0x040fe800078008ff */
[----:B------:R-:W-:Y:S05]  /*6ef0*/  LEA.HI.X.SX32 R3, R48, R47, 0x1, P0 ;  /* 0x0000002f30037211 */ /* 0x000fea00000f0eff */
[----:B------:R2:W-:Y:S01]  /*6f00*/  ST.E.128 [R2.64], R12 ;  /* 0x0000000c02007985 */ /* 0x0005e2000c101d16 */
[----:B------:R-:W-:-:S05]  /*6f10*/  BRA `(.L_x_79) ;  /* 0x000004b000007947 */ /* 0x000fca0003800000 */
.L_x_57:
[----:B------:R1:W2:Y:S01]  /*6f20*/  SHFL.IDX PT, R3, R89, RZ, 0x1c1f ;  /* 0x001c1fff59037589 */ /* 0x0002a200000e0000 */
[----:B------:R-:W-:Y:S01]  /*6f30*/  UIMAD UR5, UR6, -0x70, UR4 ;  /* 0xffffff90060578a4 */ /* 0x000fe2000f8e0204 */
[----:B------:R-:W-:Y:S02]  /*6f40*/  BSSY B0, `(.L_x_88) ;  /* 0x0000014000007945 */ /* 0x000fe40003800000 */
[----:B------:R1:W3:Y:S01]  /*6f50*/  SHFL.IDX PT, R2, R90, RZ, 0x1c1f ;  /* 0x001c1fff5a027589 */ /* 0x0002e200000e0000 */
[----:B------:R-:W-:Y:S04]  /*6f60*/  UISETP.LT.AND UP0, UPT, UR5, 0x70, UPT ;  /* 0x000000700500788c */ /* 0x000fe8000bf01270 */
[----:B------:R-:W-:Y:S06]  /*6f70*/  USEL UR9, UR5, 0x70, UP0 ;  /* 0x0000007005097887 */ /* 0x000fec0008000000 */
[----:B------:R-:W-:Y:S04]  /*6f80*/  IADD3 R12, -R35, UR9, RZ ;  /* 0x00000009230c7c10 */ /* 0x000fe8000fffe1ff */
[----:B------:R-:W-:Y:S11]  /*6f90*/  ISETP.GE.AND P0, PT, R12, 0x1, PT ;  /* 0x000000010c00780c */ /* 0x000ff60003f06270 */
[----:B------:R-:W-:Y:S02]  /*6fa0*/  @!UPT UIADD3 URZ, URZ, URZ, URZ ;  /* 0x0000003f3f3ff290 */ /* 0x000fe4000fffe03f */
[----:B------:R-:W-:-:S05]  /*6fb0*/  @!P0 BRA `(.L_x_89) ;  /* 0x000000c000008947 */ /* 0x000fca0003800000 */
[C---:B-123--:R-:W-:Y:S11]  /*6fc0*/  ISETP.GE.AND P1, PT, R18.reuse, c[0x0][0x1d4], PT ;  /* 0x0000750012007a0c */ /* 0x04eff60003f26270 */
[----:B------:R-:W-:Y:S02]  /*6fd0*/  @!UPT UIADD3 URZ, URZ, URZ, URZ ;  /* 0x0000003f3f3ff290 */ /* 0x000fe4000fffe03f */
[----:B------:R-:W1:Y:S01]  /*6fe0*/  @!P1 LDS.128 R8, [R92+0x3800] ;  /* 0x003800005c089984 */ /* 0x000e620000000c00 */
[CC--:B------:R-:W-:Y:S04]  /*6ff0*/  @!P1 LEA R4, P0, R18.reuse, R2.reuse, 0x1 ;  /* 0x0000000212049211 */ /* 0x0c0fe800078008ff */
[-C--:B------:R-:W-:Y:S02]  /*7000*/  @!P1 LEA.HI.X R5, R18, R3.reuse, R19, 0x1, P0 ;  /* 0x0000000312059211 */ /* 0x080fe400000f0c13 */
[----:B------:R-:W-:Y:S11]  /*7010*/  ISETP.GE.AND P0, PT, R95, c[0x0][0x1d4], PT ;  /* 0x000075005f007a0c */ /* 0x000ff60003f06270 */
[----:B------:R-:W-:Y:S02]  /*7020*/  @!UPT UIADD3 URZ, URZ, URZ, URZ ;  /* 0x0000003f3f3ff290 */ /* 0x000fe4000fffe03f */
[C---:B------:R-:W-:Y:S04]  /*7030*/  @!P0 LEA R2, P2, R83.reuse, R2, 0x1 ;  /* 0x0000000253028211 */ /* 0x040fe800078408ff */
[----:B------:R-:W-:Y:S01]  /*7040*/  @!P0 LEA.HI.X R3, R83, R3, R94, 0x1, P2 ;  /* 0x0000000353038211 */ /* 0x000fe200010f0c5e */
[----:B-1----:R-:W-:Y:S04]  /*7050*/  @!P1 ST.E.128 [R4.64], R8 ;  /* 0x0000000804009985 */ /* 0x002fe8000c101d16 */
[----:B------:R-:W1:Y:S04]  /*7060*/  @!P0 LDS.128 R4, [R93+0x3800] ;  /* 0x003800005d048984 */ /* 0x000e680000000c00 */
[----:B-1----:R1:W-:Y:S02]  /*7070*/  @!P0 ST.E.128 [R2.64], R4 ;  /* 0x0000000402008985 */ /* 0x0023e4000c101d16 */
.L_x_89:
[----:B-123--:R-:W-:Y:S05]  /*7080*/  BSYNC B0 ;  /* 0x0000000000007941 */ /* 0x00efea0003800000 */
.L_x_88:
[----:B------:R1:W2:Y:S01]  /*7090*/  SHFL.IDX PT, R3, R89, 0x1, 0x1c1f ;  /* 0x003c1f0059037f89 */ /* 0x0002a200000e0000 */
[----:B------:R-:W-:Y:S01]  /*70a0*/  ISETP.GE.AND P0, PT, R12, 0x21, PT ;  /* 0x000000210c00780c */ /* 0x000fe20003f06270 */
[----:B------:R-:W-:Y:S02]  /*70b0*/  BSSY B0, `(.L_x_90) ;  /* 0x000000f000007945 */ /* 0x000fe40003800000 */
[----:B------:R1:W3:Y:S10]  /*70c0*/  SHFL.IDX PT, R2, R90, 0x1, 0x1c1f ;  /* 0x003c1f005a027f89 */ /* 0x0002f400000e0000 */
[----:B------:R-:W-:-:S05]  /*70d0*/  @!P0 BRA `(.L_x_91) ;  /* 0x000000c000008947 */ /* 0x000fca0003800000 */
[C---:B------:R-:W-:Y:S11]  /*70e0*/  ISETP.GE.AND P1, PT, R18.reuse, c[0x0][0x1d4], PT ;  /* 0x0000750012007a0c */ /* 0x040ff60003f26270 */
[----:B------:R-:W-:Y:S02]  /*70f0*/  @!UPT UIADD3 URZ, URZ, URZ, URZ ;  /* 0x0000003f3f3ff290 */ /* 0x000fe4000fffe03f */
[----:B------:R-:W4:Y:S01]  /*7100*/  @!P1 LDS.128 R8, [R92+0x4800] ;  /* 0x004800005c089984 */ /* 0x000f220000000c00 */
[CC--:B---3--:R-:W-:Y:S04]  /*7110*/  @!P1 LEA R4, P0, R18.reuse, R2.reuse, 0x1 ;  /* 0x0000000212049211 */ /* 0x0c8fe800078008ff */
[-C--:B--2---:R-:W-:Y:S02]  /*7120*/  @!P1 LEA.HI.X R5, R18, R3.reuse, R19, 0x1, P0 ;  /* 0x0000000312059211 */ /* 0x084fe400000f0c13 */
[----:B------:R-:W-:Y:S11]  /*7130*/  ISETP.GE.AND P0, PT, R95, c[0x0][0x1d4], PT ;  /* 0x000075005f007a0c */ /* 0x000ff60003f06270 */
[----:B------:R-:W-:Y:S02]  /*7140*/  @!UPT UIADD3 URZ, URZ, URZ, URZ ;  /* 0x0000003f3f3ff290 */ /* 0x000fe4000fffe03f */
[C---:B------:R-:W-:Y:S04]  /*7150*/  @!P0 LEA R2, P2, R83.reuse, R2, 0x1 ;  /* 0x0000000253028211 */ /* 0x040fe800078408ff */
[----:B------:R-:W-:Y:S01]  /*7160*/  @!P0 LEA.HI.X R3, R83, R3, R94, 0x1, P2 ;  /* 0x0000000353038211 */ /* 0x000fe200010f0c5e */
[----:B----4-:R-:W-:Y:S04]  /*7170*/  @!P1 ST.E.128 [R4.64], R8 ;  /* 0x0000000804009985 */ /* 0x010fe8000c101d16 */
[----:B------:R-:W2:Y:S04]  /*7180*/  @!P0 LDS.128 R4, [R93+0x4800] ;  /* 0x004800005d048984 */ /* 0x000ea80000000c00 */
[----:B--2---:R2:W-:Y:S02]  /*7190*/  @!P0 ST.E.128 [R2.64], R4 ;  /* 0x0000000402008985 */ /* 0x0045e4000c101d16 */
.L_x_91:
[----:B------:R-:W-:Y:S05]  /*71a0*/  BSYNC B0 ;  /* 0x0000000000007941 */ /* 0x000fea0003800000 */
.L_x_90:
[----:B--2---:R2:W4:Y:S01]  /*71b0*/  SHFL.IDX PT, R3, R89, 0x2, 0x1c1f ;  /* 0x005c1f0059037f89 */ /* 0x00452200000e0000 */
[----:B------:R-:W-:Y:S01]  /*71c0*/  ISETP.GE.AND P0, PT, R12, 0x41, PT ;  /* 0x000000410c00780c */ /* 0x000fe20003f06270 */
[----:B------:R-:W-:Y:S02]  /*71d0*/  BSSY B0, `(.L_x_92) ;  /* 0x000000f000007945 */ /* 0x000fe40003800000 */
[----:B---3--:R2:W3:Y:S10]  /*71e0*/  SHFL.IDX PT, R2, R90, 0x2, 0x1c1f ;  /* 0x005c1f005a027f89 */ /* 0x0084f400000e0000 */
[----:B------:R-:W-:-:S05]  /*71f0*/  @!P0 BRA `(.L_x_93) ;  /* 0x000000c000008947 */ /* 0x000fca0003800000 */
[C---:B------:R-:W-:Y:S11]  /*7200*/  ISETP.GE.AND P1, PT, R18.reuse, c[0x0][0x1d4], PT ;  /* 0x0000750012007a0c */ /* 0x040ff60003f26270 */
[----:B------:R-:W-:Y:S02]  /*7210*/  @!UPT UIADD3 URZ, URZ, URZ, URZ ;  /* 0x0000003f3f3ff290 */ /* 0x000fe4000fffe03f */
[----:B------:R-:W5:Y:S01]  /*7220*/  @!P1 LDS.128 R8, [R92+0x5800] ;  /* 0x005800005c089984 */ /* 0x000f620000000c00 */
[CC--:B---3--:R-:W-:Y:S04]  /*7230*/  @!P1 LEA R4, P0, R18.reuse, R2.reuse, 0x1 ;  /* 0x0000000212049211 */ /* 0x0c8fe800078008ff */
[-C--:B----4-:R-:W-:Y:S02]  /*7240*/  @!P1 LEA.HI.X R5, R18, R3.reuse, R19, 0x1, P0 ;  /* 0x0000000312059211 */ /* 0x090fe400000f0c13 */
[----:B------:R-:W-:Y:S11]  /*7250*/  ISETP.GE.AND P0, PT, R95, c[0x0][0x1d4], PT ;  /* 0x000075005f007a0c */ /* 0x000ff60003f06270 */
[----:B------:R-:W-:Y:S02]  /*7260*/  @!UPT UIADD3 URZ, URZ, URZ, URZ ;  /* 0x0000003f3f3ff290 */ /* 0x000fe4000fffe03f */
[C---:B------:R-:W-:Y:S04]  /*7270*/  @!P0 LEA R2, P2, R83.reuse, R2, 0x1 ;  /* 0x0000000253028211 */ /* 0x040fe800078408ff */
[----:B------:R-:W-:Y:S01]  /*7280*/  @!P0 LEA.HI.X R3, R83, R3, R94, 0x1, P2 ;  /* 0x0000000353038211 */ /* 0x000fe200010f0c5e */
[----:B-----5:R-:W-:Y:S04]  /*7290*/  @!P1 ST.E.128 [R4.64], R8 ;  /* 0x0000000804009985 */ /* 0x020fe8000c101d16 */
[----:B------:R-:W3:Y:S04]  /*72a0*/  @!P0 LDS.128 R4, [R93+0x5800] ;  /* 0x005800005d048984 */ /* 0x000ee80000000c00 */
[----:B---3--:R3:W-:Y:S02]  /*72b0*/  @!P0 ST.E.128 [R2.64], R4 ;  /* 0x0000000402008985 */ /* 0x0087e4000c101d16 */
.L_x_93:
[----:B------:R-:W-:Y:S05]  /*72c0*/  BSYNC B0 ;  /* 0x0000000000007941 */ /* 0x000fea0003800000 */
.L_x_92:
[----:B---34-:R3:W4:Y:S01]  /*72d0*/  SHFL.IDX PT, R3, R89, 0x3, 0x1c1f ;  /* 0x007c1f0059037f89 */ /* 0x01872200000e0000 */
[----:B------:R-:W-:Y:S03]  /*72e0*/  ISETP.GE.AND P0, PT, R12, 0x61, PT ;  /* 0x000000610c00780c */ /* 0x000fe60003f06270 */
[----:B------:R3:W1:Y:S10]  /*72f0*/  SHFL.IDX PT, R2, R90, 0x3, 0x1c1f ;  /* 0x007c1f005a027f89 */ /* 0x00067400000e0000 */
[----:B------:R-:W-:-:S05]  /*7300*/  @!P0 BRA `(.L_x_79) ;  /* 0x000000c000008947 */ /* 0x000fca0003800000 */
[C---:B------:R-:W-:Y:S11]  /*7310*/  ISETP.GE.AND P1, PT, R18.reuse, c[0x0][0x1d4], PT ;  /* 0x0000750012007a0c */ /* 0x040ff60003f26270 */
[----:B------:R-:W-:Y:S02]  /*7320*/  @!UPT UIADD3 URZ, URZ, URZ, URZ ;  /* 0x0000003f3f3ff290 */ /* 0x000fe4000fffe03f */
[----:B------:R-:W5:Y:S01]  /*7330*/  @!P1 LDS.128 R8, [R92+0x6800] ;  /* 0x006800005c089984 */ /* 0x000f620000000c00 */
[CC--:B-1----:R-:W-:Y:S04]  /*7340*/  @!P1 LEA R4, P0, R18.reuse, R2.reuse, 0x1 ;  /* 0x0000000212049211 */ /* 0x0c2fe800078008ff */
[-C--:B----4-:R-:W-:Y:S02]  /*7350*/  @!P1 LEA.HI.X R5, R18, R3.reuse, R19, 0x1, P0 ;  /* 0x0000000312059211 */ /* 0x090fe400000f0c13 */
[----:B------:R-:W-:Y:S11]  /*7360*/  ISETP.GE.AND P0, PT, R95, c[0x0][0x1d4], PT ;  /* 0x000075005f007a0c */ /* 0x000ff60003f06270 */
[----:B------:R-:W-:Y:S02]  /*7370*/  @!UPT UIADD3 URZ, URZ, URZ, URZ ;  /* 0x0000003f3f3ff290 */ /* 0x000fe4000fffe03f */
[C---:B------:R-:W-:Y:S04]  /*7380*/  @!P0 LEA R2, P2, R83.reuse, R2, 0x1 ;  /* 0x0000000253028211 */ /* 0x040fe800078408ff */
[----:B------:R-:W-:Y:S01]  /*7390*/  @!P0 LEA.HI.X R3, R83, R3, R94, 0x1, P2 ;  /* 0x0000000353038211 */ /* 0x000fe200010f0c5e */
[----:B-----5:R-:W-:Y:S04]  /*73a0*/  @!P1 ST.E.128 [R4.64], R8 ;  /* 0x0000000804009985 */ /* 0x020fe8000c101d16 */
[----:B------:R-:W1:Y:S04]  /*73b0*/  @!P0 LDS.128 R4, [R93+0x6800] ;  /* 0x006800005d048984 */ /* 0x000e680000000c00 */
[----:B-1----:R1:W-:Y:S02]  /*73c0*/  @!P0 ST.E.128 [R2.64], R4 ;  /* 0x0000000402008985 */ /* 0x0023e4000c101d16 */
.L_x_79:
[----:B------:R-:W-:Y:S05]  /*73d0*/  BSYNC B2 ;  /* 0x0000000000027941 */ /* 0x000fea0003800000 */
.L_x_56:
[----:B-12---:R-:W-:Y:S01]  /*73e0*/  IMAD.U32 R2, RZ, RZ, UR6 ;  /* 0x00000006ff027e24 */ /* 0x006fe2000f8e00ff */
[----:B------:R-:W-:Y:S01]  /*73f0*/  UIMAD UR5, UR6, -0x70, URZ ;  /* 0xffffff90060578a4 */ /* 0x000fe2000f8e023f */
[----:B------:R-:W-:Y:S02]  /*7400*/  BSSY B0, `(.L_x_94) ;  /* 0x0000085000007945 */ /* 0x000fe40003800000 */
[----:B----4-:R-:W-:Y:S03]  /*7410*/  IMAD.WIDE R2, R2, 0x70, R128 ;  /* 0x0000007002027825 */ /* 0x010fe600078e0280 */
[----:B-----5:R-:W-:Y:S01]  /*7420*/  IADD3 R4, R132, UR5, RZ ;  /* 0x0000000584047c10 */ /* 0x020fe2000fffe0ff */
[----:B------:R-:W-:Y:S03]  /*7430*/  UIADD3 UR5, UR5, UR4, URZ ;  /* 0x0000000405057290 */ /* 0x000fe6000fffe03f */
[C---:B------:R-:W-:Y:S01]  /*7440*/  ISETP.GE.AND P5, PT, R4.reuse, 0x11, PT ;  /* 0x000000110400780c */ /* 0x040fe20003fa6270 */
[----:B------:R-:W-:Y:S01]  /*7450*/  UISETP.LT.AND UP0, UPT, UR5, 0x70, UPT ;  /* 0x000000700500788c */ /* 0x000fe2000bf01270 */
[C---:B------:R-:W-:Y:S02]  /*7460*/  ISETP.GE.AND P4, PT, R4.reuse, 0x21, PT ;  /* 0x000000210400780c */ /* 0x040fe40003f86270 */
[C---:B------:R-:W-:Y:S01]  /*7470*/  ISETP.GE.AND P3, PT, R4.reuse, 0x31, PT ;  /* 0x000000310400780c */ /* 0x040fe20003f66270 */
[----:B------:R-:W-:Y:S01]  /*7480*/  USEL UR5, UR5, 0x70, UP0 ;  /* 0x0000007005057887 */ /* 0x000fe20008000000 */
[C---:B------:R-:W-:Y:S02]  /*7490*/  ISETP.GE.AND P2, PT, R4.reuse, 0x41, PT ;  /* 0x000000410400780c */ /* 0x040fe40003f46270 */
[----:B------:R-:W-:Y:S02]  /*74a0*/  ISETP.GE.AND P1, PT, R4, 0x51, PT ;  /* 0x000000510400780c */ /* 0x000fe40003f26270 */
[----:B------:R-:W-:Y:S03]  /*74b0*/  P2R R8, PR, RZ, 0x20 ;  /* 0x00000020ff087803 */ /* 0x000fe60000000000 */
[C---:B------:R-:W-:Y:S05]  /*74c0*/  @P5 IADD3 R6, P0, R2.reuse, 0x10, RZ ;  /* 0x0000001002065810 */ /* 0x040fea0007f1e0ff */
[--C-:B------:R-:W-:Y:S01]  /*74d0*/  @P5 IMAD.X R7, RZ, RZ, R3.reuse, P0 ;  /* 0x000000ffff075224 */ /* 0x100fe200000e0603 */
[C---:B------:R-:W-:Y:S05]  /*74e0*/  @P4 IADD3 R9, P0, R2.reuse, 0x20, RZ ;  /* 0x0000002002094810 */ /* 0x040fea0007f1e0ff */
[--C-:B------:R-:W-:Y:S01]  /*74f0*/  @P4 IMAD.X R11, RZ, RZ, R3.reuse, P0 ;  /* 0x000000ffff0b4224 */ /* 0x100fe200000e0603 */
[C---:B------:R-:W-:Y:S04]  /*7500*/  @P3 IADD3 R10, P0, R2.reuse, 0x30, RZ ;  /* 0x00000030020a3810 */ /* 0x040fe80007f1e0ff */
[-C--:B------:R-:W-:Y:S02]  /*7510*/  @P3 IADD3.X R21, RZ, R3.reuse, RZ, P0, !PT ;  /* 0x00000003ff153210 */ /* 0x080fe400007fe4ff */
[C---:B------:R-:W-:Y:S05]  /*7520*/  @P2 IADD3 R20, P0, R2.reuse, 0x40, RZ ;  /* 0x0000004002142810 */ /* 0x040fea0007f1e0ff */
[--C-:B------:R-:W-:Y:S01]  /*7530*/  @P2 IMAD.X R24, RZ, RZ, R3.reuse, P0 ;  /* 0x000000ffff182224 */ /* 0x100fe200000e0603 */
[----:B------:R-:W-:Y:S05]  /*7540*/  @P1 IADD3 R22, P0, R2, 0x50, RZ ;  /* 0x0000005002161810 */ /* 0x000fea0007f1e0ff */
[----:B------:R-:W-:Y:S01]  /*7550*/  @P1 IMAD.X R26, RZ, RZ, R3, P0 ;  /* 0x000000ffff1a1224 */ /* 0x000fe200000e0603 */
[----:B------:R-:W-:Y:S11]  /*7560*/  ISETP.GE.AND P0, PT, R4, 0x61, PT ;  /* 0x000000610400780c */ /* 0x000ff60003f06270 */
[----:B------:R-:W-:Y:S02]  /*7570*/  @!UPT UIADD3 URZ, URZ, URZ, URZ ;  /* 0x0000003f3f3ff290 */ /* 0x000fe4000fffe03f */
[----:B------:R-:W-:Y:S04]  /*7580*/  @P0 IADD3 R23, P6, R2, 0x60, RZ ;  /* 0x0000006002170810 */ /* 0x000fe80007fde0ff */
[----:B------:R-:W-:Y:S02]  /*7590*/  @P0 IADD3.X R28, RZ, R3, RZ, P6, !PT ;  /* 0x00000003ff1c0210 */ /* 0x000fe400037fe4ff */
[----:B------:R-:W-:Y:S04]  /*75a0*/  ISETP.GE.AND P6, PT, R4, 0x1, PT ;  /* 0x000000010400780c */ /* 0x000fe80003fc6270 */
[----:B------:R-:W-:Y:S09]  /*75b0*/  P2R R27, PR, RZ, 0x40 ;  /* 0x00000040ff1b7803 */ /* 0x000ff20000000000 */
[----:B------:R-:W-:Y:S02]  /*75c0*/  @P6 IMAD R3, R3, c[0x0][0x258], RZ ;  /* 0x0000960003036a24 */ /* 0x000fe400078e02ff */
[----:B------:R-:W-:Y:S02]  /*75d0*/  @P6 IMAD.MOV.U32 R4, RZ, RZ, R96 ;  /* 0x000000ffff046224 */ /* 0x000fe400078e0060 */
[----:B------:R-:W-:Y:S04]  /*75e0*/  @P6 IMAD.MOV.U32 R5, RZ, RZ, R99 ;  /* 0x000000ffff056224 */ /* 0x000fe800078e0063 */
[C---:B------:R-:W-:Y:S04]  /*75f0*/  @P6 IMAD.WIDE.U32 R4, R2.reuse, c[0x0][0x258], R4 ;  /* 0x0000960002046a25 */ /* 0x040fe800078e0004 */
[----:B------:R-:W-:Y:S01]  /*7600*/  @P6 IMAD R2, R2, c[0x0][0x25c], R3 ;  /* 0x0000970002026a24 */ /* 0x000fe200078e0203 */
[C---:B------:R-:W-:Y:S04]  /*7610*/  @P6 LEA R16, P5, R4.reuse, c[0x0][0x250], 0x1 ;  /* 0x0000940004106a11 */ /* 0x040fe800078a08ff */
[----:B------:R-:W-:Y:S04]  /*7620*/  @P6 IADD3 R2, R5, R2, RZ ;  /* 0x0000000205026210 */ /* 0x000fe80007ffe0ff */
[----:B------:R-:W-:Y:S02]  /*7630*/  @P6 LEA.HI.X R17, R4, c[0x0][0x254], R2, 0x1, P5 ;  /* 0x0000950004116a11 */ /* 0x000fe400028f0c02 */
[----:B------:R-:W-:Y:S04]  /*7640*/  ISETP.NE.AND P5, PT, R8, RZ, PT ;  /* 0x000000ff0800720c */ /* 0x000fe80003fa5270 */
[----:B------:R-:W-:Y:S09]  /*7650*/  P2R R25, PR, RZ, 0x20 ;  /* 0x00000020ff197803 */ /* 0x000ff20000000000 */
[----:B------:R-:W-:Y:S02]  /*7660*/  @P5 IMAD R4, R7, c[0x0][0x258], RZ ;  /* 0x0000960007045a24 */ /* 0x000fe400078e02ff */
[----:B------:R-:W-:Y:S02]  /*7670*/  @P5 IMAD.MOV.U32 R2, RZ, RZ, R96 ;  /* 0x000000ffff025224 */ /* 0x000fe400078e0060 */
[----:B------:R-:W-:Y:S02]  /*7680*/  @P5 IMAD.MOV.U32 R3, RZ, RZ, R99 ;  /* 0x000000ffff035224 */ /* 0x000fe400078e0063 */
[C---:B------:R-:W-:Y:S02]  /*7690*/  @P5 IMAD R4, R6.reuse, c[0x0][0x25c], R4 ;  /* 0x0000970006045a24 */ /* 0x040fe400078e0204 */
[----:B------:R-:W-:Y:S04]  /*76a0*/  @P5 IMAD.WIDE.U32 R2, R6, c[0x0][0x258], R2 ;  /* 0x0000960006025a25 */ /* 0x000fe800078e0002 */
[----:B------:R-:W-:Y:S01]  /*76b0*/  @P0 IMAD R6, R28, c[0x0][0x258], RZ ;  /* 0x000096001c060a24 */ /* 0x000fe200078e02ff */
[C---:B------:R-:W-:Y:S02]  /*76c0*/  @P5 LEA R14, P6, R2.reuse, c[0x0][0x250], 0x1 ;  /* 0x00009400020e5a11 */ /* 0x040fe400078c08ff */
[----:B------:R-:W-:Y:S01]  /*76d0*/  @P5 IADD3 R4, R3, R4, RZ ;  /* 0x0000000403045210 */ /* 0x000fe20007ffe0ff */
[----:B------:R-:W-:Y:S02]  /*76e0*/  @P4 IMAD.MOV.U32 R3, RZ, RZ, R99 ;  /* 0x000000ffff034224 */ /* 0x000fe400078e0063 */
[----:B------:R-:W-:Y:S01]  /*76f0*/  @P0 IMAD R6, R23, c[0x0][0x25c], R6 ;  /* 0x0000970017060a24 */ /* 0x000fe200078e0206 */
[----:B------:R-:W-:Y:S01]  /*7700*/  @P5 LEA.HI.X R15, R2, c[0x0][0x254], R4, 0x1, P6 ;  /* 0x00009500020f5a11 */ /* 0x000fe200030f0c04 */
[----:B------:R-:W-:Y:S02]  /*7710*/  @P4 IMAD R4, R11, c[0x0][0x258], RZ ;  /* 0x000096000b044a24 */ /* 0x000fe400078e02ff */
[----:B------:R-:W-:Y:S02]  /*7720*/  @P4 IMAD.MOV.U32 R2, RZ, RZ, R96 ;  /* 0x000000ffff024224 */ /* 0x000fe400078e0060 */
[C---:B------:R-:W-:Y:S02]  /*7730*/  @P4 IMAD R4, R9.reuse, c[0x0][0x25c], R4 ;  /* 0x0000970009044a24 */ /* 0x040fe400078e0204 */
[----:B------:R-:W-:Y:S05]  /*7740*/  @P4 IMAD.WIDE.U32 R2, R9, c[0x0][0x258], R2 ;  /* 0x0000960009024a25 */ /* 0x000fea00078e0002 */
[C---:B------:R-:W-:Y:S02]  /*7750*/  @P4 LEA R12, P6, R2.reuse, c[0x0][0x250], 0x1 ;  /* 0x00009400020c4a11 */ /* 0x040fe400078c08ff */
[----:B------:R-:W-:Y:S01]  /*7760*/  @P4 IADD3 R4, R3, R4, RZ ;  /* 0x0000000403044210 */ /* 0x000fe20007ffe0ff */
[----:B------:R-:W-:Y:S03]  /*7770*/  @P3 IMAD.MOV.U32 R3, RZ, RZ, R99 ;  /* 0x000000ffff033224 */ /* 0x000fe600078e0063 */
        /* <DEDUP_REMOVED lines=9> */
[----:B------:R-:W-:Y:S01]  /*7810*/  @P2 IMAD.MOV.U32 R2, RZ, RZ, R96 ;  /* 0x000000ffff022224 */ /* 0x000fe200078e0060 */
[----:B------:R-:W-:Y:S01]  /*7820*/  ISETP.NE.AND P5, PT, R122, RZ, PT ;  /* 0x000000ff7a00720c */ /* 0x000fe20003fa5270 */
[----:B------:R-:W-:Y:S02]  /*7830*/  @P2 IMAD R4, R24, c[0x0][0x258], RZ ;  /* 0x0000960018042a24 */ /* 0x000fe400078e02ff */
[C---:B------:R-:W-:Y:S04]  /*7840*/  @P2 IMAD.WIDE.U32 R2, R20.reuse, c[0x0][0x258], R2 ;  /* 0x0000960014022a25 */ /* 0x040fe800078e0002 */
[----:B------:R-:W-:Y:S01]  /*7850*/  @P2 IMAD R4, R20, c[0x0][0x25c], R4 ;  /* 0x0000970014042a24 */ /* 0x000fe200078e0204 */
[C---:B------:R-:W-:Y:S04]  /*7860*/  @P2 LEA R8, P6, R2.reuse, c[0x0][0x250], 0x1 ;  /* 0x0000940002082a11 */ /* 0x040fe800078c08ff */
[----:B------:R-:W-:Y:S01]  /*7870*/  @P2 IADD3 R4, R3, R4, RZ ;  /* 0x0000000403042210 */ /* 0x000fe20007ffe0ff */
[----:B------:R-:W-:Y:S03]  /*7880*/  @P1 IMAD.MOV.U32 R3, RZ, RZ, R99 ;  /* 0x000000ffff031224 */ /* 0x000fe600078e0063 */
[----:B------:R-:W-:Y:S01]  /*7890*/  @P2 LEA.HI.X R9, R2, c[0x0][0x254], R4, 0x1, P6 ;  /* 0x0000950002092a11 */ /* 0x000fe200030f0c04 */
[----:B------:R-:W-:Y:S02]  /*78a0*/  @P1 IMAD R4, R26, c[0x0][0x258], RZ ;  /* 0x000096001a041a24 */ /* 0x000fe400078e02ff */
[----:B------:R-:W-:Y:S02]  /*78b0*/  @P1 IMAD.MOV.U32 R2, RZ, RZ, R96 ;  /* 0x000000ffff021224 */ /* 0x000fe400078e0060 */
[C---:B------:R-:W-:Y:S02]  /*78c0*/  @P1 IMAD R4, R22.reuse, c[0x0][0x25c], R4 ;  /* 0x0000970016041a24 */ /* 0x040fe400078e0204 */
[----:B------:R-:W-:Y:S05]  /*78d0*/  @P1 IMAD.WIDE.U32 R2, R22, c[0x0][0x258], R2 ;  /* 0x0000960016021a25 */ /* 0x000fea00078e0002 */
[----:B------:R-:W-:Y:S02]  /*78e0*/  @P1 IADD3 R3, R3, R4, RZ ;  /* 0x0000000403031210 */ /* 0x000fe40007ffe0ff */
[C---:B------:R-:W-:Y:S04]  /*78f0*/  @P1 LEA R4, P6, R2.reuse, c[0x0][0x250], 0x1 ;  /* 0x0000940002041a11 */ /* 0x040fe800078c08ff */
[----:B------:R-:W-:Y:S01]  /*7900*/  @P1 LEA.HI.X R5, R2, c[0x0][0x254], R3, 0x1, P6 ;  /* 0x0000950002051a11 */ /* 0x000fe200030f0c03 */
[----:B------:R-:W-:Y:S02]  /*7910*/  @P0 IMAD.MOV.U32 R2, RZ, RZ, R96 ;  /* 0x000000ffff020224 */ /* 0x000fe400078e0060 */
[----:B------:R-:W-:Y:S04]  /*7920*/  @P0 IMAD.MOV.U32 R3, RZ, RZ, R99 ;  /* 0x000000ffff030224 */ /* 0x000fe800078e0063 */
[----:B------:R-:W-:Y:S05]  /*7930*/  @P0 IMAD.WIDE.U32 R2, R23, c[0x0][0x258], R2 ;  /* 0x0000960017020a25 */ /* 0x000fea00078e0002 */
[----:B------:R-:W-:Y:S02]  /*7940*/  @P0 IADD3 R3, R3, R6, RZ ;  /* 0x0000000603030210 */ /* 0x000fe40007ffe0ff */
[C---:B------:R-:W-:Y:S04]  /*7950*/  @P0 LEA R6, P6, R2.reuse, c[0x0][0x250], 0x1 ;  /* 0x0000940002060a11 */ /* 0x040fe800078c08ff */
[----:B------:R-:W-:Y:S01]  /*7960*/  @P0 LEA.HI.X R7, R2, c[0x0][0x254], R3, 0x1, P6 ;  /* 0x0000950002070a11 */ /* 0x000fe200030f0c03 */
[----:B------:R-:W-:Y:S01]  /*7970*/  IMAD R2, R118, c[0x0][0x208], RZ ;  /* 0x0000820076027a24 */ /* 0x000fe200078e02ff */
[----:B------:R-:W-:Y:S11]  /*7980*/  ISETP.NE.AND P6, PT, R27, RZ, PT ;  /* 0x000000ff1b00720c */ /* 0x000ff60003fc5270 */
[----:B------:R-:W-:Y:S02]  /*7990*/  @!UPT UIADD3 URZ, URZ, URZ, URZ ;  /* 0x0000003f3f3ff290 */ /* 0x000fe4000fffe03f */
[----:B------:R-:W-:Y:S01]  /*79a0*/  @!PT LDS RZ, [RZ] ;  /* 0x00000000fffff984 */ /* 0x000fe20000000800 */
[----:B------:R-:W-:Y:S01]  /*79b0*/  @!PT LDS RZ, [RZ] ;  /* 0x00000000fffff984 */ /* 0x000fe20000000800 */
[----:B------:R-:W-:Y:S01]  /*79c0*/  @!PT LDS RZ, [RZ] ;  /* 0x00000000fffff984 */ /* 0x000fe20000000800 */
[----:B------:R1:W-:Y:S01]  /*79d0*/  @P6 LDGSTS.E.BYPASS.LTC128B.128 [R91+0x100], [R16.64], !P5 ;  /* 0x00100000105b6fae */ /* 0x0003e2000e901d56 */
[----:B------:R-:W-:Y:S02]  /*79e0*/  ISETP.NE.AND P5, PT, R25, RZ, PT ;  /* 0x000000ff1900720c */ /* 0x000fe40003fa5270 */
[----:B------:R-:W-:Y:S11]  /*79f0*/  ISETP.NE.AND P6, PT, R122, RZ, PT ;  /* 0x000000ff7a00720c */ /* 0x000ff60003fc5270 */
[----:B------:R-:W-:Y:S02]  /*7a00*/  @!UPT UIADD3 URZ, URZ, URZ, URZ ;  /* 0x0000003f3f3ff290 */ /* 0x000fe4000fffe03f */
[----:B------:R2:W-:Y:S08]  /*7a10*/  @P5 LDGSTS.E.BYPASS.LTC128B.128 [R91+0x900], [R14.64], !P6 ;  /* 0x009000000e5b5fae */ /* 0x0005f0000f101d56 */
[----:B------:R4:W-:Y:S08]  /*7a20*/  @P4 LDGSTS.E.BYPASS.LTC128B.128 [R91+0x1100], [R12.64], !P6 ;  /* 0x011000000c5b4fae */ /* 0x0009f0000f101d56 */
[----:B------:R1:W-:Y:S08]  /*7a30*/  @P3 LDGSTS.E.BYPASS.LTC128B.128 [R91+0x1900], [R10.64], !P6 ;  /* 0x019000000a5b3fae */ /* 0x0003f0000f101d56 */
[----:B------:R1:W-:Y:S08]  /*7a40*/  @P2 LDGSTS.E.BYPASS.LTC128B.128 [R91+0x2100], [R8.64], !P6 ;  /* 0x02100000085b2fae */ /* 0x0003f0000f101d56 */
[----:B------:R3:W-:Y:S01]  /*7a50*/  @P1 LDGSTS.E.BYPASS.LTC128B.128 [R91+0x2900], [R4.64], !P6 ;  /* 0x02900000045b1fae */ /* 0x0007e2000f101d56 */
[----:B----4-:R-:W-:Y:S07]  /*7a60*/  IADD3 R12, -R35, UR5, RZ ;  /* 0x00000005230c7c10 */ /* 0x010fee000fffe1ff */
[----:B------:R1:W-:Y:S08]  /*7a70*/  @P0 LDGSTS.E.BYPASS.LTC128B.128 [R91+0x3100], [R6.64], !P6 ;  /* 0x03100000065b0fae */ /* 0x0003f0000f101d56 */
[----:B------:R-:W0:Y:S01]  /*7a80*/  LDGDEPBAR ;  /* 0x00000000000079af */ /* 0x000e220000000000 */
[C---:B---3--:R-:W-:Y:S02]  /*7a90*/  IMAD R4, R101.reuse, c[0x0][0x20c], R2 ;  /* 0x0000830065047a24 */ /* 0x048fe400078e0202 */
[----:B------:R-:W-:Y:S04]  /*7aa0*/  IMAD.WIDE.U32 R2, R101, c[0x0][0x208], RZ ;  /* 0x0000820065027a25 */ /* 0x000fe800078e00ff */
[----:B------:R-:W-:Y:S02]  /*7ab0*/  IMAD.IADD R3, R3, 0x1, R4 ;  /* 0x0000000103037824 */ /* 0x000fe400078e0204 */
[----:B------:R-:W-:Y:S02]  /*7ac0*/  IMAD R4, R119, c[0x0][0x218], RZ ;  /* 0x0000860077047a24 */ /* 0x000fe400078e02ff */
[C---:B------:R-:W-:Y:S01]  /*7ad0*/  IMAD.WIDE.U32 R2, R100.reuse, c[0x0][0x218], R2 ;  /* 0x0000860064027a25 */ /* 0x040fe200078e0002 */
[----:B------:R-:W-:Y:S04]  /*7ae0*/  DEPBAR.LE SB0, 0x0 ;  /* 0x000080000000791a */ /* 0x000fe80000000000 */
[----:B------:R-:W-:Y:S01]  /*7af0*/  BAR.SYNC.DEFER_BLOCKING 0x0 ;  /* 0x0000000000007b1d */ /* 0x000fe20000010000 */
[----:B------:R-:W-:Y:S01]  /*7b00*/  IMAD R4, R100, c[0x0][0x21c], R4 ;  /* 0x0000870064047a24 */ /* 0x000fe200078e0204 */
[----:B------:R-:W-:Y:S04]  /*7b10*/  IADD3 R2, P0, R2, UR30, RZ ;  /* 0x0000001e02027c10 */ /* 0x000fe8000ff1e0ff */
[----:B------:R-:W-:Y:S02]  /*7b20*/  IADD3.X R3, R3, UR29, R4, P0, !PT ;  /* 0x0000001d03037c10 */ /* 0x000fe400087fe404 */
[C---:B--2---:R-:W-:Y:S04]  /*7b30*/  LEA R14, P0, R2.reuse, c[0x0][0x1f8], 0x1 ;  /* 0x00007e00020e7a11 */ /* 0x044fe800078008ff */
[----:B------:R-:W-:Y:S02]  /*7b40*/  LEA.HI.X R13, R2, c[0x0][0x1fc], R3, 0x1, P0 ;  /* 0x00007f00020d7a11 */ /* 0x000fe400000f0c03 */
[----:B------:R1:W2:Y:S01]  /*7b50*/  SHFL.IDX PT, R2, R14, RZ, 0x1c1f ;  /* 0x001c1fff0e027589 */ /* 0x0002a200000e0000 */
[----:B------:R-:W-:Y:S07]  /*7b60*/  ISETP.GE.AND P0, PT, R12, 0x1, PT ;  /* 0x000000010c00780c */ /* 0x000fee0003f06270 */
[----:B------:R1:W3:Y:S06]  /*7b70*/  SHFL.IDX PT, R3, R13, RZ, 0x1c1f ;  /* 0x001c1fff0d037589 */ /* 0x0002ec00000e0000 */
[----:B------:R-:W-:-:S05]  /*7b80*/  @!P0 BRA `(.L_x_95) ;  /* 0x000000c000008947 */ /* 0x000fca0003800000 */
[C---:B------:R-:W-:Y:S11]  /*7b90*/  ISETP.GE.AND P1, PT, R18.reuse, c[0x0][0x1d4], PT ;  /* 0x0000750012007a0c */ /* 0x040ff60003f26270 */
[----:B------:R-:W-:Y:S02]  /*7ba0*/  @!UPT UIADD3 URZ, URZ, URZ, URZ ;  /* 0x0000003f3f3ff290 */ /* 0x000fe4000fffe03f */
[----:B-1----:R-:W1:Y:S01]  /*7bb0*/  @!P1 LDS.128 R8, [R92] ;  /* 0x000000005c089984 */ /* 0x002e620000000c00 */
[CC--:B--2---:R-:W-:Y:S04]  /*7bc0*/  @!P1 LEA R4, P0, R18.reuse, R2.reuse, 0x1 ;  /* 0x0000000212049211 */ /* 0x0c4fe800078008ff */
[-C--:B---3--:R-:W-:Y:S02]  /*7bd0*/  @!P1 LEA.HI.X R5, R18, R3.reuse, R19, 0x1, P0 ;  /* 0x0000000312059211 */ /* 0x088fe400000f0c13 */
[----:B------:R-:W-:Y:S11]  /*7be0*/  ISETP.GE.AND P0, PT, R95, c[0x0][0x1d4], PT ;  /* 0x000075005f007a0c */ /* 0x000ff60003f06270 */
[----:B------:R-:W-:Y:S02]  /*7bf0*/  @!UPT UIADD3 URZ, URZ, URZ, URZ ;  /* 0x0000003f3f3ff290 */ /* 0x000fe4000fffe03f */
[C---:B------:R-:W-:Y:S04]  /*7c00*/  @!P0 LEA R2, P2, R83.reuse, R2, 0x1 ;  /* 0x0000000253028211 */ /* 0x040fe800078408ff */
[----:B------:R-:W-:Y:S01]  /*7c10*/  @!P0 LEA.HI.X R3, R83, R3, R94, 0x1, P2 ;  /* 0x0000000353038211 */ /* 0x000fe200010f0c5e */
[----:B-1----:R-:W-:Y:S04]  /*7c20*/  @!P1 ST.E.128 [R4.64], R8 ;  /* 0x0000000804009985 */ /* 0x002fe8000c101d16 */
[----:B------:R-:W1:Y:S04]  /*7c30*/  @!P0 LDS.128 R4, [R93] ;  /* 0x000000005d048984 */ /* 0x000e680000000c00 */
[----:B-1----:R1:W-:Y:S02]  /*7c40*/  @!P0 ST.E.128 [R2.64], R4 ;  /* 0x0000000402008985 */ /* 0x0023e4000c101d16 */
.L_x_95:
[----:B------:R-:W-:Y:S05]  /*7c50*/  BSYNC B0 ;  /* 0x0000000000007941 */ /* 0x000fea0003800000 */
.L_x_94:
[----:B-1-3--:R1:W3:Y:S01]  /*7c60*/  SHFL.IDX PT, R3, R13, 0x1, 0x1c1f ;  /* 0x003c1f000d037f89 */ /* 0x00a2e200000e0000 */
[----:B------:R-:W-:Y:S01]  /*7c70*/  ISETP.GE.AND P0, PT, R12, 0x21, PT ;  /* 0x000000210c00780c */ /* 0x000fe20003f06270 */
[----:B------:R-:W-:Y:S02]  /*7c80*/  BSSY B0, `(.L_x_96) ;  /* 0x000000f000007945 */ /* 0x000fe40003800000 */
[----:B--2---:R1:W2:Y:S10]  /*7c90*/  SHFL.IDX PT, R2, R14, 0x1, 0x1c1f ;  /* 0x003c1f000e027f89 */ /* 0x0042b400000e0000 */
[----:B------:R-:W-:-:S05]  /*7ca0*/  @!P0 BRA `(.L_x_97) ;  /* 0x000000c000008947 */ /* 0x000fca0003800000 */
[C---:B------:R-:W-:Y:S11]  /*7cb0*/  ISETP.GE.AND P1, PT, R18.reuse, c[0x0][0x1d4], PT ;  /* 0x0000750012007a0c */ /* 0x040ff60003f26270 */
[----:B------:R-:W-:Y:S02]  /*7cc0*/  @!UPT UIADD3 URZ, URZ, URZ, URZ ;  /* 0x0000003f3f3ff290 */ /* 0x000fe4000fffe03f */
[----:B------:R-:W4:Y:S01]  /*7cd0*/  @!P1 LDS.128 R8, [R92+0x1000] ;  /* 0x001000005c089984 */ /* 0x000f220000000c00 */
[CC--:B--2---:R-:W-:Y:S04]  /*7ce0*/  @!P1 LEA R4, P0, R18.reuse, R2.reuse, 0x1 ;  /* 0x0000000212049211 */ /* 0x0c4fe800078008ff */
[-C--:B---3--:R-:W-:Y:S02]  /*7cf0*/  @!P1 LEA.HI.X R5, R18, R3.reuse, R19, 0x1, P0 ;  /* 0x0000000312059211 */ /* 0x088fe400000f0c13 */
[----:B------:R-:W-:Y:S11]  /*7d00*/  ISETP.GE.AND P0, PT, R95, c[0x0][0x1d4], PT ;  /* 0x000075005f007a0c */ /* 0x000ff60003f06270 */
[----:B------:R-:W-:Y:S02]  /*7d10*/  @!UPT UIADD3 URZ, URZ, URZ, URZ ;  /* 0x0000003f3f3ff290 */ /* 0x000fe4000fffe03f */
[C---:B------:R-:W-:Y:S04]  /*7d20*/  @!P0 LEA R2, P2, R83.reuse, R2, 0x1 ;  /* 0x0000000253028211 */ /* 0x040fe800078408ff */
[----:B------:R-:W-:Y:S01]  /*7d30*/  @!P0 LEA.HI.X R3, R83, R3, R94, 0x1, P2 ;  /* 0x0000000353038211 */ /* 0x000fe200010f0c5e */
[----:B----4-:R-:W-:Y:S04]  /*7d40*/  @!P1 ST.E.128 [R4.64], R8 ;  /* 0x0000000804009985 */ /* 0x010fe8000c101d16 */
[----:B------:R-:W2:Y:S04]  /*7d50*/  @!P0 LDS.128 R4, [R93+0x1000] ;  /* 0x001000005d048984 */ /* 0x000ea80000000c00 */
[----:B--2---:R2:W-:Y:S02]  /*7d60*/  @!P0 ST.E.128 [R2.64], R4 ;  /* 0x0000000402008985 */ /* 0x0045e4000c101d16 */
.L_x_97:
[----:B------:R-:W-:Y:S05]  /*7d70*/  BSYNC B0 ;  /* 0x0000000000007941 */ /* 0x000fea0003800000 */
.L_x_96:
[----:B--23--:R2:W3:Y:S01]  /*7d80*/  SHFL.IDX PT, R3, R13, 0x2, 0x1c1f ;  /* 0x005c1f000d037f89 */ /* 0x00c4e200000e0000 */
[----:B------:R-:W-:Y:S01]  /*7d90*/  ISETP.GE.AND P0, PT, R12, 0x41, PT ;  /* 0x000000410c00780c */ /* 0x000fe20003f06270 */
[----:B------:R-:W-:Y:S02]  /*7da0*/  BSSY B0, `(.L_x_98) ;  /* 0x000000f000007945 */ /* 0x000fe40003800000 */
[----:B------:R2:W4:Y:S10]  /*7db0*/  SHFL.IDX PT, R2, R14, 0x2, 0x1c1f ;  /* 0x005c1f000e027f89 */ /* 0x00053400000e0000 */
[----:B------:R-:W-:-:S05]  /*7dc0*/  @!P0 BRA `(.L_x_99) ;  /* 0x000000c000008947 */ /* 0x000fca0003800000 */
[C---:B------:R-:W-:Y:S11]  /*7dd0*/  ISETP.GE.AND P1, PT, R18.reuse, c[0x0][0x1d4], PT ;  /* 0x0000750012007a0c */ /* 0x040ff60003f26270 */
[----:B------:R-:W-:Y:S02]  /*7de0*/  @!UPT UIADD3 URZ, URZ, URZ, URZ ;  /* 0x0000003f3f3ff290 */ /* 0x000fe4000fffe03f */
[----:B------:R-:W5:Y:S01]  /*7df0*/  @!P1 LDS.128 R8, [R92+0x2000] ;  /* 0x002000005c089984 */ /* 0x000f620000000c00 */
[CC--:B----4-:R-:W-:Y:S04]  /*7e00*/  @!P1 LEA R4, P0, R18.reuse, R2.reuse, 0x1 ;  /* 0x0000000212049211 */ /* 0x0d0fe800078008ff */
[-C--:B---3--:R-:W-:Y:S02]  /*7e10*/  @!P1 LEA.HI.X R5, R18, R3.reuse, R19, 0x1, P0 ;  /* 0x0000000312059211 */ /* 0x088fe400000f0c13 */
[----:B------:R-:W-:Y:S11]  /*7e20*/  ISETP.GE.AND P0, PT, R95, c[0x0][0x1d4], PT ;  /* 0x000075005f007a0c */ /* 0x000ff60003f06270 */
[----:B------:R-:W-:Y:S02]  /*7e30*/  @!UPT UIADD3 URZ, URZ, URZ, URZ ;  /* 0x0000003f3f3ff290 */ /* 0x000fe4000fffe03f */
[C---:B------:R-:W-:Y:S04]  /*7e40*/  @!P0 LEA R2, P2, R83.reuse, R2, 0x1 ;  /* 0x0000000253028211 */ /* 0x040fe800078408ff */
[----:B------:R-:W-:Y:S01]  /*7e50*/  @!P0 LEA.HI.X R3, R83, R3, R94, 0x1, P2 ;  /* 0x0000000353038211 */ /* 0x000fe200010f0c5e */
[----:B-----5:R-:W-:Y:S04]  /*7e60*/  @!P1 ST.E.128 [R4.64], R8 ;  /* 0x0000000804009985 */ /* 0x020fe8000c101d16 */
[----:B------:R-:W3:Y:S04]  /*7e70*/  @!P0 LDS.128 R4, [R93+0x2000] ;  /* 0x002000005d048984 */ /* 0x000ee80000000c00 */
[----:B---3--:R3:W-:Y:S02]  /*7e80*/  @!P0 ST.E.128 [R2.64], R4 ;  /* 0x0000000402008985 */ /* 0x0087e4000c101d16 */
.L_x_99:
[----:B------:R-:W-:Y:S05]  /*7e90*/  BSYNC B0 ;  /* 0x0000000000007941 */ /* 0x000fea0003800000 */
.L_x_98:
[----:B---3--:R3:W1:Y:S01]  /*7ea0*/  SHFL.IDX PT, R3, R13, 0x3, 0x1c1f ;  /* 0x007c1f000d037f89 */ /* 0x00866200000e0000 */
[----:B------:R-:W-:Y:S01]  /*7eb0*/  ISETP.GE.AND P0, PT, R12, 0x61, PT ;  /* 0x000000610c00780c */ /* 0x000fe20003f06270 */
[----:B------:R-:W-:Y:S02]  /*7ec0*/  BSSY B0, `(.L_x_100) ;  /* 0x000000f000007945 */ /* 0x000fe40003800000 */
[----:B----4-:R3:W4:Y:S10]  /*7ed0*/  SHFL.IDX PT, R2, R14, 0x3, 0x1c1f ;  /* 0x007c1f000e027f89 */ /* 0x01073400000e0000 */
[----:B------:R-:W-:-:S05]  /*7ee0*/  @!P0 BRA `(.L_x_101) ;  /* 0x000000c000008947 */ /* 0x000fca0003800000 */
[C---:B------:R-:W-:Y:S11]  /*7ef0*/  ISETP.GE.AND P1, PT, R18.reuse, c[0x0][0x1d4], PT ;  /* 0x0000750012007a0c */ /* 0x040ff60003f26270 */
[----:B------:R-:W-:Y:S02]  /*7f00*/  @!UPT UIADD3 URZ, URZ, URZ, URZ ;  /* 0x0000003f3f3ff290 */ /* 0x000fe4000fffe03f */
[----:B------:R-:W5:Y:S01]  /*7f10*/  @!P1 LDS.128 R8, [R92+0x3000] ;  /* 0x003000005c089984 */ /* 0x000f620000000c00 */
[CC--:B----4-:R-:W-:Y:S04]  /*7f20*/  @!P1 LEA R4, P0, R18.reuse, R2.reuse, 0x1 ;  /* 0x0000000212049211 */ /* 0x0d0fe800078008ff */
[-C--:B-1----:R-:W-:Y:S02]  /*7f30*/  @!P1 LEA.HI.X R5, R18, R3.reuse, R19, 0x1, P0 ;  /* 0x0000000312059211 */ /* 0x082fe400000f0c13 */
[----:B------:R-:W-:Y:S11]  /*7f40*/  ISETP.GE.AND P0, PT, R95, c[0x0][0x1d4], PT ;  /* 0x000075005f007a0c */ /* 0x000ff60003f06270 */
[----:B------:R-:W-:Y:S02]  /*7f50*/  @!UPT UIADD3 URZ, URZ, URZ, URZ ;  /* 0x0000003f3f3ff290 */ /* 0x000fe4000fffe03f */
[C---:B------:R-:W-:Y:S04]  /*7f60*/  @!P0 LEA R2, P2, R83.reuse, R2, 0x1 ;  /* 0x0000000253028211 */ /* 0x040fe800078408ff */
[----:B------:R-:W-:Y:S01]  /*7f70*/  @!P0 LEA.HI.X R3, R83, R3, R94, 0x1, P2 ;  /* 0x0000000353038211 */ /* 0x000fe200010f0c5e */
[----:B-----5:R-:W-:Y:S04]  /*7f80*/  @!P1 ST.E.128 [R4.64], R8 ;  /* 0x0000000804009985 */ /* 0x020fe8000c101d16 */
[----:B------:R-:W1:Y:S04]  /*7f90*/  @!P0 LDS.128 R4, [R93+0x3000] ;  /* 0x003000005d048984 */ /* 0x000e680000000c00 */
[----:B-1----:R1:W-:Y:S02]  /*7fa0*/  @!P0 ST.E.128 [R2.64], R4 ;  /* 0x0000000402008985 */ /* 0x0023e4000c101d16 */
.L_x_101:
[----:B------:R-:W-:Y:S05]  /*7fb0*/  BSYNC B0 ;  /* 0x0000000000007941 */ /* 0x000fea0003800000 */
.L_x_100:
[----:B------:R-:W-:Y:S02]  /*7fc0*/  UISETP.GT.AND UP0, UPT, UR6, UR7, UPT ;  /* 0x000000070600728c */ /* 0x000fe4000bf04270 */
[----:B------:R-:W-:Y:S04]  /*7fd0*/  UIADD3 UR6, UR6, -0x1, URZ ;  /* 0xffffffff06067890 */ /* 0x000fe8000fffe03f */
[----:B------:R-:W-:Y:S05]  /*7fe0*/  PLOP3.LUT P0, PT, PT, PT, UP0, 0x80, 0x0 ;  /* 0x000000000000781c */ /* 0x000fea0003f0f008 */
[----:B------:R-:W-:Y:S02]  /*7ff0*/  @UP0 USHF.R.S32.HI UR9, URZ, 0x1f, UR6 ;  /* 0x0000001f3f090899 */ /* 0x000fe40008011406 */
[----:B------:R-:W-:Y:S04]  /*8000*/  @UP0 UIMAD UR5, UR11, UR6, URZ ;  /* 0x000000060b0502a4 */ /* 0x000fe8000f8e023f */
[----:B------:R-:W-:Y:S02]  /*8010*/  @UP0 UIMAD UR5, UR9, UR24, UR5 ;  /* 0x00000018090502a4 */ /* 0x000fe4000f8e0205 */
[----:B-1--4-:R-:W-:Y:S02]  /*8020*/  @P0 IMAD.MOV.U32 R2, RZ, RZ, R130 ;  /* 0x000000ffff020224 */ /* 0x012fe400078e0082 */
[----:B------:R-:W-:Y:S04]  /*8030*/  @P0 IMAD.MOV.U32 R3, RZ, RZ, R127 ;  /* 0x000000ffff030224 */ /* 0x000fe800078e007f */
[----:B------:R-:W-:Y:S05]  /*8040*/  @P0 IMAD.WIDE.U32 R2, R146, UR6, R2 ;  /* 0x0000000692020c25 */ /* 0x000fea000f8e0002 */
[C---:B------:R-:W-:Y:S02]  /*8050*/  @P0 LEA R12, P1, R2.reuse, c[0x0][0x220], 0x1 ;  /* 0x00008800020c0a11 */ /* 0x040fe400078208ff */
[----:B------:R-:W-:Y:S04]  /*8060*/  @P0 IADD3 R3, R3, UR5, RZ ;  /* 0x0000000503030c10 */ /* 0x000fe8000fffe0ff */
[----:B--23--:R-:W-:Y:S02]  /*8070*/  @P0 LEA.HI.X R13, R2, c[0x0][0x224], R3, 0x1, P1 ;  /* 0x00008900020d0a11 */ /* 0x00cfe400008f0c03 */
[-C--:B------:R-:W-:Y:S03]  /*8080*/  @P0 IADD3 R10, P1, R12, R151.reuse, RZ ;  /* 0x000000970c0a0210 */ /* 0x080fe60007f3e0ff */
[----:B------:R-:W-:Y:S01]  /*8090*/  @!PT LDS RZ, [RZ] ;  /* 0x00000000fffff984 */ /* 0x000fe20000000800 */
[----:B------:R-:W-:Y:S01]  /*80a0*/  @!PT LDS RZ, [RZ] ;  /* 0x00000000fffff984 */ /* 0x000fe20000000800 */
[----:B------:R-:W-:Y:S01]  /*80b0*/  @!PT LDS RZ, [RZ] ;  /* 0x00000000fffff984 */ /* 0x000fe20000000800 */
[----:B------:R1:W-:Y:S02]  /*80c0*/  @P0 LDGSTS.E.BYPASS.LTC128B.128 [R91+0x3900], [R12.64], !P6 ;  /* 0x039000000c5b0fae */ /* 0x0003e4000f101d56 */
[--C-:B------:R-:W-:Y:S01]  /*80d0*/  @P0 IMAD.X R11, R13, 0x1, R150.reuse, P1 ;  /* 0x000000010d0b0824 */ /* 0x100fe200008e0696 */
[-C--:B------:R-:W-:Y:S04]  /*80e0*/  @P0 IADD3 R8, P1, R10, R151.reuse, RZ ;  /* 0x000000970a080210 */ /* 0x080fe80007f3e0ff */
[----:B------:R1:W-:Y:S01]  /*80f0*/  @P0 LDGSTS.E.BYPASS.LTC128B.128 [R91+0x4100], [R10.64], !P6 ;  /* 0x041000000a5b0fae */ /* 0x0003e2000f101d56 */
        /* <DEDUP_REMOVED lines=10> */
[----:B------:R-:W-:Y:S04]  /*81a0*/  @P0 IADD3 R14, P1, R2, R151, RZ ;  /* 0x00000097020e0210 */ /* 0x000fe80007f3e0ff */
[----:B------:R1:W-:Y:S01]  /*81b0*/  @P0 LDGSTS.E.BYPASS.LTC128B.128 [R91+0x6100], [R2.64], !P6 ;  /* 0x06100000025b0fae */ /* 0x0003e2000f101d56 */
[----:B------:R-:W-:Y:S05]  /*81c0*/  @P0 IMAD.X R15, R3, 0x1, R150, P1 ;  /* 0x00000001030f0824 */ /* 0x000fea00008e0696 */
[----:B------:R1:W-:Y:S04]  /*81d0*/  @P0 LDGSTS.E.BYPASS.LTC128B.128 [R91+0x6900], [R14.64], !P6 ;  /* 0x069000000e5b0fae */ /* 0x0003e8000f101d56 */
[----:B------:R-:W0:Y:S01]  /*81e0*/  LDGDEPBAR ;  /* 0x00000000000079af */ /* 0x000e220000000000 */
[----:B------:R-:W-:-:S05]  /*81f0*/  @P0 BRA `(.L_x_102) ;  /* 0xffff9cf000000947 */ /* 0x000fca000383ffff */
[----:B------:R-:W-:Y:S06]  /*8200*/  BAR.SYNC.DEFER_BLOCKING 0x0 ;  /* 0x0000000000007b1d */ /* 0x000fec0000010000 */
.L_x_55:
[----:B------:R-:W-:Y:S01]  /*8210*/  UISETP.GE.AND UP0, UPT, UR13, 0x1, UPT ;  /* 0x000000010d00788c */ /* 0x000fe2000bf06270 */
[----:B------:R-:W-:Y:S01]  /*8220*/  PLOP3.LUT P4, PT, PT, PT, PT, 0x80, 0x0 ;  /* 0x000000000000781c */ /* 0x000fe20003f8f070 */
[----:B------:R-:W-:Y:S01]  /*8230*/  CS2R R178, SRZ ;  /* 0x0000000000b27805 */ /* 0x000fe2000001ff00 */
[----:B------:R-:W-:Y:S01]  /*8240*/  CS2R R176, SRZ ;  /* 0x0000000000b07805 */ /* 0x000fe2000001ff00 */
[----:B------:R-:W-:Y:S01]  /*8250*/  CS2R R182, SRZ ;  /* 0x0000000000b67805 */ /* 0x000fe2000001ff00 */
[----:B------:R-:W-:Y:S01]  /*8260*/  CS2R R180, SRZ ;  /* 0x0000000000b47805 */ /* 0x000fe2000001ff00 */
[----:B------:R-:W-:Y:S01]  /*8270*/  PLOP3.LUT P0, PT, PT, PT, UP0, 0x80, 0x0 ;  /* 0x000000000000781c */ /* 0x000fe20003f0f008 */
[----:B-1----:R-:W-:Y:S01]  /*8280*/  IMAD.MOV.U32 R15, RZ, RZ, RZ ;  /* 0x000000ffff0f7224 */ /* 0x002fe200078e00ff */
[----:B------:R-:W-:Y:S01]  /*8290*/  CS2R R172, SRZ ;  /* 0x0000000000ac7805 */ /* 0x000fe2000001ff00 */
[----:B------:R-:W-:Y:S01]  /*82a0*/  IMAD.MOV.U32 R174, RZ, RZ, RZ ;  /* 0x000000ffffae7224 */ /* 0x000fe200078e00ff */
        /* <DEDUP_REMOVED lines=30> */
[----:B-----5:R-:W-:Y:S01]  /*8490*/  CS2R R26, SRZ ;  /* 0x00000000001a7805 */ /* 0x020fe2000001ff00 */
        /* <DEDUP_REMOVED lines=9> */
[----:B------:R-:W-:-:S02]  /*8530*/  UISETP.NE.U32.AND UP1, UPT, URZ, UR4, UPT ;  /* 0x000000043f00728c */ /* 0x000fc4000bf25070 */
[----:B------:R-:W-:Y:S02]  /*8540*/  ULDC.64 UR6, c[0x0][0x340] ;  /* 0x0000d00000067ab9 */ /* 0x000fe40000000a00 */
[----:B------:R-:W-:-:S06]  /*8550*/  UISETP.NE.AND.EX UP1, UPT, URZ, UR5, UPT, UP1 ;  /* 0x000000053f00728c */ /* 0x000fcc000bf25310 */
[----:B------:R-:W-:-:S05]  /*8560*/  PLOP3.LUT P6, PT, PT, PT, UP1, 0x80, 0x0 ;  /* 0x000000000000781c */ /* 0x000fca0003fcf018 */
[----:B------:R-:W-:Y:S02]  /*8570*/  @UP1 UMOV UR4, 0x4 ;  /* 0x0000000400041882 */ /* 0x000fe40000000000 */
[----:B------:R-:W-:-:S06]  /*8580*/  @UP1 UIMAD.WIDE UR4, UR20, UR4, UR6 ;  /* 0x00000004140412a5 */ /* 0x000fcc000f8e0206 */
[----:B------:R-:W-:Y:S02]  /*8590*/  IMAD.U32 R2, RZ, RZ, UR4 ;  /* 0x00000004ff027e24 */ /* 0x000fe4000f8e00ff */
[----:B------:R-:W-:Y:S01]  /*85a0*/  IMAD.U32 R3, RZ, RZ, UR5 ;  /* 0x00000005ff037e24 */ /* 0x000fe2000f8e00ff */
[----:B------:R-:W1:Y:S01]  /*85b0*/  S2R R20, SR_CTAID.X ;  /* 0x0000000000147919 */ /* 0x000e620000002500 */
[----:B------:R-:W-:Y:S01]  /*85c0*/  SHF.R.S32.HI R17, RZ, 0x1f, R194 ;  /* 0x0000001fff117819 */ /* 0x000fe200000114c2 */
[----:B------:R-:W-:Y:S02]  /*85d0*/  USHF.R.S32.HI UR6, URZ, 0x1f, UR18 ;  /* 0x0000001f3f067899 */ /* 0x000fe40008011412 */
[----:B------:R3:W4:Y:S01]  /*85e0*/  @P6 LDG.E R16, [R2.64] ;  /* 0x0000001602106981 */ /* 0x000722000c1e1900 */
[----:B------:R-:W-:Y:S01]  /*85f0*/  ULDC.64 UR4, c[0x0][0x178] ;  /* 0x00005e0000047ab9 */ /* 0x000fe20000000a00 */
[----:B------:R-:W-:Y:S01]  /*8600*/  LEA.HI R9, R17, R194, RZ, 0x6 ;  /* 0x000000c211097211 */ /* 0x000fe200078f30ff */
[----:B------:R-:W-:Y:S01]  /*8610*/  UIMAD UR6, UR6, UR4, URZ ;  /* 0x00000004060672a4 */ /* 0x000fe2000f8e023f */
[----:B------:R-:W-:Y:S01]  /*8620*/  IMAD.MOV.U32 R197, RZ, RZ, c[0x0][0x2b8] ;  /* 0x0000ae00ffc57624 */ /* 0x000fe200078e00ff */
[----:B------:R-:W-:Y:S01]  /*8630*/  UIMAD.WIDE.U32 UR8, UR18, UR4, URZ ;  /* 0x00000004120872a5 */ /* 0x000fe2000f8e003f */
[----:B------:R-:W-:Y:S01]  /*8640*/  IMAD.MOV.U32 R54, RZ, RZ, RZ ;  /* 0x000000ffff367224 */ /* 0x000fe200078e00ff */
[----:B------:R-:W-:-:S03]  /*8650*/  UIMAD UR18, UR18, UR5, UR6 ;  /* 0x00000005121272a4 */ /* 0x000fc6000f8e0206 */
[----:B------:R-:W-:Y:S02]  /*8660*/  ULDC.64 UR6, c[0x0][0x348] ;  /* 0x0000d20000067ab9 */ /* 0x000fe40000000a00 */
[----:B------:R-:W-:Y:S02]  /*8670*/  UISETP.NE.U32.AND UP0, UPT, URZ, UR6, UPT ;  /* 0x000000063f00728c */ /* 0x000fe4000bf05070 */
[----:B------:R-:W-:Y:S02]  /*8680*/  ULDC.64 UR4, c[0x0][0x1b8] ;  /* 0x00006e0000047ab9 */ /* 0x000fe40000000a00 */
[----:B------:R-:W-:Y:S02]  /*8690*/  UISETP.NE.AND.EX UP0, UPT, URZ, UR7, UPT, UP0 ;  /* 0x000000073f00728c */ /* 0x000fe4000bf05300 */
[----:B------:R-:W-:Y:S02]  /*86a0*/  USHF.R.S32.HI UR7, URZ, 0x1f, UR20 ;  /* 0x0000001f3f077899 */ /* 0x000fe40008011414 */
[----:B------:R-:W-:-:S02]  /*86b0*/  UIMAD UR6, UR14, UR4, URZ ;  /* 0x000000040e0672a4 */ /* 0x000fc4000f8e023f */
[----:B------:R-:W-:Y:S02]  /*86c0*/  UIADD3 UR9, UR9, UR18, URZ ;  /* 0x0000001209097290 */ /* 0x000fe4000fffe03f */
[----:B------:R-:W-:Y:S01]  /*86d0*/  USEL UR7, UR7, URZ, !UP0 ;  /* 0x0000003f07077287 */ /* 0x000fe2000c000000 */
[----:B---3--:R-:W-:Y:S01]  /*86e0*/  LEA.HI R2, R17, R194, RZ, 0x3 ;  /* 0x000000c211027211 */ /* 0x008fe200078f18ff */
[----:B------:R-:W-:Y:S01]  /*86f0*/  IMAD.MOV.U32 R3, RZ, RZ, c[0x0][0x2c4] ;  /* 0x0000b100ff037624 */ /* 0x000fe200078e00ff */
[----:B------:R-:W-:Y:S02]  /*8700*/  UIMAD UR6, UR15, UR5, UR6 ;  /* 0x000000050f0672a4 */ /* 0x000fe4000f8e0206 */
[----:B------:R-:W-:Y:S01]  /*8710*/  LOP3.LUT R0, R2, 0xfffffff8, RZ, 0xc0, !PT ;  /* 0xfffffff802007812 */ /* 0x000fe200078ec0ff */
[----:B------:R-:W-:Y:S01]  /*8720*/  UIMAD.WIDE.U32 UR10, UR15, UR4, UR8 ;  /* 0x000000040f0a72a5 */ /* 0x000fe2000f8e0008 */
[----:B------:R-:W-:Y:S01]  /*8730*/  ISETP.NE.AND P0, PT, R3, 0x1, PT ;  /* 0x000000010300780c */ /* 0x000fe20003f05270 */
[----:B------:R-:W-:Y:S01]  /*8740*/  USEL UR8, UR20, URZ, !UP0 ;  /* 0x0000003f14087287 */ /* 0x000fe2000c000000 */
[----:B------:R-:W-:Y:S01]  /*8750*/  SHF.R.S32.HI R47, RZ, 0x3, R2 ;  /* 0x00000003ff2f7819 */ /* 0x000fe20000011402 */
[----:B------:R-:W-:Y:S01]  /*8760*/  IMAD.IADD R56, R194, 0x1, -R0 ;  /* 0x00000001c2387824 */ /* 0x000fe200078e0a00 */
[----:B------:R-:W-:-:S02]  /*8770*/  ULDC.64 UR4, c[0x0][0x1c0] ;  /* 0x0000700000047ab9 */ /* 0x000fc40000000a00 */
[----:B------:R-:W-:Y:S01]  /*8780*/  UIMAD UR7, UR7, UR4, URZ ;  /* 0x00000004070772a4 */ /* 0x000fe2000f8e023f */
[--C-:B------:R-:W-:Y:S01]  /*8790*/  IMAD R196, R56, 0x10, R47.reuse ;  /* 0x0000001038c47824 */ /* 0x100fe200078e022f */
[----:B------:R-:W-:Y:S01]  /*87a0*/  UIADD3 UR11, UR11, UR6, URZ ;  /* 0x000000060b0b7290 */ /* 0x000fe2000fffe03f */
[C---:B-1----:R-:W-:Y:S01]  /*87b0*/  IMAD R15, R20.reuse, 0x80, R47 ;  /* 0x00000080140f7824 */ /* 0x042fe200078e022f */
[----:B------:R-:W-:Y:S01]  /*87c0*/  UIMAD UR5, UR8, UR5, UR7 ;  /* 0x00000005080572a4 */ /* 0x000fe2000f8e0207 */
[----:B------:R-:W-:Y:S01]  /*87d0*/  IMAD R4, R20, 0x80, R196 ;  /* 0x0000008014047824 */ /* 0x000fe200078e02c4 */
[----:B------:R-:W-:Y:S01]  /*87e0*/  UIMAD.WIDE.U32 UR8, UR8, UR4, UR10 ;  /* 0x00000004080872a5 */ /* 0x000fe2000f8e000a */
[----:B------:R-:W-:Y:S01]  /*87f0*/  IMAD.SHL.U32 R242, R56, 0x8, RZ ;  /* 0x0000000838f27824 */ /* 0x000fe200078e00ff */
[----:B------:R-:W-:Y:S01]  /*8800*/  UMOV UR6, 0x70 ;  /* 0x0000007000067882 */ /* 0x000fe20000000000 */
[----:B------:R-:W-:Y:S01]  /*8810*/  @P0 IMAD.HI.U32 R2, R4, c[0x0][0x2c8], RZ ;  /* 0x0000b20004020a27 */ /* 0x000fe200078e00ff */
[----:B------:R-:W-:Y:S01]  /*8820*/  UIADD3 UR5, UR9, UR5, URZ ;  /* 0x0000000509057290 */ /* 0x000fe2000fffe03f */
[----:B------:R-:W-:Y:S01]  /*8830*/  LEA.HI R52, R17, R194, RZ, 0x4 ;  /* 0x000000c211347211 */ /* 0x000fe200078f20ff */
[----:B------:R-:W-:Y:S01]  /*8840*/  ULDC UR4, c[0x0][0x2c4] ;  /* 0x0000b10000047ab9 */ /* 0x000fe20000000800 */
[----:B------:R-:W-:Y:S01]  /*8850*/  IMAD.MOV.U32 R0, RZ, RZ, R4 ;  /* 0x000000ffff007224 */ /* 0x000fe200078e0004 */
[----:B------:R-:W-:Y:S01]  /*8860*/  @P0 SHF.R.U32.HI R0, RZ, c[0x0][0x2cc], R2 ;  /* 0x0000b300ff000a19 */ /* 0x000fe20000011602 */
[----:B------:R-:W-:Y:S01]  /*8870*/  IMAD.U32 R3, RZ, RZ, UR9 ;  /* 0x00000009ff037e24 */ /* 0x000fe2000f8e00ff */
[----:B--2---:R-:W-:Y:S01]  /*8880*/  UIMAD UR19, UR19, UR4, URZ ;  /* 0x00000004131372a4 */ /* 0x004fe2000f8e023f */
[----:B------:R-:W-:Y:S01]  /*8890*/  IMAD.U32 R2, RZ, RZ, UR8 ;  /* 0x00000008ff027e24 */ /* 0x000fe2000f8e00ff */
[--C-:B------:R-:W-:Y:S01]  /*88a0*/  SHF.R.S32.HI R6, RZ, 0x1f, R0.reuse ;  /* 0x0000001fff067819 */ /* 0x100fe20000011400 */
[----:B------:R-:W-:Y:S01]  /*88b0*/  IMAD.MOV R5, RZ, RZ, -R0 ;  /* 0x000000ffff057224 */ /* 0x000fe200078e0a00 */
[----:B------:R-:W-:Y:S01]  /*88c0*/  ISETP.GE.AND P4, PT, R242, c[0x0][0x198], PT ;  /* 0x00006600f2007a0c */ /* 0x000fe20003f86270 */
[----:B------:R-:W-:Y:S01]  /*88d0*/  IMAD.U32 R3, RZ, RZ, UR5 ;  /* 0x00000005ff037e24 */ /* 0x000fe2000f8e00ff */
[----:B------:R-:W-:Y:S01]  /*88e0*/  ISETP.GE.AND P2, PT, R15, UR19, PT ;  /* 0x000000130f007c0c */ /* 0x000fe2000bf46270 */
[----:B------:R-:W-:Y:S01]  /*88f0*/  IMAD R4, R5, c[0x0][0x2c4], R4 ;  /* 0x0000b10005047a24 */ /* 0x000fe200078e0204 */
[----:B------:R-:W-:Y:S01]  /*8900*/  SHF.R.S32.HI R241, RZ, 0x1f, R242 ;  /* 0x0000001ffff17819 */ /* 0x000fe200000114f2 */
[----:B------:R-:W-:Y:S01]  /*8910*/  IMAD R5, R6, c[0x0][0x1b0], RZ ;  /* 0x00006c0006057a24 */ /* 0x000fe200078e02ff */
[----:B------:R-:W-:Y:S01]  /*8920*/  UIMAD UR6, UR12, UR6, -0x70 ;  /* 0xffffff900c0674a4 */ /* 0x000fe2000f8e0206 */
[C---:B------:R-:W-:Y:S01]  /*8930*/  IMAD.WIDE.U32 R2, R0.reuse, c[0x0][0x1b0], R2 ;  /* 0x00006c0000027a25 */ /* 0x040fe200078e0002 */
[----:B------:R-:W-:Y:S01]  /*8940*/  ULDC.64 UR4, c[0x0][0x2b0] ;  /* 0x0000ac0000047ab9 */ /* 0x000fe20000000a00 */
[----:B------:R-:W-:Y:S02]  /*8950*/  STL [R1+0x20], R196 ;  /* 0x000020c401007387 */ /* 0x000fe40000100800 */
[----:B------:R-:W-:Y:S01]  /*8960*/  IMAD R6, R0, c[0x0][0x1b4], R5 ;  /* 0x00006d0000067a24 */ /* 0x000fe200078e0205 */
[----:B------:R-:W-:-:S03]  /*8970*/  SHF.R.S32.HI R5, RZ, 0x1f, R4 ;  /* 0x0000001fff057819 */ /* 0x000fc60000011404 */
[----:B------:R-:W-:Y:S02]  /*8980*/  IMAD.IADD R3, R3, 0x1, R6 ;  /* 0x0000000103037824 */ /* 0x000fe400078e0206 */
[----:B------:R-:W-:Y:S02]  /*8990*/  IMAD R0, R5, c[0x0][0x1a8], RZ ;  /* 0x00006a0005007a24 */ /* 0x000fe400078e02ff */
[----:B------:R-:W-:-:S04]  /*89a0*/  IMAD.WIDE.U32 R2, R4, c[0x0][0x1a8], R2 ;  /* 0x00006a0004027a25 */ /* 0x000fc800078e0002 */
[----:B------:R-:W-:Y:S01]  /*89b0*/  IMAD R0, R4, c[0x0][0x1ac], R0 ;  /* 0x00006b0004007a24 */ /* 0x000fe200078e0200 */
[----:B------:R-:W-:-:S03]  /*89c0*/  LEA R7, P0, R2, c[0x0][0x160], 0x1 ;  /* 0x0000580002077a11 */ /* 0x000fc600078008ff */
[----:B------:R-:W-:Y:S01]  /*89d0*/  IMAD.IADD R6, R3, 0x1, R0 ;  /* 0x0000000103067824 */ /* 0x000fe200078e0200 */
[----:B------:R-:W-:Y:S01]  /*89e0*/  IADD3 R3, R15, 0x10, RZ ;  /* 0x000000100f037810 */ /* 0x000fe20007ffe0ff */
[----:B------:R-:W1:Y:S01]  /*89f0*/  SHFL.IDX PT, R4, R7, RZ, 0x181f ;  /* 0x00181fff07047589 */ /* 0x000e6200000e0000 */
[----:B------:R-:W-:Y:S02]  /*8a00*/  IMAD.SHL.U32 R0, R47, 0x40, RZ ;  /* 0x000000402f007824 */ /* 0x000fe400078e00ff */
[----:B------:R-:W-:Y:S01]  /*8a10*/  LEA.HI.X R6, R2, c[0x0][0x164], R6, 0x1, P0 ;  /* 0x0000590002067a11 */ /* 0x000fe200000f0c06 */
[----:B------:R-:W-:Y:S01]  /*8a20*/  SHFL.IDX PT, R5, R7, 0x1, 0x181f ;  /* 0x00381f0007057f89 */ /* 0x000fe200000e0000 */
[----:B------:R-:W-:Y:S02]  /*8a30*/  ISETP.GE.AND P1, PT, R3, UR19, PT ;  /* 0x0000001303007c0c */ /* 0x000fe4000bf26270 */
[----:B------:R-:W-:Y:S01]  /*8a40*/  LOP3.LUT R0, R0, 0x1c0, RZ, 0xc0, !PT ;  /* 0x000001c000007812 */ /* 0x000fe200078ec0ff */
[----:B------:R-:W2:Y:S03]  /*8a50*/  SHFL.IDX PT, R8, R6, RZ, 0x181f ;  /* 0x00181fff06087589 */ /* 0x000ea600000e0000 */
[----:B------:R-:W-:Y:S01]  /*8a60*/  SHF.R.U32.HI R2, RZ, 0x3, R0 ;  /* 0x00000003ff027819 */ /* 0x000fe20000011600 */
[----:B------:R-:W3:Y:S01]  /*8a70*/  SHFL.IDX PT, R11, R6, 0x1, 0x181f ;  /* 0x00381f00060b7f89 */ /* 0x000ee200000e0000 */
[----:B------:R-:W-:-:S03]  /*8a80*/  LOP3.LUT R0, R0, 0x38, R242, 0xf8, !PT ;  /* 0x0000003800007812 */ /* 0x000fc600078ef8f2 */
[----:B------:R-:W5:Y:S01]  /*8a90*/  SHFL.IDX PT, R12, R7, 0x2, 0x181f ;  /* 0x00581f00070c7f89 */ /* 0x000f6200000e0000 */
[----:B------:R-:W-:Y:S01]  /*8aa0*/  LOP3.LUT R3, R0, R2, RZ, 0x3c, !PT ;  /* 0x0000000200037212 */ /* 0x000fe200078e3cff */
[----:B------:R-:W-:Y:S01]  /*8ab0*/  IMAD.SHL.U32 R0, R9, 0x8, RZ ;  /* 0x0000000809007824 */ /* 0x000fe200078e00ff */
[----:B------:R-:W-:Y:S01]  /*8ac0*/  IADD3 R9, R15, 0x20, RZ ;  /* 0x000000200f097810 */ /* 0x000fe20007ffe0ff */
[----:B------:R-:W3:Y:S03]  /*8ad0*/  SHFL.IDX PT, R13, R6, 0x2, 0x181f ;  /* 0x00581f00060d7f89 */ /* 0x000ee600000e0000 */
[----:B------:R-:W-:Y:S01]  /*8ae0*/  LOP3.LUT R45, R3, 0xfffffe00, R0, 0xf8, !PT ;  /* 0xfffffe00032d7812 */ /* 0x000fe200078ef800 */
[----:B------:R-:W5:Y:S01]  /*8af0*/  SHFL.IDX PT, R10, R7, 0x3, 0x181f ;  /* 0x00781f00070a7f89 */ /* 0x000f6200000e0000 */
[----:B-1----:R-:W-:Y:S02]  /*8b00*/  @!P2 LEA R2, P0, R242, R4, 0x1 ;  /* 0x00000004f202a211 */ /* 0x002fe400078008ff */
[----:B------:R-:W-:Y:S01]  /*8b10*/  IADD3 R4, R15, 0x30, RZ ;  /* 0x000000300f047810 */ /* 0x000fe20007ffe0ff */
[----:B------:R-:W-:Y:S01]  /*8b20*/  @!P2 IMAD.SHL.U32 R0, R45, 0x2, RZ ;  /* 0x000000022d00a824 */ /* 0x000fe200078e00ff */
[----:B------:R-:W-:Y:S02]  /*8b30*/  SHFL.IDX PT, R14, R6, 0x5, 0x181f ;  /* 0x00b81f00060e7f89 */ /* 0x000fe400000e0000 */
[----:B------:R-:W-:-:S02]  /*8b40*/  ISETP.GE.AND P3, PT, R4, UR19, PT ;  /* 0x0000001304007c0c */ /* 0x000fc4000bf66270 */
[C---:B--2---:R-:W-:Y:S02]  /*8b50*/  @!P2 LEA.HI.X R3, R242.reuse, R8, R241, 0x1, P0 ;  /* 0x00000008f203a211 */ /* 0x044fe400000f0cf1 */
[----:B------:R-:W-:Y:S01]  /*8b60*/  ISETP.GE.AND P0, PT, R9, UR19, PT ;  /* 0x0000001309007c0c */ /* 0x000fe2000bf06270 */
[----:B------:R-:W-:Y:S04]  /*8b70*/  SHFL.IDX PT, R8, R7, 0x4, 0x181f ;  /* 0x00981f0007087f89 */ /* 0x000fe800000e0000 */
[----:B------:R1:W-:Y:S01]  /*8b80*/  @!P2 LDGSTS.E.BYPASS.LTC128B.128 [R0+0x7100], [R2.64], !P4 ;  /* 0x071000000200afae */ /* 0x0003e2000e101d56 */
[----:B------:R-:W-:-:S03]  /*8b90*/  @!P1 LEA R4, P2, R242, R5, 0x1 ;  /* 0x00000005f2049211 */ /* 0x000fc600078408ff */
[----:B------:R-:W2:Y:S01]  /*8ba0*/  SHFL.IDX PT, R9, R6, 0x3, 0x181f ;  /* 0x00781f0006097f89 */ /* 0x000ea200000e0000 */
[----:B---3--:R-:W-:-:S03]  /*8bb0*/  @!P1 LEA.HI.X R5, R242, R11, R241, 0x1, P2 ;  /* 0x0000000bf2059211 */ /* 0x008fc600010f0cf1 */
[----:B------:R-:W-:Y:S01]  /*8bc0*/  SHFL.IDX PT, R11, R6, 0x4, 0x181f ;  /* 0x00981f00060b7f89 */ /* 0x000fe200000e0000 */
[----:B-1----:R-:W-:Y:S01]  /*8bd0*/  IADD3 R2, R15, 0x40, RZ ;  /* 0x000000400f027810 */ /* 0x002fe20007ffe0ff */
[----:B------:R-:W-:-:S03]  /*8be0*/  @!P1 IMAD.SHL.U32 R0, R45, 0x2, RZ ;  /* 0x000000022d009824 */ /* 0x000fc600078e00ff */
[----:B------:R-:W-:Y:S02]  /*8bf0*/  ISETP.GE.AND P2, PT, R2, UR19, PT ;  /* 0x0000001302007c0c */ /* 0x000fe4000bf46270 */
[C---:B-----5:R-:W-:Y:S01]  /*8c00*/  @!P0 LEA R2, P5, R242.reuse, R12, 0x1 ;  /* 0x0000000cf2028211 */ /* 0x060fe200078a08ff */
[----:B------:R1:W-:Y:S01]  /*8c10*/  @!P1 LDGSTS.E.BYPASS.LTC128B.128 [R0+0x7900], [R4.64], !P4 ;  /* 0x0790000004009fae */ /* 0x0003e2000e101d56 */
[----:B------:R-:W-:Y:S02]  /*8c20*/  ISETP.NE.AND P1, PT, R197, 0x1, PT ;  /* 0x00000001c500780c */ /* 0x000fe40003f25270 */
[----:B------:R-:W-:Y:S01]  /*8c30*/  @!P0 LEA.HI.X R3, R242, R13, R241, 0x1, P5 ;  /* 0x0000000df2038211 */ /* 0x000fe200028f0cf1 */
[----:B------:R-:W-:Y:S04]  /*8c40*/  SHFL.IDX PT, R12, R7, 0x7, 0x181f ;  /* 0x00f81f00070c7f89 */ /* 0x000fe800000e0000 */
[----:B------:R-:W3:Y:S01]  /*8c50*/  SHFL.IDX PT, R13, R7, 0x5, 0x181f ;  /* 0x00b81f00070d7f89 */ /* 0x000ee200000e0000 */
[----:B-1----:R-:W-:Y:S01]  /*8c60*/  @!P0 IMAD.SHL.U32 R0, R45, 0x2, RZ ;  /* 0x000000022d008824 */ /* 0x002fe200078e00ff */
[----:B------:R-:W-:-:S04]  /*8c70*/  IADD3 R4, R15, 0x50, RZ ;  /* 0x000000500f047810 */ /* 0x000fc80007ffe0ff */
[----:B------:R1:W-:Y:S01]  /*8c80*/  @!P0 LDGSTS.E.BYPASS.LTC128B.128 [R0+0x8100], [R2.64], !P4 ;  /* 0x0810000002008fae */ /* 0x0003e2000e101d56 */
[----:B------:R-:W-:Y:S02]  /*8c90*/  ISETP.GE.AND P5, PT, R4, UR19, PT ;  /* 0x0000001304007c0c */ /* 0x000fe4000bfa6270 */
[----:B------:R-:W-:Y:S02]  /*8ca0*/  IADD3 R4, R15, 0x60, RZ ;  /* 0x000000600f047810 */ /* 0x000fe40007ffe0ff */
[C---:B-1----:R-:W-:Y:S01]  /*8cb0*/  @!P3 LEA R2, P0, R242.reuse, R10, 0x1 ;  /* 0x0000000af202b211 */ /* 0x042fe200078008ff */
[----:B------:R-:W-:Y:S01]  /*8cc0*/  @!P3 IMAD.SHL.U32 R0, R45, 0x2, RZ ;  /* 0x000000022d00b824 */ /* 0x000fe200078e00ff */
[----:B------:R-:W1:Y:S02]  /*8cd0*/  SHFL.IDX PT, R10, R7, 0x6, 0x181f ;  /* 0x00d81f00070a7f89 */ /* 0x000e6400000e0000 */
[----:B--2---:R-:W-:-:S05]  /*8ce0*/  @!P3 LEA.HI.X R3, R242, R9, R241, 0x1, P0 ;  /* 0x00000009f203b211 */ /* 0x004fca00000f0cf1 */
[----:B------:R2:W-:Y:S01]  /*8cf0*/  @!P3 LDGSTS.E.BYPASS.LTC128B.128 [R0+0x8900], [R2.64], !P4 ;  /* 0x089000000200bfae */ /* 0x0005e2000e101d56 */
[----:B------:R-:W-:Y:S02]  /*8d00*/  ISETP.NE.AND P3, PT, R197, 0x1, PT ;  /* 0x00000001c500780c */ /* 0x000fe40003f65270 */
[----:B--2---:R-:W-:Y:S02]  /*8d10*/  IADD3 R0, R196, UR6, RZ ;  /* 0x00000006c4007c10 */ /* 0x004fe4000fffe0ff */
[----:B---3--:R-:W-:Y:S02]  /*8d20*/  @!P5 LEA R2, P1, R242, R13, 0x1 ;  /* 0x0000000df202d211 */ /* 0x008fe400078208ff */
[----:B------:R-:W-:Y:S01]  /*8d30*/  SHFL.IDX PT, R13, R6, 0x7, 0x181f ;  /* 0x00f81f00060d7f89 */ /* 0x000fe200000e0000 */
[----:B------:R-:W-:Y:S02]  /*8d40*/  IADD3 R9, R0, UR17, RZ ;  /* 0x0000001100097c10 */ /* 0x000fe4000fffe0ff */
[----:B------:R-:W-:Y:S01]  /*8d50*/  @!P5 LEA.HI.X R3, R242, R14, R241, 0x1, P1 ;  /* 0x0000000ef203d211 */ /* 0x000fe200008f0cf1 */
[----:B----4-:R2:W3:Y:S01]  /*8d60*/  @P6 R2UR UR10, R16 ;  /* 0x00000000100a63c2 */ /* 0x0104e200000e0000 */
[----:B------:R-:W-:Y:S01]  /*8d70*/  ISETP.GE.AND P6, PT, R4, UR19, PT ;  /* 0x0000001304007c0c */ /* 0x000fe2000bfc6270 */
[----:B---3--:R-:W-:Y:S01]  /*8d80*/  @!UP1 UMOV UR10, UR20 ;  /* 0x00000014000a9c82 */ /* 0x008fe20008000000 */
[----:B------:R-:W-:Y:S01]  /*8d90*/  @!P2 LEA R4, P0, R242, R8, 0x1 ;  /* 0x00000008f204a211 */ /* 0x000fe200078008ff */
[----:B------:R-:W-:Y:S01]  /*8da0*/  @!P2 IMAD.SHL.U32 R8, R45, 0x2, RZ ;  /* 0x000000022d08a824 */ /* 0x000fe200078e00ff */
[----:B------:R-:W-:-:S02]  /*8db0*/  USHF.R.S32.HI UR7, URZ, 0x1f, UR10 ;  /* 0x0000001f3f077899 */ /* 0x000fc4000801140a */
[----:B------:R-:W-:Y:S01]  /*8dc0*/  @!P2 LEA.HI.X R5, R242, R11, R241, 0x1, P0 ;  /* 0x0000000bf205a211 */ /* 0x000fe200000f0cf1 */
[----:B------:R-:W-:Y:S01]  /*8dd0*/  UIMAD.WIDE.U32 UR8, UR10, UR4, URZ ;  /* 0x000000040a0872a5 */ /* 0x000fe2000f8e003f */
[----:B------:R1:W3:Y:S01]  /*8de0*/  SHFL.IDX PT, R11, R6, 0x6, 0x181f ;  /* 0x00d81f00060b7f89 */ /* 0x0002e200000e0000 */
[----:B------:R-:W-:Y:S01]  /*8df0*/  ISETP.GE.AND P0, PT, R0, UR13, PT ;  /* 0x0000000d00007c0c */ /* 0x000fe2000bf06270 */
[----:B------:R-:W-:Y:S01]  /*8e00*/  UIMAD UR7, UR7, UR4, URZ ;  /* 0x00000004070772a4 */ /* 0x000fe2000f8e023f */
[----:B------:R-:W-:Y:S01]  /*8e10*/  @!P5 IMAD.SHL.U32 R0, R45, 0x2, RZ ;  /* 0x000000022d00d824 */ /* 0x000fe200078e00ff */
[----:B------:R4:W-:Y:S01]  /*8e20*/  @!P2 LDGSTS.E.BYPASS.LTC128B.128 [R8+0x9100], [R4.64], !P4 ;  /* 0x091000000408afae */ /* 0x0009e2000e101d56 */
[----:B------:R-:W-:Y:S01]  /*8e30*/  ISETP.GT.OR P0, PT, R196, 0x6f, P0 ;  /* 0x0000006fc400780c */ /* 0x000fe20000704670 */
[----:B------:R-:W-:Y:S02]  /*8e40*/  UIMAD UR7, UR10, UR5, UR7 ;  /* 0x000000050a0772a4 */ /* 0x000fe4000f8e0207 */
[----:B------:R5:W-:Y:S01]  /*8e50*/  @!P5 LDGSTS.E.BYPASS.LTC128B.128 [R0+0x9900], [R2.64], !P4 ;  /* 0x099000000200dfae */ /* 0x000be2000e101d56 */
[----:B------:R-:W-:-:S02]  /*8e60*/  ULDC.64 UR4, c[0x0][0x1e8] ;  /* 0x00007a0000047ab9 */ /* 0x000fc40000000a00 */
[----:B------:R-:W-:Y:S01]  /*8e70*/  UIADD3 UR7, UR9, UR7, URZ ;  /* 0x0000000709077290 */ /* 0x000fe2000fffe03f */
[----:B-1----:R-:W-:Y:S01]  /*8e80*/  @!P6 LEA R6, P2, R242, R10, 0x1 ;  /* 0x0000000af206e211 */ /* 0x002fe200078408ff */
[----:B------:R-:W-:-:S03]  /*8e90*/  @!P6 IMAD.SHL.U32 R10, R45, 0x2, RZ ;  /* 0x000000022d0ae824 */ /* 0x000fc600078e00ff */
[----:B---3--:R-:W-:Y:S02]  /*8ea0*/  @!P6 LEA.HI.X R7, R242, R11, R241, 0x1, P2 ;  /* 0x0000000bf207e211 */ /* 0x008fe400010f0cf1 */
[----:B----4-:R-:W-:Y:S01]  /*8eb0*/  IADD3 R5, R15, 0x70, RZ ;  /* 0x000000700f057810 */ /* 0x010fe20007ffe0ff */
[----:B------:R-:W-:Y:S02]  /*8ec0*/  @P3 IMAD.HI.U32 R4, R9, c[0x0][0x2bc], RZ ;  /* 0x0000af0009043a27 */ /* 0x000fe400078e00ff */
[----:B------:R1:W-:Y:S01]  /*8ed0*/  @!P6 LDGSTS.E.BYPASS.LTC128B.128 [R10+0xa100], [R6.64], !P4 ;  /* 0x0a100000060aefae */ /* 0x0003e2000e101d56 */
[----:B------:R-:W-:Y:S01]  /*8ee0*/  ISETP.GE.AND P1, PT, R5, UR19, PT ;  /* 0x0000001305007c0c */ /* 0x000fe2000bf26270 */
[----:B------:R-:W-:Y:S01]  /*8ef0*/  IMAD.MOV.U32 R8, RZ, RZ, R9 ;  /* 0x000000ffff087224 */ /* 0x000fe200078e0009 */
[----:B------:R-:W-:-:S04]  /*8f00*/  @P3 SHF.R.U32.HI R8, RZ, c[0x0][0x2c0], R4 ;  /* 0x0000b000ff083a19 */ /* 0x000fc80000011604 */
[----:B-----5:R-:W-:-:S04]  /*8f10*/  @!P0 IADD3 R0, P3, R8, UR8, RZ ;  /* 0x0000000808008c10 */ /* 0x020fc8000ff7e0ff */
[----:B------:R-:W-:Y:S02]  /*8f20*/  @!P0 LEA R2, P2, R0, c[0x0][0x2a0], 0x2 ;  /* 0x0000a80000028a11 */ /* 0x000fe400078410ff */
[----:B------:R-:W-:Y:S02]  /*8f30*/  @!P0 LEA.HI.X.SX32 R3, R8, UR7, 0x1, P3 ;  /* 0x0000000708038c11 */ /* 0x000fe400098f0eff */
[----:B------:R-:W-:Y:S02]  /*8f40*/  @!P1 LEA R4, P3, R242, R12, 0x1 ;  /* 0x0000000cf2049211 */ /* 0x000fe400078608ff */
[----:B------:R-:W-:Y:S01]  /*8f50*/  @!P0 LEA.HI.X R3, R0, c[0x0][0x2a4], R3, 0x2, P2 ;  /* 0x0000a90000038a11 */ /* 0x000fe200010f1403 */
[----:B------:R-:W-:Y:S01]  /*8f60*/  @!P1 IMAD.SHL.U32 R0, R45, 0x2, RZ ;  /* 0x000000022d009824 */ /* 0x000fe200078e00ff */
[----:B------:R-:W-:-:S05]  /*8f70*/  @!P1 LEA.HI.X R5, R242, R13, R241, 0x1, P3 ;  /* 0x0000000df2059211 */ /* 0x000fca00018f0cf1 */
[----:B------:R3:W-:Y:S04]  /*8f80*/  @!P1 LDGSTS.E.BYPASS.LTC128B.128 [R0+0xa900], [R4.64], !P4 ;  /* 0x0a90000004009fae */ /* 0x0007e8000e101d56 */
[----:B------:R-:W0:Y:S04]  /*8f90*/  LDGDEPBAR ;  /* 0x00000000000079af */ /* 0x000e280000000000 */
[----:B------:R-:W-:Y:S06]  /*8fa0*/  BAR.SYNC.DEFER_BLOCKING 0x0 ;  /* 0x0000000000007b1d */ /* 0x000fec0000010000 */
[----:B------:R4:W5:Y:S01]  /*8fb0*/  @!P0 LDG.E R54, [R2.64] ;  /* 0x0000001602368981 */ /* 0x000962000c1e1900 */
[----:B---3--:R-:W-:Y:S01]  /*8fc0*/  IMAD.MOV R0, RZ, RZ, -R8 ;  /* 0x000000ffff007224 */ /* 0x008fe200078e0a08 */
[----:B------:R-:W-:Y:S01]  /*8fd0*/  UIMAD UR10, UR14, UR4, URZ ;  /* 0x000000040e0a72a4 */ /* 0x000fe2000f8e023f */
[----:B------:R-:W-:Y:S01]  /*8fe0*/  ISETP.GE.AND P3, PT, R242, c[0x0][0x1d4], PT ;  /* 0x00007500f2007a0c */ /* 0x000fe20003f66270 */
[----:B------:R-:W-:Y:S01]  /*8ff0*/  UIMAD.WIDE.U32 UR24, UR15, UR4, URZ ;  /* 0x000000040f1872a5 */ /* 0x000fe2000f8e003f */
[----:B------:R-:W-:Y:S01]  /*9000*/  IMAD R55, R0, c[0x0][0x2b8], R9 ;  /* 0x0000ae0000377a24 */ /* 0x000fe200078e0209 */
[----:B------:R-:W-:Y:S01]  /*9010*/  UIMAD UR10, UR15, UR5, UR10 ;  /* 0x000000050f0a72a4 */ /* 0x000fe2000f8e020a */
[----:B------:R-:W-:Y:S01]  /*9020*/  IMAD.U32 R9, RZ, RZ, UR15 ;  /* 0x0000000fff097e24 */ /* 0x000fe2000f8e00ff */
[----:B------:R-:W-:Y:S01]  /*9030*/  UIADD3 UR11, UR12, -0x1, URZ ;  /* 0xffffffff0c0b7890 */ /* 0x000fe2000fffe03f */
[----:B------:R-:W-:Y:S01]  /*9040*/  LEA.HI R193, R17, R194, RZ, 0x5 ;  /* 0x000000c211c17211 */ /* 0x000fe200078f28ff */
[----:B------:R-:W-:Y:S01]  /*9050*/  UIADD3 UR10, UR25, UR10, URZ ;  /* 0x0000000a190a7290 */ /* 0x000fe2000fffe03f */
[----:B------:R-:W-:Y:S01]  /*9060*/  SHF.R.S32.HI R49, RZ, 0x1f, R55 ;  /* 0x0000001fff317819 */ /* 0x000fe20000011437 */
[----:B------:R-:W-:Y:S01]  /*9070*/  UIMAD UR11, UR11, -0x70, UR13 ;  /* 0xffffff900b0b78a4 */ /* 0x000fe2000f8e020d */
[----:B------:R-:W-:Y:S01]  /*9080*/  STL [R1+0xc], R55 ;  /* 0x00000c3701007387 */ /* 0x000fe20000100800 */
[----:B------:R-:W-:Y:S01]  /*9090*/  ULDC.64 UR4, c[0x0][0x210] ;  /* 0x0000840000047ab9 */ /* 0x000fe20000000a00 */
[----:B------:R-:W-:Y:S01]  /*90a0*/  SHF.R.S32.HI R53, RZ, 0x5, R193 ;  /* 0x00000005ff357819 */ /* 0x000fe200000114c1 */
[----:B------:R-:W-:Y:S01]  /*90b0*/  IMAD R0, R49, c[0x0][0x1e0], RZ ;  /* 0x0000780031007a24 */ /* 0x000fe200078e02ff */
[----:B------:R-:W-:Y:S01]  /*90c0*/  UIMAD UR14, UR14, UR4, URZ ;  /* 0x000000040e0e72a4 */ /* 0x000fe2000f8e023f */
[----:B------:R-:W-:Y:S01]  /*90d0*/  IADD3 R46, -R47, UR11, RZ ;  /* 0x0000000b2f2e7c10 */ /* 0x000fe2000fffe1ff */
[----:B------:R-:W-:Y:S01]  /*90e0*/  UIMAD.WIDE.U32 UR26, UR15, UR4, URZ ;  /* 0x000000040f1a72a5 */ /* 0x000fe2000f8e003f */
[----:B------:R-:W-:Y:S01]  /*90f0*/  IMAD R0, R55, c[0x0][0x1e4], R0 ;  /* 0x0000790037007a24 */ /* 0x000fe200078e0200 */
[----:B------:R-:W-:Y:S01]  /*9100*/  UIMAD UR5, UR15, UR5, UR14 ;  /* 0x000000050f0572a4 */ /* 0x000fe2000f8e020e */
[----:B------:R-:W-:-:S02]  /*9110*/  ISETP.GE.AND P4, PT, R46, 0x11, PT ;  /* 0x000000112e00780c */ /* 0x000fc40003f86270 */
[C---:B------:R-:W-:Y:S01]  /*9120*/  ISETP.GE.AND P2, PT, R46.reuse, 0x21, PT ;  /* 0x000000212e00780c */ /* 0x040fe20003f46270 */
[----:B----4-:R-:W-:Y:S01]  /*9130*/  IMAD.WIDE.U32 R2, R55, c[0x0][0x1e0], RZ ;  /* 0x0000780037027a25 */ /* 0x010fe200078e00ff */
[C---:B------:R-:W-:Y:S01]  /*9140*/  ISETP.GE.AND P5, PT, R46.reuse, 0x31, PT ;  /* 0x000000312e00780c */ /* 0x040fe20003fa6270 */
[----:B------:R-:W-:Y:S01]  /*9150*/  UIADD3 UR5, UR27, UR5, URZ ;  /* 0x000000051b057290 */ /* 0x000fe2000fffe03f */
[----:B------:R-:W-:Y:S01]  /*9160*/  ISETP.GE.AND P6, PT, R46, 0x41, PT ;  /* 0x000000412e00780c */ /* 0x000fe20003fc6270 */
[----:B------:R-:W-:Y:S01]  /*9170*/  IMAD.IADD R3, R3, 0x1, R0 ;  /* 0x0000000103037824 */ /* 0x000fe200078e0200 */
[----:B-----5:R-:W-:-:S03]  /*9180*/  SHF.R.S32.HI R51, RZ, 0x1f, R54 ;  /* 0x0000001fff337819 */ /* 0x020fc60000011436 */
[----:B------:R-:W-:Y:S01]  /*9190*/  IMAD.WIDE.U32 R2, R54, c[0x0][0x1f0], R2 ;  /* 0x00007c0036027a25 */ /* 0x000fe200078e0002 */
[----:B------:R-:W-:Y:S03]  /*91a0*/  STL [R1+0x8], R54 ;  /* 0x0000083601007387 */ /* 0x000fe60000100800 */
[----:B------:R-:W-:Y:S01]  /*91b0*/  IMAD R0, R51, c[0x0][0x1f0], RZ ;  /* 0x00007c0033007a24 */ /* 0x000fe200078e02ff */
[----:B------:R-:W-:-:S03]  /*91c0*/  IADD3 R4, P1, R2, UR24, RZ ;  /* 0x0000001802047c10 */ /* 0x000fc6000ff3e0ff */
[----:B------:R-:W-:Y:S01]  /*91d0*/  IMAD R0, R54, c[0x0][0x1f4], R0 ;  /* 0x00007d0036007a24 */ /* 0x000fe200078e0200 */
[----:B------:R-:W-:-:S04]  /*91e0*/  LEA R2, P0, R4, c[0x0][0x1c8], 0x1 ;  /* 0x0000720004027a11 */ /* 0x000fc800078008ff */
[----:B------:R-:W-:Y:S01]  /*91f0*/  IADD3.X R0, R3, UR10, R0, P1, !PT ;  /* 0x0000000a03007c10 */ /* 0x000fe20008ffe400 */
[----:B------:R-:W3:Y:S01]  /*9200*/  SHFL.IDX PT, R5, R2, RZ, 0x181f ;  /* 0x00181fff02057589 */ /* 0x000ee200000e0000 */
[----:B------:R-:W-:Y:S02]  /*9210*/  IMAD R3, R55, c[0x0][0x1e0], RZ ;  /* 0x0000780037037a24 */ /* 0x000fe400078e02ff */
[----:B------:R-:W-:Y:S01]  /*9220*/  LEA.HI.X R0, R4, c[0x0][0x1cc], R0, 0x1, P0 ;  /* 0x0000730004007a11 */ /* 0x000fe200000f0c00 */
[----:B-1----:R-:W-:Y:S01]  /*9230*/  SHFL.IDX PT, R7, R2, 0x1, 0x181f ;  /* 0x00381f0002077f89 */ /* 0x002fe200000e0000 */
[----:B------:R-:W-:Y:S01]  /*9240*/  ISETP.GE.AND P0, PT, R46, 0x1, PT ;  /* 0x000000012e00780c */ /* 0x000fe20003f06270 */
[----:B------:R-:W-:Y:S02]  /*9250*/  IMAD R3, R54, c[0x0][0x1f0], R3 ;  /* 0x00007c0036037a24 */ /* 0x000fe400078e0203 */
[----:B------:R-:W1:Y:S02]  /*9260*/  SHFL.IDX PT, R6, R0, RZ, 0x181f ;  /* 0x00181fff00067589 */ /* 0x000e6400000e0000 */
[----:B------:R-:W-:-:S02]  /*9270*/  IMAD R12, R9, c[0x0][0x1e8], R3 ;  /* 0x00007a00090c7a24 */ /* 0x000fc400078e0203 */
[----:B------:R-:W4:Y:S04]  /*9280*/  SHFL.IDX PT, R8, R0, 0x1, 0x181f ;  /* 0x00381f0000087f89 */ /* 0x000f2800000e0000 */
[----:B------:R-:W5:Y:S02]  /*9290*/  SHFL.IDX PT, R10, R2, 0x2, 0x181f ;  /* 0x00581f00020a7f89 */ /* 0x000f6400000e0000 */
[----:B------:R-:W-:Y:S02]  /*92a0*/  @P0 IMAD.SHL.U32 R3, R45, 0x2, RZ ;  /* 0x000000022d030824 */ /* 0x000fe400078e00ff */
[----:B------:R-:W2:Y:S04]  /*92b0*/  SHFL.IDX PT, R11, R0, 0x2, 0x181f ;  /* 0x00581f00000b7f89 */ /* 0x000ea800000e0000 */
[----:B------:R-:W5:Y:S01]  /*92c0*/  SHFL.IDX PT, R9, R2, 0x3, 0x181f ;  /* 0x00781f0002097f89 */ /* 0x000f6200000e0000 */
[----:B---3--:R-:W-:-:S03]  /*92d0*/  @P0 LEA R4, P1, R242, R5, 0x1 ;  /* 0x00000005f2040211 */ /* 0x008fc600078208ff */
[----:B------:R-:W-:Y:S04]  /*92e0*/  SHFL.IDX PT, R15, R0, 0x3, 0x181f ;  /* 0x00781f00000f7f89 */ /* 0x000fe800000e0000 */
[----:B------:R-:W3:Y:S01]  /*92f0*/  SHFL.IDX PT, R13, R2, 0x4, 0x181f ;  /* 0x00981f00020d7f89 */ /* 0x000ee200000e0000 */
[----:B-1----:R-:W-:Y:S02]  /*9300*/  @P0 LEA.HI.X R5, R242, R6, R241, 0x1, P1 ;  /* 0x00000006f2050211 */ /* 0x002fe400008f0cf1 */
[----:B------:R-:W-:Y:S01]  /*9310*/  ISETP.GE.AND P1, PT, R46, 0x51, PT ;  /* 0x000000512e00780c */ /* 0x000fe20003f26270 */
[----:B------:R-:W1:Y:S04]  /*9320*/  SHFL.IDX PT, R14, R0, 0x4, 0x181f ;  /* 0x00981f00000e7f89 */ /* 0x000e6800000e0000 */
[----:B------:R1:W-:Y:S01]  /*9330*/  @P0 LDGSTS.E.BYPASS.LTC128B.128 [R3+0x3900], [R4.64], !P3 ;  /* 0x0390000004030fae */ /* 0x0003e2000d901d56 */
[----:B------:R-:W-:-:S03]  /*9340*/  @P4 LEA R6, P0, R242, R7, 0x1 ;  /* 0x00000007f2064211 */ /* 0x000fc600078008ff */
[----:B--2---:R-:W-:Y:S01]  /*9350*/  SHFL.IDX PT, R16, R0, 0x5, 0x181f ;  /* 0x00b81f0000107f89 */ /* 0x004fe200000e0000 */
[----:B----4-:R-:W-:Y:S02]  /*9360*/  @P4 LEA.HI.X R7, R242, R8, R241, 0x1, P0 ;  /* 0x00000008f2074211 */ /* 0x010fe400000f0cf1 */
[----:B-1----:R-:W-:Y:S02]  /*9370*/  LEA R3, R12, c[0x0][0x1c8], 0x1 ;  /* 0x000072000c037a11 */ /* 0x002fe400078e08ff */
[----:B------:R1:W2:Y:S01]  /*9380*/  SHFL.IDX PT, R12, R2, 0x5, 0x181f ;  /* 0x00b81f00020c7f89 */ /* 0x0002a200000e0000 */
[----:B-----5:R-:W-:-:S03]  /*9390*/  @P2 LEA R4, P0, R242, R10, 0x1 ;  /* 0x0000000af2042211 */ /* 0x020fc600078008ff */
[----:B------:R4:W5:Y:S01]  /*93a0*/  SHFL.IDX PT, R8, R3, 0x6, 0x181f ;  /* 0x00d81f0003087f89 */ /* 0x00096200000e0000 */
[----:B------:R-:W-:Y:S02]  /*93b0*/  @P2 LEA.HI.X R5, R242, R11, R241, 0x1, P0 ;  /* 0x0000000bf2052211 */ /* 0x000fe400000f0cf1 */
[----:B------:R-:W-:Y:S01]  /*93c0*/  ISETP.GE.AND P0, PT, R46, 0x61, PT ;  /* 0x000000612e00780c */ /* 0x000fe20003f06270 */
[----:B------:R2:W3:Y:S01]  /*93d0*/  SHFL.IDX PT, R10, R0, 0x6, 0x181f ;  /* 0x00d81f00000a7f89 */ /* 0x0004e200000e0000 */
[C---:B-1----:R-:W-:Y:S02]  /*93e0*/  @P4 IMAD.SHL.U32 R2, R45.reuse, 0x2, RZ ;  /* 0x000000022d024824 */ /* 0x042fe400078e00ff */
[----:B----4-:R-:W-:-:S03]  /*93f0*/  @P2 IMAD.SHL.U32 R3, R45, 0x2, RZ ;  /* 0x000000022d032824 */ /* 0x010fc600078e00ff */
[----:B------:R1:W-:Y:S01]  /*9400*/  @P4 LDGSTS.E.BYPASS.LTC128B.128 [R2+0x4100], [R6.64], !P3 ;  /* 0x0410000006024fae */ /* 0x0003e2000d901d56 */
[----:B--2---:R-:W-:-:S03]  /*9410*/  @P5 IMAD.SHL.U32 R0, R45, 0x2, RZ ;  /* 0x000000022d005824 */ /* 0x004fc600078e00ff */
[----:B------:R2:W-:Y:S01]  /*9420*/  @P2 LDGSTS.E.BYPASS.LTC128B.128 [R3+0x4900], [R4.64], !P3 ;  /* 0x0490000004032fae */ /* 0x0005e2000d901d56 */
[C---:B-1----:R-:W-:Y:S02]  /*9430*/  @P5 LEA R2, P4, R242.reuse, R9, 0x1 ;  /* 0x00000009f2025211 */ /* 0x042fe400078808ff */
[C---:B---3--:R-:W-:Y:S02]  /*9440*/  @P6 LEA R6, P2, R242.reuse, R13, 0x1 ;  /* 0x0000000df2066211 */ /* 0x048fe400078408ff */
[C-C-:B--2---:R-:W-:Y:S01]  /*9450*/  @P5 LEA.HI.X R3, R242.reuse, R15, R241.reuse, 0x1, P4 ;  /* 0x0000000ff2035211 */ /* 0x144fe200020f0cf1 */
[----:B------:R-:W-:Y:S01]  /*9460*/  @P6 IMAD.SHL.U32 R5, R45, 0x2, RZ ;  /* 0x000000022d056824 */ /* 0x000fe200078e00ff */
[C---:B------:R-:W-:Y:S02]  /*9470*/  @P6 LEA.HI.X R7, R242.reuse, R14, R241, 0x1, P2 ;  /* 0x0000000ef2076211 */ /* 0x040fe400010f0cf1 */
[----:B------:R-:W-:Y:S01]  /*9480*/  @P1 LEA R4, P4, R242, R12, 0x1 ;  /* 0x0000000cf2041211 */ /* 0x000fe200078808ff */
[----:B------:R1:W-:Y:S01]  /*9490*/  @P5 LDGSTS.E.BYPASS.LTC128B.128 [R0+0x5100], [R2.64], !P3 ;  /* 0x0510000002005fae */ /* 0x0003e2000d901d56 */
[----:B------:R-:W-:-:S03]  /*94a0*/  ISETP.GT.AND P5, PT, R196, 0x6f, PT ;  /* 0x0000006fc400780c */ /* 0x000fc60003fa4270 */
[----:B------:R2:W-:Y:S01]  /*94b0*/  @P6 LDGSTS.E.BYPASS.LTC128B.128 [R5+0x5900], [R6.64], !P3 ;  /* 0x0590000006056fae */ /* 0x0005e2000d901d56 */
[----:B-1----:R-:W-:Y:S02]  /*94c0*/  LOP3.LUT R0, R52, 0xfffffff0, RZ, 0xc0, !PT ;  /* 0xfffffff034007812 */ /* 0x002fe400078ec0ff */
[C---:B-----5:R-:W-:Y:S02]  /*94d0*/  @P0 LEA R2, P2, R242.reuse, R8, 0x1 ;  /* 0x00000008f2020211 */ /* 0x060fe400078408ff */
[--C-:B--2---:R-:W-:Y:S01]  /*94e0*/  @P1 LEA.HI.X R5, R242, R16, R241.reuse, 0x1, P4 ;  /* 0x00000010f2051211 */ /* 0x104fe200020f0cf1 */
[----:B------:R-:W-:Y:S01]  /*94f0*/  IMAD.IADD R6, R194, 0x1, -R0 ;  /* 0x00000001c2067824 */ /* 0x000fe200078e0a00 */
[----:B------:R-:W-:Y:S01]  /*9500*/  @P0 LEA.HI.X R3, R242, R10, R241, 0x1, P2 ;  /* 0x0000000af2030211 */ /* 0x000fe200010f0cf1 */
[C---:B------:R-:W-:Y:S02]  /*9510*/  @P1 IMAD.SHL.U32 R7, R45.reuse, 0x2, RZ ;  /* 0x000000022d071824 */ /* 0x040fe400078e00ff */
[----:B------:R-:W-:Y:S01]  /*9520*/  @P0 IMAD.SHL.U32 R0, R45, 0x2, RZ ;  /* 0x000000022d000824 */ /* 0x000fe200078e00ff */
[----:B------:R-:W-:-:S02]  /*9530*/  SHF.R.S32.HI R8, RZ, 0x1f, R6 ;  /* 0x0000001fff087819 */ /* 0x000fc40000011406 */
[----:B------:R1:W-:Y:S02]  /*9540*/  @P1 LDGSTS.E.BYPASS.LTC128B.128 [R7+0x6100], [R4.64], !P3 ;  /* 0x0610000004071fae */ /* 0x0003e4000d901d56 */
[----:B------:R-:W-:Y:S02]  /*9550*/  LEA.HI R50, R8, R6, RZ, 0x3 ;  /* 0x0000000608327211 */ /* 0x000fe400078f18ff */
[----:B------:R2:W-:Y:S01]  /*9560*/  @P0 LDGSTS.E.BYPASS.LTC128B.128 [R0+0x6900], [R2.64], !P3 ;  /* 0x0690000002000fae */ /* 0x0005e2000d901d56 */
[----:B------:R-:W-:-:S03]  /*9570*/  ISETP.LT.AND P0, PT, RZ, c[0x0][0x27c], PT ;  /* 0x00009f00ff007a0c */ /* 0x000fc60003f01270 */
[----:B------:R-:W0:Y:S01]  /*9580*/  LDGDEPBAR ;  /* 0x00000000000079af */ /* 0x000e220000000000 */
[----:B-1----:R-:W-:Y:S01]  /*9590*/  IMAD.MOV.U32 R4, RZ, RZ, 0x20 ;  /* 0x00000020ff047424 */ /* 0x002fe200078e00ff */
[----:B--2---:R-:W-:Y:S01]  /*95a0*/  LOP3.LUT R0, R50, 0xfffffff8, RZ, 0xc0, !PT ;  /* 0xfffffff832007812 */ /* 0x004fe200078ec0ff */
[----:B------:R-:W-:-:S04]  /*95b0*/  IMAD.MOV.U32 R3, RZ, RZ, 0x10 ;  /* 0x00000010ff037424 */ /* 0x000fc800078e00ff */
[----:B------:R-:W-:-:S05]  /*95c0*/  IMAD.IADD R48, R6, 0x1, -R0 ;  /* 0x0000000106307824 */ /* 0x000fca00078e0a00 */
[----:B------:R-:W-:-:S05]  /*95d0*/  R2P PR, R48, 0x6 ;  /* 0x0000000630007804 */ /* 0x000fca0000000000 */
[----:B------:R-:W-:Y:S02]  /*95e0*/  SEL R3, R3, 0xfffffff0, !P1 ;  /* 0xfffffff003037807 */ /* 0x000fe40004800000 */
[----:B------:R-:W-:Y:S01]  /*95f0*/  SEL R4, R4, 0xffffffe0, !P2 ;  /* 0xffffffe004047807 */ /* 0x000fe20005000000 */
[----:B------:R-:W-:Y:S05]  /*9600*/  @P0 BRA `(.L_x_104) ;  /* 0x0000002000000947 */ /* 0x000fea0003800000 */
[----:B------:R-:W-:-:S04]  /*9610*/  DEPBAR.LE SB0, 0x1 ;  /* 0x000080400000791a */ /* 0x000fc80000000000 */
[----:B------:R-:W-:Y:S05]  /*9620*/  BRA `(.L_x_105) ;  /* 0x000035e000007947 */ /* 0x000fea0003800000 */
.L_x_104:
[----:B------:R-:W-:Y:S01]  /*9630*/  SHF.R.S32.HI R0, RZ, 0x1f, R149 ;  /* 0x0000001fff007819 */ /* 0x000fe20000011495 */
[----:B------:R-:W-:Y:S01]  /*9640*/  ULDC.U8 UR4, c[0x0][0x298] ;  /* 0x0000a60000047ab9 */ /* 0x000fe20000000000 */
[----:B------:R-:W-:Y:S01]  /*9650*/  LEA.HI R10, R17, R194, RZ, 0x2 ;  /* 0x000000c2110a7211 */ /* 0x000fe200078f10ff */
[C---:B------:R-:W-:Y:S01]  /*9660*/  IMAD.WIDE.U32 R6, R149.reuse, c[0x0][0x290], RZ ;  /* 0x0000a40095067a25 */ /* 0x040fe200078e00ff */
[----:B------:R-:W-:Y:S01]  /*9670*/  ISETP.NE.AND P2, PT, RZ, UR4, PT ;  /* 0x00000004ff007c0c */ /* 0x000fe2000bf45270 */
[----:B------:R-:W-:Y:S01]  /*9680*/  BSSY B2, `(.L_x_105) ;  /* 0x0000358000027945 */ /* 0x000fe20003800000 */
[----:B------:R-:W-:Y:S01]  /*9690*/  SHF.R.S32.HI R39, RZ, 0x2, R10 ;  /* 0x00000002ff277819 */ /* 0x000fe2000001140a */
[----:B------:R-:W-:Y:S01]  /*96a0*/  IMAD R2, R0, c[0x0][0x280], RZ ;  /* 0x0000a00000027a24 */ /* 0x000fe200078e02ff */
[----:B------:R-:W-:Y:S01]  /*96b0*/  LEA R16, P0, R6, c[0x0][0x288], 0x1 ;  /* 0x0000a20006107a11 */ /* 0x000fe200078008ff */
[----:B------:R-:W-:Y:S02]  /*96c0*/  IMAD R0, R0, c[0x0][0x290], RZ ;  /* 0x0000a40000007a24 */ /* 0x000fe400078e02ff */
[----:B------:R-:W-:-:S02]  /*96d0*/  IMAD R5, R149, c[0x0][0x284], R2 ;  /* 0x0000a10095057a24 */ /* 0x000fc400078e0202 */
[C---:B------:R-:W-:Y:S01]  /*96e0*/  IMAD R2, R149.reuse, c[0x0][0x294], R0 ;  /* 0x0000a50095027a24 */ /* 0x040fe200078e0200 */
[----:B------:R-:W-:Y:S01]  /*96f0*/  LOP3.LUT R0, R10, 0xfffffffc, RZ, 0xc0, !PT ;  /* 0xfffffffc0a007812 */ /* 0x000fe200078ec0ff */
[----:B------:R-:W-:-:S03]  /*9700*/  IMAD.WIDE.U32 R8, R149, c[0x0][0x280], RZ ;  /* 0x0000a00095087a25 */ /* 0x000fc600078e00ff */
[----:B------:R-:W-:Y:S01]  /*9710*/  IADD3 R0, -R0, R194, RZ ;  /* 0x000000c200007210 */ /* 0x000fe20007ffe1ff */
[----:B------:R-:W-:Y:S01]  /*9720*/  IMAD.IADD R2, R2, 0x1, R7 ;  /* 0x0000000102027824 */ /* 0x000fe200078e0207 */
[----:B------:R-:W-:Y:S01]  /*9730*/  LEA R18, P1, R8, c[0x0][0x270], 0x1 ;  /* 0x00009c0008127a11 */ /* 0x000fe200078208ff */
[----:B------:R-:W-:Y:S01]  /*9740*/  IMAD.IADD R5, R5, 0x1, R9 ;  /* 0x0000000105057824 */ /* 0x000fe200078e0209 */
[----:B------:R-:W-:Y:S02]  /*9750*/  SHF.L.U32 R25, R0, 0x3, RZ ;  /* 0x0000000300197819 */ /* 0x000fe400000006ff */
[----:B------:R-:W-:Y:S01]  /*9760*/  LEA.HI.X R17, R6, c[0x0][0x28c], R2, 0x1, P0 ;  /* 0x0000a30006117a11 */ /* 0x000fe200000f0c02 */
[----:B------:R-:W-:Y:S01]  /*9770*/  IMAD R2, R20, 0x80, R39 ;  /* 0x0000008014027824 */ /* 0x000fe200078e0227 */
[----:B------:R-:W-:Y:S01]  /*9780*/  LEA.HI.X R19, R8, c[0x0][0x274], R5, 0x1, P1 ;  /* 0x00009d0008137a11 */ /* 0x000fe200008f0c05 */
[----:B------:R-:W-:Y:S05]  /*9790*/  @!P2 BRA `(.L_x_106) ;  /* 0x00001a300000a947 */ /* 0x000fea0003800000 */
[----:B------:R-:W-:Y:S01]  /*97a0*/  ISETP.GE.AND P0, PT, R2, UR19, PT ;  /* 0x0000001302007c0c */ /* 0x000fe2000bf06270 */
[----:B------:R-:W-:Y:S01]  /*97b0*/  BSSY B0, `(.L_x_107) ;  /* 0x0000017000007945 */ /* 0x000fe20003800000 */
[----:B------:R-:W-:Y:S01]  /*97c0*/  SHF.L.U32 R24, R0, 0x2, RZ ;  /* 0x0000000200187819 */ /* 0x000fe200000006ff */
[----:B------:R-:W-:Y:S01]  /*97d0*/  CS2R R8, SRZ ;  /* 0x0000000000087805 */ /* 0x000fe2000001ff00 */
[----:B------:R-:W-:Y:S01]  /*97e0*/  CS2R R12, SRZ ;  /* 0x00000000000c7805 */ /* 0x000fe2000001ff00 */
[----:B------:R-:W-:Y:S01]  /*97f0*/  CS2R R6, SRZ ;  /* 0x0000000000067805 */ /* 0x000fe2000001ff00 */
[----:B------:R-:W-:-:S07]  /*9800*/  CS2R R10, SRZ ;  /* 0x00000000000a7805 */ /* 0x000fce000001ff00 */
[----:B------:R-:W-:Y:S05]  /*9810*/  @P0 BRA `(.L_x_108) ;  /* 0x0000010000000947 */ /* 0x000fea0003800000 */
[C---:B------:R-:W-:Y:S01]  /*9820*/  IADD3 R2, R24.reuse, 0x10, RZ ;  /* 0x0000001018027810 */ /* 0x040fe20007ffe0ff */
[----:B------:R-:W-:Y:S01]  /*9830*/  CS2R R8, SRZ ;  /* 0x0000000000087805 */ /* 0x000fe2000001ff00 */
[----:B------:R-:W-:Y:S01]  /*9840*/  ISETP.GE.AND P1, PT, R24, c[0x0][0x27c], PT ;  /* 0x00009f0018007a0c */ /* 0x000fe20003f26270 */
[----:B------:R-:W-:Y:S01]  /*9850*/  CS2R R6, SRZ ;  /* 0x0000000000067805 */ /* 0x000fe2000001ff00 */
[----:B------:R-:W-:-:S11]  /*9860*/  ISETP.GE.AND P0, PT, R2, c[0x0][0x27c], PT ;  /* 0x00009f0002007a0c */ /* 0x000fd60003f06270 */
[----:B------:R-:W-:Y:S02]  /*9870*/  @!P1 IMAD.WIDE R20, R24, 0x2, R18 ;  /* 0x0000000218149825 */ /* 0x000fe400078e0212 */
[----:B------:R-:W-:-:S03]  /*9880*/  @!P0 SHF.R.S32.HI R0, RZ, 0x1f, R2 ;  /* 0x0000001fff008819 */ /* 0x000fc60000011402 */
[----:B------:R1:W5:Y:S01]  /*9890*/  @!P1 LD.E.64 R12, [R20.64] ;  /* 0x00000016140c9980 */ /* 0x000362000c101b00 */
[----:B------:R-:W-:-:S04]  /*98a0*/  @!P0 LEA.HI R0, R0, R2, RZ, 0x2 ;  /* 0x0000000200008211 */ /* 0x000fc800078f10ff */
[----:B------:R-:W-:-:S05]  /*98b0*/  @!P0 LOP3.LUT R0, R0, 0xfffffffc, RZ, 0xc0, !PT ;  /* 0xfffffffc00008812 */ /* 0x000fca00078ec0ff */
[----:B------:R-:W-:-:S04]  /*98c0*/  @!P0 IMAD.WIDE R14, R0, 0x2, R16 ;  /* 0x00000002000e8825 */ /* 0x000fc800078e0210 */
[----:B------:R-:W-:Y:S01]  /*98d0*/  @!P0 IMAD.WIDE R18, R0, 0x2, R18 ;  /* 0x0000000200128825 */ /* 0x000fe200078e0212 */
[----:B------:R1:W5:Y:S03]  /*98e0*/  @!P0 LD.E.64 R6, [R14.64] ;  /* 0x000000160e068980 */ /* 0x000366000c101b00 */
[----:B------:R-:W-:Y:S01]  /*98f0*/  @!P1 IMAD.WIDE R16, R24, 0x2, R16 ;  /* 0x0000000218109825 */ /* 0x000fe200078e0210 */
[----:B------:R1:W5:Y:S04]  /*9900*/  @!P0 LD.E.64 R8, [R18.64] ;  /* 0x0000001612088980 */ /* 0x000368000c101b00 */
[----:B------:R1:W5:Y:S02]  /*9910*/  @!P1 LD.E.64 R10, [R16.64] ;  /* 0x00000016100a9980 */ /* 0x000364000c101b00 */
.L_x_108:
[----:B------:R-:W-:Y:S05]  /*9920*/  BSYNC B0 ;  /* 0x0000000000007941 */ /* 0x000fea0003800000 */
.L_x_107:
[----:B-1----:R-:W-:Y:S01]  /*9930*/  SHF.R.S32.HI R14, RZ, 0x1f, R39 ;  /* 0x0000001fff0e7819 */ /* 0x002fe20000011427 */
[----:B------:R-:W-:Y:S01]  /*9940*/  UIMAD UR4, UR16, -0x80, UR19 ;  /* 0xffffff80100478a4 */ /* 0x000fe2000f8e0213 */
[--C-:B-----5:R-:W-:Y:S01]  /*9950*/  SHF.R.U64 R21, R12, 0x10, R13.reuse ;  /* 0x000000100c157819 */ /* 0x120fe2000000120d */
[--C-:B------:R-:W-:Y:S01]  /*9960*/  IMAD.MOV.U32 R22, RZ, RZ, R13.reuse ;  /* 0x000000ffff167224 */ /* 0x100fe200078e000d */
[----:B------:R-:W-:Y:S01]  /*9970*/  LEA.HI R14, R14, R39, RZ, 0x3 ;  /* 0x000000270e0e7211 */ /* 0x000fe200078f18ff */
[----:B------:R-:W-:Y:S01]  /*9980*/  UISETP.LT.AND UP0, UPT, UR4, 0x80, UPT ;  /* 0x000000800400788c */ /* 0x000fe2000bf01270 */
[----:B------:R-:W-:Y:S01]  /*9990*/  SHF.R.U32.HI R17, RZ, 0x10, R13 ;  /* 0x00000010ff117819 */ /* 0x000fe2000001160d */
[----:B------:R-:W-:Y:S01]  /*99a0*/  IMAD.MOV.U32 R23, RZ, RZ, R12 ;  /* 0x000000ffff177224 */ /* 0x000fe200078e000c */
[----:B------:R-:W-:Y:S01]  /*99b0*/  LOP3.LUT R14, R14, 0xfffffff8, RZ, 0xc0, !PT ;  /* 0xfffffff80e0e7812 */ /* 0x000fe200078ec0ff */
[----:B------:R-:W-:Y:S01]  /*99c0*/  USEL UR4, UR4, 0x80, UP0 ;  /* 0x0000008004047887 */ /* 0x000fe20008000000 */
[----:B------:R-:W-:Y:S01]  /*99d0*/  IMAD.MOV.U32 R20, RZ, RZ, R8 ;  /* 0x000000ffff147224 */ /* 0x000fe200078e0008 */
[--C-:B------:R-:W-:Y:S01]  /*99e0*/  SHF.R.U64 R18, R8, 0x10, R9.reuse ;  /* 0x0000001008127819 */ /* 0x100fe20000001209 */
[--C-:B------:R-:W-:Y:S01]  /*99f0*/  IMAD.MOV.U32 R19, RZ, RZ, R9.reuse ;  /* 0x000000ffff137224 */ /* 0x100fe200078e0009 */
[----:B------:R-:W-:Y:S01]  /*9a00*/  SHF.R.U32.HI R13, RZ, 0x10, R9 ;  /* 0x00000010ff0d7819 */ /* 0x000fe20000011609 */
[C---:B------:R-:W-:Y:S01]  /*9a10*/  IMAD.IADD R14, R39.reuse, 0x1, -R14 ;  /* 0x00000001270e7824 */ /* 0x040fe200078e0a0e */
[----:B------:R-:W-:Y:S01]  /*9a20*/  ISETP.GE.AND P0, PT, R39, UR4, PT ;  /* 0x0000000427007c0c */ /* 0x000fe2000bf06270 */
[----:B------:R-:W-:Y:S01]  /*9a30*/  IMAD.MOV.U32 R16, RZ, RZ, R10 ;  /* 0x000000ffff107224 */ /* 0x000fe200078e000a */
[--C-:B------:R-:W-:Y:S01]  /*9a40*/  SHF.R.U64 R15, R10, 0x10, R11.reuse ;  /* 0x000000100a0f7819 */ /* 0x100fe2000000120b */
[C---:B------:R-:W-:Y:S01]  /*9a50*/  IMAD.SHL.U32 R0, R14.reuse, 0x40, RZ ;  /* 0x000000400e007824 */ /* 0x040fe200078e00ff */
[----:B------:R-:W-:Y:S01]  /*9a60*/  LOP3.LUT P1, RZ, R14, 0x4, RZ, 0xc0, !PT ;  /* 0x000000040eff7812 */ /* 0x000fe2000782c0ff */
[--C-:B------:R-:W-:Y:S01]  /*9a70*/  IMAD.MOV.U32 R12, RZ, RZ, R11.reuse ;  /* 0x000000ffff0c7224 */ /* 0x100fe200078e000b */
[----:B------:R-:W-:Y:S01]  /*9a80*/  SHF.R.U32.HI R10, RZ, 0x10, R11 ;  /* 0x00000010ff0a7819 */ /* 0x000fe2000001160b */
[----:B------:R-:W-:Y:S01]  /*9a90*/  IMAD.MOV.U32 R9, RZ, RZ, R6 ;  /* 0x000000ffff097224 */ /* 0x000fe200078e0006 */
[----:B------:R-:W-:Y:S01]  /*9aa0*/  LOP3.LUT R0, R0, 0x1c0, RZ, 0xc0, !PT ;  /* 0x000001c000007812 */ /* 0x000fe200078ec0ff */
[----:B------:R-:W-:Y:S01]  /*9ab0*/  IMAD.MOV.U32 R8, RZ, RZ, R7 ;  /* 0x000000ffff087224 */ /* 0x000fe200078e0007 */
[----:B------:R-:W-:-:S04]  /*9ac0*/  DEPBAR.LE SB0, 0x1 ;  /* 0x000080400000791a */ /* 0x000fc80000000000 */
[----:B------:R-:W-:Y:S01]  /*9ad0*/  LOP3.LUT R5, R0, 0x18, R25, 0xf8, !PT ;  /* 0x0000001800057812 */ /* 0x000fe200078ef819 */
[----:B------:R-:W-:Y:S01]  /*9ae0*/  BSSY B1, `(.L_x_109) ;  /* 0x0000067000017945 */ /* 0x000fe20003800000 */
[----:B------:R-:W-:Y:S02]  /*9af0*/  SHF.R.U32.HI R2, RZ, 0x3, R0 ;  /* 0x00000003ff027819 */ /* 0x000fe40000011600 */
[--C-:B------:R-:W-:Y:S02]  /*9b00*/  SHF.R.U64 R6, R6, 0x10, R7.reuse ;  /* 0x0000001006067819 */ /* 0x100fe40000001207 */
[----:B------:R-:W-:Y:S02]  /*9b10*/  LOP3.LUT R2, R5, R2, RZ, 0x3c, !PT ;  /* 0x0000000205027212 */ /* 0x000fe400078e3cff */
[----:B------:R-:W-:Y:S02]  /*9b20*/  SHF.R.U32.HI R5, RZ, 0x10, R7 ;  /* 0x00000010ff057819 */ /* 0x000fe40000011607 */
[----:B------:R-:W-:Y:S01]  /*9b30*/  PRMT R21, R23, 0x5410, R21 ;  /* 0x0000541017157816 */ /* 0x000fe20000000015 */
[----:B------:R-:W-:Y:S01]  /*9b40*/  IMAD R2, R53, 0x200, R2 ;  /* 0x0000020035027824 */ /* 0x000fe200078e0202 */
[----:B------:R-:W-:-:S02]  /*9b50*/  PRMT R25, R20, 0x5410, R18 ;  /* 0x0000541014197816 */ /* 0x000fc40000000012 */
[----:B------:R-:W-:Y:S02]  /*9b60*/  PRMT R28, R19, 0x5410, R13 ;  /* 0x00005410131c7816 */ /* 0x000fe4000000000d */
[C---:B------:R-:W-:Y:S02]  /*9b70*/  IADD3 R0, R2.reuse, 0x20, RZ ;  /* 0x0000002002007810 */ /* 0x040fe40007ffe0ff */
[----:B------:R-:W-:Y:S02]  /*9b80*/  @P1 IADD3 R0, R2, -0x20, RZ ;  /* 0xffffffe002001810 */ /* 0x000fe40007ffe0ff */
[----:B------:R-:W-:Y:S02]  /*9b90*/  PRMT R22, R22, 0x5410, R17 ;  /* 0x0000541016167816 */ /* 0x000fe40000000011 */
[----:B------:R-:W-:Y:S02]  /*9ba0*/  PRMT R19, R16, 0x5410, R15 ;  /* 0x0000541010137816 */ /* 0x000fe4000000000f */
[----:B------:R-:W-:-:S02]  /*9bb0*/  PRMT R20, R12, 0x5410, R10 ;  /* 0x000054100c147816 */ /* 0x000fc4000000000a */
[----:B------:R-:W-:Y:S02]  /*9bc0*/  LEA R26, R2, 0x7100, 0x1 ;  /* 0x00007100021a7811 */ /* 0x000fe400078e08ff */
[----:B------:R-:W-:Y:S02]  /*9bd0*/  LEA R29, R0, 0x7100, 0x1 ;  /* 0x00007100001d7811 */ /* 0x000fe400078e08ff */
[----:B------:R-:W-:Y:S02]  /*9be0*/  PRMT R23, R9, 0x5410, R6 ;  /* 0x0000541009177816 */ /* 0x000fe40000000006 */
[----:B------:R-:W-:Y:S01]  /*9bf0*/  PRMT R27, R8, 0x5410, R5 ;  /* 0x00005410081b7816 */ /* 0x000fe20000000005 */
[----:B------:R-:W-:Y:S06]  /*9c00*/  BAR.SYNC.DEFER_BLOCKING 0x0 ;  /* 0x0000000000007b1d */ /* 0x000fec0000010000 */
[----:B------:R-:W-:Y:S05]  /*9c10*/  @P0 BRA `(.L_x_110) ;  /* 0x0000053000000947 */ /* 0x000fea0003800000 */
[----:B------:R-:W-:Y:S01]  /*9c20*/  ISETP.GE.AND P0, PT, R24, c[0x0][0x27c], PT ;  /* 0x00009f0018007a0c */ /* 0x000fe20003f06270 */
[----:B------:R-:W-:-:S12]  /*9c30*/  BSSY B0, `(.L_x_111) ;  /* 0x0000028000007945 */ /* 0x000fd80003800000 */
[----:B------:R-:W-:Y:S05]  /*9c40*/  @P0 BRA `(.L_x_112) ;  /* 0x0000026000000947 */ /* 0x000fea0003800000 */
[----:B------:R-:W1:Y:S01]  /*9c50*/  LDS.128 R8, [R26] ;  /* 0x000000001a087984 */ /* 0x000e620000000c00 */
[----:B------:R-:W-:Y:S01]  /*9c60*/  SHF.L.U32 R5, R21, 0x10, RZ ;  /* 0x0000001015057819 */ /* 0x000fe200000006ff */
[----:B------:R-:W-:Y:S01]  /*9c70*/  IMAD.U32 R0, R19, 0x10000, RZ ;  /* 0x0001000013007824 */ /* 0x000fe200078e00ff */
[----:B------:R-:W-:Y:S02]  /*9c80*/  LOP3.LUT R2, R21, 0xffff0000, RZ, 0xc0, !PT ;  /* 0xffff000015027812 */ /* 0x000fe400078ec0ff */
[C---:B-1----:R-:W-:Y:S01]  /*9c90*/  SHF.L.U32 R7, R8.reuse, 0x10, RZ ;  /* 0x0000001008077819 */ /* 0x042fe200000006ff */
[----:B------:R-:W-:Y:S01]  /*9ca0*/  IMAD.U32 R16, R11, 0x10000, RZ ;  /* 0x000100000b107824 */ /* 0x000fe200078e00ff */
[----:B------:R-:W-:Y:S02]  /*9cb0*/  LOP3.LUT R6, R8, 0xffff0000, RZ, 0xc0, !PT ;  /* 0xffff000008067812 */ /* 0x000fe400078ec0ff */
[C---:B------:R-:W-:Y:S02]  /*9cc0*/  SHF.L.U32 R13, R9.reuse, 0x10, RZ ;  /* 0x00000010090d7819 */ /* 0x040fe400000006ff */
[----:B------:R-:W-:Y:S01]  /*9cd0*/  LOP3.LUT R8, R9, 0xffff0000, RZ, 0xc0, !PT ;  /* 0xffff000009087812 */ /* 0x000fe200078ec0ff */
[----:B------:R-:W-:Y:S01]  /*9ce0*/  FMUL.FTZ R14, R6, R0 ;  /* 0x00000000060e7220 */ /* 0x000fe20000410000 */
[----:B------:R-:W-:-:S02]  /*9cf0*/  LOP3.LUT R9, R19, 0xffff0000, RZ, 0xc0, !PT ;  /* 0xffff000013097812 */ /* 0x000fc400078ec0ff */
[C---:B------:R-:W-:Y:S01]  /*9d00*/  SHF.L.U32 R15, R10.reuse, 0x10, RZ ;  /* 0x000000100a0f7819 */ /* 0x040fe200000006ff */
[-C--:B------:R-:W-:Y:S01]  /*9d10*/  FFMA.FTZ R18, R7, R5.reuse, -R14 ;  /* 0x0000000507127223 */ /* 0x080fe2000001080e */
[----:B------:R-:W-:Y:S01]  /*9d20*/  LOP3.LUT R12, R10, 0xffff0000, RZ, 0xc0, !PT ;  /* 0xffff00000a0c7812 */ /* 0x000fe200078ec0ff */
[----:B------:R-:W-:Y:S01]  /*9d30*/  FMUL.FTZ R10, R6, R5 ;  /* 0x00000005060a7220 */ /* 0x000fe20000410000 */
[----:B------:R-:W-:Y:S01]  /*9d40*/  LOP3.LUT R11, R11, 0xffff0000, RZ, 0xc0, !PT ;  /* 0xffff00000b0b7812 */ /* 0x000fe200078ec0ff */
[-C--:B------:R-:W-:Y:S01]  /*9d50*/  FMUL.FTZ R6, R8, R9.reuse ;  /* 0x0000000908067220 */ /* 0x080fe20000410000 */
[----:B------:R-:W-:Y:S01]  /*9d60*/  LOP3.LUT R5, R22, 0xffff0000, RZ, 0xc0, !PT ;  /* 0xffff000016057812 */ /* 0x000fe200078ec0ff */
[----:B------:R-:W-:Y:S01]  /*9d70*/  FFMA.FTZ R17, R7, R0, R10 ;  /* 0x0000000007117223 */ /* 0x000fe2000001000a */
[----:B------:R-:W-:Y:S01]  /*9d80*/  LOP3.LUT R0, R20, 0xffff0000, RZ, 0xc0, !PT ;  /* 0xffff000014007812 */ /* 0x000fe200078ec0ff */
[-C--:B------:R-:W-:Y:S02]  /*9d90*/  FMUL.FTZ R8, R8, R2.reuse ;  /* 0x0000000208087220 */ /* 0x080fe40000410000 */
[C---:B------:R-:W-:Y:S01]  /*9da0*/  FFMA.FTZ R14, R13.reuse, R2, -R6 ;  /* 0x000000020d0e7223 */ /* 0x040fe20000010806 */
[----:B------:R-:W-:Y:S01]  /*9db0*/  SHF.L.U32 R2, R20, 0x10, RZ ;  /* 0x0000001014027819 */ /* 0x000fe200000006ff */
[----:B------:R-:W-:Y:S01]  /*9dc0*/  FFMA.FTZ R13, R13, R9, R8 ;  /* 0x000000090d0d7223 */ /* 0x000fe20000010008 */
[----:B------:R-:W-:Y:S01]  /*9dd0*/  SHF.L.U32 R6, R22, 0x10, RZ ;  /* 0x0000001016067819 */ /* 0x000fe200000006ff */
[----:B------:R-:W-:-:S02]  /*9de0*/  FMUL.FTZ R7, R11, R0 ;  /* 0x000000000b077220 */ /* 0x000fc40000410000 */
[C---:B------:R-:W-:Y:S02]  /*9df0*/  FMUL.FTZ R9, R12.reuse, R2 ;  /* 0x000000020c097220 */ /* 0x040fe40000410000 */
[-C--:B------:R-:W-:Y:S02]  /*9e00*/  FMUL.FTZ R8, R12, R6.reuse ;  /* 0x000000060c087220 */ /* 0x080fe40000410000 */
[-C--:B------:R-:W-:Y:S02]  /*9e10*/  FMUL.FTZ R11, R11, R5.reuse ;  /* 0x000000050b0b7220 */ /* 0x080fe40000410000 */
[----:B------:R-:W-:Y:S01]  /*9e20*/  FFMA.FTZ R6, R15, R6, -R9 ;  /* 0x000000060f067223 */ /* 0x000fe20000010809 */
[----:B------:R-:W-:Y:S01]  /*9e30*/  F2FP.BF16.PACK_AB R9, R13, R14 ;  /* 0x0000000e0d09723e */ /* 0x000fe200000010ff */
[----:B------:R-:W-:Y:S01]  /*9e40*/  FFMA.FTZ R10, R15, R2, R8 ;  /* 0x000000020f0a7223 */ /* 0x000fe20000010008 */
[----:B------:R-:W-:Y:S01]  /*9e50*/  F2FP.BF16.PACK_AB R8, R17, R18 ;  /* 0x000000121108723e */ /* 0x000fe200000010ff */
[----:B------:R-:W-:-:S02]  /*9e60*/  FFMA.FTZ R7, R16, R5, -R7 ;  /* 0x0000000510077223 */ /* 0x000fc40000010807 */
[----:B------:R-:W-:Y:S01]  /*9e70*/  FFMA.FTZ R11, R16, R0, R11 ;  /* 0x00000000100b7223 */ /* 0x000fe2000001000b */
[----:B------:R-:W-:-:S04]  /*9e80*/  F2FP.BF16.PACK_AB R10, R10, R6 ;  /* 0x000000060a0a723e */ /* 0x000fc800000010ff */
[----:B------:R-:W-:-:S05]  /*9e90*/  F2FP.BF16.PACK_AB R11, R11, R7 ;  /* 0x000000070b0b723e */ /* 0x000fca00000010ff */
[----:B------:R1:W-:Y:S02]  /*9ea0*/  STS.128 [R26], R8 ;  /* 0x000000081a007388 */ /* 0x0003e40000000c00 */
.L_x_112:
[----:B------:R-:W-:Y:S05]  /*9eb0*/  BSYNC B0 ;  /* 0x0000000000007941 */ /* 0x000fea0003800000 */
.L_x_111:
[----:B------:R-:W-:-:S04]  /*9ec0*/  IADD3 R0, R24, 0x10, RZ ;  /* 0x0000001018007810 */ /* 0x000fc80007ffe0ff */
[----:B------:R-:W-:-:S13]  /*9ed0*/  ISETP.GE.AND P0, PT, R0, c[0x0][0x27c], PT ;  /* 0x00009f0000007a0c */ /* 0x000fda0003f06270 */
[----:B------:R-:W-:Y:S05]  /*9ee0*/  @P0 BRA `(.L_x_110) ;  /* 0x0000026000000947 */ /* 0x000fea0003800000 */
[----:B-1----:R-:W1:Y:S01]  /*9ef0*/  LDS.128 R8, [R29] ;  /* 0x000000001d087984 */ /* 0x002e620000000c00 */
        /* <DEDUP_REMOVED lines=20> */
[----:B------:R-:W-:Y:S01]  /*a040*/  FFMA.FTZ R14, R13, R2, -R6 ;  /* 0x000000020d0e7223 */ /* 0x000fe20000010806 */
        /* <DEDUP_REMOVED lines=16> */
.L_x_110:
[----:B------:R-:W-:Y:S05]  /*a150*/  BSYNC B1 ;  /* 0x0000000000017941 */ /* 0x000fea0003800000 */
.L_x_109:
[----:B------:R-:W-:Y:S01]  /*a160*/  IADD3 R0, R39, 0x20, RZ ;  /* 0x0000002027007810 */ /* 0x000fe20007ffe0ff */
[----:B------:R-:W-:Y:S03]  /*a170*/  BSSY B1, `(.L_x_113) ;  /* 0x0000056000017945 */ /* 0x000fe60003800000 */
[----:B------:R-:W-:-:S13]  /*a180*/  ISETP.GE.AND P0, PT, R0, UR4, PT ;  /* 0x0000000400007c0c */ /* 0x000fda000bf06270 */
[----:B------:R-:W-:Y:S05]  /*a190*/  @P0 BRA `(.L_x_114) ;  /* 0x0000053000000947 */ /* 0x000fea0003800000 */
[----:B------:R-:W-:Y:S01]  /*a1a0*/  ISETP.GE.AND P0, PT, R24, c[0x0][0x27c], PT ;  /* 0x00009f0018007a0c */ /* 0x000fe20003f06270 */
[----:B------:R-:W-:-:S12]  /*a1b0*/  BSSY B0, `(.L_x_115) ;  /* 0x0000028000007945 */ /* 0x000fd80003800000 */
[----:B------:R-:W-:Y:S05]  /*a1c0*/  @P0 BRA `(.L_x_116) ;  /* 0x0000026000000947 */ /* 0x000fea0003800000 */
[----:B-1----:R-:W1:Y:S01]  /*a1d0*/  LDS.128 R8, [R26+0x1000] ;  /* 0x001000001a087984 */ /* 0x002e620000000c00 */
        /* <DEDUP_REMOVED lines=11> */
[CC--:B------:R-:W-:Y:S01]  /*a290*/  FFMA.FTZ R18, R5.reuse, R7.reuse, -R14 ;  /* 0x0000000705127223 */ /* 0x0c0fe2000001080e */
[----:B------:R-:W-:Y:S01]  /*a2a0*/  LOP3.LUT R12, R10, 0xffff0000, RZ, 0xc0, !PT ;  /* 0xffff00000a0c7812 */ /* 0x000fe200078ec0ff */
[----:B------:R-:W-:Y:S01]  /*a2b0*/  FMUL.FTZ R10, R5, R6 ;  /* 0x00000006050a7220 */ /* 0x000fe20000410000 */
[----:B------:R-:W-:Y:S01]  /*a2c0*/  LOP3.LUT R11, R11, 0xffff0000, RZ, 0xc0, !PT ;  /* 0xffff00000b0b7812 */ /* 0x000fe200078ec0ff */
[CC--:B------:R-:W-:Y:S01]  /*a2d0*/  FMUL.FTZ R6, R9.reuse, R8.reuse ;  /* 0x0000000809067220 */ /* 0x0c0fe20000410000 */
[----:B------:R-:W-:Y:S01]  /*a2e0*/  LOP3.LUT R5, R22, 0xffff0000, RZ, 0xc0, !PT ;  /* 0xffff000016057812 */ /* 0x000fe200078ec0ff */
[----:B------:R-:W-:Y:S01]  /*a2f0*/  FFMA.FTZ R17, R0, R7, R10 ;  /* 0x0000000700117223 */ /* 0x000fe2000001000a */
[----:B------:R-:W-:Y:S01]  /*a300*/  LOP3.LUT R0, R20, 0xffff0000, RZ, 0xc0, !PT ;  /* 0xffff000014007812 */ /* 0x000fe200078ec0ff */
[C---:B------:R-:W-:Y:S02]  /*a310*/  FMUL.FTZ R8, R2.reuse, R8 ;  /* 0x0000000802087220 */ /* 0x040fe40000410000 */
[-C--:B------:R-:W-:Y:S01]  /*a320*/  FFMA.FTZ R14, R2, R13.reuse, -R6 ;  /* 0x0000000d020e7223 */ /* 0x080fe20000010806 */
[----:B------:R-:W-:Y:S01]  /*a330*/  SHF.L.U32 R2, R20, 0x10, RZ ;  /* 0x0000001014027819 */ /* 0x000fe200000006ff */
[----:B------:R-:W-:Y:S01]  /*a340*/  FFMA.FTZ R13, R9, R13, R8 ;  /* 0x0000000d090d7223 */ /* 0x000fe20000010008 */
[----:B------:R-:W-:Y:S01]  /*a350*/  SHF.L.U32 R6, R22, 0x10, RZ ;  /* 0x0000001016067819 */ /* 0x000fe200000006ff */
[----:B------:R-:W-:-:S02]  /*a360*/  FMUL.FTZ R7, R0, R11 ;  /* 0x0000000b00077220 */ /* 0x000fc40000410000 */
[-C--:B------:R-:W-:Y:S02]  /*a370*/  FMUL.FTZ R9, R2, R12.reuse ;  /* 0x0000000c02097220 */ /* 0x080fe40000410000 */
[C---:B------:R-:W-:Y:S02]  /*a380*/  FMUL.FTZ R8, R6.reuse, R12 ;  /* 0x0000000c06087220 */ /* 0x040fe40000410000 */
[----:B------:R-:W-:Y:S02]  /*a390*/  FMUL.FTZ R11, R5, R11 ;  /* 0x0000000b050b7220 */ /* 0x000fe40000410000 */
[-C--:B------:R-:W-:Y:S01]  /*a3a0*/  FFMA.FTZ R6, R6, R15.reuse, -R9 ;  /* 0x0000000f06067223 */ /* 0x080fe20000010809 */
[----:B------:R-:W-:Y:S01]  /*a3b0*/  F2FP.BF16.PACK_AB R9, R13, R14 ;  /* 0x0000000e0d09723e */ /* 0x000fe200000010ff */
[----:B------:R-:W-:Y:S01]  /*a3c0*/  FFMA.FTZ R10, R2, R15, R8 ;  /* 0x0000000f020a7223 */ /* 0x000fe20000010008 */
[----:B------:R-:W-:Y:S01]  /*a3d0*/  F2FP.BF16.PACK_AB R8, R17, R18 ;  /* 0x000000121108723e */ /* 0x000fe200000010ff */
[----:B------:R-:W-:-:S02]  /*a3e0*/  FFMA.FTZ R7, R5, R16, -R7 ;  /* 0x0000001005077223 */ /* 0x000fc40000010807 */
[----:B------:R-:W-:Y:S01]  /*a3f0*/  FFMA.FTZ R11, R0, R16, R11 ;  /* 0x00000010000b7223 */ /* 0x000fe2000001000b */
[----:B------:R-:W-:-:S04]  /*a400*/  F2FP.BF16.PACK_AB R10, R10, R6 ;  /* 0x000000060a0a723e */ /* 0x000fc800000010ff */
[----:B------:R-:W-:-:S05]  /*a410*/  F2FP.BF16.PACK_AB R11, R11, R7 ;  /* 0x000000070b0b723e */ /* 0x000fca00000010ff */
[----:B------:R1:W-:Y:S02]  /*a420*/  STS.128 [R26+0x1000], R8 ;  /* 0x001000081a007388 */ /* 0x0003e40000000c00 */
.L_x_116:
[----:B------:R-:W-:Y:S05]  /*a430*/  BSYNC B0 ;  /* 0x0000000000007941 */ /* 0x000fea0003800000 */
.L_x_115:
[----:B------:R-:W-:-:S04]  /*a440*/  IADD3 R0, R24, 0x10, RZ ;  /* 0x0000001018007810 */ /* 0x000fc80007ffe0ff */
[----:B------:R-:W-:-:S13]  /*a450*/  ISETP.GE.AND P0, PT, R0, c[0x0][0x27c], PT ;  /* 0x00009f0000007a0c */ /* 0x000fda0003f06270 */
        /* <DEDUP_REMOVED lines=17> */
[-C--:B------:R-:W-:Y:S01]  /*a570*/  FMUL.FTZ R6, R9, R8.reuse ;  /* 0x0000000809067220 */ /* 0x080fe20000410000 */
[----:B------:R-:W-:Y:S01]  /*a580*/  LOP3.LUT R5, R28, 0xffff0000, RZ, 0xc0, !PT ;  /* 0xffff00001c057812 */ /* 0x000fe200078ec0ff */
[----:B------:R-:W-:Y:S01]  /*a590*/  FFMA.FTZ R17, R0, R7, R10 ;  /* 0x0000000700117223 */ /* 0x000fe2000001000a */
[C---:B------:R-:W-:Y:S01]  /*a5a0*/  LOP3.LUT R0, R27.reuse, 0xffff0000, RZ, 0xc0, !PT ;  /* 0xffff00001b007812 */ /* 0x040fe200078ec0ff */
        /* <DEDUP_REMOVED lines=18> */
.L_x_114:
[----:B------:R-:W-:Y:S05]  /*a6d0*/  BSYNC B1 ;  /* 0x0000000000017941 */ /* 0x000fea0003800000 */
.L_x_113:
        /* <DEDUP_REMOVED lines=45> */
.L_x_120:
[----:B------:R-:W-:Y:S05]  /*a9b0*/  BSYNC B0 ;  /* 0x0000000000007941 */ /* 0x000fea0003800000 */
.L_x_119:
        /* <DEDUP_REMOVED lines=41> */
.L_x_118:
[----:B------:R-:W-:Y:S05]  /*ac50*/  BSYNC B1 ;  /* 0x0000000000017941 */ /* 0x000fea0003800000 */
.L_x_117:
[----:B------:R-:W-:-:S04]  /*ac60*/  IADD3 R0, R39, 0x60, RZ ;  /* 0x0000006027007810 */ /* 0x000fc80007ffe0ff */
        /* <DEDUP_REMOVED lines=43> */
.L_x_123:
[----:B------:R-:W-:Y:S05]  /*af20*/  BSYNC B0 ;  /* 0x0000000000007941 */ /* 0x000fea0003800000 */
.L_x_122:
        /* <DEDUP_REMOVED lines=40> */
[----:B------:R1:W-:Y:S01]  /*b1b0*/  STS.128 [R29+0x3000], R8 ;  /* 0x003000081d007388 */ /* 0x0003e20000000c00 */
[----:B------:R-:W-:Y:S05]  /*b1c0*/  BRA `(.L_x_121) ;  /* 0x00001a3000007947 */ /* 0x000fea0003800000 */
.L_x_106:
[----:B------:R-:W-:Y:S01]  /*b1d0*/  ISETP.GE.AND P0, PT, R2, UR19, PT ;  /* 0x0000001302007c0c */ /* 0x000fe2000bf06270 */
[----:B------:R-:W-:Y:S01]  /*b1e0*/  BSSY B0, `(.L_x_124) ;  /* 0x000000d000007945 */ /* 0x000fe20003800000 */
[----:B------:R-:W-:Y:S01]  /*b1f0*/  CS2R R10, SRZ ;  /* 0x00000000000a7805 */ /* 0x000fe2000001ff00 */
[----:B------:R-:W-:Y:S01]  /*b200*/  CS2R R8, SRZ ;  /* 0x0000000000087805 */ /* 0x000fe2000001ff00 */
[----:B------:R-:W-:Y:S01]  /*b210*/  CS2R R14, SRZ ;  /* 0x00000000000e7805 */ /* 0x000fe2000001ff00 */
[----:B------:R-:W-:-:S08]  /*b220*/  CS2R R12, SRZ ;  /* 0x00000000000c7805 */ /* 0x000fd0000001ff00 */
[----:B------:R-:W-:Y:S05]  /*b230*/  @P0 BRA `(.L_x_125) ;  /* 0x0000007000000947 */ /* 0x000fea0003800000 */
[----:B------:R-:W-:Y:S01]  /*b240*/  ISETP.GE.AND P0, PT, R25, c[0x0][0x27c], PT ;  /* 0x00009f0019007a0c */ /* 0x000fe20003f06270 */
[----:B------:R-:W-:-:S12]  /*b250*/  CS2R R10, SRZ ;  /* 0x00000000000a7805 */ /* 0x000fd8000001ff00 */
[----:B------:R-:W-:Y:S05]  /*b260*/  @P0 BRA `(.L_x_125) ;  /* 0x0000004000000947 */ /* 0x000fea0003800000 */
[----:B------:R-:W-:-:S04]  /*b270*/  IMAD.WIDE R12, R25, 0x2, R18 ;  /* 0x00000002190c7825 */ /* 0x000fc800078e0212 */
[----:B------:R-:W-:Y:S02]  /*b280*/  IMAD.WIDE R8, R25, 0x2, R16 ;  /* 0x0000000219087825 */ /* 0x000fe400078e0210 */
[----:B------:R-:W5:Y:S04]  /*b290*/  LD.E.128 R12, [R12.64] ;  /* 0x000000160c0c7980 */ /* 0x000f68000c101d00 */
[----:B------:R-:W5:Y:S02]  /*b2a0*/  LD.E.128 R8, [R8.64] ;  /* 0x0000001608087980 */ /* 0x000f64000c101d00 */
.L_x_125:
[----:B------:R-:W-:Y:S05]  /*b2b0*/  BSYNC B0 ;  /* 0x0000000000007941 */ /* 0x000fea0003800000 */
.L_x_124:
[----:B------:R-:W-:Y:S01]  /*b2c0*/  UIMAD UR4, UR16, -0x80, UR19 ;  /* 0xffffff80100478a4 */ /* 0x000fe2000f8e0213 */
[----:B------:R-:W-:Y:S01]  /*b2d0*/  ISETP.GE.AND P0, PT, R25, c[0x0][0x27c], PT ;  /* 0x00009f0019007a0c */ /* 0x000fe20003f06270 */
[--C-:B-----5:R-:W-:Y:S01]  /*b2e0*/  IMAD.MOV.U32 R21, RZ, RZ, R13.reuse ;  /* 0x000000ffff157224 */ /* 0x120fe200078e000d */
[--C-:B------:R-:W-:Y:S01]  /*b2f0*/  SHF.R.U64 R20, R12, 0x10, R13.reuse ;  /* 0x000000100c147819 */ /* 0x100fe2000000120d */
[----:B------:R-:W-:Y:S01]  /*b300*/  UISETP.LT.AND UP0, UPT, UR4, 0x80, UPT ;  /* 0x000000800400788c */ /* 0x000fe2000bf01270 */
[----:B------:R-:W-:Y:S01]  /*b310*/  SHF.R.U32.HI R16, RZ, 0x10, R13 ;  /* 0x00000010ff107819 */ /* 0x000fe2000001160d */
[----:B------:R-:W-:Y:S01]  /*b320*/  IMAD.MOV.U32 R19, RZ, RZ, R14 ;  /* 0x000000ffff137224 */ /* 0x000fe200078e000e */
[--C-:B------:R-:W-:Y:S01]  /*b330*/  SHF.R.U64 R17, R14, 0x10, R15.reuse ;  /* 0x000000100e117819 */ /* 0x100fe2000000120f */
[----:B------:R-:W-:Y:S01]  /*b340*/  USEL UR4, UR4, 0x80, UP0 ;  /* 0x0000008004047887 */ /* 0x000fe20008000000 */
[----:B------:R-:W-:Y:S01]  /*b350*/  IMAD.MOV.U32 R22, RZ, RZ, R12 ;  /* 0x000000ffff167224 */ /* 0x000fe200078e000c */
[--C-:B------:R-:W-:Y:S01]  /*b360*/  SHF.R.U32.HI R12, RZ, 0x10, R15.reuse ;  /* 0x00000010ff0c7819 */ /* 0x100fe2000001160f */
[----:B------:R-:W-:Y:S01]  /*b370*/  IMAD.MOV.U32 R18, RZ, RZ, R15 ;  /* 0x000000ffff127224 */ /* 0x000fe200078e000f */
[----:B------:R-:W-:-:S04]  /*b380*/  DEPBAR.LE SB0, 0x1 ;  /* 0x000080400000791a */ /* 0x000fc80000000000 */
[----:B------:R-:W-:Y:S01]  /*b390*/  ISETP.GE.OR P1, PT, R39, UR4, P0 ;  /* 0x0000000427007c0c */ /* 0x000fe20008726670 */
[----:B------:R-:W-:Y:S01]  /*b3a0*/  IMAD.MOV.U32 R14, RZ, RZ, R8 ;  /* 0x000000ffff0e7224 */ /* 0x000fe200078e0008 */
[--C-:B------:R-:W-:Y:S01]  /*b3b0*/  SHF.R.U64 R8, R8, 0x10, R9.reuse ;  /* 0x0000001008087819 */ /* 0x100fe20000001209 */
[--C-:B------:R-:W-:Y:S01]  /*b3c0*/  IMAD.MOV.U32 R13, RZ, RZ, R9.reuse ;  /* 0x000000ffff0d7224 */ /* 0x100fe200078e0009 */
[----:B------:R-:W-:Y:S01]  /*b3d0*/  SHF.R.U32.HI R2, RZ, 0x10, R9 ;  /* 0x00000010ff027819 */ /* 0x000fe20000011609 */
[----:B------:R-:W-:Y:S01]  /*b3e0*/  IMAD.MOV.U32 R7, RZ, RZ, R10 ;  /* 0x000000ffff077224 */ /* 0x000fe200078e000a */
[--C-:B------:R-:W-:Y:S01]  /*b3f0*/  SHF.R.U64 R5, R10, 0x10, R11.reuse ;  /* 0x000000100a057819 */ /* 0x100fe2000000120b */
[--C-:B------:R-:W-:Y:S01]  /*b400*/  IMAD.MOV.U32 R6, RZ, RZ, R11.reuse ;  /* 0x000000ffff067224 */ /* 0x100fe200078e000b */
[----:B------:R-:W-:Y:S01]  /*b410*/  SHF.R.U32.HI R0, RZ, 0x10, R11 ;  /* 0x00000010ff007819 */ /* 0x000fe2000001160b */
[----:B------:R-:W-:Y:S01]  /*b420*/  BSSY B0, `(.L_x_126) ;  /* 0x0000062000007945 */ /* 0x000fe20003800000 */
[----:B------:R-:W-:-:S02]  /*b430*/  PRMT R40, R22, 0x5410, R20 ;  /* 0x0000541016287816 */ /* 0x000fc40000000014 */
[----:B------:R-:W-:Y:S02]  /*b440*/  PRMT R44, R21, 0x5410, R16 ;  /* 0x00005410152c7816 */ /* 0x000fe40000000010 */
[----:B------:R-:W-:Y:S02]  /*b450*/  PRMT R36, R19, 0x5410, R17 ;  /* 0x0000541013247816 */ /* 0x000fe40000000011 */
[----:B------:R-:W-:Y:S02]  /*b460*/  PRMT R43, R18, 0x5410, R12 ;  /* 0x00005410122b7816 */ /* 0x000fe4000000000c */
[----:B------:R-:W-:Y:S02]  /*b470*/  PRMT R38, R14, 0x5410, R8 ;  /* 0x000054100e267816 */ /* 0x000fe40000000008 */
[----:B------:R-:W-:Y:S02]  /*b480*/  PRMT R41, R13, 0x5410, R2 ;  /* 0x000054100d297816 */ /* 0x000fe40000000002 */
[----:B------:R-:W-:-:S02]  /*b490*/  PRMT R35, R7, 0x5410, R5 ;  /* 0x0000541007237816 */ /* 0x000fc40000000005 */
[----:B------:R-:W-:Y:S01]  /*b4a0*/  PRMT R42, R6, 0x5410, R0 ;  /* 0x00005410062a7816 */ /* 0x000fe20000000000 */
[----:B------:R-:W-:Y:S06]  /*b4b0*/  BAR.SYNC.DEFER_BLOCKING 0x0 ;  /* 0x0000000000007b1d */ /* 0x000fec0000010000 */
[----:B------:R-:W-:Y:S05]  /*b4c0*/  @P1 BRA `(.L_x_127) ;  /* 0x0000057000001947 */ /* 0x000fea0003800000 */
[----:B------:R-:W-:Y:S01]  /*b4d0*/  SHF.L.U32 R0, R39, 0x6, RZ ;  /* 0x0000000627007819 */ /* 0x000fe200000006ff */
[----:B------:R-:W-:Y:S01]  /*b4e0*/  IMAD.SHL.U32 R7, R53, 0x200, RZ ;  /* 0x0000020035077824 */ /* 0x000fe200078e00ff */
[----:B------:R-:W-:Y:S02]  /*b4f0*/  IADD3 R6, R25, c[0x0][0x27c], RZ ;  /* 0x00009f0019067a10 */ /* 0x000fe40007ffe0ff */
[----:B------:R-:W-:-:S04]  /*b500*/  LOP3.LUT R0, R0, 0x1c0, RZ, 0xc0, !PT ;  /* 0x000001c000007812 */ /* 0x000fc800078ec0ff */
[C---:B------:R-:W-:Y:S02]  /*b510*/  LOP3.LUT R2, R0.reuse, 0x38, R25, 0xf8, !PT ;  /* 0x0000003800027812 */ /* 0x040fe400078ef819 */
[----:B------:R-:W-:Y:S02]  /*b520*/  SHF.R.U32.HI R5, RZ, 0x3, R0 ;  /* 0x00000003ff057819 */ /* 0x000fe40000011600 */
[----:B------:R-:W-:Y:S02]  /*b530*/  LOP3.LUT R0, R0, 0x38, R6, 0xf8, !PT ;  /* 0x0000003800007812 */ /* 0x000fe400078ef806 */
[C-C-:B------:R-:W-:Y:S02]  /*b540*/  LOP3.LUT R2, R7.reuse, R2, R5.reuse, 0xf6, !PT ;  /* 0x0000000207027212 */ /* 0x140fe400078ef605 */
[----:B------:R-:W-:Y:S02]  /*b550*/  LOP3.LUT R0, R7, R0, R5, 0xf6, !PT ;  /* 0x0000000007007212 */ /* 0x000fe400078ef605 */
[----:B------:R-:W-:-:S02]  /*b560*/  SHF.L.U32 R32, R2, 0x1, RZ ;  /* 0x0000000102207819 */ /* 0x000fc400000006ff */
[----:B------:R-:W-:Y:S01]  /*b570*/  SHF.L.U32 R6, R38, 0x10, RZ ;  /* 0x0000001026067819 */ /* 0x000fe200000006ff */
[----:B------:R-:W-:Y:S02]  /*b580*/  IMAD.SHL.U32 R30, R0, 0x2, RZ ;  /* 0x00000002001e7824 */ /* 0x000fe400078e00ff */
[----:B------:R-:W1:Y:S01]  /*b590*/  LDS.128 R12, [R32+0x7100] ;  /* 0x00710000200c7984 */ /* 0x000e620000000c00 */
[----:B------:R-:W-:-:S03]  /*b5a0*/  IMAD.U32 R0, R40, 0x10000, RZ ;  /* 0x0001000028007824 */ /* 0x000fc600078e00ff */
[----:B------:R-:W2:Y:S01]  /*b5b0*/  LDS.128 R8, [R30+0x7100] ;  /* 0x007100001e087984 */ /* 0x000ea20000000c00 */
[C---:B-1----:R-:W-:Y:S01]  /*b5c0*/  SHF.L.U32 R16, R12.reuse, 0x10, RZ ;  /* 0x000000100c107819 */ /* 0x042fe200000006ff */
[----:B------:R-:W-:Y:S01]  /*b5d0*/  IMAD.U32 R21, R13, 0x10000, RZ ;  /* 0x000100000d157824 */ /* 0x000fe200078e00ff */
[----:B------:R-:W-:Y:S01]  /*b5e0*/  LOP3.LUT R18, R12, 0xffff0000, RZ, 0xc0, !PT ;  /* 0xffff00000c127812 */ /* 0x000fe200078ec0ff */
[----:B------:R-:W-:Y:S01]  /*b5f0*/  IMAD.U32 R24, R15, 0x10000, RZ ;  /* 0x000100000f187824 */ /* 0x000fe200078e00ff */
[C---:B--2---:R-:W-:Y:S01]  /*b600*/  SHF.L.U32 R2, R8.reuse, 0x10, RZ ;  /* 0x0000001008027819 */ /* 0x044fe200000006ff */
[C---:B------:R-:W-:Y:S01]  /*b610*/  IMAD.U32 R19, R9.reuse, 0x10000, RZ ;  /* 0x0001000009137824 */ /* 0x040fe200078e00ff */
[----:B------:R-:W-:Y:S02]  /*b620*/  LOP3.LUT R23, R9, 0xffff0000, RZ, 0xc0, !PT ;  /* 0xffff000009177812 */ /* 0x000fe400078ec0ff */
[----:B------:R-:W-:Y:S01]  /*b630*/  LOP3.LUT R12, R8, 0xffff0000, RZ, 0xc0, !PT ;  /* 0xffff0000080c7812 */ /* 0x000fe200078ec0ff */
[----:B------:R-:W-:Y:S01]  /*b640*/  FMUL.FTZ R5, R2, R6 ;  /* 0x0000000602057220 */ /* 0x000fe20000410000 */
[----:B------:R-:W-:Y:S01]  /*b650*/  LOP3.LUT R9, R38, 0xffff0000, RZ, 0xc0, !PT ;  /* 0xffff000026097812 */ /* 0x000fe200078ec0ff */
[-C--:B------:R-:W-:Y:S01]  /*b660*/  FMUL.FTZ R7, R2, R0.reuse ;  /* 0x0000000002077220 */ /* 0x080fe20000410000 */
[----:B------:R-:W-:Y:S01]  /*b670*/  LOP3.LUT R2, R40, 0xffff0000, RZ, 0xc0, !PT ;  /* 0xffff000028027812 */ /* 0x000fe200078ec0ff */
[----:B------:R-:W-:Y:S01]  /*b680*/  FFMA.FTZ R34, R16, R0, -R5 ;  /* 0x0000000010227223 */ /* 0x000fe20000010805 */
[----:B------:R-:W-:Y:S01]  /*b690*/  LOP3.LUT R27, R13, 0xffff0000, RZ, 0xc0, !PT ;  /* 0xffff00000d1b7812 */ /* 0x000fe200078ec0ff */
[----:B------:R-:W-:Y:S01]  /*b6a0*/  FMUL.FTZ R8, R12, R9 ;  /* 0x000000090c087220 */ /* 0x000fe20000410000 */
[----:B------:R-:W-:Y:S01]  /*b6b0*/  SHF.L.U32 R13, R10, 0x10, RZ ;  /* 0x000000100a0d7819 */ /* 0x000fe200000006ff */
[----:B------:R-:W-:Y:S01]  /*b6c0*/  FFMA.FTZ R33, R16, R6, R7 ;  /* 0x0000000610217223 */ /* 0x000fe20000010007 */
[----:B------:R-:W-:Y:S01]  /*b6d0*/  SHF.L.U32 R5, R35, 0x10, RZ ;  /* 0x0000001023057819 */ /* 0x000fe200000006ff */
[-C--:B------:R-:W-:Y:S01]  /*b6e0*/  FMUL.FTZ R7, R12, R2.reuse ;  /* 0x000000020c077220 */ /* 0x080fe20000410000 */
[----:B------:R-:W-:Y:S01]  /*b6f0*/  SHF.L.U32 R17, R14, 0x10, RZ ;  /* 0x000000100e117819 */ /* 0x000fe200000006ff */
[----:B------:R-:W-:Y:S01]  /*b700*/  FFMA.FTZ R12, R18, R2, -R8 ;  /* 0x00000002120c7223 */ /* 0x000fe20000010808 */
[----:B------:R-:W-:Y:S01]  /*b710*/  LOP3.LUT R20, R14, 0xffff0000, RZ, 0xc0, !PT ;  /* 0xffff00000e147812 */ /* 0x000fe200078ec0ff */
[----:B------:R-:W-:Y:S01]  /*b720*/  IMAD.U32 R0, R36, 0x10000, RZ ;  /* 0x0001000024007824 */ /* 0x000fe200078e00ff */
[----:B------:R-:W-:Y:S01]  /*b730*/  LOP3.LUT R14, R10, 0xffff0000, RZ, 0xc0, !PT ;  /* 0xffff00000a0e7812 */ /* 0x000fe200078ec0ff */
[-C--:B------:R-:W-:Y:S01]  /*b740*/  FMUL.FTZ R2, R13, R5.reuse ;  /* 0x000000050d027220 */ /* 0x080fe20000410000 */
[----:B------:R-:W-:Y:S01]  /*b750*/  LOP3.LUT R10, R35, 0xffff0000, RZ, 0xc0, !PT ;  /* 0xffff0000230a7812 */ /* 0x000fe200078ec0ff */
[-C--:B------:R-:W-:Y:S01]  /*b760*/  FMUL.FTZ R6, R13, R0.reuse ;  /* 0x000000000d067220 */ /* 0x080fe20000410000 */
[----:B------:R-:W-:Y:S01]  /*b770*/  LOP3.LUT R26, R15, 0xffff0000, RZ, 0xc0, !PT ;  /* 0xffff00000f1a7812 */ /* 0x000fe200078ec0ff */
[C---:B------:R-:W-:Y:S01]  /*b780*/  FFMA.FTZ R29, R17.reuse, R0, -R2 ;  /* 0x00000000111d7223 */ /* 0x040fe20000010802 */
[----:B------:R-:W-:Y:S01]  /*b790*/  LOP3.LUT R0, R36, 0xffff0000, RZ, 0xc0, !PT ;  /* 0xffff000024007812 */ /* 0x000fe200078ec0ff */
[----:B------:R-:W-:Y:S01]  /*b7a0*/  FFMA.FTZ R28, R17, R5, R6 ;  /* 0x00000005111c7223 */ /* 0x000fe20000010006 */
[----:B------:R-:W-:Y:S01]  /*b7b0*/  SHF.L.U32 R5, R44, 0x10, RZ ;  /* 0x000000102c057819 */ /* 0x000fe200000006ff */
[----:B------:R-:W-:Y:S01]  /*b7c0*/  FFMA.FTZ R31, R18, R9, R7 ;  /* 0x00000009121f7223 */ /* 0x000fe20000010007 */
[----:B------:R-:W-:Y:S01]  /*b7d0*/  SHF.L.U32 R8, R42, 0x10, RZ ;  /* 0x000000102a087819 */ /* 0x000fe200000006ff */
[----:B------:R-:W-:Y:S01]  /*b7e0*/  FMUL.FTZ R6, R14, R10 ;  /* 0x0000000a0e067220 */ /* 0x000fe20000410000 */
[----:B------:R-:W-:Y:S01]  /*b7f0*/  LOP3.LUT R22, R11, 0xffff0000, RZ, 0xc0, !PT ;  /* 0xffff00000b167812 */ /* 0x000fe200078ec0ff */
[----:B------:R-:W-:Y:S01]  /*b800*/  IMAD.U32 R2, R41, 0x10000, RZ ;  /* 0x0001000029027824 */ /* 0x000fe200078e00ff */
[----:B------:R-:W-:Y:S01]  /*b810*/  F2FP.BF16.PACK_AB R12, R12, R34 ;  /* 0x000000220c0c723e */ /* 0x000fe200000010ff */
[----:B------:R-:W-:-:S02]  /*b820*/  FMUL.FTZ R9, R14, R0 ;  /* 0x000000000e097220 */ /* 0x000fc40000410000 */
[----:B------:R-:W-:Y:S02]  /*b830*/  IMAD.U32 R15, R11, 0x10000, RZ ;  /* 0x000100000b0f7824 */ /* 0x000fe400078e00ff */
[C---:B------:R-:W-:Y:S01]  /*b840*/  FFMA.FTZ R14, R20.reuse, R0, -R6 ;  /* 0x00000000140e7223 */ /* 0x040fe20000010806 */
[----:B------:R-:W-:Y:S01]  /*b850*/  SHF.L.U32 R0, R43, 0x10, RZ ;  /* 0x000000102b007819 */ /* 0x000fe200000006ff */
[C---:B------:R-:W-:Y:S02]  /*b860*/  FMUL.FTZ R7, R19.reuse, R2 ;  /* 0x0000000213077220 */ /* 0x040fe40000410000 */
[----:B------:R-:W-:Y:S01]  /*b870*/  FFMA.FTZ R20, R20, R10, R9 ;  /* 0x0000000a14147223 */ /* 0x000fe20000010009 */
[----:B------:R-:W-:Y:S01]  /*b880*/  F2FP.BF16.PACK_AB R14, R14, R29 ;  /* 0x0000001d0e0e723e */ /* 0x000fe200000010ff */
[----:B------:R-:W-:Y:S02]  /*b890*/  FMUL.FTZ R6, R19, R5 ;  /* 0x0000000513067220 */ /* 0x000fe40000410000 */
[----:B------:R-:W-:-:S02]  /*b8a0*/  FMUL.FTZ R9, R15, R8 ;  /* 0x000000080f097220 */ /* 0x000fc40000410000 */
[----:B------:R-:W-:Y:S01]  /*b8b0*/  FFMA.FTZ R18, R21, R5, -R7 ;  /* 0x0000000515127223 */ /* 0x000fe20000010807 */
[----:B------:R-:W-:Y:S01]  /*b8c0*/  LOP3.LUT R5, R43, 0xffff0000, RZ, 0xc0, !PT ;  /* 0xffff00002b057812 */ /* 0x000fe200078ec0ff */
[----:B------:R-:W-:Y:S01]  /*b8d0*/  FFMA.FTZ R17, R21, R2, R6 ;  /* 0x0000000215117223 */ /* 0x000fe20000010006 */
[----:B------:R-:W-:Y:S01]  /*b8e0*/  LOP3.LUT R2, R41, 0xffff0000, RZ, 0xc0, !PT ;  /* 0xffff000029027812 */ /* 0x000fe200078ec0ff */
[-C--:B------:R-:W-:Y:S01]  /*b8f0*/  FMUL.FTZ R7, R15, R0.reuse ;  /* 0x000000000f077220 */ /* 0x080fe20000410000 */
[----:B------:R-:W-:Y:S01]  /*b900*/  LOP3.LUT R6, R44, 0xffff0000, RZ, 0xc0, !PT ;  /* 0xffff00002c067812 */ /* 0x000fe200078ec0ff */
[----:B------:R-:W-:Y:S01]  /*b910*/  FFMA.FTZ R16, R24, R0, -R9 ;  /* 0x0000000018107223 */ /* 0x000fe20000010809 */
[----:B------:R-:W-:Y:S01]  /*b920*/  LOP3.LUT R0, R42, 0xffff0000, RZ, 0xc0, !PT ;  /* 0xffff00002a007812 */ /* 0x000fe200078ec0ff */
[----:B------:R-:W-:Y:S02]  /*b930*/  FFMA.FTZ R11, R24, R8, R7 ;  /* 0x00000008180b7223 */ /* 0x000fe40000010007 */
[----:B------:R-:W-:-:S02]  /*b940*/  FMUL.FTZ R10, R23, R2 ;  /* 0x00000002170a7220 */ /* 0x000fc40000410000 */
[C---:B------:R-:W-:Y:S02]  /*b950*/  FMUL.FTZ R8, R22.reuse, R0 ;  /* 0x0000000016087220 */ /* 0x040fe40000410000 */
[-C--:B------:R-:W-:Y:S02]  /*b960*/  FMUL.FTZ R9, R23, R6.reuse ;  /* 0x0000000617097220 */ /* 0x080fe40000410000 */
[-C--:B------:R-:W-:Y:S02]  /*b970*/  FMUL.FTZ R7, R22, R5.reuse ;  /* 0x0000000516077220 */ /* 0x080fe40000410000 */
[----:B------:R-:W-:Y:S01]  /*b980*/  FFMA.FTZ R13, R27, R6, -R10 ;  /* 0x000000061b0d7223 */ /* 0x000fe2000001080a */
[----:B------:R-:W-:Y:S01]  /*b990*/  F2FP.BF16.PACK_AB R10, R20, R28 ;  /* 0x0000001c140a723e */ /* 0x000fe200000010ff */
[C---:B------:R-:W-:Y:S01]  /*b9a0*/  FFMA.FTZ R15, R26.reuse, R5, -R8 ;  /* 0x000000051a0f7223 */ /* 0x040fe20000010808 */
[----:B------:R-:W-:Y:S01]  /*b9b0*/  F2FP.BF16.PACK_AB R8, R31, R33 ;  /* 0x000000211f08723e */ /* 0x000fe200000010ff */
[----:B------:R-:W-:Y:S01]  /*b9c0*/  FFMA.FTZ R9, R27, R2, R9 ;  /* 0x000000021b097223 */ /* 0x000fe20000010009 */
[----:B------:R-:W-:Y:S01]  /*b9d0*/  F2FP.BF16.PACK_AB R13, R13, R18 ;  /* 0x000000120d0d723e */ /* 0x000fe200000010ff */
[----:B------:R-:W-:Y:S01]  /*b9e0*/  FFMA.FTZ R7, R26, R0, R7 ;  /* 0x000000001a077223 */ /* 0x000fe20000010007 */
[----:B------:R-:W-:-:S02]  /*b9f0*/  F2FP.BF16.PACK_AB R15, R15, R16 ;  /* 0x000000100f0f723e */ /* 0x000fc400000010ff */
[----:B------:R-:W-:Y:S02]  /*ba00*/  F2FP.BF16.PACK_AB R9, R9, R17 ;  /* 0x000000110909723e */ /* 0x000fe400000010ff */
[----:B------:R-:W-:Y:S01]  /*ba10*/  F2FP.BF16.PACK_AB R11, R7, R11 ;  /* 0x0000000b070b723e */ /* 0x000fe200000010ff */
[----:B------:R1:W-:Y:S04]  /*ba20*/  STS.128 [R32+0x7100], R12 ;  /* 0x0071000c20007388 */ /* 0x0003e80000000c00 */
[----:B------:R1:W-:Y:S02]  /*ba30*/  STS.128 [R30+0x7100], R8 ;  /* 0x007100081e007388 */ /* 0x0003e40000000c00 */
.L_x_127:
[----:B------:R-:W-:Y:S05]  /*ba40*/  BSYNC B0 ;  /* 0x0000000000007941 */ /* 0x000fea0003800000 */
.L_x_126:
[----:B------:R-:W-:Y:S01]  /*ba50*/  IADD3 R0, R39, 0x20, RZ ;  /* 0x0000002027007810 */ /* 0x000fe20007ffe0ff */
[----:B------:R-:W-:Y:S03]  /*ba60*/  BSSY B0, `(.L_x_128) ;  /* 0x000005d000007945 */ /* 0x000fe60003800000 */
[----:B------:R-:W-:-:S13]  /*ba70*/  ISETP.GE.OR P1, PT, R0, UR4, P0 ;  /* 0x0000000400007c0c */ /* 0x000fda0008726670 */
[----:B------:R-:W-:Y:S05]  /*ba80*/  @P1 BRA `(.L_x_129) ;  /* 0x000005a000001947 */ /* 0x000fea0003800000 */
[----:B------:R-:W-:Y:S01]  /*ba90*/  SHF.R.S32.HI R2, RZ, 0x1f, R0 ;  /* 0x0000001fff027819 */ /* 0x000fe20000011400 */
[----:B------:R-:W-:Y:S01]  /*baa0*/  IMAD.SHL.U32 R5, R0, 0x40, RZ ;  /* 0x0000004000057824 */ /* 0x000fe200078e00ff */
[----:B------:R-:W-:Y:S02]  /*bab0*/  IADD3 R7, R25, c[0x0][0x27c], RZ ;  /* 0x00009f0019077a10 */ /* 0x000fe40007ffe0ff */
[----:B------:R-:W-:Y:S02]  /*bac0*/  LEA.HI R2, R2, R0, RZ, 0x3 ;  /* 0x0000000002027211 */ /* 0x000fe400078f18ff */
[----:B------:R-:W-:-:S03]  /*bad0*/  LOP3.LUT R0, R5, 0x1c0, RZ, 0xc0, !PT ;  /* 0x000001c005007812 */ /* 0x000fc600078ec0ff */
[----:B------:R-:W-:Y:S01]  /*bae0*/  IMAD.SHL.U32 R2, R2, 0x40, RZ ;  /* 0x0000004002027824 */ /* 0x000fe200078e00ff */
[----:B------:R-:W-:Y:S02]  /*baf0*/  LOP3.LUT R5, R0, 0x38, R25, 0xf8, !PT ;  /* 0x0000003800057812 */ /* 0x000fe400078ef819 */
[----:B------:R-:W-:Y:S02]  /*bb00*/  SHF.R.U32.HI R6, RZ, 0x3, R0 ;  /* 0x00000003ff067819 */ /* 0x000fe40000011600 */
[----:B------:R-:W-:Y:S02]  /*bb10*/  LOP3.LUT R2, R2, 0xfffffe00, RZ, 0xc0, !PT ;  /* 0xfffffe0002027812 */ /* 0x000fe400078ec0ff */
[----:B------:R-:W-:Y:S02]  /*bb20*/  LOP3.LUT R0, R0, 0x38, R7, 0xf8, !PT ;  /* 0x0000003800007812 */ /* 0x000fe400078ef807 */
[C-C-:B------:R-:W-:Y:S02]  /*bb30*/  LOP3.LUT R5, R2.reuse, R5, R6.reuse, 0xf6, !PT ;  /* 0x0000000502057212 */ /* 0x140fe400078ef606 */
[----:B------:R-:W-:-:S02]  /*bb40*/  LOP3.LUT R0, R2, R0, R6, 0xf6, !PT ;  /* 0x0000000002007212 */ /* 0x000fc400078ef606 */
[----:B-1----:R-:W-:Y:S02]  /*bb50*/  SHF.L.U32 R32, R5, 0x1, RZ ;  /* 0x0000000105207819 */ /* 0x002fe400000006ff */
[----:B------:R-:W-:Y:S01]  /*bb60*/  SHF.L.U32 R2, R36, 0x10, RZ ;  /* 0x0000001024027819 */ /* 0x000fe200000006ff */
[----:B------:R-:W-:Y:S01]  /*bb70*/  IMAD.SHL.U32 R30, R0, 0x2, RZ ;  /* 0x00000002001e7824 */ /* 0x000fe200078e00ff */
[----:B------:R-:W-:Y:S01]  /*bb80*/  LOP3.LUT R0, R35, 0xffff0000, RZ, 0xc0, !PT ;  /* 0xffff000023007812 */ /* 0x000fe200078ec0ff */
[----:B------:R-:W1:Y:S04]  /*bb90*/  LDS.128 R12, [R32+0x7100] ;  /* 0x00710000200c7984 */ /* 0x000e680000000c00 */
[----:B------:R-:W2:Y:S01]  /*bba0*/  LDS.128 R8, [R30+0x7100] ;  /* 0x007100001e087984 */ /* 0x000ea20000000c00 */
[C---:B-1----:R-:W-:Y:S01]  /*bbb0*/  SHF.L.U32 R17, R12.reuse, 0x10, RZ ;  /* 0x000000100c117819 */ /* 0x042fe200000006ff */
[----:B------:R-:W-:Y:S01]  /*bbc0*/  IMAD.U32 R21, R13, 0x10000, RZ ;  /* 0x000100000d157824 */ /* 0x000fe200078e00ff */
[----:B------:R-:W-:Y:S01]  /*bbd0*/  LOP3.LUT R20, R12, 0xffff0000, RZ, 0xc0, !PT ;  /* 0xffff00000c147812 */ /* 0x000fe200078ec0ff */
[----:B------:R-:W-:Y:S01]  /*bbe0*/  IMAD.U32 R24, R15, 0x10000, RZ ;  /* 0x000100000f187824 */ /* 0x000fe200078e00ff */
[----:B------:R-:W-:Y:S01]  /*bbf0*/  SHF.L.U32 R12, R35, 0x10, RZ ;  /* 0x00000010230c7819 */ /* 0x000fe200000006ff */
[----:B--2---:R-:W-:Y:S01]  /*bc00*/  IMAD.U32 R5, R10, 0x10000, RZ ;  /* 0x000100000a057824 */ /* 0x004fe200078e00ff */
[----:B------:R-:W-:Y:S01]  /*bc10*/  LOP3.LUT R27, R13, 0xffff0000, RZ, 0xc0, !PT ;  /* 0xffff00000d1b7812 */ /* 0x000fe200078ec0ff */
[----:B------:R-:W-:Y:S01]  /*bc20*/  IMAD.U32 R19, R9, 0x10000, RZ ;  /* 0x0001000009137824 */ /* 0x000fe200078e00ff */
[----:B------:R-:W-:Y:S01]  /*bc30*/  SHF.L.U32 R13, R14, 0x10, RZ ;  /* 0x000000100e0d7819 */ /* 0x000fe200000006ff */
[-C--:B------:R-:W-:Y:S01]  /*bc40*/  FMUL.FTZ R6, R12, R5.reuse ;  /* 0x000000050c067220 */ /* 0x080fe20000410000 */
[----:B------:R-:W-:Y:S01]  /*bc50*/  LOP3.LUT R7, R10, 0xffff0000, RZ, 0xc0, !PT ;  /* 0xffff00000a077812 */ /* 0x000fe200078ec0ff */
[----:B------:R-:W-:Y:S01]  /*bc60*/  FMUL.FTZ R5, R2, R5 ;  /* 0x0000000502057220 */ /* 0x000fe20000410000 */
[----:B------:R-:W-:Y:S01]  /*bc70*/  LOP3.LUT R16, R14, 0xffff0000, RZ, 0xc0, !PT ;  /* 0xffff00000e107812 */ /* 0x000fe200078ec0ff */
[-C--:B------:R-:W-:Y:S01]  /*bc80*/  FFMA.FTZ R37, R2, R13.reuse, -R6 ;  /* 0x0000000d02257223 */ /* 0x080fe20000010806 */
[----:B------:R-:W-:Y:S01]  /*bc90*/  LOP3.LUT R2, R36, 0xffff0000, RZ, 0xc0, !PT ;  /* 0xffff000024027812 */ /* 0x000fe200078ec0ff */
[----:B------:R-:W-:Y:S01]  /*bca0*/  FFMA.FTZ R34, R12, R13, R5 ;  /* 0x0000000d0c227223 */ /* 0x000fe20000010005 */
[----:B------:R-:W-:Y:S01]  /*bcb0*/  LOP3.LUT R26, R15, 0xffff0000, RZ, 0xc0, !PT ;  /* 0xffff00000f1a7812 */ /* 0x000fe200078ec0ff */
[----:B------:R-:W-:Y:S01]  /*bcc0*/  IMAD.U32 R5, R40, 0x10000, RZ ;  /* 0x0001000028057824 */ /* 0x000fe200078e00ff */
[C---:B------:R-:W-:Y:S01]  /*bcd0*/  SHF.L.U32 R14, R8.reuse, 0x10, RZ ;  /* 0x00000010080e7819 */ /* 0x040fe200000006ff */
[----:B------:R-:W-:Y:S01]  /*bce0*/  IMAD.U32 R18, R11, 0x10000, RZ ;  /* 0x000100000b127824 */ /* 0x000fe200078e00ff */
[----:B------:R-:W-:Y:S01]  /*bcf0*/  LOP3.LUT R15, R8, 0xffff0000, RZ, 0xc0, !PT ;  /* 0xffff0000080f7812 */ /* 0x000fe200078ec0ff */
[-C--:B------:R-:W-:Y:S01]  /*bd00*/  FMUL.FTZ R8, R0, R7.reuse ;  /* 0x0000000700087220 */ /* 0x080fe20000410000 */
[----:B------:R-:W-:Y:S01]  /*bd10*/  SHF.L.U32 R6, R38, 0x10, RZ ;  /* 0x0000001026067819 */ /* 0x000fe200000006ff */
[C---:B------:R-:W-:Y:S01]  /*bd20*/  FMUL.FTZ R7, R2.reuse, R7 ;  /* 0x0000000702077220 */ /* 0x040fe20000410000 */
[----:B------:R-:W-:Y:S01]  /*bd30*/  LOP3.LUT R23, R9, 0xffff0000, RZ, 0xc0, !PT ;  /* 0xffff000009177812 */ /* 0x000fe200078ec0ff */
[----:B------:R-:W-:Y:S01]  /*bd40*/  FFMA.FTZ R33, R2, R16, -R8 ;  /* 0x0000001002217223 */ /* 0x000fe20000010808 */
[----:B------:R-:W-:Y:S01]  /*bd50*/  LOP3.LUT R9, R38, 0xffff0000, RZ, 0xc0, !PT ;  /* 0xffff000026097812 */ /* 0x000fe200078ec0ff */
[----:B------:R-:W-:Y:S01]  /*bd60*/  FMUL.FTZ R8, R5, R14 ;  /* 0x0000000e05087220 */ /* 0x000fe20000410000 */
[----:B------:R-:W-:Y:S01]  /*bd70*/  LOP3.LUT R22, R11, 0xffff0000, RZ, 0xc0, !PT ;  /* 0xffff00000b167812 */ /* 0x000fe200078ec0ff */
[----:B------:R-:W-:Y:S01]  /*bd80*/  FFMA.FTZ R31, R0, R16, R7 ;  /* 0x00000010001f7223 */ /* 0x000fe20000010007 */
[----:B------:R-:W-:Y:S01]  /*bd90*/  LOP3.LUT R0, R40, 0xffff0000, RZ, 0xc0, !PT ;  /* 0xffff000028007812 */ /* 0x000fe200078ec0ff */
[----:B------:R-:W-:Y:S01]  /*bda0*/  FMUL.FTZ R2, R6, R14 ;  /* 0x0000000e06027220 */ /* 0x000fe20000410000 */
[----:B------:R-:W-:Y:S01]  /*bdb0*/  SHF.L.U32 R7, R42, 0x10, RZ ;  /* 0x000000102a077819 */ /* 0x000fe200000006ff */
[----:B------:R-:W-:Y:S01]  /*bdc0*/  FFMA.FTZ R28, R6, R17, R8 ;  /* 0x00000011061c7223 */ /* 0x000fe20000010008 */
[----:B------:R-:W-:Y:S01]  /*bdd0*/  F2FP.BF16.PACK_AB R14, R33, R37 ;  /* 0x00000025210e723e */ /* 0x000fe200000010ff */
[----:B------:R-:W-:Y:S01]  /*bde0*/  FFMA.FTZ R29, R5, R17, -R2 ;  /* 0x00000011051d7223 */ /* 0x000fe20000010802 */
[----:B------:R-:W-:Y:S01]  /*bdf0*/  SHF.L.U32 R5, R44, 0x10, RZ ;  /* 0x000000102c057819 */ /* 0x000fe200000006ff */
[----:B------:R-:W-:-:S02]  /*be00*/  FMUL.FTZ R6, R9, R15 ;  /* 0x0000000f09067220 */ /* 0x000fc40000410000 */
[----:B------:R-:W-:Y:S02]  /*be10*/  IMAD.U32 R2, R41, 0x10000, RZ ;  /* 0x0001000029027824 */ /* 0x000fe400078e00ff */
[C---:B------:R-:W-:Y:S02]  /*be20*/  FMUL.FTZ R10, R0.reuse, R15 ;  /* 0x0000000f000a7220 */ /* 0x040fe40000410000 */
[-C--:B------:R-:W-:Y:S02]  /*be30*/  FFMA.FTZ R12, R0, R20.reuse, -R6 ;  /* 0x00000014000c7223 */ /* 0x080fe40000010806 */
[----:B------:R-:W-:Y:S02]  /*be40*/  FMUL.FTZ R8, R2, R19 ;  /* 0x0000001302087220 */ /* 0x000fe40000410000 */
[----:B------:R-:W-:Y:S01]  /*be50*/  FFMA.FTZ R20, R9, R20, R10 ;  /* 0x0000001409147223 */ /* 0x000fe2000001000a */
[----:B------:R-:W-:Y:S01]  /*be60*/  F2FP.BF16.PACK_AB R12, R12, R29 ;  /* 0x0000001d0c0c723e */ /* 0x000fe200000010ff */
[----:B------:R-:W-:-:S02]  /*be70*/  IMAD.U32 R0, R43, 0x10000, RZ ;  /* 0x000100002b007824 */ /* 0x000fc400078e00ff */
[----:B------:R-:W-:Y:S02]  /*be80*/  FMUL.FTZ R6, R5, R19 ;  /* 0x0000001305067220 */ /* 0x000fe40000410000 */
[-C--:B------:R-:W-:Y:S02]  /*be90*/  FMUL.FTZ R9, R7, R18.reuse ;  /* 0x0000001207097220 */ /* 0x080fe40000410000 */
[-C--:B------:R-:W-:Y:S01]  /*bea0*/  FFMA.FTZ R19, R5, R21.reuse, -R8 ;  /* 0x0000001505137223 */ /* 0x080fe20000010808 */
[----:B------:R-:W-:Y:S01]  /*beb0*/  LOP3.LUT R5, R43, 0xffff0000, RZ, 0xc0, !PT ;  /* 0xffff00002b057812 */ /* 0x000fe200078ec0ff */
[----:B------:R-:W-:Y:S01]  /*bec0*/  FFMA.FTZ R17, R2, R21, R6 ;  /* 0x0000001502117223 */ /* 0x000fe20000010006 */
[----:B------:R-:W-:Y:S01]  /*bed0*/  LOP3.LUT R2, R41, 0xffff0000, RZ, 0xc0, !PT ;  /* 0xffff000029027812 */ /* 0x000fe200078ec0ff */
[----:B------:R-:W-:Y:S01]  /*bee0*/  FMUL.FTZ R8, R0, R18 ;  /* 0x0000001200087220 */ /* 0x000fe20000410000 */
[----:B------:R-:W-:Y:S01]  /*bef0*/  LOP3.LUT R6, R44, 0xffff0000, RZ, 0xc0, !PT ;  /* 0xffff00002c067812 */ /* 0x000fe200078ec0ff */
[-C--:B------:R-:W-:Y:S01]  /*bf00*/  FFMA.FTZ R16, R0, R24.reuse, -R9 ;  /* 0x0000001800107223 */ /* 0x080fe20000010809 */
[----:B------:R-:W-:Y:S01]  /*bf10*/  LOP3.LUT R0, R42, 0xffff0000, RZ, 0xc0, !PT ;  /* 0xffff00002a007812 */ /* 0x000fe200078ec0ff */
[----:B------:R-:W-:-:S02]  /*bf20*/  FFMA.FTZ R11, R7, R24, R8 ;  /* 0x00000018070b7223 */ /* 0x000fc40000010008 */
[-C--:B------:R-:W-:Y:S02]  /*bf30*/  FMUL.FTZ R10, R2, R23.reuse ;  /* 0x00000017020a7220 */ /* 0x080fe40000410000 */
[-C--:B------:R-:W-:Y:S02]  /*bf40*/  FMUL.FTZ R8, R0, R22.reuse ;  /* 0x0000001600087220 */ /* 0x080fe40000410000 */
[C---:B------:R-:W-:Y:S02]  /*bf50*/  FMUL.FTZ R9, R6.reuse, R23 ;  /* 0x0000001706097220 */ /* 0x040fe40000410000 */
[----:B------:R-:W-:Y:S02]  /*bf60*/  FMUL.FTZ R7, R5, R22 ;  /* 0x0000001605077220 */ /* 0x000fe40000410000 */
[-C--:B------:R-:W-:Y:S01]  /*bf70*/  FFMA.FTZ R13, R6, R27.reuse, -R10 ;  /* 0x0000001b060d7223 */ /* 0x080fe2000001080a */
[----:B------:R-:W-:Y:S01]  /*bf80*/  F2FP.BF16.PACK_AB R10, R31, R34 ;  /* 0x000000221f0a723e */ /* 0x000fe200000010ff */
[----:B------:R-:W-:Y:S01]  /*bf90*/  FFMA.FTZ R15, R5, R26, -R8 ;  /* 0x0000001a050f7223 */ /* 0x000fe20000010808 */
        /* <DEDUP_REMOVED lines=9> */
.L_x_129:
[----:B------:R-:W-:Y:S05]  /*c030*/  BSYNC B0 ;  /* 0x0000000000007941 */ /* 0x000fea0003800000 */
.L_x_128:
        /* <DEDUP_REMOVED lines=94> */
.L_x_131:
[----:B------:R-:W-:Y:S05]  /*c620*/  BSYNC B0 ;  /* 0x0000000000007941 */ /* 0x000fea0003800000 */
.L_x_130:
[----:B------:R-:W-:-:S04]  /*c630*/  IADD3 R0, R39, 0x60, RZ ;  /* 0x0000006027007810 */ /* 0x000fc80007ffe0ff */
        /* <DEDUP_REMOVED lines=14> */
[----:B------:R-:W-:Y:S02]  /*c720*/  SHF.L.U32 R31, R5, 0x1, RZ ;  /* 0x00000001051f7819 */ /* 0x000fe400000006ff */
[----:B------:R-:W-:Y:S01]  /*c730*/  SHF.L.U32 R2, R36, 0x10, RZ ;  /* 0x0000001024027819 */ /* 0x000fe200000006ff */
[----:B-1----:R-:W-:Y:S01]  /*c740*/  IMAD.SHL.U32 R30, R0, 0x2, RZ ;  /* 0x00000002001e7824 */ /* 0x002fe200078e00ff */
        /* <DEDUP_REMOVED lines=36> */
[-C--:B------:R-:W-:Y:S01]  /*c990*/  FFMA.FTZ R27, R6, R17.reuse, R8 ;  /* 0x00000011061b7223 */ /* 0x080fe20000010008 */
        /* <DEDUP_REMOVED lines=38> */
.L_x_121:
[----:B------:R-:W-:Y:S05]  /*cc00*/  BSYNC B2 ;  /* 0x0000000000027941 */ /* 0x000fea0003800000 */
.L_x_105:
[----:B------:R-:W-:Y:S01]  /*cc10*/  IMAD R0, R49, c[0x0][0x208], RZ ;  /* 0x0000820031007a24 */ /* 0x000fe200078e02ff */
[----:B------:R-:W-:Y:S01]  /*cc20*/  SHF.L.U32 R5, R56, 0x6, RZ ;  /* 0x0000000638057819 */ /* 0x000fe200000006ff */
[----:B------:R-:W-:Y:S01]  /*cc30*/  IMAD.WIDE.U32 R6, R55, c[0x0][0x208], RZ ;  /* 0x0000820037067a25 */ /* 0x000fe200078e00ff */
[----:B-1----:R-:W-:Y:S01]  /*cc40*/  SHF.R.S32.HI R10, RZ, 0x4, R52 ;  /* 0x00000004ff0a7819 */ /* 0x002fe20000011434 */
[----:B------:R-:W-:-:S04]  /*cc50*/  DEPBAR.LE SB0, 0x0 ;  /* 0x000080000000791a */ /* 0x000fc80000000000 */
[----:B------:R-:W-:Y:S01]  /*cc60*/  IMAD R2, R55, c[0x0][0x20c], R0 ;  /* 0x0000830037027a24 */ /* 0x000fe200078e0200 */
[----:B------:R-:W-:Y:S01]  /*cc70*/  SHF.L.U32 R9, R47, 0x3, RZ ;  /* 0x000000032f097819 */ /* 0x000fe200000006ff */
[----:B------:R-:W-:Y:S01]  /*cc80*/  IMAD R8, R51, c[0x0][0x218], RZ ;  /* 0x0000860033087a24 */ /* 0x000fe200078e02ff */
[----:B------:R-:W-:Y:S01]  /*cc90*/  LOP3.LUT R0, R5, 0x1c0, RZ, 0xc0, !PT ;  /* 0x000001c005007812 */ /* 0x000fe200078ec0ff */
[----:B------:R-:W-:Y:S01]  /*cca0*/  UISETP.GE.AND UP0, UPT, UR13, 0x71, UPT ;  /* 0x000000710d00788c */ /* 0x000fe2000bf06270 */
[----:B------:R-:W-:Y:S02]  /*ccb0*/  LEA.HI R5, R52, R10, RZ, 0x1 ;  /* 0x0000000a34057211 */ /* 0x000fe400078f08ff */
[----:B------:R-:W-:Y:S02]  /*ccc0*/  IADD3 R7, R7, R2, RZ ;  /* 0x0000000207077210 */ /* 0x000fe40007ffe0ff */
[----:B------:R-:W-:Y:S02]  /*ccd0*/  LOP3.LUT R9, R0, 0x8, R9, 0xf8, !PT ;  /* 0x0000000800097812 */ /* 0x000fe400078ef809 */
[----:B------:R-:W-:Y:S01]  /*cce0*/  SHF.R.U32.HI R0, RZ, 0x3, R0 ;  /* 0x00000003ff007819 */ /* 0x000fe20000011600 */
[----:B------:R-:W-:Y:S01]  /*ccf0*/  IMAD.WIDE.U32 R6, R54, c[0x0][0x218], R6 ;  /* 0x0000860036067a25 */ /* 0x000fe200078e0006 */
[----:B------:R-:W-:-:S02]  /*cd00*/  LOP3.LUT R5, R5, 0xfffffffe, RZ, 0xc0, !PT ;  /* 0xfffffffe05057812 */ /* 0x000fc400078ec0ff */
[----:B------:R-:W-:Y:S02]  /*cd10*/  LOP3.LUT R9, R9, R0, RZ, 0x3c, !PT ;  /* 0x0000000009097212 */ /* 0x000fe400078e3cff */
[----:B------:R-:W-:Y:S02]  /*cd20*/  SHF.L.U32 R2, R48, 0x6, RZ ;  /* 0x0000000630027819 */ /* 0x000fe400000006ff */
[----:B------:R-:W-:Y:S01]  /*cd30*/  IADD3 R0, R10, -R5, RZ ;  /* 0x800000050a007210 */ /* 0x000fe20007ffe0ff */
[----:B------:R-:W-:Y:S01]  /*cd40*/  IMAD R5, R54, c[0x0][0x21c], R8 ;  /* 0x0000870036057a24 */ /* 0x000fe200078e0208 */
[----:B------:R-:W-:Y:S01]  /*cd50*/  BAR.SYNC.DEFER_BLOCKING 0x0 ;  /* 0x0000000000007b1d */ /* 0x000fe20000010000 */
[----:B------:R-:W-:Y:S02]  /*cd60*/  IADD3 R6, P0, R6, UR26, RZ ;  /* 0x0000001a06067c10 */ /* 0x000fe4000ff1e0ff */
[----:B------:R-:W-:Y:S02]  /*cd70*/  LOP3.LUT R2, R2, 0x1c0, RZ, 0xc0, !PT ;  /* 0x000001c002027812 */ /* 0x000fe400078ec0ff */
[----:B------:R-:W-:-:S02]  /*cd80*/  SHF.L.U32 R8, R0, 0x3, RZ ;  /* 0x0000000300087819 */ /* 0x000fc400000006ff */
[----:B------:R-:W-:Y:S02]  /*cd90*/  LEA R0, R0, R9, 0x9 ;  /* 0x0000000900007211 */ /* 0x000fe400078e48ff */
[----:B------:R-:W-:Y:S02]  /*cda0*/  LOP3.LUT P1, RZ, R56, 0x2, RZ, 0xc0, !PT ;  /* 0x0000000238ff7812 */ /* 0x000fe4000782c0ff */
[----:B------:R-:W-:Y:S02]  /*cdb0*/  IADD3.X R7, R7, UR5, R5, P0, !PT ;  /* 0x0000000507077c10 */ /* 0x000fe400087fe405 */
[----:B------:R-:W-:Y:S02]  /*cdc0*/  LOP3.LUT R8, R2, 0x8, R8, 0xf8, !PT ;  /* 0x0000000802087812 */ /* 0x000fe400078ef808 */
[----:B------:R-:W-:Y:S02]  /*cdd0*/  SHF.R.U32.HI R5, RZ, 0x3, R2 ;  /* 0x00000003ff057819 */ /* 0x000fe40000011602 */
[----:B------:R-:W-:-:S02]  /*cde0*/  LEA R2, P0, R6, c[0x0][0x1f8], 0x1 ;  /* 0x00007e0006027a11 */ /* 0x000fc400078008ff */
[----:B------:R-:W-:Y:S02]  /*cdf0*/  SHF.L.U32 R119, R0, 0x1, RZ ;  /* 0x0000000100777819 */ /* 0x000fe400000006ff */
[----:B------:R-:W-:Y:S01]  /*ce00*/  LOP3.LUT R117, R8, R5, RZ, 0x3c, !PT ;  /* 0x0000000508757212 */ /* 0x000fe200078e3cff */
[----:B------:R-:W1:Y:S01]  /*ce10*/  SHFL.IDX PT, R11, R2, 0x1, 0x181f ;  /* 0x00381f00020b7f89 */ /* 0x000e6200000e0000 */
[----:B------:R-:W-:Y:S02]  /*ce20*/  LEA.HI.X R5, R6, c[0x0][0x1fc], R7, 0x1, P0 ;  /* 0x00007f0006057a11 */ /* 0x000fe400000f0c07 */
[C---:B------:R-:W-:Y:S01]  /*ce30*/  IADD3 R0, R119.reuse, 0x3900, RZ ;  /* 0x0000390077007810 */ /* 0x040fe20007ffe0ff */
[----:B------:R-:W2:Y:S01]  /*ce40*/  SHFL.IDX PT, R12, R2, RZ, 0x181f ;  /* 0x00181fff020c7589 */ /* 0x000ea200000e0000 */
[----:B------:R-:W-:Y:S02]  /*ce50*/  IADD3 R234, R119, 0x3920, RZ ;  /* 0x0000392077ea7810 */ /* 0x000fe40007ffe0ff */
[----:B------:R-:W-:Y:S01]  /*ce60*/  @P1 IADD3 R234, R0, -0x20, RZ ;  /* 0xffffffe000ea1810 */ /* 0x000fe20007ffe0ff */
[----:B------:R-:W3:Y:S01]  /*ce70*/  SHFL.IDX PT, R8, R5, 0x1, 0x181f ;  /* 0x00381f0005087f89 */ /* 0x000ee200000e0000 */
[----:B------:R-:W-:-:S02]  /*ce80*/  SHF.L.U64.HI R241, R242, 0x1, R241 ;  /* 0x00000001f2f17819 */ /* 0x000fc400000102f1 */
[C---:B------:R-:W-:Y:S01]  /*ce90*/  ISETP.GE.AND P0, PT, R242.reuse, c[0x0][0x1d4], PT ;  /* 0x00007500f2007a0c */ /* 0x040fe20003f06270 */
[----:B------:R-:W4:Y:S01]  /*cea0*/  SHFL.IDX PT, R13, R5, RZ, 0x181f ;  /* 0x00181fff050d7589 */ /* 0x000f2200000e0000 */
[----:B------:R-:W-:Y:S02]  /*ceb0*/  SHF.L.U32 R242, R242, 0x1, RZ ;  /* 0x00000001f2f27819 */ /* 0x000fe400000006ff */
[----:B------:R-:W-:Y:S01]  /*cec0*/  SHF.L.U32 R9, R50, 0x6, RZ ;  /* 0x0000000632097819 */ /* 0x000fe200000006ff */
[----:B------:R-:W5:Y:S01]  /*ced0*/  SHFL.IDX PT, R6, R2, 0x3, 0x181f ;  /* 0x00781f0002067f89 */ /* 0x000f6200000e0000 */
[----:B------:R-:W-:Y:S02]  /*cee0*/  ISETP.LT.OR P6, PT, R46, 0x1, P0 ;  /* 0x000000012e00780c */ /* 0x000fe400007c1670 */
[----:B------:R-:W-:Y:S01]  /*cef0*/  LOP3.LUT R116, R9, 0xfffffe00, RZ, 0xc0, !PT ;  /* 0xfffffe0009747812 */ /* 0x000fe200078ec0ff */
[----:B------:R-:W5:Y:S01]  /*cf00*/  SHFL.IDX PT, R0, R2, 0x4, 0x181f ;  /* 0x00981f0002007f89 */ /* 0x000f6200000e0000 */
[----:B------:R-:W-:-:S02]  /*cf10*/  SHF.L.U32 R195, R45, 0x1, RZ ;  /* 0x000000012dc37819 */ /* 0x000fc400000006ff */
[C---:B------:R-:W-:Y:S01]  /*cf20*/  IADD3 R240, R234.reuse, 0x800, RZ ;  /* 0x00000800eaf07810 */ /* 0x040fe20007ffe0ff */
[----:B------:R-:W5:Y:S01]  /*cf30*/  SHFL.IDX PT, R10, R2, 0x2, 0x181f ;  /* 0x00581f00020a7f89 */ /* 0x000f6200000e0000 */
[-C--:B-1----:R-:W-:Y:S02]  /*cf40*/  IADD3 R14, P1, R11, R242.reuse, RZ ;  /* 0x000000f20b0e7210 */ /* 0x082fe40007f3e0ff */
[----:B------:R-:W-:Y:S01]  /*cf50*/  IADD3 R239, R234, 0x1000, RZ ;  /* 0x00001000eaef7810 */ /* 0x000fe20007ffe0ff */
[----:B------:R-:W1:Y:S01]  /*cf60*/  SHFL.IDX PT, R19, R5, 0x3, 0x181f ;  /* 0x00781f0005137f89 */ /* 0x000e6200000e0000 */
[----:B--2---:R-:W-:Y:S02]  /*cf70*/  IADD3 R16, P2, R12, R242, RZ ;  /* 0x000000f20c107210 */ /* 0x004fe40007f5e0ff */
[----:B------:R-:W-:Y:S01]  /*cf80*/  IADD3 R238, R234, 0x1800, RZ ;  /* 0x00001800eaee7810 */ /* 0x000fe20007ffe0ff */
[----:B------:R-:W2:Y:S01]  /*cf90*/  SHFL.IDX PT, R18, R2, 0x5, 0x181f ;  /* 0x00b81f0002127f89 */ /* 0x000ea200000e0000 */
[----:B---3--:R-:W-:-:S02]  /*cfa0*/  IADD3.X R15, R8, R241, RZ, P1, !PT ;  /* 0x000000f1080f7210 */ /* 0x008fc40000ffe4ff */
[C---:B------:R-:W-:Y:S01]  /*cfb0*/  IADD3 R237, R234.reuse, 0x2000, RZ ;  /* 0x00002000eaed7810 */ /* 0x040fe20007ffe0ff */
[----:B------:R-:W3:Y:S01]  /*cfc0*/  SHFL.IDX PT, R7, R5, 0x2, 0x181f ;  /* 0x00581f0005077f89 */ /* 0x000ee200000e0000 */
[----:B----4-:R-:W-:Y:S02]  /*cfd0*/  IADD3.X R17, R13, R241, RZ, P2, !PT ;  /* 0x000000f10d117210 */ /* 0x010fe400017fe4ff */
[----:B------:R-:W-:Y:S01]  /*cfe0*/  IADD3 R236, R234, 0x2800, RZ ;  /* 0x00002800eaec7810 */ /* 0x000fe20007ffe0ff */
[----:B------:R-:W4:Y:S01]  /*cff0*/  SHFL.IDX PT, R20, R5, 0x4, 0x181f ;  /* 0x00981f0005147f89 */ /* 0x000f2200000e0000 */
[-C--:B-----5:R-:W-:Y:S02]  /*d000*/  IADD3 R8, P1, R6, R242.reuse, RZ ;  /* 0x000000f206087210 */ /* 0x0a0fe40007f3e0ff */
[----:B------:R-:W-:Y:S01]  /*d010*/  IADD3 R235, R234, 0x3000, RZ ;  /* 0x00003000eaeb7810 */ /* 0x000fe20007ffe0ff */
[----:B------:R-:W5:Y:S01]  /*d020*/  SHFL.IDX PT, R21, R5, 0x5, 0x181f ;  /* 0x00b81f0005157f89 */ /* 0x000f6200000e0000 */
[----:B------:R-:W-:-:S02]  /*d030*/  IADD3 R6, P2, R0, R242, RZ ;  /* 0x000000f200067210 */ /* 0x000fc40007f5e0ff */
[----:B------:R-:W-:Y:S01]  /*d040*/  LEA R0, R53, R116, 0xa ;  /* 0x0000007435007211 */ /* 0x000fe200078e50ff */
[----:B------:R-:W-:Y:S01]  /*d050*/  LDSM.16.M88.4 R48, [R119+0x3900] ;  /* 0x003900007730783b */ /* 0x000fe20000000200 */
[----:B------:R-:W-:Y:S02]  /*d060*/  IADD3 R12, P4, R10, R242, RZ ;  /* 0x000000f20a0c7210 */ /* 0x000fe40007f9e0ff */
[----:B------:R-:W-:Y:S01]  /*d070*/  IADD3 R0, R117, R0, RZ ;  /* 0x0000000075007210 */ /* 0x000fe20007ffe0ff */
[----:B------:R-:W-:Y:S01]  /*d080*/  SHFL.IDX PT, R2, R2, 0x6, 0x181f ;  /* 0x00d81f0002027f89 */ /* 0x000fe200000e0000 */
[----:B-1----:R-:W-:Y:S02]  /*d090*/  IADD3.X R9, R19, R241, RZ, P1, !PT ;  /* 0x000000f113097210 */ /* 0x002fe40000ffe4ff */
[----:B------:R-:W-:Y:S01]  /*d0a0*/  SHF.L.U32 R230, R0, 0x1, RZ ;  /* 0x0000000100e67819 */ /* 0x000fe200000006ff */
[----:B------:R-:W-:Y:S01]  /*d0b0*/  SHFL.IDX PT, R5, R5, 0x6, 0x181f ;  /* 0x00d81f0005057f89 */ /* 0x000fe200000e0000 */
[----:B--2---:R-:W-:-:S02]  /*d0c0*/  IADD3 R10, P1, R18, R242, RZ ;  /* 0x000000f2120a7210 */ /* 0x004fc40007f3e0ff */
[----:B------:R-:W-:Y:S01]  /*d0d0*/  LEA R233, R3, R230, 0x1 ;  /* 0x000000e603e97211 */ /* 0x000fe200078e08ff */
[----:B------:R-:W1:Y:S01]  /*d0e0*/  LDSM.16.M88.4 R36, [R230+0x7100] ;  /* 0x00710000e624783b */ /* 0x000e620000000200 */
[-C--:B---3--:R-:W-:Y:S02]  /*d0f0*/  IADD3.X R13, R7, R241.reuse, RZ, P4, !PT ;  /* 0x000000f1070d7210 */ /* 0x088fe400027fe4ff */
[----:B------:R-:W-:Y:S01]  /*d100*/  ISETP.LT.OR P4, PT, R46, 0x11, P0 ;  /* 0x000000112e00780c */ /* 0x000fe20000781670 */
[----:B------:R-:W2:Y:S01]  /*d110*/  LDSM.16.M88.4 R32, [R230+0x9100] ;  /* 0x00910000e620783b */ /* 0x000ea20000000200 */
[-C--:B----4-:R-:W-:Y:S02]  /*d120*/  IADD3.X R7, R20, R241.reuse, RZ, P2, !PT ;  /* 0x000000f114077210 */ /* 0x090fe400017fe4ff */
[----:B------:R-:W-:Y:S01]  /*d130*/  ISETP.LT.OR P2, PT, R46, 0x21, P0 ;  /* 0x000000212e00780c */ /* 0x000fe20000741670 */
[----:B------:R-:W-:Y:S01]  /*d140*/  LDSM.16.M88.4 R80, [R119+0x4100] ;  /* 0x004100007750783b */ /* 0x000fe20000000200 */
[----:B-----5:R-:W-:-:S02]  /*d150*/  IADD3.X R11, R21, R241, RZ, P1, !PT ;  /* 0x000000f1150b7210 */ /* 0x020fc40000ffe4ff */
[----:B------:R-:W-:Y:S01]  /*d160*/  ISETP.LT.OR P1, PT, R46, 0x31, P0 ;  /* 0x000000312e00780c */ /* 0x000fe20000721670 */
[----:B------:R-:W-:Y:S01]  /*d170*/  LDSM.16.M88.4 R88, [R119+0x4900] ;  /* 0x004900007758783b */ /* 0x000fe20000000200 */
[----:B------:R-:W-:Y:S02]  /*d180*/  MOV R0, 0x40 ;  /* 0x0000004000007802 */ /* 0x000fe40000000f00 */
[----:B------:R-:W-:Y:S01]  /*d190*/  LEA R231, R4, R230, 0x1 ;  /* 0x000000e604e77211 */ /* 0x000fe200078e08ff */
[----:B------:R-:W-:Y:S03]  /*d1a0*/  LDSM.16.M88.4 R96, [R119+0x5100] ;  /* 0x005100007760783b */ /* 0x000fe60000000200 */
[----:B------:R-:W-:Y:S01]  /*d1b0*/  LEA R232, R3, R231, 0x1 ;  /* 0x000000e703e87211 */ /* 0x000fe200078e08ff */
[----:B------:R-:W-:Y:S04]  /*d1c0*/  LDSM.16.M88.4 R104, [R119+0x5900] ;  /* 0x005900007768783b */ /* 0x000fe80000000200 */
[----:B------:R-:W-:Y:S04]  /*d1d0*/  LDSM.16.M88.4 R112, [R119+0x6100] ;  /* 0x006100007770783b */ /* 0x000fe80000000200 */
[----:B------:R-:W-:Y:S04]  /*d1e0*/  LDSM.16.M88.4 R124, [R119+0x6900] ;  /* 0x00690000777c783b */ /* 0x000fe80000000200 */
[----:B------:R-:W-:Y:S04]  /*d1f0*/  LDSM.16.M88.4 R52, [R234] ;  /* 0x00000000ea34783b */ /* 0x000fe80000000200 */
[----:B------:R-:W-:Y:S04]  /*d200*/  LDSM.16.M88.4 R84, [R234+0x800] ;  /* 0x00080000ea54783b */ /* 0x000fe80000000200 */
[----:B------:R-:W-:Y:S01]  /*d210*/  LDSM.16.M88.4 R92, [R234+0x1000] ;  /* 0x00100000ea5c783b */ /* 0x000fe20000000200 */
[----:B-1----:R-:W-:Y:S03]  /*d220*/  HMMA.16816.F32.BF16 R68, R36, R50, RZ ;  /* 0x000000322444723c */ /* 0x002fe600000418ff */
[----:B------:R-:W-:Y:S04]  /*d230*/  LDSM.16.M88.4 R100, [R234+0x1800] ;  /* 0x00180000ea64783b */ /* 0x000fe80000000200 */
[----:B------:R-:W-:Y:S04]  /*d240*/  LDSM.16.M88.4 R108, [R234+0x2000] ;  /* 0x00200000ea6c783b */ /* 0x000fe80000000200 */
[----:B------:R-:W-:Y:S04]  /*d250*/  LDSM.16.M88.4 R120, [R234+0x2800] ;  /* 0x00280000ea78783b */ /* 0x000fe80000000200 */
[----:B------:R-:W-:Y:S04]  /*d260*/  LDSM.16.M88.4 R128, [R234+0x3000] ;  /* 0x00300000ea80783b */ /* 0x000fe80000000200 */
[----:B------:R-:W-:Y:S04]  /*d270*/  LDSM.16.M88.4 R28, [R233+0x7100] ;  /* 0x00710000e91c783b */ /* 0x000fe80000000200 */
[----:B------:R-:W1:Y:S04]  /*d280*/  LDSM.16.M88.4 R24, [R233+0x9100] ;  /* 0x00910000e918783b */ /* 0x000e680000000200 */
[----:B------:R-:W-:Y:S01]  /*d290*/  @!PT LDS RZ, [RZ] ;  /* 0x00000000fffff984 */ /* 0x000fe20000000800 */
[----:B------:R-:W-:Y:S01]  /*d2a0*/  @!PT LDS RZ, [RZ] ;  /* 0x00000000fffff984 */ /* 0x000fe20000000800 */
[----:B------:R-:W-:Y:S01]  /*d2b0*/  @!PT LDS RZ, [RZ] ;  /* 0x00000000fffff984 */ /* 0x000fe20000000800 */
[----:B------:R3:W-:Y:S01]  /*d2c0*/  LDGSTS.E.BYPASS.LTC128B.128 [R195+0x100], [R16.64], !P6 ;  /* 0x0010000010c37fae */ /* 0x0007e2000f101d56 */
[----:B------:R-:W-:-:S03]  /*d2d0*/  ISETP.LT.OR P6, PT, R46, 0x41, P0 ;  /* 0x000000412e00780c */ /* 0x000fc600007c1670 */
[----:B------:R4:W-:Y:S01]  /*d2e0*/  LDGSTS.E.BYPASS.LTC128B.128 [R195+0x900], [R14.64], !P4 ;  /* 0x009000000ec37fae */ /* 0x0009e2000e101d56 */
[----:B------:R-:W-:Y:S02]  /*d2f0*/  LOP3.LUT P4, RZ, R56, 0x4, RZ, 0xc0, !PT ;  /* 0x0000000438ff7812 */ /* 0x000fe4000788c0ff */
[----:B--2---:R-:W-:Y:S01]  /*d300*/  HMMA.16816.F32.BF16 R56, R32, R48, RZ ;  /* 0x000000302038723c */ /* 0x004fe200000418ff */
[----:B------:R4:W-:Y:S01]  /*d310*/  LDGSTS.E.BYPASS.LTC128B.128 [R195+0x1100], [R12.64], !P2 ;  /* 0x011000000cc37fae */ /* 0x0009e2000d101d56 */
[----:B------:R-:W-:Y:S02]  /*d320*/  ISETP.LT.OR P2, PT, R46, 0x51, P0 ;  /* 0x000000512e00780c */ /* 0x000fe40000741670 */
[----:B------:R-:W-:Y:S01]  /*d330*/  SEL R0, R0, 0xffffffc0, !P4 ;  /* 0xffffffc000007807 */ /* 0x000fe20006000000 */
[----:B------:R2:W-:Y:S01]  /*d340*/  LDGSTS.E.BYPASS.LTC128B.128 [R195+0x1900], [R8.64], !P1 ;  /* 0x0190000008c37fae */ /* 0x0005e2000c901d56 */
[----:B------:R-:W-:Y:S02]  /*d350*/  ISETP.LT.OR P1, PT, R46, 0x61, P0 ;  /* 0x000000612e00780c */ /* 0x000fe40000721670 */
[----:B------:R-:W-:Y:S01]  /*d360*/  IADD3 R229, R119, R0, RZ ;  /* 0x0000000077e57210 */ /* 0x000fe20007ffe0ff */
[----:B------:R5:W-:Y:S01]  /*d370*/  LDGSTS.E.BYPASS.LTC128B.128 [R195+0x2100], [R6.64], !P6 ;  /* 0x0210000006c37fae */ /* 0x000be2000f101d56 */
[----:B------:R-:W-:-:S02]  /*d380*/  IADD3 R228, R0, R234, RZ ;  /* 0x000000ea00e47210 */ /* 0x000fc40007ffe0ff */
[----:B------:R-:W-:Y:S01]  /*d390*/  PLOP3.LUT P6, PT, PT, PT, UP0, 0x80, 0x0 ;  /* 0x000000000000781c */ /* 0x000fe20003fcf008 */
[----:B------:R-:W-:Y:S04]  /*d3a0*/  STL [R1], R195 ;  /* 0x000000c301007387 */ /* 0x000fe80000100800 */
[----:B------:R2:W-:Y:S01]  /*d3b0*/  LDGSTS.E.BYPASS.LTC128B.128 [R195+0x2900], [R10.64], !P2 ;  /* 0x029000000ac37fae */ /* 0x0005e2000d101d56 */
[----:B----4-:R-:W-:Y:S01]  /*d3c0*/  HMMA.16816.F32.BF16 R12, R36, R48, RZ ;  /* 0x00000030240c723c */ /* 0x010fe200000418ff */
[----:B-----5:R-:W-:-:S07]  /*d3d0*/  IADD3 R6, P0, R2, R242, RZ ;  /* 0x000000f202067210 */ /* 0x020fce0007f1e0ff */
[----:B-1----:R-:W-:Y:S01]  /*d3e0*/  HMMA.16816.F32.BF16 R56, R24, R52, R56 ;  /* 0x000000341838723c */ /* 0x002fe20000041838 */
[----:B------:R-:W-:-:S05]  /*d3f0*/  IADD3.X R7, R5, R241, RZ, P0, !PT ;  /* 0x000000f105077210 */ /* 0x000fca00007fe4ff */
[----:B------:R1:W-:Y:S04]  /*d400*/  LDGSTS.E.BYPASS.LTC128B.128 [R195+0x3100], [R6.64], !P1 ;  /* 0x0310000006c37fae */ /* 0x0003e8000c901d56 */
[----:B------:R-:W-:Y:S06]  /*d410*/  LDSM.16.M88.4 R40, [R229+0x3900] ;  /* 0x00390000e528783b */ /* 0x000fec0000000200 */
[----:B------:R-:W-:Y:S01]  /*d420*/  HMMA.16816.F32.BF16 R60, R28, R52, R12 ;  /* 0x000000341c3c723c */ /* 0x000fe2000004180c */
[----:B------:R-:W4:Y:S04]  /*d430*/  LDSM.16.M88.4 R20, [R231+0x7100] ;  /* 0x00710000e714783b */ /* 0x000f280000000200 */
[----:B---3--:R-:W3:Y:S04]  /*d440*/  LDSM.16.M88.4 R16, [R231+0x9100] ;  /* 0x00910000e710783b */ /* 0x008ee80000000200 */
[----:B------:R-:W-:Y:S04]  /*d450*/  LDSM.16.M88.4 R44, [R228] ;  /* 0x00000000e42c783b */ /* 0x000fe80000000200 */
[----:B------:R-:W5:Y:S04]  /*d460*/  LDSM.16.M88.4 R12, [R232+0x7100] ;  /* 0x00710000e80c783b */ /* 0x000f680000000200 */
[----:B--2---:R-:W2:Y:S04]  /*d470*/  LDSM.16.M88.4 R8, [R232+0x9100] ;  /* 0x00910000e808783b */ /* 0x004ea80000000200 */
[----:B------:R-:W0:Y:S03]  /*d480*/  LDGDEPBAR ;  /* 0x00000000000079af */ /* 0x000e260000000000 */
[----:B----4-:R-:W-:Y:S08]  /*d490*/  HMMA.16816.F32.BF16 R64, R20, R40, R60 ;  /* 0x000000281440723c */ /* 0x010ff0000004183c */
[----:B------:R-:W-:Y:S08]  /*d4a0*/  HMMA.16816.F32.BF16 R60, R32, R50, RZ ;  /* 0x00000032203c723c */ /* 0x000ff000000418ff */
[----:B---3--:R-:W-:Y:S08]  /*d4b0*/  HMMA.16816.F32.BF16 R48, R16, R40, R56 ;  /* 0x000000281030723c */ /* 0x008ff00000041838 */
[----:B------:R-:W-:Y:S08]  /*d4c0*/  HMMA.16816.F32.BF16 R56, R28, R54, R68 ;  /* 0x000000361c38723c */ /* 0x000ff00000041844 */
[----:B-----5:R-:W-:Y:S08]  /*d4d0*/  HMMA.16816.F32.BF16 R68, R12, R44, R64 ;  /* 0x0000002c0c44723c */ /* 0x020ff00000041840 */
[----:B------:R-:W-:Y:S08]  /*d4e0*/  HMMA.16816.F32.BF16 R64, R24, R54, R60 ;  /* 0x000000361840723c */ /* 0x000ff0000004183c */
[----:B------:R-:W-:Y:S08]  /*d4f0*/  HMMA.16816.F32.BF16 R60, R36, R80, RZ ;  /* 0x00000050243c723c */ /* 0x000ff000000418ff */
[----:B--2---:R-:W-:Y:S01]  /*d500*/  HMMA.16816.F32.BF16 R76, R8, R44, R48 ;  /* 0x0000002c084c723c */ /* 0x004fe20000041830 */
[----:B------:R-:W2:Y:S01]  /*d510*/  LDSM.16.M88.4 R48, [R229+0x4100] ;  /* 0x00410000e530783b */ /* 0x000ea20000000200 */
        /* <DEDUP_REMOVED lines=10> */
[----:B------:R3:W1:Y:S10]  /*d5c0*/  MUFU.TANH R190, R0 ;  /* 0x0000000000be7308 */ /* 0x0006740000002400 */
[----:B--2---:R-:W-:Y:S08]  /*d5d0*/  HMMA.16816.F32.BF16 R60, R20, R48, R60 ;  /* 0x00000030143c723c */ /* 0x004ff0000004183c */
[----:B------:R-:W-:Y:S01]  /*d5e0*/  HMMA.16816.F32.BF16 R72, R8, R46, R64 ;  /* 0x0000002e0848723c */ /* 0x000fe20000041840 */
[----:B---3--:R-:W-:-:S07]  /*d5f0*/  FMUL.FTZ R0, R71, c[0x0][0x320] ;  /* 0x0000c80047007a20 */ /* 0x008fce0000410000 */
[----:B------:R-:W-:Y:S01]  /*d600*/  HMMA.16816.F32.BF16 R68, R12, R46, R52 ;  /* 0x0000002e0c44723c */ /* 0x000fe20000041834 */
[----:B------:R2:W3:Y:S07]  /*d610*/  MUFU.TANH R189, R0 ;  /* 0x0000000000bd7308 */ /* 0x0004ee0000002400 */
[----:B------:R-:W-:Y:S08]  /*d620*/  HMMA.16816.F32.BF16 R52, R24, R84, R56 ;  /* 0x000000541834723c */ /* 0x000ff00000041838 */
[----:B------:R-:W-:Y:S01]  /*d630*/  HMMA.16816.F32.BF16 R56, R36, R82, RZ ;  /* 0x000000522438723c */ /* 0x000fe200000418ff */
[----:B--2---:R-:W-:-:S04]  /*d640*/  FMUL.FTZ R0, R76, c[0x0][0x320] ;  /* 0x0000c8004c007a20 */ /* 0x004fc80000410000 */
[----:B------:R2:W1:Y:S03]  /*d650*/  MUFU.TANH R188, R0 ;  /* 0x0000000000bc7308 */ /* 0x0004660000002400 */
[----:B------:R-:W-:Y:S08]  /*d660*/  HMMA.16816.F32.BF16 R64, R32, R82, RZ ;  /* 0x000000522040723c */ /* 0x000ff000000418ff */
[----:B------:R-:W-:Y:S01]  /*d670*/  HMMA.16816.F32.BF16 R44, R16, R48, R52 ;  /* 0x00000030102c723c */ /* 0x000fe20000041834 */
[----:B--2---:R-:W-:-:S07]  /*d680*/  FMUL.FTZ R0, R77, c[0x0][0x320] ;  /* 0x0000c8004d007a20 */ /* 0x004fce0000410000 */
[-C--:B------:R-:W-:Y:S01]  /*d690*/  HMMA.16816.F32.BF16 R52, R28, R86.reuse, R56 ;  /* 0x000000561c34723c */ /* 0x080fe20000041838 */
[----:B------:R2:W1:Y:S07]  /*d6a0*/  MUFU.TANH R187, R0 ;  /* 0x0000000000bb7308 */ /* 0x00046e0000002400 */
[----:B------:R-:W-:Y:S08]  /*d6b0*/  HMMA.16816.F32.BF16 R64, R24, R86, R64 ;  /* 0x000000561840723c */ /* 0x000ff00000041840 */
[----:B------:R-:W-:Y:S01]  /*d6c0*/  HMMA.16816.F32.BF16 R56, R32, R88, RZ ;  /* 0x000000582038723c */ /* 0x000fe200000418ff */
[----:B--2---:R-:W-:-:S04]  /*d6d0*/  FMUL.FTZ R0, R78, c[0x0][0x320] ;  /* 0x0000c8004e007a20 */ /* 0x004fc80000410000 */
[----:B------:R2:W1:Y:S03]  /*d6e0*/  MUFU.TANH R183, R0 ;  /* 0x0000000000b77308 */ /* 0x0004660000002400 */
[-C--:B------:R-:W-:Y:S08]  /*d6f0*/  HMMA.16816.F32.BF16 R52, R20, R50.reuse, R52 ;  /* 0x000000321434723c */ /* 0x080ff00000041834 */
[----:B------:R-:W-:Y:S01]  /*d700*/  HMMA.16816.F32.BF16 R64, R16, R50, R64 ;  /* 0x000000321040723c */ /* 0x000fe20000041840 */
[----:B------:R-:W-:Y:S01]  /*d710*/  LDSM.16.M88.4 R48, [R228+0x1000] ;  /* 0x00100000e430783b */ /* 0x000fe20000000200 */
[----:B--2---:R-:W-:-:S06]  /*d720*/  FMUL.FTZ R0, R79, c[0x0][0x320] ;  /* 0x0000c8004f007a20 */ /* 0x004fcc0000410000 */
[----:B-----5:R-:W-:Y:S01]  /*d730*/  HMMA.16816.F32.BF16 R76, R8, R40, R44 ;  /* 0x00000028084c723c */ /* 0x020fe2000004182c */
[----:B------:R-:W2:Y:S01]  /*d740*/  LDSM.16.M88.4 R44, [R229+0x4900] ;  /* 0x00490000e52c783b */ /* 0x000ea20000000200 */
        /* <DEDUP_REMOVED lines=18> */
[----:B--2---:R-:W-:Y:S01]  /*d870*/  HMMA.16816.F32.BF16 R60, R20, R44, R60 ;  /* 0x0000002c143c723c */ /* 0x004fe2000004183c */
[----:B-----5:R-:W-:-:S04]  /*d880*/  FMUL.FTZ R0, R74, c[0x0][0x320] ;  /* 0x0000c8004a007a20 */ /* 0x020fc80000410000 */
[----:B------:R2:W1:Y:S02]  /*d890*/  MUFU.TANH R175, R0 ;  /* 0x0000000000af7308 */ /* 0x0004640000002400 */
[----:B--2---:R-:W-:Y:S02]  /*d8a0*/  FMUL.FTZ R0, R75, c[0x0][0x320] ;  /* 0x0000c8004b007a20 */ /* 0x004fe40000410000 */
[----:B------:R-:W-:Y:S04]  /*d8b0*/  HMMA.16816.F32.BF16 R72, R8, R42, R64 ;  /* 0x0000002a0848723c */ /* 0x000fe80000041840 */
[----:B------:R2:W1:Y:S04]  /*d8c0*/  MUFU.TANH R176, R0 ;  /* 0x0000000000b07308 */ /* 0x0004680000002400 */
[----:B------:R-:W-:Y:S01]  /*d8d0*/  HMMA.16816.F32.BF16 R64, R32, R90, RZ ;  /* 0x0000005a2040723c */ /* 0x000fe200000418ff */
[----:B--2---:R-:W-:-:S04]  /*d8e0*/  FMUL.FTZ R0, R68, c[0x0][0x320] ;  /* 0x0000c80044007a20 */ /* 0x004fc80000410000 */
[----:B------:R2:W1:Y:S11]  /*d8f0*/  MUFU.TANH R178, R0 ;  /* 0x0000000000b27308 */ /* 0x0004760000002400 */
[----:B------:R-:W-:Y:S08]  /*d900*/  @!UPT UIADD3 URZ, URZ, URZ, URZ ;  /* 0x0000003f3f3ff290 */ /* 0x000ff0000fffe03f */
[----:B------:R-:W-:Y:S01]  /*d910*/  HMMA.16816.F32.BF16 R64, R24, R94, R64 ;  /* 0x0000005e1840723c */ /* 0x000fe20000041840 */
[----:B--2---:R-:W-:-:S04]  /*d920*/  FMUL.FTZ R0, R69, c[0x0][0x320] ;  /* 0x0000c80045007a20 */ /* 0x004fc80000410000 */
[----:B------:R2:W1:Y:S11]  /*d930*/  MUFU.TANH R177, R0 ;  /* 0x0000000000b17308 */ /* 0x0004760000002400 */
[----:B------:R-:W-:Y:S08]  /*d940*/  @!UPT UIADD3 URZ, URZ, URZ, URZ ;  /* 0x0000003f3f3ff290 */ /* 0x000ff0000fffe03f */
[----:B------:R-:W-:Y:S01]  /*d950*/  HMMA.16816.F32.BF16 R64, R16, R46, R64 ;  /* 0x0000002e1040723c */ /* 0x000fe20000041840 */
[----:B--2---:R-:W-:-:S04]  /*d960*/  FMUL.FTZ R0, R70, c[0x0][0x320] ;  /* 0x0000c80046007a20 */ /* 0x004fc80000410000 */
[----:B------:R2:W1:Y:S02]  /*d970*/  MUFU.TANH R174, R0 ;  /* 0x0000000000ae7308 */ /* 0x0004640000002400 */
[----:B--2---:R-:W-:Y:S02]  /*d980*/  FMUL.FTZ R0, R71, c[0x0][0x320] ;  /* 0x0000c80047007a20 */ /* 0x004fe40000410000 */
[----:B------:R-:W-:Y:S04]  /*d990*/  HMMA.16816.F32.BF16 R68, R12, R42, R52 ;  /* 0x0000002a0c44723c */ /* 0x000fe80000041834 */
[----:B------:R2:W1:Y:S04]  /*d9a0*/  MUFU.TANH R173, R0 ;  /* 0x0000000000ad7308 */ /* 0x0004680000002400 */
[----:B------:R-:W-:Y:S08]  /*d9b0*/  HMMA.16816.F32.BF16 R52, R24, R92, R56 ;  /* 0x0000005c1834723c */ /* 0x000ff00000041838 */
[----:B------:R-:W-:Y:S01]  /*d9c0*/  HMMA.16816.F32.BF16 R56, R36, R90, RZ ;  /* 0x0000005a2438723c */ /* 0x000fe200000418ff */
[----:B--2---:R-:W-:-:S04]  /*d9d0*/  FMUL.FTZ R0, R76, c[0x0][0x320] ;  /* 0x0000c8004c007a20 */ /* 0x004fc80000410000 */
[----:B------:R2:W1:Y:S11]  /*d9e0*/  MUFU.TANH R172, R0 ;  /* 0x0000000000ac7308 */ /* 0x0004760000002400 */
[----:B------:R-:W-:Y:S01]  /*d9f0*/  HMMA.16816.F32.BF16 R40, R16, R44, R52 ;  /* 0x0000002c1028723c */ /* 0x000fe20000041834 */
[----:B--2---:R-:W-:-:S07]  /*da00*/  FMUL.FTZ R0, R77, c[0x0][0x320] ;  /* 0x0000c8004d007a20 */ /* 0x004fce0000410000 */
[----:B------:R-:W-:Y:S01]  /*da10*/  HMMA.16816.F32.BF16 R52, R28, R94, R56 ;  /* 0x0000005e1c34723c */ /* 0x000fe20000041838 */
[----:B------:R2:W1:Y:S07]  /*da20*/  MUFU.TANH R171, R0 ;  /* 0x0000000000ab7308 */ /* 0x00046e0000002400 */
[----:B------:R-:W-:Y:S01]  /*da30*/  HMMA.16816.F32.BF16 R56, R32, R96, RZ ;  /* 0x000000602038723c */ /* 0x000fe200000418ff */
[----:B--2---:R-:W-:-:S04]  /*da40*/  FMUL.FTZ R0, R78, c[0x0][0x320] ;  /* 0x0000c8004e007a20 */ /* 0x004fc80000410000 */
[----:B------:R2:W1:Y:S02]  /*da50*/  MUFU.TANH R93, R0 ;  /* 0x00000000005d7308 */ /* 0x0004640000002400 */
[----:B--2---:R-:W-:Y:S02]  /*da60*/  FMUL.FTZ R0, R79, c[0x0][0x320] ;  /* 0x0000c8004f007a20 */ /* 0x004fe40000410000 */
[----:B------:R-:W-:Y:S04]  /*da70*/  HMMA.16816.F32.BF16 R76, R8, R48, R40 ;  /* 0x00000030084c723c */ /* 0x000fe80000041828 */
[----:B------:R2:W1:Y:S04]  /*da80*/  MUFU.TANH R168, R0 ;  /* 0x0000000000a87308 */ /* 0x0004680000002400 */
[----:B------:R-:W-:Y:S01]  /*da90*/  HMMA.16816.F32.BF16 R40, R20, R46, R52 ;  /* 0x0000002e1428723c */ /* 0x000fe20000041834 */
[----:B------:R-:W5:Y:S07]  /*daa0*/  LDSM.16.M88.4 R52, [R229+0x5100] ;  /* 0x00510000e534783b */ /* 0x000f6e0000000200 */
[----:B------:R-:W-:Y:S01]  /*dab0*/  HMMA.16816.F32.BF16 R44, R24, R100, R56 ;  /* 0x00000064182c723c */ /* 0x000fe20000041838 */
[----:B--2---:R-:W-:-:S04]  /*dac0*/  FMUL.FTZ R0, R68, c[0x0][0x320] ;  /* 0x0000c80044007a20 */ /* 0x004fc80000410000 */
[----:B------:R2:W1:Y:S02]  /*dad0*/  MUFU.TANH R170, R0 ;  /* 0x0000000000aa7308 */ /* 0x0004640000002400 */
[----:B--2---:R-:W-:-:S06]  /*dae0*/  FMUL.FTZ R0, R69, c[0x0][0x320] ;  /* 0x0000c80045007a20 */ /* 0x004fcc0000410000 */
[----:B------:R2:W1:Y:S11]  /*daf0*/  MUFU.TANH R169, R0 ;  /* 0x0000000000a97308 */ /* 0x0004760000002400 */
[----:B-----5:R-:W-:Y:S01]  /*db00*/  HMMA.16816.F32.BF16 R44, R16, R52, R44 ;  /* 0x00000034102c723c */ /* 0x020fe2000004182c */
[----:B--2---:R-:W-:-:S04]  /*db10*/  FMUL.FTZ R0, R70, c[0x0][0x320] ;  /* 0x0000c80046007a20 */ /* 0x004fc80000410000 */
        /* <DEDUP_REMOVED lines=14> */
[----:B------:R2:W1:Y:S03]  /*dc00*/  MUFU.TANH R92, R0 ;  /* 0x00000000005c7308 */ /* 0x0004660000002400 */
[----:B------:R-:W-:Y:S01]  /*dc10*/  HMMA.16816.F32.BF16 R60, R32, R98, RZ ;  /* 0x00000062203c723c */ /* 0x000fe200000418ff */
[----:B--2---:R-:W-:-:S07]  /*dc20*/  FMUL.FTZ R0, R75, c[0x0][0x320] ;  /* 0x0000c8004b007a20 */ /* 0x004fce0000410000 */
[----:B------:R-:W-:Y:S01]  /*dc30*/  HMMA.16816.F32.BF16 R72, R8, R50, R64 ;  /* 0x000000320848723c */ /* 0x000fe20000041840 */
[----:B------:R2:W1:Y:S11]  /*dc40*/  MUFU.TANH R118, R0 ;  /* 0x0000000000767308 */ /* 0x0004760000002400 */
[----:B------:R-:W-:Y:S04]  /*dc50*/  @!UPT UIADD3 URZ, URZ, URZ, URZ ;  /* 0x0000003f3f3ff290 */ /* 0x000fe8000fffe03f */
[----:B------:R-:W-:Y:S08]  /*dc60*/  HMMA.16816.F32.BF16 R64, R24, R102, R60 ;  /* 0x000000661840723c */ /* 0x000ff0000004183c */
[----:B------:R-:W-:Y:S01]  /*dc70*/  HMMA.16816.F32.BF16 R60, R36, R104, RZ ;  /* 0x00000068243c723c */ /* 0x000fe200000418ff */
[----:B--2---:R-:W-:-:S04]  /*dc80*/  FMUL.FTZ R0, R68, c[0x0][0x320] ;  /* 0x0000c80044007a20 */ /* 0x004fc80000410000 */
[----:B------:R2:W1:Y:S11]  /*dc90*/  MUFU.TANH R161, R0 ;  /* 0x0000000000a17308 */ /* 0x0004760000002400 */
[----:B------:R-:W-:Y:S01]  /*dca0*/  HMMA.16816.F32.BF16 R64, R16, R54, R64 ;  /* 0x000000361040723c */ /* 0x000fe20000041840 */
[----:B--2---:R-:W-:-:S07]  /*dcb0*/  FMUL.FTZ R0, R69, c[0x0][0x320] ;  /* 0x0000c80045007a20 */ /* 0x004fce0000410000 */
[----:B------:R-:W-:Y:S01]  /*dcc0*/  HMMA.16816.F32.BF16 R60, R28, R108, R60 ;  /* 0x0000006c1c3c723c */ /* 0x000fe2000004183c */
[----:B------:R2:W1:Y:S02]  /*dcd0*/  MUFU.TANH R158, R0 ;  /* 0x00000000009e7308 */ /* 0x0004640000002400 */
[----:B--2---:R-:W-:-:S06]  /*dce0*/  FMUL.FTZ R0, R70, c[0x0][0x320] ;  /* 0x0000c80046007a20 */ /* 0x004fcc0000410000 */
[----:B------:R2:W1:Y:S02]  /*dcf0*/  MUFU.TANH R157, R0 ;  /* 0x00000000009d7308 */ /* 0x0004640000002400 */
[----:B--2---:R-:W-:Y:S02]  /*dd00*/  FMUL.FTZ R0, R71, c[0x0][0x320] ;  /* 0x0000c80047007a20 */ /* 0x004fe40000410000 */
[----:B------:R-:W-:Y:S01]  /*dd10*/  HMMA.16816.F32.BF16 R68, R12, R50, R40 ;  /* 0x000000320c44723c */ /* 0x000fe20000041828 */
[----:B------:R-:W2:Y:S03]  /*dd20*/  LDSM.16.M88.4 R40, [R228+0x1800] ;  /* 0x00180000e428783b */ /* 0x000ea60000000200 */
        /* <DEDUP_REMOVED lines=13> */
[----:B--2---:R-:W-:Y:S01]  /*de00*/  HMMA.16816.F32.BF16 R76, R8, R40, R44 ;  /* 0x00000028084c723c */ /* 0x004fe2000004182c */
[----:B------:R-:W2:Y:S03]  /*de10*/  LDSM.16.M88.4 R44, [R229+0x5900] ;  /* 0x00590000e52c783b */ /* 0x000ea60000000200 */
[----:B------:R5:W1:Y:S02]  /*de20*/  MUFU.TANH R134, R0 ;  /* 0x0000000000867308 */ /* 0x000a640000002400 */
[----:B-----5:R-:W-:-:S06]  /*de30*/  FMUL.FTZ R0, R68, c[0x0][0x320] ;  /* 0x0000c80044007a20 */ /* 0x020fcc0000410000 */
[----:B------:R5:W1:Y:S02]  /*de40*/  MUFU.TANH R153, R0 ;  /* 0x0000000000997308 */ /* 0x000a640000002400 */
[----:B-----5:R-:W-:Y:S01]  /*de50*/  FMUL.FTZ R0, R69, c[0x0][0x320] ;  /* 0x0000c80045007a20 */ /* 0x020fe20000410000 */
[----:B--2---:R-:W-:Y:S05]  /*de60*/  HMMA.16816.F32.BF16 R60, R20, R44, R60 ;  /* 0x0000002c143c723c */ /* 0x004fea000004183c */
[----:B------:R2:W1:Y:S02]  /*de70*/  MUFU.TANH R139, R0 ;  /* 0x00000000008b7308 */ /* 0x0004640000002400 */
[----:B--2---:R-:W-:-:S06]  /*de80*/  FMUL.FTZ R0, R70, c[0x0][0x320] ;  /* 0x0000c80046007a20 */ /* 0x004fcc0000410000 */
        /* <DEDUP_REMOVED lines=9> */
[----:B--2---:R-:W-:-:S07]  /*df20*/  FMUL.FTZ R0, R73, c[0x0][0x320] ;  /* 0x0000c80049007a20 */ /* 0x004fce0000410000 */
[----:B------:R-:W-:Y:S01]  /*df30*/  HMMA.16816.F32.BF16 R56, R36, R106, RZ ;  /* 0x0000006a2438723c */ /* 0x000fe200000418ff */
        /* <DEDUP_REMOVED lines=18> */
[----:B------:R-:W-:Y:S01]  /*e060*/  HMMA.16816.F32.BF16 R68, R12, R42, R48 ;  /* 0x0000002a0c44723c */ /* 0x000fe20000041830 */
[----:B------:R-:W2:Y:S03]  /*e070*/  LDSM.16.M88.4 R48, [R228+0x2000] ;  /* 0x00200000e430783b */ /* 0x000ea60000000200 */
        /* <DEDUP_REMOVED lines=11> */
[----:B--2---:R-:W-:Y:S04]  /*e130*/  HMMA.16816.F32.BF16 R76, R8, R48, R40 ;  /* 0x00000030084c723c */ /* 0x004fe80000041828 */
        /* <DEDUP_REMOVED lines=33> */
[----:B------:R2:W1:Y:S02]  /*e350*/  MUFU.TANH R156, R0 ;  /* 0x00000000009c7308 */ /* 0x0004640000002400 */
[----:B--2---:R-:W-:Y:S11]  /*e360*/  FMUL.FTZ R0, R69, c[0x0][0x320] ;  /* 0x0000c80045007a20 */ /* 0x004ff60000410000 */
[----:B------:R-:W-:Y:S06]  /*e370*/  @!UPT UIADD3 URZ, URZ, URZ, URZ ;  /* 0x0000003f3f3ff290 */ /* 0x000fec000fffe03f */
        /* <DEDUP_REMOVED lines=22> */
[C---:B--2---:R-:W-:Y:S01]  /*e4e0*/  HMMA.16816.F32.BF16 R76, R8.reuse, R40, R44 ;  /* 0x00000028084c723c */ /* 0x044fe2000004182c */
[----:B------:R-:W2:Y:S01]  /*e4f0*/  LDSM.16.M88.4 R44, [R229+0x6900] ;  /* 0x00690000e52c783b */ /* 0x000ea20000000200 */
        /* <DEDUP_REMOVED lines=32> */
[----:B------:R5:W1:Y:S11]  /*e700*/  MUFU.TANH R85, R0 ;  /* 0x0000000000557308 */ /* 0x000a760000002400 */
[----:B------:R-:W-:Y:S08]  /*e710*/  @!UPT UIADD3 URZ, URZ, URZ, URZ ;  /* 0x0000003f3f3ff290 */ /* 0x000ff0000fffe03f */
[----:B--2---:R-:W-:Y:S01]  /*e720*/  HMMA.16816.F32.BF16 R32, R16, R44, R56 ;  /* 0x0000002c1020723c */ /* 0x004fe20000041838 */
[----:B-----5:R-:W-:-:S07]  /*e730*/  FMUL.FTZ R0, R74, c[0x0][0x320] ;  /* 0x0000c8004a007a20 */ /* 0x020fce0000410000 */
[----:B------:R-:W-:Y:S01]  /*e740*/  HMMA.16816.F32.BF16 R16, R16, R46, R36 ;  /* 0x0000002e1010723c */ /* 0x000fe20000041824 */
[----:B------:R2:W1:Y:S02]  /*e750*/  MUFU.TANH R84, R0 ;  /* 0x0000000000547308 */ /* 0x0004640000002400 */
[----:B--2---:R-:W-:-:S06]  /*e760*/  FMUL.FTZ R0, R75, c[0x0][0x320] ;  /* 0x0000c8004b007a20 */ /* 0x004fcc0000410000 */
[----:B------:R2:W1:Y:S02]  /*e770*/  MUFU.TANH R83, R0 ;  /* 0x0000000000537308 */ /* 0x0004640000002400 */
[----:B--2---:R-:W-:-:S06]  /*e780*/  FMUL.FTZ R0, R68, c[0x0][0x320] ;  /* 0x0000c80044007a20 */ /* 0x004fcc0000410000 */
[----:B------:R2:W1:Y:S02]  /*e790*/  MUFU.TANH R82, R0 ;  /* 0x0000000000527308 */ /* 0x0004640000002400 */
[----:B--2---:R-:W-:-:S06]  /*e7a0*/  FMUL.FTZ R0, R69, c[0x0][0x320] ;  /* 0x0000c80045007a20 */ /* 0x004fcc0000410000 */
[----:B------:R2:W1:Y:S02]  /*e7b0*/  MUFU.TANH R81, R0 ;  /* 0x0000000000517308 */ /* 0x0004640000002400 */
[----:B--2---:R-:W-:-:S06]  /*e7c0*/  FMUL.FTZ R0, R70, c[0x0][0x320] ;  /* 0x0000c80046007a20 */ /* 0x004fcc0000410000 */
[----:B------:R2:W1:Y:S02]  /*e7d0*/  MUFU.TANH R80, R0 ;  /* 0x0000000000507308 */ /* 0x0004640000002400 */
[----:B--2---:R-:W-:Y:S02]  /*e7e0*/  FMUL.FTZ R0, R71, c[0x0][0x320] ;  /* 0x0000c80047007a20 */ /* 0x004fe40000410000 */
[----:B------:R-:W-:Y:S01]  /*e7f0*/  HMMA.16816.F32.BF16 R68, R12, R42, R48 ;  /* 0x0000002a0c44723c */ /* 0x000fe20000041830 */
[----:B------:R-:W2:Y:S03]  /*e800*/  LDSM.16.M88.4 R48, [R228+0x3000] ;  /* 0x00300000e430783b */ /* 0x000ea60000000200 */
        /* <DEDUP_REMOVED lines=10> */
[----:B------:R-:W1:Y:S01]  /*e8b0*/  MUFU.TANH R62, R68 ;  /* 0x00000044003e7308 */ /* 0x000e620000002400 */
[----:B-----5:R-:W-:-:S07]  /*e8c0*/  FMUL.FTZ R0, R67, c[0x0][0x320] ;  /* 0x0000c80043007a20 */ /* 0x020fce0000410000 */
[----:B------:R-:W1:Y:S01]  /*e8d0*/  MUFU.TANH R61, R69 ;  /* 0x00000045003d7308 */ /* 0x000e620000002400 */
[-C--:B--2---:R-:W-:Y:S07]  /*e8e0*/  HMMA.16816.F32.BF16 R40, R12, R48.reuse, R40 ;  /* 0x000000300c28723c */ /* 0x084fee0000041828 */
[----:B------:R-:W2:Y:S01]  /*e8f0*/  MUFU.TANH R60, R70 ;  /* 0x00000046003c7308 */ /* 0x000ea20000002400 */
        /* <DEDUP_REMOVED lines=10> */
[----:B------:R-:W-:Y:S01]  /*e9a0*/  FMUL.FTZ R24, R24, c[0x0][0x320] ;  /* 0x0000c80018187a20 */ /* 0x000fe20000410000 */
[----:B------:R-:W-:Y:S01]  /*e9b0*/  P2R R19, PR, RZ, 0x40 ;  /* 0x00000040ff137803 */ /* 0x000fe20000000000 */
        /* <DEDUP_REMOVED lines=14> */
[----:B------:R1:W1:Y:S08]  /*eaa0*/  MUFU.TANH R48, R41 ;  /* 0x0000002900307308 */ /* 0x0002700000002400 */
[----:B------:R-:W1:Y:S08]  /*eab0*/  MUFU.TANH R43, R43 ;  /* 0x0000002b002b7308 */ /* 0x000e700000002400 */
[----:B------:R-:W1:Y:S08]  /*eac0*/  MUFU.TANH R24, R24 ;  /* 0x0000001800187308 */ /* 0x000e700000002400 */
        /* <DEDUP_REMOVED lines=12> */
[----:B--234-:R-:W-:Y:S01]  /*eb90*/  IMAD.U32 R2, RZ, RZ, UR17 ;  /* 0x00000011ff027e24 */ /* 0x01cfe2000f8e00ff */
[----:B------:R-:W-:Y:S01]  /*eba0*/  ISETP.NE.AND P6, PT, R197, 0x1, PT ;  /* 0x00000001c500780c */ /* 0x000fe20003fc5270 */
[----:B-1----:R-:W-:-:S03]  /*ebb0*/  IMAD.MOV.U32 R9, RZ, RZ, RZ ;  /* 0x000000ffff097224 */ /* 0x002fc600078e00ff */
[----:B------:R-:W-:-:S04]  /*ebc0*/  IADD3 R2, R196, UR6, R2 ;  /* 0x00000006c4027c10 */ /* 0x000fc8000fffe002 */
[----:B------:R-:W-:-:S05]  /*ebd0*/  IADD3 R5, R2, -0x70, RZ ;  /* 0xffffff9002057810 */ /* 0x000fca0007ffe0ff */
[----:B------:R-:W-:-:S04]  /*ebe0*/  @P6 IMAD.HI.U32 R6, R5, c[0x0][0x2bc], RZ ;  /* 0x0000af0005066a27 */ /* 0x000fc800078e00ff */
[----:B------:R-:W-:Y:S01]  /*ebf0*/  IMAD.MOV.U32 R2, RZ, RZ, R5 ;  /* 0x000000ffff027224 */ /* 0x000fe200078e0005 */
[----:B------:R-:W-:-:S04]  /*ec00*/  @P6 SHF.R.U32.HI R2, RZ, c[0x0][0x2c0], R6 ;  /* 0x0000b000ff026a19 */ /* 0x000fc80000011606 */
[----:B------:R-:W-:-:S04]  /*ec10*/  @!P5 IADD3 R7, P0, R2, UR8, RZ ;  /* 0x000000080207dc10 */ /* 0x000fc8000ff1e0ff */
[----:B------:R-:W-:Y:S02]  /*ec20*/  @!P5 LEA.HI.X.SX32 R8, R2, UR7, 0x1, P0 ;  /* 0x000000070208dc11 */ /* 0x000fe400080f0eff */
        /* <DEDUP_REMOVED lines=12> */
[----:B------:R-:W-:Y:S01]  /*ecf0*/  IMAD.WIDE.U32 R6, R9, c[0x0][0x1f0], R6 ;  /* 0x00007c0009067a25 */ /* 0x000fe200078e0006 */
[----:B------:R-:W-:Y:S03]  /*ed00*/  STL [R1+0x8], R9 ;  /* 0x0000080901007387 */ /* 0x000fe60000100800 */
        /* <DEDUP_REMOVED lines=18> */
[----:B---3--:R-:W-:-:S03]  /*ee30*/  IMAD.X R9, R9, 0x1, R241, P1 ;  /* 0x0000000109097824 */ /* 0x008fc600008e06f1 */
[----:B------:R-:W-:Y:S01]  /*ee40*/  SHFL.IDX PT, R18, R2, 0x3, 0x181f ;  /* 0x00781f0002127f89 */ /* 0x000fe200000e0000 */
[----:B----4-:R-:W-:Y:S01]  /*ee50*/  IMAD.X R7, R7, 0x1, R241, P0 ;  /* 0x0000000107077824 */ /* 0x010fe200000e06f1 */
[-C--:B------:R-:W-:Y:S02]  /*ee60*/  IADD3 R14, P0, R14, R242.reuse, RZ ;  /* 0x000000f20e0e7210 */ /* 0x080fe40007f1e0ff */
[----:B------:R-:W2:Y:S01]  /*ee70*/  SHFL.IDX PT, R17, R2, 0x4, 0x181f ;  /* 0x00981f0002117f89 */ /* 0x000ea200000e0000 */
[----:B-----5:R-:W-:-:S03]  /*ee80*/  IADD3 R12, P4, R12, R242, RZ ;  /* 0x000000f20c0c7210 */ /* 0x020fc60007f9e0ff */
[----:B------:R-:W3:Y:S01]  /*ee90*/  SHFL.IDX PT, R16, R2, 0x5, 0x181f ;  /* 0x00b81f0002107f89 */ /* 0x000ee200000e0000 */
[----:B------:R-:W-:-:S03]  /*eea0*/  IADD3 R10, P2, R10, R242, RZ ;  /* 0x000000f20a0a7210 */ /* 0x000fc60007f5e0ff */
[----:B------:R-:W4:Y:S01]  /*eeb0*/  SHFL.IDX PT, R2, R2, 0x6, 0x181f ;  /* 0x00d81f0002027f89 */ /* 0x000f2200000e0000 */
[----:B-1----:R-:W-:-:S03]  /*eec0*/  IMAD.X R15, R11, 0x1, R241, P0 ;  /* 0x000000010b0f7824 */ /* 0x002fc600000e06f1 */
        /* <DEDUP_REMOVED lines=13> */
.L_x_132:
        /* <DEDUP_REMOVED lines=13> */
[C---:B------:R-:W-:Y:S02]  /*f070*/  ISETP.GT.AND P0, PT, R2.reuse, RZ, PT ;  /* 0x000000ff0200720c */ /* 0x040fe40003f04270 */
[C---:B------:R-:W-:Y:S02]  /*f080*/  ISETP.GT.AND P1, PT, R2.reuse, 0x1, PT ;  /* 0x000000010200780c */ /* 0x040fe40003f24270 */
[----:B------:R-:W-:Y:S02]  /*f090*/  ISETP.GT.AND P2, PT, R2, 0x8, PT ;  /* 0x000000080200780c */ /* 0x000fe40003f44270 */
[----:B------:R-:W-:Y:S02]  /*f0a0*/  FSEL R10, R192, -INF , P0 ;  /* 0xff800000c00a7808 */ /* 0x000fe40000000000 */
[----:B------:R-:W-:Y:S02]  /*f0b0*/  FSEL R29, R191, -INF , P1 ;  /* 0xff800000bf1d7808 */ /* 0x000fe40000800000 */
[----:B------:R-:W-:-:S02]  /*f0c0*/  FSEL R16, R183, -INF , P0 ;  /* 0xff800000b7107808 */ /* 0x000fc40000000000 */
[----:B------:R-:W-:Y:S02]  /*f0d0*/  FSEL R12, R188, -INF , P0 ;  /* 0xff800000bc0c7808 */ /* 0x000fe40000000000 */
[----:B------:R-:W-:Y:S02]  /*f0e0*/  FSEL R32, R190, -INF , P0 ;  /* 0xff800000be207808 */ /* 0x000fe40000000000 */
[----:B------:R-:W-:Y:S02]  /*f0f0*/  ISETP.GT.AND P0, PT, R2, 0x9, PT ;  /* 0x000000090200780c */ /* 0x000fe40003f04270 */
[----:B------:R-:W-:Y:S02]  /*f100*/  FSEL R13, R187, -INF , P1 ;  /* 0xff800000bb0d7808 */ /* 0x000fe40000800000 */
[----:B------:R-:W-:Y:S02]  /*f110*/  FSEL R30, R186, -INF , P2 ;  /* 0xff800000ba1e7808 */ /* 0x000fe40001000000 */
[----:B------:R-:W-:-:S02]  /*f120*/  FMNMX.FTZ R5, R10, R29, !PT ;  /* 0x0000001d0a057209 */ /* 0x000fc40007810000 */
[----:B------:R-:W-:Y:S02]  /*f130*/  FSEL R17, R184, -INF , P1 ;  /* 0xff800000b8117808 */ /* 0x000fe40000800000 */
[----:B------:R-:W-:Y:S02]  /*f140*/  FSEL R33, R189, -INF , P1 ;  /* 0xff800000bd217808 */ /* 0x000fe40000800000 */
[----:B------:R-:W-:Y:S02]  /*f150*/  ISETP.GT.AND P1, PT, R2, 0x10, PT ;  /* 0x000000100200780c */ /* 0x000fe40003f24270 */
[----:B------:R-:W-:Y:S02]  /*f160*/  FSEL R14, R180, -INF , P2 ;  /* 0xff800000b40e7808 */ /* 0x000fe40001000000 */
[----:B------:R-:W-:Y:S02]  /*f170*/  FSEL R31, R185, -INF , P0 ;  /* 0xff800000b91f7808 */ /* 0x000fe40000000000 */
[----:B------:R-:W-:-:S02]  /*f180*/  FMNMX.FTZ R6, R12, R13, !PT ;  /* 0x0000000d0c067209 */ /* 0x000fc40007810000 */
[----:B------:R-:W-:Y:S02]  /*f190*/  FMNMX.FTZ R5, R30, R5, !PT ;  /* 0x000000051e057209 */ /* 0x000fe40007810000 */
[----:B------:R-:W-:Y:S02]  /*f1a0*/  FSEL R18, R175, -INF , P2 ;  /* 0xff800000af127808 */ /* 0x000fe40001000000 */
[----:B------:R-:W-:Y:S02]  /*f1b0*/  FSEL R34, R182, -INF , P2 ;  /* 0xff800000b6227808 */ /* 0x000fe40001000000 */
[----:B------:R-:W-:Y:S02]  /*f1c0*/  FSEL R70, R93, -INF , P1 ;  /* 0xff8000005d467808 */ /* 0x000fe40000800000 */
[----:B------:R-:W-:Y:S02]  /*f1d0*/  ISETP.GT.AND P2, PT, R2, 0x11, PT ;  /* 0x000000110200780c */ /* 0x000fe40003f44270 */
[----:B------:R-:W-:-:S02]  /*f1e0*/  FSEL R15, R179, -INF , P0 ;  /* 0xff800000b30f7808 */ /* 0x000fc40000000000 */
[----:B------:R-:W-:Y:S02]  /*f1f0*/  FSEL R93, R178, -INF , P1 ;  /* 0xff800000b25d7808 */ /* 0x000fe40000800000 */
[----:B------:R-:W-:Y:S02]  /*f200*/  FMNMX.FTZ R6, R14, R6, !PT ;  /* 0x000000060e067209 */ /* 0x000fe40007810000 */
[----:B------:R-:W-:Y:S02]  /*f210*/  FMNMX.FTZ R5, R31, R5, !PT ;  /* 0x000000051f057209 */ /* 0x000fe40007810000 */
[----:B------:R-:W-:Y:S02]  /*f220*/  FSEL R28, R176, -INF , P0 ;  /* 0xff800000b01c7808 */ /* 0x000fe40000000000 */
[----:B------:R-:W-:Y:S02]  /*f230*/  FSEL R35, R181, -INF , P0 ;  /* 0xff800000b5237808 */ /* 0x000fe40000000000 */
[----:B------:R-:W-:-:S02]  /*f240*/  ISETP.GT.AND P0, PT, R2, 0x18, PT ;  /* 0x000000180200780c */ /* 0x000fc40003f04270 */
[----:B------:R-:W-:Y:S02]  /*f250*/  FSEL R40, R172, -INF , P1 ;  /* 0xff800000ac287808 */ /* 0x000fe40000800000 */
[----:B------:R-:W-:Y:S02]  /*f260*/  FSEL R94, R177, -INF , P2 ;  /* 0xff800000b15e7808 */ /* 0x000fe40001000000 */
[----:B------:R-:W-:Y:S02]  /*f270*/  FMNMX.FTZ R6, R15, R6, !PT ;  /* 0x000000060f067209 */ /* 0x000fe40007810000 */
[----:B------:R-:W-:Y:S02]  /*f280*/  FMNMX.FTZ R5, R93, R5, !PT ;  /* 0x000000055d057209 */ /* 0x000fe40007810000 */
[----:B------:R-:W-:Y:S02]  /*f290*/  FSEL R97, R174, -INF , P1 ;  /* 0xff800000ae617808 */ /* 0x000fe40000800000 */
[----:B------:R-:W-:-:S02]  /*f2a0*/  ISETP.GT.AND P1, PT, R2, 0x19, PT ;  /* 0x000000190200780c */ /* 0x000fc40003f24270 */
[----:B------:R-:W-:Y:S02]  /*f2b0*/  FSEL R41, R171, -INF , P2 ;  /* 0xff800000ab297808 */ /* 0x000fe40001000000 */
[----:B------:R-:W-:Y:S02]  /*f2c0*/  FSEL R95, R170, -INF , P0 ;  /* 0xff800000aa5f7808 */ /* 0x000fe40000000000 */
[----:B------:R-:W-:Y:S02]  /*f2d0*/  FMNMX.FTZ R6, R40, R6, !PT ;  /* 0x0000000628067209 */ /* 0x000fe40007810000 */
[----:B------:R-:W-:Y:S02]  /*f2e0*/  FMNMX.FTZ R5, R94, R5, !PT ;  /* 0x000000055e057209 */ /* 0x000fe40007810000 */
[----:B------:R-:W-:Y:S02]  /*f2f0*/  FSEL R74, R168, -INF , P2 ;  /* 0xff800000a84a7808 */ /* 0x000fe40001000000 */
[----:B------:R-:W-:-:S02]  /*f300*/  FSEL R116, R173, -INF , P2 ;  /* 0xff800000ad747808 */ /* 0x000fc40001000000 */
[----:B------:R-:W-:Y:S02]  /*f310*/  ISETP.GT.AND P2, PT, R2, 0x20, PT ;  /* 0x000000200200780c */ /* 0x000fe40003f44270 */
[----:B------:R-:W-:Y:S02]  /*f320*/  FSEL R68, R165, -INF , P0 ;  /* 0xff800000a5447808 */ /* 0x000fe40000000000 */
[----:B------:R-:W-:Y:S02]  /*f330*/  FSEL R96, R169, -INF , P1 ;  /* 0xff800000a9607808 */ /* 0x000fe40000800000 */
[----:B------:R-:W-:Y:S02]  /*f340*/  FMNMX.FTZ R6, R41, R6, !PT ;  /* 0x0000000629067209 */ /* 0x000fe40007810000 */
[----:B------:R-:W-:Y:S02]  /*f350*/  FMNMX.FTZ R5, R95, R5, !PT ;  /* 0x000000055f057209 */ /* 0x000fe40007810000 */
[----:B------:R-:W-:-:S02]  /*f360*/  FSEL R75, R92, -INF , P0 ;  /* 0xff8000005c4b7808 */ /* 0x000fc40000000000 */
[----:B------:R-:W-:Y:S02]  /*f370*/  FSEL R117, R167, -INF , P0 ;  /* 0xff800000a7757808 */ /* 0x000fe40000000000 */
[----:B------:R-:W-:Y:S02]  /*f380*/  ISETP.GT.AND P0, PT, R2, 0x21, PT ;  /* 0x000000210200780c */ /* 0x000fe40003f04270 */
[----:B------:R-:W-:Y:S02]  /*f390*/  FSEL R69, R164, -INF , P1 ;  /* 0xff800000a4457808 */ /* 0x000fe40000800000 */
[----:B------:R-:W-:Y:S02]  /*f3a0*/  FSEL R128, R161, -INF , P2 ;  /* 0xff800000a1807808 */ /* 0x000fe40001000000 */
[----:B------:R-:W-:Y:S02]  /*f3b0*/  FMNMX.FTZ R6, R68, R6, !PT ;  /* 0x0000000644067209 */ /* 0x000fe40007810000 */
[----:B------:R-:W-:-:S02]  /*f3c0*/  FMNMX.FTZ R5, R96, R5, !PT ;  /* 0x0000000560057209 */ /* 0x000fc40007810000 */
[----:B------:R-:W-:Y:S02]  /*f3d0*/  FSEL R92, R118, -INF , P1 ;  /* 0xff800000765c7808 */ /* 0x000fe40000800000 */
[----:B------:R-:W-:Y:S02]  /*f3e0*/  FSEL R118, R166, -INF , P1 ;  /* 0xff800000a6767808 */ /* 0x000fe40000800000 */
[----:B------:R-:W-:Y:S02]  /*f3f0*/  ISETP.GT.AND P1, PT, R2, 0x28, PT ;  /* 0x000000280200780c */ /* 0x000fe40003f24270 */
[----:B------:R-:W-:Y:S02]  /*f400*/  FSEL R130, R137, -INF , P0 ;  /* 0xff80000089827808 */ /* 0x000fe40000000000 */
[----:B------:R-:W-:Y:S02]  /*f410*/  FSEL R129, R141, -INF , P2 ;  /* 0xff8000008d817808 */ /* 0x000fe40001000000 */
[----:B------:R-:W-:-:S02]  /*f420*/  FSEL R137, R158, -INF , P0 ;  /* 0xff8000009e897808 */ /* 0x000fc40000000000 */
[----:B------:R-:W-:Y:S02]  /*f430*/  FMNMX.FTZ R6, R69, R6, !PT ;  /* 0x0000000645067209 */ /* 0x000fe40007810000 */
[----:B------:R-:W-:Y:S02]  /*f440*/  FMNMX.FTZ R5, R128, R5, !PT ;  /* 0x0000000580057209 */ /* 0x000fe40007810000 */
[----:B------:R-:W-:Y:S02]  /*f450*/  FSEL R134, R134, -INF , P0 ;  /* 0xff80000086867808 */ /* 0x000fe40000000000 */
[----:B------:R-:W-:Y:S02]  /*f460*/  FSEL R142, R142, -INF , P0 ;  /* 0xff8000008e8e7808 */ /* 0x000fe40000000000 */
[----:B------:R-:W-:Y:S02]  /*f470*/  FMNMX.FTZ R7, R16, R17, !PT ;  /* 0x0000001110077209 */ /* 0x000fe40007810000 */
[----:B------:R-:W-:-:S02]  /*f480*/  FSEL R133, R133, -INF , P2 ;  /* 0xff80000085857808 */ /* 0x000fc40001000000 */
[----:B------:R-:W-:Y:S02]  /*f490*/  FSEL R141, R157, -INF , P2 ;  /* 0xff8000009d8d7808 */ /* 0x000fe40001000000 */
[----:B------:R-:W-:Y:S02]  /*f4a0*/  ISETP.GT.AND P0, PT, R2, 0x30, PT ;  /* 0x000000300200780c */ /* 0x000fe40003f04270 */
[----:B------:R-:W-:Y:S02]  /*f4b0*/  FSEL R131, R138, -INF , P1 ;  /* 0xff8000008a837808 */ /* 0x000fe40000800000 */
[----:B------:R-:W-:Y:S02]  /*f4c0*/  ISETP.GT.AND P2, PT, R2, 0x29, PT ;  /* 0x000000290200780c */ /* 0x000fe40003f44270 */
[----:B------:R-:W-:Y:S02]  /*f4d0*/  FSEL R138, R153, -INF , P1 ;  /* 0xff800000998a7808 */ /* 0x000fe40000800000 */
        /* <DEDUP_REMOVED lines=26> */
[----:B------:R-:W-:Y:S02]  /*f680*/  FMNMX.FTZ R6, R131, R6, !PT ;  /* 0x0000000683067209 */ /* 0x000fe40007810000 */
[----:B------:R-:W-:Y:S02]  /*f690*/  FMNMX.FTZ R5, R139, R5, !PT ;  /* 0x000000058b057209 */ /* 0x000fe40007810000 */
[C---:B------:R-:W-:Y:S02]  /*f6a0*/  ISETP.GT.AND P2, PT, R2.reuse, 0x38, PT ;  /* 0x000000380200780c */ /* 0x040fe40003f44270 */
[C---:B------:R-:W-:Y:S02]  /*f6b0*/  ISETP.GT.AND P1, PT, R2.reuse, 0x40, PT ;  /* 0x000000400200780c */ /* 0x040fe40003f24270 */
[----:B------:R-:W-:-:S02]  /*f6c0*/  ISETP.GT.AND P4, PT, R2, 0x41, PT ;  /* 0x000000410200780c */ /* 0x000fc40003f84270 */
[----:B------:R-:W-:Y:S02]  /*f6d0*/  ISETP.GT.AND P0, PT, R2, 0x48, PT ;  /* 0x000000480200780c */ /* 0x000fe40003f04270 */
[----:B------:R-:W-:Y:S02]  /*f6e0*/  FMNMX.FTZ R7, R70, R7, !PT ;  /* 0x0000000746077209 */ /* 0x000fe40007810000 */
        /* <DEDUP_REMOVED lines=18> */
[C---:B------:R-:W-:Y:S02]  /*f810*/  ISETP.GT.AND P2, PT, R2.reuse, 0x49, PT ;  /* 0x000000490200780c */ /* 0x040fe40003f44270 */
[C---:B------:R-:W-:Y:S02]  /*f820*/  ISETP.GT.AND P4, PT, R2.reuse, 0x50, PT ;  /* 0x000000500200780c */ /* 0x040fe40003f84270 */
        /* <DEDUP_REMOVED lines=22> */
[C---:B------:R-:W-:Y:S02]  /*f990*/  ISETP.GT.AND P6, PT, R2.reuse, 0x59, PT ;  /* 0x000000590200780c */ /* 0x040fe40003fc4270 */
[C---:B------:R-:W-:Y:S02]  /*f9a0*/  ISETP.GT.AND P4, PT, R2.reuse, 0x60, PT ;  /* 0x000000600200780c */ /* 0x040fe40003f84270 */
[C---:B------:R-:W-:Y:S02]  /*f9b0*/  ISETP.GT.AND P2, PT, R2.reuse, 0x61, PT ;  /* 0x000000610200780c */ /* 0x040fe40003f44270 */
[----:B------:R-:W-:-:S02]  /*f9c0*/  ISETP.GT.AND P1, PT, R2, 0x68, PT ;  /* 0x000000680200780c */ /* 0x000fc40003f24270 */
[----:B------:R-:W-:Y:S02]  /*f9d0*/  ISETP.GT.AND P0, PT, R2, 0x69, PT ;  /* 0x000000690200780c */ /* 0x000fe40003f04270 */
        /* <DEDUP_REMOVED lines=41> */
[----:B------:R-:W-:Y:S01]  /*fc70*/  FMNMX.FTZ R5, R185, R5, !PT ;  /* 0x00000005b9057209 */ /* 0x000fe20007810000 */
[----:B------:R-:W-:Y:S01]  /*fc80*/  IMAD.MOV.U32 R4, RZ, RZ, R110 ;  /* 0x000000ffff047224 */ /* 0x000fe200078e006e */
        /* <DEDUP_REMOVED lines=25> */
[----:B------:R-:W-:-:S02]  /*fe20*/  FSEL R181, R44, -INF , P6 ;  /* 0xff8000002cb57808 */ /* 0x000fc40003000000 */
[----:B------:R-:W-:Y:S02]  /*fe30*/  FMNMX.FTZ R6, R182, R6, !PT ;  /* 0x00000006b6067209 */ /* 0x000fe40007810000 */
[----:B------:R-:W-:Y:S02]  /*fe40*/  FMNMX.FTZ R7, R144, R7, !PT ;  /* 0x0000000790077209 */ /* 0x000fe40007810000 */
[----:B------:R-:W-:Y:S02]  /*fe50*/  FSEL R107, R26, -INF , P4 ;  /* 0xff8000001a6b7808 */ /* 0x000fe40002000000 */
[----:B------:R-:W-:Y:S02]  /*fe60*/  FMNMX.FTZ R6, R181, R6, !PT ;  /* 0x00000006b5067209 */ /* 0x000fe40007810000 */
[----:B------:R-:W-:Y:S02]  /*fe70*/  FMNMX.FTZ R7, R159, R7, !PT ;  /* 0x000000079f077209 */ /* 0x000fe40007810000 */
[----:B------:R-:W-:-:S02]  /*fe80*/  FSEL R211, R37, -INF , P2 ;  /* 0xff80000025d37808 */ /* 0x000fc40001000000 */
[----:B------:R-:W-:Y:S02]  /*fe90*/  FMNMX.FTZ R6, R107, R6, !PT ;  /* 0x000000066b067209 */ /* 0x000fe40007810000 */
[----:B------:R-:W-:Y:S02]  /*fea0*/  FMNMX.FTZ R7, R160, R7, !PT ;  /* 0x00000007a0077209 */ /* 0x000fe40007810000 */
[----:B------:R-:W-:Y:S02]  /*feb0*/  FSEL R217, R36, -INF , P1 ;  /* 0xff80000024d97808 */ /* 0x000fe40000800000 */
[----:B------:R-:W-:Y:S02]  /*fec0*/  FMNMX.FTZ R6, R211, R6, !PT ;  /* 0x00000006d3067209 */ /* 0x000fe40007810000 */
[----:B------:R-:W-:Y:S02]  /*fed0*/  FMNMX.FTZ R7, R162, R7, !PT ;  /* 0x00000007a2077209 */ /* 0x000fe40007810000 */
[----:B------:R-:W-:-:S02]  /*fee0*/  FSEL R213, R27, -INF , P0 ;  /* 0xff8000001bd57808 */ /* 0x000fc40000000000 */
[----:B------:R-:W-:Y:S01]  /*fef0*/  FMNMX.FTZ R6, R217, R6, !PT ;  /* 0x00000006d9067209 */ /* 0x000fe20007810000 */
[----:B------:R-:W-:Y:S01]  /*ff00*/  LDSM.16.MT88.4 R24, [R225+0x100] ;  /* 0x00010000e118783b */ /* 0x000fe20000004200 */
[----:B------:R-:W-:Y:S02]  /*ff10*/  FMNMX.FTZ R7, R163, R7, !PT ;  /* 0x00000007a3077209 */ /* 0x000fe40007810000 */
[----:B-1----:R-:W-:Y:S02]  /*ff20*/  FMNMX.FTZ R5, R5, R8, !PT ;  /* 0x0000000805057209 */ /* 0x002fe40007810000 */
[----:B------:R-:W-:Y:S02]  /*ff30*/  FMNMX.FTZ R6, R213, R6, !PT ;  /* 0x00000006d5067209 */ /* 0x000fe40007810000 */
[----:B------:R-:W-:Y:S01]  /*ff40*/  FMNMX.FTZ R7, R173, R7, !PT ;  /* 0x00000007ad077209 */ /* 0x000fe20007810000 */
[----:B------:R-:W1:Y:S01]  /*ff50*/  SHFL.BFLY PT, R73, R5, 0x1, 0x1f ;  /* 0x0c201f0005497f89 */ /* 0x000e6200000e0000 */
[----:B--2---:R-:W-:-:S02]  /*ff60*/  FMNMX.FTZ R2, R2, R9, !PT ;  /* 0x0000000902027209 */ /* 0x004fc40007810000 */
[----:B------:R-:W-:Y:S01]  /*ff70*/  FMNMX.FTZ R7, R172, R7, !PT ;  /* 0x00000007ac077209 */ /* 0x000fe20007810000 */
[----:B------:R-:W2:Y:S01]  /*ff80*/  SHFL.BFLY PT, R9, R6, 0x2, 0x1f ;  /* 0x0c401f0006097f89 */ /* 0x000ea200000e0000 */
[----:B------:R-:W-:Y:S02]  /*ff90*/  FSEL R184, R71, -INF , P6 ;  /* 0xff80000047b87808 */ /* 0x000fe40003000000 */
[----:B------:R-:W-:Y:S01]  /*ffa0*/  FMNMX.FTZ R7, R174, R7, !PT ;  /* 0x00000007ae077209 */ /* 0x000fe20007810000 */
[----:B------:R-:W3:Y:S01]  /*ffb0*/  SHFL.BFLY PT, R71, R2, 0x1, 0x1f ;  /* 0x0c201f0002477f89 */ /* 0x000ee200000e0000 */
[----:B------:R-:W-:Y:S02]  /*ffc0*/  FSEL R190, R42, -INF , P4 ;  /* 0xff8000002abe7808 */ /* 0x000fe40002000000 */
[----:B------:R-:W-:Y:S02]  /*ffd0*/  FMNMX.FTZ R7, R175, R7, !PT ;  /* 0x00000007af077209 */ /* 0x000fe40007810000 */
[----:B------:R-:W-:-:S02]  /*ffe0*/  FSEL R251, R43, -INF , P2 ;  /* 0xff8000002bfb7808 */ /* 0x000fc40001000000 */
[----:B------:R-:W-:Y:S02]  /*fff0*/  FMNMX.FTZ R7, R194, R7, !PT ;  /* 0x00000007c2077209 */ /* 0x000fe40007810000 */
[----:B------:R-:W-:Y:S02]  /*10000*/  FSEL R199, R38, -INF , P1 ;  /* 0xff80000026c77808 */ /* 0x000fe40000800000 */
[----:B------:R-:W-:Y:S02]  /*10010*/  FMNMX.FTZ R7, R187, R7, !PT ;  /* 0x00000007bb077209 */ /* 0x000fe40007810000 */
[----:B------:R-:W-:Y:S02]  /*10020*/  FSEL R109, R39, -INF , P0 ;  /* 0xff800000276d7808 */ /* 0x000fe40000000000 */
[----:B------:R-:W-:Y:S01]  /*10030*/  FMNMX.FTZ R7, R192, R7, !PT ;  /* 0x00000007c0077209 */ /* 0x000fe20007810000 */
[----:B------:R-:W-:Y:S01]  /*10040*/  LDSM.16.MT88.4 R36, [R226+0x100] ;  /* 0x00010000e224783b */ /* 0x000fe20000004200 */
[----:B-1----:R-:W-:-:S02]  /*10050*/  FMNMX.FTZ R73, R5, R73, !PT ;  /* 0x0000004905497209 */ /* 0x002fc40007810000 */
[----:B------:R-:W-:Y:S02]  /*10060*/  FMNMX.FTZ R5, R184, R7, !PT ;  /* 0x00000007b8057209 */ /* 0x000fe40007810000 */
[----:B--2---:R-:W-:Y:S01]  /*10070*/  FMNMX.FTZ R9, R6, R9, !PT ;  /* 0x0000000906097209 */ /* 0x004fe20007810000 */
[C---:B------:R-:W-:Y:S01]  /*10080*/  FMUL.FTZ R7, R73.reuse, c[0x0][0x2d0] ;  /* 0x0000b40049077a20 */ /* 0x040fe20000410000 */
[----:B------:R-:W-:Y:S02]  /*10090*/  FSETP.NEU.FTZ.AND P2, PT, R73, -INF , PT ;  /* 0xff8000004900780b */ /* 0x000fe40003f5d000 */
[----:B---3--:R-:W-:Y:S01]  /*100a0*/  FMNMX.FTZ R71, R2, R71, !PT ;  /* 0x0000004702477209 */ /* 0x008fe20007810000 */
[----:B------:R-:W-:Y:S01]  /*100b0*/  SHFL.BFLY PT, R11, R9, 0x1, 0x1f ;  /* 0x0c201f00090b7f89 */ /* 0x000fe200000e0000 */
[----:B------:R-:W-:Y:S02]  /*100c0*/  FMNMX.FTZ R2, R190, R5, !PT ;  /* 0x00000005be027209 */ /* 0x000fe40007810000 */
[----:B------:R-:W-:Y:S01]  /*100d0*/  FSEL R7, R7, RZ, P2 ;  /* 0x000000ff07077208 */ /* 0x000fe20001000000 */
[----:B------:R-:W-:Y:S01]  /*100e0*/  FMUL.FTZ R6, R71, c[0x0][0x2d0] ;  /* 0x0000b40047067a20 */ /* 0x000fe20000410000 */
[----:B------:R-:W-:-:S02]  /*100f0*/  FMNMX.FTZ R2, R251, R2, !PT ;  /* 0x00000002fb027209 */ /* 0x000fc40007810000 */
[----:B------:R-:W-:Y:S02]  /*10100*/  FSETP.NEU.FTZ.AND P1, PT, R71, -INF , PT ;  /* 0xff8000004700780b */ /* 0x000fe40003f3d000 */
[----:B------:R-:W-:Y:S01]  /*10110*/  FMNMX.FTZ R8, R199, R2, !PT ;  /* 0x00000002c7087209 */ /* 0x000fe20007810000 */
[----:B------:R-:W-:Y:S01]  /*10120*/  FFMA.FTZ R2, R10, c[0x0][0x2d0], -R7 ;  /* 0x0000b4000a027a23 */ /* 0x000fe20000010807 */
[----:B------:R-:W-:Y:S02]  /*10130*/  FSEL R6, R6, RZ, P1 ;  /* 0x000000ff06067208 */ /* 0x000fe40000800000 */
[----:B------:R-:W-:Y:S01]  /*10140*/  FMNMX.FTZ R8, R109, R8, !PT ;  /* 0x000000086d087209 */ /* 0x000fe20007810000 */
[----:B------:R1:W-:Y:S01]  /*10150*/  MUFU.EX2 R106, R2 ;  /* 0x00000002006a7308 */ /* 0x0003e20000000800 */
[----:B------:R-:W-:Y:S01]  /*10160*/  ISETP.NE.AND P6, PT, R19, RZ, PT ;  /* 0x000000ff1300720c */ /* 0x000fe20003fc5270 */
[--C-:B------:R-:W-:Y:S02]  /*10170*/  FFMA.FTZ R5, R13, c[0x0][0x2d0], -R6.reuse ;  /* 0x0000b4000d057a23 */ /* 0x100fe40000010806 */
[----:B------:R-:W2:Y:S04]  /*10180*/  SHFL.BFLY PT, R10, R8, 0x2, 0x1f ;  /* 0x0c401f00080a7f89 */ /* 0x000ea800000e0000 */
[----:B------:R-:W-:Y:S01]  /*10190*/  MUFU.EX2 R105, R5 ;  /* 0x0000000500697308 */ /* 0x000fe20000000800 */
[----:B-1----:R-:W-:-:S07]  /*101a0*/  FFMA.FTZ R2, R12, c[0x0][0x2d0], -R6 ;  /* 0x0000b4000c027a23 */ /* 0x002fce0000010806 */
[----:B------:R1:W-:Y:S01]  /*101b0*/  MUFU.EX2 R111, R2 ;  /* 0x00000002006f7308 */ /* 0x0003e20000000800 */
[----:B--2---:R-:W-:Y:S02]  /*101c0*/  FMNMX.FTZ R8, R8, R10, !PT ;  /* 0x0000000a08087209 */ /* 0x004fe40007810000 */
[----:B-1----:R-:W-:Y:S01]  /*101d0*/  FMNMX.FTZ R2, R11, R9, !PT ;  /* 0x000000090b027209 */ /* 0x002fe20007810000 */
[----:B------:R-:W-:-:S03]  /*101e0*/  FFMA.FTZ R9, R14, c[0x0][0x2d0], -R6 ;  /* 0x0000b4000e097a23 */ /* 0x000fc60000010806 */
[C---:B------:R-:W-:Y:S01]  /*101f0*/  FSETP.NEU.FTZ.AND P0, PT, R2.reuse, -INF , PT ;  /* 0xff8000000200780b */ /* 0x040fe20003f1d000 */
[----:B------:R-:W-:Y:S01]  /*10200*/  FMUL.FTZ R5, R2, c[0x0][0x2d0] ;  /* 0x0000b40002057a20 */ /* 0x000fe20000410000 */
[----:B------:R1:W-:Y:S04]  /*10210*/  MUFU.EX2 R201, R9 ;  /* 0x0000000900c97308 */ /* 0x0003e80000000800 */
[----:B------:R-:W-:-:S05]  /*10220*/  FSEL R5, R5, RZ, P0 ;  /* 0x000000ff05057208 */ /* 0x000fca0000000000 */
[----:B------:R-:W-:-:S04]  /*10230*/  FFMA.FTZ R0, R17, c[0x0][0x2d0], -R5 ;  /* 0x0000b40011007a23 */ /* 0x000fc80000010805 */
[----:B------:R2:W-:Y:S01]  /*10240*/  MUFU.EX2 R246, R0 ;  /* 0x0000000000f67308 */ /* 0x0005e20000000800 */
[----:B-1----:R-:W-:-:S07]  /*10250*/  FFMA.FTZ R9, R15, c[0x0][0x2d0], -R6 ;  /* 0x0000b4000f097a23 */ /* 0x002fce0000010806 */
[----:B------:R1:W3:Y:S01]  /*10260*/  MUFU.EX2 R197, R9 ;  /* 0x0000000900c57308 */ /* 0x0002e20000000800 */
[----:B--2---:R-:W-:-:S07]  /*10270*/  FFMA.FTZ R0, R18, c[0x0][0x2d0], -R5 ;  /* 0x0000b40012007a23 */ /* 0x004fce0000010805 */
[----:B------:R2:W-:Y:S01]  /*10280*/  MUFU.EX2 R108, R0 ;  /* 0x00000000006c7308 */ /* 0x0005e20000000800 */
[--C-:B-1----:R-:W-:Y:S01]  /*10290*/  FFMA.FTZ R9, R16, c[0x0][0x2d0], -R5.reuse ;  /* 0x0000b40010097a23 */ /* 0x102fe20000010805 */
[----:B---3--:R-:W-:Y:S01]  /*102a0*/  F2FP.BF16.PACK_AB R10, R197, R201 ;  /* 0x000000c9c50a723e */ /* 0x008fe200000010ff */
[----:B------:R-:W-:Y:S05]  /*102b0*/  LDSM.16.MT88.4 R16, [R227+0x100] ;  /* 0x00010000e310783b */ /* 0x000fea0000004200 */
[----:B------:R1:W-:Y:S01]  /*102c0*/  MUFU.EX2 R202, R9 ;  /* 0x0000000900ca7308 */ /* 0x0003e20000000800 */
[----:B--2---:R-:W-:-:S07]  /*102d0*/  FFMA.FTZ R0, R28, c[0x0][0x2d0], -R5 ;  /* 0x0000b4001c007a23 */ /* 0x004fce0000010805 */
[----:B------:R2:W3:Y:S01]  /*102e0*/  MUFU.EX2 R198, R0 ;  /* 0x0000000000c67308 */ /* 0x0004e20000000800 */
[----:B-1----:R-:W1:Y:S01]  /*102f0*/  SHFL.BFLY PT, R9, R8, 0x1, 0x1f ;  /* 0x0c201f0008097f89 */ /* 0x002e6200000e0000 */
[----:B--2---:R-:W-:Y:S01]  /*10300*/  FFMA.FTZ R0, R29, c[0x0][0x2d0], -R7 ;  /* 0x0000b4001d007a23 */ /* 0x004fe20000010807 */
[----:B---3--:R-:W-:-:S05]  /*10310*/  F2FP.BF16.PACK_AB R11, R198, R108 ;  /* 0x0000006cc60b723e */ /* 0x008fca00000010ff */
[----:B------:R2:W3:Y:S01]  /*10320*/  MUFU.EX2 R245, R0 ;  /* 0x0000000000f57308 */ /* 0x0004e20000000800 */
[----:B-1----:R-:W-:Y:S02]  /*10330*/  FMNMX.FTZ R72, R8, R9, !PT ;  /* 0x0000000908487209 */ /* 0x002fe40007810000 */
[----:B------:R-:W-:Y:S02]  /*10340*/  F2FP.BF16.PACK_AB R8, R105, R111 ;  /* 0x0000006f6908723e */ /* 0x000fe400000010ff */
[C---:B------:R-:W-:Y:S01]  /*10350*/  FSETP.NEU.FTZ.AND P0, PT, R72.reuse, -INF , PT ;  /* 0xff8000004800780b */ /* 0x040fe20003f1d000 */
[----:B------:R-:W-:Y:S01]  /*10360*/  FMUL.FTZ R3, R72, c[0x0][0x2d0] ;  /* 0x0000b40048037a20 */ /* 0x000fe20000410000 */
[----:B------:R-:W-:Y:S01]  /*10370*/  F2FP.BF16.PACK_AB R9, R246, R202 ;  /* 0x000000caf609723e */ /* 0x000fe200000010ff */
[----:B--2---:R-:W-:Y:S01]  /*10380*/  FFMA.FTZ R0, R30, c[0x0][0x2d0], -R7 ;  /* 0x0000b4001e007a23 */ /* 0x004fe20000010807 */
[----:B---3--:R-:W-:-:S03]  /*10390*/  F2FP.BF16.PACK_AB R12, R245, R106 ;  /* 0x0000006af50c723e */ /* 0x008fc600000010ff */
[----:B------:R1:W-:Y:S02]  /*103a0*/  MUFU.EX2 R244, R0 ;  /* 0x0000000000f47308 */ /* 0x0003e40000000800 */
        /* <DEDUP_REMOVED lines=11> */
[----:B------:R1:W-:Y:S03]  /*10460*/  MUFU.EX2 R220, R3 ;  /* 0x0000000300dc7308 */ /* 0x0003e60000000800 */
[C---:B------:R-:W-:Y:S08]  /*10470*/  HMMA.16816.F32.BF16 R52, R8.reuse, R24, RZ ;  /* 0x000000180834723c */ /* 0x040ff000000418ff */
        /* <DEDUP_REMOVED lines=11> */
[----:B------:R1:W2:Y:S02]  /*10530*/  MUFU.EX2 R113, R3 ;  /* 0x0000000300717308 */ /* 0x0002a40000000800 */
[C---:B------:R-:W-:Y:S08]  /*10540*/  HMMA.16816.F32.BF16 R88, R12.reuse, R20, RZ ;  /* 0x000000140c58723c */ /* 0x040ff000000418ff */
[----:B------:R-:W-:Y:S01]  /*10550*/  HMMA.16816.F32.BF16 R100, R12, R22, RZ ;  /* 0x000000160c64723c */ /* 0x000fe200000418ff */
[----:B------:R-:W3:Y:S01]  /*10560*/  LDSM.16.MT88.4 R20, [R224+0x900] ;  /* 0x00090000e014783b */ /* 0x000ee20000004200 */
[----:B-1----:R-:W-:-:S04]  /*10570*/  FFMA.FTZ R3, R41, c[0x0][0x2d0], -R6 ;  /* 0x0000b40029037a23 */ /* 0x002fc80000010806 */
[----:B------:R1:W4:Y:S02]  /*10580*/  MUFU.EX2 R112, R3 ;  /* 0x0000000300707308 */ /* 0x0003240000000800 */
[----:B------:R-:W-:Y:S08]  /*10590*/  HMMA.16816.F32.BF16 R84, R12, R16, RZ ;  /* 0x000000100c54723c */ /* 0x000ff000000418ff */
[----:B------:R-:W-:Y:S01]  /*105a0*/  HMMA.16816.F32.BF16 R40, R8, R38, RZ ;  /* 0x000000260828723c */ /* 0x000fe200000418ff */
[----:B-1----:R-:W-:-:S07]  /*105b0*/  FFMA.FTZ R3, R68, c[0x0][0x2d0], -R6 ;  /* 0x0000b40044037a23 */ /* 0x002fce0000010806 */
[C---:B------:R-:W-:Y:S01]  /*105c0*/  HMMA.16816.F32.BF16 R80, R12.reuse, R24, RZ ;  /* 0x000000180c50723c */ /* 0x040fe200000418ff */
[----:B--2---:R-:W-:Y:S01]  /*105d0*/  IMAD.MOV.U32 R68, RZ, RZ, R113 ;  /* 0x000000ffff447224 */ /* 0x004fe200078e0071 */
[----:B------:R1:W-:Y:S06]  /*105e0*/  MUFU.EX2 R200, R3 ;  /* 0x0000000300c87308 */ /* 0x0003ec0000000800 */
[C---:B------:R-:W-:Y:S08]  /*105f0*/  HMMA.16816.F32.BF16 R124, R12.reuse, R26, RZ ;  /* 0x0000001a0c7c723c */ /* 0x040ff000000418ff */
[----:B------:R-:W-:Y:S01]  /*10600*/  HMMA.16816.F32.BF16 R24, R12, R36, RZ ;  /* 0x000000240c18723c */ /* 0x000fe200000418ff */
[----:B-1----:R-:W-:-:S04]  /*10610*/  FFMA.FTZ R3, R69, c[0x0][0x2d0], -R6 ;  /* 0x0000b40045037a23 */ /* 0x002fc80000010806 */
[----:B------:R1:W2:Y:S02]  /*10620*/  MUFU.EX2 R196, R3 ;  /* 0x0000000300c47308 */ /* 0x0002a40000000800 */
[----:B------:R-:W-:Y:S02]  /*10630*/  IMAD.MOV.U32 R37, RZ, RZ, R109 ;  /* 0x000000ffff257224 */ /* 0x000fe400078e006d */
[----:B------:R-:W-:Y:S02]  /*10640*/  IMAD.MOV.U32 R36, RZ, RZ, R107 ;  /* 0x000000ffff247224 */ /* 0x000fe400078e006b */
[----:B-1----:R-:W-:Y:S01]  /*10650*/  FFMA.FTZ R3, R70, c[0x0][0x2d0], -R5 ;  /* 0x0000b40046037a23 */ /* 0x002fe20000010805 */
[----:B----4-:R-:W-:Y:S02]  /*10660*/  MOV R70, R112 ;  /* 0x0000007000467202 */ /* 0x010fe40000000f00 */
[----:B------:R-:W-:Y:S01]  /*10670*/  HMMA.16816.F32.BF16 R112, R12, R18, RZ ;  /* 0x000000120c70723c */ /* 0x000fe200000418ff */
[----:B------:R1:W-:Y:S01]  /*10680*/  MUFU.EX2 R249, R3 ;  /* 0x0000000300f97308 */ /* 0x0003e20000000800 */
[----:B------:R-:W4:Y:S01]  /*10690*/  LDSM.16.MT88.4 R16, [R225+0x900] ;  /* 0x00090000e110783b */ /* 0x000f220000004200 */
[----:B------:R-:W-:-:S02]  /*106a0*/  F2FP.BF16.PACK_AB R8, R70, R68 ;  /* 0x000000444608723e */ /* 0x000fc400000010ff */
[----:B--2---:R-:W-:Y:S01]  /*106b0*/  F2FP.BF16.PACK_AB R10, R196, R200 ;  /* 0x000000c8c40a723e */ /* 0x004fe200000010ff */
[----:B-1----:R-:W-:Y:S02]  /*106c0*/  FFMA.FTZ R3, R74, c[0x0][0x2d0], -R5 ;  /* 0x0000b4004a037a23 */ /* 0x002fe40000010805 */
[----:B------:R-:W-:Y:S02]  /*106d0*/  IMAD.MOV.U32 R74, RZ, RZ, R111 ;  /* 0x000000ffff4a7224 */ /* 0x000fe400078e006f */
[----:B------:R1:W2:Y:S02]  /*106e0*/  MUFU.EX2 R248, R3 ;  /* 0x0000000300f87308 */ /* 0x0002a40000000800 */
[----:B-1----:R-:W-:Y:S01]  /*106f0*/  FFMA.FTZ R3, R75, c[0x0][0x2d0], -R5 ;  /* 0x0000b4004b037a23 */ /* 0x002fe20000010805 */
[----:B--2---:R-:W-:Y:S01]  /*10700*/  F2FP.BF16.PACK_AB R9, R248, R249 ;  /* 0x000000f9f809723e */ /* 0x004fe200000010ff */
[----:B------:R-:W-:-:S04]  /*10710*/  IMAD.MOV.U32 R75, RZ, RZ, R108 ;  /* 0x000000ffff4b7224 */ /* 0x000fc800078e006c */
[----:B------:R1:W-:Y:S01]  /*10720*/  MUFU.EX2 R69, R3 ;  /* 0x0000000300457308 */ /* 0x0003e20000000800 */
[----:B------:R-:W-:Y:S01]  /*10730*/  HMMA.16816.F32.BF16 R108, R12, R38, RZ ;  /* 0x000000260c6c723c */ /* 0x000fe200000418ff */
[----:B------:R-:W2:Y:S06]  /*10740*/  LDSM.16.MT88.4 R12, [R224+0x1100] ;  /* 0x00110000e00c783b */ /* 0x000eac0000004200 */
[----:B------:R-:W-:Y:S02]  /*10750*/  IMAD.MOV.U32 R39, RZ, RZ, R106 ;  /* 0x000000ffff277224 */ /* 0x000fe400078e006a */
[----:B------:R-:W-:-:S02]  /*10760*/  IMAD.MOV.U32 R38, RZ, RZ, R105 ;  /* 0x000000ffff267224 */ /* 0x000fc400078e0069 */
[----:B-1----:R-:W-:-:S04]  /*10770*/  FFMA.FTZ R3, R92, c[0x0][0x2d0], -R5 ;  /* 0x0000b4005c037a23 */ /* 0x002fc80000010805 */
[----:B------:R1:W5:Y:S02]  /*10780*/  MUFU.EX2 R193, R3 ;  /* 0x0000000300c17308 */ /* 0x0003640000000800 */
[----:B-1----:R-:W-:Y:S01]  /*10790*/  FFMA.FTZ R3, R93, c[0x0][0x2d0], -R7 ;  /* 0x0000b4005d037a23 */ /* 0x002fe20000010807 */
[----:B-----5:R-:W-:-:S05]  /*107a0*/  F2FP.BF16.PACK_AB R11, R193, R69 ;  /* 0x00000045c10b723e */ /* 0x020fca00000010ff */
[----:B------:R1:W-:Y:S02]  /*107b0*/  MUFU.EX2 R216, R3 ;  /* 0x0000000300d87308 */ /* 0x0003e40000000800 */
[C---:B---3--:R-:W-:Y:S08]  /*107c0*/  HMMA.16816.F32.BF16 R120, R8.reuse, R20, R76 ;  /* 0x000000140878723c */ /* 0x048ff0000004184c */
[----:B------:R-:W-:Y:S01]  /*107d0*/  HMMA.16816.F32.BF16 R104, R8, R32, R60 ;  /* 0x000000200868723c */ /* 0x000fe2000004183c */
[----:B-1----:R-:W-:-:S04]  /*107e0*/  FFMA.FTZ R3, R94, c[0x0][0x2d0], -R7 ;  /* 0x0000b4005e037a23 */ /* 0x002fc80000010807 */
[----:B------:R1:W3:Y:S03]  /*107f0*/  MUFU.EX2 R215, R3 ;  /* 0x0000000300d77308 */ /* 0x0002e60000000800 */
[C---:B------:R-:W-:Y:S08]  /*10800*/  HMMA.16816.F32.BF16 R76, R8.reuse, R22, R64 ;  /* 0x00000016084c723c */ /* 0x040ff00000041840 */
[----:B------:R-:W-:Y:S01]  /*10810*/  HMMA.16816.F32.BF16 R64, R8, R34, R56 ;  /* 0x000000220840723c */ /* 0x000fe20000041838 */
[----:B-1----:R-:W-:-:S07]  /*10820*/  FFMA.FTZ R3, R95, c[0x0][0x2d0], -R7 ;  /* 0x0000b4005f037a23 */ /* 0x002fce0000010807 */
[C---:B----4-:R-:W-:Y:S01]  /*10830*/  HMMA.16816.F32.BF16 R60, R8.reuse, R18, R48 ;  /* 0x00000012083c723c */ /* 0x050fe20000041830 */
[----:B------:R1:W-:Y:S07]  /*10840*/  MUFU.EX2 R212, R3 ;  /* 0x0000000300d47308 */ /* 0x0003ee0000000800 */
[C---:B------:R-:W-:Y:S08]  /*10850*/  HMMA.16816.F32.BF16 R92, R8.reuse, R28, R44 ;  /* 0x0000001c085c723c */ /* 0x040ff0000004182c */
[----:B------:R-:W-:Y:S01]  /*10860*/  HMMA.16816.F32.BF16 R44, R8, R30, R40 ;  /* 0x0000001e082c723c */ /* 0x000fe20000041828 */
[----:B-1----:R-:W-:-:S04]  /*10870*/  FFMA.FTZ R3, R96, c[0x0][0x2d0], -R7 ;  /* 0x0000b40060037a23 */ /* 0x002fc80000010807 */
[----:B------:R1:W4:Y:S02]  /*10880*/  MUFU.EX2 R214, R3 ;  /* 0x0000000300d67308 */ /* 0x0003240000000800 */
[----:B-1----:R-:W-:Y:S02]  /*10890*/  FFMA.FTZ R3, R97, c[0x0][0x2d0], -R0 ;  /* 0x0000b40061037a23 */ /* 0x002fe40000010800 */
[----:B------:R-:W-:Y:S04]  /*108a0*/  HMMA.16816.F32.BF16 R96, R8, R16, R52 ;  /* 0x000000100860723c */ /* 0x000fe80000041834 */
[----:B------:R1:W-:Y:S03]  /*108b0*/  MUFU.EX2 R206, R3 ;  /* 0x0000000300ce7308 */ /* 0x0003e60000000800 */
[----:B---3--:R-:W-:-:S02]  /*108c0*/  F2FP.BF16.PACK_AB R8, R215, R216 ;  /* 0x000000d8d708723e */ /* 0x008fc400000010ff */
[----:B----4-:R-:W-:Y:S01]  /*108d0*/  F2FP.BF16.PACK_AB R10, R214, R212 ;  /* 0x000000d4d60a723e */ /* 0x010fe200000010ff */
[--C-:B-1----:R-:W-:Y:S02]  /*108e0*/  FFMA.FTZ R3, R116, c[0x0][0x2d0], -R0.reuse ;  /* 0x0000b40074037a23 */ /* 0x102fe40000010800 */
[----:B------:R-:W-:Y:S02]  /*108f0*/  IMAD.MOV.U32 R116, RZ, RZ, R37 ;  /* 0x000000ffff747224 */ /* 0x000fe400078e0025 */
[----:B------:R1:W3:Y:S02]  /*10900*/  MUFU.EX2 R208, R3 ;  /* 0x0000000300d07308 */ /* 0x0002e40000000800 */
[----:B-1----:R-:W-:Y:S01]  /*10910*/  FFMA.FTZ R3, R117, c[0x0][0x2d0], -R0 ;  /* 0x0000b40075037a23 */ /* 0x002fe20000010800 */
[----:B---3--:R-:W-:Y:S01]  /*10920*/  F2FP.BF16.PACK_AB R9, R208, R206 ;  /* 0x000000ced009723e */ /* 0x008fe200000010ff */
[----:B------:R-:W-:-:S04]  /*10930*/  IMAD.MOV.U32 R117, RZ, RZ, R202 ;  /* 0x000000ffff757224 */ /* 0x000fc800078e00ca */
[----:B------:R1:W-:Y:S02]  /*10940*/  MUFU.EX2 R210, R3 ;  /* 0x0000000300d27308 */ /* 0x0003e40000000800 */
[----:B-1----:R-:W-:Y:S02]  /*10950*/  FFMA.FTZ R3, R118, c[0x0][0x2d0], -R0 ;  /* 0x0000b40076037a23 */ /* 0x002fe40000010800 */
[----:B------:R-:W-:-:S04]  /*10960*/  IMAD.MOV.U32 R118, RZ, RZ, R201 ;  /* 0x000000ffff767224 */ /* 0x000fc800078e00c9 */
[----:B------:R1:W3:Y:S02]  /*10970*/  MUFU.EX2 R207, R3 ;  /* 0x0000000300cf7308 */ /* 0x0002e40000000800 */
[----:B-1----:R-:W-:Y:S01]  /*10980*/  FFMA.FTZ R3, R128, c[0x0][0x2d0], -R7 ;  /* 0x0000b40080037a23 */ /* 0x002fe20000010807 */
[----:B---3--:R-:W-:-:S05]  /*10990*/  F2FP.BF16.PACK_AB R11, R207, R210 ;  /* 0x000000d2cf0b723e */ /* 0x008fca00000010ff */
[----:B------:R1:W-:Y:S02]  /*109a0*/  MUFU.EX2 R209, R3 ;  /* 0x0000000300d17308 */ /* 0x0003e40000000800 */
[C---:B------:R-:W-:Y:S07]  /*109b0*/  HMMA.16816.F32.BF16 R52, R8.reuse, R32, R84 ;  /* 0x000000200834723c */ /* 0x040fee0000041854 */
[----:B------:R-:W-:Y:S01]  /*109c0*/  IMAD.MOV.U32 R84, RZ, RZ, R200 ;  /* 0x000000ffff547224 */ /* 0x000fe200078e00c8 */
[----:B------:R-:W-:Y:S01]  /*109d0*/  HMMA.16816.F32.BF16 R80, R8, R16, R80 ;  /* 0x000000100850723c */ /* 0x000fe20000041850 */
[----:B------:R-:W-:Y:S01]  /*109e0*/  MOV R87, R38 ;  /* 0x0000002600577202 */ /* 0x000fe20000000f00 */
[----:B------:R-:W-:-:S02]  /*109f0*/  IMAD.MOV.U32 R86, RZ, RZ, R39 ;  /* 0x000000ffff567224 */ /* 0x000fc400078e0027 */
[----:B-1----:R-:W-:Y:S02]  /*10a00*/  FFMA.FTZ R3, R129, c[0x0][0x2d0], -R6 ;  /* 0x0000b40081037a23 */ /* 0x002fe40000010806 */
[----:B------:R-:W-:Y:S01]  /*10a10*/  IMAD.MOV.U32 R85, RZ, RZ, R36 ;  /* 0x000000ffff557224 */ /* 0x000fe200078e0024 */
[----:B------:R-:W-:Y:S01]  /*10a20*/  MOV R16, R198 ;  /* 0x000000c600107202 */ /* 0x000fe20000000f00 */
[----:B------:R1:W-:Y:S01]  /*10a30*/  MUFU.EX2 R204, R3 ;  /* 0x0000000300cc7308 */ /* 0x0003e20000000800 */
[----:B------:R-:W-:Y:S01]  /*10a40*/  IMAD.MOV.U32 R17, RZ, RZ, R197 ;  /* 0x000000ffff117224 */ /* 0x000fe200078e00c5 */
[C---:B------:R-:W-:Y:S01]  /*10a50*/  HMMA.16816.F32.BF16 R36, R8.reuse, R34, R112 ;  /* 0x000000220824723c */ /* 0x040fe20000041870 */
[----:B------:R-:W-:Y:S06]  /*10a60*/  LDSM.16.MT88.4 R32, [R226+0x1100] ;  /* 0x00110000e220783b */ /* 0x000fec0000004200 */
[----:B------:R-:W-:Y:S01]  /*10a70*/  IMAD.MOV.U32 R114, RZ, RZ, R196 ;  /* 0x000000ffff727224 */ /* 0x000fe200078e00c4 */
[----:B------:R-:W-:Y:S01]  /*10a80*/  MOV R113, R195 ;  /* 0x000000c300717202 */ /* 0x000fe20000000f00 */
[----:B------:R-:W-:Y:S01]  /*10a90*/  HMMA.16816.F32.BF16 R48, R8, R20, R88 ;  /* 0x000000140830723c */ /* 0x000fe20000041858 */
[----:B------:R-:W-:-:S02]  /*10aa0*/  IMAD.MOV.U32 R115, RZ, RZ, R193 ;  /* 0x000000ffff737224 */ /* 0x000fc400078e00c1 */
[----:B-1----:R-:W-:-:S05]  /*10ab0*/  FFMA.FTZ R3, R130, c[0x0][0x2d0], -R6 ;  /* 0x0000b40082037a23 */ /* 0x002fca0000010806 */
[C---:B------:R-:W-:Y:S01]  /*10ac0*/  HMMA.16816.F32.BF16 R40, R8.reuse, R22, R100 ;  /* 0x000000160828723c */ /* 0x040fe20000041864 */
[----:B------:R1:W3:Y:S01]  /*10ad0*/  MUFU.EX2 R205, R3 ;  /* 0x0000000300cd7308 */ /* 0x0002e20000000800 */
[----:B------:R-:W4:Y:S06]  /*10ae0*/  LDSM.16.MT88.4 R20, [R227+0x1100] ;  /* 0x00110000e314783b */ /* 0x000f2c0000004200 */
[C---:B------:R-:W-:Y:S07]  /*10af0*/  HMMA.16816.F32.BF16 R88, R8.reuse, R30, R108 ;  /* 0x0000001e0858723c */ /* 0x040fee000004186c */
[----:B------:R-:W-:Y:S01]  /*10b00*/  IMAD.MOV.U32 R110, RZ, RZ, R16 ;  /* 0x000000ffff6e7224 */ /* 0x000fe200078e0010 */
[----:B------:R-:W-:Y:S01]  /*10b10*/  HMMA.16816.F32.BF16 R56, R8, R18, R124 ;  /* 0x000000120838723c */ /* 0x000fe2000004187c */
[----:B-1----:R-:W-:-:S02]  /*10b20*/  FFMA.FTZ R3, R131, c[0x0][0x2d0], -R6 ;  /* 0x0000b40083037a23 */ /* 0x002fc40000010806 */
[----:B------:R-:W-:Y:S02]  /*10b30*/  IMAD.MOV.U32 R16, RZ, RZ, R85 ;  /* 0x000000ffff107224 */ /* 0x000fe400078e0055 */
[----:B------:R1:W-:Y:S01]  /*10b40*/  MUFU.EX2 R203, R3 ;  /* 0x0000000300cb7308 */ /* 0x0003e20000000800 */
[----:B------:R-:W-:Y:S02]  /*10b50*/  IMAD.MOV.U32 R108, RZ, RZ, R17 ;  /* 0x000000ffff6c7224 */ /* 0x000fe400078e0011 */
[----:B------:R-:W-:Y:S01]  /*10b60*/  HMMA.16816.F32.BF16 R128, R8, R28, R24 ;  /* 0x0000001c0880723c */ /* 0x000fe20000041818 */
[----:B------:R-:W5:Y:S01]  /*10b70*/  LDSM.16.MT88.4 R24, [R225+0x1100] ;  /* 0x00110000e118783b */ /* 0x000f620000004200 */
[----:B------:R-:W-:Y:S02]  /*10b80*/  IMAD.MOV.U32 R127, RZ, RZ, R115 ;  /* 0x000000ffff7f7224 */ /* 0x000fe400078e0073 */
[----:B------:R-:W-:-:S03]  /*10b90*/  IMAD.MOV.U32 R17, RZ, RZ, R84 ;  /* 0x000000ffff117224 */ /* 0x000fc600078e0054 */
[----:B------:R-:W-:Y:S01]  /*10ba0*/  MOV R28, R74 ;  /* 0x0000004a001c7202 */ /* 0x000fe20000000f00 */
[----:B------:R-:W-:Y:S01]  /*10bb0*/  IMAD.MOV.U32 R74, RZ, RZ, R191 ;  /* 0x000000ffff4a7224 */ /* 0x000fe200078e00bf */
[----:B---3--:R-:W-:Y:S01]  /*10bc0*/  F2FP.BF16.PACK_AB R8, R205, R204 ;  /* 0x000000cccd08723e */ /* 0x008fe200000010ff */
[----:B------:R-:W-:Y:S02]  /*10bd0*/  IMAD.MOV.U32 R29, RZ, RZ, R87 ;  /* 0x000000ffff1d7224 */ /* 0x000fe400078e0057 */
[----:B-1----:R-:W-:Y:S02]  /*10be0*/  FFMA.FTZ R3, R132, c[0x0][0x2d0], -R6 ;  /* 0x0000b40084037a23 */ /* 0x002fe40000010806 */
        /* <DEDUP_REMOVED lines=8> */
[----:B------:R1:W3:Y:S01]  /*10c70*/  MUFU.EX2 R200, R3 ;  /* 0x0000000300c87308 */ /* 0x0002e20000000800 */
[----:B------:R-:W-:Y:S01]  /*10c80*/  IMAD.MOV.U32 R70, RZ, RZ, R192 ;  /* 0x000000ffff467224 */ /* 0x000fe200078e00c0 */
[----:B------:R-:W-:Y:S01]  /*10c90*/  MOV R115, R134 ;  /* 0x0000008600737202 */ /* 0x000fe20000000f00 */
[----:B------:R-:W-:Y:S02]  /*10ca0*/  IMAD.MOV.U32 R134, RZ, RZ, R29 ;  /* 0x000000ffff867224 */ /* 0x000fe400078e001d */
[----:B------:R-:W-:Y:S02]  /*10cb0*/  IMAD.MOV.U32 R29, RZ, RZ, R16 ;  /* 0x000000ffff1d7224 */ /* 0x000fe400078e0010 */
[----:B------:R-:W-:Y:S01]  /*10cc0*/  IMAD.MOV.U32 R16, RZ, RZ, R132 ;  /* 0x000000ffff107224 */ /* 0x000fe200078e0084 */
[----:B------:R-:W-:Y:S01]  /*10cd0*/  MOV R132, R117 ;  /* 0x0000007500847202 */ /* 0x000fe20000000f00 */
[----:B------:R-:W-:Y:S02]  /*10ce0*/  IMAD.MOV.U32 R117, RZ, RZ, R75 ;  /* 0x000000ffff757224 */ /* 0x000fe400078e004b */
[----:B------:R-:W-:-:S02]  /*10cf0*/  IMAD.MOV.U32 R75, RZ, RZ, R188 ;  /* 0x000000ffff4b7224 */ /* 0x000fc400078e00bc */
[----:B------:R-:W-:Y:S02]  /*10d00*/  IMAD.MOV.U32 R124, RZ, RZ, R16 ;  /* 0x000000ffff7c7224 */ /* 0x000fe400078e0010 */
[--C-:B-1----:R-:W-:Y:S01]  /*10d10*/  FFMA.FTZ R3, R135, c[0x0][0x2d0], -R5.reuse ;  /* 0x0000b40087037a23 */ /* 0x102fe20000010805 */
[----:B---3--:R-:W-:Y:S01]  /*10d20*/  F2FP.BF16.PACK_AB R9, R200, R201 ;  /* 0x000000c9c809723e */ /* 0x008fe200000010ff */
[----:B------:R-:W-:Y:S02]  /*10d30*/  IMAD.MOV.U32 R135, RZ, RZ, R68 ;  /* 0x000000ffff877224 */ /* 0x000fe400078e0044 */
[----:B------:R1:W-:Y:S01]  /*10d40*/  MUFU.EX2 R199, R3 ;  /* 0x0000000300c77308 */ /* 0x0003e20000000800 */
[----:B------:R-:W-:Y:S02]  /*10d50*/  IMAD.MOV.U32 R68, RZ, RZ, R194 ;  /* 0x000000ffff447224 */ /* 0x000fe400078e00c2 */
[----:B-1----:R-:W-:Y:S02]  /*10d60*/  FFMA.FTZ R3, R136, c[0x0][0x2d0], -R5 ;  /* 0x0000b40088037a23 */ /* 0x002fe40000010805 */
[----:B------:R-:W-:-:S03]  /*10d70*/  IMAD.MOV.U32 R136, RZ, RZ, R114 ;  /* 0x000000ffff887224 */ /* 0x000fc600078e0072 */
[----:B------:R-:W1:Y:S01]  /*10d80*/  MUFU.EX2 R198, R3 ;  /* 0x0000000300c67308 */ /* 0x000e620000000800 */
[----:B------:R-:W-:Y:S02]  /*10d90*/  IMAD.MOV.U32 R114, RZ, RZ, R135 ;  /* 0x000000ffff727224 */ /* 0x000fe400078e0087 */
[----:B------:R-:W-:Y:S02]  /*10da0*/  IMAD.MOV.U32 R135, RZ, RZ, R28 ;  /* 0x000000ffff877224 */ /* 0x000fe400078e001c */
[----:B------:R-:W-:Y:S02]  /*10db0*/  IMAD.MOV.U32 R28, RZ, RZ, R133 ;  /* 0x000000ffff1c7224 */ /* 0x000fe400078e0085 */
[----:B------:R-:W-:Y:S02]  /*10dc0*/  IMAD.MOV.U32 R133, RZ, RZ, R17 ;  /* 0x000000ffff857224 */ /* 0x000fe400078e0011 */
[----:B------:R-:W-:Y:S02]  /*10dd0*/  IMAD.MOV.U32 R17, RZ, RZ, R118 ;  /* 0x000000ffff117224 */ /* 0x000fe400078e0076 */
[----:B------:R-:W-:-:S02]  /*10de0*/  IMAD.MOV.U32 R118, RZ, RZ, R116 ;  /* 0x000000ffff767224 */ /* 0x000fc400078e0074 */
[----:B------:R-:W-:Y:S02]  /*10df0*/  IMAD.MOV.U32 R116, RZ, RZ, R186 ;  /* 0x000000ffff747224 */ /* 0x000fe400078e00ba */
[----:B------:R-:W-:Y:S01]  /*10e00*/  IMAD.MOV.U32 R125, RZ, RZ, R133 ;  /* 0x000000ffff7d7224 */ /* 0x000fe200078e0085 */
[----:B-1----:R-:W-:Y:S01]  /*10e10*/  F2FP.BF16.PACK_AB R11, R198, R199 ;  /* 0x000000c7c60b723e */ /* 0x002fe200000010ff */
[----:B------:R-:W-:Y:S02]  /*10e20*/  FFMA.FTZ R3, R137, c[0x0][0x2d0], -R7 ;  /* 0x0000b40089037a23 */ /* 0x000fe40000010807 */
[----:B------:R-:W-:Y:S02]  /*10e30*/  IMAD.MOV.U32 R133, RZ, RZ, R117 ;  /* 0x000000ffff857224 */ /* 0x000fe400078e0075 */
[----:B------:R1:W3:Y:S01]  /*10e40*/  MUFU.EX2 R197, R3 ;  /* 0x0000000300c57308 */ /* 0x0002e20000000800 */
[----:B------:R-:W-:Y:S01]  /*10e50*/  IMAD.MOV.U32 R137, RZ, RZ, R29 ;  /* 0x000000ffff897224 */ /* 0x000fe200078e001d */
[----:B--2---:R-:W-:Y:S01]  /*10e60*/  HMMA.16816.F32.BF16 R84, R8, R14, R76 ;  /* 0x0000000e0854723c */ /* 0x004fe2000004184c */
[----:B------:R-:W-:-:S02]  /*10e70*/  IMAD.MOV.U32 R126, RZ, RZ, R17 ;  /* 0x000000ffff7e7224 */ /* 0x000fc400078e0011 */
[----:B------:R-:W-:Y:S05]  /*10e80*/  LDSM.16.MT88.4 R16, [R224+0x1900] ;  /* 0x00190000e010783b */ /* 0x000fea0000004200 */
[----:B----4-:R-:W-:Y:S01]  /*10e90*/  HMMA.16816.F32.BF16 R76, R8, R22, R64 ;  /* 0x00000016084c723c */ /* 0x010fe20000041840 */
[----:B-1----:R-:W-:Y:S01]  /*10ea0*/  FFMA.FTZ R3, R138, c[0x0][0x2d0], -R7 ;  /* 0x0000b4008a037a23 */ /* 0x002fe20000010807 */
[----:B------:R-:W-:-:S06]  /*10eb0*/  MOV R138, R115 ;  /* 0x00000073008a7202 */ /* 0x000fcc0000000f00 */
[C---:B-----5:R-:W-:Y:S01]  /*10ec0*/  HMMA.16816.F32.BF16 R64, R8.reuse, R26, R60 ;  /* 0x0000001a0840723c */ /* 0x060fe2000004183c */
[----:B------:R1:W-:Y:S07]  /*10ed0*/  MUFU.EX2 R196, R3 ;  /* 0x0000000300c47308 */ /* 0x0003ee0000000800 */
[C---:B------:R-:W-:Y:S08]  /*10ee0*/  HMMA.16816.F32.BF16 R120, R8.reuse, R12, R120 ;  /* 0x0000000c0878723c */ /* 0x040ff00000041878 */
[----:B------:R-:W-:Y:S01]  /*10ef0*/  HMMA.16816.F32.BF16 R104, R8, R20, R104 ;  /* 0x000000140868723c */ /* 0x000fe20000041868 */
[----:B-1----:R-:W-:-:S02]  /*10f00*/  FFMA.FTZ R3, R139, c[0x0][0x2d0], -R7 ;  /* 0x0000b4008b037a23 */ /* 0x002fc40000010807 */
[----:B------:R-:W-:Y:S01]  /*10f10*/  IMAD.MOV.U32 R139, RZ, RZ, R135 ;  /* 0x000000ffff8b7224 */ /* 0x000fe200078e0087 */
[----:B------:R-:W-:Y:S01]  /*10f20*/  MOV R135, R132 ;  /* 0x0000008400877202 */ /* 0x000fe20000000f00 */
[----:B------:R1:W2:Y:S01]  /*10f30*/  MUFU.EX2 R195, R3 ;  /* 0x0000000300c37308 */ /* 0x0002a20000000800 */
[----:B------:R-:W-:Y:S02]  /*10f40*/  IMAD.MOV.U32 R132, RZ, RZ, R116 ;  /* 0x000000ffff847224 */ /* 0x000fe400078e0074 */
[C---:B------:R-:W-:Y:S08]  /*10f50*/  HMMA.16816.F32.BF16 R96, R8.reuse, R24, R96 ;  /* 0x000000180860723c */ /* 0x040ff00000041860 */
[----:B------:R-:W-:Y:S01]  /*10f60*/  HMMA.16816.F32.BF16 R100, R8, R32, R92 ;  /* 0x000000200864723c */ /* 0x000fe2000004185c */
[----:B-1----:R-:W-:-:S07]  /*10f70*/  FFMA.FTZ R3, R140, c[0x0][0x2d0], -R7 ;  /* 0x0000b4008c037a23 */ /* 0x002fce0000010807 */
[----:B------:R-:W-:Y:S01]  /*10f80*/  HMMA.16816.F32.BF16 R60, R8, R34, R44 ;  /* 0x00000022083c723c */ /* 0x000fe2000004182c */
[----:B------:R1:W-:Y:S06]  /*10f90*/  MUFU.EX2 R194, R3 ;  /* 0x0000000300c27308 */ /* 0x0003ec0000000800 */
[----:B---3--:R-:W-:Y:S02]  /*10fa0*/  F2FP.BF16.PACK_AB R8, R197, R209 ;  /* 0x000000d1c508723e */ /* 0x008fe400000010ff */
        /* <DEDUP_REMOVED lines=8> */
[----:B-1----:R-:W-:Y:S02]  /*11030*/  FFMA.FTZ R3, R144, c[0x0][0x2d0], -R0 ;  /* 0x0000b40090037a23 */ /* 0x002fe40000010800 */
[----:B------:R-:W-:Y:S02]  /*11040*/  IMAD.MOV.U32 R144, RZ, RZ, R4 ;  /* 0x000000ffff907224 */ /* 0x000fe400078e0004 */
[----:B------:R-:W-:Y:S02]  /*11050*/  IMAD.MOV.U32 R4, RZ, RZ, R189 ;  /* 0x000000ffff047224 */ /* 0x000fe400078e00bd */
[----:B------:R1:W2:Y:S02]  /*11060*/  MUFU.EX2 R189, R3 ;  /* 0x0000000300bd7308 */ /* 0x0002a40000000800 */
[----:B------:R-:W-:-:S02]  /*11070*/  FFMA.FTZ R4, R4, c[0x0][0x2d0], -R7 ;  /* 0x0000b40004047a23 */ /* 0x000fc40000010807 */
[--C-:B-1----:R-:W-:Y:S01]  /*11080*/  FFMA.FTZ R3, R145, c[0x0][0x2d0], -R7.reuse ;  /* 0x0000b40091037a23 */ /* 0x102fe20000010807 */
[----:B--2---:R-:W-:Y:S01]  /*11090*/  F2FP.BF16.PACK_AB R11, R189, R191 ;  /* 0x000000bfbd0b723e */ /* 0x004fe200000010ff */
[----:B------:R-:W-:Y:S02]  /*110a0*/  IMAD.MOV.U32 R145, RZ, RZ, R190 ;  /* 0x000000ffff917224 */ /* 0x000fe400078e00be */
[----:B------:R1:W-:Y:S04]  /*110b0*/  MUFU.EX2 R190, R3 ;  /* 0x0000000300be7308 */ /* 0x0003e80000000800 */
[C---:B------:R-:W-:Y:S08]  /*110c0*/  HMMA.16816.F32.BF16 R44, R8.reuse, R14, R40 ;  /* 0x0000000e082c723c */ /* 0x040ff00000041828 */
[----:B------:R-:W-:Y:S01]  /*110d0*/  HMMA.16816.F32.BF16 R40, R8, R20, R52 ;  /* 0x000000140828723c */ /* 0x000fe20000041834 */
[----:B-1----:R-:W-:-:S02]  /*110e0*/  FFMA.FTZ R3, R146, c[0x0][0x2d0], -R7 ;  /* 0x0000b40092037a23 */ /* 0x002fc40000010807 */
[----:B------:R-:W-:Y:S02]  /*110f0*/  IMAD.MOV.U32 R146, RZ, RZ, R113 ;  /* 0x000000ffff927224 */ /* 0x000fe400078e0071 */
[----:B------:R1:W-:Y:S02]  /*11100*/  MUFU.EX2 R188, R3 ;  /* 0x0000000300bc7308 */ /* 0x0003e40000000800 */
[----:B------:R-:W-:Y:S01]  /*11110*/  IMAD.MOV.U32 R53, RZ, RZ, R184 ;  /* 0x000000ffff357224 */ /* 0x000fe200078e00b8 */
[----:B------:R-:W-:Y:S01]  /*11120*/  HMMA.16816.F32.BF16 R48, R8, R12, R48 ;  /* 0x0000000c0830723c */ /* 0x000fe20000041830 */
[----:B------:R-:W-:Y:S01]  /*11130*/  IMAD.MOV.U32 R55, RZ, RZ, R134 ;  /* 0x000000ffff377224 */ /* 0x000fe200078e0086 */
[----:B------:R-:W2:Y:S01]  /*11140*/  LDSM.16.MT88.4 R12, [R227+0x1900] ;  /* 0x00190000e30c783b */ /* 0x000ea20000004200 */
[----:B------:R-:W-:Y:S02]  /*11150*/  IMAD.MOV.U32 R134, RZ, RZ, R118 ;  /* 0x000000ffff867224 */ /* 0x000fe400078e0076 */
[----:B------:R-:W-:-:S02]  /*11160*/  IMAD.MOV.U32 R54, RZ, RZ, R114 ;  /* 0x000000ffff367224 */ /* 0x000fc400078e0072 */
[----:B------:R-:W-:Y:S01]  /*11170*/  IMAD.MOV.U32 R52, RZ, RZ, R110 ;  /* 0x000000ffff347224 */ /* 0x000fe200078e006e */
[----:B------:R-:W-:Y:S01]  /*11180*/  HMMA.16816.F32.BF16 R56, R8, R26, R56 ;  /* 0x0000001a0838723c */ /* 0x000fe20000041838 */
[----:B-1----:R-:W-:Y:S02]  /*11190*/  FFMA.FTZ R3, R147, c[0x0][0x2d0], -R6 ;  /* 0x0000b40093037a23 */ /* 0x002fe40000010806 */
[----:B------:R-:W-:-:S05]  /*111a0*/  IMAD.MOV.U32 R147, RZ, RZ, R187 ;  /* 0x000000ffff937224 */ /* 0x000fca00078e00bb */
[C---:B------:R-:W-:Y:S01]  /*111b0*/  HMMA.16816.F32.BF16 R36, R8.reuse, R22, R36 ;  /* 0x000000160824723c */ /* 0x040fe20000041824 */
[----:B------:R1:W-:Y:S01]  /*111c0*/  MUFU.EX2 R187, R3 ;  /* 0x0000000300bb7308 */ /* 0x0003e20000000800 */
[----:B------:R-:W-:Y:S06]  /*111d0*/  LDSM.16.MT88.4 R20, [R225+0x1900] ;  /* 0x00190000e114783b */ /* 0x000fec0000004200 */
[C---:B------:R-:W-:Y:S08]  /*111e0*/  HMMA.16816.F32.BF16 R92, R8.reuse, R32, R128 ;  /* 0x00000020085c723c */ /* 0x040ff00000041880 */
[----:B------:R-:W-:Y:S01]  /*111f0*/  HMMA.16816.F32.BF16 R88, R8, R34, R88 ;  /* 0x000000220858723c */ /* 0x000fe20000041858 */
[----:B-1----:R-:W-:-:S02]  /*11200*/  FFMA.FTZ R3, R148, c[0x0][0x2d0], -R6 ;  /* 0x0000b40094037a23 */ /* 0x002fc40000010806 */
[----:B------:R-:W-:Y:S02]  /*11210*/  IMAD.MOV.U32 R148, RZ, RZ, R28 ;  /* 0x000000ffff947224 */ /* 0x000fe400078e001c */
[----:B------:R1:W3:Y:S03]  /*11220*/  MUFU.EX2 R186, R3 ;  /* 0x0000000300ba7308 */ /* 0x0002e60000000800 */
[----:B------:R-:W-:Y:S01]  /*11230*/  HMMA.16816.F32.BF16 R28, R8, R24, R80 ;  /* 0x00000018081c723c */ /* 0x000fe20000041850 */
[----:B------:R-:W4:Y:S01]  /*11240*/  LDSM.16.MT88.4 R24, [R226+0x1900] ;  /* 0x00190000e218783b */ /* 0x000f220000004200 */
[----:B-1----:R-:W-:-:S05]  /*11250*/  FFMA.FTZ R3, R149, c[0x0][0x2d0], -R6 ;  /* 0x0000b40095037a23 */ /* 0x002fca0000010806 */
[----:B---3--:R-:W-:Y:S01]  /*11260*/  F2FP.BF16.PACK_AB R8, R186, R187 ;  /* 0x000000bbba08723e */ /* 0x008fe200000010ff */
[----:B------:R-:W-:Y:S02]  /*11270*/  IMAD.MOV.U32 R149, RZ, RZ, R185 ;  /* 0x000000ffff957224 */ /* 0x000fe400078e00b9 */
[----:B------:R1:W-:Y:S02]  /*11280*/  MUFU.EX2 R185, R3 ;  /* 0x0000000300b97308 */ /* 0x0003e40000000800 */
[----:B-1----:R-:W-:Y:S02]  /*11290*/  FFMA.FTZ R3, R150, c[0x0][0x2d0], -R6 ;  /* 0x0000b40096037a23 */ /* 0x002fe40000010806 */
[----:B------:R-:W-:-:S04]  /*112a0*/  IMAD.MOV.U32 R150, RZ, RZ, R145 ;  /* 0x000000ffff967224 */ /* 0x000fc800078e0091 */
        /* <DEDUP_REMOVED lines=19> */
[C---:B--2---:R-:W-:Y:S08]  /*113e0*/  HMMA.16816.F32.BF16 R140, R8.reuse, R12, R104 ;  /* 0x0000000c088c723c */ /* 0x044ff00000041868 */
[----:B----4-:R-:W-:Y:S01]  /*113f0*/  HMMA.16816.F32.BF16 R80, R8, R24, R100 ;  /* 0x000000180850723c */ /* 0x010fe20000041864 */
[----:B-1----:R-:W-:-:S04]  /*11400*/  FFMA.FTZ R3, R156, c[0x0][0x2d0], -R7 ;  /* 0x0000b4009c037a23 */ /* 0x002fc80000010807 */
[----:B------:R1:W-:Y:S03]  /*11410*/  MUFU.EX2 R113, R3 ;  /* 0x0000000300717308 */ /* 0x0003e60000000800 */
[C---:B------:R-:W-:Y:S08]  /*11420*/  HMMA.16816.F32.BF16 R128, R8.reuse, R18, R84 ;  /* 0x000000120880723c */ /* 0x040ff00000041854 */
[----:B------:R-:W-:Y:S01]  /*11430*/  HMMA.16816.F32.BF16 R120, R8, R16, R120 ;  /* 0x000000100878723c */ /* 0x000fe20000041878 */
[----:B-1----:R-:W-:-:S07]  /*11440*/  FFMA.FTZ R3, R157, c[0x0][0x2d0], -R7 ;  /* 0x0000b4009d037a23 */ /* 0x002fce0000010807 */
[----:B------:R-:W-:Y:S01]  /*11450*/  HMMA.16816.F32.BF16 R84, R8, R22, R64 ;  /* 0x000000160854723c */ /* 0x000fe20000041840 */
[----:B------:R1:W-:Y:S02]  /*11460*/  MUFU.EX2 R112, R3 ;  /* 0x0000000300707308 */ /* 0x0003e40000000800 */
[----:B-1----:R-:W-:-:S06]  /*11470*/  FFMA.FTZ R3, R158, c[0x0][0x2d0], -R7 ;  /* 0x0000b4009e037a23 */ /* 0x002fcc0000010807 */
[----:B------:R1:W-:Y:S02]  /*11480*/  MUFU.EX2 R111, R3 ;  /* 0x00000003006f7308 */ /* 0x0003e40000000800 */
[--C-:B-1----:R-:W-:Y:S02]  /*11490*/  FFMA.FTZ R3, R159, c[0x0][0x2d0], -R0.reuse ;  /* 0x0000b4009f037a23 */ /* 0x102fe40000010800 */
[----:B------:R-:W-:Y:S04]  /*114a0*/  HMMA.16816.F32.BF16 R156, R8, R20, R96 ;  /* 0x00000014089c723c */ /* 0x000fe80000041860 */
[----:B------:R1:W-:Y:S02]  /*114b0*/  MUFU.EX2 R109, R3 ;  /* 0x00000003006d7308 */ /* 0x0003e40000000800 */
[----:B-1----:R-:W-:-:S02]  /*114c0*/  FFMA.FTZ R3, R160, c[0x0][0x2d0], -R0 ;  /* 0x0000b400a0037a23 */ /* 0x002fc40000010800 */
[----:B------:R-:W-:-:S04]  /*114d0*/  IMAD.MOV.U32 R160, RZ, RZ, R53 ;  /* 0x000000ffffa07224 */ /* 0x000fc800078e0035 */
[----:B------:R1:W2:Y:S01]  /*114e0*/  MUFU.EX2 R108, R3 ;  /* 0x00000003006c7308 */ /* 0x0002a20000000800 */
[----:B------:R-:W-:Y:S01]  /*114f0*/  IMAD.MOV.U32 R53, RZ, RZ, R149 ;  /* 0x000000ffff357224 */ /* 0x000fe200078e0095 */
[----:B------:R-:W-:Y:S02]  /*11500*/  MOV R149, R146 ;  /* 0x0000009200957202 */ /* 0x000fe40000000f00 */
[C---:B------:R-:W-:Y:S08]  /*11510*/  HMMA.16816.F32.BF16 R144, R8.reuse, R14, R76 ;  /* 0x0000000e0890723c */ /* 0x040ff0000004184c */
[----:B------:R-:W-:Y:S01]  /*11520*/  HMMA.16816.F32.BF16 R76, R8, R26, R60 ;  /* 0x0000001a084c723c */ /* 0x000fe2000004183c */
[----:B-1----:R-:W-:-:S02]  /*11530*/  FFMA.FTZ R3, R162, c[0x0][0x2d0], -R0 ;  /* 0x0000b400a2037a23 */ /* 0x002fc40000010800 */
[----:B------:R-:W-:-:S04]  /*11540*/  IMAD.MOV.U32 R162, RZ, RZ, R152 ;  /* 0x000000ffffa27224 */ /* 0x000fc800078e0098 */
[----:B------:R-:W-:Y:S01]  /*11550*/  F2FP.BF16.PACK_AB R8, R190, R194 ;  /* 0x000000c2be08723e */ /* 0x000fe200000010ff */
[----:B------:R1:W-:Y:S01]  /*11560*/  MUFU.EX2 R107, R3 ;  /* 0x00000003006b7308 */ /* 0x0003e20000000800 */
[----:B--2---:R-:W-:Y:S01]  /*11570*/  F2FP.BF16.PACK_AB R9, R108, R109 ;  /* 0x0000006d6c09723e */ /* 0x004fe200000010ff */
[----:B------:R-:W-:Y:S01]  /*11580*/  IMAD.MOV.U32 R152, RZ, RZ, R55 ;  /* 0x000000ffff987224 */ /* 0x000fe200078e0037 */
[----:B------:R-:W-:Y:S01]  /*11590*/  F2FP.BF16.PACK_AB R10, R114, R188 ;  /* 0x000000bc720a723e */ /* 0x000fe200000010ff */
[----:B-1----:R-:W-:Y:S01]  /*115a0*/  FFMA.FTZ R3, R163, c[0x0][0x2d0], -R0 ;  /* 0x0000b400a3037a23 */ /* 0x002fe20000010800 */
[----:B------:R-:W-:-:S03]  /*115b0*/  MOV R163, R53 ;  /* 0x0000003500a37202 */ /* 0x000fc60000000f00 */
[----:B------:R1:W2:Y:S02]  /*115c0*/  MUFU.EX2 R106, R3 ;  /* 0x00000003006a7308 */ /* 0x0002a40000000800 */
[----:B-1----:R-:W-:Y:S01]  /*115d0*/  FFMA.FTZ R3, R161, c[0x0][0x2d0], -R7 ;  /* 0x0000b400a1037a23 */ /* 0x002fe20000010807 */
[----:B--2---:R-:W-:Y:S01]  /*115e0*/  F2FP.BF16.PACK_AB R11, R106, R107 ;  /* 0x0000006b6a0b723e */ /* 0x004fe200000010ff */
[----:B------:R-:W-:Y:S01]  /*115f0*/  IMAD.MOV.U32 R161, RZ, RZ, R137 ;  /* 0x000000ffffa17224 */ /* 0x000fe200078e0089 */
[----:B------:R-:W-:-:S03]  /*11600*/  MOV R137, R135 ;  /* 0x0000008700897202 */ /* 0x000fc60000000f00 */
[----:B------:R1:W-:Y:S01]  /*11610*/  MUFU.EX2 R110, R3 ;  /* 0x00000003006e7308 */ /* 0x0003e20000000800 */
[----:B------:R-:W-:Y:S02]  /*11620*/  IMAD.MOV.U32 R135, RZ, RZ, R134 ;  /* 0x000000ffff877224 */ /* 0x000fe400078e0086 */
[----:B------:R-:W-:Y:S01]  /*11630*/  IMAD.MOV.U32 R134, RZ, RZ, R133 ;  /* 0x000000ffff867224 */ /* 0x000fe200078e0085 */
[----:B------:R-:W-:Y:S01]  /*11640*/  HMMA.16816.F32.BF16 R60, R8, R18, R44 ;  /* 0x00000012083c723c */ /* 0x000fe2000004182c */
[----:B------:R-:W-:Y:S02]  /*11650*/  IMAD.MOV.U32 R133, RZ, RZ, R132 ;  /* 0x000000ffff857224 */ /* 0x000fe400078e0084 */
[----:B------:R-:W-:-:S05]  /*11660*/  IMAD.MOV.U32 R132, RZ, RZ, R75 ;  /* 0x000000ffff847224 */ /* 0x000fca00078e004b */
[C---:B------:R-:W-:Y:S01]  /*11670*/  HMMA.16816.F32.BF16 R44, R8.reuse, R24, R92 ;  /* 0x00000018082c723c */ /* 0x040fe2000004185c */
[----:B-1----:R-:W-:Y:S02]  /*11680*/  FFMA.FTZ R3, R164, c[0x0][0x2d0], -R6 ;  /* 0x0000b400a4037a23 */ /* 0x002fe40000010806 */
[----:B------:R-:W-:Y:S02]  /*11690*/  IMAD.MOV.U32 R164, RZ, RZ, R74 ;  /* 0x000000ffffa47224 */ /* 0x000fe400078e004a */
[----:B------:R1:W-:Y:S03]  /*116a0*/  MUFU.EX2 R104, R3 ;  /* 0x0000000300687308 */ /* 0x0003e60000000800 */
[C---:B------:R-:W-:Y:S01]  /*116b0*/  HMMA.16816.F32.BF16 R64, R8.reuse, R16, R48 ;  /* 0x000000100840723c */ /* 0x040fe20000041830 */
[----:B------:R-:W2:Y:S07]  /*116c0*/  LDSM.16.MT88.4 R16, [R224+0x2100] ;  /* 0x00210000e010783b */ /* 0x000eae0000004200 */
[----:B------:R-:W-:Y:S01]  /*116d0*/  HMMA.16816.F32.BF16 R48, R8, R14, R36 ;  /* 0x0000000e0830723c */ /* 0x000fe20000041824 */
[----:B-1----:R-:W-:-:S07]  /*116e0*/  FFMA.FTZ R3, R165, c[0x0][0x2d0], -R6 ;  /* 0x0000b400a5037a23 */ /* 0x002fce0000010806 */
[C---:B------:R-:W-:Y:S01]  /*116f0*/  HMMA.16816.F32.BF16 R52, R8.reuse, R12, R40 ;  /* 0x0000000c0834723c */ /* 0x040fe20000041828 */
[----:B------:R-:W1:Y:S01]  /*11700*/  LDSM.16.MT88.4 R12, [R227+0x2100] ;  /* 0x00210000e30c783b */ /* 0x000e620000004200 */
[----:B------:R-:W-:Y:S01]  /*11710*/  IMAD.MOV.U32 R165, RZ, RZ, R70 ;  /* 0x000000ffffa57224 */ /* 0x000fe200078e0046 */
[----:B------:R3:W4:Y:S05]  /*11720*/  MUFU.EX2 R105, R3 ;  /* 0x0000000300697308 */ /* 0x00072a0000000800 */
[C---:B------:R-:W-:Y:S01]  /*11730*/  HMMA.16816.F32.BF16 R32, R8.reuse, R20, R28 ;  /* 0x000000140820723c */ /* 0x040fe2000004181c */
[----:B------:R-:W-:Y:S07]  /*11740*/  LDSM.16.MT88.4 R28, [R226+0x2100] ;  /* 0x00210000e21c783b */ /* 0x000fee0000004200 */
[----:B------:R-:W-:Y:S01]  /*11750*/  HMMA.16816.F32.BF16 R36, R8, R22, R56 ;  /* 0x000000160824723c */ /* 0x000fe20000041838 */
[----:B------:R-:W5:Y:S01]  /*11760*/  LDSM.16.MT88.4 R20, [R225+0x2100] ;  /* 0x00210000e114783b */ /* 0x000f620000004200 */
[----:B---3--:R-:W-:-:S02]  /*11770*/  FFMA.FTZ R3, R166, c[0x0][0x2d0], -R6 ;  /* 0x0000b400a6037a23 */ /* 0x008fc40000010806 */
[----:B------:R-:W-:Y:S02]  /*11780*/  IMAD.MOV.U32 R166, RZ, RZ, R153 ;  /* 0x000000ffffa67224 */ /* 0x000fe400078e0099 */
[----:B------:R3:W-:Y:S02]  /*11790*/  MUFU.EX2 R103, R3 ;  /* 0x0000000300677308 */ /* 0x0007e40000000800 */
[----:B------:R-:W-:Y:S01]  /*117a0*/  HMMA.16816.F32.BF16 R40, R8, R26, R88 ;  /* 0x0000001a0828723c */ /* 0x000fe20000041858 */
[----:B------:R-:W-:Y:S01]  /*117b0*/  IMAD.MOV.U32 R153, RZ, RZ, R148 ;  /* 0x000000ffff997224 */ /* 0x000fe200078e0094 */
[----:B------:R-:W1:Y:S01]  /*117c0*/  LDSM.16.MT88.4 R24, [R224+0x2900] ;  /* 0x00290000e018783b */ /* 0x000e620000004200 */
[----:B------:R-:W-:Y:S02]  /*117d0*/  IMAD.MOV.U32 R148, RZ, RZ, R124 ;  /* 0x000000ffff947224 */ /* 0x000fe400078e007c */
[----:B------:R-:W-:Y:S01]  /*117e0*/  IMAD.MOV.U32 R124, RZ, RZ, R126 ;  /* 0x000000ffff7c7224 */ /* 0x000fe200078e007e */
[----:B------:R-:W-:-:S02]  /*117f0*/  MOV R126, R69 ;  /* 0x00000045007e7202 */ /* 0x000fc40000000f00 */
[----:B----4-:R-:W-:Y:S01]  /*11800*/  F2FP.BF16.PACK_AB R8, R105, R104 ;  /* 0x000000686908723e */ /* 0x010fe200000010ff */
[----:B---3--:R-:W-:Y:S02]  /*11810*/  FFMA.FTZ R3, R167, c[0x0][0x2d0], -R6 ;  /* 0x0000b400a7037a23 */ /* 0x008fe40000010806 */
[----:B------:R-:W-:Y:S02]  /*11820*/  IMAD.MOV.U32 R167, RZ, RZ, R68 ;  /* 0x000000ffffa77224 */ /* 0x000fe400078e0044 */
[----:B------:R3:W4:Y:S02]  /*11830*/  MUFU.EX2 R102, R3 ;  /* 0x0000000300667308 */ /* 0x0007240000000800 */
[----:B---3--:R-:W-:Y:S01]  /*11840*/  FFMA.FTZ R3, R168, c[0x0][0x2d0], -R5 ;  /* 0x0000b400a8037a23 */ /* 0x008fe20000010805 */
[----:B----4-:R-:W-:-:S05]  /*11850*/  F2FP.BF16.PACK_AB R10, R102, R103 ;  /* 0x00000067660a723e */ /* 0x010fca00000010ff */
[----:B------:R3:W-:Y:S02]  /*11860*/  MUFU.EX2 R101, R3 ;  /* 0x0000000300657308 */ /* 0x0007e40000000800 */
[----:B---3--:R-:W-:Y:S02]  /*11870*/  FFMA.FTZ R3, R169, c[0x0][0x2d0], -R5 ;  /* 0x0000b400a9037a23 */ /* 0x008fe40000010805 */
[----:B------:R-:W-:-:S04]  /*11880*/  IMAD.MOV.U32 R169, RZ, RZ, R132 ;  /* 0x000000ffffa97224 */ /* 0x000fc800078e0084 */
[----:B------:R3:W4:Y:S02]  /*11890*/  MUFU.EX2 R100, R3 ;  /* 0x0000000300647308 */ /* 0x0007240000000800 */
[----:B---3--:R-:W-:Y:S01]  /*118a0*/  FFMA.FTZ R3, R170, c[0x0][0x2d0], -R5 ;  /* 0x0000b400aa037a23 */ /* 0x008fe20000010805 */
[----:B----4-:R-:W-:Y:S02]  /*118b0*/  F2FP.BF16.PACK_AB R9, R100, R101 ;  /* 0x000000656409723e */ /* 0x010fe400000010ff */
[----:B------:R-:W-:-:S03]  /*118c0*/  MOV R170, R133 ;  /* 0x0000008500aa7202 */ /* 0x000fc60000000f00 */
[----:B------:R3:W-:Y:S02]  /*118d0*/  MUFU.EX2 R99, R3 ;  /* 0x0000000300637308 */ /* 0x0007e40000000800 */
[----:B---3--:R-:W-:Y:S02]  /*118e0*/  FFMA.FTZ R3, R171, c[0x0][0x2d0], -R5 ;  /* 0x0000b400ab037a23 */ /* 0x008fe40000010805 */
[----:B------:R-:W-:-:S04]  /*118f0*/  IMAD.MOV.U32 R171, RZ, RZ, R134 ;  /* 0x000000ffffab7224 */ /* 0x000fc800078e0086 */
[----:B------:R3:W4:Y:S02]  /*11900*/  MUFU.EX2 R98, R3 ;  /* 0x0000000300627308 */ /* 0x0007240000000800 */
[----:B---3--:R-:W-:Y:S01]  /*11910*/  FFMA.FTZ R3, R173, c[0x0][0x2d0], -R0 ;  /* 0x0000b400ad037a23 */ /* 0x008fe20000010800 */
[----:B----4-:R-:W-:Y:S01]  /*11920*/  F2FP.BF16.PACK_AB R11, R98, R99 ;  /* 0x00000063620b723e */ /* 0x010fe200000010ff */
[----:B------:R-:W-:-:S04]  /*11930*/  IMAD.MOV.U32 R173, RZ, RZ, R135 ;  /* 0x000000ffffad7224 */ /* 0x000fc800078e0087 */
[----:B------:R3:W-:Y:S01]  /*11940*/  MUFU.EX2 R97, R3 ;  /* 0x0000000300617308 */ /* 0x0007e20000000800 */
[----:B------:R-:W-:Y:S01]  /*11950*/  LDSM.16.MT88.4 R132, [R224+0x3100] ;  /* 0x00310000e084783b */ /* 0x000fe20000004200 */
[C---:B--2---:R-:W-:Y:S08]  /*11960*/  HMMA.16816.F32.BF16 R120, R8.reuse, R16, R120 ;  /* 0x000000100878723c */ /* 0x044ff00000041878 */
[----:B------:R-:W-:Y:S01]  /*11970*/  HMMA.16816.F32.BF16 R128, R8, R18, R128 ;  /* 0x000000120880723c */ /* 0x000fe20000041880 */
[----:B---3--:R-:W-:-:S02]  /*11980*/  FFMA.FTZ R3, R172, c[0x0][0x2d0], -R0 ;  /* 0x0000b400ac037a23 */ /* 0x008fc40000010800 */
[----:B------:R-:W-:Y:S02]  /*11990*/  IMAD.MOV.U32 R172, RZ, RZ, R148 ;  /* 0x000000ffffac7224 */ /* 0x000fe400078e0094 */
[----:B------:R2:W3:Y:S03]  /*119a0*/  MUFU.EX2 R96, R3 ;  /* 0x0000000300607308 */ /* 0x0004e60000000800 */
[C---:B-1----:R-:W-:Y:S08]  /*119b0*/  HMMA.16816.F32.BF16 R140, R8.reuse, R12, R140 ;  /* 0x0000000c088c723c */ /* 0x042ff0000004188c */
[----:B------:R-:W-:Y:S01]  /*119c0*/  HMMA.16816.F32.BF16 R144, R8, R14, R144 ;  /* 0x0000000e0890723c */ /* 0x000fe20000041890 */
[----:B--2---:R-:W-:-:S07]  /*119d0*/  FFMA.FTZ R3, R174, c[0x0][0x2d0], -R0 ;  /* 0x0000b400ae037a23 */ /* 0x004fce0000010800 */
[C---:B-----5:R-:W-:Y:S01]  /*119e0*/  HMMA.16816.F32.BF16 R156, R8.reuse, R20, R156 ;  /* 0x00000014089c723c */ /* 0x060fe2000004189c */
[----:B------:R-:W-:Y:S01]  /*119f0*/  IMAD.MOV.U32 R174, RZ, RZ, R150 ;  /* 0x000000ffffae7224 */ /* 0x000fe200078e0096 */
[----:B------:R1:W-:Y:S06]  /*11a00*/  MUFU.EX2 R95, R3 ;  /* 0x00000003005f7308 */ /* 0x0003ec0000000800 */
[C---:B------:R-:W-:Y:S08]  /*11a10*/  HMMA.16816.F32.BF16 R84, R8.reuse, R22, R84 ;  /* 0x000000160854723c */ /* 0x040ff00000041854 */
[----:B------:R-:W-:Y:S01]  /*11a20*/  HMMA.16816.F32.BF16 R80, R8, R28, R80 ;  /* 0x0000001c0850723c */ /* 0x000fe20000041850 */
[----:B-1----:R-:W-:-:S02]  /*11a30*/  FFMA.FTZ R3, R175, c[0x0][0x2d0], -R0 ;  /* 0x0000b400af037a23 */ /* 0x002fc40000010800 */
[----:B------:R-:W-:Y:S02]  /*11a40*/  IMAD.MOV.U32 R175, RZ, RZ, R149 ;  /* 0x000000ffffaf7224 */ /* 0x000fe400078e0095 */
[----:B------:R1:W2:Y:S03]  /*11a50*/  MUFU.EX2 R94, R3 ;  /* 0x00000003005e7308 */ /* 0x0002a60000000800 */
[----:B------:R-:W-:Y:S07]  /*11a60*/  HMMA.16816.F32.BF16 R76, R8, R30, R76 ;  /* 0x0000001e084c723c */ /* 0x000fee000004184c */
[----:B------:R-:W-:-:S02]  /*11a70*/  F2FP.BF16.PACK_AB R8, R112, R113 ;  /* 0x000000717008723e */ /* 0x000fc400000010ff */
[----:B---3--:R-:W-:Y:S02]  /*11a80*/  F2FP.BF16.PACK_AB R9, R96, R97 ;  /* 0x000000616009723e */ /* 0x008fe400000010ff */
[----:B------:R-:W-:Y:S01]  /*11a90*/  F2FP.BF16.PACK_AB R10, R110, R111 ;  /* 0x0000006f6e0a723e */ /* 0x000fe200000010ff */
[--C-:B-1----:R-:W-:Y:S01]  /*11aa0*/  FFMA.FTZ R3, R178, c[0x0][0x2d0], -R6.reuse ;  /* 0x0000b400b2037a23 */ /* 0x102fe20000010806 */
[----:B--2---:R-:W-:Y:S01]  /*11ab0*/  F2FP.BF16.PACK_AB R11, R94, R95 ;  /* 0x0000005f5e0b723e */ /* 0x004fe200000010ff */
[----:B------:R-:W-:Y:S02]  /*11ac0*/  IMAD.MOV.U32 R178, RZ, RZ, R151 ;  /* 0x000000ffffb27224 */ /* 0x000fe400078e0097 */
[----:B------:R1:W-:Y:S01]  /*11ad0*/  MUFU.EX2 R93, R3 ;  /* 0x00000003005d7308 */ /* 0x0003e20000000800 */
[----:B------:R-:W-:Y:S03]  /*11ae0*/  LDSM.16.MT88.4 R148, [R227+0x3100] ;  /* 0x00310000e394783b */ /* 0x000fe60000004200 */
[C---:B------:R-:W-:Y:S08]  /*11af0*/  HMMA.16816.F32.BF16 R64, R8.reuse, R16, R64 ;  /* 0x000000100840723c */ /* 0x040ff00000041840 */
[----:B------:R-:W-:Y:S01]  /*11b00*/  HMMA.16816.F32.BF16 R60, R8, R18, R60 ;  /* 0x00000012083c723c */ /* 0x000fe2000004183c */
[----:B------:R-:W-:Y:S01]  /*11b10*/  LDSM.16.MT88.4 R16, [R225+0x2900] ;  /* 0x00290000e110783b */ /* 0x000fe20000004200 */
[----:B-1----:R-:W-:-:S04]  /*11b20*/  FFMA.FTZ R3, R179, c[0x0][0x2d0], -R6 ;  /* 0x0000b400b3037a23 */ /* 0x002fc80000010806 */
[----:B------:R1:W2:Y:S02]  /*11b30*/  MUFU.EX2 R92, R3 ;  /* 0x00000003005c7308 */ /* 0x0002a40000000800 */
[C---:B------:R-:W-:Y:S08]  /*11b40*/  HMMA.16816.F32.BF16 R52, R8.reuse, R12, R52 ;  /* 0x0000000c0834723c */ /* 0x040ff00000041834 */
[----:B------:R-:W-:Y:S01]  /*11b50*/  HMMA.16816.F32.BF16 R48, R8, R14, R48 ;  /* 0x0000000e0830723c */ /* 0x000fe20000041830 */
[----:B------:R-:W-:Y:S01]  /*11b60*/  LDSM.16.MT88.4 R12, [R226+0x2900] ;  /* 0x00290000e20c783b */ /* 0x000fe20000004200 */
[----:B-1----:R-:W-:-:S06]  /*11b70*/  FFMA.FTZ R3, R177, c[0x0][0x2d0], -R6 ;  /* 0x0000b400b1037a23 */ /* 0x002fcc0000010806 */
[C---:B------:R-:W-:Y:S01]  /*11b80*/  HMMA.16816.F32.BF16 R32, R8.reuse, R20, R32 ;  /* 0x000000140820723c */ /* 0x040fe20000041820 */
[----:B------:R1:W-:Y:S07]  /*11b90*/  MUFU.EX2 R91, R3 ;  /* 0x00000003005b7308 */ /* 0x0003ee0000000800 */
[C---:B------:R-:W-:Y:S01]  /*11ba0*/  HMMA.16816.F32.BF16 R36, R8.reuse, R22, R36 ;  /* 0x000000160824723c */ /* 0x040fe20000041824 */
[----:B------:R-:W3:Y:S07]  /*11bb0*/  LDSM.16.MT88.4 R20, [R227+0x2900] ;  /* 0x00290000e314783b */ /* 0x000eee0000004200 */
[----:B------:R-:W-:Y:S01]  /*11bc0*/  HMMA.16816.F32.BF16 R40, R8, R30, R40 ;  /* 0x0000001e0828723c */ /* 0x000fe20000041828 */
[----:B-1----:R-:W-:-:S04]  /*11bd0*/  FFMA.FTZ R3, R176, c[0x0][0x2d0], -R6 ;  /* 0x0000b400b0037a23 */ /* 0x002fc80000010806 */
[----:B------:R1:W4:Y:S03]  /*11be0*/  MUFU.EX2 R90, R3 ;  /* 0x00000003005a7308 */ /* 0x0003260000000800 */
[----:B------:R-:W-:Y:S07]  /*11bf0*/  HMMA.16816.F32.BF16 R44, R8, R28, R44 ;  /* 0x0000001c082c723c */ /* 0x000fee000004182c */
[----:B--2---:R-:W-:Y:S01]  /*11c00*/  F2FP.BF16.PACK_AB R8, R92, R93 ;  /* 0x0000005d5c08723e */ /* 0x004fe200000010ff */
[----:B-1----:R-:W-:Y:S01]  /*11c10*/  FFMA.FTZ R3, R180, c[0x0][0x2d0], -R5 ;  /* 0x0000b400b4037a23 */ /* 0x002fe20000010805 */
[----:B----4-:R-:W-:-:S03]  /*11c20*/  F2FP.BF16.PACK_AB R10, R90, R91 ;  /* 0x0000005b5a0a723e */ /* 0x010fc600000010ff */
        /* <DEDUP_REMOVED lines=16> */
[----:B------:R1:W2:Y:S03]  /*11d30*/  MUFU.EX2 R69, R3 ;  /* 0x0000000300457308 */ /* 0x0002a60000000800 */
[C---:B---3--:R-:W-:Y:S08]  /*11d40*/  HMMA.16816.F32.BF16 R140, R8.reuse, R20, R140 ;  /* 0x00000014088c723c */ /* 0x048ff0000004188c */
        /* <DEDUP_REMOVED lines=11> */
[----:B------:R-:W-:-:S04]  /*11e00*/  IMAD.MOV.U32 R167, RZ, RZ, R164 ;  /* 0x000000ffffa77224 */ /* 0x000fc800078e00a4 */
[----:B------:R1:W-:Y:S01]  /*11e10*/  MUFU.EX2 R58, R3 ;  /* 0x00000003003a7308 */ /* 0x0003e20000000800 */
[----:B------:R-:W-:-:S05]  /*11e20*/  IMAD.MOV.U32 R164, RZ, RZ, R162 ;  /* 0x000000ffffa47224 */ /* 0x000fca00078e00a2 */
[----:B------:R-:W-:Y:S01]  /*11e30*/  MOV R168, R164 ;  /* 0x000000a400a87202 */ /* 0x000fe20000000f00 */
[--C-:B-1----:R-:W-:Y:S02]  /*11e40*/  FFMA.FTZ R3, R166, c[0x0][0x2d0], -R0.reuse ;  /* 0x0000b400a6037a23 */ /* 0x102fe40000010800 */
[----:B------:R-:W-:Y:S02]  /*11e50*/  IMAD.MOV.U32 R166, RZ, RZ, R161 ;  /* 0x000000ffffa67224 */ /* 0x000fe400078e00a1 */
[----:B------:R1:W3:Y:S02]  /*11e60*/  MUFU.EX2 R57, R3 ;  /* 0x0000000300397308 */ /* 0x0002e40000000800 */
[----:B-1----:R-:W-:Y:S02]  /*11e70*/  FFMA.FTZ R3, R165, c[0x0][0x2d0], -R0 ;  /* 0x0000b400a5037a23 */ /* 0x002fe40000010800 */
[----:B------:R-:W-:-:S04]  /*11e80*/  IMAD.MOV.U32 R165, RZ, RZ, R163 ;  /* 0x000000ffffa57224 */ /* 0x000fc800078e00a3 */
[----:B------:R1:W-:Y:S01]  /*11e90*/  MUFU.EX2 R56, R3 ;  /* 0x0000000300387308 */ /* 0x0003e20000000800 */
[----:B------:R-:W-:Y:S02]  /*11ea0*/  IMAD.MOV.U32 R179, RZ, RZ, R165 ;  /* 0x000000ffffb37224 */ /* 0x000fe400078e00a5 */
[----:B-1----:R-:W-:Y:S02]  /*11eb0*/  FFMA.FTZ R3, R160, c[0x0][0x2d0], -R0 ;  /* 0x0000b400a0037a23 */ /* 0x002fe40000010800 */
[----:B------:R-:W-:Y:S03]  /*11ec0*/  HMMA.16816.F32.BF16 R160, R8, R18, R84 ;  /* 0x0000001208a0723c */ /* 0x000fe60000041854 */
[----:B------:R1:W4:Y:S04]  /*11ed0*/  MUFU.EX2 R31, R3 ;  /* 0x00000003001f7308 */ /* 0x0003280000000800 */
[----:B--2---:R-:W-:Y:S01]  /*11ee0*/  F2FP.BF16.PACK_AB R8, R69, R70 ;  /* 0x000000464508723e */ /* 0x004fe200000010ff */
[----:B------:R-:W-:Y:S01]  /*11ef0*/  IMAD.MOV.U32 R85, RZ, RZ, R171 ;  /* 0x000000ffff557224 */ /* 0x000fe200078e00ab */
[----:B---3--:R-:W-:Y:S01]  /*11f00*/  F2FP.BF16.PACK_AB R9, R57, R58 ;  /* 0x0000003a3909723e */ /* 0x008fe200000010ff */
[----:B------:R-:W-:Y:S01]  /*11f10*/  IMAD.MOV.U32 R86, RZ, RZ, R170 ;  /* 0x000000ffff567224 */ /* 0x000fe200078e00aa */
[----:B------:R-:W-:Y:S01]  /*11f20*/  F2FP.BF16.PACK_AB R10, R59, R68 ;  /* 0x000000443b0a723e */ /* 0x000fe200000010ff */
[----:B------:R-:W-:Y:S01]  /*11f30*/  IMAD.MOV.U32 R87, RZ, RZ, R169 ;  /* 0x000000ffff577224 */ /* 0x000fe200078e00a9 */
[----:B------:R-:W-:Y:S01]  /*11f40*/  MOV R169, R154 ;  /* 0x0000009a00a97202 */ /* 0x000fe20000000f00 */
[----:B------:R-:W-:-:S02]  /*11f50*/  IMAD.MOV.U32 R171, RZ, RZ, R168 ;  /* 0x000000ffffab7224 */ /* 0x000fc400078e00a8 */
[----:B------:R-:W-:Y:S02]  /*11f60*/  IMAD.MOV.U32 R170, RZ, RZ, R155 ;  /* 0x000000ffffaa7224 */ /* 0x000fe400078e009b */
[----:B-1----:R-:W-:Y:S01]  /*11f70*/  FFMA.FTZ R3, R167, c[0x0][0x2d0], -R6 ;  /* 0x0000b400a7037a23 */ /* 0x002fe20000010806 */
[----:B----4-:R-:W-:Y:S01]  /*11f80*/  F2FP.BF16.PACK_AB R11, R31, R56 ;  /* 0x000000381f0b723e */ /* 0x010fe200000010ff */
[----:B------:R-:W-:Y:S02]  /*11f90*/  IMAD.MOV.U32 R168, RZ, RZ, R138 ;  /* 0x000000ffffa87224 */ /* 0x000fe400078e008a */
[----:B------:R1:W-:Y:S04]  /*11fa0*/  MUFU.EX2 R29, R3 ;  /* 0x00000003001d7308 */ /* 0x0003e80000000800 */
[C---:B------:R-:W-:Y:S08]  /*11fb0*/  HMMA.16816.F32.BF16 R64, R8.reuse, R24, R64 ;  /* 0x000000180840723c */ /* 0x040ff00000041840 */
[----:B------:R-:W-:Y:S01]  /*11fc0*/  HMMA.16816.F32.BF16 R48, R8, R22, R48 ;  /* 0x000000160830723c */ /* 0x000fe20000041830 */
[----:B-1----:R-:W-:-:S04]  /*11fd0*/  FFMA.FTZ R3, R252, c[0x0][0x2d0], -R6 ;  /* 0x0000b400fc037a23 */ /* 0x002fc80000010806 */
[----:B------:R1:W2:Y:S03]  /*11fe0*/  MUFU.EX2 R30, R3 ;  /* 0x00000003001e7308 */ /* 0x0002a60000000800 */
[C---:B------:R-:W-:Y:S08]  /*11ff0*/  HMMA.16816.F32.BF16 R52, R8.reuse, R20, R52 ;  /* 0x000000140834723c */ /* 0x040ff00000041834 */
[----:B------:R-:W-:Y:S01]  /*12000*/  HMMA.16816.F32.BF16 R40, R8, R14, R40 ;  /* 0x0000000e0828723c */ /* 0x000fe20000041828 */
[----:B------:R3:W-:Y:S01]  /*12010*/  MUFU.EX2 R14, R4 ;  /* 0x00000004000e7308 */ /* 0x0007e20000000800 */
[----:B-1----:R-:W-:-:S06]  /*12020*/  FFMA.FTZ R3, R250, c[0x0][0x2d0], -R6 ;  /* 0x0000b400fa037a23 */ /* 0x002fcc0000010806 */
[C---:B------:R-:W-:Y:S01]  /*12030*/  HMMA.16816.F32.BF16 R60, R8.reuse, R26, R60 ;  /* 0x0000001a083c723c */ /* 0x040fe2000004183c */
[----:B--2---:R-:W-:Y:S01]  /*12040*/  F2FP.BF16.PACK_AB R176, R30, R29 ;  /* 0x0000001d1eb0723e */ /* 0x004fe200000010ff */
[----:B------:R1:W-:Y:S06]  /*12050*/  MUFU.EX2 R28, R3 ;  /* 0x00000003001c7308 */ /* 0x0003ec0000000800 */
[----:B------:R-:W-:Y:S01]  /*12060*/  HMMA.16816.F32.BF16 R32, R8, R16, R32 ;  /* 0x000000100820723c */ /* 0x000fe20000041820 */
[----:B---3--:R-:W-:-:S07]  /*12070*/  FADD.FTZ R4, R153, R245 ;  /* 0x000000f599047221 */ /* 0x008fce0000010000 */
[----:B------:R-:W-:Y:S01]  /*12080*/  HMMA.16816.F32.BF16 R36, R8, R18, R36 ;  /* 0x000000120824723c */ /* 0x000fe20000041824 */
[----:B------:R-:W-:Y:S01]  /*12090*/  LDSM.16.MT88.4 R16, [R226+0x3100] ;  /* 0x00310000e210783b */ /* 0x000fe20000004200 */
[----:B-1----:R-:W-:-:S04]  /*120a0*/  FFMA.FTZ R3, R247, c[0x0][0x2d0], -R6 ;  /* 0x0000b400f7037a23 */ /* 0x002fc80000010806 */
[----:B------:R1:W-:Y:S02]  /*120b0*/  MUFU.EX2 R25, R3 ;  /* 0x0000000300197308 */ /* 0x0003e40000000800 */
[----:B------:R-:W-:Y:S07]  /*120c0*/  HMMA.16816.F32.BF16 R44, R8, R12, R44 ;  /* 0x0000000c082c723c */ /* 0x000fee000004182c */
[----:B------:R-:W-:Y:S02]  /*120d0*/  FADD.FTZ R8, R137, R246 ;  /* 0x000000f689087221 */ /* 0x000fe40000010000 */
[----:B-1----:R-:W-:-:S02]  /*120e0*/  FFMA.FTZ R3, R166, c[0x0][0x2d0], -R5 ;  /* 0x0000b400a6037a23 */ /* 0x002fc40000010805 */
[----:B------:R-:W1:Y:S02]  /*120f0*/  LDSM.16.MT88.4 R164, [R225+0x3100] ;  /* 0x00310000e1a4783b */ /* 0x000e640000004200 */
[----:B------:R2:W-:Y:S02]  /*12100*/  MUFU.EX2 R24, R3 ;  /* 0x0000000300187308 */ /* 0x0005e40000000800 */
[----:B--2---:R-:W-:-:S06]  /*12110*/  FFMA.FTZ R3, R211, c[0x0][0x2d0], -R5 ;  /* 0x0000b400d3037a23 */ /* 0x004fcc0000010805 */
[----:B------:R2:W3:Y:S02]  /*12120*/  MUFU.EX2 R23, R3 ;  /* 0x0000000300177308 */ /* 0x0004e40000000800 */
[----:B--2---:R-:W-:Y:S01]  /*12130*/  FFMA.FTZ R3, R217, c[0x0][0x2d0], -R5 ;  /* 0x0000b400d9037a23 */ /* 0x004fe20000010805 */
[----:B---3--:R-:W-:-:S05]  /*12140*/  F2FP.BF16.PACK_AB R177, R23, R24 ;  /* 0x0000001817b1723e */ /* 0x008fca00000010ff */
[----:B------:R2:W-:Y:S02]  /*12150*/  MUFU.EX2 R22, R3 ;  /* 0x0000000300167308 */ /* 0x0005e40000000800 */
[----:B--2---:R-:W-:-:S06]  /*12160*/  FFMA.FTZ R3, R213, c[0x0][0x2d0], -R5 ;  /* 0x0000b400d5037a23 */ /* 0x004fcc0000010805 */
[----:B------:R2:W3:Y:S02]  /*12170*/  MUFU.EX2 R21, R3 ;  /* 0x0000000300157308 */ /* 0x0004e40000000800 */
[----:B--2---:R-:W-:Y:S01]  /*12180*/  FFMA.FTZ R3, R179, c[0x0][0x2d0], -R7 ;  /* 0x0000b400b3037a23 */ /* 0x004fe20000010807 */
[----:B---3--:R-:W-:-:S05]  /*12190*/  F2FP.BF16.PACK_AB R179, R21, R22 ;  /* 0x0000001615b3723e */ /* 0x008fca00000010ff */
[----:B------:R2:W-:Y:S02]  /*121a0*/  MUFU.EX2 R20, R3 ;  /* 0x0000000300147308 */ /* 0x0005e40000000800 */
[--C-:B--2---:R-:W-:Y:S01]  /*121b0*/  FFMA.FTZ R3, R178, c[0x0][0x2d0], -R7.reuse ;  /* 0x0000b400b2037a23 */ /* 0x104fe20000010807 */
[----:B------:R-:W-:Y:S01]  /*121c0*/  F2FP.BF16.PACK_AB R178, R25, R28 ;  /* 0x0000001c19b2723e */ /* 0x000fe200000010ff */
[----:B------:R-:W-:-:S04]  /*121d0*/  FFMA.FTZ R7, R175, c[0x0][0x2d0], -R7 ;  /* 0x0000b400af077a23 */ /* 0x000fc80000010807 */
[----:B------:R2:W3:Y:S02]  /*121e0*/  MUFU.EX2 R15, R3 ;  /* 0x00000003000f7308 */ /* 0x0004e40000000800 */
[C---:B------:R-:W-:Y:S06]  /*121f0*/  HMMA.16816.F32.BF16 R120, R176.reuse, R132, R120 ;  /* 0x00000084b078723c */ /* 0x040fec0000041878 */
[----:B------:R4:W5:Y:S02]  /*12200*/  MUFU.EX2 R13, R7 ;  /* 0x00000007000d7308 */ /* 0x0009640000000800 */
[----:B------:R-:W-:Y:S01]  /*12210*/  HMMA.16816.F32.BF16 R128, R176, R134, R128 ;  /* 0x00000086b080723c */ /* 0x000fe20000041880 */
[----:B--2---:R-:W-:Y:S01]  /*12220*/  FFMA.FTZ R3, R174, c[0x0][0x2d0], -R0 ;  /* 0x0000b400ae037a23 */ /* 0x004fe20000010800 */
[----:B---3--:R-:W-:-:S04]  /*12230*/  F2FP.BF16.PACK_AB R180, R15, R20 ;  /* 0x000000140fb4723e */ /* 0x008fc800000010ff */
[----:B------:R2:W-:Y:S02]  /*12240*/  MUFU.EX2 R10, R3 ;  /* 0x00000003000a7308 */ /* 0x0005e40000000800 */
[----:B------:R-:W-:Y:S01]  /*12250*/  HMMA.16816.F32.BF16 R140, R176, R148, R140 ;  /* 0x00000094b08c723c */ /* 0x000fe2000004188c */
[----:B----4-:R-:W-:Y:S01]  /*12260*/  FADD.FTZ R7, R244, R4 ;  /* 0x00000004f4077221 */ /* 0x010fe20000010000 */
[----:B-----5:R-:W-:Y:S01]  /*12270*/  F2FP.BF16.PACK_AB R182, R13, R14 ;  /* 0x0000000e0db6723e */ /* 0x020fe200000010ff */
[----:B------:R-:W-:-:S05]  /*12280*/  FADD.FTZ R4, R85, R8 ;  /* 0x0000000855047221 */ /* 0x000fca0000010000 */
[----:B------:R-:W-:Y:S01]  /*12290*/  HMMA.16816.F32.BF16 R144, R176, R150, R144 ;  /* 0x00000096b090723c */ /* 0x000fe20000041890 */
[----:B--2---:R-:W-:-:S07]  /*122a0*/  FFMA.FTZ R3, R251, c[0x0][0x2d0], -R0 ;  /* 0x0000b400fb037a23 */ /* 0x004fce0000010800 */
[C---:B-1----:R-:W-:Y:S01]  /*122b0*/  HMMA.16816.F32.BF16 R156, R176.reuse, R164, R156 ;  /* 0x000000a4b09c723c */ /* 0x042fe2000004189c */
[----:B------:R1:W2:Y:S07]  /*122c0*/  MUFU.EX2 R9, R3 ;  /* 0x0000000300097308 */ /* 0x0002ae0000000800 */
[----:B------:R-:W-:Y:S01]  /*122d0*/  HMMA.16816.F32.BF16 R160, R176, R166, R160 ;  /* 0x000000a6b0a0723c */ /* 0x000fe200000418a0 */
[--C-:B-1----:R-:W-:Y:S01]  /*122e0*/  FFMA.FTZ R3, R172, c[0x0][0x2d0], -R0.reuse ;  /* 0x0000b400ac037a23 */ /* 0x102fe20000010800 */
[----:B--2---:R-:W-:Y:S01]  /*122f0*/  F2FP.BF16.PACK_AB R181, R9, R10 ;  /* 0x0000000a09b5723e */ /* 0x004fe200000010ff */
[----:B------:R-:W-:-:S02]  /*12300*/  FFMA.FTZ R0, R173, c[0x0][0x2d0], -R0 ;  /* 0x0000b400ad007a23 */ /* 0x000fc40000010800 */
[----:B------:R1:W-:Y:S03]  /*12310*/  MUFU.EX2 R11, R3 ;  /* 0x00000003000b7308 */ /* 0x0003e60000000800 */
[C---:B------:R-:W-:Y:S05]  /*12320*/  HMMA.16816.F32.BF16 R172, R176.reuse, R16, R80 ;  /* 0x00000010b0ac723c */ /* 0x040fea0000041850 */
[----:B------:R2:W3:Y:S03]  /*12330*/  MUFU.EX2 R12, R0 ;  /* 0x00000000000c7308 */ /* 0x0004e60000000800 */
[----:B------:R-:W-:Y:S01]  /*12340*/  HMMA.16816.F32.BF16 R176, R176, R18, R76 ;  /* 0x00000012b0b0723c */ /* 0x000fe2000004184c */
[----:B-1----:R-:W-:-:S04]  /*12350*/  FADD.FTZ R3, R220, R218 ;  /* 0x000000dadc037221 */ /* 0x002fc80000010000 */
[----:B------:R-:W-:Y:S02]  /*12360*/  FADD.FTZ R6, R219, R3 ;  /* 0x00000003db067221 */ /* 0x000fe40000010000 */
[----:B------:R-:W-:Y:S02]  /*12370*/  FADD.FTZ R3, R86, R7 ;  /* 0x0000000756037221 */ /* 0x000fe40000010000 */
[----:B--2---:R-:W-:Y:S01]  /*12380*/  FADD.FTZ R0, R139, R152 ;  /* 0x000000988b007221 */ /* 0x004fe20000010000 */
[----:B---3--:R-:W-:Y:S01]  /*12390*/  F2FP.BF16.PACK_AB R183, R12, R11 ;  /* 0x0000000b0cb7723e */ /* 0x008fe200000010ff */
        /* <DEDUP_REMOVED lines=113> */
[----:B------:R-:W2:Y:S01]  /*12ab0*/  LDL R223, [R1] ;  /* 0x0000000001df7983 */ /* 0x000ea20000100800 */
[----:B------:R-:W-:Y:S01]  /*12ac0*/  IMAD.MOV.U32 R116, RZ, RZ, R72 ;  /* 0x000000ffff747224 */ /* 0x000fe200078e0048 */
[----:B------:R-:W-:Y:S01]  /*12ad0*/  MOV R118, R2 ;  /* 0x0000000200767202 */ /* 0x000fe20000000f00 */
[----:B-1----:R-:W-:Y:S01]  /*12ae0*/  IMAD.MOV.U32 R3, RZ, RZ, R73 ;  /* 0x000000ffff037224 */ /* 0x002fe200078e0049 */
[----:B------:R-:W-:Y:S01]  /*12af0*/  MOV R117, R71 ;  /* 0x0000004700757202 */ /* 0x000fe20000000f00 */
[----:B------:R-:W-:-:S02]  /*12b00*/  ULDC UR6, c[0x0][0x210] ;  /* 0x0000840000067ab9 */ /* 0x000fc40000000800 */
[----:B------:R-:W-:Y:S02]  /*12b10*/  ULDC UR4, c[0x0][0x1e8] ;  /* 0x00007a0000047ab9 */ /* 0x000fe40000000800 */
[----:B------:R-:W-:Y:S02]  /*12b20*/  UIADD3 UR12, UR12, -0x2, URZ ;  /* 0xfffffffe0c0c7890 */ /* 0x000fe4000fffe03f */
[----:B------:R-:W-:Y:S02]  /*12b30*/  UIMAD UR6, UR15, UR6, URZ ;  /* 0x000000060f0672a4 */ /* 0x000fe4000f8e023f */
[----:B------:R-:W-:Y:S02]  /*12b40*/  UIMAD UR4, UR15, UR4, URZ ;  /* 0x000000040f0472a4 */ /* 0x000fe4000f8e023f */
[----:B------:R-:W-:Y:S02]  /*12b50*/  ULDC.64 UR22, c[0x0][0x118] ;  /* 0x0000460000167ab9 */ /* 0x000fe40000000a00 */
[----:B------:R-:W-:Y:S01]  /*12b60*/  ULDC.64 UR18, c[0x0][0x118] ;  /* 0x0000460000127ab9 */ /* 0x000fe20000000a00 */
[----:B--2---:R-:W-:Y:S01]  /*12b70*/  IADD3 R251, R223, 0x100, RZ ;  /* 0x00000100dffb7810 */ /* 0x004fe20007ffe0ff */
[----:B------:R-:W-:Y:S05]  /*12b80*/  BRA `(.L_x_134) ;  /* 0x0000045000007947 */ /* 0x000fea0003800000 */
.L_x_136:
[----:B------:R-:W2:Y:S01]  /*12b90*/  LDL R4, [R1+0x20] ;  /* 0x0000200001047983 */ /* 0x000ea20000100800 */
[----:B------:R-:W-:Y:S01]  /*12ba0*/  IMAD.MOV.U32 R2, RZ, RZ, c[0x0][0x2b8] ;  /* 0x0000ae00ff027624 */ /* 0x000fe200078e00ff */
[----:B------:R-:W-:Y:S01]  /*12bb0*/  UIMAD UR11, UR12, 0x70, UR17 ;  /* 0x000000700c0b78a4 */ /* 0x000fe2000f8e0211 */
[----:B------:R-:W-:Y:S01]  /*12bc0*/  IMAD.MOV.U32 R7, RZ, RZ, RZ ;  /* 0x000000ffff077224 */ /* 0x000fe200078e00ff */
[----:B------:R-:W3:Y:S02]  /*12bd0*/  LDL R65, [R1] ;  /* 0x0000000001417983 */ /* 0x000ee40000100800 */
[----:B------:R-:W-:Y:S02]  /*12be0*/  ISETP.NE.AND P2, PT, R2, 0x1, PT ;  /* 0x000000010200780c */ /* 0x000fe40003f45270 */
[----:B------:R-:W-:Y:S05]  /*12bf0*/  IMAD.U32 R2, RZ, RZ, UR11 ;  /* 0x0000000bff027e24 */ /* 0x000fea000f8e00ff */
[----:B--2---:R-:W-:Y:S06]  /*12c00*/  IADD3 R2, R2, -0x70, R4 ;  /* 0xffffff9002027810 */ /* 0x004fec0007ffe004 */
        /* <DEDUP_REMOVED lines=16> */
[----:B--2---:R-:W-:Y:S01]  /*12d10*/  STL [R1+0x8], R7 ;  /* 0x0000080701007387 */ /* 0x004fe20000100800 */
[----:B------:R-:W-:Y:S02]  /*12d20*/  SHF.R.S32.HI R2, RZ, 0x1f, R7 ;  /* 0x0000001fff027819 */ /* 0x000fe40000011407 */
        /* <DEDUP_REMOVED lines=17> */
[-C--:B--2---:R-:W-:Y:S03]  /*12e40*/  IADD3.X R7, R7, R241.reuse, RZ, P1, !PT ;  /* 0x000000f107077210 */ /* 0x084fe60000ffe4ff */
[----:B------:R-:W2:Y:S01]  /*12e50*/  SHFL.IDX PT, R16, R0, 0x3, 0x181f ;  /* 0x00781f0000107f89 */ /* 0x000ea200000e0000 */
[-C--:B----4-:R-:W-:Y:S03]  /*12e60*/  IADD3 R4, P0, R4, R242.reuse, RZ ;  /* 0x000000f204047210 */ /* 0x090fe60007f1e0ff */
[----:B---3--:R3:W-:Y:S02]  /*12e70*/  LDGSTS.E.BYPASS.LTC128B.128 [R65+0x3900], [R6.64], !P3 ;  /* 0x0390000006417fae */ /* 0x0087e4000d901d52 */
[--C-:B-----5:R-:W-:Y:S01]  /*12e80*/  IMAD.X R5, R5, 0x1, R241.reuse, P0 ;  /* 0x0000000105057824 */ /* 0x120fe200000e06f1 */
        /* <DEDUP_REMOVED lines=11> */
[--C-:B--2---:R-:W-:Y:S01]  /*12f40*/  IMAD.X R11, R16, 0x1, R241.reuse, P4 ;  /* 0x00000001100b7824 */ /* 0x104fe200020e06f1 */
[----:B----4-:R-:W-:Y:S04]  /*12f50*/  IADD3.X R9, R15, R241, RZ, P2, !PT ;  /* 0x000000f10f097210 */ /* 0x010fe800017fe4ff */
[----:B------:R2:W-:Y:S01]  /*12f60*/  LDGSTS.E.BYPASS.LTC128B.128 [R65+0x5100], [R10.64], !P3 ;  /* 0x051000000a417fae */ /* 0x0005e2000d901d52 */
[----:B-----5:R-:W-:Y:S03]  /*12f70*/  IADD3 R4, P0, R2, R242, RZ ;  /* 0x000000f202047210 */ /* 0x020fe60007f1e0ff */
[----:B------:R2:W-:Y:S01]  /*12f80*/  LDGSTS.E.BYPASS.LTC128B.128 [R65+0x5900], [R8.64], !P3 ;  /* 0x0590000008417fae */ /* 0x0005e2000d901d52 */
[--C-:B-1----:R-:W-:Y:S02]  /*12f90*/  IMAD.X R7, R14, 0x1, R241.reuse, P1 ;  /* 0x000000010e077824 */ /* 0x102fe400008e06f1 */
[----:B------:R-:W-:Y:S03]  /*12fa0*/  IMAD.X R5, R0, 0x1, R241, P0 ;  /* 0x0000000100057824 */ /* 0x000fe600000e06f1 */
[----:B------:R2:W-:Y:S04]  /*12fb0*/  LDGSTS.E.BYPASS.LTC128B.128 [R65+0x6100], [R6.64], !P3 ;  /* 0x0610000006417fae */ /* 0x0005e8000d901d52 */
[----:B------:R2:W-:Y:S01]  /*12fc0*/  LDGSTS.E.BYPASS.LTC128B.128 [R65+0x6900], [R4.64], !P3 ;  /* 0x0690000004417fae */ /* 0x0005e2000d901d52 */
[----:B------:R-:W-:-:S05]  /*12fd0*/  BRA `(.L_x_135) ;  /* 0x00001b0000007947 */ /* 0x000fca0003800000 */
.L_x_134:
        /* <DEDUP_REMOVED lines=36> */
[----:B--2---:R-:W-:Y:S03]  /*13220*/  SHF.R.S32.HI R0, RZ, 0x1f, R56 ;  /* 0x0000001fff007819 */ /* 0x004fe60000011438 */
[----:B------:R-:W-:Y:S04]  /*13230*/  IMAD.WIDE.U32 R68, R56, c[0x0][0x208], RZ ;  /* 0x0000820038447a25 */ /* 0x000fe800078e00ff */
[----:B------:R-:W-:Y:S04]  /*13240*/  IMAD R0, R0, c[0x0][0x208], RZ ;  /* 0x0000820000007a24 */ /* 0x000fe800078e02ff */
[----:B------:R-:W-:Y:S02]  /*13250*/  IMAD R0, R56, c[0x0][0x20c], R0 ;  /* 0x0000830038007a24 */ /* 0x000fe400078e0200 */
[C---:B------:R-:W-:Y:S07]  /*13260*/  HMMA.16816.F32.BF16 R56, R108.reuse, R64, RZ ;  /* 0x000000406c38723c */ /* 0x040fee00000418ff */
[----:B------:R-:W-:Y:S01]  /*13270*/  IADD3 R65, R69, R0, RZ ;  /* 0x0000000045417210 */ /* 0x000fe20007ffe0ff */
[-C--:B------:R-:W-:Y:S01]  /*13280*/  HMMA.16816.F32.BF16 R60, R108, R66.reuse, RZ ;  /* 0x000000426c3c723c */ /* 0x080fe200000418ff */
[----:B------:R-:W-:Y:S03]  /*13290*/  MOV R64, R68 ;  /* 0x0000004400407202 */ /* 0x000fe60000000f00 */
[----:B---3--:R-:W-:Y:S02]  /*132a0*/  SHF.R.S32.HI R0, RZ, 0x1f, R2 ;  /* 0x0000001fff007819 */ /* 0x008fe40000011402 */
[----:B------:R-:W-:Y:S02]  /*132b0*/  IMAD.WIDE.U32 R72, R2, c[0x0][0x218], R64 ;  /* 0x0000860002487a25 */ /* 0x000fe400078e0040 */
[C---:B------:R-:W-:Y:S04]  /*132c0*/  HMMA.16816.F32.BF16 R64, R112.reuse, R66, RZ ;  /* 0x000000427040723c */ /* 0x040fe800000418ff */
[----:B------:R-:W-:Y:S04]  /*132d0*/  IMAD R0, R0, c[0x0][0x218], RZ ;  /* 0x0000860000007a24 */ /* 0x000fe800078e02ff */
[-C--:B------:R-:W-:Y:S01]  /*132e0*/  HMMA.16816.F32.BF16 R68, R112, R80.reuse, RZ ;  /* 0x000000507044723c */ /* 0x080fe200000418ff */
[----:B------:R-:W-:Y:S03]  /*132f0*/  IMAD R2, R2, c[0x0][0x21c], R0 ;  /* 0x0000870002027a24 */ /* 0x000fe600078e0200 */
[----:B------:R-:W-:Y:S04]  /*13300*/  IADD3 R0, P0, R72, UR6, RZ ;  /* 0x0000000648007c10 */ /* 0x000fe8000ff1e0ff */
[----:B------:R-:W-:Y:S04]  /*13310*/  IADD3.X R72, R73, UR5, R2, P0, !PT ;  /* 0x0000000549487c10 */ /* 0x000fe800087fe402 */
[C---:B------:R-:W-:Y:S04]  /*13320*/  LEA R2, P0, R0.reuse, c[0x0][0x1f8], 0x1 ;  /* 0x00007e0000027a11 */ /* 0x040fe800078008ff */
[----:B------:R-:W-:Y:S01]  /*13330*/  LEA.HI.X R0, R0, c[0x0][0x1fc], R72, 0x1, P0 ;  /* 0x00007f0000007a11 */ /* 0x000fe200000f0c48 */
[----:B------:R-:W1:Y:S01]  /*13340*/  SHFL.IDX PT, R94, R2, RZ, 0x181f ;  /* 0x00181fff025e7589 */ /* 0x000e6200000e0000 */
[C---:B------:R-:W-:Y:S07]  /*13350*/  HMMA.16816.F32.BF16 R72, R108.reuse, R80, RZ ;  /* 0x000000506c48723c */ /* 0x040fee00000418ff */
[----:B------:R-:W2:Y:S01]  /*13360*/  SHFL.IDX PT, R88, R0, RZ, 0x181f ;  /* 0x00181fff00587589 */ /* 0x000ea200000e0000 */
[-C--:B------:R-:W-:Y:S07]  /*13370*/  HMMA.16816.F32.BF16 R76, R108, R82.reuse, RZ ;  /* 0x000000526c4c723c */ /* 0x080fee00000418ff */
[----:B------:R-:W3:Y:S01]  /*13380*/  SHFL.IDX PT, R92, R2, 0x1, 0x181f ;  /* 0x00381f00025c7f89 */ /* 0x000ee200000e0000 */
[C---:B------:R-:W-:Y:S04]  /*13390*/  HMMA.16816.F32.BF16 R80, R112.reuse, R82, RZ ;  /* 0x000000527050723c */ /* 0x040fe800000418ff */
[-C--:B-1----:R-:W-:Y:S03]  /*133a0*/  IADD3 R94, P0, R94, R242.reuse, RZ ;  /* 0x000000f25e5e7210 */ /* 0x082fe60007f1e0ff */
[----:B------:R-:W1:Y:S01]  /*133b0*/  SHFL.IDX PT, R93, R0, 0x1, 0x181f ;  /* 0x00381f00005d7f89 */ /* 0x000e6200000e0000 */
[-C--:B------:R-:W-:Y:S01]  /*133c0*/  HMMA.16816.F32.BF16 R84, R112, R96.reuse, RZ ;  /* 0x000000607054723c */ /* 0x080fe200000418ff */
[-C--:B--2---:R-:W-:Y:S06]  /*133d0*/  IADD3.X R95, R88, R241.reuse, RZ, P0, !PT ;  /* 0x000000f1585f7210 */ /* 0x084fec00007fe4ff */
[----:B------:R-:W2:Y:S01]  /*133e0*/  SHFL.IDX PT, R100, R2, 0x2, 0x181f ;  /* 0x00581f0002647f89 */ /* 0x000ea200000e0000 */
[C---:B------:R-:W-:Y:S04]  /*133f0*/  HMMA.16816.F32.BF16 R88, R108.reuse, R96, RZ ;  /* 0x000000606c58723c */ /* 0x040fe800000418ff */
[-C--:B---3--:R-:W-:Y:S03]  /*13400*/  IADD3 R92, P1, R92, R242.reuse, RZ ;  /* 0x000000f25c5c7210 */ /* 0x088fe60007f3e0ff */
[----:B------:R3:W-:Y:S01]  /*13410*/  LDGSTS.E.BYPASS.LTC128B.128 [R251], [R94.64], !P3 ;  /* 0x000000005efb7fae */ /* 0x0007e2000d901d56 */
[-C--:B-1----:R-:W-:Y:S07]  /*13420*/  IADD3.X R93, R93, R241.reuse, RZ, P1, !PT ;  /* 0x000000f15d5d7210 */ /* 0x082fee0000ffe4ff */
        /* <DEDUP_REMOVED lines=363> */
.L_x_135:
        /* <DEDUP_REMOVED lines=872> */
.L_x_133:
        /* <DEDUP_REMOVED lines=121> */
.L_x_103:
[----:B------:R-:W-:Y:S02]  /*188f0*/  USHF.R.S32.HI UR8, URZ, 0x1f, UR15 ;  /* 0x0000001f3f087899 */ /* 0x000fe4000801140f */
[----:B------:R-:W-:Y:S01]  /*18900*/  ULDC.64 UR10, c[0x0][0x118] ;  /* 0x00004600000a7ab9 */ /* 0x000fe20000000a00 */
[----:B------:R-:W-:Y:S05]  /*18910*/  @P4 BRA `(.L_x_137) ;  /* 0x0000149000004947 */ /* 0x000fea0003800000 */
[----:B------:R-:W1:Y:S01]  /*18920*/  S2R R40, SR_TID.X ;  /* 0x0000000000287919 */ /* 0x000e620000002100 */
[----:B------:R-:W-:Y:S01]  /*18930*/  F2FP.BF16.PACK_AB R6, R125, R124 ;  /* 0x0000007c7d06723e */ /* 0x000fe200000010ff */
[----:B------:R-:W-:Y:S01]  /*18940*/  IMAD.MOV.U32 R5, RZ, RZ, -0x10 ;  /* 0xfffffff0ff057424 */ /* 0x000fe200078e00ff */
[----:B------:R-:W-:Y:S01]  /*18950*/  F2FP.BF16.PACK_AB R27, R27, R126 ;  /* 0x0000007e1b1b723e */ /* 0x000fe200000010ff */
[----:B------:R-:W-:Y:S01]  /*18960*/  BAR.SYNC.DEFER_BLOCKING 0x1, 0x80 ;  /* 0x0042000000007b1d */ /* 0x000fe20000010000 */
[----:B------:R-:W-:Y:S02]  /*18970*/  F2FP.BF16.PACK_AB R26, R26, R132 ;  /* 0x000000841a1a723e */ /* 0x000fe400000010ff */
[----:B------:R-:W-:-:S02]  /*18980*/  F2FP.BF16.PACK_AB R31, R31, R134 ;  /* 0x000000861f1f723e */ /* 0x000fc400000010ff */
        /* <DEDUP_REMOVED lines=8> */
[----:B------:R-:W-:Y:S02]  /*18a10*/  F2FP.BF16.PACK_AB R30, R30, R136 ;  /* 0x000000881e1e723e */ /* 0x000fe400000010ff */
[----:B------:R-:W-:Y:S01]  /*18a20*/  F2FP.BF16.PACK_AB R29, R29, R138 ;  /* 0x0000008a1d1d723e */ /* 0x000fe200000010ff */
[----:B------:R-:W-:Y:S01]  /*18a30*/  ULDC.64 UR4, c[0x0][0x500] ;  /* 0x0001400000047ab9 */ /* 0x000fe20000000a00 */
[----:B------:R-:W-:Y:S01]  /*18a40*/  F2FP.BF16.PACK_AB R21, R21, R148 ;  /* 0x000000941515723e */ /* 0x000fe200000010ff */
[----:B------:R-:W-:Y:S01]  /*18a50*/  UIMAD.WIDE UR4, UR20, UR6, UR4 ;  /* 0x00000006140472a5 */ /* 0x000fe2000f8e0204 */
[----:B------:R-:W-:-:S02]  /*18a60*/  F2FP.BF16.PACK_AB R20, R20, R150 ;  /* 0x000000961414723e */ /* 0x000fc400000010ff */
[----:B-1----:R-:W-:Y:S02]  /*18a70*/  SHF.R.S32.HI R41, RZ, 0x1f, R40 ;  /* 0x0000001fff297819 */ /* 0x002fe40000011428 */
[----:B------:R-:W-:Y:S02]  /*18a80*/  F2FP.BF16.PACK_AB R28, R28, R140 ;  /* 0x0000008c1c1c723e */ /* 0x000fe400000010ff */
[CC--:B------:R-:W-:Y:S02]  /*18a90*/  LEA.HI R2, R41.reuse, R40.reuse, RZ, 0x2 ;  /* 0x0000002829027211 */ /* 0x0c0fe400078f10ff */
[----:B------:R-:W-:Y:S02]  /*18aa0*/  LEA.HI R35, R41, R40, RZ, 0x5 ;  /* 0x0000002829237211 */ /* 0x000fe400078f28ff */
[--C-:B------:R-:W-:Y:S02]  /*18ab0*/  SHF.R.S32.HI R3, RZ, 0x2, R2.reuse ;  /* 0x00000002ff037819 */ /* 0x100fe40000011402 */
[----:B------:R-:W-:-:S02]  /*18ac0*/  SHF.R.S32.HI R0, RZ, 0x1f, R2 ;  /* 0x0000001fff007819 */ /* 0x000fc40000011402 */
[----:B------:R-:W-:Y:S02]  /*18ad0*/  SHF.R.S32.HI R34, RZ, 0x5, R35 ;  /* 0x00000005ff227819 */ /* 0x000fe40000011423 */
[----:B------:R-:W-:Y:S02]  /*18ae0*/  LEA.HI R0, R0, R3, RZ, 0x3 ;  /* 0x0000000300007211 */ /* 0x000fe400078f18ff */
[----:B------:R-:W-:Y:S02]  /*18af0*/  F2FP.BF16.PACK_AB R142, R143, R142 ;  /* 0x0000008e8f8e723e */ /* 0x000fe400000010ff */
[----:B------:R-:W-:Y:S02]  /*18b00*/  LOP3.LUT R0, R0, 0xfffffff8, RZ, 0xc0, !PT ;  /* 0xfffffff800007812 */ /* 0x000fe400078ec0ff */
[----:B------:R-:W-:Y:S02]  /*18b10*/  F2FP.BF16.PACK_AB R25, R25, R144 ;  /* 0x000000901919723e */ /* 0x000fe400000010ff */
[----:B------:R-:W-:Y:S01]  /*18b20*/  F2FP.BF16.PACK_AB R146, R147, R146 ;  /* 0x000000929392723e */ /* 0x000fe200000010ff */
[----:B------:R-:W-:Y:S01]  /*18b30*/  IMAD.IADD R3, R3, 0x1, -R0 ;  /* 0x0000000103037824 */ /* 0x000fe200078e0a00 */
[----:B------:R-:W-:-:S02]  /*18b40*/  LOP3.LUT R0, R2, 0xfffffffc, RZ, 0xc0, !PT ;  /* 0xfffffffc02007812 */ /* 0x000fc400078ec0ff */
[----:B------:R-:W-:Y:S01]  /*18b50*/  F2FP.BF16.PACK_AB R24, R24, R152 ;  /* 0x000000981818723e */ /* 0x000fe200000010ff */
[C---:B------:R-:W-:Y:S01]  /*18b60*/  IMAD.SHL.U32 R2, R3.reuse, 0x40, RZ ;  /* 0x0000004003027824 */ /* 0x040fe200078e00ff */
[----:B------:R-:W-:Y:S01]  /*18b70*/  LOP3.LUT R4, R3, 0x1, RZ, 0xc0, !PT ;  /* 0x0000000103047812 */ /* 0x000fe200078ec0ff */
[----:B------:R-:W-:Y:S01]  /*18b80*/  IMAD.IADD R14, R40, 0x1, -R0 ;  /* 0x00000001280e7824 */ /* 0x000fe200078e0a00 */
[----:B------:R-:W-:Y:S02]  /*18b90*/  F2FP.BF16.PACK_AB R23, R23, R154 ;  /* 0x0000009a1717723e */ /* 0x000fe400000010ff */
[----:B------:R-:W-:Y:S01]  /*18ba0*/  LOP3.LUT R0, R2, 0x1c0, RZ, 0xc0, !PT ;  /* 0x000001c002007812 */ /* 0x000fe200078ec0ff */
[----:B------:R-:W-:Y:S01]  /*18bb0*/  IMAD R2, R34, 0x200, R14 ;  /* 0x0000020022027824 */ /* 0x000fe200078e020e */
[----:B------:R-:W-:Y:S02]  /*18bc0*/  ISETP.NE.U32.AND P0, PT, R4, 0x1, PT ;  /* 0x000000010400780c */ /* 0x000fe40003f05070 */
[----:B------:R-:W-:-:S02]  /*18bd0*/  LEA.HI R0, R0, R0, RZ, 0x1d ;  /* 0x0000000000007211 */ /* 0x000fc400078fe8ff */
[----:B------:R-:W-:Y:S02]  /*18be0*/  R2P PR, R3, 0x6 ;  /* 0x0000000603007804 */ /* 0x000fe40000000000 */
[----:B------:R-:W-:Y:S01]  /*18bf0*/  SEL R5, R5, 0x10, !P0 ;  /* 0x0000001005057807 */ /* 0x000fe20004000000 */
[----:B------:R-:W-:Y:S01]  /*18c00*/  IMAD.U32 R0, R2, 0x2, R0 ;  /* 0x0000000202007824 */ /* 0x000fe200078e0000 */
[----:B------:R-:W-:Y:S02]  /*18c10*/  F2FP.BF16.PACK_AB R18, R18, R164 ;  /* 0x000000a41212723e */ /* 0x000fe400000010ff */
[----:B------:R-:W-:Y:S01]  /*18c20*/  F2FP.BF16.PACK_AB R13, R13, R166 ;  /* 0x000000a60d0d723e */ /* 0x000fe200000010ff */
[----:B------:R-:W-:Y:S01]  /*18c30*/  IMAD.SHL.U32 R0, R0, 0x2, RZ ;  /* 0x0000000200007824 */ /* 0x000fe200078e00ff */
[----:B------:R-:W-:Y:S02]  /*18c40*/  F2FP.BF16.PACK_AB R22, R22, R156 ;  /* 0x0000009c1616723e */ /* 0x000fe400000010ff */
[----:B------:R-:W-:Y:S01]  /*18c50*/  F2FP.BF16.PACK_AB R158, R159, R158 ;  /* 0x0000009e9f9e723e */ /* 0x000fe200000010ff */
[C---:B------:R-:W-:Y:S01]  /*18c60*/  IMAD.IADD R3, R0.reuse, 0x1, R5 ;  /* 0x0000000100037824 */ /* 0x040fe200078e0205 */
[----:B------:R1:W-:Y:S01]  /*18c70*/  STS [R0+0x80], R6 ;  /* 0x0000800600007388 */ /* 0x0003e20000000800 */
[----:B------:R-:W-:-:S02]  /*18c80*/  IADD3 R4, R0, 0x80, RZ ;  /* 0x0000008000047810 */ /* 0x000fc40007ffe0ff */
[----:B------:R-:W-:Y:S01]  /*18c90*/  IADD3 R2, R0, 0xc0, RZ ;  /* 0x000000c000027810 */ /* 0x000fe20007ffe0ff */
[----:B------:R-:W-:Y:S01]  /*18ca0*/  STS [R0+0x480], R27 ;  /* 0x0004801b00007388 */ /* 0x000fe20000000800 */
[----:B------:R-:W-:Y:S02]  /*18cb0*/  @P2 IADD3 R2, R4, -0x40, RZ ;  /* 0xffffffc004022810 */ /* 0x000fe40007ffe0ff */
[----:B------:R-:W-:Y:S01]  /*18cc0*/  F2FP.BF16.PACK_AB R12, R12, R160 ;  /* 0x000000a00c0c723e */ /* 0x000fe200000010ff */
[----:B------:R-:W-:Y:S01]  /*18cd0*/  STS [R3+0x80], R26 ;  /* 0x0000801a03007388 */ /* 0x000fe20000000800 */
[----:B------:R-:W-:Y:S02]  /*18ce0*/  F2FP.BF16.PACK_AB R19, R19, R162 ;  /* 0x000000a21313723e */ /* 0x000fe400000010ff */
[----:B------:R-:W-:Y:S01]  /*18cf0*/  F2FP.BF16.PACK_AB R17, R17, R168 ;  /* 0x000000a81111723e */ /* 0x000fe200000010ff */
[----:B------:R-:W-:Y:S01]  /*18d00*/  STS [R3+0x480], R31 ;  /* 0x0004801f03007388 */ /* 0x000fe20000000800 */
[----:B------:R-:W-:-:S02]  /*18d10*/  F2FP.BF16.PACK_AB R16, R16, R170 ;  /* 0x000000aa1010723e */ /* 0x000fc400000010ff */
[----:B------:R-:W-:Y:S01]  /*18d20*/  F2FP.BF16.PACK_AB R9, R181, R180 ;  /* 0x000000b4b509723e */ /* 0x000fe200000010ff */
[----:B------:R-:W-:Y:S01]  /*18d30*/  STS [R0+0x2080], R33 ;  /* 0x0020802100007388 */ /* 0x000fe20000000800 */
[----:B------:R-:W-:Y:S02]  /*18d40*/  F2FP.BF16.PACK_AB R8, R183, R182 ;  /* 0x000000b6b708723e */ /* 0x000fe400000010ff */
[----:B------:R-:W-:Y:S01]  /*18d50*/  F2FP.BF16.PACK_AB R11, R173, R172 ;  /* 0x000000acad0b723e */ /* 0x000fe200000010ff */
[----:B------:R3:W-:Y:S01]  /*18d60*/  STS [R0+0x2480], R122 ;  /* 0x0024807a00007388 */ /* 0x0007e20000000800 */
[----:B------:R-:W-:Y:S02]  /*18d70*/  F2FP.BF16.PACK_AB R15, R15, R174 ;  /* 0x000000ae0f0f723e */ /* 0x000fe400000010ff */
[----:B------:R-:W-:Y:S01]  /*18d80*/  F2FP.BF16.PACK_AB R10, R177, R176 ;  /* 0x000000b0b10a723e */ /* 0x000fe200000010ff */
[----:B------:R-:W-:Y:S01]  /*18d90*/  STS [R3+0x2080], R32 ;  /* 0x0020802003007388 */ /* 0x000fe20000000800 */
[----:B-1----:R-:W-:Y:S01]  /*18da0*/  IMAD.MOV.U32 R6, RZ, RZ, 0x20 ;  /* 0x00000020ff067424 */ /* 0x002fe200078e00ff */
[----:B------:R-:W-:-:S02]  /*18db0*/  F2FP.BF16.PACK_AB R7, R179, R178 ;  /* 0x000000b2b307723e */ /* 0x000fc400000010ff */
[----:B------:R1:W-:Y:S01]  /*18dc0*/  STS [R3+0x2480], R130 ;  /* 0x0024808203007388 */ /* 0x0003e20000000800 */
[----:B------:R-:W-:Y:S02]  /*18dd0*/  PLOP3.LUT P0, PT, PT, PT, UP1, 0x80, 0x0 ;  /* 0x000000000000781c */ /* 0x000fe40003f0f018 */
[----:B------:R-:W-:-:S05]  /*18de0*/  SEL R6, R6, 0xffffffe0, !P1 ;  /* 0xffffffe006067807 */ /* 0x000fca0004800000 */
[----:B------:R-:W-:-:S05]  /*18df0*/  IMAD.IADD R4, R0, 0x1, R6 ;  /* 0x0000000100047824 */ /* 0x000fca00078e0206 */
[----:B------:R-:W-:Y:S01]  /*18e00*/  STS [R4+0x80], R30 ;  /* 0x0000801e04007388 */ /* 0x000fe20000000800 */
[----:B---3--:R-:W-:-:S03]  /*18e10*/  IMAD.IADD R0, R6, 0x1, R3 ;  /* 0x0000000106007824 */ /* 0x008fc600078e0203 */
[----:B------:R-:W-:Y:S04]  /*18e20*/  STS [R4+0x480], R29 ;  /* 0x0004801d04007388 */ /* 0x000fe80000000800 */
        /* <DEDUP_REMOVED lines=10> */
[----:B---3--:R-:W-:-:S04]  /*18ed0*/  IMAD.IADD R0, R5, 0x1, R2 ;  /* 0x0000000105007824 */ /* 0x008fc800078e0202 */
        /* <DEDUP_REMOVED lines=17> */
[----:B---3--:R-:W-:Y:S01]  /*18ff0*/  IMAD.U32 R8, RZ, RZ, UR4 ;  /* 0x00000004ff087e24 */ /* 0x008fe2000f8e00ff */
[----:B------:R-:W-:Y:S06]  /*19000*/  BAR.SYNC.DEFER_BLOCKING 0x1, 0x80 ;  /* 0x0042000000007b1d */ /* 0x000fec0000010000 */
[----:B------:R-:W-:Y:S02]  /*19010*/  ULDC.64 UR4, c[0x0][0x508] ;  /* 0x0001420000047ab9 */ /* 0x000fe40000000a00 */
[----:B------:R-:W-:Y:S01]  /*19020*/  UISETP.NE.U32.AND UP0, UPT, URZ, UR4, UPT ;  /* 0x000000043f00728c */ /* 0x000fe2000bf05070 */
[----:B------:R-:W3:Y:S03]  /*19030*/  @P0 LDG.E R0, [R8.64] ;  /* 0x0000000a08000981 */ /* 0x000ee6000c1e1900 */
[----:B------:R-:W-:Y:S01]  /*19040*/  UISETP.NE.AND.EX UP0, UPT, URZ, UR5, UPT, UP0 ;  /* 0x000000053f00728c */ /* 0x000fe2000bf05300 */
[----:B------:R-:W-:-:S02]  /*19050*/  IMAD.MOV.U32 R12, RZ, RZ, c[0x0][0x388] ;  /* 0x0000e200ff0c7624 */ /* 0x000fc400078e00ff */
[----:B------:R-:W-:-:S03]  /*19060*/  ULDC.64 UR4, c[0x0][0x508] ;  /* 0x0001420000047ab9 */ /* 0x000fc60000000a00 */
[----:B------:R-:W-:-:S05]  /*19070*/  PLOP3.LUT P1, PT, PT, PT, UP0, 0x80, 0x0 ;  /* 0x000000000000781c */ /* 0x000fca0003f2f008 */
[----:B------:R-:W-:-:S06]  /*19080*/  @UP0 UIMAD.WIDE UR4, UR20, UR6, UR4 ;  /* 0x00000006140402a5 */ /* 0x000fcc000f8e0204 */
[----:B----4-:R-:W-:Y:S02]  /*19090*/  IMAD.U32 R2, RZ, RZ, UR4 ;  /* 0x00000004ff027e24 */ /* 0x010fe4000f8e00ff */
[----:B--2---:R-:W-:-:S05]  /*190a0*/  IMAD.U32 R3, RZ, RZ, UR5 ;  /* 0x00000005ff037e24 */ /* 0x004fca000f8e00ff */
[----:B------:R1:W5:Y:S01]  /*190b0*/  @P1 LDG.E R12, [R2.64] ;  /* 0x0000000a020c1981 */ /* 0x000362000c1e1900 */
[----:B------:R-:W-:Y:S02]  /*190c0*/  UMOV UR6, URZ ;  /* 0x0000003f00067c82 */ /* 0x000fe40008000000 */
[----:B------:R-:W-:Y:S01]  /*190d0*/  UMOV UR7, URZ ;  /* 0x0000003f00077c82 */ /* 0x000fe20008000000 */
[----:B---3--:R-:W2:Y:S02]  /*190e0*/  @P0 R2UR UR5, R0 ;  /* 0x00000000000503c2 */ /* 0x008ea400000e0000 */
        /* <DEDUP_REMOVED lines=8> */
.L_x_138:
        /* <DEDUP_REMOVED lines=25> */
[----:B------:R-:W-:Y:S01]  /*19300*/  USEL UR9, UR9, URZ, !UP1 ;  /* 0x0000003f09097287 */ /* 0x000fe2000c800000 */
[----:B------:R-:W-:Y:S01]  /*19310*/  LEA.HI R0, R3, R5, RZ, 0x2 ;  /* 0x0000000503007211 */ /* 0x000fe200078f10ff */
[----:B------:R-:W-:-:S02]  /*19320*/  UMOV UR18, UR6 ;  /* 0x0000000600127c82 */ /* 0x000fc40008000000 */
[----:B------:R-:W-:Y:S01]  /*19330*/  IMAD.IADD R2, R34, 0x1, -R2 ;  /* 0x0000000122027824 */ /* 0x000fe200078e0a02 */
[----:B------:R-:W-:Y:S01]  /*19340*/  SHF.R.S32.HI R0, RZ, 0x2, R0 ;  /* 0x00000002ff007819 */ /* 0x000fe20000011400 */
[----:B------:R-:W-:Y:S02]  /*19350*/  UMOV UR19, UR7 ;  /* 0x0000000700137c82 */ /* 0x000fe40008000000 */
[----:B------:R-:W-:Y:S02]  /*19360*/  UIMAD.WIDE.U32 UR22, UR6, UR4, URZ ;  /* 0x00000004061672a5 */ /* 0x000fe4000f8e003f */
[----:B------:R-:W-:Y:S01]  /*19370*/  IMAD R11, R2, 0x10, R0 ;  /* 0x00000010020b7824 */ /* 0x000fe200078e0200 */
[----:B------:R-:W-:Y:S01]  /*19380*/  LOP3.LUT R0, R6, 0xfffffff8, RZ, 0xc0, !PT ;  /* 0xfffffff806007812 */ /* 0x000fe200078ec0ff */
[----:B------:R-:W-:Y:S02]  /*19390*/  UIMAD UR16, UR6, UR5, UR16 ;  /* 0x00000005061072a4 */ /* 0x000fe4000f8e0210 */
[----:B------:R-:W-:Y:S01]  /*193a0*/  IMAD.IADD R3, R11, 0x1, R4 ;  /* 0x000000010b037824 */ /* 0x000fe200078e0204 */
[----:B------:R-:W-:Y:S01]  /*193b0*/  ULDC.64 UR6, c[0x0][0x498] ;  /* 0x0001260000067ab9 */ /* 0x000fe20000000a00 */
[----:B------:R-:W-:Y:S01]  /*193c0*/  IMAD.IADD R0, R40, 0x1, -R0 ;  /* 0x0000000128007824 */ /* 0x000fe200078e0a00 */
[----:B------:R-:W-:Y:S01]  /*193d0*/  UIMAD.WIDE.U32 UR18, UR15, UR12, UR18 ;  /* 0x0000000c0f1272a5 */ /* 0x000fe2000f8e0012 */
[----:B-1----:R-:W-:Y:S01]  /*193e0*/  IMAD R3, R22, 0x80, R3 ;  /* 0x0000008016037824 */ /* 0x002fe200078e0203 */
[----:B------:R-:W-:Y:S01]  /*193f0*/  USEL UR12, UR20, URZ, !UP1 ;  /* 0x0000003f140c7287 */ /* 0x000fe2000c800000 */
[----:B------:R-:W-:Y:S01]  /*19400*/  IMAD R6, R0, 0x10, R19 ;  /* 0x0000001000067824 */ /* 0x000fe200078e0213 */
[----:B------:R-:W-:Y:S01]  /*19410*/  UIMAD UR17, UR9, UR6, URZ ;  /* 0x00000006091172a4 */ /* 0x000fe2000f8e023f */
[----:B------:R-:W-:Y:S01]  /*19420*/  @P0 IMAD.HI.U32 R4, R3, c[0x0][0x4ec], RZ ;  /* 0x00013b0003040a27 */ /* 0x000fe200078e00ff */
[----:B------:R-:W-:-:S02]  /*19430*/  ULDC.64 UR4, c[0x0][0x3e8] ;  /* 0x0000fa0000047ab9 */ /* 0x000fc40000000a00 */
[----:B------:R-:W-:Y:S01]  /*19440*/  UIADD3 UR19, UR19, UR13, URZ ;  /* 0x0000000d13137290 */ /* 0x000fe2000fffe03f */
[----:B------:R-:W-:Y:S01]  /*19450*/  IMAD R9, R22, 0x80, R6 ;  /* 0x0000008016097824 */ /* 0x000fe200078e0206 */
[----:B------:R-:W-:Y:S01]  /*19460*/  UIMAD UR7, UR12, UR7, UR17 ;  /* 0x000000070c0772a4 */ /* 0x000fe2000f8e0211 */
[----:B------:R-:W-:Y:S01]  /*19470*/  IMAD.MOV.U32 R2, RZ, RZ, R3 ;  /* 0x000000ffff027224 */ /* 0x000fe200078e0003 */
[----:B------:R-:W-:Y:S01]  /*19480*/  @P0 SHF.R.U32.HI R2, RZ, c[0x0][0x4f0], R4 ;  /* 0x00013c00ff020a19 */ /* 0x000fe20000011604 */
[----:B------:R-:W-:Y:S01]  /*19490*/  @P0 IMAD.HI.U32 R4, R9, c[0x0][0x4ec], RZ ;  /* 0x00013b0009040a27 */ /* 0x000fe200078e00ff */
[----:B------:R-:W-:Y:S02]  /*194a0*/  UIMAD UR14, UR8, UR4, URZ ;  /* 0x00000004080e72a4 */ /* 0x000fe4000f8e023f */
[----:B------:R-:W-:Y:S01]  /*194b0*/  UIADD3 UR17, UR23, UR16, URZ ;  /* 0x0000001017117290 */ /* 0x000fe2000fffe03f */
[----:B------:R-:W-:Y:S01]  /*194c0*/  IMAD.MOV.U32 R7, RZ, RZ, R9 ;  /* 0x000000ffff077224 */ /* 0x000fe200078e0009 */
[----:B------:R-:W-:Y:S01]  /*194d0*/  @P0 SHF.R.U32.HI R7, RZ, c[0x0][0x4f0], R4 ;  /* 0x00013c00ff070a19 */ /* 0x000fe20000011604 */
[----:B------:R-:W-:Y:S01]  /*194e0*/  IMAD.SHL.U32 R4, R19, 0x40, RZ ;  /* 0x0000004013047824 */ /* 0x000fe200078e00ff */
[----:B------:R-:W-:Y:S01]  /*194f0*/  UMOV UR16, UR22 ;  /* 0x0000001600107c82 */ /* 0x000fe20008000000 */
[--C-:B------:R-:W-:Y:S01]  /*19500*/  IMAD.MOV R6, RZ, RZ, -R2.reuse ;  /* 0x000000ffff067224 */ /* 0x100fe200078e0a02 */
[----:B------:R-:W-:Y:S01]  /*19510*/  UIMAD.WIDE.U32 UR18, UR12, UR6, UR18 ;  /* 0x000000060c1272a5 */ /* 0x000fe2000f8e0012 */
[----:B------:R-:W-:Y:S01]  /*19520*/  IMAD.SHL.U32 R0, R0, 0x8, RZ ;  /* 0x0000000800007824 */ /* 0x000fe200078e00ff */
[----:B------:R-:W-:Y:S01]  /*19530*/  UIMAD UR14, UR15, UR5, UR14 ;  /* 0x000000050f0e72a4 */ /* 0x000fe2000f8e020e */
[----:B------:R-:W-:Y:S01]  /*19540*/  LOP3.LUT R4, R4, 0x1c0, RZ, 0xc0, !PT ;  /* 0x000001c004047812 */ /* 0x000fe200078ec0ff */
[----:B------:R-:W-:Y:S01]  /*19550*/  UIMAD.WIDE.U32 UR16, UR15, UR4, UR16 ;  /* 0x000000040f1072a5 */ /* 0x000fe2000f8e0010 */
[----:B------:R-:W-:Y:S01]  /*19560*/  IMAD R6, R6, c[0x0][0x4e8], R3 ;  /* 0x00013a0006067a24 */ /* 0x000fe200078e0203 */
[----:B------:R-:W-:Y:S01]  /*19570*/  SHF.R.S32.HI R8, RZ, 0x1f, R2 ;  /* 0x0000001fff087819 */ /* 0x000fe20000011402 */
[----:B------:R-:W-:Y:S01]  /*19580*/  ULDC.64 UR4, c[0x0][0x3f0] ;  /* 0x0000fc0000047ab9 */ /* 0x000fe20000000a00 */
[----:B------:R-:W-:Y:S01]  /*19590*/  LOP3.LUT R10, R4, 0x38, R0, 0xf8, !PT ;  /* 0x00000038040a7812 */ /* 0x000fe200078ef800 */
[----:B------:R-:W-:Y:S01]  /*195a0*/  UIMAD UR9, UR9, UR4, URZ ;  /* 0x00000004090972a4 */ /* 0x000fe2000f8e023f */
[----:B------:R-:W-:Y:S01]  /*195b0*/  SHF.R.U32.HI R5, RZ, 0x3, R4 ;  /* 0x00000003ff057819 */ /* 0x000fe20000011604 */
[----:B------:R-:W-:Y:S01]  /*195c0*/  UIADD3 UR17, UR17, UR14, URZ ;  /* 0x0000000e11117290 */ /* 0x000fe2000fffe03f */
[----:B------:R-:W-:Y:S01]  /*195d0*/  IMAD.U32 R3, RZ, RZ, UR7 ;  /* 0x00000007ff037e24 */ /* 0x000fe2000f8e00ff */
[----:B------:R-:W-:Y:S01]  /*195e0*/  IADD3 R2, P0, R2, UR18, RZ ;  /* 0x0000001202027c10 */ /* 0x000fe2000ff1e0ff */
[----:B------:R-:W-:Y:S01]  /*195f0*/  UIMAD UR5, UR12, UR5, UR9 ;  /* 0x000000050c0572a4 */ /* 0x000fe2000f8e0209 */
[----:B------:R-:W-:Y:S01]  /*19600*/  SHF.R.S32.HI R4, RZ, 0x1f, R6 ;  /* 0x0000001fff047819 */ /* 0x000fe20000011406 */
[----:B------:R-:W-:Y:S01]  /*19610*/  UIMAD.WIDE.U32 UR12, UR12, UR4, UR16 ;  /* 0x000000040c0c72a5 */ /* 0x000fe2000f8e0010 */
[----:B------:R-:W-:Y:S01]  /*19620*/  IADD3.X R3, R8, UR19, R3, P0, !PT ;  /* 0x0000001308037c10 */ /* 0x000fe200087fe403 */
[--C-:B------:R-:W-:Y:S01]  /*19630*/  IMAD.MOV R18, RZ, RZ, -R7.reuse ;  /* 0x000000ffff127224 */ /* 0x100fe200078e0a07 */
[----:B------:R-:W-:Y:S01]  /*19640*/  LOP3.LUT R20, R10, R5, RZ, 0x3c, !PT ;  /* 0x000000050a147212 */ /* 0x000fe200078e3cff */
[----:B------:R-:W-:Y:S01]  /*19650*/  IMAD R8, R4, c[0x0][0x488], RZ ;  /* 0x0001220004087a24 */ /* 0x000fe200078e02ff */
[----:B------:R-:W-:Y:S01]  /*19660*/  UIADD3 UR5, UR13, UR5, URZ ;  /* 0x000000050d057290 */ /* 0x000fe2000fffe03f */
[----:B------:R-:W-:Y:S01]  /*19670*/  SHF.R.S32.HI R10, RZ, 0x1f, R7 ;  /* 0x0000001fff0a7819 */ /* 0x000fe20000011407 */
[----:B------:R-:W-:Y:S01]  /*19680*/  IMAD.WIDE.U32 R4, R6, c[0x0][0x488], R2 ;  /* 0x0001220006047a25 */ /* 0x000fe200078e0002 */
[----:B------:R-:W-:-:S03]  /*19690*/  SHF.R.S32.HI R53, RZ, 0x1f, R0 ;  /* 0x0000001fff357819 */ /* 0x000fc60000011400 */
        /* <DEDUP_REMOVED lines=15> */
[----:B------:R-:W-:Y:S02]  /*19790*/  IMAD.MOV.U32 R4, RZ, RZ, R6 ;  /* 0x000000ffff047224 */ /* 0x000fe400078e0006 */
[----:B------:R-:W-:Y:S01]  /*197a0*/  IMAD R8, R22, 0x80, R11 ;  /* 0x0000008016087824 */ /* 0x000fe200078e020b */
[----:B------:R-:W-:Y:S01]  /*197b0*/  SHFL.IDX PT, R14, R9, 0x1, 0x1c1f ;  /* 0x003c1f00090e7f89 */ /* 0x000fe200000e0000 */
[----:B------:R-:W-:-:S02]  /*197c0*/  IMAD R6, R10, c[0x0][0x3d8], RZ ;  /* 0x0000f6000a067a24 */ /* 0x000fc400078e02ff */
[----:B------:R-:W-:Y:S01]  /*197d0*/  IMAD.IADD R5, R7, 0x1, R5 ;  /* 0x0000000107057824 */ /* 0x000fe200078e0205 */
[----:B------:R-:W2:Y:S01]  /*197e0*/  SHFL.IDX PT, R15, R3, 0x1, 0x1c1f ;  /* 0x003c1f00030f7f89 */ /* 0x000ea200000e0000 */
[----:B------:R-:W-:Y:S01]  /*197f0*/  IADD3 R7, R8, 0x8, RZ ;  /* 0x0000000808077810 */ /* 0x000fe20007ffe0ff */
[----:B------:R-:W-:Y:S01]  /*19800*/  IMAD R6, R18, c[0x0][0x3dc], R6 ;  /* 0x0000f70012067a24 */ /* 0x000fe200078e0206 */
[-C--:B------:R-:W-:Y:S01]  /*19810*/  ISETP.GE.OR P5, PT, R8, R2.reuse, P1 ;  /* 0x000000020800720c */ /* 0x080fe20000fa6670 */
[----:B------:R-:W-:Y:S01]  /*19820*/  SHFL.IDX PT, R12, R9, 0x2, 0x1c1f ;  /* 0x005c1f00090c7f89 */ /* 0x000fe200000e0000 */
[----:B------:R-:W-:Y:S01]  /*19830*/  IMAD.WIDE.U32 R4, R18, c[0x0][0x3d8], R4 ;  /* 0x0000f60012047a25 */ /* 0x000fe200078e0004 */
[----:B------:R-:W-:Y:S02]  /*19840*/  ISETP.GE.OR P4, PT, R7, R2, P1 ;  /* 0x000000020700720c */ /* 0x000fe40000f86670 */
[----:B------:R-:W3:Y:S01]  /*19850*/  SHFL.IDX PT, R13, R3, 0x2, 0x1c1f ;  /* 0x005c1f00030d7f89 */ /* 0x000ee200000e0000 */
[----:B------:R-:W-:Y:S01]  /*19860*/  IMAD.IADD R6, R5, 0x1, R6 ;  /* 0x0000000105067824 */ /* 0x000fe200078e0206 */
[C---:B------:R-:W-:Y:S01]  /*19870*/  LEA R5, P2, R4.reuse, c[0x0][0x380], 0x1 ;  /* 0x0000e00004057a11 */ /* 0x040fe200078408ff */
[----:B------:R-:W-:Y:S01]  /*19880*/  IMAD.SHL.U32 R7, R21, 0x8, RZ ;  /* 0x0000000815077824 */ /* 0x000fe200078e00ff */
[----:B------:R-:W-:Y:S02]  /*19890*/  SHFL.IDX PT, R10, R9, 0x3, 0x1c1f ;  /* 0x007c1f00090a7f89 */ /* 0x000fe400000e0000 */
[----:B------:R-:W-:-:S02]  /*198a0*/  LEA.HI.X R4, R4, c[0x0][0x384], R6, 0x1, P2 ;  /* 0x0000e10004047a11 */ /* 0x000fc400010f0c06 */
[----:B------:R4:W3:Y:S01]  /*198b0*/  SHFL.IDX PT, R11, R3, 0x3, 0x1c1f ;  /* 0x007c1f00030b7f89 */ /* 0x0008e200000e0000 */
[----:B------:R-:W-:-:S03]  /*198c0*/  LOP3.LUT R7, R20, 0x7ffffe00, R7, 0xf8, !PT ;  /* 0x7ffffe0014077812 */ /* 0x000fc600078ef807 */
[----:B-1----:R-:W-:Y:S02]  /*198d0*/  @!P5 ST.E [R16.64], R36 ;  /* 0x000000241000d985 */ /* 0x002fe4000c10190a */
[----:B------:R-:W-:Y:S02]  /*198e0*/  IMAD.SHL.U32 R6, R7, 0x2, RZ ;  /* 0x0000000207067824 */ /* 0x000fe400078e00ff */
[----:B--2---:R-:W-:Y:S04]  /*198f0*/  @!P4 ST.E [R14.64], R37 ;  /* 0x000000250e00c985 */ /* 0x004fe8000c10190a */
[----:B------:R-:W-:Y:S04]  /*19900*/  SHFL.IDX PT, R9, R4, RZ, 0x181f ;  /* 0x00181fff04097589 */ /* 0x000fe800000e0000 */
[----:B------:R-:W-:Y:S04]  /*19910*/  SHFL.IDX PT, R14, R5, 0x2, 0x181f ;  /* 0x00581f00050e7f89 */ /* 0x000fe800000e0000 */
[----:B------:R-:W-:Y:S01]  /*19920*/  SHFL.IDX PT, R44, R4, 0x2, 0x181f ;  /* 0x00581f00042c7f89 */ /* 0x000fe200000e0000 */
[----:B----4-:R-:W-:-:S03]  /*19930*/  IADD3 R3, R8, 0x40, RZ ;  /* 0x0000004008037810 */ /* 0x010fc60007ffe0ff */
[----:B------:R-:W-:Y:S01]  /*19940*/  SHFL.IDX PT, R15, R5, 0x3, 0x181f ;  /* 0x00781f00050f7f89 */ /* 0x000fe200000e0000 */
[----:B------:R-:W-:Y:S02]  /*19950*/  IADD3 R8, R8, 0x48, RZ ;  /* 0x0000004808087810 */ /* 0x000fe40007ffe0ff */
[-C--:B------:R-:W-:Y:S01]  /*19960*/  ISETP.GE.OR P3, PT, R3, R2.reuse, P1 ;  /* 0x000000020300720c */ /* 0x080fe20000f66670 */
[----:B------:R-:W-:Y:S01]  /*19970*/  IMAD R3, R22, 0x80, R19 ;  /* 0x0000008016037824 */ /* 0x000fe200078e0213 */
[----:B------:R-:W-:Y:S01]  /*19980*/  ISETP.GE.OR P0, PT, R8, R2, P1 ;  /* 0x000000020800720c */ /* 0x000fe20000f06670 */
[----:B------:R-:W-:Y:S03]  /*19990*/  SHFL.IDX PT, R45, R4, 0x3, 0x181f ;  /* 0x00781f00042d7f89 */ /* 0x000fe600000e0000 */
[C---:B------:R-:W-:Y:S01]  /*199a0*/  IADD3 R7, R3.reuse, 0x10, RZ ;  /* 0x0000001003077810 */ /* 0x040fe20007ffe0ff */
[----:B------:R-:W1:Y:S01]  /*199b0*/  SHFL.IDX PT, R8, R5, 0x1, 0x181f ;  /* 0x00381f0005087f89 */ /* 0x000e6200000e0000 */
[----:B------:R-:W-:-:S02]  /*199c0*/  IADD3 R32, R3, 0x40, RZ ;  /* 0x0000004003207810 */ /* 0x000fc40007ffe0ff */
[----:B------:R-:W-:Y:S01]  /*199d0*/  IADD3 R54, R3, 0x60, RZ ;  /* 0x0000006003367810 */ /* 0x000fe20007ffe0ff */
[----:B------:R-:W-:Y:S04]  /*199e0*/  SHFL.IDX PT, R48, R5, 0x4, 0x181f ;  /* 0x00981f0005307f89 */ /* 0x000fe800000e0000 */
[----:B---3--:R-:W-:Y:S04]  /*199f0*/  @!P3 ST.E [R12.64], R38 ;  /* 0x000000260c00b985 */ /* 0x008fe8000c10190a */
[----:B------:R1:W-:Y:S01]  /*19a00*/  @!P0 ST.E [R10.64], R39 ;  /* 0x000000270a008985 */ /* 0x0003e2000c10190a */
[----:B------:R-:W-:-:S03]  /*19a10*/  ISETP.GE.AND P0, PT, R0, c[0x0][0x3c8], PT ;  /* 0x0000f20000007a0c */ /* 0x000fc60003f06270 */
[----:B------:R-:W2:Y:S01]  /*19a20*/  SHFL.IDX PT, R12, R5, RZ, 0x181f ;  /* 0x00181fff050c7589 */ /* 0x000ea200000e0000 */
[-C--:B------:R-:W-:Y:S02]  /*19a30*/  ISETP.GE.OR P4, PT, R7, R2.reuse, P0 ;  /* 0x000000020700720c */ /* 0x080fe40000786670 */
[C---:B------:R-:W-:Y:S01]  /*19a40*/  ISETP.GE.OR P1, PT, R3.reuse, R2, P0 ;  /* 0x000000020300720c */ /* 0x040fe20000726670 */
[----:B------:R-:W-:Y:S01]  /*19a50*/  LDS.128 R24, [R6+0x80] ;  /* 0x0000800006187984 */ /* 0x000fe20000000c00 */
[----:B------:R-:W-:-:S03]  /*19a60*/  IADD3 R7, R3, 0x20, RZ ;  /* 0x0000002003077810 */ /* 0x000fc60007ffe0ff */
[----:B------:R-:W3:Y:S01]  /*19a70*/  SHFL.IDX PT, R11, R4, 0x1, 0x181f ;  /* 0x00381f00040b7f89 */ /* 0x000ee200000e0000 */
[-C--:B------:R-:W-:Y:S02]  /*19a80*/  ISETP.GE.OR P3, PT, R7, R2.reuse, P0 ;  /* 0x000000020700720c */ /* 0x080fe40000766670 */
[----:B------:R-:W-:Y:S01]  /*19a90*/  IADD3 R7, R3, 0x30, RZ ;  /* 0x0000003003077810 */ /* 0x000fe20007ffe0ff */
[----:B------:R-:W4:Y:S03]  /*19aa0*/  LDS.128 R20, [R6+0x880] ;  /* 0x0008800006147984 */ /* 0x000f260000000c00 */
[----:B------:R-:W-:Y:S01]  /*19ab0*/  ISETP.GE.OR P2, PT, R7, R2, P0 ;  /* 0x000000020700720c */ /* 0x000fe20000746670 */
[----:B------:R-:W4:Y:S04]  /*19ac0*/  LDS.128 R16, [R6+0x1080] ;  /* 0x0010800006107984 */ /* 0x000f280000000c00 */
[----:B------:R-:W4:Y:S01]  /*19ad0*/  LDS.128 R28, [R6+0x1880] ;  /* 0x00188000061c7984 */ /* 0x000f220000000c00 */
[----:B-1----:R-:W-:-:S03]  /*19ae0*/  @!P4 LEA R10, P6, R0, R8, 0x1 ;  /* 0x00000008000ac211 */ /* 0x002fc600078c08ff */
[----:B------:R-:W-:Y:S01]  /*19af0*/  LDS.128 R36, [R6+0x2880] ;  /* 0x0028800006247984 */ /* 0x000fe20000000c00 */
[----:B--2---:R-:W-:-:S03]  /*19b00*/  @!P1 LEA R12, P5, R0, R12, 0x1 ;  /* 0x0000000c000c9211 */ /* 0x004fc600078a08ff */
[----:B------:R-:W-:Y:S01]  /*19b10*/  LDS.128 R40, [R6+0x3080] ;  /* 0x0030800006287984 */ /* 0x000fe20000000c00 */
[----:B------:R-:W-:-:S03]  /*19b20*/  @!P1 LEA.HI.X R13, R0, R9, R53, 0x1, P5 ;  /* 0x00000009000d9211 */ /* 0x000fc600028f0c35 */
[----:B------:R-:W1:Y:S02]  /*19b30*/  SHFL.IDX PT, R49, R5, 0x6, 0x181f ;  /* 0x00d81f0005317f89 */ /* 0x000e6400000e0000 */
[----:B------:R-:W-:Y:S02]  /*19b40*/  P2R R7, PR, RZ, 0x40 ;  /* 0x00000040ff077803 */ /* 0x000fe40000000000 */
[----:B------:R-:W-:Y:S01]  /*19b50*/  SHFL.IDX PT, R52, R4, 0x4, 0x181f ;  /* 0x00981f0004347f89 */ /* 0x000fe200000e0000 */
[----:B------:R-:W-:Y:S02]  /*19b60*/  ISETP.GE.OR P6, PT, R32, R2, P0 ;  /* 0x000000022000720c */ /* 0x000fe400007c6670 */
[----:B------:R-:W-:Y:S01]  /*19b70*/  ISETP.NE.AND P5, PT, R7, RZ, PT ;  /* 0x000000ff0700720c */ /* 0x000fe20003fa5270 */
[----:B------:R-:W-:Y:S03]  /*19b80*/  LDS.128 R32, [R6+0x2080] ;  /* 0x0020800006207984 */ /* 0x000fe60000000c00 */
[C---:B---3--:R-:W-:Y:S01]  /*19b90*/  @!P4 LEA.HI.X R11, R0.reuse, R11, R53, 0x1, P5 ;  /* 0x0000000b000bc211 */ /* 0x048fe200028f0c35 */
[----:B------:R-:W2:Y:S01]  /*19ba0*/  SHFL.IDX PT, R7, R5, 0x5, 0x181f ;  /* 0x00b81f0005077f89 */ /* 0x000ea200000e0000 */
[----:B------:R-:W-:-:S03]  /*19bb0*/  @!P3 LEA R8, P5, R0, R14, 0x1 ;  /* 0x0000000e0008b211 */ /* 0x000fc600078a08ff */
[----:B------:R-:W3:Y:S01]  /*19bc0*/  SHFL.IDX PT, R51, R4, 0x5, 0x181f ;  /* 0x00b81f0004337f89 */ /* 0x000ee200000e0000 */
[C-C-:B------:R-:W-:Y:S02]  /*19bd0*/  @!P3 LEA.HI.X R9, R0.reuse, R44, R53.reuse, 0x1, P5 ;  /* 0x0000002c0009b211 */ /* 0x140fe400028f0c35 */
[C---:B------:R-:W-:Y:S01]  /*19be0*/  @!P2 LEA R14, P5, R0.reuse, R15, 0x1 ;  /* 0x0000000f000ea211 */ /* 0x040fe200078a08ff */
[----:B------:R-:W1:Y:S01]  /*19bf0*/  SHFL.IDX PT, R50, R4, 0x6, 0x181f ;  /* 0x00d81f0004327f89 */ /* 0x000e6200000e0000 */
[C---:B------:R-:W-:Y:S02]  /*19c00*/  IADD3 R44, R3.reuse, 0x50, RZ ;  /* 0x00000050032c7810 */ /* 0x040fe40007ffe0ff */
[----:B------:R-:W-:Y:S01]  /*19c10*/  @!P2 LEA.HI.X R15, R0, R45, R53, 0x1, P5 ;  /* 0x0000002d000fa211 */ /* 0x000fe200028f0c35 */
[----:B------:R-:W1:Y:S01]  /*19c20*/  SHFL.IDX PT, R5, R5, 0x7, 0x181f ;  /* 0x00f81f0005057f89 */ /* 0x000e6200000e0000 */
[-C--:B------:R-:W-:Y:S02]  /*19c30*/  ISETP.GE.OR P5, PT, R44, R2.reuse, P0 ;  /* 0x000000022c00720c */ /* 0x080fe400007a6670 */
[----:B------:R-:W-:Y:S01]  /*19c40*/  IADD3 R3, R3, 0x70, RZ ;  /* 0x0000007003037810 */ /* 0x000fe20007ffe0ff */
[----:B------:R1:W2:Y:S04]  /*19c50*/  LDS.128 R44, [R6+0x3880] ;  /* 0x00388000062c7984 */ /* 0x0002a80000000c00 */
[----:B------:R-:W-:Y:S01]  /*19c60*/  @!P1 ST.E.128 [R12.64], R24 ;  /* 0x000000180c009985 */ /* 0x000fe2000c101d0a */
[----:B------:R-:W-:-:S02]  /*19c70*/  ISETP.GE.OR P1, PT, R54, R2, P0 ;  /* 0x000000023600720c */ /* 0x000fc40000726670 */
[----:B------:R-:W-:Y:S01]  /*19c80*/  ISETP.GE.OR P0, PT, R3, R2, P0 ;  /* 0x000000020300720c */ /* 0x000fe20000706670 */
[----:B----4-:R4:W-:Y:S04]  /*19c90*/  @!P4 ST.E.128 [R10.64], R20 ;  /* 0x000000140a00c985 */ /* 0x0109e8000c101d0a */
[----:B------:R2:W-:Y:S04]  /*19ca0*/  @!P3 ST.E.128 [R8.64], R16 ;  /* 0x000000100800b985 */ /* 0x0005e8000c101d0a */
[----:B------:R3:W-:Y:S04]  /*19cb0*/  @!P2 ST.E.128 [R14.64], R28 ;  /* 0x0000001c0e00a985 */ /* 0x0007e8000c101d0a */
[----:B------:R-:W2:Y:S01]  /*19cc0*/  SHFL.IDX PT, R4, R4, 0x7, 0x181f ;  /* 0x00f81f0004047f89 */ /* 0x000ea200000e0000 */
[----:B-1----:R-:W-:-:S02]  /*19cd0*/  @!P1 LEA R6, P2, R0, R49, 0x1 ;  /* 0x0000003100069211 */ /* 0x002fc400078408ff */
[C---:B----4-:R-:W-:Y:S02]  /*19ce0*/  @!P6 LEA R10, P4, R0.reuse, R48, 0x1 ;  /* 0x00000030000ae211 */ /* 0x050fe400078808ff */
[C---:B--2---:R-:W-:Y:S02]  /*19cf0*/  @!P5 LEA R8, P3, R0.reuse, R7, 0x1 ;  /* 0x000000070008d211 */ /* 0x044fe400078608ff */
[C-C-:B------:R-:W-:Y:S02]  /*19d00*/  @!P6 LEA.HI.X R11, R0.reuse, R52, R53.reuse, 0x1, P4 ;  /* 0x00000034000be211 */ /* 0x140fe400020f0c35 */
[C-C-:B---3--:R-:W-:Y:S02]  /*19d10*/  @!P5 LEA.HI.X R9, R0.reuse, R51, R53.reuse, 0x1, P3 ;  /* 0x000000330009d211 */ /* 0x148fe400018f0c35 */
[----:B------:R-:W-:Y:S01]  /*19d20*/  @!P1 LEA.HI.X R7, R0, R50, R53, 0x1, P2 ;  /* 0x0000003200079211 */ /* 0x000fe200010f0c35 */
[----:B------:R1:W-:Y:S04]  /*19d30*/  @!P6 ST.E.128 [R10.64], R32 ;  /* 0x000000200a00e985 */ /* 0x0003e8000c101d0a */
[----:B------:R1:W-:Y:S04]  /*19d40*/  @!P5 ST.E.128 [R8.64], R36 ;  /* 0x000000240800d985 */ /* 0x0003e8000c101d0a */
[----:B------:R1:W-:Y:S01]  /*19d50*/  @!P1 ST.E.128 [R6.64], R40 ;  /* 0x0000002806009985 */ /* 0x0003e2000c101d0a */
[----:B------:R-:W-:Y:S05]  /*19d60*/  @P0 EXIT ;  /* 0x000000000000094d */ /* 0x000fea0003800000 */
[----:B------:R-:W-:-:S04]  /*19d70*/  LEA R2, P0, R0, R5, 0x1 ;  /* 0x0000000500027211 */ /* 0x000fc800078008ff */
[----:B------:R-:W-:-:S05]  /*19d80*/  LEA.HI.X R3, R0, R4, R53, 0x1, P0 ;  /* 0x0000000400037211 */ /* 0x000fca00000f0c35 */
[----:B------:R-:W-:Y:S01]  /*19d90*/  ST.E.128 [R2.64], R44 ;  /* 0x0000002c02007985 */ /* 0x000fe2000c101d0a */
[----:B------:R-:W-:Y:S05]  /*19da0*/  EXIT ;  /* 0x000000000000794d */ /* 0x000fea0003800000 */
.L_x_137:
        /* <DEDUP_REMOVED lines=10> */
[----:B------:R-:W3:Y:S01]  /*19e50*/  @P0 LDG.E R0, [R4.64] ;  /* 0x0000000a04000981 */ /* 0x000ee2000c1e1900 */
        /* <DEDUP_REMOVED lines=11> */
[----:B---3--:R-:W3:Y:S02]  /*19f10*/  @P0 R2UR UR5, R0 ;  /* 0x00000000000503c2 */ /* 0x008ee400000e0000 */
[----:B---3--:R-:W-:Y:S02]  /*19f20*/  @UP1 USHF.R.S32.HI UR4, URZ, 0x1f, UR5 ;  /* 0x0000001f3f041899 */ /* 0x008fe40008011405 */
[----:B------:R-:W-:-:S05]  /*19f30*/  @UP1 UMOV UR12, UR5 ;  /* 0x00000005000c1c82 */ /* 0x000fca0008000000 */
[----:B------:R-:W-:Y:S01]  /*19f40*/  @UP1 UMOV UR13, UR4 ;  /* 0x00000004000d1c82 */ /* 0x000fe20008000000 */
[----:B------:R-:W-:Y:S05]  /*19f50*/  @P1 BRA `(.L_x_139) ;  /* 0x0000004000001947 */ /* 0x000fea0003800000 */
[----:B-1----:R-:W-:Y:S05]  /*19f60*/  @!P0 BRA `(.L_x_139) ;  /* 0x0000003000008947 */ /* 0x002fea0003800000 */
[----:B------:R-:W3:Y:S04]  /*19f70*/  LDG.E R0, [R4.64] ;  /* 0x0000000a04007981 */ /* 0x000ee8000c1e1900 */
[----:B------:R-:W3:Y:S02]  /*19f80*/  LDG.E R2, [R4.64+0x4] ;  /* 0x0000040a04027981 */ /* 0x000ee4000c1e1900 */
[----:B---3-5:R-:W-:Y:S02]  /*19f90*/  IADD3 R9, -R0, R2, RZ ;  /* 0x0000000200097210 */ /* 0x028fe40007ffe1ff */
.L_x_139:
        /* <DEDUP_REMOVED lines=43> */
.L_x_141:
[----:B------:R-:W-:Y:S05]  /*1a250*/  BSYNC B0 ;  /* 0x0000000000007941 */ /* 0x000fea0003800000 */
.L_x_140:
[----:B------:R-:W3:Y:S01]  /*1a260*/  S2R R10, SR_CTAID.X ;  /* 0x00000000000a7919 */ /* 0x000ee20000002500 */
        /* <DEDUP_REMOVED lines=18> */
[----:B---3--:R-:W-:Y:S02]  /*1a390*/  IMAD R0, R10, 0x80, R0 ;  /* 0x000000800a007824 */ /* 0x008fe400078e0200 */
        /* <DEDUP_REMOVED lines=30> */
[----:B------:R-:W3:Y:S01]  /*1a580*/  SHFL.IDX PT, R7, R3, RZ, 0x181f ;  /* 0x00181fff03077589 */ /* 0x000ee200000e0000 */
[----:B------:R-:W-:Y:S02]  /*1a590*/  SHF.R.S32.HI R20, RZ, 0x1f, R0 ;  /* 0x0000001fff147819 */ /* 0x000fe40000011400 */
[C---:B------:R-:W-:Y:S01]  /*1a5a0*/  IADD3 R8, R2.reuse, 0x10, RZ ;  /* 0x0000001002087810 */ /* 0x040fe20007ffe0ff */
[----:B------:R-:W4:Y:S01]  /*1a5b0*/  SHFL.IDX PT, R5, R4, 0x1, 0x181f ;  /* 0x00381f0004057f89 */ /* 0x000f2200000e0000 */
[----:B------:R-:W-:-:S02]  /*1a5c0*/  ISETP.GE.OR P1, PT, R2, R19, P0 ;  /* 0x000000130200720c */ /* 0x000fc40000726670 */
[-C--:B------:R-:W-:Y:S01]  /*1a5d0*/  ISETP.GE.OR P5, PT, R8, R19.reuse, P0 ;  /* 0x000000130800720c */ /* 0x080fe200007a6670 */
[----:B------:R-:W2:Y:S01]  /*1a5e0*/  SHFL.IDX PT, R9, R3, 0x1, 0x181f ;  /* 0x00381f0003097f89 */ /* 0x000ea200000e0000 */
[C---:B------:R-:W-:Y:S02]  /*1a5f0*/  IADD3 R14, R2.reuse, 0x20, RZ ;  /* 0x00000020020e7810 */ /* 0x040fe40007ffe0ff */
[----:B------:R-:W-:Y:S01]  /*1a600*/  IADD3 R10, R2, 0x40, RZ ;  /* 0x00000040020a7810 */ /* 0x000fe20007ffe0ff */
[----:B------:R-:W2:Y:S01]  /*1a610*/  SHFL.IDX PT, R8, R4, 0x2, 0x181f ;  /* 0x00581f0004087f89 */ /* 0x000ea200000e0000 */
[-C--:B------:R-:W-:Y:S02]  /*1a620*/  ISETP.GE.OR P4, PT, R14, R19.reuse, P0 ;  /* 0x000000130e00720c */ /* 0x080fe40000786670 */
[----:B------:R-:W-:Y:S01]  /*1a630*/  IADD3 R13, R2, 0x30, RZ ;  /* 0x00000030020d7810 */ /* 0x000fe20007ffe0ff */
[----:B------:R-:W2:Y:S01]  /*1a640*/  SHFL.IDX PT, R12, R3, 0x2, 0x181f ;  /* 0x00581f00030c7f89 */ /* 0x000ea200000e0000 */
[----:B------:R-:W-:-:S02]  /*1a650*/  ISETP.GE.OR P6, PT, R10, R19, P0 ;  /* 0x000000130a00720c */ /* 0x000fc400007c6670 */
[----:B------:R-:W-:Y:S01]  /*1a660*/  ISETP.GE.OR P3, PT, R13, R19, P0 ;  /* 0x000000130d00720c */ /* 0x000fe20000766670 */
[----:B------:R-:W2:Y:S01]  /*1a670*/  SHFL.IDX PT, R11, R4, 0x3, 0x181f ;  /* 0x00781f00040b7f89 */ /* 0x000ea200000e0000 */
[----:B-1----:R-:W-:-:S03]  /*1a680*/  @!P1 LEA R6, P2, R0, R6, 0x1 ;  /* 0x0000000600069211 */ /* 0x002fc600078408ff */
[----:B------:R-:W1:Y:S01]  /*1a690*/  SHFL.IDX PT, R14, R3, 0x3, 0x181f ;  /* 0x00781f00030e7f89 */ /* 0x000e6200000e0000 */
[----:B---3--:R-:W-:-:S03]  /*1a6a0*/  @!P1 LEA.HI.X R7, R0, R7, R20, 0x1, P2 ;  /* 0x0000000700079211 */ /* 0x008fc600010f0c14 */
[----:B------:R-:W3:Y:S04]  /*1a6b0*/  SHFL.IDX PT, R10, R4, 0x4, 0x181f ;  /* 0x00981f00040a7f89 */ /* 0x000ee800000e0000 */
[----:B------:R1:W-:Y:S04]  /*1a6c0*/  @!P1 ST.E.128 [R6.64], RZ ;  /* 0x000000ff06009985 */ /* 0x0003e8000c101d0a */
[----:B------:R-:W-:Y:S04]  /*1a6d0*/  SHFL.IDX PT, R13, R4, 0x5, 0x181f ;  /* 0x00b81f00040d7f89 */ /* 0x000fe800000e0000 */
[----:B------:R-:W-:Y:S04]  /*1a6e0*/  SHFL.IDX PT, R15, R4, 0x6, 0x181f ;  /* 0x00d81f00040f7f89 */ /* 0x000fe800000e0000 */
[----:B------:R-:W3:Y:S04]  /*1a6f0*/  SHFL.IDX PT, R18, R3, 0x4, 0x181f ;  /* 0x00981f0003127f89 */ /* 0x000ee800000e0000 */
[----:B------:R-:W3:Y:S04]  /*1a700*/  SHFL.IDX PT, R17, R3, 0x5, 0x181f ;  /* 0x00b81f0003117f89 */ /* 0x000ee800000e0000 */
[----:B------:R-:W3:Y:S04]  /*1a710*/  SHFL.IDX PT, R16, R3, 0x6, 0x181f ;  /* 0x00d81f0003107f89 */ /* 0x000ee800000e0000 */
[----:B------:R-:W3:Y:S01]  /*1a720*/  SHFL.IDX PT, R4, R4, 0x7, 0x181f ;  /* 0x00f81f0004047f89 */ /* 0x000ee200000e0000 */
[----:B-1----:R-:W-:-:S02]  /*1a730*/  IADD3 R7, R2, 0x50, RZ ;  /* 0x0000005002077810 */ /* 0x002fc40007ffe0ff */
[C---:B----4-:R-:W-:Y:S01]  /*1a740*/  @!P5 LEA R6, P1, R0.reuse, R5, 0x1 ;  /* 0x000000050006d211 */ /* 0x050fe200078208ff */
[----:B------:R-:W1:Y:S01]  /*1a750*/  SHFL.IDX PT, R3, R3, 0x7, 0x181f ;  /* 0x00f81f0003037f89 */ /* 0x000e6200000e0000 */
[----:B------:R-:W-:Y:S02]  /*1a760*/  ISETP.GE.OR P2, PT, R7, R19, P0 ;  /* 0x000000130700720c */ /* 0x000fe40000746670 */
[C---:B--2---:R-:W-:Y:S02]  /*1a770*/  @!P5 LEA.HI.X R7, R0.reuse, R9, R20, 0x1, P1 ;  /* 0x000000090007d211 */ /* 0x044fe400008f0c14 */
[----:B------:R-:W-:Y:S02]  /*1a780*/  @!P4 LEA R8, P1, R0, R8, 0x1 ;  /* 0x000000080008c211 */ /* 0x000fe400078208ff */
[C---:B------:R-:W-:Y:S01]  /*1a790*/  IADD3 R9, R2.reuse, 0x60, RZ ;  /* 0x0000006002097810 */ /* 0x040fe20007ffe0ff */
[----:B------:R2:W-:Y:S01]  /*1a7a0*/  @!P5 ST.E.128 [R6.64], RZ ;  /* 0x000000ff0600d985 */ /* 0x0005e2000c101d0a */
[----:B------:R-:W-:-:S09]  /*1a7b0*/  IADD3 R2, R2, 0x70, RZ ;  /* 0x0000007002027810 */ /* 0x000fd20007ffe0ff */
[----:B------:R-:W-:Y:S02]  /*1a7c0*/  P2R R5, PR, RZ, 0x2 ;  /* 0x00000002ff057803 */ /* 0x000fe40000000000 */
[-C--:B------:R-:W-:Y:S02]  /*1a7d0*/  ISETP.GE.OR P1, PT, R9, R19.reuse, P0 ;  /* 0x000000130900720c */ /* 0x080fe40000726670 */
[----:B------:R-:W-:Y:S02]  /*1a7e0*/  ISETP.NE.AND P5, PT, R5, RZ, PT ;  /* 0x000000ff0500720c */ /* 0x000fe40003fa5270 */
[----:B------:R-:W-:Y:S02]  /*1a7f0*/  ISETP.GE.OR P0, PT, R2, R19, P0 ;  /* 0x000000130200720c */ /* 0x000fe40000706670 */
[----:B------:R-:W-:-:S05]  /*1a800*/  @!P4 LEA.HI.X R9, R0, R12, R20, 0x1, P5 ;  /* 0x0000000c0009c211 */ /* 0x000fca00028f0c14 */
[----:B------:R4:W-:Y:S01]  /*1a810*/  @!P4 ST.E.128 [R8.64], RZ ;  /* 0x000000ff0800c985 */ /* 0x0009e2000c101d0a */
[----:B--2---:R-:W-:-:S04]  /*1a820*/  @!P3 LEA R6, P5, R0, R11, 0x1 ;  /* 0x0000000b0006b211 */ /* 0x004fc800078a08ff */
[C---:B------:R-:W-:Y:S02]  /*1a830*/  @!P3 LEA.HI.X R7, R0.reuse, R14, R20, 0x1, P5 ;  /* 0x0000000e0007b211 */ /* 0x040fe400028f0c14 */
[----:B---3--:R-:W-:-:S03]  /*1a840*/  @!P6 LEA R10, P5, R0, R10, 0x1 ;  /* 0x0000000a000ae211 */ /* 0x008fc600078a08ff */
[----:B------:R2:W-:Y:S01]  /*1a850*/  @!P3 ST.E.128 [R6.64], RZ ;  /* 0x000000ff0600b985 */ /* 0x0005e2000c101d0a */
[----:B------:R-:W-:-:S05]  /*1a860*/  @!P6 LEA.HI.X R11, R0, R18, R20, 0x1, P5 ;  /* 0x00000012000be211 */ /* 0x000fca00028f0c14 */
[----:B------:R3:W-:Y:S01]  /*1a870*/  @!P6 ST.E.128 [R10.64], RZ ;  /* 0x000000ff0a00e985 */ /* 0x0007e2000c101d0a */
[----:B----4-:R-:W-:-:S04]  /*1a880*/  @!P2 LEA R8, P4, R0, R13, 0x1 ;  /* 0x0000000d0008a211 */ /* 0x010fc800078808ff */
[----:B------:R-:W-:-:S05]  /*1a890*/  @!P2 LEA.HI.X R9, R0, R17, R20, 0x1, P4 ;  /* 0x000000110009a211 */ /* 0x000fca00020f0c14 */
[----:B------:R3:W-:Y:S01]  /*1a8a0*/  @!P2 ST.E.128 [R8.64], RZ ;  /* 0x000000ff0800a985 */ /* 0x0007e2000c101d0a */
[----:B--2---:R-:W-:-:S04]  /*1a8b0*/  @!P1 LEA R6, P3, R0, R15, 0x1 ;  /* 0x0000000f00069211 */ /* 0x004fc800078608ff */
[----:B------:R-:W-:-:S05]  /*1a8c0*/  @!P1 LEA.HI.X R7, R0, R16, R20, 0x1, P3 ;  /* 0x0000001000079211 */ /* 0x000fca00018f0c14 */
[----:B------:R3:W-:Y:S01]  /*1a8d0*/  @!P1 ST.E.128 [R6.64], RZ ;  /* 0x000000ff06009985 */ /* 0x0007e2000c101d0a */
[----:B------:R-:W-:Y:S05]  /*1a8e0*/  @P0 EXIT ;  /* 0x000000000000094d */ /* 0x000fea0003800000 */
[----:B-1----:R-:W-:-:S04]  /*1a8f0*/  LEA R2, P0, R0, R4, 0x1 ;  /* 0x0000000400027211 */ /* 0x002fc800078008ff */
[----:B------:R-:W-:-:S05]  /*1a900*/  LEA.HI.X R3, R0, R3, R20, 0x1, P0 ;  /* 0x0000000300037211 */ /* 0x000fca00000f0c14 */
[----:B------:R-:W-:Y:S01]  /*1a910*/  ST.E.128 [R2.64], RZ ;  /* 0x000000ff02007985 */ /* 0x000fe2000c101d0a */
[----:B------:R-:W-:Y:S05]  /*1a920*/  EXIT ;  /* 0x000000000000794d */ /* 0x000fea0003800000 */
.L_x_142:
        /* <DEDUP_REMOVED lines=13> */
.L_x_1598:


//--------------------- .text._ZN7cutlass13device_kernelIN5flash19enable_sm80_to_sm89INS1_16FlashAttnFwdSm80INS1_25CollectiveMainloopFwdSm80ILi4ELi1ELb0EN4cute5tupleIJNS5_1CILi128EEENS7_ILi96EEENS7_ILi64EEEEEELi64ENS_10bfloat16_tEfNS_4arch4Sm80ELb0ELb1ELb1ELb0ELb1ELb0ELb1ELb0EEENS1_21CollectiveEpilogueFwdINS6_IJS8_SA_S9_EEENS6_IJNS7_ILi1EEESI_SI_EEESC_SE_Li128ELb0ELb1ELb0ELb0EEENS1_19SingleTileSchedulerILb0ELb0ELb1ELi128EEEEEEEEEvNT_6ParamsE --------------------------
	.section	.text._ZN7cutlass13device_kernelIN5flash19enable_sm80_to_sm89INS1_16FlashAttnFwdSm80INS1_25CollectiveMainloopFwdSm80ILi4ELi1ELb0EN4cute5tupleIJNS5_1CILi128EEENS7_ILi96EEENS7_ILi64EEEEEELi64ENS_10bfloat16_tEfNS_4arch4Sm80ELb0ELb1ELb1ELb0ELb1ELb0ELb1ELb0EEENS1_21CollectiveEpilogueFwdINS6_IJS8_SA_S9_EEENS6_IJNS7_ILi1EEESI_SI_EEESC_SE_Li128ELb0ELb1ELb0ELb0EEENS1_19SingleTileSchedulerILb0ELb0ELb1ELi128EEEEEEEEEvNT_6ParamsE,"ax",@progbits
	.sectioninfo	@"SHI_REGISTERS=255"
	.align	128
.text._ZN7cutlass13device_kernelIN5flash19enable_sm80_to_sm89INS1_16FlashAttnFwdSm80INS1_25CollectiveMainloopFwdSm80ILi4ELi1ELb0EN4cute5tupleIJNS5_1CILi128EEENS7_ILi96EEENS7_ILi64EEEEEELi64ENS_10bfloat16_tEfNS_4arch4Sm80ELb0ELb1ELb1ELb0ELb1ELb0ELb1ELb0EEENS1_21CollectiveEpilogueFwdINS6_IJS8_SA_S9_EEENS6_IJNS7_ILi1EEESI_SI_EEESC_SE_Li128ELb0ELb1ELb0ELb0EEENS1_19SingleTileSchedulerILb0ELb0ELb1ELi128EEEEEEEEEvNT_6ParamsE:
        .type           _ZN7cutlass13device_kernelIN5flash19enable_sm80_to_sm89INS1_16FlashAttnFwdSm80INS1_25CollectiveMainloopFwdSm80ILi4ELi1ELb0EN4cute5tupleIJNS5_1CILi128EEENS7_ILi96EEENS7_ILi64EEEEEELi64ENS_10bfloat16_tEfNS_4arch4Sm80ELb0ELb1ELb1ELb0ELb1ELb0ELb1ELb0EEENS1_21CollectiveEpilogueFwdINS6_IJS8_SA_S9_EEENS6_IJNS7_ILi1EEESI_SI_EEESC_SE_Li128ELb0ELb1ELb0ELb0EEENS1_19SingleTileSchedulerILb0ELb0ELb1ELi128EEEEEEEEEvNT_6ParamsE,@function
        .size           _ZN7cutlass13device_kernelIN5flash19enable_sm80_to_sm89INS1_16FlashAttnFwdSm80INS1_25CollectiveMainloopFwdSm80ILi4ELi1ELb0EN4cute5tupleIJNS5_1CILi128EEENS7_ILi96EEENS7_ILi64EEEEEELi64ENS_10bfloat16_tEfNS_4arch4Sm80ELb0ELb1ELb1ELb0ELb1ELb0ELb1ELb0EEENS1_21CollectiveEpilogueFwdINS6_IJS8_SA_S9_EEENS6_IJNS7_ILi1EEESI_SI_EEESC_SE_Li128ELb0ELb1ELb0ELb0EEENS1_19SingleTileSchedulerILb0ELb0ELb1ELi128EEEEEEEEEvNT_6ParamsE,(.L_x_1599 - _ZN7cutlass13device_kernelIN5flash19enable_sm80_to_sm89INS1_16FlashAttnFwdSm80INS1_25CollectiveMainloopFwdSm80ILi4ELi1ELb0EN4cute5tupleIJNS5_1CILi128EEENS7_ILi96EEENS7_ILi64EEEEEELi64ENS_10bfloat16_tEfNS_4arch4Sm80ELb0ELb1ELb1ELb0ELb1ELb0ELb1ELb0EEENS1_21CollectiveEpilogueFwdINS6_IJS8_SA_S9_EEENS6_IJNS7_ILi1EEESI_SI_EEESC_SE_Li128ELb0ELb1ELb0ELb0EEENS1_19SingleTileSchedulerILb0ELb0ELb1ELi128EEEEEEEEEvNT_6ParamsE)
        .other          _ZN7cutlass13device_kernelIN5flash19enable_sm80_to_sm89INS1_16FlashAttnFwdSm80INS1_25CollectiveMainloopFwdSm80ILi4ELi1ELb0EN4cute5tupleIJNS5_1CILi128EEENS7_ILi96EEENS7_ILi64EEEEEELi64ENS_10bfloat16_tEfNS_4arch4Sm80ELb0ELb1ELb1ELb0ELb1ELb0ELb1ELb0EEENS1_21CollectiveEpilogueFwdINS6_IJS8_SA_S9_EEENS6_IJNS7_ILi1EEESI_SI_EEESC_SE_Li128ELb0ELb1ELb0ELb0EEENS1_19SingleTileSchedulerILb0ELb0ELb1ELi128EEEEEEEEEvNT_6ParamsE,@"STO_CUDA_ENTRY STV_DEFAULT"
_ZN7cutlass13device_kernelIN5flash19enable_sm80_to_sm89INS1_16FlashAttnFwdSm80INS1_25CollectiveMainloopFwdSm80ILi4ELi1ELb0EN4cute5tupleIJNS5_1CILi128EEENS7_ILi96EEENS7_ILi64EEEEEELi64ENS_10bfloat16_tEfNS_4arch4Sm80ELb0ELb1ELb1ELb0ELb1ELb0ELb1ELb0EEENS1_21CollectiveEpilogueFwdINS6_IJS8_SA_S9_EEENS6_IJNS7_ILi1EEESI_SI_EEESC_SE_Li128ELb0ELb1ELb0ELb0EEENS1_19SingleTileSchedulerILb0ELb0ELb1ELi128EEEEEEEEEvNT_6ParamsE:
[----:B------:R-:W-:-:S03]  /*0000*/  MOV R1, c[0x0][0x28] ;  /* 0x00000a0000017a02 */ /* 0x000fc60000000f00 */
[----:B------:R-:W1:Y:S01]  /*0010*/  S2UR UR16, SR_CTAID.Z ;  /* 0x00000000001079c3 */ /* 0x000e620000002700 */
[----:B------:R-:W-:Y:S02]  /*0020*/  IADD3 R1, R1, -0x40, RZ ;  /* 0xffffffc001017810 */ /* 0x000fe40007ffe0ff */
[----:B-1----:R-:W-:-:S13]  /*0030*/  ISETP.LE.AND P0, PT, RZ, UR16, PT ;  /* 0x00000010ff007c0c */ /* 0x002fda000bf03270 */
[----:B------:R-:W-:Y:S05]  /*0040*/  @!P0 EXIT ;  /* 0x000000000000894d */ /* 0x000fea0003800000 */
[----:B------:R-:W-:Y:S01]  /*0050*/  ULDC.64 UR4, c[0x0][0x370] ;  /* 0x0000dc0000047ab9 */ /* 0x000fe20000000a00 */
[----:B------:R-:W-:Y:S01]  /*0060*/  IMAD.MOV.U32 R204, RZ, RZ, RZ ;  /* 0x000000ffffcc7224 */ /* 0x000fe200078e00ff */
[----:B------:R-:W-:Y:S02]  /*0070*/  UISETP.NE.U32.AND UP0, UPT, URZ, UR4, UPT ;  /* 0x000000043f00728c */ /* 0x000fe4000bf05070 */
[----:B------:R-:W-:Y:S02]  /*0080*/  ULDC.64 UR6, c[0x0][0x370] ;  /* 0x0000dc0000067ab9 */ /* 0x000fe40000000a00 */
[----:B------:R-:W-:Y:S02]  /*0090*/  UISETP.NE.AND.EX UP0, UPT, URZ, UR5, UPT, UP0 ;  /* 0x000000053f00728c */ /* 0x000fe4000bf05300 */
[----:B------:R-:W-:-:S04]  /*00a0*/  ULDC.64 UR48, c[0x0][0x118] ;  /* 0x0000460000307ab9 */ /* 0x000fc80000000a00 */
[----:B------:R-:W-:-:S05]  /*00b0*/  PLOP3.LUT P0, PT, PT, PT, UP0, 0x80, 0x0 ;  /* 0x000000000000781c */ /* 0x000fca0003f0f008 */
[----:B------:R-:W-:Y:S02]  /*00c0*/  @UP0 UMOV UR4, 0x4 ;  /* 0x0000000400040882 */ /* 0x000fe40000000000 */
[----:B------:R-:W-:-:S06]  /*00d0*/  @UP0 UIMAD.WIDE UR4, UR16, UR4, UR6 ;  /* 0x00000004100402a5 */ /* 0x000fcc000f8e0206 */
[----:B------:R-:W-:Y:S01]  /*00e0*/  MOV R2, UR4 ;  /* 0x0000000400027c02 */ /* 0x000fe20008000f00 */
[----:B------:R-:W-:Y:S01]  /*00f0*/  IMAD.U32 R3, RZ, RZ, UR5 ;  /* 0x00000005ff037e24 */ /* 0x000fe2000f8e00ff */
[----:B------:R-:W1:Y:S01]  /*0100*/  S2UR UR14, SR_CTAID.X ;  /* 0x00000000000e79c3 */ /* 0x000e620000002500 */
[----:B------:R-:W-:Y:S02]  /*0110*/  ULDC UR12, c[0x0][0x2c4] ;  /* 0x0000b100000c7ab9 */ /* 0x000fe40000000800 */
[----:B------:R-:W-:Y:S01]  /*0120*/  ULDC.64 UR4, c[0x0][0x2c8] ;  /* 0x0000b20000047ab9 */ /* 0x000fe20000000a00 */
[----:B------:R-:W2:Y:S01]  /*0130*/  @P0 LDG.E R204, [R2.64] ;  /* 0x0000003002cc0981 */ /* 0x000ea2000c1e1900 */
[----:B------:R-:W-:Y:S02]  /*0140*/  UISETP.NE.AND UP2, UPT, UR12, 0x1, UPT ;  /* 0x000000010c00788c */ /* 0x000fe4000bf45270 */
[----:B------:R-:W-:Y:S01]  /*0150*/  ULDC UR10, c[0x0][0x1d0] ;  /* 0x00007400000a7ab9 */ /* 0x000fe20000000800 */
[----:B------:R-:W3:Y:S01]  /*0160*/  S2UR UR11, SR_CTAID.Y ;  /* 0x00000000000b79c3 */ /* 0x000ee20000002600 */
[----:B------:R-:W4:Y:S01]  /*0170*/  S2R R200, SR_TID.X ;  /* 0x0000000000c87919 */ /* 0x000f220000002100 */
[----:B-1----:R-:W-:-:S06]  /*0180*/  USHF.L.U32 UR14, UR14, 0x7, URZ ;  /* 0x000000070e0e7899 */ /* 0x002fcc000800063f */
[----:B------:R-:W-:Y:S02]  /*0190*/  @UP2 UIADD3 UR8, UR14, 0x7f, URZ ;  /* 0x0000007f0e082890 */ /* 0x000fe4000fffe03f */
[----:B------:R-:W-:Y:S02]  /*01a0*/  UIADD3 UR6, UR14, 0x7f, URZ ;  /* 0x0000007f0e067890 */ /* 0x000fe4000fffe03f */
[----:B------:R-:W-:Y:S02]  /*01b0*/  UIMAD.WIDE.U32 UR8, UR8, UR4, URZ ;  /* 0x00000004080872a5 */ /* 0x000fe4000f8e003f */
[----:B---3--:R-:W-:-:S05]  /*01c0*/  USHF.R.S32.HI UR15, URZ, 0x1f, UR11 ;  /* 0x0000001f3f0f7899 */ /* 0x008fca000801140b */
[----:B------:R-:W-:Y:S02]  /*01d0*/  @UP2 UMOV UR7, UR9 ;  /* 0x0000000900072c82 */ /* 0x000fe40008000000 */
[----:B------:R-:W-:Y:S02]  /*01e0*/  @UP2 USHF.R.U32.HI UR6, URZ, UR5, UR7 ;  /* 0x000000053f062299 */ /* 0x000fe40008011607 */
[----:B------:R-:W-:Y:S02]  /*01f0*/  UMOV UR8, 0x1 ;  /* 0x0000000100087882 */ /* 0x000fe40000000000 */
[----:B------:R-:W-:Y:S02]  /*0200*/  ULDC.64 UR4, c[0x0][0x328] ;  /* 0x0000ca0000047ab9 */ /* 0x000fe40000000a00 */
[----:B------:R-:W-:Y:S02]  /*0210*/  UISETP.LE.AND UP0, UPT, UR8, UR5, UPT ;  /* 0x000000050800728c */ /* 0x000fe4000bf03270 */
[----:B------:R-:W-:-:S02]  /*0220*/  ULDC UR7, c[0x0][0x2ac] ;  /* 0x0000ab0000077ab9 */ /* 0x000fc40000000800 */
[----:B------:R-:W-:Y:S02]  /*0230*/  UIMAD UR10, UR7, UR10, URZ ;  /* 0x0000000a070a72a4 */ /* 0x000fe4000f8e023f */
[----:B------:R-:W-:Y:S01]  /*0240*/  PLOP3.LUT P0, PT, PT, PT, UP0, 0x40, 0x0 ;  /* 0x000000000000781c */ /* 0x000fe20003f0e808 */
[----:B------:R-:W-:Y:S02]  /*0250*/  ULDC UR9, c[0x0][0x168] ;  /* 0x00005a0000097ab9 */ /* 0x000fe40000000800 */
[----:B------:R-:W-:-:S04]  /*0260*/  UIADD3 UR9, UR10, -UR9, UR8 ;  /* 0x800000090a097290 */ /* 0x000fc8000fffe008 */
[----:B------:R-:W-:-:S04]  /*0270*/  UIADD3 UR5, UR9, UR6, URZ ;  /* 0x0000000609057290 */ /* 0x000fc8000fffe03f */
[----:B------:R-:W-:Y:S01]  /*0280*/  UIADD3 UR6, UR5, UR4, URZ ;  /* 0x0000000405067290 */ /* 0x000fe2000fffe03f */
[----:B--2---:R1:W-:Y:S01]  /*0290*/  STL [R1+0x2c], R204 ;  /* 0x00002ccc01007387 */ /* 0x0043e20000100800 */
[----:B------:R-:W-:Y:S05]  /*02a0*/  @P0 BRA `(.L_x_143) ;  /* 0x0000016000000947 */ /* 0x000fea0003800000 */
[----:B----4-:R-:W-:Y:S01]  /*02b0*/  ISETP.LT.AND P0, PT, RZ, UR5, PT ;  /* 0x00000005ff007c0c */ /* 0x010fe2000bf01270 */
[----:B------:R-:W-:-:S12]  /*02c0*/  UIADD3 UR9, UR5, -0x1, URZ ;  /* 0xffffffff05097890 */ /* 0x000fd8000fffe03f */
[----:B------:R-:W-:Y:S05]  /*02d0*/  @P0 BRA `(.L_x_144) ;  /* 0x0000009000000947 */ /* 0x000fea0003800000 */
[----:B------:R-:W-:Y:S02]  /*02e0*/  ULDC UR4, c[0x0][0x32c] ;  /* 0x0000cb0000047ab9 */ /* 0x000fe40000000800 */
[----:B------:R-:W-:Y:S02]  /*02f0*/  UISETP.NE.AND UP1, UPT, UR8, UR4, UPT ;  /* 0x000000040800728c */ /* 0x000fe4000bf25270 */
[----:B------:R-:W-:-:S03]  /*0300*/  UIADD3 UR9, -UR5, URZ, URZ ;  /* 0x0000003f05097290 */ /* 0x000fc6000fffe13f */
[----:B------:R-:W-:Y:S02]  /*0310*/  ULDC.64 UR4, c[0x0][0x330] ;  /* 0x0000cc0000047ab9 */ /* 0x000fe40000000a00 */
[----:B------:R-:W-:-:S07]  /*0320*/  UIMAD.WIDE.U32 UR18, UR9, UR4, URZ ;  /* 0x00000004091272a5 */ /* 0x000fce000f8e003f */
[----:B------:R-:W-:Y:S02]  /*0330*/  @UP1 UMOV UR13, UR19 ;  /* 0x00000013000d1c82 */ /* 0x000fe40008000000 */
[----:B------:R-:W-:-:S04]  /*0340*/  @UP1 USHF.R.U32.HI UR9, URZ, UR5, UR13 ;  /* 0x000000053f091299 */ /* 0x000fc8000801160d */
[----:B------:R-:W-:Y:S01]  /*0350*/  ULOP3.LUT UR9, URZ, UR9, URZ, 0x33, !UPT ;  /* 0x000000093f097292 */ /* 0x000fe2000f8e333f */
[----:B------:R-:W-:Y:S05]  /*0360*/  BRA `(.L_x_145) ;  /* 0x0000006000007947 */ /* 0x000fea0003800000 */
.L_x_144:
[----:B------:R-:W-:Y:S02]  /*0370*/  ULDC UR4, c[0x0][0x32c] ;  /* 0x0000cb0000047ab9 */ /* 0x000fe40000000800 */
[----:B------:R-:W-:-:S03]  /*0380*/  UISETP.NE.AND UP1, UPT, UR8, UR4, UPT ;  /* 0x000000040800728c */ /* 0x000fc6000bf25270 */
[----:B------:R-:W-:Y:S02]  /*0390*/  ULDC.64 UR4, c[0x0][0x330] ;  /* 0x0000cc0000047ab9 */ /* 0x000fe40000000a00 */
[----:B------:R-:W-:-:S07]  /*03a0*/  UIMAD.WIDE.U32 UR18, UR9, UR4, URZ ;  /* 0x00000004091272a5 */ /* 0x000fce000f8e003f */
[----:B------:R-:W-:Y:S02]  /*03b0*/  @UP1 UMOV UR13, UR19 ;  /* 0x00000013000d1c82 */ /* 0x000fe40008000000 */
[----:B------:R-:W-:Y:S02]  /*03c0*/  @UP1 USHF.R.U32.HI UR9, URZ, UR5, UR13 ;  /* 0x000000053f091299 */ /* 0x000fe4000801160d */
.L_x_145:
[----:B------:R-:W-:Y:S02]  /*03d0*/  ULDC UR4, c[0x0][0x32c] ;  /* 0x0000cb0000047ab9 */ /* 0x000fe40000000800 */
[----:B------:R-:W-:-:S04]  /*03e0*/  UIMAD UR4, UR9, UR4, UR4 ;  /* 0x00000004090472a4 */ /* 0x000fc8000f8e0204 */
[----:B------:R-:W-:-:S04]  /*03f0*/  UISETP.LT.AND UP1, UPT, UR6, UR4, UPT ;  /* 0x000000040600728c */ /* 0x000fc8000bf21270 */
[----:B------:R-:W-:Y:S02]  /*0400*/  USEL UR6, UR6, UR4, UP1 ;  /* 0x0000000406067287 */ /* 0x000fe40008800000 */
.L_x_143:
[----:B----4-:R-:W-:Y:S01]  /*0410*/  UIADD3 UR8, UR10, 0x5f, URZ ;  /* 0x0000005f0a087890 */ /* 0x010fe2000fffe03f */
[----:B------:R-:W-:Y:S01]  /*0420*/  PLOP3.LUT P0, PT, PT, PT, UP0, 0x40, 0x0 ;  /* 0x000000000000781c */ /* 0x000fe20003f0e808 */
[----:B------:R-:W-:Y:S02]  /*0430*/  UIADD3 UR18, UR6, 0x5f, URZ ;  /* 0x0000005f06127890 */ /* 0x000fe4000fffe03f */
[----:B------:R-:W-:Y:S02]  /*0440*/  UIMAD.WIDE UR8, UR8, 0x2aaaaaab, URZ ;  /* 0x2aaaaaab080878a5 */ /* 0x000fe4000f8e023f */
[----:B------:R-:W-:Y:S02]  /*0450*/  UIMAD.WIDE UR18, UR18, 0x2aaaaaab, URZ ;  /* 0x2aaaaaab121278a5 */ /* 0x000fe4000f8e023f */
[----:B------:R-:W-:Y:S02]  /*0460*/  ULDC.64 UR4, c[0x0][0x2c8] ;  /* 0x0000b20000047ab9 */ /* 0x000fe40000000a00 */
[----:B------:R-:W-:-:S02]  /*0470*/  UIMAD.WIDE.U32 UR20, UR14, UR4, URZ ;  /* 0x000000040e1472a5 */ /* 0x000fc4000f8e003f */
[----:B------:R-:W-:Y:S02]  /*0480*/  UMOV UR17, UR9 ;  /* 0x0000000900117c82 */ /* 0x000fe40008000000 */
[----:B------:R-:W-:Y:S02]  /*0490*/  UMOV UR9, UR19 ;  /* 0x0000001300097c82 */ /* 0x000fe40008000000 */
[----:B------:R-:W-:Y:S02]  /*04a0*/  USHF.R.U32.HI UR8, URZ, 0x1f, UR17 ;  /* 0x0000001f3f087899 */ /* 0x000fe40008011611 */
[----:B------:R-:W-:Y:S02]  /*04b0*/  USHF.R.U32.HI UR6, URZ, 0x1f, UR9 ;  /* 0x0000001f3f067899 */ /* 0x000fe40008011609 */
[----:B------:R-:W-:Y:S02]  /*04c0*/  ULDC UR13, c[0x0][0x168] ;  /* 0x00005a00000d7ab9 */ /* 0x000fe40000000800 */
[----:B------:R-:W-:-:S02]  /*04d0*/  UMOV UR4, UR14 ;  /* 0x0000000e00047c82 */ /* 0x000fc40008000000 */
[----:B------:R-:W-:Y:S02]  /*04e0*/  @UP2 USHF.R.U32.HI UR4, URZ, UR5, UR21 ;  /* 0x000000053f042299 */ /* 0x000fe40008011615 */
[----:B------:R-:W-:Y:S02]  /*04f0*/  UIADD3 UR13, UR10, -UR13, URZ ;  /* 0x8000000d0a0d7290 */ /* 0x000fe4000fffe03f */
[----:B------:R-:W-:Y:S02]  /*0500*/  ULEA.HI.SX32 UR17, UR17, UR8, 0x1c ;  /* 0x0000000811117291 */ /* 0x000fe4000f8fe23f */
[----:B------:R-:W-:Y:S02]  /*0510*/  ULEA.HI.SX32 UR6, UR9, UR6, 0x1c ;  /* 0x0000000609067291 */ /* 0x000fe4000f8fe23f */
[----:B------:R-:W-:Y:S02]  /*0520*/  UIADD3 UR4, UR13, UR4, URZ ;  /* 0x000000040d047290 */ /* 0x000fe4000fffe03f */
[----:B------:R-:W-:-:S02]  /*0530*/  UISETP.LT.AND UP1, UPT, UR17, UR6, UPT ;  /* 0x000000061100728c */ /* 0x000fc4000bf21270 */
[----:B------:R-:W-:Y:S02]  /*0540*/  ULDC UR5, c[0x0][0x324] ;  /* 0x0000c90000057ab9 */ /* 0x000fe40000000800 */
[----:B------:R-:W-:Y:S02]  /*0550*/  UIADD3 UR8, UR4, -UR5, URZ ;  /* 0x8000000504087290 */ /* 0x000fe4000fffe03f */
[----:B------:R-:W-:Y:S01]  /*0560*/  USEL UR6, UR17, UR6, UP1 ;  /* 0x0000000611067287 */ /* 0x000fe20008800000 */
[----:B------:R-:W-:Y:S05]  /*0570*/  @P0 BRA `(.L_x_146) ;  /* 0x0000017000000947 */ /* 0x000fea0003800000 */
[----:B------:R-:W-:Y:S02]  /*0580*/  UMOV UR9, UR4 ;  /* 0x0000000400097c82 */ /* 0x000fe40008000000 */
[----:B------:R-:W-:-:S06]  /*0590*/  UISETP.GT.AND UP1, UPT, UR9, -0x1, UPT ;  /* 0xffffffff0900788c */ /* 0x000fcc000bf24270 */
[----:B------:R-:W-:-:S13]  /*05a0*/  PLOP3.LUT P0, PT, PT, PT, UP1, 0x80, 0x0 ;  /* 0x000000000000781c */ /* 0x000fda0003f0f018 */
[----:B------:R-:W-:Y:S05]  /*05b0*/  @P0 BRA `(.L_x_147) ;  /* 0x0000009000000947 */ /* 0x000fea0003800000 */
[----:B------:R-:W-:Y:S02]  /*05c0*/  ULDC UR4, c[0x0][0x32c] ;  /* 0x0000cb0000047ab9 */ /* 0x000fe40000000800 */
[----:B------:R-:W-:Y:S02]  /*05d0*/  UISETP.NE.AND UP1, UPT, UR4, 0x1, UPT ;  /* 0x000000010400788c */ /* 0x000fe4000bf25270 */
[----:B------:R-:W-:Y:S02]  /*05e0*/  ULOP3.LUT UR9, URZ, UR9, URZ, 0x33, !UPT ;  /* 0x000000093f097292 */ /* 0x000fe4000f8e333f */
[----:B------:R-:W-:Y:S02]  /*05f0*/  ULDC.64 UR4, c[0x0][0x330] ;  /* 0x0000cc0000047ab9 */ /* 0x000fe40000000a00 */
[----:B------:R-:W-:-:S07]  /*0600*/  UIMAD.WIDE.U32 UR18, UR9, UR4, URZ ;  /* 0x00000004091272a5 */ /* 0x000fce000f8e003f */
[----:B------:R-:W-:Y:S02]  /*0610*/  @UP1 UMOV UR17, UR19 ;  /* 0x0000001300111c82 */ /* 0x000fe40008000000 */
[----:B------:R-:W-:-:S04]  /*0620*/  @UP1 USHF.R.U32.HI UR9, URZ, UR5, UR17 ;  /* 0x000000053f091299 */ /* 0x000fc80008011611 */
[----:B------:R-:W-:Y:S01]  /*0630*/  ULOP3.LUT UR9, URZ, UR9, URZ, 0x33, !UPT ;  /* 0x000000093f097292 */ /* 0x000fe2000f8e333f */
[----:B------:R-:W-:Y:S05]  /*0640*/  BRA `(.L_x_148) ;  /* 0x0000006000007947 */ /* 0x000fea0003800000 */
.L_x_147:
[----:B------:R-:W-:Y:S02]  /*0650*/  ULDC UR4, c[0x0][0x32c] ;  /* 0x0000cb0000047ab9 */ /* 0x000fe40000000800 */
[----:B------:R-:W-:-:S03]  /*0660*/  UISETP.NE.AND UP1, UPT, UR4, 0x1, UPT ;  /* 0x000000010400788c */ /* 0x000fc6000bf25270 */
[----:B------:R-:W-:Y:S02]  /*0670*/  ULDC.64 UR4, c[0x0][0x330] ;  /* 0x0000cc0000047ab9 */ /* 0x000fe40000000a00 */
[----:B------:R-:W-:-:S07]  /*0680*/  UIMAD.WIDE.U32 UR18, UR9, UR4, URZ ;  /* 0x00000004091272a5 */ /* 0x000fce000f8e003f */
[----:B------:R-:W-:Y:S02]  /*0690*/  @UP1 UMOV UR17, UR19 ;  /* 0x0000001300111c82 */ /* 0x000fe40008000000 */
[----:B------:R-:W-:Y:S02]  /*06a0*/  @UP1 USHF.R.U32.HI UR9, URZ, UR5, UR17 ;  /* 0x000000053f091299 */ /* 0x000fe40008011611 */
.L_x_148:
[----:B------:R-:W-:Y:S02]  /*06b0*/  ULDC UR4, c[0x0][0x32c] ;  /* 0x0000cb0000047ab9 */ /* 0x000fe40000000800 */
[----:B------:R-:W-:-:S04]  /*06c0*/  UIMAD UR4, UR9, UR4, URZ ;  /* 0x00000004090472a4 */ /* 0x000fc8000f8e023f */
[----:B------:R-:W-:-:S04]  /*06d0*/  UISETP.LT.AND UP1, UPT, UR8, UR4, UPT ;  /* 0x000000040800728c */ /* 0x000fc8000bf21270 */
[----:B------:R-:W-:-:S04]  /*06e0*/  USEL UR8, UR8, UR4, !UP1 ;  /* 0x0000000408087287 */ /* 0x000fc8000c800000 */
.L_x_146:
[----:B------:R-:W-:Y:S01]  /*06f0*/  UIMAD.WIDE UR4, UR8, 0x2aaaaaab, URZ ;  /* 0x2aaaaaab080478a5 */ /* 0x000fe2000f8e023f */
[----:B------:R-:W-:Y:S01]  /*0700*/  PLOP3.LUT P4, PT, PT, PT, PT, 0x80, 0x0 ;  /* 0x000000000000781c */ /* 0x000fe20003f8f070 */
[----:B------:R-:W-:Y:S01]  /*0710*/  CS2R R162, SRZ ;  /* 0x0000000000a27805 */ /* 0x000fe2000001ff00 */
[----:B------:R-:W-:Y:S01]  /*0720*/  CS2R R160, SRZ ;  /* 0x0000000000a07805 */ /* 0x000fe2000001ff00 */
[----:B------:R-:W-:Y:S01]  /*0730*/  USHF.R.U32.HI UR4, URZ, 0x1f, UR5 ;  /* 0x0000001f3f047899 */ /* 0x000fe20008011605 */
[----:B------:R-:W-:Y:S01]  /*0740*/  CS2R R166, SRZ ;  /* 0x0000000000a67805 */ /* 0x000fe2000001ff00 */
[----:B------:R-:W-:Y:S01]  /*0750*/  CS2R R164, SRZ ;  /* 0x0000000000a47805 */ /* 0x000fe2000001ff00 */
[----:B------:R-:W-:Y:S01]  /*0760*/  CS2R R158, SRZ ;  /* 0x00000000009e7805 */ /* 0x000fe2000001ff00 */
[----:B------:R-:W-:Y:S01]  /*0770*/  ULEA.HI.SX32 UR4, UR5, UR4, 0x1c ;  /* 0x0000000405047291 */ /* 0x000fe2000f8fe23f */
[----:B------:R-:W-:Y:S01]  /*0780*/  CS2R R156, SRZ ;  /* 0x00000000009c7805 */ /* 0x000fe2000001ff00 */
[----:B------:R-:W-:Y:S01]  /*0790*/  CS2R R154, SRZ ;  /* 0x00000000009a7805 */ /* 0x000fe2000001ff00 */
[----:B------:R-:W-:Y:S01]  /*07a0*/  CS2R R152, SRZ ;  /* 0x0000000000987805 */ /* 0x000fe2000001ff00 */
[----:B------:R-:W-:Y:S01]  /*07b0*/  UISETP.LT.AND UP1, UPT, URZ, UR4, UPT ;  /* 0x000000043f00728c */ /* 0x000fe2000bf21270 */
[----:B------:R-:W-:Y:S01]  /*07c0*/  CS2R R146, SRZ ;  /* 0x0000000000927805 */ /* 0x000fe2000001ff00 */
[----:B------:R-:W-:Y:S01]  /*07d0*/  CS2R R144, SRZ ;  /* 0x0000000000907805 */ /* 0x000fe2000001ff00 */
[----:B------:R-:W-:Y:S01]  /*07e0*/  CS2R R150, SRZ ;  /* 0x0000000000967805 */ /* 0x000fe2000001ff00 */
[----:B------:R-:W-:Y:S01]  /*07f0*/  USEL UR5, URZ, UR4, !UP1 ;  /* 0x000000043f057287 */ /* 0x000fe2000c800000 */
[----:B------:R-:W-:Y:S01]  /*0800*/  CS2R R148, SRZ ;  /* 0x0000000000947805 */ /* 0x000fe2000001ff00 */
[----:B------:R-:W-:Y:S01]  /*0810*/  CS2R R142, SRZ ;  /* 0x00000000008e7805 */ /* 0x000fe2000001ff00 */
[----:B------:R-:W-:Y:S01]  /*0820*/  CS2R R140, SRZ ;  /* 0x00000000008c7805 */ /* 0x000fe2000001ff00 */
[----:B------:R-:W-:Y:S01]  /*0830*/  UISETP.GT.AND UP1, UPT, UR6, UR5, UPT ;  /* 0x000000050600728c */ /* 0x000fe2000bf24270 */
[----:B------:R-:W-:Y:S01]  /*0840*/  CS2R R138, SRZ ;  /* 0x00000000008a7805 */ /* 0x000fe2000001ff00 */
[----:B------:R-:W-:Y:S01]  /*0850*/  CS2R R136, SRZ ;  /* 0x0000000000887805 */ /* 0x000fe2000001ff00 */
[----:B------:R-:W-:Y:S01]  /*0860*/  CS2R R130, SRZ ;  /* 0x0000000000827805 */ /* 0x000fe2000001ff00 */
[----:B------:R-:W-:Y:S01]  /*0870*/  CS2R R128, SRZ ;  /* 0x0000000000807805 */ /* 0x000fe2000001ff00 */
[----:B------:R-:W-:Y:S01]  /*0880*/  CS2R R134, SRZ ;  /* 0x0000000000867805 */ /* 0x000fe2000001ff00 */
[----:B------:R-:W-:Y:S01]  /*0890*/  PLOP3.LUT P0, PT, PT, PT, UP1, 0x80, 0x0 ;  /* 0x000000000000781c */ /* 0x000fe20003f0f018 */
        /* <DEDUP_REMOVED lines=9> */
[----:B------:R-:W-:Y:S01]  /*0930*/  IMAD.MOV.U32 R116, RZ, RZ, RZ ;  /* 0x000000ffff747224 */ /* 0x000fe200078e00ff */
[----:B------:R-:W-:Y:S01]  /*0940*/  CS2R R110, SRZ ;  /* 0x00000000006e7805 */ /* 0x000fe2000001ff00 */
[----:B------:R-:W-:Y:S01]  /*0950*/  CS2R R108, SRZ ;  /* 0x00000000006c7805 */ /* 0x000fe2000001ff00 */
[----:B------:R-:W-:Y:S01]  /*0960*/  CS2R R106, SRZ ;  /* 0x00000000006a7805 */ /* 0x000fe2000001ff00 */
[----:B------:R-:W-:Y:S01]  /*0970*/  CS2R R104, SRZ ;  /* 0x0000000000687805 */ /* 0x000fe2000001ff00 */
[----:B------:R-:W-:Y:S01]  /*0980*/  IMAD.MOV.U32 R28, RZ, RZ, RZ ;  /* 0x000000ffff1c7224 */ /* 0x000fe200078e00ff */
[----:B------:R-:W-:Y:S01]  /*0990*/  CS2R R26, SRZ ;  /* 0x00000000001a7805 */ /* 0x000fe2000001ff00 */
[----:B------:R-:W-:Y:S05]  /*09a0*/  @!P0 BRA `(.L_x_149) ;  /* 0x0001b29000008947 */ /* 0x000fea0003800000 */
[----:B------:R-:W-:Y:S02]  /*09b0*/  ULDC.64 UR8, c[0x0][0x340] ;  /* 0x0000d00000087ab9 */ /* 0x000fe40000000a00 */
[----:B------:R-:W-:-:S04]  /*09c0*/  UISETP.NE.U32.AND UP3, UPT, URZ, UR8, UPT ;  /* 0x000000083f00728c */ /* 0x000fc8000bf65070 */
[----:B------:R-:W-:-:S03]  /*09d0*/  UISETP.NE.AND.EX UP3, UPT, URZ, UR9, UPT, UP3 ;  /* 0x000000093f00728c */ /* 0x000fc6000bf65330 */
[----:B------:R-:W-:-:S03]  /*09e0*/  ULDC.64 UR8, c[0x0][0x340] ;  /* 0x0000d00000087ab9 */ /* 0x000fc60000000a00 */
[----:B------:R-:W-:-:S05]  /*09f0*/  PLOP3.LUT P2, PT, PT, PT, UP3, 0x80, 0x0 ;  /* 0x000000000000781c */ /* 0x000fca0003f4f038 */
[----:B------:R-:W-:Y:S02]  /*0a00*/  @UP3 UMOV UR4, 0x4 ;  /* 0x0000000400043882 */ /* 0x000fe40000000000 */
[----:B------:R-:W-:-:S06]  /*0a10*/  @UP3 UIMAD.WIDE UR8, UR16, UR4, UR8 ;  /* 0x00000004100832a5 */ /* 0x000fcc000f8e0208 */
[----:B------:R-:W-:Y:S02]  /*0a20*/  IMAD.U32 R2, RZ, RZ, UR8 ;  /* 0x00000008ff027e24 */ /* 0x000fe4000f8e00ff */
[----:B------:R-:W-:Y:S01]  /*0a30*/  IMAD.U32 R3, RZ, RZ, UR9 ;  /* 0x00000009ff037e24 */ /* 0x000fe2000f8e00ff */
[----:B------:R-:W-:Y:S01]  /*0a40*/  SHF.R.S32.HI R201, RZ, 0x1f, R200 ;  /* 0x0000001fffc97819 */ /* 0x000fe200000114c8 */
[----:B------:R-:W-:Y:S02]  /*0a50*/  ULDC.64 UR8, c[0x0][0x1b8] ;  /* 0x00006e0000087ab9 */ /* 0x000fe40000000a00 */
[----:B------:R-:W-:Y:S01]  /*0a60*/  UIMAD UR4, UR15, UR8, URZ ;  /* 0x000000080f0472a4 */ /* 0x000fe2000f8e023f */
[----:B------:R2:W3:Y:S01]  /*0a70*/  @P2 LDG.E R16, [R2.64] ;  /* 0x0000003002102981 */ /* 0x0004e2000c1e1900 */
[----:B------:R-:W-:Y:S01]  /*0a80*/  PLOP3.LUT P1, PT, PT, PT, UP2, 0x80, 0x0 ;  /* 0x000000000000781c */ /* 0x000fe20003f2f028 */
[----:B------:R-:W-:Y:S01]  /*0a90*/  UIMAD.WIDE.U32 UR18, UR11, UR8, URZ ;  /* 0x000000080b1272a5 */ /* 0x000fe2000f8e003f */
[----:B------:R-:W-:Y:S01]  /*0aa0*/  PLOP3.LUT P0, PT, PT, PT, UP2, 0x80, 0x0 ;  /* 0x000000000000781c */ /* 0x000fe20003f0f028 */
[----:B------:R-:W-:Y:S01]  /*0ab0*/  UIMAD UR4, UR11, UR9, UR4 ;  /* 0x000000090b0472a4 */ /* 0x000fe2000f8e0204 */
[----:B------:R-:W-:Y:S01]  /*0ac0*/  IMAD.MOV.U32 R228, RZ, RZ, RZ ;  /* 0x000000ffffe47224 */ /* 0x000fe200078e00ff */
[----:B------:R-:W-:-:S02]  /*0ad0*/  USHF.R.S32.HI UR17, URZ, 0x1f, UR16 ;  /* 0x0000001f3f117899 */ /* 0x000fc40008011410 */
[----:B------:R-:W-:Y:S02]  /*0ae0*/  ULDC.64 UR8, c[0x0][0x1c0] ;  /* 0x0000700000087ab9 */ /* 0x000fe40000000a00 */
[----:B------:R-:W-:Y:S02]  /*0af0*/  UIADD3 UR19, UR19, UR4, URZ ;  /* 0x0000000413137290 */ /* 0x000fe4000fffe03f */
[----:B------:R-:W-:Y:S02]  /*0b00*/  UIMAD UR17, UR17, UR8, URZ ;  /* 0x00000008111172a4 */ /* 0x000fe4000f8e023f */
[----:B------:R-:W-:Y:S02]  /*0b10*/  UIMAD.WIDE.U32 UR18, UR16, UR8, UR18 ;  /* 0x00000008101272a5 */ /* 0x000fe4000f8e0012 */
[----:B------:R-:W-:Y:S02]  /*0b20*/  UIMAD UR9, UR16, UR9, UR17 ;  /* 0x00000009100972a4 */ /* 0x000fe4000f8e0211 */
[----:B------:R-:W-:-:S02]  /*0b30*/  ULDC UR4, c[0x0][0x168] ;  /* 0x00005a0000047ab9 */ /* 0x000fc40000000800 */
[----:B------:R-:W-:Y:S02]  /*0b40*/  UIADD3 UR9, UR19, UR9, URZ ;  /* 0x0000000913097290 */ /* 0x000fe4000fffe03f */
[----:B------:R-:W-:Y:S02]  /*0b50*/  UIMAD UR4, UR12, UR4, URZ ;  /* 0x000000040c0472a4 */ /* 0x000fe4000f8e023f */
[----:B------:R-:W-:Y:S01]  /*0b60*/  ULDC UR8, c[0x0][0x2b8] ;  /* 0x0000ae0000087ab9 */ /* 0x000fe20000000800 */
[----:B--2---:R-:W-:Y:S01]  /*0b70*/  LEA.HI R2, R201, R200, RZ, 0x3 ;  /* 0x000000c8c9027211 */ /* 0x004fe200078f18ff */
[----:B------:R-:W-:Y:S01]  /*0b80*/  IMAD.U32 R3, RZ, RZ, UR19 ;  /* 0x00000013ff037e24 */ /* 0x000fe2000f8e00ff */
[----:B------:R-:W-:Y:S01]  /*0b90*/  UMOV UR35, 0x60 ;  /* 0x0000006000237882 */ /* 0x000fe20000000000 */
[----:B------:R-:W-:Y:S01]  /*0ba0*/  IMAD.U32 R3, RZ, RZ, UR9 ;  /* 0x00000009ff037e24 */ /* 0x000fe2000f8e00ff */
[----:B------:R-:W-:Y:S01]  /*0bb0*/  LOP3.LUT R0, R2, 0xfffffff8, RZ, 0xc0, !PT ;  /* 0xfffffff802007812 */ /* 0x000fe200078ec0ff */
[----:B------:R-:W-:Y:S01]  /*0bc0*/  UISETP.NE.AND UP1, UPT, UR8, 0x1, UPT ;  /* 0x000000010800788c */ /* 0x000fe2000bf25270 */
[----:B------:R-:W-:Y:S01]  /*0bd0*/  SHF.R.S32.HI R18, RZ, 0x3, R2 ;  /* 0x00000003ff127819 */ /* 0x000fe20000011402 */
[----:B------:R-:W-:Y:S01]  /*0be0*/  IMAD.U32 R2, RZ, RZ, UR18 ;  /* 0x00000012ff027e24 */ /* 0x000fe2000f8e00ff */
[----:B------:R-:W-:Y:S01]  /*0bf0*/  UIMAD UR12, UR6, UR35, -0x60 ;  /* 0xffffffa0060c74a4 */ /* 0x000fe2000f8e0223 */
[----:B------:R-:W-:Y:S01]  /*0c00*/  IMAD.IADD R28, R200, 0x1, -R0 ;  /* 0x00000001c81c7824 */ /* 0x000fe200078e0a00 */
[----:B------:R-:W-:Y:S01]  /*0c10*/  IADD3 R9, R18, UR14, RZ ;  /* 0x0000000e12097c10 */ /* 0x000fe2000fffe0ff */
[----:B------:R-:W-:-:S02]  /*0c20*/  ULDC.64 UR8, c[0x0][0x2b0] ;  /* 0x0000ac0000087ab9 */ /* 0x000fc40000000a00 */
[C---:B------:R-:W-:Y:S01]  /*0c30*/  IMAD R203, R28.reuse, 0x10, R18 ;  /* 0x000000101ccb7824 */ /* 0x040fe200078e0212 */
[----:B------:R-:W-:Y:S01]  /*0c40*/  ISETP.GE.AND P3, PT, R9, UR4, PT ;  /* 0x0000000409007c0c */ /* 0x000fe2000bf66270 */
[----:B------:R-:W-:-:S03]  /*0c50*/  IMAD.SHL.U32 R24, R28, 0x8, RZ ;  /* 0x000000081c187824 */ /* 0x000fc600078e00ff */
[----:B------:R-:W-:Y:S01]  /*0c60*/  IADD3 R5, R203, UR14, RZ ;  /* 0x0000000ecb057c10 */ /* 0x000fe2000fffe0ff */
[----:B---3--:R2:W3:Y:S04]  /*0c70*/  @P2 R2UR UR17, R16 ;  /* 0x00000000101123c2 */ /* 0x0084e800000e0000 */
[----:B------:R-:W-:Y:S01]  /*0c80*/  @P1 IMAD.HI.U32 R0, R5, c[0x0][0x2c8], RZ ;  /* 0x0000b20005001a27 */ /* 0x000fe200078e00ff */
[----:B------:R-:W-:Y:S01]  /*0c90*/  ISETP.GE.AND P5, PT, R24, c[0x0][0x198], PT ;  /* 0x0000660018007a0c */ /* 0x000fe20003fa6270 */
[----:B---3--:R-:W-:Y:S01]  /*0ca0*/  @!UP3 UMOV UR17, UR16 ;  /* 0x000000100011bc82 */ /* 0x008fe20008000000 */
[----:B------:R-:W-:Y:S01]  /*0cb0*/  SHF.R.S32.HI R30, RZ, 0x1f, R24 ;  /* 0x0000001fff1e7819 */ /* 0x000fe20000011418 */
[----:B------:R-:W-:Y:S01]  /*0cc0*/  IMAD.MOV.U32 R4, RZ, RZ, R5 ;  /* 0x000000ffff047224 */ /* 0x000fe200078e0005 */
[----:B------:R-:W-:Y:S01]  /*0cd0*/  @P0 SHF.R.U32.HI R4, RZ, c[0x0][0x2cc], R0 ;  /* 0x0000b300ff040a19 */ /* 0x000fe20000011600 */
[----:B------:R-:W-:Y:S01]  /*0ce0*/  USHF.R.S32.HI UR16, URZ, 0x1f, UR17 ;  /* 0x0000001f3f107899 */ /* 0x000fe20008011411 */
[----:B------:R-:W-:Y:S01]  /*0cf0*/  LEA.HI R199, R201, R200, RZ, 0x5 ;  /* 0x000000c8c9c77211 */ /* 0x000fe200078f28ff */
[----:B------:R-:W-:Y:S01]  /*0d00*/  UIMAD.WIDE.U32 UR42, UR17, UR8, URZ ;  /* 0x00000008112a72a5 */ /* 0x000fe2000f8e003f */
[--C-:B------:R-:W-:Y:S01]  /*0d10*/  SHF.R.S32.HI R6, RZ, 0x1f, R4.reuse ;  /* 0x0000001fff067819 */ /* 0x100fe20000011404 */
[----:B------:R-:W-:Y:S01]  /*0d20*/  IMAD.MOV R0, RZ, RZ, -R4 ;  /* 0x000000ffff007224 */ /* 0x000fe200078e0a04 */
[----:B------:R-:W-:Y:S01]  /*0d30*/  UIMAD UR16, UR16, UR8, URZ ;  /* 0x00000008101072a4 */ /* 0x000fe2000f8e023f */
[----:B------:R-:W-:Y:S01]  /*0d40*/  IMAD.WIDE.U32 R2, R4, c[0x0][0x1b0], R2 ;  /* 0x00006c0004027a25 */ /* 0x000fe200078e0002 */
[----:B------:R-:W-:Y:S01]  /*0d50*/  UIMAD UR35, UR6, -0x60, UR35 ;  /* 0xffffffa0062378a4 */ /* 0x000fe2000f8e0223 */
[----:B------:R-:W-:Y:S02]  /*0d60*/  STL [R1+0x10], R203 ;  /* 0x000010cb01007387 */ /* 0x000fe40000100800 */
[----:B------:R-:W-:-:S02]  /*0d70*/  IMAD R5, R0, c[0x0][0x2c4], R5 ;  /* 0x0000b10000057a24 */ /* 0x000fc400078e0205 */
[----:B------:R-:W-:-:S03]  /*0d80*/  IMAD R6, R6, c[0x0][0x1b0], RZ ;  /* 0x00006c0006067a24 */ /* 0x000fc600078e02ff */
[----:B------:R-:W-:Y:S01]  /*0d90*/  SHF.R.S32.HI R0, RZ, 0x1f, R5 ;  /* 0x0000001fff007819 */ /* 0x000fe20000011405 */
[----:B------:R-:W-:-:S04]  /*0da0*/  IMAD R4, R4, c[0x0][0x1b4], R6 ;  /* 0x00006d0004047a24 */ /* 0x000fc800078e0206 */
[----:B------:R-:W-:Y:S01]  /*0db0*/  IMAD.IADD R3, R3, 0x1, R4 ;  /* 0x0000000103037824 */ /* 0x000fe200078e0204 */
[----:B------:R-:W-:Y:S01]  /*0dc0*/  IADD3 R4, R9, 0x10, RZ ;  /* 0x0000001009047810 */ /* 0x000fe20007ffe0ff */
[----:B------:R-:W-:Y:S02]  /*0dd0*/  IMAD R0, R0, c[0x0][0x1a8], RZ ;  /* 0x00006a0000007a24 */ /* 0x000fe400078e02ff */
[----:B------:R-:W-:Y:S01]  /*0de0*/  IMAD.WIDE.U32 R2, R5, c[0x0][0x1a8], R2 ;  /* 0x00006a0005027a25 */ /* 0x000fe200078e0002 */
[----:B------:R-:W-:Y:S02]  /*0df0*/  ISETP.GE.AND P6, PT, R4, UR4, PT ;  /* 0x0000000404007c0c */ /* 0x000fe4000bfc6270 */
[----:B------:R-:W-:Y:S01]  /*0e00*/  IADD3 R4, R9, 0x30, RZ ;  /* 0x0000003009047810 */ /* 0x000fe20007ffe0ff */
[----:B------:R-:W-:Y:S01]  /*0e10*/  IMAD R0, R5, c[0x0][0x1ac], R0 ;  /* 0x00006b0005007a24 */ /* 0x000fe200078e0200 */
[----:B------:R-:W-:-:S03]  /*0e20*/  LEA R7, P0, R2, c[0x0][0x160], 0x1 ;  /* 0x0000580002077a11 */ /* 0x000fc600078008ff */
[----:B------:R-:W-:Y:S02]  /*0e30*/  IMAD.IADD R0, R3, 0x1, R0 ;  /* 0x0000000103007824 */ /* 0x000fe400078e0200 */
[----:B------:R-:W-:Y:S01]  /*0e40*/  IMAD.SHL.U32 R3, R18, 0x40, RZ ;  /* 0x0000004012037824 */ /* 0x000fe200078e00ff */
[----:B------:R-:W3:Y:S02]  /*0e50*/  SHFL.IDX PT, R5, R7, RZ, 0x181f ;  /* 0x00181fff07057589 */ /* 0x000ee400000e0000 */
[----:B------:R-:W-:Y:S02]  /*0e60*/  LEA.HI.X R6, R2, c[0x0][0x164], R0, 0x1, P0 ;  /* 0x0000590002067a11 */ /* 0x000fe400000f0c00 */
[----:B------:R-:W-:Y:S01]  /*0e70*/  LOP3.LUT R0, R3, 0x1c0, RZ, 0xc0, !PT ;  /* 0x000001c003007812 */ /* 0x000fe200078ec0ff */
[----:B------:R-:W-:Y:S01]  /*0e80*/  SHFL.IDX PT, R8, R7, 0x1, 0x181f ;  /* 0x00381f0007087f89 */ /* 0x000fe200000e0000 */
[----:B------:R-:W-:Y:S02]  /*0e90*/  IADD3 R3, R9, 0x20, RZ ;  /* 0x0000002009037810 */ /* 0x000fe40007ffe0ff */
[----:B------:R-:W-:Y:S01]  /*0ea0*/  SHF.R.U32.HI R2, RZ, 0x3, R0 ;  /* 0x00000003ff027819 */ /* 0x000fe20000011600 */
[----:B------:R-:W4:Y:S01]  /*0eb0*/  SHFL.IDX PT, R11, R6, RZ, 0x181f ;  /* 0x00181fff060b7589 */ /* 0x000f2200000e0000 */
[----:B------:R-:W-:-:S02]  /*0ec0*/  LOP3.LUT R0, R0, 0x38, R24, 0xf8, !PT ;  /* 0x0000003800007812 */ /* 0x000fc400078ef818 */
[----:B------:R-:W-:Y:S01]  /*0ed0*/  ISETP.GE.AND P1, PT, R3, UR4, PT ;  /* 0x0000000403007c0c */ /* 0x000fe2000bf26270 */
[----:B------:R-:W5:Y:S01]  /*0ee0*/  SHFL.IDX PT, R12, R6, 0x1, 0x181f ;  /* 0x00381f00060c7f89 */ /* 0x000f6200000e0000 */
[----:B------:R-:W-:Y:S02]  /*0ef0*/  LOP3.LUT R0, R0, R2, RZ, 0x3c, !PT ;  /* 0x0000000200007212 */ /* 0x000fe400078e3cff */
[----:B------:R-:W-:Y:S01]  /*0f00*/  LEA.HI R2, R201, R200, RZ, 0x6 ;  /* 0x000000c8c9027211 */ /* 0x000fe200078f30ff */
[----:B------:R-:W1:Y:S04]  /*0f10*/  SHFL.IDX PT, R10, R7, 0x2, 0x181f ;  /* 0x00581f00070a7f89 */ /* 0x000e6800000e0000 */
[----:B------:R-:W-:Y:S01]  /*0f20*/  IMAD.SHL.U32 R2, R2, 0x8, RZ ;  /* 0x0000000802027824 */ /* 0x000fe200078e00ff */
[----:B------:R-:W-:Y:S04]  /*0f30*/  SHFL.IDX PT, R15, R6, 0x2, 0x181f ;  /* 0x00581f00060f7f89 */ /* 0x000fe800000e0000 */
[----:B------:R-:W-:Y:S01]  /*0f40*/  LOP3.LUT R0, R0, 0xfffffe00, R2, 0xf8, !PT ;  /* 0xfffffe0000007812 */ /* 0x000fe200078ef802 */
[----:B------:R-:W-:Y:S01]  /*0f50*/  SHFL.IDX PT, R14, R6, 0x3, 0x181f ;  /* 0x00781f00060e7f89 */ /* 0x000fe200000e0000 */
[----:B---3--:R-:W-:-:S03]  /*0f60*/  @!P3 LEA R2, P0, R24, R5, 0x1 ;  /* 0x000000051802b211 */ /* 0x008fc600078008ff */
[----:B------:R-:W3:Y:S01]  /*0f70*/  SHFL.IDX PT, R5, R7, 0x3, 0x181f ;  /* 0x00781f0007057f89 */ /* 0x000ee200000e0000 */
[----:B------:R-:W-:Y:S01]  /*0f80*/  IMAD.SHL.U32 R202, R0, 0x2, RZ ;  /* 0x0000000200ca7824 */ /* 0x000fe200078e00ff */
[--C-:B----4-:R-:W-:Y:S02]  /*0f90*/  @!P3 LEA.HI.X R3, R24, R11, R30.reuse, 0x1, P0 ;  /* 0x0000000b1803b211 */ /* 0x110fe400000f0c1e */
[----:B------:R-:W-:Y:S01]  /*0fa0*/  SHFL.IDX PT, R11, R7, 0x5, 0x181f ;  /* 0x00b81f00070b7f89 */ /* 0x000fe200000e0000 */
[----:B------:R-:W-:Y:S02]  /*0fb0*/  ISETP.GE.AND P0, PT, R4, UR4, PT ;  /* 0x0000000404007c0c */ /* 0x000fe4000bf06270 */
[C---:B------:R-:W-:Y:S01]  /*0fc0*/  IADD3 R0, R9.reuse, 0x40, RZ ;  /* 0x0000004009007810 */ /* 0x040fe20007ffe0ff */
[----:B------:R4:W-:Y:S03]  /*0fd0*/  @!P3 LDGSTS.E.BYPASS.LTC128B.128 [R202+0x6100], [R2.64], !P5 ;  /* 0x0610000002cabfae */ /* 0x0009e6000e901d70 */
[----:B------:R-:W-:Y:S01]  /*0fe0*/  ISETP.GE.AND P4, PT, R0, UR4, PT ;  /* 0x0000000400007c0c */ /* 0x000fe2000bf86270 */
[----:B------:R-:W-:Y:S01]  /*0ff0*/  SHFL.IDX PT, R13, R6, 0x4, 0x181f ;  /* 0x00981f00060d7f89 */ /* 0x000fe200000e0000 */
[----:B------:R-:W-:Y:S01]  /*1000*/  IADD3 R0, R9, 0x50, RZ ;  /* 0x0000005009007810 */ /* 0x000fe20007ffe0ff */
[----:B------:R-:W-:Y:S01]  /*1010*/  UIADD3 UR18, UR35, UR10, URZ ;  /* 0x0000000a23127290 */ /* 0x000fe2000fffe03f */
[----:B------:R-:W-:Y:S01]  /*1020*/  SHF.R.S32.HI R198, RZ, 0x5, R199 ;  /* 0x00000005ffc67819 */ /* 0x000fe200000114c7 */
[C---:B------:R-:W-:Y:S01]  /*1030*/  IMAD.SHL.U32 R226, R24.reuse, 0x2, RZ ;  /* 0x0000000218e27824 */ /* 0x040fe200078e00ff */
[C---:B------:R-:W-:Y:S01]  /*1040*/  SHF.L.U64.HI R225, R24.reuse, 0x1, R30 ;  /* 0x0000000118e17819 */ /* 0x040fe2000001021e */
[----:B------:R-:W-:Y:S01]  /*1050*/  STL [R1+0x8], R202 ;  /* 0x000008ca01007387 */ /* 0x000fe20000100800 */
[----:B----4-:R-:W-:-:S03]  /*1060*/  @!P6 LEA R2, P3, R24, R8, 0x1 ;  /* 0x000000081802e211 */ /* 0x010fc600078608ff */
[----:B------:R-:W4:Y:S01]  /*1070*/  SHFL.IDX PT, R8, R7, 0x4, 0x181f ;  /* 0x00981f0007087f89 */ /* 0x000f2200000e0000 */
[----:B-----5:R-:W-:-:S03]  /*1080*/  @!P6 LEA.HI.X R3, R24, R12, R30, 0x1, P3 ;  /* 0x0000000c1803e211 */ /* 0x020fc600018f0c1e */
[----:B------:R-:W5:Y:S01]  /*1090*/  SHFL.IDX PT, R12, R6, 0x5, 0x181f ;  /* 0x00b81f00060c7f89 */ /* 0x000f6200000e0000 */
[----:B------:R-:W-:Y:S02]  /*10a0*/  ISETP.GE.AND P3, PT, R0, UR4, PT ;  /* 0x0000000400007c0c */ /* 0x000fe4000bf66270 */
[----:B------:R-:W-:Y:S01]  /*10b0*/  IADD3 R0, R9, 0x60, RZ ;  /* 0x0000006009007810 */ /* 0x000fe20007ffe0ff */
[----:B------:R3:W-:Y:S01]  /*10c0*/  @!P6 LDGSTS.E.BYPASS.LTC128B.128 [R202+0x6900], [R2.64], !P5 ;  /* 0x0690000002caefae */ /* 0x0007e2000e901d70 */
[----:B-1----:R-:W-:-:S03]  /*10d0*/  @!P1 LEA R4, P6, R24, R10, 0x1 ;  /* 0x0000000a18049211 */ /* 0x002fc600078c08ff */
[----:B------:R-:W1:Y:S01]  /*10e0*/  SHFL.IDX PT, R10, R7, 0x6, 0x181f ;  /* 0x00d81f00070a7f89 */ /* 0x000e6200000e0000 */
[C---:B---3--:R-:W-:Y:S02]  /*10f0*/  @!P0 LEA R2, P2, R24.reuse, R5, 0x1 ;  /* 0x0000000518028211 */ /* 0x048fe400078408ff */
[C-C-:B------:R-:W-:Y:S02]  /*1100*/  @!P1 LEA.HI.X R5, R24.reuse, R15, R30.reuse, 0x1, P6 ;  /* 0x0000000f18059211 */ /* 0x140fe400030f0c1e */
[----:B------:R-:W-:Y:S02]  /*1110*/  @!P0 LEA.HI.X R3, R24, R14, R30, 0x1, P2 ;  /* 0x0000000e18038211 */ /* 0x000fe400010f0c1e */
[----:B------:R-:W-:Y:S01]  /*1120*/  ISETP.GE.AND P2, PT, R0, UR4, PT ;  /* 0x0000000400007c0c */ /* 0x000fe2000bf46270 */
[----:B------:R4:W-:Y:S01]  /*1130*/  @!P1 LDGSTS.E.BYPASS.LTC128B.128 [R202+0x7100], [R4.64], !P5 ;  /* 0x0710000004ca9fae */ /* 0x0009e2000e901d70 */
[----:B------:R-:W-:Y:S02]  /*1140*/  PLOP3.LUT P1, PT, PT, PT, UP1, 0x80, 0x0 ;  /* 0x000000000000781c */ /* 0x000fe40003f2f018 */
[----:B------:R-:W-:Y:S01]  /*1150*/  IADD3 R0, R203, UR12, RZ ;  /* 0x0000000ccb007c10 */ /* 0x000fe2000fffe0ff */
[----:B------:R3:W-:Y:S01]  /*1160*/  @!P0 LDGSTS.E.BYPASS.LTC128B.128 [R202+0x7900], [R2.64], !P5 ;  /* 0x0790000002ca8fae */ /* 0x0007e2000e901d70 */
[----:B----4-:R-:W-:-:S03]  /*1170*/  @!P4 LEA R4, P0, R24, R8, 0x1 ;  /* 0x000000081804c211 */ /* 0x010fc600078008ff */
[----:B------:R-:W-:Y:S01]  /*1180*/  IMAD.IADD R8, R0, 0x1, R204 ;  /* 0x0000000100087824 */ /* 0x000fe200078e02cc */
[C---:B---3--:R-:W-:Y:S02]  /*1190*/  @!P3 LEA R2, P6, R24.reuse, R11, 0x1 ;  /* 0x0000000b1802b211 */ /* 0x048fe400078c08ff */
[----:B------:R3:W-:Y:S01]  /*11a0*/  SHFL.IDX PT, R11, R7, 0x7, 0x181f ;  /* 0x00f81f00070b7f89 */ /* 0x0007e200000e0000 */
[C-C-:B------:R-:W-:Y:S02]  /*11b0*/  @!P4 LEA.HI.X R5, R24.reuse, R13, R30.reuse, 0x1, P0 ;  /* 0x0000000d1805c211 */ /* 0x140fe400000f0c1e */
[----:B-----5:R-:W-:Y:S01]  /*11c0*/  @!P3 LEA.HI.X R3, R24, R12, R30, 0x1, P6 ;  /* 0x0000000c1803b211 */ /* 0x020fe200030f0c1e */
[----:B------:R-:W4:Y:S01]  /*11d0*/  SHFL.IDX PT, R13, R6, 0x6, 0x181f ;  /* 0x00d81f00060d7f89 */ /* 0x000f2200000e0000 */
[----:B------:R-:W-:Y:S02]  /*11e0*/  PLOP3.LUT P0, PT, PT, PT, UP1, 0x80, 0x0 ;  /* 0x000000000000781c */ /* 0x000fe40003f0f018 */
[----:B------:R-:W-:Y:S01]  /*11f0*/  ISETP.GE.AND P6, PT, R0, UR10, PT ;  /* 0x0000000a00007c0c */ /* 0x000fe2000bfc6270 */
[----:B------:R5:W1:Y:S01]  /*1200*/  SHFL.IDX PT, R12, R6, 0x7, 0x181f ;  /* 0x00f81f00060c7f89 */ /* 0x000a6200000e0000 */
[----:B------:R-:W-:-:S02]  /*1210*/  IMAD.MOV.U32 R0, RZ, RZ, R8 ;  /* 0x000000ffff007224 */ /* 0x000fc400078e0008 */
[----:B------:R-:W-:Y:S01]  /*1220*/  ISETP.GT.OR P6, PT, R203, 0x5f, P6 ;  /* 0x0000005fcb00780c */ /* 0x000fe200037c4670 */
[----:B------:R2:W-:Y:S04]  /*1230*/  @!P4 LDGSTS.E.BYPASS.LTC128B.128 [R202+0x8100], [R4.64], !P5 ;  /* 0x0810000004cacfae */ /* 0x0005e8000e901d70 */
[----:B------:R4:W-:Y:S01]  /*1240*/  @!P3 LDGSTS.E.BYPASS.LTC128B.128 [R202+0x8900], [R2.64], !P5 ;  /* 0x0890000002cabfae */ /* 0x0009e2000e901d70 */
[----:B---3--:R-:W-:Y:S01]  /*1250*/  IADD3 R7, R9, 0x70, RZ ;  /* 0x0000007009077810 */ /* 0x008fe20007ffe0ff */
[----:B-----5:R-:W-:-:S03]  /*1260*/  @P1 IMAD.HI.U32 R6, R8, c[0x0][0x2bc], RZ ;  /* 0x0000af0008061a27 */ /* 0x020fc600078e00ff */
[----:B------:R-:W-:Y:S01]  /*1270*/  ISETP.GE.AND P1, PT, R7, UR4, PT ;  /* 0x0000000407007c0c */ /* 0x000fe2000bf26270 */
[----:B------:R-:W-:Y:S01]  /*1280*/  UIMAD UR4, UR17, UR9, UR16 ;  /* 0x00000009110472a4 */ /* 0x000fe2000f8e0210 */
[----:B------:R-:W-:-:S03]  /*1290*/  @P0 SHF.R.U32.HI R0, RZ, c[0x0][0x2c0], R6 ;  /* 0x0000b000ff000a19 */ /* 0x000fc60000011606 */
[----:B------:R-:W-:Y:S01]  /*12a0*/  UIADD3 UR4, UR43, UR4, URZ ;  /* 0x000000042b047290 */ /* 0x000fe2000fffe03f */
[----:B-1----:R-:W-:Y:S01]  /*12b0*/  @!P2 LEA R6, P4, R24, R10, 0x1 ;  /* 0x0000000a1806a211 */ /* 0x002fe200078808ff */
[----:B------:R-:W-:Y:S01]  /*12c0*/  ULDC.64 UR8, c[0x0][0x1e8] ;  /* 0x00007a0000087ab9 */ /* 0x000fe20000000a00 */
[----:B--2---:R-:W-:Y:S02]  /*12d0*/  @!P6 IADD3 R5, P0, R0, UR42, RZ ;  /* 0x0000002a0005ec10 */ /* 0x004fe4000ff1e0ff */
[----:B----4-:R-:W-:Y:S02]  /*12e0*/  @!P2 LEA.HI.X R7, R24, R13, R30, 0x1, P4 ;  /* 0x0000000d1807a211 */ /* 0x010fe400020f0c1e */
[----:B------:R-:W-:Y:S02]  /*12f0*/  @!P6 LEA R2, P3, R5, c[0x0][0x2a0], 0x2 ;  /* 0x0000a8000502ea11 */ /* 0x000fe400078610ff */
[----:B------:R-:W-:Y:S01]  /*1300*/  @!P6 LEA.HI.X.SX32 R3, R0, UR4, 0x1, P0 ;  /* 0x000000040003ec11 */ /* 0x000fe200080f0eff */
[----:B------:R1:W-:Y:S01]  /*1310*/  @!P2 LDGSTS.E.BYPASS.LTC128B.128 [R202+0x9100], [R6.64], !P5 ;  /* 0x0910000006caafae */ /* 0x0003e2000e901d70 */
[----:B------:R-:W-:-:S02]  /*1320*/  @!P1 LEA R4, P0, R24, R11, 0x1 ;  /* 0x0000000b18049211 */ /* 0x000fc400078008ff */
[----:B------:R-:W-:Y:S02]  /*1330*/  @!P6 LEA.HI.X R3, R5, c[0x0][0x2a4], R3, 0x2, P3 ;  /* 0x0000a9000503ea11 */ /* 0x000fe400018f1403 */
[----:B------:R-:W-:-:S05]  /*1340*/  @!P1 LEA.HI.X R5, R24, R12, R30, 0x1, P0 ;  /* 0x0000000c18059211 */ /* 0x000fca00000f0c1e */
[----:B------:R2:W-:Y:S04]  /*1350*/  @!P1 LDGSTS.E.BYPASS.LTC128B.128 [R202+0x9900], [R4.64], !P5 ;  /* 0x0990000004ca9fae */ /* 0x0005e8000e901d70 */
[----:B------:R-:W0:Y:S04]  /*1360*/  LDGDEPBAR ;  /* 0x00000000000079af */ /* 0x000e280000000000 */
[----:B------:R-:W-:Y:S06]  /*1370*/  BAR.SYNC.DEFER_BLOCKING 0x0 ;  /* 0x0000000000007b1d */ /* 0x000fec0000010000 */
[----:B------:R3:W4:Y:S01]  /*1380*/  @!P6 LDG.E R228, [R2.64] ;  /* 0x0000003002e4e981 */ /* 0x000722000c1e1900 */
[----:B------:R-:W-:Y:S01]  /*1390*/  IMAD.MOV R0, RZ, RZ, -R0 ;  /* 0x000000ffff007224 */ /* 0x000fe200078e0a00 */
[----:B------:R-:W-:Y:S01]  /*13a0*/  UIMAD UR16, UR15, UR8, URZ ;  /* 0x000000080f1072a4 */ /* 0x000fe2000f8e023f */
[----:B------:R-:W-:Y:S01]  /*13b0*/  IADD3 R29, -R18, UR18, RZ ;  /* 0x00000012121d7c10 */ /* 0x000fe2000fffe1ff */
[----:B------:R-:W-:Y:S01]  /*13c0*/  UIMAD.WIDE.U32 UR46, UR11, UR8, URZ ;  /* 0x000000080b2e72a5 */ /* 0x000fe2000f8e003f */
[----:B------:R-:W-:Y:S01]  /*13d0*/  IMAD R234, R0, c[0x0][0x2b8], R8 ;  /* 0x0000ae0000ea7a24 */ /* 0x000fe200078e0208 */
[----:B------:R-:W-:Y:S01]  /*13e0*/  UIMAD UR8, UR11, UR9, UR16 ;  /* 0x000000090b0872a4 */ /* 0x000fe2000f8e0210 */
[----:B------:R-:W-:-:S02]  /*13f0*/  ISETP.GE.AND P3, PT, R24, c[0x0][0x1d4], PT ;  /* 0x0000750018007a0c */ /* 0x000fc40003f66270 */
[C---:B------:R-:W-:Y:S01]  /*1400*/  ISETP.GE.AND P6, PT, R29.reuse, 0x21, PT ;  /* 0x000000211d00780c */ /* 0x040fe20003fc6270 */
[----:B------:R-:W-:Y:S01]  /*1410*/  UIADD3 UR8, UR47, UR8, URZ ;  /* 0x000000082f087290 */ /* 0x000fe2000fffe03f */
[----:B------:R-:W-:Y:S01]  /*1420*/  SHF.R.S32.HI R26, RZ, 0x1f, R234 ;  /* 0x0000001fff1a7819 */ /* 0x000fe200000114ea */
[----:B------:R-:W-:Y:S01]  /*1430*/  ULDC.64 UR16, c[0x0][0x210] ;  /* 0x0000840000107ab9 */ /* 0x000fe20000000a00 */
[C---:B------:R-:W-:Y:S01]  /*1440*/  ISETP.GE.AND P5, PT, R29.reuse, 0x31, PT ;  /* 0x000000311d00780c */ /* 0x040fe20003fa6270 */
[----:B------:R-:W-:Y:S01]  /*1450*/  UIMAD UR15, UR15, UR16, URZ ;  /* 0x000000100f0f72a4 */ /* 0x000fe2000f8e023f */
[C---:B------:R-:W-:Y:S01]  /*1460*/  ISETP.GE.AND P4, PT, R29.reuse, 0x41, PT ;  /* 0x000000411d00780c */ /* 0x040fe20003f86270 */
[----:B------:R-:W-:Y:S01]  /*1470*/  IMAD R0, R26, c[0x0][0x1e0], RZ ;  /* 0x000078001a007a24 */ /* 0x000fe200078e02ff */
[----:B------:R-:W-:Y:S01]  /*1480*/  ISETP.GE.AND P2, PT, R29, 0x51, PT ;  /* 0x000000511d00780c */ /* 0x000fe20003f46270 */
[----:B------:R-:W-:Y:S02]  /*1490*/  UIMAD.WIDE.U32 UR44, UR11, UR16, URZ ;  /* 0x000000100b2c72a5 */ /* 0x000fe4000f8e003f */
[----:B------:R-:W-:Y:S01]  /*14a0*/  IMAD R0, R234, c[0x0][0x1e4], R0 ;  /* 0x00007900ea007a24 */ /* 0x000fe200078e0200 */
[----:B------:R-:W-:-:S02]  /*14b0*/  UIMAD UR9, UR11, UR17, UR15 ;  /* 0x000000110b0972a4 */ /* 0x000fc4000f8e020f */
[----:B------:R-:W-:Y:S01]  /*14c0*/  UIADD3 UR15, UR6, -0x1, URZ ;  /* 0xffffffff060f7890 */ /* 0x000fe2000fffe03f */
[----:B---3--:R-:W-:Y:S01]  /*14d0*/  IMAD.WIDE.U32 R2, R234, c[0x0][0x1e0], RZ ;  /* 0x00007800ea027a25 */ /* 0x008fe200078e00ff */
[----:B------:R-:W-:Y:S02]  /*14e0*/  UIADD3 UR9, UR45, UR9, URZ ;  /* 0x000000092d097290 */ /* 0x000fe4000fffe03f */
[----:B------:R-:W-:Y:S01]  /*14f0*/  UISETP.GT.AND UP3, UPT, UR15, UR5, UPT ;  /* 0x000000050f00728c */ /* 0x000fe2000bf64270 */
[----:B------:R-:W-:Y:S01]  /*1500*/  IMAD.IADD R3, R3, 0x1, R0 ;  /* 0x0000000103037824 */ /* 0x000fe200078e0200 */
[----:B----4-:R-:W-:-:S03]  /*1510*/  SHF.R.S32.HI R27, RZ, 0x1f, R228 ;  /* 0x0000001fff1b7819 */ /* 0x010fc600000114e4 */
[----:B------:R-:W-:-:S04]  /*1520*/  IMAD.WIDE.U32 R2, R228, c[0x0][0x1f0], R2 ;  /* 0x00007c00e4027a25 */ /* 0x000fc800078e0002 */
[----:B------:R-:W-:Y:S01]  /*1530*/  IMAD R0, R27, c[0x0][0x1f0], RZ ;  /* 0x00007c001b007a24 */ /* 0x000fe200078e02ff */
[----:B--2---:R-:W-:-:S03]  /*1540*/  IADD3 R4, P1, R2, UR46, RZ ;  /* 0x0000002e02047c10 */ /* 0x004fc6000ff3e0ff */
[----:B------:R-:W-:Y:S01]  /*1550*/  IMAD R0, R228, c[0x0][0x1f4], R0 ;  /* 0x00007d00e4007a24 */ /* 0x000fe200078e0200 */
[----:B------:R-:W-:-:S04]  /*1560*/  LEA R2, P0, R4, c[0x0][0x1c8], 0x1 ;  /* 0x0000720004027a11 */ /* 0x000fc800078008ff */
[----:B------:R-:W-:Y:S01]  /*1570*/  IADD3.X R0, R3, UR8, R0, P1, !PT ;  /* 0x0000000803007c10 */ /* 0x000fe20008ffe400 */
[----:B-1----:R-:W-:Y:S01]  /*1580*/  SHFL.IDX PT, R6, R2, 0x1, 0x181f ;  /* 0x00381f0002067f89 */ /* 0x002fe200000e0000 */
[----:B------:R-:W-:Y:S02]  /*1590*/  ISETP.GE.AND P1, PT, R29, 0x1, PT ;  /* 0x000000011d00780c */ /* 0x000fe40003f26270 */
[----:B------:R-:W-:Y:S01]  /*15a0*/  LEA.HI.X R0, R4, c[0x0][0x1cc], R0, 0x1, P0 ;  /* 0x0000730004007a11 */ /* 0x000fe200000f0c00 */
[----:B------:R-:W-:Y:S04]  /*15b0*/  SHFL.IDX PT, R8, R2, 0x2, 0x181f ;  /* 0x00581f0002087f89 */ /* 0x000fe800000e0000 */
[----:B------:R-:W1:Y:S04]  /*15c0*/  SHFL.IDX PT, R4, R2, RZ, 0x181f ;  /* 0x00181fff02047589 */ /* 0x000e6800000e0000 */
[----:B------:R-:W2:Y:S04]  /*15d0*/  SHFL.IDX PT, R3, R0, RZ, 0x181f ;  /* 0x00181fff00037589 */ /* 0x000ea800000e0000 */
[----:B------:R-:W3:Y:S04]  /*15e0*/  SHFL.IDX PT, R7, R0, 0x1, 0x181f ;  /* 0x00381f0000077f89 */ /* 0x000ee800000e0000 */
[----:B------:R-:W4:Y:S04]  /*15f0*/  SHFL.IDX PT, R9, R2, 0x3, 0x181f ;  /* 0x00781f0002097f89 */ /* 0x000f2800000e0000 */
[----:B------:R-:W5:Y:S04]  /*1600*/  SHFL.IDX PT, R14, R0, 0x2, 0x181f ;  /* 0x00581f00000e7f89 */ /* 0x000f6800000e0000 */
[----:B------:R-:W3:Y:S01]  /*1610*/  SHFL.IDX PT, R13, R2, 0x4, 0x181f ;  /* 0x00981f00020d7f89 */ /* 0x000ee200000e0000 */
[----:B-1----:R-:W-:-:S03]  /*1620*/  @P1 LEA R4, P0, R24, R4, 0x1 ;  /* 0x0000000418041211 */ /* 0x002fc600078008ff */
[----:B------:R-:W1:Y:S01]  /*1630*/  SHFL.IDX PT, R16, R0, 0x3, 0x181f ;  /* 0x00781f0000107f89 */ /* 0x000e6200000e0000 */
[----:B--2---:R-:W-:-:S03]  /*1640*/  @P1 LEA.HI.X R5, R24, R3, R30, 0x1, P0 ;  /* 0x0000000318051211 */ /* 0x004fc600000f0c1e */
[----:B------:R2:W-:Y:S01]  /*1650*/  SHFL.IDX PT, R12, R2, 0x5, 0x181f ;  /* 0x00b81f00020c7f89 */ /* 0x0005e200000e0000 */
[----:B------:R-:W-:Y:S02]  /*1660*/  ISETP.GE.AND P0, PT, R29, 0x11, PT ;  /* 0x000000111d00780c */ /* 0x000fe40003f06270 */
[----:B------:R-:W-:Y:S01]  /*1670*/  LEA.HI R3, R201, R200, RZ, 0x4 ;  /* 0x000000c8c9037211 */ /* 0x000fe200078f20ff */
[----:B------:R1:W-:Y:S04]  /*1680*/  @P1 LDGSTS.E.BYPASS.LTC128B.128 [R202+0x3100], [R4.64], !P3 ;  /* 0x0310000004ca1fae */ /* 0x0003e8000d901d70 */
[----:B------:R-:W3:Y:S04]  /*1690*/  SHFL.IDX PT, R17, R0, 0x4, 0x181f ;  /* 0x00981f0000117f89 */ /* 0x000ee800000e0000 */
[----:B------:R3:W3:Y:S02]  /*16a0*/  SHFL.IDX PT, R15, R0, 0x5, 0x181f ;  /* 0x00b81f00000f7f89 */ /* 0x0006e400000e0000 */
[----:B--2---:R-:W-:-:S02]  /*16b0*/  @P0 LEA R2, P1, R24, R6, 0x1 ;  /* 0x0000000618020211 */ /* 0x004fc400078208ff */
[----:B-1----:R-:W-:Y:S02]  /*16c0*/  LOP3.LUT R5, R3, 0xfffffff0, RZ, 0xc0, !PT ;  /* 0xfffffff003057812 */ /* 0x002fe400078ec0ff */
[----:B------:R-:W-:-:S03]  /*16d0*/  SHF.R.S32.HI R4, RZ, 0x4, R3 ;  /* 0x00000004ff047819 */ /* 0x000fc60000011403 */
[----:B------:R-:W-:Y:S01]  /*16e0*/  IMAD.IADD R5, R200, 0x1, -R5 ;  /* 0x00000001c8057824 */ /* 0x000fe200078e0a05 */
[----:B------:R-:W-:-:S04]  /*16f0*/  LEA.HI R3, R3, R4, RZ, 0x1 ;  /* 0x0000000403037211 */ /* 0x000fc800078f08ff */
[----:B---3--:R-:W-:Y:S02]  /*1700*/  LOP3.LUT R0, R3, 0xfffffffe, RZ, 0xc0, !PT ;  /* 0xfffffffe03007812 */ /* 0x008fe400078ec0ff */
[----:B------:R-:W-:Y:S02]  /*1710*/  SHF.R.S32.HI R10, RZ, 0x1f, R5 ;  /* 0x0000001fff0a7819 */ /* 0x000fe40000011405 */
[----:B------:R-:W-:Y:S01]  /*1720*/  @P0 LEA.HI.X R3, R24, R7, R30, 0x1, P1 ;  /* 0x0000000718030211 */ /* 0x000fe200008f0c1e */
[----:B------:R-:W-:Y:S01]  /*1730*/  IMAD.IADD R11, R4, 0x1, -R0 ;  /* 0x00000001040b7824 */ /* 0x000fe200078e0a00 */
[----:B------:R-:W-:Y:S02]  /*1740*/  LEA.HI R10, R10, R5, RZ, 0x3 ;  /* 0x000000050a0a7211 */ /* 0x000fe400078f18ff */
[C---:B------:R-:W-:Y:S01]  /*1750*/  @P6 LEA R8, P1, R24.reuse, R8, 0x1 ;  /* 0x0000000818086211 */ /* 0x040fe200078208ff */
[----:B------:R1:W-:Y:S01]  /*1760*/  @P0 LDGSTS.E.BYPASS.LTC128B.128 [R202+0x3900], [R2.64], !P3 ;  /* 0x0390000002ca0fae */ /* 0x0003e2000d901d70 */
[----:B----4-:R-:W-:-:S02]  /*1770*/  @P5 LEA R6, P0, R24, R9, 0x1 ;  /* 0x0000000918065211 */ /* 0x010fc400078008ff */
[----:B------:R-:W-:Y:S02]  /*1780*/  LOP3.LUT R0, R10, 0xfffffff8, RZ, 0xc0, !PT ;  /* 0xfffffff80a007812 */ /* 0x000fe400078ec0ff */
[C---:B-----5:R-:W-:Y:S02]  /*1790*/  @P6 LEA.HI.X R9, R24.reuse, R14, R30, 0x1, P1 ;  /* 0x0000000e18096211 */ /* 0x060fe400008f0c1e */
[C---:B------:R-:W-:Y:S01]  /*17a0*/  @P4 LEA R4, P1, R24.reuse, R13, 0x1 ;  /* 0x0000000d18044211 */ /* 0x040fe200078208ff */
[----:B------:R-:W-:Y:S01]  /*17b0*/  IMAD.IADD R25, R5, 0x1, -R0 ;  /* 0x0000000105197824 */ /* 0x000fe200078e0a00 */
[C-C-:B------:R-:W-:Y:S01]  /*17c0*/  @P5 LEA.HI.X R7, R24.reuse, R16, R30.reuse, 0x1, P0 ;  /* 0x0000001018075211 */ /* 0x140fe200000f0c1e */
[----:B------:R2:W-:Y:S01]  /*17d0*/  @P6 LDGSTS.E.BYPASS.LTC128B.128 [R202+0x4100], [R8.64], !P3 ;  /* 0x0410000008ca6fae */ /* 0x0005e2000d901d70 */
[----:B------:R-:W-:Y:S01]  /*17e0*/  @P4 LEA.HI.X R5, R24, R17, R30, 0x1, P1 ;  /* 0x0000001118054211 */ /* 0x000fe200008f0c1e */
[----:B------:R-:W-:Y:S02]  /*17f0*/  IMAD.SHL.U32 R0, R28, 0x40, RZ ;  /* 0x000000401c007824 */ /* 0x000fe400078e00ff */
[----:B------:R3:W-:Y:S03]  /*1800*/  @P5 LDGSTS.E.BYPASS.LTC128B.128 [R202+0x4900], [R6.64], !P3 ;  /* 0x0490000006ca5fae */ /* 0x0007e6000d901d70 */
[----:B------:R-:W-:Y:S01]  /*1810*/  LOP3.LUT R0, R0, 0x1c0, RZ, 0xc0, !PT ;  /* 0x000001c000007812 */ /* 0x000fe200078ec0ff */
[----:B------:R4:W-:Y:S01]  /*1820*/  @P4 LDGSTS.E.BYPASS.LTC128B.128 [R202+0x5100], [R4.64], !P3 ;  /* 0x0510000004ca4fae */ /* 0x0009e2000d901d70 */
[----:B-1----:R-:W-:-:S04]  /*1830*/  @P2 LEA R2, P0, R24, R12, 0x1 ;  /* 0x0000000c18022211 */ /* 0x002fc800078008ff */
[----:B------:R-:W-:-:S05]  /*1840*/  @P2 LEA.HI.X R3, R24, R15, R30, 0x1, P0 ;  /* 0x0000000f18032211 */ /* 0x000fca00000f0c1e */
[----:B------:R1:W-:Y:S04]  /*1850*/  @P2 LDGSTS.E.BYPASS.LTC128B.128 [R202+0x5900], [R2.64], !P3 ;  /* 0x0590000002ca2fae */ /* 0x0003e8000d901d70 */
[----:B------:R-:W0:Y:S01]  /*1860*/  LDGDEPBAR ;  /* 0x00000000000079af */ /* 0x000e220000000000 */
[----:B----4-:R-:W-:Y:S02]  /*1870*/  IMAD.SHL.U32 R4, R11, 0x8, RZ ;  /* 0x000000080b047824 */ /* 0x010fe400078e00ff */
[----:B------:R-:W-:-:S05]  /*1880*/  IMAD.SHL.U32 R5, R10, 0x40, RZ ;  /* 0x000000400a057824 */ /* 0x000fca00078e00ff */
[----:B------:R-:W-:Y:S01]  /*1890*/  LOP3.LUT R197, R5, 0xfffffe00, RZ, 0xc0, !PT ;  /* 0xfffffe0005c57812 */ /* 0x000fe200078ec0ff */
[----:B-1----:R-:W-:Y:S01]  /*18a0*/  IMAD.SHL.U32 R2, R25, 0x40, RZ ;  /* 0x0000004019027824 */ /* 0x002fe200078e00ff */
[----:B------:R-:W-:-:S04]  /*18b0*/  DEPBAR.LE SB0, 0x1 ;  /* 0x000080400000791a */ /* 0x000fc80000000000 */
[----:B------:R-:W-:-:S04]  /*18c0*/  DEPBAR.LE SB0, 0x0 ;  /* 0x000080000000791a */ /* 0x000fc80000000000 */
[----:B------:R-:W-:Y:S01]  /*18d0*/  IMAD.SHL.U32 R3, R18, 0x8, RZ ;  /* 0x0000000812037824 */ /* 0x000fe200078e00ff */
[----:B------:R-:W-:-:S04]  /*18e0*/  LOP3.LUT R2, R2, 0x1c0, RZ, 0xc0, !PT ;  /* 0x000001c002027812 */ /* 0x000fc800078ec0ff */
[----:B------:R-:W-:Y:S02]  /*18f0*/  LOP3.LUT R3, R0, 0x8, R3, 0xf8, !PT ;  /* 0x0000000800037812 */ /* 0x000fe400078ef803 */
[----:B------:R-:W-:Y:S02]  /*1900*/  LOP3.LUT R4, R2, 0x8, R4, 0xf8, !PT ;  /* 0x0000000802047812 */ /* 0x000fe400078ef804 */
[----:B------:R-:W-:Y:S02]  /*1910*/  SHF.R.U32.HI R0, RZ, 0x3, R0 ;  /* 0x00000003ff007819 */ /* 0x000fe40000011600 */
[----:B------:R-:W-:Y:S02]  /*1920*/  SHF.R.U32.HI R2, RZ, 0x3, R2 ;  /* 0x00000003ff027819 */ /* 0x000fe40000011602 */
[----:B------:R-:W-:Y:S02]  /*1930*/  LOP3.LUT R0, R3, R0, RZ, 0x3c, !PT ;  /* 0x0000000003007212 */ /* 0x000fe400078e3cff */
[----:B------:R-:W-:Y:S01]  /*1940*/  LOP3.LUT R196, R4, R2, RZ, 0x3c, !PT ;  /* 0x0000000204c47212 */ /* 0x000fe200078e3cff */
[----:B------:R-:W-:-:S02]  /*1950*/  IMAD R2, R198, 0x400, R197 ;  /* 0x00000400c6027824 */ /* 0x000fc400078e02c5 */
[----:B------:R-:W-:Y:S02]  /*1960*/  IMAD R0, R11, 0x200, R0 ;  /* 0x000002000b007824 */ /* 0x000fe400078e0200 */
[----:B------:R-:W-:Y:S02]  /*1970*/  IMAD.IADD R2, R196, 0x1, R2 ;  /* 0x00000001c4027824 */ /* 0x000fe400078e0202 */
[----:B------:R-:W-:Y:S01]  /*1980*/  IMAD.SHL.U32 R208, R0, 0x2, RZ ;  /* 0x0000000200d07824 */ /* 0x000fe200078e00ff */
[----:B------:R-:W-:Y:S01]  /*1990*/  BAR.SYNC.DEFER_BLOCKING 0x0 ;  /* 0x0000000000007b1d */ /* 0x000fe20000010000 */
[----:B------:R-:W-:Y:S02]  /*19a0*/  IMAD.SHL.U32 R215, R2, 0x2, RZ ;  /* 0x0000000202d77824 */ /* 0x000fe400078e00ff */
[----:B------:R-:W-:Y:S01]  /*19b0*/  IMAD R0, R26, c[0x0][0x208], RZ ;  /* 0x000082001a007a24 */ /* 0x000fe200078e02ff */
[----:B------:R-:W-:Y:S01]  /*19c0*/  IADD3 R219, R208, 0x3120, RZ ;  /* 0x00003120d0db7810 */ /* 0x000fe20007ffe0ff */
[----:B------:R-:W-:-:S04]  /*19d0*/  IMAD.WIDE.U32 R2, R234, c[0x0][0x208], RZ ;  /* 0x00008200ea027a25 */ /* 0x000fc800078e00ff */
[----:B------:R-:W-:-:S04]  /*19e0*/  IMAD R0, R234, c[0x0][0x20c], R0 ;  /* 0x00008300ea007a24 */ /* 0x000fc800078e0200 */
[----:B------:R-:W-:Y:S02]  /*19f0*/  IMAD.IADD R3, R3, 0x1, R0 ;  /* 0x0000000103037824 */ /* 0x000fe400078e0200 */
[----:B------:R-:W-:Y:S02]  /*1a00*/  IMAD R0, R27, c[0x0][0x218], RZ ;  /* 0x000086001b007a24 */ /* 0x000fe400078e02ff */
[C---:B------:R-:W-:Y:S01]  /*1a10*/  IMAD.WIDE.U32 R2, R228.reuse, c[0x0][0x218], R2 ;  /* 0x00008600e4027a25 */ /* 0x040fe200078e0002 */
[----:B---3--:R-:W-:Y:S04]  /*1a20*/  LDSM.16.M88.4 R4, [R208+0x3100] ;  /* 0x00310000d004783b */ /* 0x008fe80000000200 */
[----:B------:R-:W1:Y:S04]  /*1a30*/  LDSM.16.M88.4 R16, [R215+0x6100] ;  /* 0x00610000d710783b */ /* 0x000e680000000200 */
[----:B------:R-:W3:Y:S04]  /*1a40*/  LDSM.16.M88.4 R12, [R215+0x8100] ;  /* 0x00810000d70c783b */ /* 0x000ee80000000200 */
[----:B--2---:R-:W2:Y:S04]  /*1a50*/  LDSM.16.M88.4 R8, [R208+0x3900] ;  /* 0x00390000d008783b */ /* 0x004ea80000000200 */
[----:B------:R-:W-:Y:S04]  /*1a60*/  LDSM.16.M88.4 R20, [R208+0x4100] ;  /* 0x00410000d014783b */ /* 0x000fe80000000200 */
[----:B------:R-:W-:Y:S04]  /*1a70*/  LDSM.16.M88.4 R36, [R208+0x4900] ;  /* 0x00490000d024783b */ /* 0x000fe80000000200 */
[----:B------:R-:W-:Y:S04]  /*1a80*/  LDSM.16.M88.4 R40, [R208+0x5900] ;  /* 0x00590000d028783b */ /* 0x000fe80000000200 */
[----:B------:R-:W-:Y:S01]  /*1a90*/  LDSM.16.M88.4 R32, [R208+0x5100] ;  /* 0x00510000d020783b */ /* 0x000fe20000000200 */
[-C--:B-1----:R-:W-:Y:S08]  /*1aa0*/  HMMA.16816.F32.BF16 R160, R16, R4.reuse, RZ ;  /* 0x0000000410a0723c */ /* 0x082ff000000418ff */
[C---:B---3--:R-:W-:Y:S07]  /*1ab0*/  HMMA.16816.F32.BF16 R132, R12.reuse, R4, RZ ;  /* 0x000000040c84723c */ /* 0x048fee00000418ff */
[----:B------:R-:W-:Y:S01]  /*1ac0*/  IMAD R4, R228, c[0x0][0x21c], R0 ;  /* 0x00008700e4047a24 */ /* 0x000fe200078e0200 */
[----:B------:R-:W-:Y:S01]  /*1ad0*/  IADD3 R0, P0, R2, UR44, RZ ;  /* 0x0000002c02007c10 */ /* 0x000fe2000ff1e0ff */
[----:B------:R-:W-:Y:S03]  /*1ae0*/  HMMA.16816.F32.BF16 R156, R12, R6, RZ ;  /* 0x000000060c9c723c */ /* 0x000fe600000418ff */
[----:B------:R-:W-:-:S02]  /*1af0*/  IADD3.X R2, R3, UR9, R4, P0, !PT ;  /* 0x0000000903027c10 */ /* 0x000fc400087fe404 */
[----:B------:R-:W-:-:S03]  /*1b00*/  LEA R3, P0, R0, c[0x0][0x1f8], 0x1 ;  /* 0x00007e0000037a11 */ /* 0x000fc600078008ff */
[C---:B------:R-:W-:Y:S01]  /*1b10*/  HMMA.16816.F32.BF16 R192, R16.reuse, R6, RZ ;  /* 0x0000000610c0723c */ /* 0x040fe200000418ff */
[----:B------:R-:W-:Y:S01]  /*1b20*/  LEA.HI.X R0, R0, c[0x0][0x1fc], R2, 0x1, P0 ;  /* 0x00007f0000007a11 */ /* 0x000fe200000f0c02 */
[----:B------:R-:W1:Y:S01]  /*1b30*/  SHFL.IDX PT, R4, R3, RZ, 0x181f ;  /* 0x00181fff03047589 */ /* 0x000e6200000e0000 */
[----:B------:R-:W-:Y:S02]  /*1b40*/  LOP3.LUT P0, RZ, R28, 0x2, RZ, 0xc0, !PT ;  /* 0x000000021cff7812 */ /* 0x000fe4000780c0ff */
[----:B------:R-:W-:Y:S01]  /*1b50*/  IADD3 R2, R208, 0x3100, RZ ;  /* 0x00003100d0027810 */ /* 0x000fe20007ffe0ff */
[----:B------:R-:W-:Y:S01]  /*1b60*/  SHFL.IDX PT, R5, R3, 0x1, 0x181f ;  /* 0x00381f0003057f89 */ /* 0x000fe200000e0000 */
[----:B------:R-:W-:Y:S01]  /*1b70*/  R2P PR, R25, 0x6 ;  /* 0x0000000619007804 */ /* 0x000fe20000000000 */
[-C--:B--2---:R-:W-:Y:S01]  /*1b80*/  HMMA.16816.F32.BF16 R168, R16, R8.reuse, RZ ;  /* 0x0000000810a8723c */ /* 0x084fe200000418ff */
[----:B------:R-:W-:Y:S01]  /*1b90*/  ISETP.GE.AND P4, PT, R24, c[0x0][0x1d4], PT ;  /* 0x0000750018007a0c */ /* 0x000fe20003f86270 */
[----:B------:R-:W2:Y:S03]  /*1ba0*/  SHFL.IDX PT, R7, R0, RZ, 0x181f ;  /* 0x00181fff00077589 */ /* 0x000ea600000e0000 */
[C---:B------:R-:W-:Y:S01]  /*1bb0*/  ISETP.LT.OR P6, PT, R29.reuse, 0x11, P4 ;  /* 0x000000111d00780c */ /* 0x040fe200027c1670 */
[----:B------:R-:W3:Y:S02]  /*1bc0*/  SHFL.IDX PT, R6, R3, 0x2, 0x181f ;  /* 0x00581f0003067f89 */ /* 0x000ee400000e0000 */
[----:B------:R-:W-:Y:S01]  /*1bd0*/  HMMA.16816.F32.BF16 R128, R12, R8, RZ ;  /* 0x000000080c80723c */ /* 0x000fe200000418ff */
[----:B------:R-:W-:Y:S01]  /*1be0*/  @P0 IADD3 R219, R2, -0x20, RZ ;  /* 0xffffffe002db0810 */ /* 0x000fe20007ffe0ff */
[----:B------:R-:W-:Y:S01]  /*1bf0*/  SHFL.IDX PT, R9, R0, 0x1, 0x181f ;  /* 0x00381f0000097f89 */ /* 0x000fe200000e0000 */
[----:B------:R-:W-:-:S02]  /*1c00*/  ISETP.LT.OR P0, PT, R29, 0x1, P4 ;  /* 0x000000011d00780c */ /* 0x000fc40002701670 */
[C---:B------:R-:W-:Y:S01]  /*1c10*/  IADD3 R224, R219.reuse, 0x800, RZ ;  /* 0x00000800dbe07810 */ /* 0x040fe20007ffe0ff */
[----:B------:R-:W-:Y:S01]  /*1c20*/  SHFL.IDX PT, R8, R3, 0x3, 0x181f ;  /* 0x00781f0003087f89 */ /* 0x000fe200000e0000 */
[C---:B------:R-:W-:Y:S01]  /*1c30*/  IADD3 R223, R219.reuse, 0x1000, RZ ;  /* 0x00001000dbdf7810 */ /* 0x040fe20007ffe0ff */
[-C--:B------:R-:W-:Y:S01]  /*1c40*/  HMMA.16816.F32.BF16 R152, R12, R10.reuse, RZ ;  /* 0x0000000a0c98723c */ /* 0x080fe200000418ff */
[C---:B------:R-:W-:Y:S01]  /*1c50*/  IADD3 R222, R219.reuse, 0x1800, RZ ;  /* 0x00001800dbde7810 */ /* 0x040fe20007ffe0ff */
[----:B------:R-:W-:Y:S01]  /*1c60*/  SHFL.IDX PT, R30, R3, 0x4, 0x181f ;  /* 0x00981f00031e7f89 */ /* 0x000fe200000e0000 */
[----:B-1----:R-:W-:Y:S02]  /*1c70*/  IADD3 R24, P5, R4, R226, RZ ;  /* 0x000000e204187210 */ /* 0x002fe40007fbe0ff */
[C---:B------:R-:W-:Y:S01]  /*1c80*/  IADD3 R221, R219.reuse, 0x2000, RZ ;  /* 0x00002000dbdd7810 */ /* 0x040fe20007ffe0ff */
[----:B------:R-:W-:Y:S01]  /*1c90*/  SHFL.IDX PT, R3, R3, 0x5, 0x181f ;  /* 0x00b81f0003037f89 */ /* 0x000fe200000e0000 */
[----:B------:R-:W-:Y:S01]  /*1ca0*/  IADD3 R220, R219, 0x2800, RZ ;  /* 0x00002800dbdc7810 */ /* 0x000fe20007ffe0ff */
[----:B------:R-:W-:Y:S02]  /*1cb0*/  HMMA.16816.F32.BF16 R188, R16, R10, RZ ;  /* 0x0000000a10bc723c */ /* 0x000fe400000418ff */
[----:B------:R-:W1:Y:S01]  /*1cc0*/  SHFL.IDX PT, R11, R0, 0x2, 0x181f ;  /* 0x00581f00000b7f89 */ /* 0x000e6200000e0000 */
[----:B--2---:R-:W-:-:S03]  /*1cd0*/  IMAD.X R25, R7, 0x1, R225, P5 ;  /* 0x0000000107197824 */ /* 0x004fc600028e06e1 */
[----:B------:R-:W2:Y:S02]  /*1ce0*/  SHFL.IDX PT, R10, R0, 0x3, 0x181f ;  /* 0x00781f00000a7f89 */ /* 0x000ea400000e0000 */
[-C--:B------:R-:W-:Y:S02]  /*1cf0*/  HMMA.16816.F32.BF16 R172, R16, R20.reuse, RZ ;  /* 0x0000001410ac723c */ /* 0x080fe400000418ff */
[----:B------:R-:W-:Y:S04]  /*1d00*/  SHFL.IDX PT, R31, R0, 0x4, 0x181f ;  /* 0x00981f00001f7f89 */ /* 0x000fe800000e0000 */
[----:B------:R4:W5:Y:S02]  /*1d10*/  SHFL.IDX PT, R64, R0, 0x5, 0x181f ;  /* 0x00b81f0000407f89 */ /* 0x00096400000e0000 */
[C---:B------:R-:W-:Y:S02]  /*1d20*/  HMMA.16816.F32.BF16 R120, R12.reuse, R20, RZ ;  /* 0x000000140c78723c */ /* 0x040fe400000418ff */
[----:B------:R-:W-:Y:S04]  /*1d30*/  LDSM.16.M88.4 R60, [R219] ;  /* 0x00000000db3c783b */ /* 0x000fe80000000200 */
[----:B------:R-:W-:Y:S01]  /*1d40*/  LDSM.16.M88.4 R56, [R219+0x800] ;  /* 0x00080000db38783b */ /* 0x000fe20000000200 */
[----:B------:R-:W-:Y:S01]  /*1d50*/  IMAD.MOV.U32 R20, RZ, RZ, 0x10 ;  /* 0x00000010ff147424 */ /* 0x000fe200078e00ff */
[----:B------:R-:W-:Y:S02]  /*1d60*/  HMMA.16816.F32.BF16 R148, R12, R22, RZ ;  /* 0x000000160c94723c */ /* 0x000fe400000418ff */
[----:B------:R-:W-:Y:S02]  /*1d70*/  LDSM.16.M88.4 R52, [R219+0x1000] ;  /* 0x00100000db34783b */ /* 0x000fe40000000200 */
[----:B------:R-:W-:-:S02]  /*1d80*/  SEL R2, R20, 0xfffffff0, !P1 ;  /* 0xfffffff014027807 */ /* 0x000fc40004800000 */
[-C--:B---3--:R-:W-:Y:S01]  /*1d90*/  IADD3 R20, P5, R6, R226.reuse, RZ ;  /* 0x000000e206147210 */ /* 0x088fe20007fbe0ff */
[----:B------:R-:W-:Y:S01]  /*1da0*/  LDSM.16.M88.4 R48, [R219+0x1800] ;  /* 0x00180000db30783b */ /* 0x000fe20000000200 */
[C---:B------:R-:W-:Y:S01]  /*1db0*/  HMMA.16816.F32.BF16 R164, R16.reuse, R22, RZ ;  /* 0x0000001610a4723c */ /* 0x040fe200000418ff */
[----:B------:R-:W-:Y:S02]  /*1dc0*/  IMAD R218, R2, 0x2, R215 ;  /* 0x0000000202da7824 */ /* 0x000fe400078e02d7 */
[--C-:B-1----:R-:W-:Y:S01]  /*1dd0*/  IMAD.X R21, R11, 0x1, R225.reuse, P5 ;  /* 0x000000010b157824 */ /* 0x102fe200028e06e1 */
[----:B------:R-:W-:Y:S01]  /*1de0*/  ISETP.LT.OR P5, PT, R29, 0x21, P4 ;  /* 0x000000211d00780c */ /* 0x000fe200027a1670 */
[----:B------:R-:W-:Y:S01]  /*1df0*/  LDSM.16.M88.4 R44, [R219+0x2000] ;  /* 0x00200000db2c783b */ /* 0x000fe20000000200 */
[----:B----4-:R-:W-:Y:S01]  /*1e00*/  IMAD.MOV.U32 R0, RZ, RZ, 0x40 ;  /* 0x00000040ff007424 */ /* 0x010fe200078e00ff */
[-C--:B------:R-:W-:Y:S01]  /*1e10*/  IADD3 R22, P1, R5, R226.reuse, RZ ;  /* 0x000000e205167210 */ /* 0x080fe20007f3e0ff */
[----:B------:R-:W-:Y:S01]  /*1e20*/  HMMA.16816.F32.BF16 R144, R16, R36, RZ ;  /* 0x000000241090723c */ /* 0x000fe200000418ff */
[----:B------:R-:W-:Y:S03]  /*1e30*/  LDSM.16.M88.4 R4, [R218+0x8100] ;  /* 0x00810000da04783b */ /* 0x000fe60000000200 */
[----:B------:R-:W-:Y:S01]  /*1e40*/  IMAD.X R23, R9, 0x1, R225, P1 ;  /* 0x0000000109177824 */ /* 0x000fe200008e06e1 */
[----:B------:R-:W-:-:S03]  /*1e50*/  IADD3 R26, P1, R8, R226, RZ ;  /* 0x000000e2081a7210 */ /* 0x000fc60007f3e0ff */
[C---:B------:R-:W-:Y:S02]  /*1e60*/  HMMA.16816.F32.BF16 R100, R12.reuse, R36, RZ ;  /* 0x000000240c64723c */ /* 0x040fe400000418ff */
[----:B--2---:R-:W-:Y:S01]  /*1e70*/  IMAD.X R27, R10, 0x1, R225, P1 ;  /* 0x000000010a1b7824 */ /* 0x004fe200008e06e1 */
[----:B------:R-:W-:Y:S01]  /*1e80*/  ISETP.LT.OR P1, PT, R29, 0x31, P4 ;  /* 0x000000311d00780c */ /* 0x000fe20002721670 */
[----:B------:R-:W-:Y:S04]  /*1e90*/  LDSM.16.M88.4 R8, [R218+0x6100] ;  /* 0x00610000da08783b */ /* 0x000fe80000000200 */
[-C--:B------:R-:W-:Y:S08]  /*1ea0*/  HMMA.16816.F32.BF16 R136, R12, R38.reuse, RZ ;  /* 0x000000260c88723c */ /* 0x080ff000000418ff */
[----:B------:R-:W-:Y:S01]  /*1eb0*/  HMMA.16816.F32.BF16 R140, R16, R38, RZ ;  /* 0x00000026108c723c */ /* 0x000fe200000418ff */
[----:B------:R-:W1:Y:S04]  /*1ec0*/  LDSM.16.M88.4 R36, [R219+0x2800] ;  /* 0x00280000db24783b */ /* 0x000e680000000200 */
[----:B------:R-:W-:Y:S01]  /*1ed0*/  @!PT LDS RZ, [RZ] ;  /* 0x00000000fffff984 */ /* 0x000fe20000000800 */
[----:B------:R-:W-:Y:S01]  /*1ee0*/  @!PT LDS RZ, [RZ] ;  /* 0x00000000fffff984 */ /* 0x000fe20000000800 */
[----:B------:R-:W-:Y:S01]  /*1ef0*/  @!PT LDS RZ, [RZ] ;  /* 0x00000000fffff984 */ /* 0x000fe20000000800 */
[----:B------:R2:W-:Y:S01]  /*1f00*/  LDGSTS.E.BYPASS.LTC128B.128 [R202+0x100], [R24.64], !P0 ;  /* 0x0010000018ca7fae */ /* 0x0005e2000c101d70 */
[----:B------:R-:W-:-:S02]  /*1f10*/  LOP3.LUT P0, RZ, R28, 0x4, RZ, 0xc0, !PT ;  /* 0x000000041cff7812 */ /* 0x000fc4000780c0ff */
[C---:B------:R-:W-:Y:S01]  /*1f20*/  HMMA.16816.F32.BF16 R76, R12.reuse, R40, RZ ;  /* 0x000000280c4c723c */ /* 0x040fe200000418ff */
[----:B------:R3:W-:Y:S01]  /*1f30*/  LDGSTS.E.BYPASS.LTC128B.128 [R202+0x900], [R22.64], !P6 ;  /* 0x0090000016ca7fae */ /* 0x0007e2000f101d70 */
[C---:B------:R-:W-:Y:S02]  /*1f40*/  ISETP.LT.OR P6, PT, R29.reuse, 0x41, P4 ;  /* 0x000000411d00780c */ /* 0x040fe400027c1670 */
[----:B------:R-:W-:Y:S01]  /*1f50*/  ISETP.LT.OR P4, PT, R29, 0x51, P4 ;  /* 0x000000511d00780c */ /* 0x000fe20002781670 */
[----:B------:R4:W-:Y:S01]  /*1f60*/  LDGSTS.E.BYPASS.LTC128B.128 [R202+0x1100], [R20.64], !P5 ;  /* 0x0110000014ca7fae */ /* 0x0009e2000e901d70 */
[----:B------:R-:W-:Y:S02]  /*1f70*/  SEL R0, R0, 0xffffffc0, !P0 ;  /* 0xffffffc000007807 */ /* 0x000fe40004000000 */
[----:B------:R-:W-:Y:S01]  /*1f80*/  HMMA.16816.F32.BF16 R92, R12, R32, RZ ;  /* 0x000000200c5c723c */ /* 0x000fe200000418ff */
[----:B------:R1:W-:Y:S01]  /*1f90*/  LDGSTS.E.BYPASS.LTC128B.128 [R202+0x1900], [R26.64], !P1 ;  /* 0x019000001aca7fae */ /* 0x0003e2000c901d70 */
[----:B------:R-:W-:Y:S01]  /*1fa0*/  PLOP3.LUT P0, PT, PT, PT, UP3, 0x80, 0x0 ;  /* 0x000000000000781c */ /* 0x000fe20003f0f038 */
[----:B------:R-:W-:-:S02]  /*1fb0*/  IMAD.IADD R214, R208, 0x1, R0 ;  /* 0x00000001d0d67824 */ /* 0x000fc400078e0200 */
[----:B------:R-:W-:Y:S01]  /*1fc0*/  IMAD.IADD R213, R0, 0x1, R219 ;  /* 0x0000000100d57824 */ /* 0x000fe200078e02db */
[----:B------:R-:W-:Y:S02]  /*1fd0*/  LOP3.LUT R0, R196, R197, RZ, 0xfc, !PT ;  /* 0x000000c5c4007212 */ /* 0x000fe400078efcff */
[----:B------:R-:W-:Y:S01]  /*1fe0*/  HMMA.16816.F32.BF16 R104, R12, R34, RZ ;  /* 0x000000220c68723c */ /* 0x000fe200000418ff */
[----:B--2---:R-:W-:-:S07]  /*1ff0*/  IMAD.MOV.U32 R24, RZ, RZ, 0x20 ;  /* 0x00000020ff187424 */ /* 0x004fce00078e00ff */
[----:B------:R-:W-:Y:S01]  /*2000*/  HMMA.16816.F32.BF16 R84, R12, R42, RZ ;  /* 0x0000002a0c54723c */ /* 0x000fe200000418ff */
[-C--:B---3--:R-:W-:Y:S02]  /*2010*/  IADD3 R22, P1, R3, R226.reuse, RZ ;  /* 0x000000e203167210 */ /* 0x088fe40007f3e0ff */
[----:B------:R-:W-:Y:S02]  /*2020*/  SEL R3, R24, 0xffffffe0, !P2 ;  /* 0xffffffe018037807 */ /* 0x000fe40005000000 */
[----:B----4-:R-:W-:Y:S01]  /*2030*/  IADD3 R20, P5, R30, R226, RZ ;  /* 0x000000e21e147210 */ /* 0x010fe20007fbe0ff */
[----:B-----5:R-:W-:Y:S02]  /*2040*/  IMAD.X R23, R64, 0x1, R225, P1 ;  /* 0x0000000140177824 */ /* 0x020fe400008e06e1 */
[----:B-1----:R-:W-:Y:S01]  /*2050*/  HMMA.16816.F32.BF16 R12, R4, R36, R76 ;  /* 0x00000024040c723c */ /* 0x002fe2000004184c */
[----:B------:R-:W-:Y:S02]  /*2060*/  IMAD R216, R3, 0x2, R215 ;  /* 0x0000000203d87824 */ /* 0x000fe400078e02d7 */
[----:B------:R-:W-:-:S02]  /*2070*/  IMAD.X R21, R31, 0x1, R225, P5 ;  /* 0x000000011f157824 */ /* 0x000fc400028e06e1 */
[----:B------:R-:W-:-:S03]  /*2080*/  IMAD R217, R2, 0x2, R216 ;  /* 0x0000000202d97824 */ /* 0x000fc600078e02d8 */
[----:B------:R1:W-:Y:S01]  /*2090*/  LDGSTS.E.BYPASS.LTC128B.128 [R202+0x2100], [R20.64], !P6 ;  /* 0x0210000014ca7fae */ /* 0x0003e2000f101d70 */
[----:B------:R-:W-:Y:S03]  /*20a0*/  HMMA.16816.F32.BF16 R112, R16, R32, RZ ;  /* 0x000000201070723c */ /* 0x000fe600000418ff */
[----:B------:R1:W-:Y:S01]  /*20b0*/  LDGSTS.E.BYPASS.LTC128B.128 [R202+0x2900], [R22.64], !P4 ;  /* 0x0290000016ca7fae */ /* 0x0003e2000e101d70 */
[----:B------:R-:W-:-:S03]  /*20c0*/  ISETP.GT.AND P4, PT, R203, 0x5f, PT ;  /* 0x0000005fcb00780c */ /* 0x000fc60003f84270 */
[----:B------:R-:W-:Y:S01]  /*20d0*/  LDSM.16.M88.4 R124, [R214+0x5900] ;  /* 0x00590000d67c783b */ /* 0x000fe20000000200 */
[C---:B------:R-:W-:Y:S03]  /*20e0*/  HMMA.16816.F32.BF16 R96, R16.reuse, R34, RZ ;  /* 0x000000221060723c */ /* 0x040fe600000418ff */
[----:B------:R-:W-:Y:S04]  /*20f0*/  LDSM.16.M88.4 R72, [R214+0x3100] ;  /* 0x00310000d648783b */ /* 0x000fe80000000200 */
[----:B------:R-:W-:Y:S01]  /*2100*/  LDSM.16.M88.4 R68, [R214+0x3900] ;  /* 0x00390000d644783b */ /* 0x000fe20000000200 */
[C---:B------:R-:W-:Y:S03]  /*2110*/  HMMA.16816.F32.BF16 R80, R16.reuse, R40, RZ ;  /* 0x000000281050723c */ /* 0x040fe600000418ff */
[----:B------:R-:W-:Y:S04]  /*2120*/  LDSM.16.M88.4 R88, [R214+0x4100] ;  /* 0x00410000d658783b */ /* 0x000fe80000000200 */
[----:B------:R-:W-:Y:S01]  /*2130*/  LDSM.16.M88.4 R108, [R214+0x4900] ;  /* 0x00490000d66c783b */ /* 0x000fe20000000200 */
[----:B------:R-:W-:Y:S03]  /*2140*/  HMMA.16816.F32.BF16 R64, R16, R42, RZ ;  /* 0x0000002a1040723c */ /* 0x000fe600000418ff */
[----:B------:R-:W-:Y:S04]  /*2150*/  LDSM.16.M88.4 R116, [R214+0x5100] ;  /* 0x00510000d674783b */ /* 0x000fe80000000200 */
[----:B-1----:R-:W1:Y:S01]  /*2160*/  LDSM.16.M88.4 R20, [R216+0x8100] ;  /* 0x00810000d814783b */ /* 0x002e620000000200 */
[C---:B------:R-:W-:Y:S03]  /*2170*/  HMMA.16816.F32.BF16 R40, R4.reuse, R60, R132 ;  /* 0x0000003c0428723c */ /* 0x040fe60000041884 */
[----:B------:R-:W0:Y:S05]  /*2180*/  LDGDEPBAR ;  /* 0x00000000000079af */ /* 0x000e2a0000000000 */
[C---:B------:R-:W-:Y:S08]  /*2190*/  HMMA.16816.F32.BF16 R32, R4.reuse, R56, R128 ;  /* 0x000000380420723c */ /* 0x040ff00000041880 */
        /* <DEDUP_REMOVED lines=8> */
[----:B------:R-:W-:Y:S01]  /*2220*/  HMMA.16816.F32.BF16 R84, R4, R38, R84 ;  /* 0x000000260454723c */ /* 0x000fe20000041854 */
[----:B------:R-:W-:Y:S07]  /*2230*/  LDSM.16.M88.4 R4, [R217+0x8100] ;  /* 0x00810000d904783b */ /* 0x000fee0000000200 */
[----:B-1----:R-:W-:Y:S01]  /*2240*/  HMMA.16816.F32.BF16 R120, R20, R124, R12 ;  /* 0x0000007c1478723c */ /* 0x002fe2000004180c */
[----:B------:R-:W1:Y:S07]  /*2250*/  LDSM.16.M88.4 R12, [R216+0x6100] ;  /* 0x00610000d80c783b */ /* 0x000e6e0000000200 */
[C---:B------:R-:W-:Y:S08]  /*2260*/  HMMA.16816.F32.BF16 R176, R8.reuse, R48, R144 ;  /* 0x0000003008b0723c */ /* 0x040ff00000041890 */
[C---:B------:R-:W-:Y:S08]  /*2270*/  HMMA.16816.F32.BF16 R184, R8.reuse, R36, R80 ;  /* 0x0000002408b8723c */ /* 0x040ff00000041850 */
[C---:B------:R-:W-:Y:S08]  /*2280*/  HMMA.16816.F32.BF16 R48, R8.reuse, R50, R140 ;  /* 0x000000320830723c */ /* 0x040ff0000004188c */
[----:B------:R-:W-:Y:S01]  /*2290*/  HMMA.16816.F32.BF16 R148, R8, R38, R64 ;  /* 0x000000260894723c */ /* 0x000fe20000041840 */
[----:B------:R-:W2:Y:S07]  /*22a0*/  LDSM.16.M88.4 R36, [R213+0x800] ;  /* 0x00080000d524783b */ /* 0x000eae0000000200 */
[C---:B------:R-:W-:Y:S01]  /*22b0*/  HMMA.16816.F32.BF16 R144, R20.reuse, R72, R40 ;  /* 0x000000481490723c */ /* 0x040fe20000041828 */
[----:B------:R-:W3:Y:S07]  /*22c0*/  LDSM.16.M88.4 R40, [R213] ;  /* 0x00000000d528783b */ /* 0x000eee0000000200 */
[C---:B------:R-:W-:Y:S01]  /*22d0*/  HMMA.16816.F32.BF16 R140, R20.reuse, R68, R32 ;  /* 0x00000044148c723c */ /* 0x040fe20000041820 */
[----:B------:R-:W4:Y:S07]  /*22e0*/  LDSM.16.M88.4 R32, [R213+0x1000] ;  /* 0x00100000d520783b */ /* 0x000f2e0000000200 */
[C---:B------:R-:W-:Y:S01]  /*22f0*/  HMMA.16816.F32.BF16 R136, R20.reuse, R88, R28 ;  /* 0x000000581488723c */ /* 0x040fe2000004181c */
[----:B------:R-:W5:Y:S07]  /*2300*/  LDSM.16.M88.4 R28, [R213+0x1800] ;  /* 0x00180000d51c783b */ /* 0x000f6e0000000200 */
[C---:B------:R-:W-:Y:S01]  /*2310*/  HMMA.16816.F32.BF16 R132, R20.reuse, R108, R24 ;  /* 0x0000006c1484723c */ /* 0x040fe20000041818 */
[----:B------:R-:W1:Y:S07]  /*2320*/  LDSM.16.M88.4 R24, [R213+0x2000] ;  /* 0x00200000d518783b */ /* 0x000e6e0000000200 */
[----:B------:R-:W-:Y:S01]  /*2330*/  HMMA.16816.F32.BF16 R128, R20, R116, R16 ;  /* 0x000000741480723c */ /* 0x000fe20000041810 */
[----:B------:R-:W1:Y:S07]  /*2340*/  LDSM.16.M88.4 R16, [R213+0x2800] ;  /* 0x00280000d510783b */ /* 0x000e6e0000000200 */
        /* <DEDUP_REMOVED lines=8> */
[----:B------:R-:W1:Y:S01]  /*23d0*/  LDSM.16.M88.4 R8, [R217+0x6100] ;  /* 0x00610000d908783b */ /* 0x000e620000000200 */
[----:B------:R-:W-:-:S06]  /*23e0*/  DEPBAR.LE SB0, 0x0 ;  /* 0x000080000000791a */ /* 0x000fcc0000000000 */
[C---:B------:R-:W-:Y:S08]  /*23f0*/  HMMA.16816.F32.BF16 R100, R20.reuse, R90, R100 ;  /* 0x0000005a1464723c */ /* 0x040ff00000041864 */
[C---:B------:R-:W-:Y:S08]  /*2400*/  HMMA.16816.F32.BF16 R112, R20.reuse, R74, R76 ;  /* 0x0000004a1470723c */ /* 0x040ff0000004184c */
[C---:B------:R-:W-:Y:S08]  /*2410*/  HMMA.16816.F32.BF16 R104, R20.reuse, R70, R92 ;  /* 0x000000461468723c */ /* 0x040ff0000004185c */
[C---:B------:R-:W-:Y:S08]  /*2420*/  HMMA.16816.F32.BF16 R96, R20.reuse, R110, R156 ;  /* 0x0000006e1460723c */ /* 0x040ff0000004189c */
[C---:B------:R-:W-:Y:S08]  /*2430*/  HMMA.16816.F32.BF16 R92, R20.reuse, R118, R152 ;  /* 0x00000076145c723c */ /* 0x040ff00000041898 */
[----:B------:R-:W-:Y:S08]  /*2440*/  HMMA.16816.F32.BF16 R84, R20, R126, R84 ;  /* 0x0000007e1454723c */ /* 0x000ff00000041854 */
[C---:B-1----:R-:W-:Y:S08]  /*2450*/  HMMA.16816.F32.BF16 R80, R12.reuse, R72, R160 ;  /* 0x000000480c50723c */ /* 0x042ff000000418a0 */
        /* <DEDUP_REMOVED lines=9> */
[----:B------:R-:W-:Y:S08]  /*24f0*/  HMMA.16816.F32.BF16 R20, R12, R124, R184 ;  /* 0x0000007c0c14723c */ /* 0x000ff000000418b8 */
[----:B--2---:R-:W-:Y:S08]  /*2500*/  HMMA.16816.F32.BF16 R152, R4, R36, R140 ;  /* 0x000000240498723c */ /* 0x004ff0000004188c */
[----:B------:R-:W-:Y:S08]  /*2510*/  HMMA.16816.F32.BF16 R12, R12, R126, R148 ;  /* 0x0000007e0c0c723c */ /* 0x000ff00000041894 */
[C---:B---3--:R-:W-:Y:S08]  /*2520*/  HMMA.16816.F32.BF16 R156, R4.reuse, R40, R144 ;  /* 0x00000028049c723c */ /* 0x048ff00000041890 */
[C---:B----4-:R-:W-:Y:S08]  /*2530*/  HMMA.16816.F32.BF16 R140, R4.reuse, R34, R100 ;  /* 0x00000022048c723c */ /* 0x050ff00000041864 */
[C---:B------:R-:W-:Y:S08]  /*2540*/  HMMA.16816.F32.BF16 R148, R4.reuse, R42, R112 ;  /* 0x0000002a0494723c */ /* 0x040ff00000041870 */
[C---:B------:R-:W-:Y:S08]  /*2550*/  HMMA.16816.F32.BF16 R144, R4.reuse, R38, R104 ;  /* 0x000000260490723c */ /* 0x040ff00000041868 */
[C---:B-----5:R-:W-:Y:S08]  /*2560*/  HMMA.16816.F32.BF16 R100, R4.reuse, R30, R96 ;  /* 0x0000001e0464723c */ /* 0x060ff00000041860 */
[C---:B------:R-:W-:Y:S08]  /*2570*/  HMMA.16816.F32.BF16 R136, R4.reuse, R32, R136 ;  /* 0x000000200488723c */ /* 0x040ff00000041888 */
[C---:B------:R-:W-:Y:S08]  /*2580*/  HMMA.16816.F32.BF16 R112, R4.reuse, R28, R132 ;  /* 0x0000001c0470723c */ /* 0x040ff00000041884 */
[C---:B------:R-:W-:Y:S08]  /*2590*/  HMMA.16816.F32.BF16 R104, R4.reuse, R24, R128 ;  /* 0x000000180468723c */ /* 0x040ff00000041880 */
[C---:B------:R-:W-:Y:S08]  /*25a0*/  HMMA.16816.F32.BF16 R96, R4.reuse, R26, R92 ;  /* 0x0000001a0460723c */ /* 0x040ff0000004185c */
[C---:B------:R-:W-:Y:S08]  /*25b0*/  HMMA.16816.F32.BF16 R120, R4.reuse, R16, R120 ;  /* 0x000000100478723c */ /* 0x040ff00000041878 */
[----:B------:R-:W-:Y:S07]  /*25c0*/  HMMA.16816.F32.BF16 R108, R4, R18, R84 ;  /* 0x00000012046c723c */ /* 0x000fee0000041854 */
[----:B------:R-:W-:Y:S01]  /*25d0*/  IADD3 R4, R202, 0x100, RZ ;  /* 0x00000100ca047810 */ /* 0x000fe20007ffe0ff */
[C---:B------:R-:W-:Y:S04]  /*25e0*/  HMMA.16816.F32.BF16 R92, R8.reuse, R40, R80 ;  /* 0x00000028085c723c */ /* 0x040fe80000041850 */
[----:B------:R1:W-:Y:S04]  /*25f0*/  STL [R1+0xc], R4 ;  /* 0x00000c0401007387 */ /* 0x0003e80000100800 */
        /* <DEDUP_REMOVED lines=11> */
[----:B------:R-:W-:Y:S06]  /*26b0*/  BAR.SYNC.DEFER_BLOCKING 0x0 ;  /* 0x0000000000007b1d */ /* 0x000fec0000010000 */
[----:B------:R-:W-:Y:S05]  /*26c0*/  @!P0 BRA `(.L_x_150) ;  /* 0x000003a000008947 */ /* 0x000fea0003800000 */
[----:B-1----:R-:W-:Y:S01]  /*26d0*/  PLOP3.LUT P1, PT, PT, PT, UP1, 0x80, 0x0 ;  /* 0x000000000000781c */ /* 0x002fe20003f2f018 */
[----:B------:R-:W-:Y:S01]  /*26e0*/  IMAD.MOV.U32 R228, RZ, RZ, RZ ;  /* 0x000000ffffe47224 */ /* 0x000fe200078e00ff */
[----:B------:R-:W-:-:S02]  /*26f0*/  IADD3 R5, R203, UR12, R204 ;  /* 0x0000000ccb057c10 */ /* 0x000fc4000fffe0cc */
[----:B------:R-:W-:Y:S02]  /*2700*/  PLOP3.LUT P0, PT, PT, PT, UP1, 0x80, 0x0 ;  /* 0x000000000000781c */ /* 0x000fe40003f0f018 */
[----:B------:R-:W-:-:S05]  /*2710*/  IADD3 R5, R5, -0x60, RZ ;  /* 0xffffffa005057810 */ /* 0x000fca0007ffe0ff */
[----:B------:R-:W-:Y:S02]  /*2720*/  IMAD.MOV.U32 R4, RZ, RZ, R5 ;  /* 0x000000ffff047224 */ /* 0x000fe400078e0005 */
[----:B------:R-:W-:-:S05]  /*2730*/  @P1 IMAD.HI.U32 R6, R5, c[0x0][0x2bc], RZ ;  /* 0x0000af0005061a27 */ /* 0x000fca00078e00ff */
        /* <DEDUP_REMOVED lines=8> */
[----:B------:R-:W-:-:S05]  /*27c0*/  SHF.R.S32.HI R4, RZ, 0x1f, R234 ;  /* 0x0000001fff047819 */ /* 0x000fca00000114ea */
[----:B-1----:R-:W-:Y:S02]  /*27d0*/  IMAD R6, R4, c[0x0][0x1e0], RZ ;  /* 0x0000780004067a24 */ /* 0x002fe400078e02ff */
[----:B------:R-:W-:-:S04]  /*27e0*/  IMAD.WIDE.U32 R4, R234, c[0x0][0x1e0], RZ ;  /* 0x00007800ea047a25 */ /* 0x000fc800078e00ff */
[----:B------:R-:W-:-:S04]  /*27f0*/  IMAD R6, R234, c[0x0][0x1e4], R6 ;  /* 0x00007900ea067a24 */ /* 0x000fc800078e0206 */
[----:B------:R-:W-:Y:S01]  /*2800*/  IMAD.IADD R5, R5, 0x1, R6 ;  /* 0x0000000105057824 */ /* 0x000fe200078e0206 */
[----:B--2---:R-:W-:-:S03]  /*2810*/  SHF.R.S32.HI R6, RZ, 0x1f, R228 ;  /* 0x0000001fff067819 */ /* 0x004fc600000114e4 */
[----:B------:R-:W-:-:S04]  /*2820*/  IMAD.WIDE.U32 R4, R228, c[0x0][0x1f0], R4 ;  /* 0x00007c00e4047a25 */ /* 0x000fc800078e0004 */
[----:B------:R-:W-:Y:S01]  /*2830*/  IMAD R6, R6, c[0x0][0x1f0], RZ ;  /* 0x00007c0006067a24 */ /* 0x000fe200078e02ff */
[----:B------:R-:W-:-:S03]  /*2840*/  IADD3 R4, P0, R4, UR46, RZ ;  /* 0x0000002e04047c10 */ /* 0x000fc6000ff1e0ff */
[----:B------:R-:W-:-:S05]  /*2850*/  IMAD R6, R228, c[0x0][0x1f4], R6 ;  /* 0x00007d00e4067a24 */ /* 0x000fca00078e0206 */
[----:B------:R-:W-:Y:S02]  /*2860*/  IADD3.X R6, R5, UR8, R6, P0, !PT ;  /* 0x0000000805067c10 */ /* 0x000fe400087fe406 */
[----:B------:R-:W-:-:S04]  /*2870*/  LEA R5, P0, R4, c[0x0][0x1c8], 0x1 ;  /* 0x0000720004057a11 */ /* 0x000fc800078008ff */
[----:B------:R-:W-:Y:S01]  /*2880*/  LEA.HI.X R4, R4, c[0x0][0x1cc], R6, 0x1, P0 ;  /* 0x0000730004047a11 */ /* 0x000fe200000f0c06 */
[----:B------:R-:W-:Y:S04]  /*2890*/  SHFL.IDX PT, R8, R5, 0x1, 0x181f ;  /* 0x00381f0005087f89 */ /* 0x000fe800000e0000 */
[----:B------:R-:W1:Y:S04]  /*28a0*/  SHFL.IDX PT, R6, R5, RZ, 0x181f ;  /* 0x00181fff05067589 */ /* 0x000e6800000e0000 */
[----:B------:R-:W2:Y:S04]  /*28b0*/  SHFL.IDX PT, R7, R4, RZ, 0x181f ;  /* 0x00181fff04077589 */ /* 0x000ea800000e0000 */
[----:B------:R-:W3:Y:S04]  /*28c0*/  SHFL.IDX PT, R10, R5, 0x2, 0x181f ;  /* 0x00581f00050a7f89 */ /* 0x000ee800000e0000 */
[----:B------:R-:W4:Y:S04]  /*28d0*/  SHFL.IDX PT, R9, R5, 0x3, 0x181f ;  /* 0x00781f0005097f89 */ /* 0x000f2800000e0000 */
[----:B------:R-:W5:Y:S04]  /*28e0*/  SHFL.IDX PT, R11, R4, 0x1, 0x181f ;  /* 0x00381f00040b7f89 */ /* 0x000f6800000e0000 */
[----:B------:R-:W-:Y:S04]  /*28f0*/  SHFL.IDX PT, R14, R5, 0x4, 0x181f ;  /* 0x00981f00050e7f89 */ /* 0x000fe800000e0000 */
[----:B------:R-:W-:Y:S01]  /*2900*/  SHFL.IDX PT, R5, R5, 0x5, 0x181f ;  /* 0x00b81f0005057f89 */ /* 0x000fe200000e0000 */
[----:B-1----:R-:W-:-:S03]  /*2910*/  IADD3 R6, P0, R6, R226, RZ ;  /* 0x000000e206067210 */ /* 0x002fc60007f1e0ff */
[----:B------:R-:W1:Y:S02]  /*2920*/  SHFL.IDX PT, R18, R4, 0x2, 0x181f ;  /* 0x00581f0004127f89 */ /* 0x000e6400000e0000 */
[----:B--2---:R-:W-:Y:S01]  /*2930*/  IMAD.X R7, R7, 0x1, R225, P0 ;  /* 0x0000000107077824 */ /* 0x004fe200000e06e1 */
[-C--:B------:R-:W-:Y:S01]  /*2940*/  IADD3 R12, P0, R8, R226.reuse, RZ ;  /* 0x000000e2080c7210 */ /* 0x080fe20007f1e0ff */
[----:B------:R-:W2:Y:S01]  /*2950*/  SHFL.IDX PT, R17, R4, 0x3, 0x181f ;  /* 0x00781f0004117f89 */ /* 0x000ea200000e0000 */
[----:B---3--:R-:W-:-:S03]  /*2960*/  IADD3 R10, P5, R10, R226, RZ ;  /* 0x000000e20a0a7210 */ /* 0x008fc60007fbe0ff */
[----:B------:R-:W-:Y:S01]  /*2970*/  SHFL.IDX PT, R16, R4, 0x4, 0x181f ;  /* 0x00981f0004107f89 */ /* 0x000fe200000e0000 */
[----:B----4-:R-:W-:-:S03]  /*2980*/  IADD3 R8, P2, R9, R226, RZ ;  /* 0x000000e209087210 */ /* 0x010fc60007f5e0ff */
[----:B------:R3:W4:Y:S01]  /*2990*/  SHFL.IDX PT, R15, R4, 0x5, 0x181f ;  /* 0x00b81f00040f7f89 */ /* 0x00072200000e0000 */
[----:B-----5:R-:W-:-:S03]  /*29a0*/  IMAD.X R13, R11, 0x1, R225, P0 ;  /* 0x000000010b0d7824 */ /* 0x020fc600000e06e1 */
[----:B------:R5:W-:Y:S04]  /*29b0*/  LDGSTS.E.BYPASS.LTC128B.128 [R202+0x3100], [R6.64], !P3 ;  /* 0x0310000006ca7fae */ /* 0x000be8000d901d70 */
[----:B------:R5:W-:Y:S01]  /*29c0*/  LDGSTS.E.BYPASS.LTC128B.128 [R202+0x3900], [R12.64], !P3 ;  /* 0x039000000cca7fae */ /* 0x000be2000d901d70 */
[--C-:B-1----:R-:W-:Y:S02]  /*29d0*/  IMAD.X R11, R18, 0x1, R225.reuse, P5 ;  /* 0x00000001120b7824 */ /* 0x102fe400028e06e1 */
[----:B--2---:R-:W-:-:S03]  /*29e0*/  IMAD.X R9, R17, 0x1, R225, P2 ;  /* 0x0000000111097824 */ /* 0x004fc600010e06e1 */
[----:B------:R1:W-:Y:S04]  /*29f0*/  LDGSTS.E.BYPASS.LTC128B.128 [R202+0x4100], [R10.64], !P3 ;  /* 0x041000000aca7fae */ /* 0x0003e8000d901d70 */
[----:B------:R1:W-:Y:S01]  /*2a00*/  LDGSTS.E.BYPASS.LTC128B.128 [R202+0x4900], [R8.64], !P3 ;  /* 0x0490000008ca7fae */ /* 0x0003e2000d901d70 */
[----:B---3--:R-:W-:-:S05]  /*2a10*/  IADD3 R4, P0, R5, R226, RZ ;  /* 0x000000e205047210 */ /* 0x008fca0007f1e0ff */
[----:B----4-:R-:W-:Y:S01]  /*2a20*/  IMAD.X R5, R15, 0x1, R225, P0 ;  /* 0x000000010f057824 */ /* 0x010fe200000e06e1 */
[----:B-----5:R-:W-:-:S05]  /*2a30*/  IADD3 R6, P1, R14, R226, RZ ;  /* 0x000000e20e067210 */ /* 0x020fca0007f3e0ff */
[----:B------:R-:W-:-:S05]  /*2a40*/  IMAD.X R7, R16, 0x1, R225, P1 ;  /* 0x0000000110077824 */ /* 0x000fca00008e06e1 */
[----:B------:R1:W-:Y:S04]  /*2a50*/  LDGSTS.E.BYPASS.LTC128B.128 [R202+0x5100], [R6.64], !P3 ;  /* 0x0510000006ca7fae */ /* 0x0003e8000d901d70 */
[----:B------:R1:W-:Y:S02]  /*2a60*/  LDGSTS.E.BYPASS.LTC128B.128 [R202+0x5900], [R4.64], !P3 ;  /* 0x0590000004ca7fae */ /* 0x0003e4000d901d70 */
.L_x_150:
[----:B-1----:R-:W-:Y:S01]  /*2a70*/  FMUL.FTZ R4, R93, c[0x0][0x320] ;  /* 0x0000c8005d047a20 */ /* 0x002fe20000410000 */
[----:B------:R-:W-:Y:S01]  /*2a80*/  SHF.R.S32.HI R7, RZ, 0x1f, R198 ;  /* 0x0000001fff077819 */ /* 0x000fe200000114c6 */
[----:B------:R-:W-:Y:S01]  /*2a90*/  FMUL.FTZ R5, R65, c[0x0][0x320] ;  /* 0x0000c80041057a20 */ /* 0x000fe20000410000 */
[----:B------:R-:W-:Y:S01]  /*2aa0*/  LEA.HI R6, R201, R200, RZ, 0x2 ;  /* 0x000000c8c9067211 */ /* 0x000fe200078f10ff */
[----:B------:R1:W2:Y:S01]  /*2ab0*/  MUFU.TANH R60, R4 ;  /* 0x00000004003c7308 */ /* 0x0002a20000002400 */
[----:B------:R-:W-:Y:S01]  /*2ac0*/  FMUL.FTZ R8, R72, c[0x0][0x320] ;  /* 0x0000c80048087a20 */ /* 0x000fe20000410000 */
[----:B------:R-:W-:Y:S01]  /*2ad0*/  PLOP3.LUT P1, PT, PT, PT, UP2, 0x80, 0x0 ;  /* 0x000000000000781c */ /* 0x000fe20003f2f028 */
[----:B------:R-:W-:Y:S01]  /*2ae0*/  FMUL.FTZ R10, R73, c[0x0][0x320] ;  /* 0x0000c800490a7a20 */ /* 0x000fe20000410000 */
[----:B------:R-:W-:Y:S01]  /*2af0*/  LOP3.LUT R6, R6, 0xfffffffc, RZ, 0xc0, !PT ;  /* 0xfffffffc06067812 */ /* 0x000fe200078ec0ff */
[----:B------:R-:W-:Y:S01]  /*2b00*/  ULDC UR12, c[0x0][0x324] ;  /* 0x0000c900000c7ab9 */ /* 0x000fe20000000800 */
[----:B------:R-:W-:Y:S01]  /*2b10*/  PLOP3.LUT P0, PT, PT, PT, UP2, 0x80, 0x0 ;  /* 0x000000000000781c */ /* 0x000fe20003f0f028 */
[----:B------:R-:W-:Y:S01]  /*2b20*/  ULDC UR15, c[0x0][0x1d0] ;  /* 0x00007400000f7ab9 */ /* 0x000fe20000000800 */
[----:B------:R3:W4:Y:S01]  /*2b30*/  MUFU.TANH R17, R5 ;  /* 0x0000000500117308 */ /* 0x0007220000002400 */
[----:B------:R-:W-:Y:S01]  /*2b40*/  IMAD.IADD R6, R200, 0x1, -R6 ;  /* 0x00000001c8067824 */ /* 0x000fe200078e0a06 */
[----:B------:R-:W-:Y:S01]  /*2b50*/  UIMAD UR15, UR7, UR15, UR35 ;  /* 0x0000000f070f72a4 */ /* 0x000fe2000f8e0223 */
[----:B------:R-:W0:Y:S01]  /*2b60*/  LDGDEPBAR ;  /* 0x00000000000079af */ /* 0x000e220000000000 */
[----:B------:R-:W-:Y:S01]  /*2b70*/  ULOP3.LUT UR12, URZ, UR12, URZ, 0x33, !UPT ;  /* 0x0000000c3f0c7292 */ /* 0x000fe2000f8e333f */
[----:B-1----:R-:W-:-:S03]  /*2b80*/  FMUL.FTZ R4, R84, c[0x0][0x320] ;  /* 0x0000c80054047a20 */ /* 0x002fc60000410000 */
[----:B------:R-:W1:Y:S01]  /*2b90*/  MUFU.TANH R16, R8 ;  /* 0x0000000800107308 */ /* 0x000e620000002400 */
[----:B---3--:R-:W-:-:S07]  /*2ba0*/  LEA.HI R5, R7, R198, RZ, 0x2 ;  /* 0x000000c607057211 */ /* 0x008fce00078f10ff */
[----:B------:R3:W1:Y:S01]  /*2bb0*/  MUFU.TANH R59, R4 ;  /* 0x00000004003b7308 */ /* 0x0006620000002400 */
[----:B------:R-:W-:-:S04]  /*2bc0*/  LOP3.LUT R5, R5, 0xffffffc, RZ, 0xc0, !PT ;  /* 0x0ffffffc05057812 */ /* 0x000fc800078ec0ff */
[----:B------:R-:W-:-:S03]  /*2bd0*/  IADD3 R9, -R5, R198, RZ ;  /* 0x000000c605097210 */ /* 0x000fc60007ffe1ff */
[----:B------:R5:W1:Y:S01]  /*2be0*/  MUFU.TANH R15, R10 ;  /* 0x0000000a000f7308 */ /* 0x000a620000002400 */
[----:B------:R-:W-:Y:S01]  /*2bf0*/  LEA.HI R5, R6, R6, RZ, 0x1 ;  /* 0x0000000606057211 */ /* 0x000fe200078f08ff */
[----:B---3--:R-:W-:-:S06]  /*2c00*/  FMUL.FTZ R4, R85, c[0x0][0x320] ;  /* 0x0000c80055047a20 */ /* 0x008fcc0000410000 */
[----:B------:R3:W1:Y:S01]  /*2c10*/  MUFU.TANH R58, R4 ;  /* 0x00000004003a7308 */ /* 0x0006620000002400 */
[----:B-----5:R-:W-:-:S07]  /*2c20*/  FMUL.FTZ R10, R76, c[0x0][0x320] ;  /* 0x0000c8004c0a7a20 */ /* 0x020fce0000410000 */
[----:B------:R-:W1:Y:S01]  /*2c30*/  MUFU.TANH R14, R10 ;  /* 0x0000000a000e7308 */ /* 0x000e620000002400 */
[----:B---3--:R-:W-:-:S07]  /*2c40*/  FMUL.FTZ R4, R88, c[0x0][0x320] ;  /* 0x0000c80058047a20 */ /* 0x008fce0000410000 */
[----:B------:R3:W1:Y:S02]  /*2c50*/  MUFU.TANH R57, R4 ;  /* 0x0000000400397308 */ /* 0x0006640000002400 */
[----:B---3--:R-:W-:-:S06]  /*2c60*/  FMUL.FTZ R4, R89, c[0x0][0x320] ;  /* 0x0000c80059047a20 */ /* 0x008fcc0000410000 */
        /* <DEDUP_REMOVED lines=21> */
[----:B---3--:R-:W-:-:S04]  /*2dc0*/  LOP3.LUT R4, R199, 0xffffffe0, RZ, 0xc0, !PT ;  /* 0xffffffe0c7047812 */ /* 0x008fc800078ec0ff */
[----:B------:R-:W-:-:S04]  /*2dd0*/  IADD3 R4, -R4, R200, RZ ;  /* 0x000000c804047210 */ /* 0x000fc80007ffe1ff */
[----:B------:R-:W-:-:S04]  /*2de0*/  SHF.R.S32.HI R7, RZ, 0x1f, R4 ;  /* 0x0000001fff077819 */ /* 0x000fc80000011404 */
[----:B------:R-:W-:-:S04]  /*2df0*/  LEA.HI R7, R7, R4, RZ, 0x2 ;  /* 0x0000000407077211 */ /* 0x000fc800078f10ff */
[C---:B------:R-:W-:Y:S02]  /*2e00*/  LEA.HI.SX32 R8, R7.reuse, UR14, 0x1e ;  /* 0x0000000e07087c11 */ /* 0x040fe4000f8ff2ff */
[----:B------:R-:W-:-:S03]  /*2e10*/  LOP3.LUT R7, R7, 0x7ffffffc, RZ, 0xc0, !PT ;  /* 0x7ffffffc07077812 */ /* 0x000fc600078ec0ff */
[----:B------:R-:W-:Y:S01]  /*2e20*/  IMAD R11, R9, 0x10, R8 ;  /* 0x00000010090b7824 */ /* 0x000fe200078e0208 */
[C---:B------:R-:W-:Y:S01]  /*2e30*/  SHF.L.U32 R8, R5.reuse, 0x5, RZ ;  /* 0x0000000505087819 */ /* 0x040fe200000006ff */
[----:B------:R-:W-:Y:S01]  /*2e40*/  IMAD.IADD R7, R4, 0x1, -R7 ;  /* 0x0000000104077824 */ /* 0x000fe200078e0a07 */
[----:B------:R-:W-:Y:S02]  /*2e50*/  LOP3.LUT R9, R5, 0x1ffffffe, RZ, 0xc0, !PT ;  /* 0x1ffffffe05097812 */ /* 0x000fe400078ec0ff */
[----:B------:R-:W-:Y:S01]  /*2e60*/  LOP3.LUT R5, R8, 0xffffffc0, RZ, 0xc0, !PT ;  /* 0xffffffc008057812 */ /* 0x000fe200078ec0ff */
[----:B------:R-:W-:Y:S01]  /*2e70*/  IMAD.SHL.U32 R8, R7, 0x2, RZ ;  /* 0x0000000207087824 */ /* 0x000fe200078e00ff */
[----:B------:R-:W-:Y:S01]  /*2e80*/  MOV R4, UR18 ;  /* 0x0000001200047c02 */ /* 0x000fe20008000f00 */
[----:B------:R-:W-:Y:S01]  /*2e90*/  IMAD.IADD R6, R6, 0x1, -R9 ;  /* 0x0000000106067824 */ /* 0x000fe200078e0a09 */
[----:B------:R-:W-:Y:S02]  /*2ea0*/  IADD3 R5, R5, R11, RZ ;  /* 0x0000000b05057210 */ /* 0x000fe40007ffe0ff */
[----:B------:R-:W-:-:S02]  /*2eb0*/  IADD3 R4, -R8, 0x1, R4 ;  /* 0x0000000108047810 */ /* 0x000fc40007ffe104 */
[----:B------:R-:W-:Y:S01]  /*2ec0*/  IADD3 R20, -R8, UR15, RZ ;  /* 0x0000000f08147c10 */ /* 0x000fe2000fffe1ff */
[----:B------:R-:W-:Y:S01]  /*2ed0*/  IMAD R12, R6, 0x8, R5 ;  /* 0x00000008060c7824 */ /* 0x000fe200078e0205 */
[----:B------:R-:W-:Y:S01]  /*2ee0*/  IADD3 R4, R4, -c[0x0][0x168], RZ ;  /* 0x80005a0004047a10 */ /* 0x000fe20007ffe0ff */
[----:B------:R-:W-:Y:S01]  /*2ef0*/  FMUL.FTZ R5, R77, c[0x0][0x320] ;  /* 0x0000c8004d057a20 */ /* 0x000fe20000410000 */
[----:B------:R-:W-:Y:S01]  /*2f00*/  IADD3 R23, -R8, UR35, RZ ;  /* 0x0000002308177c10 */ /* 0x000fe2000fffe1ff */
[----:B------:R-:W-:Y:S01]  /*2f10*/  @P1 IMAD.HI.U32 R6, R12, c[0x0][0x2c8], RZ ;  /* 0x0000b2000c061a27 */ /* 0x000fe200078e00ff */
[----:B------:R-:W-:Y:S01]  /*2f20*/  MOV R18, R12 ;  /* 0x0000000c00127202 */ /* 0x000fe20000000f00 */
[----:B------:R3:W1:Y:S01]  /*2f30*/  MUFU.TANH R13, R5 ;  /* 0x00000005000d7308 */ /* 0x0006620000002400 */
[----:B------:R5:W-:Y:S01]  /*2f40*/  STL [R1+0x28], R12 ;  /* 0x0000280c01007387 */ /* 0x000be20000100800 */
[----:B------:R-:W-:Y:S02]  /*2f50*/  IADD3 R19, R4, c[0x0][0x328], RZ ;  /* 0x0000ca0004137a10 */ /* 0x000fe40007ffe0ff */
[----:B------:R-:W-:Y:S01]  /*2f60*/  @P0 SHF.R.U32.HI R18, RZ, c[0x0][0x2cc], R6 ;  /* 0x0000b300ff120a19 */ /* 0x000fe20000011606 */
[----:B------:R-:W-:Y:S01]  /*2f70*/  STL [R1+0x24], R8 ;  /* 0x0000240801007387 */ /* 0x000fe20000100800 */
[----:B------:R-:W-:-:S02]  /*2f80*/  PLOP3.LUT P0, PT, PT, PT, UP0, 0x40, 0x0 ;  /* 0x000000000000781c */ /* 0x000fc40003f0e808 */
[----:B------:R-:W-:Y:S01]  /*2f90*/  IADD3 R21, R4, UR12, RZ ;  /* 0x0000000c04157c10 */ /* 0x000fe2000fffe0ff */
[----:B------:R-:W1:Y:S01]  /*2fa0*/  SHFL.IDX PT, R6, R18, RZ, 0x1c1f ;  /* 0x001c1fff12067589 */ /* 0x000e6200000e0000 */
[----:B---3--:R-:W-:-:S04]  /*2fb0*/  FMUL.FTZ R5, R68, c[0x0][0x320] ;  /* 0x0000c80044057a20 */ /* 0x008fc80000410000 */
[----:B-----5:R3:W2:Y:S01]  /*2fc0*/  MUFU.TANH R12, R5 ;  /* 0x00000005000c7308 */ /* 0x0206a20000002400 */
[----:B-1----:R-:W-:Y:S01]  /*2fd0*/  IADD3 R4, R21, R6, RZ ;  /* 0x0000000615047210 */ /* 0x002fe20007ffe0ff */
[----:B---3--:R-:W-:-:S06]  /*2fe0*/  FMUL.FTZ R5, R69, c[0x0][0x320] ;  /* 0x0000c80045057a20 */ /* 0x008fcc0000410000 */
[----:B------:R1:W3:Y:S02]  /*2ff0*/  MUFU.TANH R11, R5 ;  /* 0x00000005000b7308 */ /* 0x0002e40000002400 */
[----:B-1----:R-:W-:-:S06]  /*3000*/  FMUL.FTZ R5, R92, c[0x0][0x320] ;  /* 0x0000c8005c057a20 */ /* 0x002fcc0000410000 */
[----:B------:R1:W1:Y:S02]  /*3010*/  MUFU.TANH R10, R5 ;  /* 0x00000005000a7308 */ /* 0x0002640000002400 */
[----:B-1----:R-:W-:-:S06]  /*3020*/  FMUL.FTZ R5, R81, c[0x0][0x320] ;  /* 0x0000c80051057a20 */ /* 0x002fcc0000410000 */
[----:B------:R1:W1:Y:S02]  /*3030*/  MUFU.TANH R9, R5 ;  /* 0x0000000500097308 */ /* 0x0002640000002400 */
[----:B-1----:R-:W-:-:S04]  /*3040*/  IADD3 R5, R19, R6, RZ ;  /* 0x0000000613057210 */ /* 0x002fc80007ffe0ff */
[----:B------:R-:W-:Y:S01]  /*3050*/  IMNMX R5, R5, R20, PT ;  /* 0x0000001405057217 */ /* 0x000fe20003800200 */
[----:B------:R-:W-:Y:S05]  /*3060*/  @P0 BRA `(.L_x_151) ;  /* 0x0000015000000947 */ /* 0x000fea0003800000 */
[----:B--234-:R-:W-:Y:S01]  /*3070*/  IMAD.U32 R7, RZ, RZ, UR10 ;  /* 0x0000000aff077e24 */ /* 0x01cfe2000f8e00ff */
[----:B------:R-:W-:Y:S04]  /*3080*/  BSSY B0, `(.L_x_152) ;  /* 0x000000f000007945 */ /* 0x000fe80003800000 */
[----:B------:R-:W-:-:S04]  /*3090*/  IADD3 R6, R7, -c[0x0][0x168], R6 ;  /* 0x80005a0007067a10 */ /* 0x000fc80007ffe006 */
[----:B------:R-:W-:-:S13]  /*30a0*/  ISETP.GT.AND P0, PT, R6, -0x1, PT ;  /* 0xffffffff0600780c */ /* 0x000fda0003f04270 */
[----:B------:R-:W-:Y:S05]  /*30b0*/  @P0 BRA `(.L_x_153) ;  /* 0x0000007000000947 */ /* 0x000fea0003800000 */
[----:B------:R-:W-:Y:S01]  /*30c0*/  IMAD.MOV.U32 R7, RZ, RZ, c[0x0][0x32c] ;  /* 0x0000cb00ff077624 */ /* 0x000fe200078e00ff */
[----:B------:R-:W-:-:S04]  /*30d0*/  LOP3.LUT R6, RZ, R6, RZ, 0x33, !PT ;  /* 0x00000006ff067212 */ /* 0x000fc800078e33ff */
[----:B------:R-:W-:-:S13]  /*30e0*/  ISETP.NE.AND P0, PT, R7, 0x1, PT ;  /* 0x000000010700780c */ /* 0x000fda0003f05270 */
[----:B------:R-:W-:-:S05]  /*30f0*/  @P0 IMAD.HI.U32 R7, R6, c[0x0][0x330], RZ ;  /* 0x0000cc0006070a27 */ /* 0x000fca00078e00ff */
[----:B------:R-:W-:-:S04]  /*3100*/  @P0 SHF.R.U32.HI R6, RZ, c[0x0][0x334], R7 ;  /* 0x0000cd00ff060a19 */ /* 0x000fc80000011607 */
[----:B------:R-:W-:Y:S01]  /*3110*/  LOP3.LUT R6, RZ, R6, RZ, 0x33, !PT ;  /* 0x00000006ff067212 */ /* 0x000fe200078e33ff */
[----:B------:R-:W-:Y:S05]  /*3120*/  BRA `(.L_x_154) ;  /* 0x0000004000007947 */ /* 0x000fea0003800000 */
.L_x_153:
[----:B------:R-:W-:-:S04]  /*3130*/  MOV R7, c[0x0][0x32c] ;  /* 0x0000cb0000077a02 */ /* 0x000fc80000000f00 */
[----:B------:R-:W-:-:S13]  /*3140*/  ISETP.NE.AND P0, PT, R7, 0x1, PT ;  /* 0x000000010700780c */ /* 0x000fda0003f05270 */
[----:B------:R-:W-:-:S05]  /*3150*/  @P0 IMAD.HI.U32 R7, R6, c[0x0][0x330], RZ ;  /* 0x0000cc0006070a27 */ /* 0x000fca00078e00ff */
[----:B------:R-:W-:Y:S02]  /*3160*/  @P0 SHF.R.U32.HI R6, RZ, c[0x0][0x334], R7 ;  /* 0x0000cd00ff060a19 */ /* 0x000fe40000011607 */
.L_x_154:
[----:B------:R-:W-:Y:S05]  /*3170*/  BSYNC B0 ;  /* 0x0000000000007941 */ /* 0x000fea0003800000 */
.L_x_152:
[----:B------:R-:W-:-:S05]  /*3180*/  IMAD R6, R6, c[0x0][0x32c], R23 ;  /* 0x0000cb0006067a24 */ /* 0x000fca00078e0217 */
[----:B------:R-:W-:Y:S02]  /*3190*/  IADD3 R7, R6, c[0x0][0x32c], RZ ;  /* 0x0000cb0006077a10 */ /* 0x000fe40007ffe0ff */
[----:B------:R-:W-:Y:S02]  /*31a0*/  IMNMX R4, R4, R6, !PT ;  /* 0x0000000604047217 */ /* 0x000fe40007800200 */
[----:B------:R-:W-:Y:S02]  /*31b0*/  IMNMX R5, R5, R7, PT ;  /* 0x0000000705057217 */ /* 0x000fe40003800200 */
.L_x_151:
[----:B--234-:R-:W-:Y:S01]  /*31c0*/  FMUL.FTZ R6, R42, c[0x0][0x320] ;  /* 0x0000c8002a067a20 */ /* 0x01cfe20000410000 */
[----:B------:R-:W-:Y:S01]  /*31d0*/  UISETP.GE.AND UP3, UPT, UR35, 0xa, UPT ;  /* 0x0000000a2300788c */ /* 0x000fe2000bf66270 */
[----:B------:R-:W-:Y:S01]  /*31e0*/  FMUL.FTZ R8, R70, c[0x0][0x320] ;  /* 0x0000c80046087a20 */ /* 0x000fe20000410000 */
[----:B------:R-:W-:Y:S01]  /*31f0*/  UISETP.GE.AND UP6, UPT, UR35, 0x1, UPT ;  /* 0x000000012300788c */ /* 0x000fe2000bfc6270 */
[----:B------:R1:W2:Y:S01]  /*3200*/  MUFU.TANH R46, R6 ;  /* 0x00000006002e7308 */ /* 0x0002a20000002400 */
[----:B------:R-:W-:Y:S01]  /*3210*/  UP2UR UR31, UPR, URZ, 0x8 ;  /* 0x000000083f1f7883 */ /* 0x000fe20008000000 */
[----:B------:R-:W-:Y:S01]  /*3220*/  FMUL.FTZ R7, R71, c[0x0][0x320] ;  /* 0x0000c80047077a20 */ /* 0x000fe20000410000 */
[----:B------:R-:W-:Y:S01]  /*3230*/  PLOP3.LUT P1, PT, PT, PT, UP3, 0x40, 0x0 ;  /* 0x000000000000781c */ /* 0x000fe20003f2e838 */
[----:B------:R-:W-:Y:S01]  /*3240*/  UISETP.GE.AND UP3, UPT, UR35, 0x11, UPT ;  /* 0x000000112300788c */ /* 0x000fe2000bf66270 */
[----:B------:R-:W-:Y:S01]  /*3250*/  PLOP3.LUT P6, PT, PT, PT, UP6, 0x40, 0x0 ;  /* 0x000000000000781c */ /* 0x000fe20003fce868 */
[----:B------:R-:W-:Y:S01]  /*3260*/  UISETP.GE.AND UP5, UPT, UR35, 0x2, UPT ;  /* 0x000000022300788c */ /* 0x000fe2000bfa6270 */
[C---:B------:R-:W-:Y:S01]  /*3270*/  ISETP.GT.AND P1, PT, R4.reuse, 0x9, P1 ;  /* 0x000000090400780c */ /* 0x040fe20000f24270 */
[----:B------:R-:W-:Y:S01]  /*3280*/  UP2UR UR30, UPR, URZ, 0x8 ;  /* 0x000000083f1e7883 */ /* 0x000fe20008000000 */
[C---:B------:R-:W-:Y:S01]  /*3290*/  ISETP.GT.AND P6, PT, R4.reuse, RZ, P6 ;  /* 0x000000ff0400720c */ /* 0x040fe200037c4270 */
[----:B------:R-:W-:Y:S01]  /*32a0*/  UISETP.GE.AND UP4, UPT, UR35, 0x9, UPT ;  /* 0x000000092300788c */ /* 0x000fe2000bf86270 */
[----:B------:R-:W-:Y:S01]  /*32b0*/  PLOP3.LUT P0, PT, PT, PT, UP3, 0x40, 0x0 ;  /* 0x000000000000781c */ /* 0x000fe20003f0e838 */
[----:B------:R-:W-:Y:S01]  /*32c0*/  UISETP.GE.AND UP3, UPT, UR35, 0x12, UPT ;  /* 0x000000122300788c */ /* 0x000fe2000bf66270 */
[----:B------:R-:W-:Y:S01]  /*32d0*/  PLOP3.LUT P5, PT, PT, PT, UP5, 0x40, 0x0 ;  /* 0x000000000000781c */ /* 0x000fe20003fae858 */
[----:B------:R-:W-:Y:S01]  /*32e0*/  UP2UR UR34, UPR, URZ, 0x40 ;  /* 0x000000403f227883 */ /* 0x000fe20008000000 */
[----:B------:R-:W-:Y:S01]  /*32f0*/  ISETP.LT.OR P6, PT, R5, 0x1, P6 ;  /* 0x000000010500780c */ /* 0x000fe200037c1670 */
[----:B-1----:R-:W-:Y:S01]  /*3300*/  FMUL.FTZ R6, R43, c[0x0][0x320] ;  /* 0x0000c8002b067a20 */ /* 0x002fe20000410000 */
[C---:B------:R-:W-:Y:S01]  /*3310*/  ISETP.GT.AND P5, PT, R4.reuse, 0x1, P5 ;  /* 0x000000010400780c */ /* 0x040fe20002fa4270 */
[----:B------:R-:W-:Y:S01]  /*3320*/  UP2UR UR29, UPR, URZ, 0x8 ;  /* 0x000000083f1d7883 */ /* 0x000fe20008000000 */
[----:B------:R-:W-:Y:S01]  /*3330*/  PLOP3.LUT P2, PT, PT, PT, UP4, 0x40, 0x0 ;  /* 0x000000000000781c */ /* 0x000fe20003f4e848 */
[----:B------:R1:W3:Y:S01]  /*3340*/  MUFU.TANH R45, R6 ;  /* 0x00000006002d7308 */ /* 0x0002e20000002400 */
[C---:B------:R-:W-:Y:S01]  /*3350*/  ISETP.LT.OR P5, PT, R5.reuse, 0x2, P5 ;  /* 0x000000020500780c */ /* 0x040fe20002fa1670 */
[----:B------:R-:W-:Y:S01]  /*3360*/  UP2UR UR33, UPR, URZ, 0x20 ;  /* 0x000000203f217883 */ /* 0x000fe20008000000 */
[C---:B------:R-:W-:Y:S01]  /*3370*/  ISETP.GT.AND P2, PT, R4.reuse, 0x8, P2 ;  /* 0x000000080400780c */ /* 0x040fe20001744270 */
[----:B------:R-:W-:Y:S01]  /*3380*/  UP2UR UR32, UPR, URZ, 0x10 ;  /* 0x000000103f207883 */ /* 0x000fe20008000000 */
[C---:B------:R-:W-:Y:S01]  /*3390*/  ISETP.LT.OR P1, PT, R5.reuse, 0xa, P1 ;  /* 0x0000000a0500780c */ /* 0x040fe20000f21670 */
[----:B------:R-:W-:Y:S01]  /*33a0*/  UISETP.GE.AND UP6, UPT, UR35, 0x51, UPT ;  /* 0x000000512300788c */ /* 0x000fe2000bfc6270 */
[----:B------:R-:W-:Y:S01]  /*33b0*/  ISETP.LT.OR P2, PT, R5, 0x9, P2 ;  /* 0x000000090500780c */ /* 0x000fe20001741670 */
[----:B------:R-:W-:Y:S01]  /*33c0*/  UISETP.GE.AND UP5, UPT, UR35, 0x52, UPT ;  /* 0x000000522300788c */ /* 0x000fe2000bfa6270 */
[----:B------:R-:W-:Y:S01]  /*33d0*/  ISETP.GT.AND P0, PT, R4, 0x10, P0 ;  /* 0x000000100400780c */ /* 0x000fe20000704270 */
[----:B------:R-:W-:Y:S01]  /*33e0*/  UISETP.GE.AND UP4, UPT, UR35, 0x59, UPT ;  /* 0x000000592300788c */ /* 0x000fe2000bf86270 */
[----:B------:R-:W-:Y:S01]  /*33f0*/  FSEL R69, R59, -INF , !P2 ;  /* 0xff8000003b457808 */ /* 0x000fe20005000000 */
[----:B------:R-:W4:Y:S01]  /*3400*/  MUFU.TANH R25, R8 ;  /* 0x0000000800197308 */ /* 0x000f220000002400 */
[----:B------:R-:W-:-:S02]  /*3410*/  FSEL R68, R58, -INF , !P1 ;  /* 0xff8000003a447808 */ /* 0x000fc40004800000 */
[----:B------:R-:W-:Y:S01]  /*3420*/  ISETP.LT.OR P0, PT, R5, 0x11, P0 ;  /* 0x000000110500780c */ /* 0x000fe20000701670 */
[----:B-1----:R-:W-:-:S03]  /*3430*/  FMUL.FTZ R6, R94, c[0x0][0x320] ;  /* 0x0000c8005e067a20 */ /* 0x002fc60000410000 */
[----:B------:R-:W-:Y:S01]  /*3440*/  FSEL R70, R57, -INF , !P0 ;  /* 0xff80000039467808 */ /* 0x000fe20004000000 */
        /* <DEDUP_REMOVED lines=23> */
[----:B-1----:R-:W-:Y:S01]  /*35c0*/  FMUL.FTZ R6, R66, c[0x0][0x320] ;  /* 0x0000c80042067a20 */ /* 0x002fe20000410000 */
[----:B------:R-:W-:-:S05]  /*35d0*/  FSEL R66, R60, -INF , !P5 ;  /* 0xff8000003c427808 */ /* 0x000fca0006800000 */
[----:B------:R1:W1:Y:S02]  /*35e0*/  MUFU.TANH R31, R6 ;  /* 0x00000006001f7308 */ /* 0x0002640000002400 */
[----:B-1----:R-:W-:Y:S01]  /*35f0*/  FMUL.FTZ R6, R67, c[0x0][0x320] ;  /* 0x0000c80043067a20 */ /* 0x002fe20000410000 */
[----:B------:R-:W-:Y:S02]  /*3600*/  FSEL R67, R10, -INF , !P6 ;  /* 0xff8000000a437808 */ /* 0x000fe40007000000 */
[----:B------:R-:W-:Y:S01]  /*3610*/  PLOP3.LUT P6, PT, PT, PT, UP3, 0x40, 0x0 ;  /* 0x000000000000781c */ /* 0x000fe20003fce838 */
[----:B------:R-:W-:Y:S02]  /*3620*/  UISETP.GE.AND UP3, UPT, UR35, 0x19, UPT ;  /* 0x000000192300788c */ /* 0x000fe4000bf66270 */
[----:B------:R1:W1:Y:S01]  /*3630*/  MUFU.TANH R32, R6 ;  /* 0x0000000600207308 */ /* 0x0002620000002400 */
[----:B------:R-:W-:Y:S01]  /*3640*/  ISETP.GT.AND P6, PT, R4, 0x11, P6 ;  /* 0x000000110400780c */ /* 0x000fe200037c4270 */
[----:B------:R-:W-:-:S02]  /*3650*/  UP2UR UR28, UPR, URZ, 0x8 ;  /* 0x000000083f1c7883 */ /* 0x000fc40008000000 */
[----:B------:R-:W-:Y:S01]  /*3660*/  PLOP3.LUT P5, PT, PT, PT, UP3, 0x40, 0x0 ;  /* 0x000000000000781c */ /* 0x000fe20003fae838 */
[----:B------:R-:W-:Y:S01]  /*3670*/  UISETP.GE.AND UP3, UPT, UR35, 0x1a, UPT ;  /* 0x0000001a2300788c */ /* 0x000fe2000bf66270 */
[C---:B------:R-:W-:Y:S02]  /*3680*/  ISETP.LT.OR P6, PT, R5.reuse, 0x12, P6 ;  /* 0x000000120500780c */ /* 0x040fe400037c1670 */
[----:B------:R-:W-:Y:S01]  /*3690*/  ISETP.GT.AND P5, PT, R4, 0x18, P5 ;  /* 0x000000180400780c */ /* 0x000fe20002fa4270 */
[----:B------:R-:W-:Y:S01]  /*36a0*/  UP2UR UR27, UPR, URZ, 0x8 ;  /* 0x000000083f1b7883 */ /* 0x000fe20008000000 */
[----:B------:R-:W-:Y:S02]  /*36b0*/  FSEL R73, R56, -INF , !P6 ;  /* 0xff80000038497808 */ /* 0x000fe40007000000 */
[----:B------:R-:W-:Y:S01]  /*36c0*/  PLOP3.LUT P2, PT, PT, PT, UP3, 0x40, 0x0 ;  /* 0x000000000000781c */ /* 0x000fe20003f4e838 */
[----:B------:R-:W-:Y:S01]  /*36d0*/  UISETP.GE.AND UP3, UPT, UR35, 0x21, UPT ;  /* 0x000000212300788c */ /* 0x000fe2000bf66270 */
[----:B------:R-:W-:Y:S01]  /*36e0*/  ISETP.LT.OR P5, PT, R5, 0x19, P5 ;  /* 0x000000190500780c */ /* 0x000fe20002fa1670 */
[----:B-1----:R-:W-:Y:S01]  /*36f0*/  FMUL.FTZ R6, R90, c[0x0][0x320] ;  /* 0x0000c8005a067a20 */ /* 0x002fe20000410000 */
[----:B------:R-:W-:Y:S01]  /*3700*/  ISETP.GT.AND P2, PT, R4, 0x19, P2 ;  /* 0x000000190400780c */ /* 0x000fe20001744270 */
[----:B------:R-:W-:-:S02]  /*3710*/  UP2UR UR26, UPR, URZ, 0x8 ;  /* 0x000000083f1a7883 */ /* 0x000fc40008000000 */
[----:B------:R-:W-:Y:S01]  /*3720*/  PLOP3.LUT P1, PT, PT, PT, UP3, 0x40, 0x0 ;  /* 0x000000000000781c */ /* 0x000fe20003f2e838 */
[----:B------:R-:W-:Y:S01]  /*3730*/  UISETP.GE.AND UP3, UPT, UR35, 0x22, UPT ;  /* 0x000000222300788c */ /* 0x000fe2000bf66270 */
[----:B------:R1:W1:Y:S01]  /*3740*/  MUFU.TANH R28, R6 ;  /* 0x00000006001c7308 */ /* 0x0002620000002400 */
[C---:B------:R-:W-:Y:S02]  /*3750*/  ISETP.LT.OR P2, PT, R5.reuse, 0x1a, P2 ;  /* 0x0000001a0500780c */ /* 0x040fe40001741670 */
[----:B------:R-:W-:Y:S01]  /*3760*/  UP2UR UR25, UPR, URZ, 0x8 ;  /* 0x000000083f197883 */ /* 0x000fe20008000000 */
[----:B------:R-:W-:Y:S02]  /*3770*/  ISETP.GT.AND P1, PT, R4, 0x20, P1 ;  /* 0x000000200400780c */ /* 0x000fe40000f24270 */
[----:B------:R-:W-:Y:S01]  /*3780*/  PLOP3.LUT P0, PT, PT, PT, UP3, 0x40, 0x0 ;  /* 0x000000000000781c */ /* 0x000fe20003f0e838 */
[----:B------:R-:W-:Y:S01]  /*3790*/  UISETP.GE.AND UP3, UPT, UR35, 0x29, UPT ;  /* 0x000000292300788c */ /* 0x000fe2000bf66270 */
[----:B------:R-:W-:-:S02]  /*37a0*/  ISETP.LT.OR P1, PT, R5, 0x21, P1 ;  /* 0x000000210500780c */ /* 0x000fc40000f21670 */
[----:B------:R-:W-:Y:S01]  /*37b0*/  ISETP.GT.AND P0, PT, R4, 0x21, P0 ;  /* 0x000000210400780c */ /* 0x000fe20000704270 */
[----:B------:R-:W-:Y:S01]  /*37c0*/  UP2UR UR24, UPR, URZ, 0x8 ;  /* 0x000000083f187883 */ /* 0x000fe20008000000 */
[----:B------:R-:W-:Y:S02]  /*37d0*/  FSEL R77, R53, -INF , !P1 ;  /* 0xff800000354d7808 */ /* 0x000fe40004800000 */
[----:B------:R-:W-:Y:S01]  /*37e0*/  PLOP3.LUT P6, PT, PT, PT, UP3, 0x40, 0x0 ;  /* 0x000000000000781c */ /* 0x000fe20003fce838 */
[----:B------:R-:W-:Y:S01]  /*37f0*/  UISETP.GE.AND UP3, UPT, UR35, 0x2a, UPT ;  /* 0x0000002a2300788c */ /* 0x000fe2000bf66270 */
[----:B-1----:R-:W-:Y:S01]  /*3800*/  FMUL.FTZ R6, R74, c[0x0][0x320] ;  /* 0x0000c8004a067a20 */ /* 0x002fe20000410000 */
[----:B------:R-:W-:Y:S02]  /*3810*/  FSEL R74, R55, -INF , !P5 ;  /* 0xff800000374a7808 */ /* 0x000fe40006800000 */
[----:B------:R-:W-:Y:S01]  /*3820*/  UP2UR UR23, UPR, URZ, 0x8 ;  /* 0x000000083f177883 */ /* 0x000fe20008000000 */
[----:B------:R1:W1:Y:S01]  /*3830*/  MUFU.TANH R27, R6 ;  /* 0x00000006001b7308 */ /* 0x0002620000002400 */
[----:B------:R-:W-:Y:S01]  /*3840*/  PLOP3.LUT P5, PT, PT, PT, UP3, 0x40, 0x0 ;  /* 0x000000000000781c */ /* 0x000fe20003fae838 */
[----:B------:R-:W-:Y:S01]  /*3850*/  UISETP.GE.AND UP3, UPT, UR35, 0x31, UPT ;  /* 0x000000312300788c */ /* 0x000fe2000bf66270 */
[----:B------:R-:W-:-:S02]  /*3860*/  ISETP.LT.OR P0, PT, R5, 0x22, P0 ;  /* 0x000000220500780c */ /* 0x000fc40000701670 */
[C---:B------:R-:W-:Y:S01]  /*3870*/  ISETP.GT.AND P6, PT, R4.reuse, 0x28, P6 ;  /* 0x000000280400780c */ /* 0x040fe200037c4270 */
[----:B------:R-:W-:Y:S01]  /*3880*/  UP2UR UR22, UPR, URZ, 0x8 ;  /* 0x000000083f167883 */ /* 0x000fe20008000000 */
[----:B------:R-:W-:Y:S02]  /*3890*/  ISETP.GT.AND P5, PT, R4, 0x29, P5 ;  /* 0x000000290400780c */ /* 0x000fe40002fa4270 */
[C---:B------:R-:W-:Y:S02]  /*38a0*/  ISETP.LT.OR P6, PT, R5.reuse, 0x29, P6 ;  /* 0x000000290500780c */ /* 0x040fe400037c1670 */
[----:B------:R-:W-:Y:S02]  /*38b0*/  ISETP.LT.OR P5, PT, R5, 0x2a, P5 ;  /* 0x0000002a0500780c */ /* 0x000fe40002fa1670 */
[----:B------:R-:W-:Y:S02]  /*38c0*/  FSEL R80, R51, -INF , !P6 ;  /* 0xff80000033507808 */ /* 0x000fe40007000000 */
[----:B------:R-:W-:Y:S01]  /*38d0*/  FSEL R81, R50, -INF , !P5 ;  /* 0xff80000032517808 */ /* 0x000fe20006800000 */
[----:B-1----:R-:W-:Y:S01]  /*38e0*/  FMUL.FTZ R6, R75, c[0x0][0x320] ;  /* 0x0000c8004b067a20 */ /* 0x002fe20000410000 */
[----:B------:R-:W-:-:S02]  /*38f0*/  FSEL R75, R54, -INF , !P2 ;  /* 0xff800000364b7808 */ /* 0x000fc40005000000 */
[----:B------:R-:W-:Y:S01]  /*3900*/  PLOP3.LUT P2, PT, PT, PT, UP3, 0x40, 0x0 ;  /* 0x000000000000781c */ /* 0x000fe20003f4e838 */
[----:B------:R1:W1:Y:S01]  /*3910*/  MUFU.TANH R30, R6 ;  /* 0x00000006001e7308 */ /* 0x0002620000002400 */
[----:B------:R-:W-:Y:S02]  /*3920*/  UISETP.GE.AND UP3, UPT, UR35, 0x32, UPT ;  /* 0x000000322300788c */ /* 0x000fe4000bf66270 */
[----:B------:R-:W-:Y:S02]  /*3930*/  ISETP.GT.AND P2, PT, R4, 0x30, P2 ;  /* 0x000000300400780c */ /* 0x000fe40001744270 */
[----:B------:R-:W-:Y:S02]  /*3940*/  UP2UR UR21, UPR, URZ, 0x8 ;  /* 0x000000083f157883 */ /* 0x000fe40008000000 */
[----:B------:R-:W-:Y:S01]  /*3950*/  PLOP3.LUT P1, PT, PT, PT, UP3, 0x40, 0x0 ;  /* 0x000000000000781c */ /* 0x000fe20003f2e838 */
[----:B------:R-:W-:Y:S01]  /*3960*/  UISETP.GE.AND UP3, UPT, UR35, 0x39, UPT ;  /* 0x000000392300788c */ /* 0x000fe2000bf66270 */
[----:B------:R-:W-:-:S02]  /*3970*/  ISETP.LT.OR P2, PT, R5, 0x31, P2 ;  /* 0x000000310500780c */ /* 0x000fc40001741670 */
[----:B------:R-:W-:Y:S01]  /*3980*/  ISETP.GT.AND P1, PT, R4, 0x31, P1 ;  /* 0x000000310400780c */ /* 0x000fe20000f24270 */
[----:B------:R-:W-:Y:S01]  /*3990*/  UP2UR UR20, UPR, URZ, 0x8 ;  /* 0x000000083f147883 */ /* 0x000fe20008000000 */
[----:B------:R-:W-:Y:S02]  /*39a0*/  FSEL R82, R49, -INF , !P2 ;  /* 0xff80000031527808 */ /* 0x000fe40005000000 */
[----:B------:R-:W-:Y:S01]  /*39b0*/  ISETP.LT.OR P1, PT, R5, 0x32, P1 ;  /* 0x000000320500780c */ /* 0x000fe20000f21670 */
[----:B-1----:R-:W-:-:S03]  /*39c0*/  FMUL.FTZ R6, R91, c[0x0][0x320] ;  /* 0x0000c8005b067a20 */ /* 0x002fc60000410000 */
[----:B------:R-:W-:Y:S01]  /*39d0*/  FSEL R132, R9, -INF , !P1 ;  /* 0xff80000009847808 */ /* 0x000fe20004800000 */
[----:B------:R1:W1:Y:S02]  /*39e0*/  MUFU.TANH R24, R6 ;  /* 0x0000000600187308 */ /* 0x0002640000002400 */
[----:B-1----:R-:W-:-:S06]  /*39f0*/  FMUL.FTZ R6, R78, c[0x0][0x320] ;  /* 0x0000c8004e067a20 */ /* 0x002fcc0000410000 */
        /* <DEDUP_REMOVED lines=17> */
[----:B-1----:R-:W1:Y:S01]  /*3b10*/  SHFL.IDX PT, R6, R18, 0x1, 0x1c1f ;  /* 0x003c1f0012067f89 */ /* 0x002e6200000e0000 */
[----:B------:R-:W-:Y:S01]  /*3b20*/  ISETP.GT.AND P5, PT, R4, 0x40, P5 ;  /* 0x000000400400780c */ /* 0x000fe20002fa4270 */
[----:B------:R-:W-:Y:S01]  /*3b30*/  UP2UR UR17, UPR, URZ, 0x8 ;  /* 0x000000083f117883 */ /* 0x000fe20008000000 */
[----:B------:R-:W-:-:S02]  /*3b40*/  FSEL R134, R47, -INF , !P6 ;  /* 0xff8000002f867808 */ /* 0x000fc40007000000 */
        /* <DEDUP_REMOVED lines=9> */
[----:B------:R1:W1:Y:S01]  /*3be0*/  MUFU.TANH R22, R7 ;  /* 0x0000000700167308 */ /* 0x0002620000002400 */
[----:B------:R-:W-:Y:S01]  /*3bf0*/  ISETP.GT.AND P1, PT, R4, 0x48, P1 ;  /* 0x000000480400780c */ /* 0x000fe20000f24270 */
[----:B------:R-:W-:Y:S01]  /*3c00*/  UP2UR UR15, UPR, URZ, 0x8 ;  /* 0x000000083f0f7883 */ /* 0x000fe20008000000 */
[----:B------:R-:W-:-:S02]  /*3c10*/  FSEL R233, R17, -INF , !P2 ;  /* 0xff80000011e97808 */ /* 0x000fc40005000000 */
[----:B------:R-:W-:Y:S01]  /*3c20*/  PLOP3.LUT P0, PT, PT, PT, UP3, 0x40, 0x0 ;  /* 0x000000000000781c */ /* 0x000fe20003f0e838 */
[----:B------:R-:W-:Y:S01]  /*3c30*/  UISETP.GE.AND UP3, UPT, UR35, 0x5a, UPT ;  /* 0x0000005a2300788c */ /* 0x000fe2000bf66270 */
[C---:B------:R-:W-:Y:S02]  /*3c40*/  ISETP.LT.OR P1, PT, R5.reuse, 0x49, P1 ;  /* 0x000000490500780c */ /* 0x040fe40000f21670 */
[----:B------:R-:W-:Y:S02]  /*3c50*/  ISETP.GT.AND P0, PT, R4, 0x49, P0 ;  /* 0x000000490400780c */ /* 0x000fe40000704270 */
[----:B------:R-:W-:Y:S02]  /*3c60*/  FSEL R232, R16, -INF , !P1 ;  /* 0xff80000010e87808 */ /* 0x000fe40004800000 */
[----:B------:R-:W-:Y:S02]  /*3c70*/  ISETP.LT.OR P0, PT, R5, 0x4a, P0 ;  /* 0x0000004a0500780c */ /* 0x000fe40000701670 */
[----:B------:R-:W-:-:S02]  /*3c80*/  PLOP3.LUT P6, PT, PT, PT, UP6, 0x40, 0x0 ;  /* 0x000000000000781c */ /* 0x000fc40003fce868 */
[----:B------:R-:W-:Y:S02]  /*3c90*/  FSEL R235, R15, -INF , !P0 ;  /* 0xff8000000feb7808 */ /* 0x000fe40004000000 */
[----:B------:R-:W-:Y:S02]  /*3ca0*/  PLOP3.LUT P0, PT, PT, PT, UP0, 0x40, 0x0 ;  /* 0x000000000000781c */ /* 0x000fe40003f0e808 */
[----:B------:R-:W-:Y:S02]  /*3cb0*/  PLOP3.LUT P5, PT, PT, PT, UP5, 0x40, 0x0 ;  /* 0x000000000000781c */ /* 0x000fe40003fae858 */
[----:B------:R-:W-:Y:S02]  /*3cc0*/  PLOP3.LUT P2, PT, PT, PT, UP4, 0x40, 0x0 ;  /* 0x000000000000781c */ /* 0x000fe40003f4e848 */
[----:B------:R-:W-:Y:S02]  /*3cd0*/  PLOP3.LUT P1, PT, PT, PT, UP3, 0x40, 0x0 ;  /* 0x000000000000781c */ /* 0x000fe40003f2e838 */
[----:B------:R-:W-:-:S02]  /*3ce0*/  ISETP.GT.AND P6, PT, R4, 0x50, P6 ;  /* 0x000000500400780c */ /* 0x000fc400037c4270 */
[C---:B------:R-:W-:Y:S02]  /*3cf0*/  ISETP.GT.AND P5, PT, R4.reuse, 0x51, P5 ;  /* 0x000000510400780c */ /* 0x040fe40002fa4270 */
[C---:B------:R-:W-:Y:S02]  /*3d00*/  ISETP.GT.AND P2, PT, R4.reuse, 0x58, P2 ;  /* 0x000000580400780c */ /* 0x040fe40001744270 */
[----:B------:R-:W-:Y:S01]  /*3d10*/  ISETP.GT.AND P1, PT, R4, 0x59, P1 ;  /* 0x000000590400780c */ /* 0x000fe20000f24270 */
[----:B-1----:R-:W-:Y:S01]  /*3d20*/  IMAD.IADD R4, R21, 0x1, R6 ;  /* 0x0000000115047824 */ /* 0x002fe200078e0206 */
[C---:B------:R-:W-:Y:S02]  /*3d30*/  ISETP.LT.OR P6, PT, R5.reuse, 0x51, P6 ;  /* 0x000000510500780c */ /* 0x040fe400037c1670 */
[C---:B------:R-:W-:Y:S02]  /*3d40*/  ISETP.LT.OR P5, PT, R5.reuse, 0x52, P5 ;  /* 0x000000520500780c */ /* 0x040fe40002fa1670 */
[----:B------:R-:W-:-:S02]  /*3d50*/  ISETP.LT.OR P2, PT, R5, 0x59, P2 ;  /* 0x000000590500780c */ /* 0x000fc40001741670 */
[----:B------:R-:W-:Y:S01]  /*3d60*/  ISETP.LT.OR P1, PT, R5, 0x5a, P1 ;  /* 0x0000005a0500780c */ /* 0x000fe20000f21670 */
[----:B------:R-:W-:Y:S01]  /*3d70*/  IMAD.IADD R5, R19, 0x1, R6 ;  /* 0x0000000113057824 */ /* 0x000fe200078e0206 */
[----:B------:R-:W-:Y:S02]  /*3d80*/  FSEL R236, R14, -INF , !P6 ;  /* 0xff8000000eec7808 */ /* 0x000fe40007000000 */
[----:B------:R-:W-:Y:S02]  /*3d90*/  FSEL R237, R13, -INF , !P5 ;  /* 0xff8000000ded7808 */ /* 0x000fe40006800000 */
[----:B------:R-:W-:Y:S02]  /*3da0*/  IMNMX R5, R5, R20, PT ;  /* 0x0000001405057217 */ /* 0x000fe40003800200 */
[----:B------:R-:W-:Y:S02]  /*3db0*/  FSEL R244, R12, -INF , !P2 ;  /* 0xff8000000cf47808 */ /* 0x000fe40005000000 */
[----:B------:R-:W-:Y:S01]  /*3dc0*/  FSEL R247, R11, -INF , !P1 ;  /* 0xff8000000bf77808 */ /* 0x000fe20004800000 */
        /* <DEDUP_REMOVED lines=13> */
.L_x_157:
[----:B------:R-:W-:-:S04]  /*3ea0*/  MOV R7, c[0x0][0x32c] ;  /* 0x0000cb0000077a02 */ /* 0x000fc80000000f00 */
[----:B------:R-:W-:-:S13]  /*3eb0*/  ISETP.NE.AND P0, PT, R7, 0x1, PT ;  /* 0x000000010700780c */ /* 0x000fda0003f05270 */
[----:B------:R-:W-:-:S05]  /*3ec0*/  @P0 IMAD.HI.U32 R7, R6, c[0x0][0x330], RZ ;  /* 0x0000cc0006070a27 */ /* 0x000fca00078e00ff */
[----:B------:R-:W-:Y:S02]  /*3ed0*/  @P0 SHF.R.U32.HI R6, RZ, c[0x0][0x334], R7 ;  /* 0x0000cd00ff060a19 */ /* 0x000fe40000011607 */
.L_x_158:
[----:B------:R-:W-:Y:S05]  /*3ee0*/  BSYNC B0 ;  /* 0x0000000000007941 */ /* 0x000fea0003800000 */
.L_x_156:
[----:B------:R-:W-:-:S05]  /*3ef0*/  IMAD R6, R6, c[0x0][0x32c], R23 ;  /* 0x0000cb0006067a24 */ /* 0x000fca00078e0217 */
[----:B------:R-:W-:Y:S02]  /*3f00*/  IADD3 R7, R6, c[0x0][0x32c], RZ ;  /* 0x0000cb0006077a10 */ /* 0x000fe40007ffe0ff */
[----:B------:R-:W-:Y:S02]  /*3f10*/  IMNMX R4, R4, R6, !PT ;  /* 0x0000000604047217 */ /* 0x000fe40007800200 */
[----:B------:R-:W-:Y:S02]  /*3f20*/  IMNMX R5, R5, R7, PT ;  /* 0x0000000705057217 */ /* 0x000fe40003800200 */
.L_x_155:
[----:B--234-:R-:W-:Y:S01]  /*3f30*/  UP2UR UR40, UPR, URZ, 0x20 ;  /* 0x000000203f287883 */ /* 0x01cfe20008000000 */
[----:B------:R-:W-:Y:S01]  /*3f40*/  FMUL.FTZ R6, R100, c[0x0][0x320] ;  /* 0x0000c80064067a20 */ /* 0x000fe20000410000 */
[----:B------:R-:W-:Y:S01]  /*3f50*/  UISETP.NE.AND UP5, UPT, UR34, URZ, UPT ;  /* 0x0000003f2200728c */ /* 0x000fe2000bfa5270 */
[----:B------:R-:W-:Y:S01]  /*3f60*/  FMUL.FTZ R15, R112, c[0x0][0x320] ;  /* 0x0000c800700f7a20 */ /* 0x000fe20000410000 */
[----:B------:R-:W-:Y:S01]  /*3f70*/  UP2UR UR39, UPR, URZ, 0x10 ;  /* 0x000000103f277883 */ /* 0x000fe20008000000 */
[----:B------:R1:W2:Y:S01]  /*3f80*/  MUFU.TANH R63, R6 ;  /* 0x00000006003f7308 */ /* 0x0002a20000002400 */
[----:B------:R-:W-:Y:S01]  /*3f90*/  UP2UR UR37, UPR, URZ, 0x1 ;  /* 0x000000013f257883 */ /* 0x000fe20008000000 */
[----:B------:R-:W-:Y:S01]  /*3fa0*/  FMUL.FTZ R7, R144, c[0x0][0x320] ;  /* 0x0000c80090077a20 */ /* 0x000fe20000410000 */
[----:B------:R-:W-:Y:S01]  /*3fb0*/  UISETP.NE.AND UP4, UPT, UR32, URZ, UPT ;  /* 0x0000003f2000728c */ /* 0x000fe2000bf85270 */
[----:B------:R-:W-:Y:S01]  /*3fc0*/  PLOP3.LUT P6, PT, PT, PT, UP5, 0x40, 0x0 ;  /* 0x000000000000781c */ /* 0x000fe20003fce858 */
[----:B------:R-:W-:Y:S01]  /*3fd0*/  UISETP.NE.AND UP0, UPT, UR33, URZ, UPT ;  /* 0x0000003f2100728c */ /* 0x000fe2000bf05270 */
[----:B------:R-:W-:Y:S01]  /*3fe0*/  FMUL.FTZ R17, R96, c[0x0][0x320] ;  /* 0x0000c80060117a20 */ /* 0x000fe20000410000 */
[----:B------:R-:W-:Y:S01]  /*3ff0*/  UP2UR UR36, UPR, URZ, 0x4 ;  /* 0x000000043f247883 */ /* 0x000fe20008000000 */
[C---:B------:R-:W-:Y:S01]  /*4000*/  ISETP.GT.AND P6, PT, R4.reuse, RZ, P6 ;  /* 0x000000ff0400720c */ /* 0x040fe200037c4270 */
[----:B------:R-:W-:Y:S01]  /*4010*/  UP2UR UR35, UPR, URZ, 0x2 ;  /* 0x000000023f237883 */ /* 0x000fe20008000000 */
[----:B------:R-:W-:Y:S01]  /*4020*/  PLOP3.LUT P2, PT, PT, PT, UP4, 0x40, 0x0 ;  /* 0x000000000000781c */ /* 0x000fe20003f4e848 */
[----:B------:R-:W-:Y:S01]  /*4030*/  UP2UR UR38, UPR, URZ, 0x8 ;  /* 0x000000083f267883 */ /* 0x000fe20008000000 */
[----:B------:R-:W-:Y:S01]  /*4040*/  PLOP3.LUT P5, PT, PT, PT, UP0, 0x40, 0x0 ;  /* 0x000000000000781c */ /* 0x000fe20003fae808 */
[----:B------:R-:W-:Y:S01]  /*4050*/  UISETP.NE.AND UP2, UPT, UR30, URZ, UPT ;  /* 0x0000003f1e00728c */ /* 0x000fe2000bf45270 */
[----:B------:R-:W-:Y:S01]  /*4060*/  ISETP.LT.OR P6, PT, R5, 0x1, P6 ;  /* 0x000000010500780c */ /* 0x000fe200037c1670 */
[----:B------:R-:W-:Y:S01]  /*4070*/  UISETP.NE.AND UP1, UPT, UR31, URZ, UPT ;  /* 0x0000003f1f00728c */ /* 0x000fe2000bf25270 */
[----:B-1----:R-:W-:Y:S01]  /*4080*/  FMUL.FTZ R6, R101, c[0x0][0x320] ;  /* 0x0000c80065067a20 */ /* 0x002fe20000410000 */
[----:B------:R-:W-:Y:S01]  /*4090*/  UISETP.NE.AND UP3, UPT, UR29, URZ, UPT ;  /* 0x0000003f1d00728c */ /* 0x000fe2000bf65270 */
[C---:B------:R-:W-:Y:S01]  /*40a0*/  ISETP.GT.AND P5, PT, R4.reuse, 0x1, P5 ;  /* 0x000000010400780c */ /* 0x040fe20002fa4270 */
[----:B------:R-:W-:Y:S01]  /*40b0*/  UISETP.NE.AND UP0, UPT, UR28, URZ, UPT ;  /* 0x0000003f1c00728c */ /* 0x000fe2000bf05270 */
[----:B------:R1:W3:Y:S01]  /*40c0*/  MUFU.TANH R62, R6 ;  /* 0x00000006003e7308 */ /* 0x0002e20000002400 */
[C---:B------:R-:W-:Y:S01]  /*40d0*/  ISETP.GT.AND P2, PT, R4.reuse, 0x8, P2 ;  /* 0x000000080400780c */ /* 0x040fe20001744270 */
[----:B------:R-:W-:Y:S01]  /*40e0*/  UISETP.NE.AND UP5, UPT, UR40, URZ, UPT ;  /* 0x0000003f2800728c */ /* 0x000fe2000bfa5270 */
[----:B------:R-:W-:Y:S01]  /*40f0*/  PLOP3.LUT P1, PT, PT, PT, UP1, 0x40, 0x0 ;  /* 0x000000000000781c */ /* 0x000fe20003f2e818 */
[----:B------:R-:W-:Y:S01]  /*4100*/  UISETP.NE.AND UP1, UPT, UR26, URZ, UPT ;  /* 0x0000003f1a00728c */ /* 0x000fe2000bf25270 */
[----:B------:R-:W-:Y:S01]  /*4110*/  PLOP3.LUT P0, PT, PT, PT, UP2, 0x40, 0x0 ;  /* 0x000000000000781c */ /* 0x000fe20003f0e828 */
[----:B------:R-:W-:Y:S01]  /*4120*/  UISETP.NE.AND UP2, UPT, UR27, URZ, UPT ;  /* 0x0000003f1b00728c */ /* 0x000fe2000bf45270 */
[----:B------:R-:W-:Y:S01]  /*4130*/  FSEL R52, R43, -INF , !P6 ;  /* 0xff8000002b347808 */ /* 0x000fe20007000000 */
[----:B------:R-:W-:Y:S01]  /*4140*/  UISETP.NE.AND UP4, UPT, UR39, URZ, UPT ;  /* 0x0000003f2700728c */ /* 0x000fe2000bf85270 */
[----:B------:R-:W-:Y:S01]  /*4150*/  PLOP3.LUT P6, PT, PT, PT, UP3, 0x40, 0x0 ;  /* 0x000000000000781c */ /* 0x000fe20003fce838 */
[----:B------:R-:W-:Y:S01]  /*4160*/  UISETP.NE.AND UP3, UPT, UR25, URZ, UPT ;  /* 0x0000003f1900728c */ /* 0x000fe2000bf65270 */
[C---:B------:R-:W-:Y:S01]  /*4170*/  ISETP.LT.OR P5, PT, R5.reuse, 0x2, P5 ;  /* 0x000000020500780c */ /* 0x040fe20002fa1670 */
[----:B------:R4:W2:Y:S01]  /*4180*/  MUFU.TANH R50, R7 ;  /* 0x0000000700327308 */ /* 0x0008a20000002400 */
[----:B------:R-:W-:Y:S01]  /*4190*/  ISETP.LT.OR P2, PT, R5, 0x9, P2 ;  /* 0x000000090500780c */ /* 0x000fe20001741670 */
[----:B------:R-:W-:Y:S01]  /*41a0*/  FMUL.FTZ R16, R97, c[0x0][0x320] ;  /* 0x0000c80061107a20 */ /* 0x000fe20000410000 */
[----:B------:R-:W-:Y:S01]  /*41b0*/  ISETP.GT.AND P1, PT, R4, 0x9, P1 ;  /* 0x000000090400780c */ /* 0x000fe20000f24270 */
[----:B-1----:R-:W-:Y:S01]  /*41c0*/  FMUL.FTZ R6, R156, c[0x0][0x320] ;  /* 0x0000c8009c067a20 */ /* 0x002fe20000410000 */
[----:B------:R-:W-:Y:S01]  /*41d0*/  ISETP.GT.AND P6, PT, R4, 0x11, P6 ;  /* 0x000000110400780c */ /* 0x000fe200037c4270 */
[----:B------:R-:W-:Y:S01]  /*41e0*/  FMUL.FTZ R14, R152, c[0x0][0x320] ;  /* 0x0000c800980e7a20 */ /* 0x000fe20000410000 */
[----:B------:R-:W-:Y:S01]  /*41f0*/  FSEL R51, R41, -INF , !P5 ;  /* 0xff80000029337808 */ /* 0x000fe20006800000 */
[----:B------:R1:W1:Y:S01]  /*4200*/  MUFU.TANH R55, R6 ;  /* 0x0000000600377308 */ /* 0x0002620000002400 */
[----:B------:R-:W-:Y:S01]  /*4210*/  FSEL R56, R40, -INF , !P2 ;  /* 0xff80000028387808 */ /* 0x000fe20005000000 */
[----:B------:R-:W-:Y:S01]  /*4220*/  FMUL.FTZ R13, R113, c[0x0][0x320] ;  /* 0x0000c800710d7a20 */ /* 0x000fe20000410000 */
[----:B------:R-:W-:Y:S01]  /*4230*/  PLOP3.LUT P5, PT, PT, PT, UP0, 0x40, 0x0 ;  /* 0x000000000000781c */ /* 0x000fe20003fae808 */
[----:B------:R-:W-:Y:S01]  /*4240*/  UISETP.NE.AND UP0, UPT, UR24, URZ, UPT ;  /* 0x0000003f1800728c */ /* 0x000fe2000bf05270 */
[----:B------:R-:W-:Y:S01]  /*4250*/  PLOP3.LUT P2, PT, PT, PT, UP2, 0x40, 0x0 ;  /* 0x000000000000781c */ /* 0x000fe20003f4e828 */
[----:B------:R-:W-:Y:S01]  /*4260*/  UISETP.NE.AND UP2, UPT, UR23, URZ, UPT ;  /* 0x0000003f1700728c */ /* 0x000fe2000bf45270 */
[----:B------:R-:W-:Y:S01]  /*4270*/  ISETP.GT.AND P0, PT, R4, 0x10, P0 ;  /* 0x000000100400780c */ /* 0x000fe20000704270 */
[----:B------:R-:W-:Y:S01]  /*4280*/  FMUL.FTZ R12, R149, c[0x0][0x320] ;  /* 0x0000c800950c7a20 */ /* 0x000fe20000410000 */
[C---:B------:R-:W-:Y:S01]  /*4290*/  ISETP.LT.OR P1, PT, R5.reuse, 0xa, P1 ;  /* 0x0000000a0500780c */ /* 0x040fe20000f21670 */
[----:B------:R-:W-:Y:S01]  /*42a0*/  FMUL.FTZ R11, R120, c[0x0][0x320] ;  /* 0x0000c800780b7a20 */ /* 0x000fe20000410000 */
[----:B------:R-:W-:Y:S01]  /*42b0*/  ISETP.LT.OR P6, PT, R5, 0x12, P6 ;  /* 0x000000120500780c */ /* 0x000fe200037c1670 */
[----:B------:R-:W-:Y:S01]  /*42c0*/  FMUL.FTZ R8, R121, c[0x0][0x320] ;  /* 0x0000c80079087a20 */ /* 0x000fe20000410000 */
[----:B------:R-:W-:Y:S01]  /*42d0*/  ISETP.LT.OR P0, PT, R5, 0x11, P0 ;  /* 0x000000110500780c */ /* 0x000fe20000701670 */
[----:B----4-:R-:W-:Y:S01]  /*42e0*/  FMUL.FTZ R7, R153, c[0x0][0x320] ;  /* 0x0000c80099077a20 */ /* 0x010fe20000410000 */
[----:B------:R-:W-:Y:S01]  /*42f0*/  ISETP.GT.AND P2, PT, R4, 0x19, P2 ;  /* 0x000000190400780c */ /* 0x000fe20001744270 */
[----:B-1----:R-:W-:Y:S01]  /*4300*/  FMUL.FTZ R6, R140, c[0x0][0x320] ;  /* 0x0000c8008c067a20 */ /* 0x002fe20000410000 */
[----:B------:R-:W-:Y:S01]  /*4310*/  FSEL R57, R38, -INF , !P1 ;  /* 0xff80000026397808 */ /* 0x000fe20004800000 */
[----:B------:R-:W-:Y:S01]  /*4320*/  FMUL.FTZ R10, R137, c[0x0][0x320] ;  /* 0x0000c800890a7a20 */ /* 0x000fe20000410000 */
[----:B------:R-:W-:Y:S01]  /*4330*/  PLOP3.LUT P1, PT, PT, PT, UP1, 0x40, 0x0 ;  /* 0x000000000000781c */ /* 0x000fe20003f2e818 */
[----:B------:R1:W4:Y:S01]  /*4340*/  MUFU.TANH R60, R6 ;  /* 0x00000006003c7308 */ /* 0x0003220000002400 */
[----:B------:R-:W-:Y:S01]  /*4350*/  ISETP.GT.AND P5, PT, R4, 0x18, P5 ;  /* 0x000000180400780c */ /* 0x000fe20002fa4270 */
[----:B------:R-:W-:Y:S01]  /*4360*/  UISETP.NE.AND UP1, UPT, UR22, URZ, UPT ;  /* 0x0000003f1600728c */ /* 0x000fe2000bf25270 */
[----:B------:R-:W-:Y:S01]  /*4370*/  FSEL R65, R24, -INF , !P6 ;  /* 0xff80000018417808 */ /* 0x000fe20007000000 */
[----:B------:R-:W-:Y:S01]  /*4380*/  FMUL.FTZ R9, R108, c[0x0][0x320] ;  /* 0x0000c8006c097a20 */ /* 0x000fe20000410000 */
[----:B------:R-:W-:Y:S01]  /*4390*/  PLOP3.LUT P6, PT, PT, PT, UP0, 0x40, 0x0 ;  /* 0x000000000000781c */ /* 0x000fe20003fce808 */
[----:B------:R-:W-:Y:S01]  /*43a0*/  UISETP.NE.AND UP0, UPT, UR21, URZ, UPT ;  /* 0x0000003f1500728c */ /* 0x000fe2000bf05270 */
[----:B------:R-:W-:Y:S01]  /*43b0*/  FSEL R64, R28, -INF , !P0 ;  /* 0xff8000001c407808 */ /* 0x000fe20004000000 */
[----:B------:R-:W2:Y:S01]  /*43c0*/  MUFU.TANH R53, R17 ;  /* 0x0000001100357308 */ /* 0x000ea20000002400 */
[----:B------:R-:W-:-:S02]  /*43d0*/  ISETP.LT.OR P2, PT, R5, 0x1a, P2 ;  /* 0x0000001a0500780c */ /* 0x000fc40001741670 */
[----:B------:R-:W-:Y:S01]  /*43e0*/  PLOP3.LUT P0, PT, PT, PT, UP3, 0x40, 0x0 ;  /* 0x000000000000781c */ /* 0x000fe20003f0e838 */
[----:B------:R-:W-:Y:S01]  /*43f0*/  UISETP.NE.AND UP3, UPT, UR18, URZ, UPT ;  /* 0x0000003f1200728c */ /* 0x000fe2000bf65270 */
[----:B------:R-:W-:Y:S02]  /*4400*/  ISETP.LT.OR P5, PT, R5, 0x19, P5 ;  /* 0x000000190500780c */ /* 0x000fe40002fa1670 */
[C---:B------:R-:W-:Y:S01]  /*4410*/  ISETP.GT.AND P6, PT, R4.reuse, 0x28, P6 ;  /* 0x000000280400780c */ /* 0x040fe200037c4270 */
[----:B-1----:R-:W-:Y:S01]  /*4420*/  FMUL.FTZ R6, R141, c[0x0][0x320] ;  /* 0x0000c8008d067a20 */ /* 0x002fe20000410000 */
[----:B------:R-:W-:Y:S01]  /*4430*/  FSEL R45, R45, -INF , !P2 ;  /* 0xff8000002d2d7808 */ /* 0x000fe20005000000 */
[----:B------:R-:W1:Y:S01]  /*4440*/  MUFU.TANH R54, R16 ;  /* 0x0000001000367308 */ /* 0x000e620000002400 */
[----:B------:R-:W-:Y:S01]  /*4450*/  PLOP3.LUT P2, PT, PT, PT, UP1, 0x40, 0x0 ;  /* 0x000000000000781c */ /* 0x000fe20003f4e818 */
[----:B------:R-:W-:Y:S01]  /*4460*/  UISETP.NE.AND UP1, UPT, UR19, URZ, UPT ;  /* 0x0000003f1300728c */ /* 0x000fe2000bf25270 */
[----:B------:R-:W-:-:S02]  /*4470*/  ISETP.GT.AND P0, PT, R4, 0x21, P0 ;  /* 0x000000210400780c */ /* 0x000fc40000704270 */
[----:B------:R-:W-:Y:S02]  /*4480*/  FSEL R46, R46, -INF , !P5 ;  /* 0xff8000002e2e7808 */ /* 0x000fe40006800000 */
[----:B------:R-:W-:Y:S01]  /*4490*/  ISETP.GT.AND P1, PT, R4, 0x20, P1 ;  /* 0x000000200400780c */ /* 0x000fe20000f24270 */
[----:B------:R5:W1:Y:S01]  /*44a0*/  MUFU.TANH R58, R6 ;  /* 0x00000006003a7308 */ /* 0x000a620000002400 */
[----:B------:R-:W-:Y:S01]  /*44b0*/  PLOP3.LUT P5, PT, PT, PT, UP2, 0x40, 0x0 ;  /* 0x000000000000781c */ /* 0x000fe20003fae828 */
[----:B------:R-:W-:Y:S01]  /*44c0*/  UISETP.NE.AND UP2, UPT, UR20, URZ, UPT ;  /* 0x0000003f1400728c */ /* 0x000fe2000bf45270 */
[C---:B------:R-:W-:Y:S02]  /*44d0*/  ISETP.LT.OR P6, PT, R5.reuse, 0x29, P6 ;  /* 0x000000290500780c */ /* 0x040fe400037c1670 */
[C---:B------:R-:W-:Y:S02]  /*44e0*/  ISETP.LT.OR P0, PT, R5.reuse, 0x22, P0 ;  /* 0x000000220500780c */ /* 0x040fe40000701670 */
[----:B------:R-:W-:Y:S01]  /*44f0*/  ISETP.LT.OR P1, PT, R5, 0x21, P1 ;  /* 0x000000210500780c */ /* 0x000fe20000f21670 */
[----:B------:R-:W1:Y:S01]  /*4500*/  MUFU.TANH R43, R15 ;  /* 0x0000000f002b7308 */ /* 0x000e620000002400 */
[----:B------:R-:W-:-:S02]  /*4510*/  FSEL R112, R39, -INF , !P6 ;  /* 0xff80000027707808 */ /* 0x000fc40007000000 */
[----:B------:R-:W-:Y:S01]  /*4520*/  PLOP3.LUT P6, PT, PT, PT, UP1, 0x40, 0x0 ;  /* 0x000000000000781c */ /* 0x000fe20003fce818 */
[----:B------:R-:W-:Y:S01]  /*4530*/  UISETP.NE.AND UP1, UPT, UR15, URZ, UPT ;  /* 0x0000003f0f00728c */ /* 0x000fe2000bf25270 */
[----:B------:R-:W-:Y:S02]  /*4540*/  FSEL R78, R42, -INF , !P0 ;  /* 0xff8000002a4e7808 */ /* 0x000fe40004000000 */
[----:B------:R-:W-:Y:S01]  /*4550*/  FSEL R76, R44, -INF , !P1 ;  /* 0xff8000002c4c7808 */ /* 0x000fe20004800000 */
[----:B-----5:R-:W-:Y:S01]  /*4560*/  FMUL.FTZ R6, R104, c[0x0][0x320] ;  /* 0x0000c80068067a20 */ /* 0x020fe20000410000 */
[----:B------:R-:W-:Y:S01]  /*4570*/  PLOP3.LUT P0, PT, PT, PT, UP2, 0x40, 0x0 ;  /* 0x000000000000781c */ /* 0x000fe20003f0e828 */
[----:B------:R-:W-:Y:S01]  /*4580*/  UISETP.NE.AND UP2, UPT, UR16, URZ, UPT ;  /* 0x0000003f1000728c */ /* 0x000fe2000bf45270 */
[----:B------:R-:W-:Y:S01]  /*4590*/  PLOP3.LUT P1, PT, PT, PT, UP0, 0x40, 0x0 ;  /* 0x000000000000781c */ /* 0x000fe20003f2e808 */
[----:B------:R5:W1:Y:S01]  /*45a0*/  MUFU.TANH R61, R6 ;  /* 0x00000006003d7308 */ /* 0x000a620000002400 */
[C---:B------:R-:W-:Y:S01]  /*45b0*/  ISETP.GT.AND P6, PT, R4.reuse, 0x39, P6 ;  /* 0x000000390400780c */ /* 0x040fe200037c4270 */
[----:B------:R-:W-:Y:S01]  /*45c0*/  UISETP.NE.AND UP0, UPT, UR17, URZ, UPT ;  /* 0x0000003f1100728c */ /* 0x000fe2000bf05270 */
[----:B------:R-:W-:-:S02]  /*45d0*/  ISETP.GT.AND P0, PT, R4, 0x38, P0 ;  /* 0x000000380400780c */ /* 0x000fc40000704270 */
[C---:B------:R-:W-:Y:S02]  /*45e0*/  ISETP.GT.AND P5, PT, R4.reuse, 0x29, P5 ;  /* 0x000000290400780c */ /* 0x040fe40002fa4270 */
[C---:B------:R-:W-:Y:S01]  /*45f0*/  ISETP.GT.AND P2, PT, R4.reuse, 0x30, P2 ;  /* 0x000000300400780c */ /* 0x040fe20001744270 */
[----:B------:R-:W1:Y:S01]  /*4600*/  MUFU.TANH R41, R14 ;  /* 0x0000000e00297308 */ /* 0x000e620000002400 */
[----:B------:R-:W-:Y:S02]  /*4610*/  ISETP.GT.AND P1, PT, R4, 0x31, P1 ;  /* 0x000000310400780c */ /* 0x000fe40000f24270 */
[C---:B------:R-:W-:Y:S02]  /*4620*/  ISETP.LT.OR P6, PT, R5.reuse, 0x3a, P6 ;  /* 0x0000003a0500780c */ /* 0x040fe400037c1670 */
[C---:B------:R-:W-:Y:S02]  /*4630*/  ISETP.LT.OR P0, PT, R5.reuse, 0x39, P0 ;  /* 0x000000390500780c */ /* 0x040fe40000701670 */
[----:B------:R-:W-:Y:S01]  /*4640*/  ISETP.LT.OR P5, PT, R5, 0x2a, P5 ;  /* 0x0000002a0500780c */ /* 0x000fe20002fa1670 */
[----:B-----5:R-:W-:Y:S01]  /*4650*/  FMUL.FTZ R6, R105, c[0x0][0x320] ;  /* 0x0000c80069067a20 */ /* 0x020fe20000410000 */
[C---:B------:R-:W-:Y:S01]  /*4660*/  ISETP.LT.OR P2, PT, R5.reuse, 0x31, P2 ;  /* 0x000000310500780c */ /* 0x040fe20001741670 */
[----:B------:R-:W1:Y:S01]  /*4670*/  MUFU.TANH R40, R13 ;  /* 0x0000000d00287308 */ /* 0x000e620000002400 */
[----:B------:R-:W-:-:S02]  /*4680*/  ISETP.LT.OR P1, PT, R5, 0x32, P1 ;  /* 0x000000320500780c */ /* 0x000fc40000f21670 */
[----:B------:R-:W-:Y:S02]  /*4690*/  FSEL R131, R33, -INF , !P6 ;  /* 0xff80000021837808 */ /* 0x000fe40007000000 */
[----:B------:R-:W-:Y:S02]  /*46a0*/  FSEL R127, R34, -INF , !P0 ;  /* 0xff800000227f7808 */ /* 0x000fe40004000000 */
[----:B------:R-:W-:Y:S01]  /*46b0*/  FSEL R118, R37, -INF , !P5 ;  /* 0xff80000025767808 */ /* 0x000fe20006800000 */
[----:B------:R5:W1:Y:S01]  /*46c0*/  MUFU.TANH R59, R6 ;  /* 0x00000006003b7308 */ /* 0x000a620000002400 */
[----:B------:R-:W-:Y:S02]  /*46d0*/  FSEL R126, R36, -INF , !P2 ;  /* 0xff800000247e7808 */ /* 0x000fe40005000000 */
[----:B------:R-:W-:Y:S02]  /*46e0*/  FSEL R128, R35, -INF , !P1 ;  /* 0xff80000023807808 */ /* 0x000fe40004800000 */
[----:B------:R-:W-:Y:S01]  /*46f0*/  PLOP3.LUT P0, PT, PT, PT, UP1, 0x40, 0x0 ;  /* 0x000000000000781c */ /* 0x000fe20003f0e818 */
[----:B------:R-:W-:Y:S01]  /*4700*/  UISETP.NE.AND UP1, UPT, UR35, URZ, UPT ;  /* 0x0000003f2300728c */ /* 0x000fe2000bf25270 */
[----:B------:R-:W-:Y:S01]  /*4710*/  PLOP3.LUT P5, PT, PT, PT, UP3, 0x40, 0x0 ;  /* 0x000000000000781c */ /* 0x000fe20003fae838 */
[----:B------:R-:W-:Y:S01]  /*4720*/  UISETP.NE.AND UP3, UPT, UR38, URZ, UPT ;  /* 0x0000003f2600728c */ /* 0x000fe2000bf65270 */
[----:B------:R-:W-:Y:S01]  /*4730*/  PLOP3.LUT P2, PT, PT, PT, UP0, 0x40, 0x0 ;  /* 0x000000000000781c */ /* 0x000fe20003f4e808 */
[----:B------:R-:W-:Y:S01]  /*4740*/  UISETP.NE.AND UP0, UPT, UR37, URZ, UPT ;  /* 0x0000003f2500728c */ /* 0x000fe2000bf05270 */
[----:B------:R-:W-:Y:S01]  /*4750*/  PLOP3.LUT P1, PT, PT, PT, UP2, 0x40, 0x0 ;  /* 0x000000000000781c */ /* 0x000fe20003f2e828 */
[----:B------:R-:W1:Y:S01]  /*4760*/  MUFU.TANH R38, R12 ;  /* 0x0000000c00267308 */ /* 0x000e620000002400 */
[C---:B------:R-:W-:Y:S01]  /*4770*/  ISETP.GT.AND P0, PT, R4.reuse, 0x49, P0 ;  /* 0x000000490400780c */ /* 0x040fe20000704270 */
[----:B------:R-:W-:Y:S01]  /*4780*/  UISETP.NE.AND UP2, UPT, UR36, URZ, UPT ;  /* 0x0000003f2400728c */ /* 0x000fe2000bf45270 */
[C---:B------:R-:W-:Y:S01]  /*4790*/  ISETP.GT.AND P5, PT, R4.reuse, 0x40, P5 ;  /* 0x000000400400780c */ /* 0x040fe20002fa4270 */
[----:B-----5:R-:W-:Y:S01]  /*47a0*/  FMUL.FTZ R6, R157, c[0x0][0x320] ;  /* 0x0000c8009d067a20 */ /* 0x020fe20000410000 */
[----:B------:R-:W-:-:S02]  /*47b0*/  ISETP.GT.AND P2, PT, R4, 0x41, P2 ;  /* 0x000000410400780c */ /* 0x000fc40001744270 */
[----:B------:R-:W-:Y:S01]  /*47c0*/  ISETP.GT.AND P1, PT, R4, 0x48, P1 ;  /* 0x000000480400780c */ /* 0x000fe20000f24270 */
[----:B------:R5:W1:Y:S01]  /*47d0*/  MUFU.TANH R49, R6 ;  /* 0x0000000600317308 */ /* 0x000a620000002400 */
[C---:B------:R-:W-:Y:S02]  /*47e0*/  ISETP.LT.OR P0, PT, R5.reuse, 0x4a, P0 ;  /* 0x0000004a0500780c */ /* 0x040fe40000701670 */
[C---:B------:R-:W-:Y:S02]  /*47f0*/  ISETP.LT.OR P5, PT, R5.reuse, 0x41, P5 ;  /* 0x000000410500780c */ /* 0x040fe40002fa1670 */
[C---:B------:R-:W-:Y:S02]  /*4800*/  ISETP.LT.OR P2, PT, R5.reuse, 0x42, P2 ;  /* 0x000000420500780c */ /* 0x040fe40001741670 */
[----:B------:R-:W-:Y:S01]  /*4810*/  ISETP.LT.OR P1, PT, R5, 0x49, P1 ;  /* 0x000000490500780c */ /* 0x000fe20000f21670 */
[----:B------:R-:W1:Y:S01]  /*4820*/  MUFU.TANH R42, R11 ;  /* 0x0000000b002a7308 */ /* 0x000e620000002400 */
[----:B------:R-:W-:-:S02]  /*4830*/  FSEL R205, R30, -INF , !P0 ;  /* 0xff8000001ecd7808 */ /* 0x000fc40004000000 */
[----:B------:R-:W-:Y:S02]  /*4840*/  FSEL R200, R31, -INF , !P5 ;  /* 0xff8000001fc87808 */ /* 0x000fe40006800000 */
[----:B------:R-:W-:Y:S02]  /*4850*/  FSEL R204, R32, -INF , !P2 ;  /* 0xff80000020cc7808 */ /* 0x000fe40005000000 */
[----:B------:R-:W-:Y:S01]  /*4860*/  FSEL R203, R27, -INF , !P1 ;  /* 0xff8000001bcb7808 */ /* 0x000fe20004800000 */
[----:B-----5:R-:W-:Y:S01]  /*4870*/  FMUL.FTZ R6, R148, c[0x0][0x320] ;  /* 0x0000c80094067a20 */ /* 0x020fe20000410000 */
[----:B------:R-:W-:Y:S01]  /*4880*/  PLOP3.LUT P0, PT, PT, PT, UP0, 0x40, 0x0 ;  /* 0x000000000000781c */ /* 0x000fe20003f0e808 */
[----:B------:R-:W1:Y:S01]  /*4890*/  MUFU.TANH R37, R8 ;  /* 0x0000000800257308 */ /* 0x000e620000002400 */
[----:B------:R-:W-:Y:S02]  /*48a0*/  PLOP3.LUT P6, PT, PT, PT, UP6, 0x40, 0x0 ;  /* 0x000000000000781c */ /* 0x000fe40003fce868 */
[----:B------:R-:W-:-:S02]  /*48b0*/  PLOP3.LUT P5, PT, PT, PT, UP5, 0x40, 0x0 ;  /* 0x000000000000781c */ /* 0x000fc40003fae858 */
[----:B------:R-:W-:Y:S02]  /*48c0*/  PLOP3.LUT P2, PT, PT, PT, UP4, 0x40, 0x0 ;  /* 0x000000000000781c */ /* 0x000fe40003f4e848 */
[----:B------:R-:W-:Y:S01]  /*48d0*/  PLOP3.LUT P1, PT, PT, PT, UP3, 0x40, 0x0 ;  /* 0x000000000000781c */ /* 0x000fe20003f2e838 */
[----:B------:R5:W1:Y:S01]  /*48e0*/  MUFU.TANH R48, R6 ;  /* 0x0000000600307308 */ /* 0x000a620000002400 */
[C---:B------:R-:W-:Y:S02]  /*48f0*/  ISETP.GT.AND P6, PT, R4.reuse, 0x50, P6 ;  /* 0x000000500400780c */ /* 0x040fe400037c4270 */
[C---:B------:R-:W-:Y:S02]  /*4900*/  ISETP.GT.AND P5, PT, R4.reuse, 0x51, P5 ;  /* 0x000000510400780c */ /* 0x040fe40002fa4270 */
[C---:B------:R-:W-:Y:S02]  /*4910*/  ISETP.GT.AND P2, PT, R4.reuse, 0x58, P2 ;  /* 0x000000580400780c */ /* 0x040fe40001744270 */
[----:B------:R-:W-:Y:S01]  /*4920*/  ISETP.GT.AND P1, PT, R4, 0x59, P1 ;  /* 0x000000590400780c */ /* 0x000fe20000f24270 */
[----:B------:R-:W1:Y:S01]  /*4930*/  MUFU.TANH R35, R7 ;  /* 0x0000000700237308 */ /* 0x000e620000002400 */
[----:B------:R-:W-:Y:S01]  /*4940*/  ISETP.LT.OR P6, PT, R5, 0x51, P6 ;  /* 0x000000510500780c */ /* 0x000fe200037c1670 */
[----:B------:R-:W-:Y:S01]  /*4950*/  FMUL.FTZ R4, R109, c[0x0][0x320] ;  /* 0x0000c8006d047a20 */ /* 0x000fe20000410000 */
[----:B------:R-:W-:-:S02]  /*4960*/  ISETP.LT.OR P5, PT, R5, 0x52, P5 ;  /* 0x000000520500780c */ /* 0x000fc40002fa1670 */
[C---:B------:R-:W-:Y:S02]  /*4970*/  ISETP.LT.OR P2, PT, R5.reuse, 0x59, P2 ;  /* 0x000000590500780c */ /* 0x040fe40001741670 */
[----:B------:R-:W-:Y:S01]  /*4980*/  ISETP.LT.OR P1, PT, R5, 0x5a, P1 ;  /* 0x0000005a0500780c */ /* 0x000fe20000f21670 */
[----:B-----5:R-:W-:Y:S01]  /*4990*/  FMUL.FTZ R6, R145, c[0x0][0x320] ;  /* 0x0000c80091067a20 */ /* 0x020fe20000410000 */
[----:B------:R-:W1:Y:S01]  /*49a0*/  MUFU.TANH R31, R10 ;  /* 0x0000000a001f7308 */ /* 0x000e620000002400 */
[----:B------:R-:W-:Y:S02]  /*49b0*/  FSEL R207, R29, -INF , !P6 ;  /* 0xff8000001dcf7808 */ /* 0x000fe40007000000 */
[----:B------:R-:W-:Y:S02]  /*49c0*/  FSEL R229, R26, -INF , !P5 ;  /* 0xff8000001ae57808 */ /* 0x000fe40006800000 */
[----:B------:R-:W-:Y:S02]  /*49d0*/  FSEL R230, R25, -INF , !P2 ;  /* 0xff80000019e67808 */ /* 0x000fe40005000000 */
[----:B------:R-:W-:Y:S01]  /*49e0*/  FSEL R231, R22, -INF , !P1 ;  /* 0xff80000016e77808 */ /* 0x000fe20004800000 */
[----:B------:R5:W1:Y:S08]  /*49f0*/  MUFU.TANH R47, R6 ;  /* 0x00000006002f7308 */ /* 0x000a700000002400 */
[----:B------:R-:W1:Y:S01]  /*4a00*/  MUFU.TANH R34, R9 ;  /* 0x0000000900227308 */ /* 0x000e620000002400 */
[----:B-----5:R-:W-:-:S07]  /*4a10*/  FMUL.FTZ R6, R136, c[0x0][0x320] ;  /* 0x0000c80088067a20 */ /* 0x020fce0000410000 */
[----:B------:R-:W1:Y:S08]  /*4a20*/  MUFU.TANH R32, R4 ;  /* 0x0000000400207308 */ /* 0x000e700000002400 */
[----:B------:R5:W1:Y:S02]  /*4a30*/  MUFU.TANH R33, R6 ;  /* 0x0000000600217308 */ /* 0x000a640000002400 */
[----:B-----5:R-:W5:Y:S02]  /*4a40*/  SHFL.IDX PT, R6, R18, 0x2, 0x1c1f ;  /* 0x005c1f0012067f89 */ /* 0x020f6400000e0000 */
[----:B-----5:R-:W-:-:S02]  /*4a50*/  IMAD.IADD R5, R19, 0x1, R6 ;  /* 0x0000000113057824 */ /* 0x020fc400078e0206 */
[----:B------:R-:W-:-:S03]  /*4a60*/  IMAD.IADD R4, R21, 0x1, R6 ;  /* 0x0000000115047824 */ /* 0x000fc600078e0206 */
[----:B------:R-:W-:Y:S01]  /*4a70*/  IMNMX R5, R5, R20, PT ;  /* 0x0000001405057217 */ /* 0x000fe20003800200 */
[----:B------:R-:W-:Y:S05]  /*4a80*/  @P0 BRA `(.L_x_159) ;  /* 0x0000015000000947 */ /* 0x000fea0003800000 */
[----:B-1234-:R-:W-:Y:S01]  /*4a90*/  IMAD.U32 R7, RZ, RZ, UR10 ;  /* 0x0000000aff077e24 */ /* 0x01efe2000f8e00ff */
        /* <DEDUP_REMOVED lines=11> */
.L_x_161:
[----:B------:R-:W-:-:S04]  /*4b50*/  MOV R7, c[0x0][0x32c] ;  /* 0x0000cb0000077a02 */ /* 0x000fc80000000f00 */
[----:B------:R-:W-:-:S13]  /*4b60*/  ISETP.NE.AND P0, PT, R7, 0x1, PT ;  /* 0x000000010700780c */ /* 0x000fda0003f05270 */
[----:B------:R-:W-:-:S05]  /*4b70*/  @P0 IMAD.HI.U32 R7, R6, c[0x0][0x330], RZ ;  /* 0x0000cc0006070a27 */ /* 0x000fca00078e00ff */
[----:B------:R-:W-:Y:S02]  /*4b80*/  @P0 SHF.R.U32.HI R6, RZ, c[0x0][0x334], R7 ;  /* 0x0000cd00ff060a19 */ /* 0x000fe40000011607 */
.L_x_162:
[----:B------:R-:W-:Y:S05]  /*4b90*/  BSYNC B0 ;  /* 0x0000000000007941 */ /* 0x000fea0003800000 */
.L_x_160:
[----:B------:R-:W-:-:S05]  /*4ba0*/  IMAD R6, R6, c[0x0][0x32c], R23 ;  /* 0x0000cb0006067a24 */ /* 0x000fca00078e0217 */
[----:B------:R-:W-:Y:S02]  /*4bb0*/  IADD3 R7, R6, c[0x0][0x32c], RZ ;  /* 0x0000cb0006077a10 */ /* 0x000fe40007ffe0ff */
[----:B------:R-:W-:Y:S02]  /*4bc0*/  IMNMX R4, R4, R6, !PT ;  /* 0x0000000604047217 */ /* 0x000fe40007800200 */
[----:B------:R-:W-:Y:S02]  /*4bd0*/  IMNMX R5, R5, R7, PT ;  /* 0x0000000705057217 */ /* 0x000fe40003800200 */
.L_x_159:
[----:B-1234-:R-:W-:Y:S01]  /*4be0*/  FMUL.FTZ R6, R103, c[0x0][0x320] ;  /* 0x0000c80067067a20 */ /* 0x01efe20000410000 */
[----:B------:R-:W-:Y:S01]  /*4bf0*/  UP2UR UR37, UPR, URZ, 0x1 ;  /* 0x000000013f257883 */ /* 0x000fe20008000000 */
[----:B------:R-:W-:Y:S01]  /*4c00*/  FMUL.FTZ R16, R107, c[0x0][0x320] ;  /* 0x0000c8006b107a20 */ /* 0x000fe20000410000 */
[----:B------:R-:W-:Y:S01]  /*4c10*/  UISETP.NE.AND UP0, UPT, UR34, URZ, UPT ;  /* 0x0000003f2200728c */ /* 0x000fe2000bf05270 */
[----:B------:R1:W2:Y:S01]  /*4c20*/  MUFU.TANH R39, R6 ;  /* 0x0000000600277308 */ /* 0x0002a20000002400 */
[----:B------:R-:W-:Y:S01]  /*4c30*/  UP2UR UR40, UPR, URZ, 0x20 ;  /* 0x000000203f287883 */ /* 0x000fe20008000000 */
[----:B------:R-:W-:Y:S01]  /*4c40*/  FMUL.FTZ R15, R146, c[0x0][0x320] ;  /* 0x0000c800920f7a20 */ /* 0x000fe20000410000 */
[----:B------:R-:W-:Y:S01]  /*4c50*/  UP2UR UR39, UPR, URZ, 0x10 ;  /* 0x000000103f277883 */ /* 0x000fe20008000000 */
[----:B------:R-:W-:Y:S01]  /*4c60*/  FMUL.FTZ R14, R147, c[0x0][0x320] ;  /* 0x0000c800930e7a20 */ /* 0x000fe20000410000 */
[----:B------:R-:W-:Y:S01]  /*4c70*/  UISETP.NE.AND UP5, UPT, UR33, URZ, UPT ;  /* 0x0000003f2100728c */ /* 0x000fe2000bfa5270 */
[----:B------:R-:W-:Y:S01]  /*4c80*/  PLOP3.LUT P6, PT, PT, PT, UP0, 0x40, 0x0 ;  /* 0x000000000000781c */ /* 0x000fe20003fce808 */
[----:B------:R-:W-:Y:S01]  /*4c90*/  UISETP.NE.AND UP4, UPT, UR32, URZ, UPT ;  /* 0x0000003f2000728c */ /* 0x000fe2000bf85270 */
[----:B------:R-:W3:Y:S01]  /*4ca0*/  MUFU.TANH R36, R16 ;  /* 0x0000001000247308 */ /* 0x000ee20000002400 */
[----:B------:R-:W-:Y:S01]  /*4cb0*/  UP2UR UR38, UPR, URZ, 0x8 ;  /* 0x000000083f267883 */ /* 0x000fe20008000000 */
[C---:B------:R-:W-:Y:S01]  /*4cc0*/  ISETP.GT.AND P6, PT, R4.reuse, RZ, P6 ;  /* 0x000000ff0400720c */ /* 0x040fe200037c4270 */
[----:B------:R-:W-:Y:S01]  /*4cd0*/  UISETP.NE.AND UP3, UPT, UR30, URZ, UPT ;  /* 0x0000003f1e00728c */ /* 0x000fe2000bf65270 */
[----:B------:R-:W-:Y:S01]  /*4ce0*/  PLOP3.LUT P5, PT, PT, PT, UP5, 0x40, 0x0 ;  /* 0x000000000000781c */ /* 0x000fe20003fae858 */
[----:B------:R-:W-:Y:S01]  /*4cf0*/  UP2UR UR35, UPR, URZ, 0x2 ;  /* 0x000000023f237883 */ /* 0x000fe20008000000 */
[----:B------:R-:W-:Y:S01]  /*4d00*/  PLOP3.LUT P2, PT, PT, PT, UP4, 0x40, 0x0 ;  /* 0x000000000000781c */ /* 0x000fe20003f4e848 */
[----:B------:R-:W-:Y:S01]  /*4d10*/  UISETP.NE.AND UP1, UPT, UR31, URZ, UPT ;  /* 0x0000003f1f00728c */ /* 0x000fe2000bf25270 */
[----:B-1----:R-:W-:Y:S01]  /*4d20*/  FMUL.FTZ R6, R151, c[0x0][0x320] ;  /* 0x0000c80097067a20 */ /* 0x002fe20000410000 */
[----:B------:R-:W-:Y:S01]  /*4d30*/  UP2UR UR36, UPR, URZ, 0x4 ;  /* 0x000000043f247883 */ /* 0x000fe20008000000 */
[----:B------:R-:W-:Y:S01]  /*4d40*/  PLOP3.LUT P0, PT, PT, PT, UP3, 0x40, 0x0 ;  /* 0x000000000000781c */ /* 0x000fe20003f0e838 */
[----:B------:R-:W-:Y:S01]  /*4d50*/  UISETP.NE.AND UP2, UPT, UR29, URZ, UPT ;  /* 0x0000003f1d00728c */ /* 0x000fe2000bf45270 */
[----:B------:R1:W4:Y:S01]  /*4d60*/  MUFU.TANH R29, R6 ;  /* 0x00000006001d7308 */ /* 0x0003220000002400 */
[----:B------:R-:W-:Y:S01]  /*4d70*/  ISETP.LT.OR P6, PT, R5, 0x1, P6 ;  /* 0x000000010500780c */ /* 0x000fe200037c1670 */
[----:B------:R-:W-:Y:S01]  /*4d80*/  UISETP.NE.AND UP0, UPT, UR28, URZ, UPT ;  /* 0x0000003f1c00728c */ /* 0x000fe2000bf05270 */
[----:B------:R-:W-:Y:S01]  /*4d90*/  PLOP3.LUT P1, PT, PT, PT, UP1, 0x40, 0x0 ;  /* 0x000000000000781c */ /* 0x000fe20003f2e818 */
[----:B------:R-:W-:Y:S01]  /*4da0*/  UISETP.NE.AND UP3, UPT, UR27, URZ, UPT ;  /* 0x0000003f1b00728c */ /* 0x000fe2000bf65270 */
[C---:B------:R-:W-:Y:S01]  /*4db0*/  ISETP.GT.AND P5, PT, R4.reuse, 0x1, P5 ;  /* 0x000000010400780c */ /* 0x040fe20002fa4270 */
[----:B------:R-:W-:Y:S01]  /*4dc0*/  UISETP.NE.AND UP1, UPT, UR26, URZ, UPT ;  /* 0x0000003f1a00728c */ /* 0x000fe2000bf25270 */
[C---:B------:R-:W-:Y:S01]  /*4dd0*/  ISETP.GT.AND P2, PT, R4.reuse, 0x8, P2 ;  /* 0x000000080400780c */ /* 0x040fe20001744270 */
[----:B------:R-:W2:Y:S01]  /*4de0*/  MUFU.TANH R16, R15 ;  /* 0x0000000f00107308 */ /* 0x000ea20000002400 */
[----:B------:R-:W-:Y:S01]  /*4df0*/  ISETP.GT.AND P0, PT, R4, 0x10, P0 ;  /* 0x000000100400780c */ /* 0x000fe20000704270 */
[----:B------:R-:W-:Y:S01]  /*4e00*/  FMUL.FTZ R11, R111, c[0x0][0x320] ;  /* 0x0000c8006f0b7a20 */ /* 0x000fe20000410000 */
[----:B------:R-:W-:Y:S01]  /*4e10*/  FSEL R120, R55, -INF , !P6 ;  /* 0xff80000037787808 */ /* 0x000fe20007000000 */
[----:B------:R-:W-:Y:S01]  /*4e20*/  FMUL.FTZ R10, R155, c[0x0][0x320] ;  /* 0x0000c8009b0a7a20 */ /* 0x000fe20000410000 */
[----:B------:R-:W-:Y:S01]  /*4e30*/  PLOP3.LUT P6, PT, PT, PT, UP2, 0x40, 0x0 ;  /* 0x000000000000781c */ /* 0x000fe20003fce828 */
[----:B------:R-:W-:Y:S01]  /*4e40*/  UISETP.NE.AND UP2, UPT, UR25, URZ, UPT ;  /* 0x0000003f1900728c */ /* 0x000fe2000bf45270 */
[C---:B------:R-:W-:Y:S01]  /*4e50*/  ISETP.LT.OR P5, PT, R5.reuse, 0x2, P5 ;  /* 0x000000020500780c */ /* 0x040fe20002fa1670 */
[----:B-1----:R-:W-:Y:S01]  /*4e60*/  FMUL.FTZ R6, R98, c[0x0][0x320] ;  /* 0x0000c80062067a20 */ /* 0x002fe20000410000 */
[----:B------:R-:W-:Y:S01]  /*4e70*/  ISETP.GT.AND P1, PT, R4, 0x9, P1 ;  /* 0x000000090400780c */ /* 0x000fe20000f24270 */
[----:B------:R-:W1:Y:S01]  /*4e80*/  MUFU.TANH R15, R14 ;  /* 0x0000000e000f7308 */ /* 0x000e620000002400 */
[C---:B------:R-:W-:Y:S01]  /*4e90*/  ISETP.LT.OR P2, PT, R5.reuse, 0x9, P2 ;  /* 0x000000090500780c */ /* 0x040fe20001741670 */
[----:B------:R-:W-:Y:S01]  /*4ea0*/  FMUL.FTZ R9, R158, c[0x0][0x320] ;  /* 0x0000c8009e097a20 */ /* 0x000fe20000410000 */
[----:B------:R-:W-:Y:S01]  /*4eb0*/  ISETP.LT.OR P0, PT, R5, 0x11, P0 ;  /* 0x000000110500780c */ /* 0x000fe20000701670 */
[----:B------:R-:W-:Y:S01]  /*4ec0*/  FMUL.FTZ R13, R102, c[0x0][0x320] ;  /* 0x0000c800660d7a20 */ /* 0x000fe20000410000 */
[----:B------:R-:W-:Y:S01]  /*4ed0*/  ISETP.GT.AND P6, PT, R4, 0x11, P6 ;  /* 0x000000110400780c */ /* 0x000fe200037c4270 */
[----:B------:R-:W-:Y:S01]  /*4ee0*/  FMUL.FTZ R8, R159, c[0x0][0x320] ;  /* 0x0000c8009f087a20 */ /* 0x000fe20000410000 */
[----:B------:R-:W-:Y:S01]  /*4ef0*/  ISETP.LT.OR P1, PT, R5, 0xa, P1 ;  /* 0x0000000a0500780c */ /* 0x000fe20000f21670 */
[----:B------:R5:W1:Y:S01]  /*4f00*/  MUFU.TANH R44, R6 ;  /* 0x00000006002c7308 */ /* 0x000a620000002400 */
[----:B------:R-:W-:Y:S01]  /*4f10*/  FSEL R124, R48, -INF , !P2 ;  /* 0xff800000307c7808 */ /* 0x000fe20005000000 */
[----:B------:R-:W-:Y:S01]  /*4f20*/  UISETP.NE.AND UP5, UPT, UR40, URZ, UPT ;  /* 0x0000003f2800728c */ /* 0x000fe2000bfa5270 */
[----:B------:R-:W-:Y:S01]  /*4f30*/  PLOP3.LUT P2, PT, PT, PT, UP3, 0x40, 0x0 ;  /* 0x000000000000781c */ /* 0x000fe20003f4e838 */
[----:B------:R-:W-:Y:S01]  /*4f40*/  UISETP.NE.AND UP3, UPT, UR23, URZ, UPT ;  /* 0x0000003f1700728c */ /* 0x000fe2000bf65270 */
[----:B------:R-:W-:Y:S01]  /*4f50*/  FSEL R129, R41, -INF , !P0 ;  /* 0xff80000029817808 */ /* 0x000fe20004000000 */
[----:B------:R-:W-:Y:S01]  /*4f60*/  UISETP.NE.AND UP4, UPT, UR39, URZ, UPT ;  /* 0x0000003f2700728c */ /* 0x000fe2000bf85270 */
[----:B------:R-:W-:Y:S01]  /*4f70*/  PLOP3.LUT P0, PT, PT, PT, UP2, 0x40, 0x0 ;  /* 0x000000000000781c */ /* 0x000fe20003f0e828 */
[----:B------:R-:W-:Y:S01]  /*4f80*/  UISETP.NE.AND UP2, UPT, UR21, URZ, UPT ;  /* 0x0000003f1500728c */ /* 0x000fe2000bf45270 */
[----:B------:R-:W-:Y:S01]  /*4f90*/  ISETP.LT.OR P6, PT, R5, 0x12, P6 ;  /* 0x000000120500780c */ /* 0x000fe200037c1670 */
[----:B------:R-:W-:Y:S01]  /*4fa0*/  FMUL.FTZ R12, R110, c[0x0][0x320] ;  /* 0x0000c8006e0c7a20 */ /* 0x000fe20000410000 */
[----:B------:R-:W-:Y:S01]  /*4fb0*/  FSEL R125, R38, -INF , !P1 ;  /* 0xff800000267d7808 */ /* 0x000fe20004800000 */
[----:B------:R-:W-:Y:S01]  /*4fc0*/  FMUL.FTZ R7, R154, c[0x0][0x320] ;  /* 0x0000c8009a077a20 */ /* 0x000fe20000410000 */
[----:B------:R-:W-:Y:S01]  /*4fd0*/  PLOP3.LUT P1, PT, PT, PT, UP1, 0x40, 0x0 ;  /* 0x000000000000781c */ /* 0x000fe20003f2e818 */
[----:B------:R-:W-:Y:S01]  /*4fe0*/  UISETP.NE.AND UP1, UPT, UR22, URZ, UPT ;  /* 0x0000003f1600728c */ /* 0x000fe2000bf25270 */
[C---:B------:R-:W-:Y:S01]  /*4ff0*/  ISETP.GT.AND P2, PT, R4.reuse, 0x19, P2 ;  /* 0x000000190400780c */ /* 0x040fe20001744270 */
[----:B-----5:R-:W-:Y:S01]  /*5000*/  FMUL.FTZ R6, R99, c[0x0][0x320] ;  /* 0x0000c80063067a20 */ /* 0x020fe20000410000 */
[----:B------:R-:W-:Y:S01]  /*5010*/  ISETP.GT.AND P0, PT, R4, 0x21, P0 ;  /* 0x000000210400780c */ /* 0x000fe20000704270 */
[----:B------:R-:W-:Y:S01]  /*5020*/  FMUL.FTZ R17, R142, c[0x0][0x320] ;  /* 0x0000c8008e117a20 */ /* 0x000fe20000410000 */
[----:B------:R-:W-:Y:S01]  /*5030*/  FSEL R130, R35, -INF , !P6 ;  /* 0xff80000023827808 */ /* 0x000fe20007000000 */
[----:B------:R5:W1:Y:S01]  /*5040*/  MUFU.TANH R137, R6 ;  /* 0x0000000600897308 */ /* 0x000a620000002400 */
[----:B------:R-:W-:-:S02]  /*5050*/  ISETP.GT.AND P1, PT, R4, 0x20, P1 ;  /* 0x000000200400780c */ /* 0x000fc40000f24270 */
[C---:B------:R-:W-:Y:S02]  /*5060*/  ISETP.LT.OR P2, PT, R5.reuse, 0x1a, P2 ;  /* 0x0000001a0500780c */ /* 0x040fe40001741670 */
[C---:B------:R-:W-:Y:S02]  /*5070*/  ISETP.LT.OR P0, PT, R5.reuse, 0x22, P0 ;  /* 0x000000220500780c */ /* 0x040fe40000701670 */
[----:B------:R-:W-:Y:S01]  /*5080*/  ISETP.LT.OR P1, PT, R5, 0x21, P1 ;  /* 0x000000210500780c */ /* 0x000fe20000f21670 */
[----:B------:R-:W1:Y:S01]  /*5090*/  MUFU.TANH R22, R7 ;  /* 0x0000000700167308 */ /* 0x000e620000002400 */
[----:B------:R-:W-:Y:S02]  /*50a0*/  FSEL R140, R47, -INF , !P2 ;  /* 0xff8000002f8c7808 */ /* 0x000fe40005000000 */
[----:B------:R-:W-:Y:S01]  /*50b0*/  PLOP3.LUT P2, PT, PT, PT, UP1, 0x40, 0x0 ;  /* 0x000000000000781c */ /* 0x000fe20003f4e818 */
[----:B------:R-:W-:Y:S01]  /*50c0*/  UISETP.NE.AND UP1, UPT, UR19, URZ, UPT ;  /* 0x0000003f1300728c */ /* 0x000fe2000bf25270 */
[----:B------:R-:W-:-:S02]  /*50d0*/  FSEL R185, R31, -INF , !P0 ;  /* 0xff8000001fb97808 */ /* 0x000fc40004000000 */
[----:B------:R-:W-:Y:S01]  /*50e0*/  FSEL R186, R33, -INF , !P1 ;  /* 0xff80000021ba7808 */ /* 0x000fe20004800000 */
[----:B-----5:R-:W-:Y:S01]  /*50f0*/  FMUL.FTZ R6, R114, c[0x0][0x320] ;  /* 0x0000c80072067a20 */ /* 0x020fe20000410000 */
[----:B------:R-:W-:Y:S01]  /*5100*/  PLOP3.LUT P1, PT, PT, PT, UP2, 0x40, 0x0 ;  /* 0x000000000000781c */ /* 0x000fe20003f2e828 */
[----:B------:R-:W-:Y:S01]  /*5110*/  UISETP.NE.AND UP2, UPT, UR16, URZ, UPT ;  /* 0x0000003f1000728c */ /* 0x000fe2000bf45270 */
[C---:B------:R-:W-:Y:S01]  /*5120*/  ISETP.GT.AND P2, PT, R4.reuse, 0x30, P2 ;  /* 0x000000300400780c */ /* 0x040fe20001744270 */
[----:B------:R5:W1:Y:S01]  /*5130*/  MUFU.TANH R28, R6 ;  /* 0x00000006001c7308 */ /* 0x000a620000002400 */
[----:B------:R-:W-:Y:S02]  /*5140*/  ISETP.GT.AND P1, PT, R4, 0x31, P1 ;  /* 0x000000310400780c */ /* 0x000fe40000f24270 */
[C---:B------:R-:W-:Y:S02]  /*5150*/  ISETP.LT.OR P2, PT, R5.reuse, 0x31, P2 ;  /* 0x000000310500780c */ /* 0x040fe40001741670 */
[----:B------:R-:W-:-:S02]  /*5160*/  ISETP.LT.OR P1, PT, R5, 0x32, P1 ;  /* 0x000000320500780c */ /* 0x000fc40000f21670 */
[----:B------:R-:W-:Y:S01]  /*5170*/  FSEL R199, R43, -INF , !P2 ;  /* 0xff8000002bc77808 */ /* 0x000fe20005000000 */
[----:B------:R-:W1:Y:S01]  /*5180*/  MUFU.TANH R13, R13 ;  /* 0x0000000d000d7308 */ /* 0x000e620000002400 */
[----:B------:R-:W-:Y:S02]  /*5190*/  FSEL R201, R40, -INF , !P1 ;  /* 0xff80000028c97808 */ /* 0x000fe40004800000 */
[----:B------:R-:W-:Y:S01]  /*51a0*/  PLOP3.LUT P1, PT, PT, PT, UP2, 0x40, 0x0 ;  /* 0x000000000000781c */ /* 0x000fe20003f2e828 */
[----:B------:R-:W-:-:S03]  /*51b0*/  UISETP.NE.AND UP2, UPT, UR36, URZ, UPT ;  /* 0x0000003f2400728c */ /* 0x000fc6000bf45270 */
[----:B------:R-:W-:Y:S01]  /*51c0*/  ISETP.GT.AND P1, PT, R4, 0x48, P1 ;  /* 0x000000480400780c */ /* 0x000fe20000f24270 */
[----:B-----5:R-:W-:Y:S01]  /*51d0*/  FMUL.FTZ R6, R115, c[0x0][0x320] ;  /* 0x0000c80073067a20 */ /* 0x020fe20000410000 */
[----:B------:R-:W1:Y:S02]  /*51e0*/  MUFU.TANH R135, R12 ;  /* 0x0000000c00877308 */ /* 0x000e640000002400 */
[----:B------:R-:W-:-:S04]  /*51f0*/  ISETP.LT.OR P1, PT, R5, 0x49, P1 ;  /* 0x000000490500780c */ /* 0x000fc80000f21670 */
[----:B------:R-:W-:Y:S02]  /*5200*/  FSEL R242, R53, -INF , !P1 ;  /* 0xff80000035f27808 */ /* 0x000fe40004800000 */
[----:B------:R5:W1:Y:S02]  /*5210*/  MUFU.TANH R27, R6 ;  /* 0x00000006001b7308 */ /* 0x000a640000002400 */
[----:B-----5:R-:W-:-:S06]  /*5220*/  FMUL.FTZ R6, R138, c[0x0][0x320] ;  /* 0x0000c8008a067a20 */ /* 0x020fcc0000410000 */
[----:B------:R5:W1:Y:S02]  /*5230*/  MUFU.TANH R26, R6 ;  /* 0x00000006001a7308 */ /* 0x000a640000002400 */
[----:B-----5:R-:W-:-:S06]  /*5240*/  FMUL.FTZ R6, R150, c[0x0][0x320] ;  /* 0x0000c80096067a20 */ /* 0x020fcc0000410000 */
[----:B------:R5:W1:Y:S02]  /*5250*/  MUFU.TANH R25, R6 ;  /* 0x0000000600197308 */ /* 0x000a640000002400 */
[----:B-----5:R-:W-:-:S06]  /*5260*/  FMUL.FTZ R6, R139, c[0x0][0x320] ;  /* 0x0000c8008b067a20 */ /* 0x020fcc0000410000 */
[----:B------:R5:W1:Y:S02]  /*5270*/  MUFU.TANH R24, R6 ;  /* 0x0000000600187308 */ /* 0x000a640000002400 */
[----:B-----5:R-:W-:-:S06]  /*5280*/  FMUL.FTZ R6, R106, c[0x0][0x320] ;  /* 0x0000c8006a067a20 */ /* 0x020fcc0000410000 */
[----:B------:R5:W1:Y:S02]  /*5290*/  MUFU.TANH R30, R6 ;  /* 0x00000006001e7308 */ /* 0x000a640000002400 */
[----:B-----5:R-:W-:Y:S01]  /*52a0*/  FMUL.FTZ R6, R122, c[0x0][0x320] ;  /* 0x0000c8007a067a20 */ /* 0x020fe20000410000 */
[----:B------:R-:W-:Y:S02]  /*52b0*/  FSEL R122, R49, -INF , !P5 ;  /* 0xff800000317a7808 */ /* 0x000fe40006800000 */
[----:B------:R-:W-:Y:S01]  /*52c0*/  PLOP3.LUT P5, PT, PT, PT, UP0, 0x40, 0x0 ;  /* 0x000000000000781c */ /* 0x000fe20003fae808 */
[----:B------:R-:W-:Y:S02]  /*52d0*/  UISETP.NE.AND UP0, UPT, UR24, URZ, UPT ;  /* 0x0000003f1800728c */ /* 0x000fe4000bf05270 */
[----:B------:R5:W1:Y:S01]  /*52e0*/  MUFU.TANH R136, R6 ;  /* 0x0000000600887308 */ /* 0x000a620000002400 */
[----:B------:R-:W-:-:S03]  /*52f0*/  ISETP.GT.AND P5, PT, R4, 0x18, P5 ;  /* 0x000000180400780c */ /* 0x000fc60002fa4270 */
[----:B------:R-:W-:Y:S01]  /*5300*/  PLOP3.LUT P6, PT, PT, PT, UP0, 0x40, 0x0 ;  /* 0x000000000000781c */ /* 0x000fe20003fce808 */
[----:B------:R-:W-:Y:S01]  /*5310*/  UISETP.NE.AND UP0, UPT, UR20, URZ, UPT ;  /* 0x0000003f1400728c */ /* 0x000fe2000bf05270 */
[C---:B------:R-:W-:Y:S02]  /*5320*/  ISETP.LT.OR P5, PT, R5.reuse, 0x19, P5 ;  /* 0x000000190500780c */ /* 0x040fe40002fa1670 */
[----:B------:R-:W-:Y:S02]  /*5330*/  ISETP.GT.AND P6, PT, R4, 0x28, P6 ;  /* 0x000000280400780c */ /* 0x000fe400037c4270 */
[----:B------:R-:W-:Y:S02]  /*5340*/  FSEL R141, R50, -INF , !P5 ;  /* 0xff800000328d7808 */ /* 0x000fe40006800000 */
[----:B------:R-:W-:Y:S01]  /*5350*/  PLOP3.LUT P0, PT, PT, PT, UP0, 0x40, 0x0 ;  /* 0x000000000000781c */ /* 0x000fe20003f0e808 */
[----:B------:R-:W-:Y:S01]  /*5360*/  UISETP.NE.AND UP0, UPT, UR17, URZ, UPT ;  /* 0x0000003f1100728c */ /* 0x000fe2000bf05270 */
[----:B------:R-:W-:Y:S01]  /*5370*/  ISETP.LT.OR P6, PT, R5, 0x29, P6 ;  /* 0x000000290500780c */ /* 0x000fe200037c1670 */
[----:B-----5:R-:W-:Y:S01]  /*5380*/  FMUL.FTZ R6, R123, c[0x0][0x320] ;  /* 0x0000c8007b067a20 */ /* 0x020fe20000410000 */
[----:B------:R-:W-:Y:S01]  /*5390*/  PLOP3.LUT P5, PT, PT, PT, UP3, 0x40, 0x0 ;  /* 0x000000000000781c */ /* 0x000fe20003fae838 */
[----:B------:R-:W-:Y:S01]  /*53a0*/  UISETP.NE.AND UP3, UPT, UR18, URZ, UPT ;  /* 0x0000003f1200728c */ /* 0x000fe2000bf65270 */
[----:B------:R-:W-:Y:S01]  /*53b0*/  ISETP.GT.AND P0, PT, R4, 0x38, P0 ;  /* 0x000000380400780c */ /* 0x000fe20000704270 */
[----:B------:R5:W1:Y:S01]  /*53c0*/  MUFU.TANH R138, R6 ;  /* 0x00000006008a7308 */ /* 0x000a620000002400 */
[----:B------:R-:W-:-:S02]  /*53d0*/  FSEL R147, R60, -INF , !P6 ;  /* 0xff8000003c937808 */ /* 0x000fc40007000000 */
[----:B------:R-:W-:Y:S01]  /*53e0*/  PLOP3.LUT P6, PT, PT, PT, UP1, 0x40, 0x0 ;  /* 0x000000000000781c */ /* 0x000fe20003fce818 */
[----:B------:R-:W-:Y:S01]  /*53f0*/  UISETP.NE.AND UP1, UPT, UR15, URZ, UPT ;  /* 0x0000003f0f00728c */ /* 0x000fe2000bf25270 */
[----:B------:R-:W-:Y:S02]  /*5400*/  ISETP.GT.AND P5, PT, R4, 0x29, P5 ;  /* 0x000000290400780c */ /* 0x000fe40002fa4270 */
[C---:B------:R-:W-:Y:S02]  /*5410*/  ISETP.LT.OR P0, PT, R5.reuse, 0x39, P0 ;  /* 0x000000390500780c */ /* 0x040fe40000701670 */
[----:B------:R-:W-:Y:S02]  /*5420*/  ISETP.LT.OR P5, PT, R5, 0x2a, P5 ;  /* 0x0000002a0500780c */ /* 0x000fe40002fa1670 */
[----:B------:R-:W-:Y:S02]  /*5430*/  FSEL R202, R63, -INF , !P0 ;  /* 0xff8000003fca7808 */ /* 0x000fe40004000000 */
[----:B------:R-:W-:Y:S01]  /*5440*/  PLOP3.LUT P0, PT, PT, PT, UP1, 0x40, 0x0 ;  /* 0x000000000000781c */ /* 0x000fe20003f0e818 */
[----:B------:R-:W-:Y:S01]  /*5450*/  UISETP.NE.AND UP1, UPT, UR35, URZ, UPT ;  /* 0x0000003f2300728c */ /* 0x000fe2000bf25270 */
        /* <DEDUP_REMOVED lines=10> */
[----:B------:R-:W-:Y:S01]  /*5500*/  ISETP.GT.AND P2, PT, R4, 0x41, P2 ;  /* 0x000000410400780c */ /* 0x000fe20001744270 */
[----:B------:R1:W1:Y:S01]  /*5510*/  MUFU.TANH R58, R11 ;  /* 0x0000000b003a7308 */ /* 0x0002620000002400 */
[C---:B------:R-:W-:Y:S02]  /*5520*/  ISETP.LT.OR P0, PT, R5.reuse, 0x4a, P0 ;  /* 0x0000004a0500780c */ /* 0x040fe40000701670 */
[C---:B------:R-:W-:Y:S02]  /*5530*/  ISETP.LT.OR P6, PT, R5.reuse, 0x3a, P6 ;  /* 0x0000003a0500780c */ /* 0x040fe400037c1670 */
[C---:B------:R-:W-:Y:S02]  /*5540*/  ISETP.LT.OR P5, PT, R5.reuse, 0x41, P5 ;  /* 0x000000410500780c */ /* 0x040fe40002fa1670 */
[----:B------:R-:W-:Y:S01]  /*5550*/  ISETP.LT.OR P2, PT, R5, 0x42, P2 ;  /* 0x000000420500780c */ /* 0x000fe20001741670 */
[----:B-----5:R-:W5:Y:S01]  /*5560*/  SHFL.IDX PT, R6, R18, 0x3, 0x1c1f ;  /* 0x007c1f0012067f89 */ /* 0x020f6200000e0000 */
[----:B------:R-:W-:Y:S01]  /*5570*/  FSEL R240, R54, -INF , !P0 ;  /* 0xff80000036f07808 */ /* 0x000fe20004000000 */
[----:B------:R1:W1:Y:S01]  /*5580*/  MUFU.TANH R11, R10 ;  /* 0x0000000a000b7308 */ /* 0x0002620000002400 */
[----:B------:R-:W-:-:S02]  /*5590*/  PLOP3.LUT P0, PT, PT, PT, UP0, 0x40, 0x0 ;  /* 0x000000000000781c */ /* 0x000fc40003f0e808 */
[----:B------:R-:W-:Y:S02]  /*55a0*/  FSEL R206, R62, -INF , !P6 ;  /* 0xff8000003ece7808 */ /* 0x000fe40007000000 */
[----:B------:R-:W-:Y:S02]  /*55b0*/  FSEL R241, R61, -INF , !P5 ;  /* 0xff8000003df17808 */ /* 0x000fe40006800000 */
[----:B------:R-:W-:Y:S01]  /*55c0*/  FSEL R243, R59, -INF , !P2 ;  /* 0xff8000003bf37808 */ /* 0x000fe20005000000 */
[----:B------:R1:W1:Y:S01]  /*55d0*/  MUFU.TANH R10, R9 ;  /* 0x00000009000a7308 */ /* 0x0002620000002400 */
[----:B------:R-:W-:Y:S02]  /*55e0*/  PLOP3.LUT P6, PT, PT, PT, UP6, 0x40, 0x0 ;  /* 0x000000000000781c */ /* 0x000fe40003fce868 */
[----:B------:R-:W-:Y:S02]  /*55f0*/  PLOP3.LUT P5, PT, PT, PT, UP5, 0x40, 0x0 ;  /* 0x000000000000781c */ /* 0x000fe40003fae858 */
[----:B------:R-:W-:-:S02]  /*5600*/  PLOP3.LUT P2, PT, PT, PT, UP4, 0x40, 0x0 ;  /* 0x000000000000781c */ /* 0x000fc40003f4e848 */
[----:B------:R-:W-:Y:S01]  /*5610*/  PLOP3.LUT P1, PT, PT, PT, UP3, 0x40, 0x0 ;  /* 0x000000000000781c */ /* 0x000fe20003f2e838 */
[----:B------:R1:W1:Y:S01]  /*5620*/  MUFU.TANH R9, R8 ;  /* 0x0000000800097308 */ /* 0x0002620000002400 */
[C---:B------:R-:W-:Y:S02]  /*5630*/  ISETP.GT.AND P6, PT, R4.reuse, 0x50, P6 ;  /* 0x000000500400780c */ /* 0x040fe400037c4270 */
[C---:B------:R-:W-:Y:S02]  /*5640*/  ISETP.GT.AND P5, PT, R4.reuse, 0x51, P5 ;  /* 0x000000510400780c */ /* 0x040fe40002fa4270 */
[C---:B------:R-:W-:Y:S02]  /*5650*/  ISETP.GT.AND P2, PT, R4.reuse, 0x58, P2 ;  /* 0x000000580400780c */ /* 0x040fe40001744270 */
[----:B------:R-:W-:Y:S01]  /*5660*/  ISETP.GT.AND P1, PT, R4, 0x59, P1 ;  /* 0x000000590400780c */ /* 0x000fe20000f24270 */
[----:B------:R1:W1:Y:S01]  /*5670*/  MUFU.TANH R8, R17 ;  /* 0x0000001100087308 */ /* 0x0002620000002400 */
[----:B-----5:R-:W-:Y:S01]  /*5680*/  IMAD.IADD R4, R19, 0x1, R6 ;  /* 0x0000000113047824 */ /* 0x020fe200078e0206 */
[----:B------:R-:W-:-:S02]  /*5690*/  ISETP.LT.OR P6, PT, R5, 0x51, P6 ;  /* 0x000000510500780c */ /* 0x000fc400037c1670 */
[C---:B------:R-:W-:Y:S02]  /*56a0*/  ISETP.LT.OR P5, PT, R5.reuse, 0x52, P5 ;  /* 0x000000520500780c */ /* 0x040fe40002fa1670 */
[C---:B------:R-:W-:Y:S02]  /*56b0*/  ISETP.LT.OR P2, PT, R5.reuse, 0x59, P2 ;  /* 0x000000590500780c */ /* 0x040fe40001741670 */
[----:B------:R-:W-:Y:S02]  /*56c0*/  ISETP.LT.OR P1, PT, R5, 0x5a, P1 ;  /* 0x0000005a0500780c */ /* 0x000fe40000f21670 */
[----:B------:R-:W-:Y:S01]  /*56d0*/  IMNMX R5, R4, R20, PT ;  /* 0x0000001404057217 */ /* 0x000fe20003800200 */
[----:B------:R-:W-:Y:S01]  /*56e0*/  IMAD.IADD R4, R21, 0x1, R6 ;  /* 0x0000000115047824 */ /* 0x000fe200078e0206 */
[----:B------:R-:W-:Y:S02]  /*56f0*/  FSEL R238, R42, -INF , !P6 ;  /* 0xff8000002aee7808 */ /* 0x000fe40007000000 */
[----:B------:R-:W-:-:S02]  /*5700*/  FSEL R239, R37, -INF , !P5 ;  /* 0xff80000025ef7808 */ /* 0x000fc40006800000 */
[----:B------:R-:W-:Y:S02]  /*5710*/  FSEL R245, R34, -INF , !P2 ;  /* 0xff80000022f57808 */ /* 0x000fe40005000000 */
[----:B------:R-:W-:Y:S01]  /*5720*/  FSEL R246, R32, -INF , !P1 ;  /* 0xff80000020f67808 */ /* 0x000fe20004800000 */
        /* <DEDUP_REMOVED lines=13> */
.L_x_165:
[----:B------:R-:W-:-:S04]  /*5800*/  MOV R7, c[0x0][0x32c] ;  /* 0x0000cb0000077a02 */ /* 0x000fc80000000f00 */
[----:B------:R-:W-:-:S13]  /*5810*/  ISETP.NE.AND P0, PT, R7, 0x1, PT ;  /* 0x000000010700780c */ /* 0x000fda0003f05270 */
[----:B------:R-:W-:-:S05]  /*5820*/  @P0 IMAD.HI.U32 R7, R6, c[0x0][0x330], RZ ;  /* 0x0000cc0006070a27 */ /* 0x000fca00078e00ff */
[----:B------:R-:W-:Y:S02]  /*5830*/  @P0 SHF.R.U32.HI R6, RZ, c[0x0][0x334], R7 ;  /* 0x0000cd00ff060a19 */ /* 0x000fe40000011607 */
.L_x_166:
[----:B------:R-:W-:Y:S05]  /*5840*/  BSYNC B0 ;  /* 0x0000000000007941 */ /* 0x000fea0003800000 */
.L_x_164:
[----:B------:R-:W-:-:S05]  /*5850*/  IMAD R6, R6, c[0x0][0x32c], R23 ;  /* 0x0000cb0006067a24 */ /* 0x000fca00078e0217 */
[----:B------:R-:W-:Y:S02]  /*5860*/  IADD3 R7, R6, c[0x0][0x32c], RZ ;  /* 0x0000cb0006077a10 */ /* 0x000fe40007ffe0ff */
[----:B------:R-:W-:Y:S02]  /*5870*/  IMNMX R4, R4, R6, !PT ;  /* 0x0000000604047217 */ /* 0x000fe40007800200 */
[----:B------:R-:W-:Y:S02]  /*5880*/  IMNMX R5, R5, R7, PT ;  /* 0x0000000705057217 */ /* 0x000fe40003800200 */
.L_x_163:
[----:B-1234-:R-:W-:Y:S01]  /*5890*/  FMNMX.FTZ R7, R67, R66, !PT ;  /* 0x0000004243077209 */ /* 0x01efe20007810000 */
[----:B------:R-:W-:Y:S01]  /*58a0*/  UP2UR UR35, UPR, URZ, 0x40 ;  /* 0x000000403f237883 */ /* 0x000fe20008000000 */
[----:B------:R-:W-:Y:S01]  /*58b0*/  FMNMX.FTZ R6, R52, R51, !PT ;  /* 0x0000003334067209 */ /* 0x000fe20007810000 */
[----:B------:R-:W-:Y:S01]  /*58c0*/  UISETP.NE.AND UP6, UPT, UR34, URZ, UPT ;  /* 0x0000003f2200728c */ /* 0x000fe2000bfc5270 */
[----:B------:R-:W-:Y:S01]  /*58d0*/  FMNMX.FTZ R7, R69, R7, !PT ;  /* 0x0000000745077209 */ /* 0x000fe20007810000 */
        /* <DEDUP_REMOVED lines=20> */
[----:B------:R-:W-:Y:S01]  /*5a20*/  IMAD.SHL.U32 R209, R0, 0x2, RZ ;  /* 0x0000000200d17824 */ /* 0x000fe200078e00ff */
[----:B------:R-:W-:Y:S01]  /*5a30*/  FMNMX.FTZ R6, R45, R6, !PT ;  /* 0x000000062d067209 */ /* 0x000fe20007810000 */
[----:B------:R-:W-:Y:S01]  /*5a40*/  UP2UR UR30, UPR, URZ, 0x2 ;  /* 0x000000023f1e7883 */ /* 0x000fe20008000000 */
[----:B------:R-:W-:Y:S01]  /*5a50*/  FMNMX.FTZ R72, R77, R72, !PT ;  /* 0x000000484d487209 */ /* 0x000fe20007810000 */
[--C-:B------:R-:W-:Y:S01]  /*5a60*/  IMAD R210, R3, 0x2, R209.reuse ;  /* 0x0000000203d27824 */ /* 0x100fe200078e02d1 */
[----:B------:R-:W-:Y:S01]  /*5a70*/  FMNMX.FTZ R6, R76, R6, !PT ;  /* 0x000000064c067209 */ /* 0x000fe20007810000 */
[----:B------:R-:W-:Y:S01]  /*5a80*/  IMAD R212, R2, 0x2, R209 ;  /* 0x0000000202d47824 */ /* 0x000fe200078e02d1 */
[----:B------:R-:W-:Y:S01]  /*5a90*/  FMNMX.FTZ R72, R79, R72, !PT ;  /* 0x000000484f487209 */ /* 0x000fe20007810000 */
[----:B------:R-:W-:Y:S01]  /*5aa0*/  UISETP.NE.AND UP1, UPT, UR31, URZ, UPT ;  /* 0x0000003f1f00728c */ /* 0x000fe2000bf25270 */
[----:B------:R-:W-:Y:S01]  /*5ab0*/  FMNMX.FTZ R6, R78, R6, !PT ;  /* 0x000000064e067209 */ /* 0x000fe20007810000 */
[----:B------:R-:W-:Y:S01]  /*5ac0*/  LDSM.16.MT88.4 R60, [R209+0x100] ;  /* 0x00010000d13c783b */ /* 0x000fe20000004200 */
[----:B------:R-:W-:-:S02]  /*5ad0*/  FMNMX.FTZ R72, R80, R72, !PT ;  /* 0x0000004850487209 */ /* 0x000fc40007810000 */
[----:B------:R-:W-:Y:S01]  /*5ae0*/  FMNMX.FTZ R6, R112, R6, !PT ;  /* 0x0000000670067209 */ /* 0x000fe20007810000 */
[----:B------:R-:W-:Y:S01]  /*5af0*/  LDSM.16.MT88.4 R84, [R212+0x100] ;  /* 0x00010000d454783b */ /* 0x000fe20000004200 */
[----:B------:R-:W-:Y:S02]  /*5b00*/  FMNMX.FTZ R72, R81, R72, !PT ;  /* 0x0000004851487209 */ /* 0x000fe40007810000 */
[----:B------:R-:W-:Y:S01]  /*5b10*/  FMNMX.FTZ R6, R118, R6, !PT ;  /* 0x0000000676067209 */ /* 0x000fe20007810000 */
[----:B------:R-:W-:Y:S01]  /*5b20*/  STL [R1+0x3c], R215 ;  /* 0x00003cd701007387 */ /* 0x000fe20000100800 */
[----:B------:R-:W-:Y:S02]  /*5b30*/  FMNMX.FTZ R72, R82, R72, !PT ;  /* 0x0000004852487209 */ /* 0x000fe40007810000 */
[----:B------:R-:W-:Y:S01]  /*5b40*/  FMNMX.FTZ R6, R126, R6, !PT ;  /* 0x000000067e067209 */ /* 0x000fe20007810000 */
[----:B------:R-:W-:Y:S01]  /*5b50*/  LDSM.16.MT88.4 R100, [R210+0x100] ;  /* 0x00010000d264783b */ /* 0x000fe20000004200 */
[----:B------:R-:W-:-:S02]  /*5b60*/  FMNMX.FTZ R72, R132, R72, !PT ;  /* 0x0000004884487209 */ /* 0x000fc40007810000 */
[----:B------:R-:W-:Y:S01]  /*5b70*/  FMNMX.FTZ R6, R128, R6, !PT ;  /* 0x0000000680067209 */ /* 0x000fe20007810000 */
[----:B------:R-:W-:Y:S01]  /*5b80*/  STL [R1+0x38], R214 ;  /* 0x000038d601007387 */ /* 0x000fe20000100800 */
[----:B------:R-:W-:Y:S02]  /*5b90*/  FMNMX.FTZ R72, R133, R72, !PT ;  /* 0x0000004885487209 */ /* 0x000fe40007810000 */
[----:B------:R-:W-:Y:S01]  /*5ba0*/  FMNMX.FTZ R6, R127, R6, !PT ;  /* 0x000000067f067209 */ /* 0x000fe20007810000 */
[----:B------:R-:W-:Y:S01]  /*5bb0*/  LDSM.16.MT88.4 R104, [R209+0x900] ;  /* 0x00090000d168783b */ /* 0x000fe20000004200 */
[----:B------:R-:W-:Y:S02]  /*5bc0*/  FMNMX.FTZ R72, R134, R72, !PT ;  /* 0x0000004886487209 */ /* 0x000fe40007810000 */
[----:B------:R-:W-:Y:S01]  /*5bd0*/  FMNMX.FTZ R6, R131, R6, !PT ;  /* 0x0000000683067209 */ /* 0x000fe20007810000 */
[----:B------:R-:W-:Y:S01]  /*5be0*/  LDSM.16.MT88.4 R92, [R212+0x900] ;  /* 0x00090000d45c783b */ /* 0x000fe20000004200 */
[----:B------:R-:W-:-:S02]  /*5bf0*/  FMNMX.FTZ R72, R227, R72, !PT ;  /* 0x00000048e3487209 */ /* 0x000fc40007810000 */
[----:B------:R-:W-:Y:S01]  /*5c00*/  FMNMX.FTZ R6, R200, R6, !PT ;  /* 0x00000006c8067209 */ /* 0x000fe20007810000 */
[----:B------:R-:W-:Y:S01]  /*5c10*/  LDSM.16.MT88.4 R88, [R210+0x900] ;  /* 0x00090000d258783b */ /* 0x000fe20000004200 */
        /* <DEDUP_REMOVED lines=11> */
[----:B------:R-:W-:Y:S01]  /*5cd0*/  STL [R1+0x30], R208 ;  /* 0x000030d001007387 */ /* 0x000fe20000100800 */
[----:B------:R-:W-:Y:S02]  /*5ce0*/  FMNMX.FTZ R72, R237, R72, !PT ;  /* 0x00000048ed487209 */ /* 0x000fe40007810000 */
[----:B------:R-:W-:Y:S02]  /*5cf0*/  FMNMX.FTZ R6, R229, R6, !PT ;  /* 0x00000006e5067209 */ /* 0x000fe40007810000 */
[----:B------:R-:W-:-:S02]  /*5d00*/  FMNMX.FTZ R72, R244, R72, !PT ;  /* 0x00000048f4487209 */ /* 0x000fc40007810000 */
[----:B------:R-:W-:Y:S02]  /*5d10*/  FMNMX.FTZ R6, R230, R6, !PT ;  /* 0x00000006e6067209 */ /* 0x000fe40007810000 */
[----:B------:R-:W-:Y:S02]  /*5d20*/  FMNMX.FTZ R72, R247, R72, !PT ;  /* 0x00000048f7487209 */ /* 0x000fe40007810000 */
[----:B------:R-:W-:Y:S02]  /*5d30*/  FMNMX.FTZ R71, R231, R6, !PT ;  /* 0x00000006e7477209 */ /* 0x000fe40007810000 */
[----:B------:R-:W-:Y:S01]  /*5d40*/  PLOP3.LUT P6, PT, PT, PT, UP0, 0x40, 0x0 ;  /* 0x000000000000781c */ /* 0x000fe20003fce808 */
[----:B------:R-:W1:Y:S01]  /*5d50*/  SHFL.BFLY PT, R6, R72, 0x2, 0x1f ;  /* 0x0c401f0048067f89 */ /* 0x000e6200000e0000 */
[----:B------:R-:W-:Y:S01]  /*5d60*/  PLOP3.LUT P2, PT, PT, PT, UP5, 0x40, 0x0 ;  /* 0x000000000000781c */ /* 0x000fe20003f4e858 */
[----:B------:R-:W-:Y:S01]  /*5d70*/  UISETP.NE.AND UP0, UPT, UR25, URZ, UPT ;  /* 0x0000003f1900728c */ /* 0x000fe2000bf05270 */
[C---:B------:R-:W-:Y:S01]  /*5d80*/  ISETP.GT.AND P6, PT, R4.reuse, 0x10, P6 ;  /* 0x000000100400780c */ /* 0x040fe200037c4270 */
[----:B------:R-:W2:Y:S01]  /*5d90*/  SHFL.BFLY PT, R7, R71, 0x2, 0x1f ;  /* 0x0c401f0047077f89 */ /* 0x000ea200000e0000 */
[----:B------:R-:W-:Y:S01]  /*5da0*/  ISETP.GT.AND P2, PT, R4, 0x1, P2 ;  /* 0x000000010400780c */ /* 0x000fe20001744270 */
[----:B------:R-:W-:Y:S01]  /*5db0*/  UISETP.NE.AND UP5, UPT, UR34, URZ, UPT ;  /* 0x0000003f2200728c */ /* 0x000fe2000bfa5270 */
[----:B------:R-:W-:-:S02]  /*5dc0*/  ISETP.LT.OR P6, PT, R5, 0x11, P6 ;  /* 0x000000110500780c */ /* 0x000fc400037c1670 */
[----:B------:R-:W-:Y:S02]  /*5dd0*/  ISETP.LT.OR P2, PT, R5, 0x2, P2 ;  /* 0x000000020500780c */ /* 0x000fe40001741670 */
[----:B------:R-:W-:Y:S02]  /*5de0*/  FSEL R117, R22, -INF , !P6 ;  /* 0xff80000016757808 */ /* 0x000fe40007000000 */
[----:B------:R-:W-:Y:S01]  /*5df0*/  PLOP3.LUT P6, PT, PT, PT, UP0, 0x40, 0x0 ;  /* 0x000000000000781c */ /* 0x000fe20003fce808 */
[----:B------:R-:W-:Y:S01]  /*5e00*/  UISETP.NE.AND UP0, UPT, UR21, URZ, UPT ;  /* 0x0000003f1500728c */ /* 0x000fe2000bf05270 */
[----:B------:R-:W-:Y:S02]  /*5e10*/  FSEL R115, R9, -INF , !P2 ;  /* 0xff80000009737808 */ /* 0x000fe40005000000 */
[----:B------:R-:W-:Y:S02]  /*5e20*/  ISETP.GT.AND P6, PT, R4, 0x21, P6 ;  /* 0x000000210400780c */ /* 0x000fe400037c4270 */
[----:B------:R-:W-:Y:S01]  /*5e30*/  PLOP3.LUT P2, PT, PT, PT, UP4, 0x40, 0x0 ;  /* 0x000000000000781c */ /* 0x000fe20003f4e848 */
[----:B------:R-:W-:Y:S01]  /*5e40*/  UISETP.NE.AND UP4, UPT, UR20, URZ, UPT ;  /* 0x0000003f1400728c */ /* 0x000fe2000bf85270 */
[----:B------:R-:W-:-:S02]  /*5e50*/  ISETP.LT.OR P6, PT, R5, 0x22, P6 ;  /* 0x000000220500780c */ /* 0x000fc400037c1670 */
[----:B------:R-:W-:Y:S02]  /*5e60*/  FMNMX.FTZ R3, R120, R122, !PT ;  /* 0x0000007a78037209 */ /* 0x000fe40007810000 */
[----:B-1----:R-:W-:Y:S02]  /*5e70*/  FMNMX.FTZ R72, R72, R6, !PT ;  /* 0x0000000648487209 */ /* 0x002fe40007810000 */
[----:B------:R-:W-:Y:S02]  /*5e80*/  FSEL R143, R24, -INF , !P6 ;  /* 0xff800000188f7808 */ /* 0x000fe40007000000 */
[----:B--2---:R-:W-:Y:S01]  /*5e90*/  FMNMX.FTZ R71, R71, R7, !PT ;  /* 0x0000000747477209 */ /* 0x004fe20007810000 */
[----:B------:R-:W1:Y:S01]  /*5ea0*/  SHFL.BFLY PT, R6, R72, 0x1, 0x1f ;  /* 0x0c201f0048067f89 */ /* 0x000e6200000e0000 */
[----:B------:R-:W-:Y:S01]  /*5eb0*/  PLOP3.LUT P6, PT, PT, PT, UP4, 0x40, 0x0 ;  /* 0x000000000000781c */ /* 0x000fe20003fce848 */
[----:B------:R-:W-:Y:S01]  /*5ec0*/  UISETP.NE.AND UP4, UPT, UR33, URZ, UPT ;  /* 0x0000003f2100728c */ /* 0x000fe2000bf85270 */
[----:B------:R-:W-:Y:S01]  /*5ed0*/  LEA R211, R2, R210, 0x1 ;  /* 0x000000d202d37211 */ /* 0x000fe200078e08ff */
[----:B------:R-:W2:Y:S01]  /*5ee0*/  SHFL.BFLY PT, R7, R71, 0x1, 0x1f ;  /* 0x0c201f0047077f89 */ /* 0x000ea200000e0000 */
[----:B------:R-:W-:-:S02]  /*5ef0*/  ISETP.GT.AND P6, PT, R4, 0x38, P6 ;  /* 0x000000380400780c */ /* 0x000fc400037c4270 */
[----:B------:R-:W-:Y:S01]  /*5f00*/  FMNMX.FTZ R2, R124, R3, !PT ;  /* 0x000000037c027209 */ /* 0x000fe20007810000 */
[----:B------:R-:W3:Y:S01]  /*5f10*/  LDSM.16.MT88.4 R96, [R211+0x100] ;  /* 0x00010000d360783b */ /* 0x000ee20000004200 */
[----:B------:R-:W-:Y:S02]  /*5f20*/  ISETP.LT.OR P6, PT, R5, 0x39, P6 ;  /* 0x000000390500780c */ /* 0x000fe400037c1670 */
[----:B------:R-:W-:Y:S01]  /*5f30*/  FMNMX.FTZ R2, R125, R2, !PT ;  /* 0x000000027d027209 */ /* 0x000fe20007810000 */
[----:B------:R-:W4:Y:S01]  /*5f40*/  LDSM.16.MT88.4 R108, [R211+0x900] ;  /* 0x00090000d36c783b */ /* 0x000f220000004200 */
[----:B------:R-:W-:Y:S02]  /*5f50*/  FSEL R193, R13, -INF , !P6 ;  /* 0xff8000000dc17808 */ /* 0x000fe40007000000 */
[----:B------:R-:W-:Y:S01]  /*5f60*/  FMNMX.FTZ R2, R129, R2, !PT ;  /* 0x0000000281027209 */ /* 0x000fe20007810000 */
[----:B------:R-:W-:Y:S01]  /*5f70*/  LDSM.16.MT88.4 R172, [R211+0x1900] ;  /* 0x00190000d3ac783b */ /* 0x000fe20000004200 */
[----:B------:R-:W-:Y:S01]  /*5f80*/  PLOP3.LUT P5, PT, PT, PT, UP6, 0x40, 0x0 ;  /* 0x000000000000781c */ /* 0x000fe20003fae868 */
[----:B------:R-:W-:Y:S01]  /*5f90*/  UISETP.NE.AND UP6, UPT, UR35, URZ, UPT ;  /* 0x0000003f2300728c */ /* 0x000fe2000bfc5270 */
[----:B------:R-:W-:Y:S01]  /*5fa0*/  PLOP3.LUT P1, PT, PT, PT, UP2, 0x40, 0x0 ;  /* 0x000000000000781c */ /* 0x000fe20003f2e828 */
[----:B------:R-:W-:Y:S01]  /*5fb0*/  UISETP.NE.AND UP2, UPT, UR27, URZ, UPT ;  /* 0x0000003f1b00728c */ /* 0x000fe2000bf45270 */
[----:B------:R-:W-:-:S02]  /*5fc0*/  ISETP.GT.AND P5, PT, R4, RZ, P5 ;  /* 0x000000ff0400720c */ /* 0x000fc40002fa4270 */
[----:B------:R-:W-:Y:S01]  /*5fd0*/  PLOP3.LUT P0, PT, PT, PT, UP1, 0x40, 0x0 ;  /* 0x000000000000781c */ /* 0x000fe20003f0e818 */
[----:B------:R-:W-:Y:S01]  /*5fe0*/  UISETP.NE.AND UP1, UPT, UR26, URZ, UPT ;  /* 0x0000003f1a00728c */ /* 0x000fe2000bf25270 */
[----:B-1----:R-:W-:Y:S02]  /*5ff0*/  FMNMX.FTZ R72, R72, R6, !PT ;  /* 0x0000000648487209 */ /* 0x002fe40007810000 */
[----:B------:R-:W-:Y:S02]  /*6000*/  ISETP.LT.OR P5, PT, R5, 0x1, P5 ;  /* 0x000000010500780c */ /* 0x000fe40002fa1670 */
[----:B--2---:R-:W-:Y:S01]  /*6010*/  FMNMX.FTZ R71, R71, R7, !PT ;  /* 0x0000000747477209 */ /* 0x004fe20007810000 */
[C---:B------:R-:W-:Y:S01]  /*6020*/  FMUL.FTZ R7, R72.reuse, c[0x0][0x2d0] ;  /* 0x0000b40048077a20 */ /* 0x040fe20000410000 */
[----:B------:R-:W-:Y:S02]  /*6030*/  FSETP.NEU.FTZ.AND P6, PT, R72, -INF , PT ;  /* 0xff8000004800780b */ /* 0x000fe40003fdd000 */
[----:B------:R-:W-:Y:S01]  /*6040*/  ISETP.GT.AND P1, PT, R4, 0x8, P1 ;  /* 0x000000080400780c */ /* 0x000fe20000f24270 */
[----:B------:R-:W-:Y:S01]  /*6050*/  FMUL.FTZ R6, R71, c[0x0][0x2d0] ;  /* 0x0000b40047067a20 */ /* 0x000fe20000410000 */
[----:B------:R-:W-:-:S02]  /*6060*/  FSEL R7, R7, RZ, P6 ;  /* 0x000000ff07077208 */ /* 0x000fc40003000000 */
[----:B------:R-:W-:Y:S02]  /*6070*/  FSETP.NEU.FTZ.AND P6, PT, R71, -INF , PT ;  /* 0xff8000004700780b */ /* 0x000fe40003fdd000 */
[----:B------:R-:W-:Y:S02]  /*6080*/  FSEL R116, R10, -INF , !P5 ;  /* 0xff8000000a747808 */ /* 0x000fe40006800000 */
[----:B------:R-:W-:Y:S02]  /*6090*/  FSEL R6, R6, RZ, P6 ;  /* 0x000000ff06067208 */ /* 0x000fe40003000000 */
[----:B------:R-:W-:Y:S02]  /*60a0*/  ISETP.LT.OR P1, PT, R5, 0x9, P1 ;  /* 0x000000090500780c */ /* 0x000fe40000f21670 */
[----:B------:R-:W-:Y:S01]  /*60b0*/  ISETP.GT.AND P0, PT, R4, 0x9, P0 ;  /* 0x000000090400780c */ /* 0x000fe20000704270 */
[----:B------:R-:W-:Y:S01]  /*60c0*/  FFMA.FTZ R0, R56, c[0x0][0x2d0], -R6 ;  /* 0x0000b40038007a23 */ /* 0x000fe20000010806 */
[----:B------:R-:W-:Y:S01]  /*60d0*/  PLOP3.LUT P5, PT, PT, PT, UP3, 0x40, 0x0 ;  /* 0x000000000000781c */ /* 0x000fe20003fae838 */
[----:B------:R-:W-:Y:S01]  /*60e0*/  UISETP.NE.AND UP3, UPT, UR24, URZ, UPT ;  /* 0x0000003f1800728c */ /* 0x000fe2000bf65270 */
[----:B------:R-:W-:Y:S01]  /*60f0*/  FSEL R114, R25, -INF , !P1 ;  /* 0xff80000019727808 */ /* 0x000fe20004800000 */
[----:B------:R1:W-:Y:S01]  /*6100*/  MUFU.EX2 R167, R0 ;  /* 0x0000000000a77308 */ /* 0x0003e20000000800 */
[----:B------:R-:W-:-:S02]  /*6110*/  ISETP.LT.OR P0, PT, R5, 0xa, P0 ;  /* 0x0000000a0500780c */ /* 0x000fc40000701670 */
[----:B------:R-:W-:Y:S02]  /*6120*/  FMNMX.FTZ R3, R116, R115, !PT ;  /* 0x0000007374037209 */ /* 0x000fe40007810000 */
[----:B------:R-:W-:Y:S02]  /*6130*/  FSEL R113, R29, -INF , !P0 ;  /* 0xff8000001d717808 */ /* 0x000fe40004000000 */
[----:B------:R-:W-:Y:S02]  /*6140*/  ISETP.GT.AND P5, PT, R4, 0x11, P5 ;  /* 0x000000110400780c */ /* 0x000fe40002fa4270 */
[----:B------:R-:W-:Y:S02]  /*6150*/  FMNMX.FTZ R3, R114, R3, !PT ;  /* 0x0000000372037209 */ /* 0x000fe40007810000 */
[----:B------:R-:W-:Y:S01]  /*6160*/  PLOP3.LUT P1, PT, PT, PT, UP2, 0x40, 0x0 ;  /* 0x000000000000781c */ /* 0x000fe20003f2e828 */
[----:B------:R-:W-:Y:S01]  /*6170*/  UISETP.NE.AND UP2, UPT, UR23, URZ, UPT ;  /* 0x0000003f1700728c */ /* 0x000fe2000bf45270 */
[----:B------:R-:W-:-:S02]  /*6180*/  ISETP.LT.OR P5, PT, R5, 0x12, P5 ;  /* 0x000000120500780c */ /* 0x000fc40002fa1670 */
[C---:B------:R-:W-:Y:S01]  /*6190*/  ISETP.GT.AND P2, PT, R4.reuse, 0x18, P2 ;  /* 0x000000180400780c */ /* 0x040fe20001744270 */
[----:B-1----:R-:W-:Y:S01]  /*61a0*/  FFMA.FTZ R0, R57, c[0x0][0x2d0], -R6 ;  /* 0x0000b40039007a23 */ /* 0x002fe20000010806 */
[----:B------:R-:W-:Y:S02]  /*61b0*/  FMNMX.FTZ R3, R113, R3, !PT ;  /* 0x0000000371037209 */ /* 0x000fe40007810000 */
[----:B------:R-:W-:Y:S01]  /*61c0*/  PLOP3.LUT P0, PT, PT, PT, UP1, 0x40, 0x0 ;  /* 0x000000000000781c */ /* 0x000fe20003f0e818 */
[----:B------:R1:W2:Y:S01]  /*61d0*/  MUFU.EX2 R183, R0 ;  /* 0x0000000000b77308 */ /* 0x0002a20000000800 */
[----:B------:R-:W-:Y:S01]  /*61e0*/  FSEL R119, R11, -INF , !P5 ;  /* 0xff8000000b777808 */ /* 0x000fe20006800000 */
[----:B------:R-:W-:Y:S01]  /*61f0*/  UISETP.NE.AND UP1, UPT, UR22, URZ, UPT ;  /* 0x0000003f1600728c */ /* 0x000fe2000bf25270 */
[----:B------:R-:W-:Y:S02]  /*6200*/  ISETP.LT.OR P2, PT, R5, 0x19, P2 ;  /* 0x000000190500780c */ /* 0x000fe40001741670 */
[----:B------:R-:W-:-:S02]  /*6210*/  ISETP.GT.AND P1, PT, R4, 0x19, P1 ;  /* 0x000000190400780c */ /* 0x000fc40000f24270 */
[----:B------:R-:W-:Y:S02]  /*6220*/  FMNMX.FTZ R3, R117, R3, !PT ;  /* 0x0000000375037209 */ /* 0x000fe40007810000 */
[----:B------:R-:W-:Y:S02]  /*6230*/  FSEL R121, R16, -INF , !P2 ;  /* 0xff80000010797808 */ /* 0x000fe40005000000 */
[----:B------:R-:W-:Y:S02]  /*6240*/  ISETP.LT.OR P1, PT, R5, 0x1a, P1 ;  /* 0x0000001a0500780c */ /* 0x000fe40000f21670 */
[----:B------:R-:W-:Y:S02]  /*6250*/  ISETP.GT.AND P0, PT, R4, 0x20, P0 ;  /* 0x000000200400780c */ /* 0x000fe40000704270 */
[----:B------:R-:W-:Y:S01]  /*6260*/  FMNMX.FTZ R3, R119, R3, !PT ;  /* 0x0000000377037209 */ /* 0x000fe20007810000 */
[----:B-1----:R-:W-:Y:S01]  /*6270*/  FFMA.FTZ R0, R70, c[0x0][0x2d0], -R7 ;  /* 0x0000b40046007a23 */ /* 0x002fe20000010807 */
[----:B------:R-:W-:-:S02]  /*6280*/  FSEL R123, R15, -INF , !P1 ;  /* 0xff8000000f7b7808 */ /* 0x000fc40004800000 */
[C---:B------:R-:W-:Y:S01]  /*6290*/  ISETP.LT.OR P0, PT, R5.reuse, 0x21, P0 ;  /* 0x000000210500780c */ /* 0x040fe20000701670 */
[----:B------:R1:W-:Y:S01]  /*62a0*/  MUFU.EX2 R151, R0 ;  /* 0x0000000000977308 */ /* 0x0003e20000000800 */
[----:B------:R-:W-:Y:S01]  /*62b0*/  PLOP3.LUT P5, PT, PT, PT, UP3, 0x40, 0x0 ;  /* 0x000000000000781c */ /* 0x000fe20003fae838 */
[----:B------:R-:W-:Y:S01]  /*62c0*/  UISETP.NE.AND UP3, UPT, UR19, URZ, UPT ;  /* 0x0000003f1300728c */ /* 0x000fe2000bf65270 */
[----:B------:R-:W-:Y:S02]  /*62d0*/  FSEL R142, R26, -INF , !P0 ;  /* 0xff8000001a8e7808 */ /* 0x000fe40004000000 */
[----:B------:R-:W-:Y:S01]  /*62e0*/  PLOP3.LUT P2, PT, PT, PT, UP2, 0x40, 0x0 ;  /* 0x000000000000781c */ /* 0x000fe20003f4e828 */
[----:B------:R-:W-:Y:S01]  /*62f0*/  UISETP.NE.AND UP2, UPT, UR18, URZ, UPT ;  /* 0x0000003f1200728c */ /* 0x000fe2000bf45270 */
[----:B------:R-:W-:Y:S02]  /*6300*/  ISETP.GT.AND P5, PT, R4, 0x28, P5 ;  /* 0x000000280400780c */ /* 0x000fe40002fa4270 */
[----:B------:R-:W-:Y:S01]  /*6310*/  PLOP3.LUT P1, PT, PT, PT, UP1, 0x40, 0x0 ;  /* 0x000000000000781c */ /* 0x000fe20003f2e818 */
[----:B------:R-:W-:Y:S01]  /*6320*/  UISETP.NE.AND UP1, UPT, UR16, URZ, UPT ;  /* 0x0000003f1000728c */ /* 0x000fe2000bf25270 */
[----:B------:R-:W-:Y:S01]  /*6330*/  PLOP3.LUT P0, PT, PT, PT, UP0, 0x40, 0x0 ;  /* 0x000000000000781c */ /* 0x000fe20003f0e808 */
[----:B------:R-:W-:Y:S01]  /*6340*/  UISETP.NE.AND UP0, UPT, UR17, URZ, UPT ;  /* 0x0000003f1100728c */ /* 0x000fe2000bf05270 */
[----:B------:R-:W-:-:S02]  /*6350*/  ISETP.LT.OR P5, PT, R5, 0x29, P5 ;  /* 0x000000290500780c */ /* 0x000fc40002fa1670 */
[C---:B------:R-:W-:Y:S01]  /*6360*/  ISETP.GT.AND P2, PT, R4.reuse, 0x29, P2 ;  /* 0x000000290400780c */ /* 0x040fe20001744270 */
[--C-:B-1----:R-:W-:Y:S01]  /*6370*/  FFMA.FTZ R0, R73, c[0x0][0x2d0], -R7.reuse ;  /* 0x0000b40049007a23 */ /* 0x102fe20000010807 */
[C---:B------:R-:W-:Y:S01]  /*6380*/  ISETP.GT.AND P1, PT, R4.reuse, 0x30, P1 ;  /* 0x000000300400780c */ /* 0x040fe20000f24270 */
[----:B------:R-:W-:Y:S01]  /*6390*/  ULDC.64 UR16, c[0x0][0x2c8] ;  /* 0x0000b20000107ab9 */ /* 0x000fe20000000a00 */
[----:B------:R-:W-:Y:S01]  /*63a0*/  ISETP.GT.AND P0, PT, R4, 0x31, P0 ;  /* 0x000000310400780c */ /* 0x000fe20000704270 */
[----:B------:R1:W-:Y:S01]  /*63b0*/  MUFU.EX2 R250, R0 ;  /* 0x0000000000fa7308 */ /* 0x0003e20000000800 */
[----:B------:R-:W-:Y:S01]  /*63c0*/  FSEL R144, R8, -INF , !P5 ;  /* 0xff80000008907808 */ /* 0x000fe20006800000 */
[----:B------:R-:W-:Y:S01]  /*63d0*/  FFMA.FTZ R8, R67, c[0x0][0x2d0], -R7 ;  /* 0x0000b40043087a23 */ /* 0x000fe20000010807 */
[C---:B------:R-:W-:Y:S02]  /*63e0*/  ISETP.LT.OR P2, PT, R5.reuse, 0x2a, P2 ;  /* 0x0000002a0500780c */ /* 0x040fe40001741670 */
[----:B------:R-:W-:-:S02]  /*63f0*/  ISETP.LT.OR P1, PT, R5, 0x31, P1 ;  /* 0x000000310500780c */ /* 0x000fc40000f21670 */
[----:B------:R-:W-:Y:S01]  /*6400*/  ISETP.LT.OR P0, PT, R5, 0x32, P0 ;  /* 0x000000320500780c */ /* 0x000fe20000701670 */
[----:B------:R2:W-:Y:S01]  /*6410*/  MUFU.EX2 R149, R8 ;  /* 0x0000000800957308 */ /* 0x0005e20000000800 */
[----:B------:R-:W-:Y:S02]  /*6420*/  FSEL R145, R14, -INF , !P2 ;  /* 0xff8000000e917808 */ /* 0x000fe40005000000 */
[----:B------:R-:W-:Y:S02]  /*6430*/  FSEL R194, R28, -INF , !P1 ;  /* 0xff8000001cc27808 */ /* 0x000fe40004800000 */
[----:B------:R-:W-:Y:S02]  /*6440*/  FSEL R197, R27, -INF , !P0 ;  /* 0xff8000001bc57808 */ /* 0x000fe40004000000 */
[----:B------:R-:W-:Y:S01]  /*6450*/  PLOP3.LUT P5, PT, PT, PT, UP3, 0x40, 0x0 ;  /* 0x000000000000781c */ /* 0x000fe20003fae838 */
[--C-:B-1----:R-:W-:Y:S01]  /*6460*/  FFMA.FTZ R0, R74, c[0x0][0x2d0], -R7.reuse ;  /* 0x0000b4004a007a23 */ /* 0x102fe20000010807 */
[----:B------:R-:W-:Y:S01]  /*6470*/  PLOP3.LUT P2, PT, PT, PT, UP2, 0x40, 0x0 ;  /* 0x000000000000781c */ /* 0x000fe20003f4e828 */
[----:B------:R-:W-:Y:S01]  /*6480*/  UISETP.NE.AND UP3, UPT, UR28, URZ, UPT ;  /* 0x0000003f1c00728c */ /* 0x000fe2000bf65270 */
[----:B------:R-:W-:Y:S01]  /*6490*/  PLOP3.LUT P1, PT, PT, PT, UP0, 0x40, 0x0 ;  /* 0x000000000000781c */ /* 0x000fe20003f2e808 */
[----:B------:R1:W-:Y:S01]  /*64a0*/  MUFU.EX2 R165, R0 ;  /* 0x0000000000a57308 */ /* 0x0003e20000000800 */
[----:B------:R-:W-:Y:S01]  /*64b0*/  PLOP3.LUT P0, PT, PT, PT, UP1, 0x40, 0x0 ;  /* 0x000000000000781c */ /* 0x000fe20003f0e818 */
[----:B------:R-:W-:Y:S01]  /*64c0*/  UISETP.NE.AND UP1, UPT, UR15, URZ, UPT ;  /* 0x0000003f0f00728c */ /* 0x000fe2000bf25270 */
[----:B------:R-:W-:Y:S01]  /*64d0*/  ISETP.GT.AND P5, PT, R4, 0x39, P5 ;  /* 0x000000390400780c */ /* 0x000fe20002fa4270 */
[----:B--2---:R-:W-:Y:S01]  /*64e0*/  FFMA.FTZ R8, R66, c[0x0][0x2d0], -R7 ;  /* 0x0000b40042087a23 */ /* 0x004fe20000010807 */
[C---:B------:R-:W-:Y:S01]  /*64f0*/  ISETP.GT.AND P2, PT, R4.reuse, 0x40, P2 ;  /* 0x000000400400780c */ /* 0x040fe20001744270 */
[----:B------:R-:W-:Y:S01]  /*6500*/  UISETP.NE.AND UP2, UPT, UR29, URZ, UPT ;  /* 0x0000003f1d00728c */ /* 0x000fe2000bf45270 */
[C---:B------:R-:W-:Y:S01]  /*6510*/  ISETP.GT.AND P1, PT, R4.reuse, 0x41, P1 ;  /* 0x000000410400780c */ /* 0x040fe20000f24270 */
[----:B------:R2:W2:Y:S01]  /*6520*/  MUFU.EX2 R150, R8 ;  /* 0x0000000800967308 */ /* 0x0004a20000000800 */
[----:B------:R-:W-:Y:S01]  /*6530*/  ISETP.GT.AND P0, PT, R4, 0x48, P0 ;  /* 0x000000480400780c */ /* 0x000fe20000704270 */
[----:B------:R-:W-:Y:S01]  /*6540*/  UISETP.NE.AND UP0, UPT, UR32, URZ, UPT ;  /* 0x0000003f2000728c */ /* 0x000fe2000bf05270 */
[----:B------:R-:W-:-:S02]  /*6550*/  ISETP.LT.OR P5, PT, R5, 0x3a, P5 ;  /* 0x0000003a0500780c */ /* 0x000fc40002fa1670 */
[C---:B------:R-:W-:Y:S02]  /*6560*/  ISETP.LT.OR P2, PT, R5.reuse, 0x41, P2 ;  /* 0x000000410500780c */ /* 0x040fe40001741670 */
[----:B------:R-:W-:Y:S01]  /*6570*/  ISETP.LT.OR P1, PT, R5, 0x42, P1 ;  /* 0x000000420500780c */ /* 0x000fe20000f21670 */
[--C-:B-1----:R-:W-:Y:S01]  /*6580*/  FFMA.FTZ R0, R75, c[0x0][0x2d0], -R7.reuse ;  /* 0x0000b4004b007a23 */ /* 0x102fe20000010807 */
[----:B------:R-:W-:Y:S02]  /*6590*/  ISETP.LT.OR P0, PT, R5, 0x49, P0 ;  /* 0x000000490500780c */ /* 0x000fe40000701670 */
[----:B------:R-:W-:Y:S01]  /*65a0*/  FSEL R192, R39, -INF , !P5 ;  /* 0xff80000027c07808 */ /* 0x000fe20006800000 */
[----:B------:R1:W-:Y:S01]  /*65b0*/  MUFU.EX2 R155, R0 ;  /* 0x00000000009b7308 */ /* 0x0003e20000000800 */
[----:B------:R-:W-:Y:S02]  /*65c0*/  FSEL R198, R30, -INF , !P2 ;  /* 0xff8000001ec67808 */ /* 0x000fe40005000000 */
[----:B------:R-:W-:Y:S01]  /*65d0*/  FSEL R195, R36, -INF , !P1 ;  /* 0xff80000024c37808 */ /* 0x000fe20004800000 */
[----:B--2---:R-:W-:Y:S01]  /*65e0*/  FFMA.FTZ R8, R69, c[0x0][0x2d0], -R7 ;  /* 0x0000b40045087a23 */ /* 0x004fe20000010807 */
[----:B------:R-:W-:-:S02]  /*65f0*/  FSEL R196, R44, -INF , !P0 ;  /* 0xff8000002cc47808 */ /* 0x000fc40004000000 */
[----:B------:R-:W-:Y:S01]  /*6600*/  PLOP3.LUT P6, PT, PT, PT, UP1, 0x40, 0x0 ;  /* 0x000000000000781c */ /* 0x000fe20003fce818 */
[----:B------:R2:W-:Y:S01]  /*6610*/  MUFU.EX2 R148, R8 ;  /* 0x0000000800947308 */ /* 0x0005e20000000800 */
[----:B------:R-:W-:Y:S02]  /*6620*/  PLOP3.LUT P5, PT, PT, PT, UP6, 0x40, 0x0 ;  /* 0x000000000000781c */ /* 0x000fe40003fae868 */
[----:B------:R-:W-:Y:S01]  /*6630*/  F2FP.BF16.PACK_AB R15, R183, R167 ;  /* 0x000000a7b70f723e */ /* 0x000fe200000010ff */
[----:B------:R-:W-:Y:S01]  /*6640*/  UIMAD.WIDE.U32 UR18, UR14, UR16, URZ ;  /* 0x000000100e1272a5 */ /* 0x000fe2000f8e003f */
[----:B------:R-:W-:Y:S01]  /*6650*/  PLOP3.LUT P2, PT, PT, PT, UP5, 0x40, 0x0 ;  /* 0x000000000000781c */ /* 0x000fe20003f4e858 */
[----:B------:R-:W-:Y:S01]  /*6660*/  UIADD3 UR6, UR6, -0x2, URZ ;  /* 0xfffffffe06067890 */ /* 0x000fe2000fffe03f */
[----:B------:R-:W-:Y:S01]  /*6670*/  PLOP3.LUT P1, PT, PT, PT, UP4, 0x40, 0x0 ;  /* 0x000000000000781c */ /* 0x000fe20003f2e848 */
[----:B------:R-:W-:Y:S01]  /*6680*/  UISETP.NE.AND UP1, UPT, UR30, URZ, UPT ;  /* 0x0000003f1e00728c */ /* 0x000fe2000bf25270 */
[----:B-1----:R-:W-:Y:S01]  /*6690*/  FMNMX.FTZ R0, R130, R2, !PT ;  /* 0x0000000282007209 */ /* 0x002fe20007810000 */
[----:B------:R-:W-:Y:S01]  /*66a0*/  FFMA.FTZ R2, R64, c[0x0][0x2d0], -R6 ;  /* 0x0000b40040027a23 */ /* 0x000fe20000010806 */
[----:B------:R-:W-:-:S02]  /*66b0*/  PLOP3.LUT P0, PT, PT, PT, UP3, 0x40, 0x0 ;  /* 0x000000000000781c */ /* 0x000fc40003f0e838 */
[----:B------:R-:W-:Y:S01]  /*66c0*/  FMNMX.FTZ R0, R141, R0, !PT ;  /* 0x000000008d007209 */ /* 0x000fe20007810000 */
[----:B------:R1:W-:Y:S01]  /*66d0*/  MUFU.EX2 R74, R2 ;  /* 0x00000002004a7308 */ /* 0x0003e20000000800 */
[----:B------:R-:W-:Y:S01]  /*66e0*/  ISETP.GT.AND P6, PT, R4, 0x49, P6 ;  /* 0x000000490400780c */ /* 0x000fe200037c4270 */
[----:B--2---:R-:W-:Y:S01]  /*66f0*/  FFMA.FTZ R8, R68, c[0x0][0x2d0], -R7 ;  /* 0x0000b40044087a23 */ /* 0x004fe20000010807 */
[C---:B------:R-:W-:Y:S02]  /*6700*/  ISETP.GT.AND P5, PT, R4.reuse, 0x50, P5 ;  /* 0x000000500400780c */ /* 0x040fe40002fa4270 */
[C---:B------:R-:W-:Y:S02]  /*6710*/  ISETP.GT.AND P2, PT, R4.reuse, 0x51, P2 ;  /* 0x000000510400780c */ /* 0x040fe40001744270 */
[C---:B------:R-:W-:Y:S01]  /*6720*/  ISETP.GT.AND P1, PT, R4.reuse, 0x58, P1 ;  /* 0x000000580400780c */ /* 0x040fe20000f24270 */
[----:B------:R2:W2:Y:S01]  /*6730*/  MUFU.EX2 R180, R8 ;  /* 0x0000000800b47308 */ /* 0x0004a20000000800 */
[----:B------:R-:W-:-:S02]  /*6740*/  ISETP.GT.AND P0, PT, R4, 0x59, P0 ;  /* 0x000000590400780c */ /* 0x000fc40000704270 */
[C---:B------:R-:W-:Y:S02]  /*6750*/  ISETP.LT.OR P6, PT, R5.reuse, 0x4a, P6 ;  /* 0x0000004a0500780c */ /* 0x040fe400037c1670 */
[----:B------:R-:W-:Y:S02]  /*6760*/  ISETP.LT.OR P5, PT, R5, 0x51, P5 ;  /* 0x000000510500780c */ /* 0x000fe40002fa1670 */
[----:B------:R-:W-:Y:S02]  /*6770*/  FSEL R187, R137, -INF , !P6 ;  /* 0xff80000089bb7808 */ /* 0x000fe40007000000 */
[----:B-1----:R-:W-:Y:S01]  /*6780*/  FMNMX.FTZ R2, R140, R0, !PT ;  /* 0x000000008c027209 */ /* 0x002fe20007810000 */
[--C-:B------:R-:W-:Y:S01]  /*6790*/  FFMA.FTZ R0, R65, c[0x0][0x2d0], -R6.reuse ;  /* 0x0000b40041007a23 */ /* 0x100fe20000010806 */
[C---:B------:R-:W-:Y:S01]  /*67a0*/  ISETP.LT.OR P2, PT, R5.reuse, 0x52, P2 ;  /* 0x000000520500780c */ /* 0x040fe20001741670 */
[----:B------:R-:W-:Y:S01]  /*67b0*/  LDSM.16.MT88.4 R64, [R209+0x1100] ;  /* 0x00110000d140783b */ /* 0x000fe20000004200 */
[----:B------:R-:W-:Y:S01]  /*67c0*/  FMNMX.FTZ R2, R186, R2, !PT ;  /* 0x00000002ba027209 */ /* 0x000fe20007810000 */
[----:B------:R1:W1:Y:S01]  /*67d0*/  MUFU.EX2 R154, R0 ;  /* 0x00000000009a7308 */ /* 0x0002620000000800 */
[----:B------:R-:W-:Y:S01]  /*67e0*/  FSEL R189, R136, -INF , !P5 ;  /* 0xff80000088bd7808 */ /* 0x000fe20006800000 */
[----:B--2---:R-:W-:Y:S01]  /*67f0*/  FFMA.FTZ R8, R52, c[0x0][0x2d0], -R6 ;  /* 0x0000b40034087a23 */ /* 0x004fe20000010806 */
[----:B------:R-:W-:-:S02]  /*6800*/  ISETP.LT.OR P1, PT, R5, 0x59, P1 ;  /* 0x000000590500780c */ /* 0x000fc40000f21670 */
[----:B------:R-:W-:Y:S02]  /*6810*/  FSEL R191, R138, -INF , !P2 ;  /* 0xff8000008abf7808 */ /* 0x000fe40005000000 */
[----:B------:R-:W-:Y:S01]  /*6820*/  F2FP.BF16.PACK_AB R12, R150, R149 ;  /* 0x00000095960c723e */ /* 0x000fe200000010ff */
[----:B------:R2:W-:Y:S01]  /*6830*/  MUFU.EX2 R214, R8 ;  /* 0x0000000800d67308 */ /* 0x0005e20000000800 */
[----:B------:R-:W-:Y:S02]  /*6840*/  F2FP.BF16.PACK_AB R14, R180, R148 ;  /* 0x00000094b40e723e */ /* 0x000fe400000010ff */
[----:B------:R-:W-:Y:S02]  /*6850*/  ISETP.LT.OR P0, PT, R5, 0x5a, P0 ;  /* 0x0000005a0500780c */ /* 0x000fe40000701670 */
[----:B------:R-:W-:Y:S02]  /*6860*/  FSEL R190, R135, -INF , !P1 ;  /* 0xff80000087be7808 */ /* 0x000fe40004800000 */
[----:B------:R-:W-:-:S02]  /*6870*/  FSEL R188, R58, -INF , !P0 ;  /* 0xff8000003abc7808 */ /* 0x000fc40004000000 */
[----:B-1----:R-:W-:Y:S01]  /*6880*/  FMNMX.FTZ R0, R185, R2, !PT ;  /* 0x00000002b9007209 */ /* 0x002fe20007810000 */
[--C-:B------:R-:W-:Y:S01]  /*6890*/  FFMA.FTZ R2, R46, c[0x0][0x2d0], -R6.reuse ;  /* 0x0000b4002e027a23 */ /* 0x100fe20000010806 */
[----:B------:R-:W-:Y:S01]  /*68a0*/  F2FP.BF16.PACK_AB R9, R154, R74 ;  /* 0x0000004a9a09723e */ /* 0x000fe200000010ff */
[----:B------:R-:W-:Y:S01]  /*68b0*/  LDSM.16.MT88.4 R56, [R211+0x1100] ;  /* 0x00110000d338783b */ /* 0x000fe20000004200 */
[----:B------:R-:W-:Y:S01]  /*68c0*/  FMNMX.FTZ R0, R147, R0, !PT ;  /* 0x0000000093007209 */ /* 0x000fe20007810000 */
[----:B------:R1:W-:Y:S01]  /*68d0*/  MUFU.EX2 R158, R2 ;  /* 0x00000002009e7308 */ /* 0x0003e20000000800 */
[----:B------:R-:W-:Y:S01]  /*68e0*/  F2FP.BF16.PACK_AB R10, R155, R165 ;  /* 0x000000a59b0a723e */ /* 0x000fe200000010ff */
[----:B--2---:R-:W-:Y:S01]  /*68f0*/  FFMA.FTZ R8, R51, c[0x0][0x2d0], -R6 ;  /* 0x0000b40033087a23 */ /* 0x004fe20000010806 */
[----:B------:R-:W-:-:S04]  /*6900*/  FMNMX.FTZ R0, R146, R0, !PT ;  /* 0x0000000092007209 */ /* 0x000fc80007810000 */
[----:B------:R-:W-:Y:S01]  /*6910*/  FMNMX.FTZ R0, R199, R0, !PT ;  /* 0x00000000c7007209 */ /* 0x000fe20007810000 */
[----:B------:R-:W2:Y:S03]  /*6920*/  MUFU.EX2 R215, R8 ;  /* 0x0000000800d77308 */ /* 0x000ea60000000800 */
[----:B------:R-:W-:-:S04]  /*6930*/  FMNMX.FTZ R0, R201, R0, !PT ;  /* 0x00000000c9007209 */ /* 0x000fc80007810000 */
[----:B------:R-:W-:Y:S01]  /*6940*/  FMNMX.FTZ R0, R202, R0, !PT ;  /* 0x00000000ca007209 */ /* 0x000fe20007810000 */
[----:B-1----:R-:W-:-:S03]  /*6950*/  FFMA.FTZ R2, R45, c[0x0][0x2d0], -R6 ;  /* 0x0000b4002d027a23 */ /* 0x002fc60000010806 */
[----:B------:R-:W-:Y:S01]  /*6960*/  FMNMX.FTZ R0, R206, R0, !PT ;  /* 0x00000000ce007209 */ /* 0x000fe20007810000 */
[----:B------:R1:W1:Y:S03]  /*6970*/  MUFU.EX2 R182, R2 ;  /* 0x0000000200b67308 */ /* 0x0002660000000800 */
[----:B------:R-:W-:Y:S02]  /*6980*/  FMNMX.FTZ R0, R241, R0, !PT ;  /* 0x00000000f1007209 */ /* 0x000fe40007810000 */
[----:B--2---:R-:W-:Y:S02]  /*6990*/  F2FP.BF16.PACK_AB R13, R215, R214 ;  /* 0x000000d6d70d723e */ /* 0x004fe400000010ff */
[----:B------:R-:W-:-:S05]  /*69a0*/  F2FP.BF16.PACK_AB R8, R250, R151 ;  /* 0x00000097fa08723e */ /* 0x000fca00000010ff */
[C---:B------:R-:W-:Y:S01]  /*69b0*/  HMMA.16816.F32.BF16 R16, R12.reuse, R60, RZ ;  /* 0x0000003c0c10723c */ /* 0x040fe200000418ff */
[----:B-1----:R-:W-:Y:S01]  /*69c0*/  FMNMX.FTZ R2, R121, R3, !PT ;  /* 0x0000000379027209 */ /* 0x002fe20007810000 */
[--C-:B------:R-:W-:Y:S01]  /*69d0*/  FFMA.FTZ R3, R77, c[0x0][0x2d0], -R7.reuse ;  /* 0x0000b4004d037a23 */ /* 0x100fe20000010807 */
[----:B------:R-:W-:Y:S02]  /*69e0*/  F2FP.BF16.PACK_AB R11, R182, R158 ;  /* 0x0000009eb60b723e */ /* 0x000fe400000010ff */
[----:B------:R-:W-:Y:S01]  /*69f0*/  FMNMX.FTZ R2, R123, R2, !PT ;  /* 0x000000027b027209 */ /* 0x000fe20007810000 */
[----:B------:R1:W-:Y:S02]  /*6a00*/  MUFU.EX2 R181, R3 ;  /* 0x0000000300b57308 */ /* 0x0003e40000000800 */
[C---:B------:R-:W-:Y:S08]  /*6a10*/  HMMA.16816.F32.BF16 R20, R12.reuse, R84, RZ ;  /* 0x000000540c14723c */ /* 0x040ff000000418ff */
[----:B------:R-:W-:Y:S01]  /*6a20*/  HMMA.16816.F32.BF16 R24, R12, R100, RZ ;  /* 0x000000640c18723c */ /* 0x000fe200000418ff */
[----:B-1----:R-:W-:Y:S01]  /*6a30*/  FMNMX.FTZ R3, R142, R2, !PT ;  /* 0x000000028e037209 */ /* 0x002fe20007810000 */
[----:B------:R-:W-:-:S06]  /*6a40*/  FFMA.FTZ R2, R79, c[0x0][0x2d0], -R7 ;  /* 0x0000b4004f027a23 */ /* 0x000fcc0000010807 */
[C---:B------:R-:W-:Y:S01]  /*6a50*/  HMMA.16816.F32.BF16 R36, R12.reuse, R86, RZ ;  /* 0x000000560c24723c */ /* 0x040fe200000418ff */
[----:B------:R-:W-:Y:S01]  /*6a60*/  FMNMX.FTZ R3, R143, R3, !PT ;  /* 0x000000038f037209 */ /* 0x000fe20007810000 */
[----:B------:R1:W2:Y:S06]  /*6a70*/  MUFU.EX2 R251, R2 ;  /* 0x0000000200fb7308 */ /* 0x0002ac0000000800 */
[C---:B---3--:R-:W-:Y:S08]  /*6a80*/  HMMA.16816.F32.BF16 R28, R12.reuse, R96, RZ ;  /* 0x000000600c1c723c */ /* 0x048ff000000418ff */
[----:B------:R-:W-:Y:S01]  /*6a90*/  HMMA.16816.F32.BF16 R32, R12, R62, RZ ;  /* 0x0000003e0c20723c */ /* 0x000fe200000418ff */
[----:B-1----:R-:W-:Y:S01]  /*6aa0*/  FMNMX.FTZ R2, R243, R0, !PT ;  /* 0x00000000f3027209 */ /* 0x002fe20007810000 */
[----:B------:R-:W-:-:S04]  /*6ab0*/  FFMA.FTZ R0, R80, c[0x0][0x2d0], -R7 ;  /* 0x0000b40050007a23 */ /* 0x000fc80000010807 */
[----:B------:R1:W-:Y:S02]  /*6ac0*/  MUFU.EX2 R164, R0 ;  /* 0x0000000000a47308 */ /* 0x0003e40000000800 */
[C---:B------:R-:W-:Y:S08]  /*6ad0*/  HMMA.16816.F32.BF16 R48, R12.reuse, R102, RZ ;  /* 0x000000660c30723c */ /* 0x040ff000000418ff */
[----:B------:R-:W-:Y:S01]  /*6ae0*/  HMMA.16816.F32.BF16 R44, R12, R98, RZ ;  /* 0x000000620c2c723c */ /* 0x000fe200000418ff */
[----:B-1----:R-:W-:-:S07]  /*6af0*/  FMNMX.FTZ R0, R242, R2, !PT ;  /* 0x00000002f2007209 */ /* 0x002fce0007810000 */
[C---:B------:R-:W-:Y:S01]  /*6b00*/  HMMA.16816.F32.BF16 R52, R8.reuse, R104, R16 ;  /* 0x000000680834723c */ /* 0x040fe20000041810 */
[----:B------:R-:W-:Y:S01]  /*6b10*/  FMNMX.FTZ R2, R144, R3, !PT ;  /* 0x0000000390027209 */ /* 0x000fe20007810000 */
[----:B------:R-:W-:Y:S01]  /*6b20*/  FFMA.FTZ R3, R81, c[0x0][0x2d0], -R7 ;  /* 0x0000b40051037a23 */ /* 0x000fe20000010807 */
[----:B------:R-:W-:Y:S02]  /*6b30*/  FMNMX.FTZ R0, R240, R0, !PT ;  /* 0x00000000f0007209 */ /* 0x000fe40007810000 */
[----:B------:R-:W-:Y:S01]  /*6b40*/  FMNMX.FTZ R2, R145, R2, !PT ;  /* 0x0000000291027209 */ /* 0x000fe20007810000 */
[----:B------:R1:W3:Y:S01]  /*6b50*/  MUFU.EX2 R139, R3 ;  /* 0x00000003008b7308 */ /* 0x0002e20000000800 */
[----:B------:R-:W-:Y:S01]  /*6b60*/  FMNMX.FTZ R0, R238, R0, !PT ;  /* 0x00000000ee007209 */ /* 0x000fe20007810000 */
[----:B------:R-:W-:Y:S01]  /*6b70*/  HMMA.16816.F32.BF16 R40, R8, R92, R20 ;  /* 0x0000005c0828723c */ /* 0x000fe20000041814 */
[----:B------:R-:W-:Y:S02]  /*6b80*/  FMNMX.FTZ R2, R194, R2, !PT ;  /* 0x00000002c2027209 */ /* 0x000fe40007810000 */
[----:B------:R-:W-:-:S02]  /*6b90*/  FMNMX.FTZ R0, R239, R0, !PT ;  /* 0x00000000ef007209 */ /* 0x000fc40007810000 */
[----:B------:R-:W-:Y:S02]  /*6ba0*/  FMNMX.FTZ R2, R197, R2, !PT ;  /* 0x00000002c5027209 */ /* 0x000fe40007810000 */
[----:B------:R-:W-:Y:S01]  /*6bb0*/  FMNMX.FTZ R0, R245, R0, !PT ;  /* 0x00000000f5007209 */ /* 0x000fe20007810000 */
[----:B------:R-:W-:Y:S03]  /*6bc0*/  HMMA.16816.F32.BF16 R20, R8, R88, R24 ;  /* 0x000000580814723c */ /* 0x000fe60000041818 */
[----:B------:R-:W-:Y:S01]  /*6bd0*/  FMNMX.FTZ R0, R246, R0, !PT ;  /* 0x00000000f6007209 */ /* 0x000fe20007810000 */
[----:B-1----:R-:W-:-:S04]  /*6be0*/  FFMA.FTZ R3, R82, c[0x0][0x2d0], -R7 ;  /* 0x0000b40052037a23 */ /* 0x002fc80000010807 */
[----:B------:R-:W1:Y:S01]  /*6bf0*/  SHFL.BFLY PT, R4, R0, 0x2, 0x1f ;  /* 0x0c401f0000047f89 */ /* 0x000e6200000e0000 */
[C---:B------:R-:W-:Y:S01]  /*6c00*/  HMMA.16816.F32.BF16 R36, R8.reuse, R94, R36 ;  /* 0x0000005e0824723c */ /* 0x040fe20000041824 */
[----:B------:R2:W-:Y:S02]  /*6c10*/  MUFU.EX2 R157, R3 ;  /* 0x00000003009d7308 */ /* 0x0005e40000000800 */
[----:B------:R-:W-:Y:S05]  /*6c20*/  LDSM.16.MT88.4 R80, [R212+0x1100] ;  /* 0x00110000d450783b */ /* 0x000fea0000004200 */
[C---:B----4-:R-:W-:Y:S08]  /*6c30*/  HMMA.16816.F32.BF16 R12, R8.reuse, R108, R28 ;  /* 0x0000006c080c723c */ /* 0x050ff0000004181c */
[----:B------:R-:W-:Y:S01]  /*6c40*/  HMMA.16816.F32.BF16 R16, R8, R106, R32 ;  /* 0x0000006a0810723c */ /* 0x000fe20000041820 */
[----:B--2---:R-:W-:Y:S01]  /*6c50*/  FMNMX.FTZ R3, R193, R2, !PT ;  /* 0x00000002c1037209 */ /* 0x004fe20007810000 */
[----:B------:R-:W-:-:S03]  /*6c60*/  FFMA.FTZ R2, R76, c[0x0][0x2d0], -R6 ;  /* 0x0000b4004c027a23 */ /* 0x000fc60000010806 */
[----:B------:R-:W-:Y:S01]  /*6c70*/  FMNMX.FTZ R3, R192, R3, !PT ;  /* 0x00000003c0037209 */ /* 0x000fe20007810000 */
[----:B------:R2:W-:Y:S01]  /*6c80*/  MUFU.EX2 R73, R2 ;  /* 0x0000000200497308 */ /* 0x0005e20000000800 */
[----:B-1----:R-:W-:Y:S01]  /*6c90*/  FMNMX.FTZ R0, R0, R4, !PT ;  /* 0x0000000400007209 */ /* 0x002fe20007810000 */
[----:B------:R-:W-:Y:S01]  /*6ca0*/  HMMA.16816.F32.BF16 R24, R8, R90, R48 ;  /* 0x0000005a0818723c */ /* 0x000fe20000041830 */
[----:B------:R-:W-:-:S03]  /*6cb0*/  FMNMX.FTZ R3, R198, R3, !PT ;  /* 0x00000003c6037209 */ /* 0x000fc60007810000 */
[----:B------:R-:W1:Y:S04]  /*6cc0*/  SHFL.BFLY PT, R5, R0, 0x1, 0x1f ;  /* 0x0c201f0000057f89 */ /* 0x000e6800000e0000 */
[----:B------:R-:W-:Y:S01]  /*6cd0*/  HMMA.16816.F32.BF16 R32, R8, R110, R44 ;  /* 0x0000006e0820723c */ /* 0x000fe2000004182c */
[----:B--2---:R-:W-:-:S06]  /*6ce0*/  FFMA.FTZ R2, R78, c[0x0][0x2d0], -R6 ;  /* 0x0000b4004e027a23 */ /* 0x004fcc0000010806 */
[----:B------:R-:W-:Y:S01]  /*6cf0*/  F2FP.BF16.PACK_AB R8, R251, R181 ;  /* 0x000000b5fb08723e */ /* 0x000fe200000010ff */
[----:B------:R-:W2:Y:S01]  /*6d00*/  LDSM.16.MT88.4 R76, [R210+0x1100] ;  /* 0x00110000d24c783b */ /* 0x000ea20000004200 */
[----:B---3--:R-:W-:Y:S01]  /*6d10*/  F2FP.BF16.PACK_AB R10, R139, R164 ;  /* 0x000000a48b0a723e */ /* 0x008fe200000010ff */
[----:B------:R3:W4:Y:S01]  /*6d20*/  MUFU.EX2 R152, R2 ;  /* 0x0000000200987308 */ /* 0x0007220000000800 */
[----:B-1----:R-:W-:Y:S01]  /*6d30*/  FMNMX.FTZ R70, R0, R5, !PT ;  /* 0x0000000500467209 */ /* 0x002fe20007810000 */
[----:B------:R-:W-:Y:S02]  /*6d40*/  FFMA.FTZ R0, R127, c[0x0][0x2d0], -R6 ;  /* 0x0000b4007f007a23 */ /* 0x000fe40000010806 */
[----:B------:R-:W-:Y:S01]  /*6d50*/  IMAD.MOV.U32 R5, RZ, RZ, R167 ;  /* 0x000000ffff057224 */ /* 0x000fe200078e00a7 */
[----:B------:R-:W-:-:S03]  /*6d60*/  FSETP.NEU.FTZ.AND P0, PT, R70, -INF , PT ;  /* 0xff8000004600780b */ /* 0x000fc60003f1d000 */
[----:B------:R1:W-:Y:S01]  /*6d70*/  MUFU.EX2 R184, R0 ;  /* 0x0000000000b87308 */ /* 0x0003e20000000800 */
[----:B---3--:R-:W-:Y:S01]  /*6d80*/  FMNMX.FTZ R2, R195, R3, !PT ;  /* 0x00000003c3027209 */ /* 0x008fe20007810000 */
[----:B------:R-:W-:Y:S01]  /*6d90*/  FFMA.FTZ R3, R112, c[0x0][0x2d0], -R6 ;  /* 0x0000b40070037a23 */ /* 0x000fe20000010806 */
[----:B----4-:R-:W-:Y:S01]  /*6da0*/  F2FP.BF16.PACK_AB R9, R152, R73 ;  /* 0x000000499809723e */ /* 0x010fe200000010ff */
[----:B------:R-:W-:Y:S01]  /*6db0*/  IMAD.MOV.U32 R112, RZ, RZ, R149 ;  /* 0x000000ffff707224 */ /* 0x000fe200078e0095 */
[----:B------:R-:W-:-:S03]  /*6dc0*/  FMNMX.FTZ R2, R196, R2, !PT ;  /* 0x00000002c4027209 */ /* 0x000fc60007810000 */
[----:B------:R3:W-:Y:S01]  /*6dd0*/  MUFU.EX2 R153, R3 ;  /* 0x0000000300997308 */ /* 0x0007e20000000800 */
[----:B------:R-:W-:-:S04]  /*6de0*/  FMNMX.FTZ R2, R187, R2, !PT ;  /* 0x00000002bb027209 */ /* 0x000fc80007810000 */
[----:B------:R-:W-:Y:S01]  /*6df0*/  FMNMX.FTZ R2, R189, R2, !PT ;  /* 0x00000002bd027209 */ /* 0x000fe20007810000 */
[--C-:B-1----:R-:W-:Y:S02]  /*6e00*/  FFMA.FTZ R0, R131, c[0x0][0x2d0], -R6.reuse ;  /* 0x0000b40083007a23 */ /* 0x102fe40000010806 */
[----:B------:R-:W-:Y:S02]  /*6e10*/  IMAD.MOV.U32 R131, RZ, RZ, R181 ;  /* 0x000000ffff837224 */ /* 0x000fe400078e00b5 */
[----:B------:R-:W-:Y:S01]  /*6e20*/  MUFU.EX2 R68, R0 ;  /* 0x0000000000447308 */ /* 0x000fe20000000800 */
[----:B---3--:R-:W-:Y:S01]  /*6e30*/  FFMA.FTZ R3, R118, c[0x0][0x2d0], -R6 ;  /* 0x0000b40076037a23 */ /* 0x008fe20000010806 */
[----:B------:R-:W-:-:S06]  /*6e40*/  MOV R118, R180 ;  /* 0x000000b400767202 */ /* 0x000fcc0000000f00 */
[----:B------:R1:W3:Y:S02]  /*6e50*/  MUFU.EX2 R69, R3 ;  /* 0x0000000300457308 */ /* 0x0002e40000000800 */
[----:B-1----:R-:W-:Y:S01]  /*6e60*/  FMNMX.FTZ R3, R191, R2, !PT ;  /* 0x00000002bf037209 */ /* 0x002fe20007810000 */
[--C-:B------:R-:W-:Y:S01]  /*6e70*/  FFMA.FTZ R2, R132, c[0x0][0x2d0], -R7.reuse ;  /* 0x0000b40084027a23 */ /* 0x100fe20000010807 */
[----:B---3--:R-:W-:Y:S02]  /*6e80*/  F2FP.BF16.PACK_AB R11, R69, R153 ;  /* 0x00000099450b723e */ /* 0x008fe400000010ff */
[----:B------:R-:W-:Y:S02]  /*6e90*/  FMNMX.FTZ R3, R190, R3, !PT ;  /* 0x00000003be037209 */ /* 0x000fe40007810000 */
[----:B------:R1:W3:Y:S02]  /*6ea0*/  MUFU.EX2 R249, R2 ;  /* 0x0000000200f97308 */ /* 0x0002e40000000800 */
[----:B------:R-:W-:Y:S01]  /*6eb0*/  FMNMX.FTZ R3, R188, R3, !PT ;  /* 0x00000003bc037209 */ /* 0x000fe20007810000 */
[C---:B------:R-:W-:Y:S04]  /*6ec0*/  HMMA.16816.F32.BF16 R48, R8.reuse, R64, R52 ;  /* 0x000000400830723c */ /* 0x040fe80000041834 */
[----:B------:R-:W4:Y:S04]  /*6ed0*/  SHFL.BFLY PT, R4, R3, 0x2, 0x1f ;  /* 0x0c401f0003047f89 */ /* 0x000f2800000e0000 */
[----:B------:R-:W-:Y:S01]  /*6ee0*/  HMMA.16816.F32.BF16 R44, R8, R80, R40 ;  /* 0x00000050082c723c */ /* 0x000fe20000041828 */
[----:B-1----:R-:W-:-:S04]  /*6ef0*/  FFMA.FTZ R2, R133, c[0x0][0x2d0], -R7 ;  /* 0x0000b40085027a23 */ /* 0x002fc80000010807 */
[----:B------:R1:W-:Y:S03]  /*6f00*/  MUFU.EX2 R159, R2 ;  /* 0x00000002009f7308 */ /* 0x0003e60000000800 */
[C---:B--2---:R-:W-:Y:S08]  /*6f10*/  HMMA.16816.F32.BF16 R40, R8.reuse, R76, R20 ;  /* 0x0000004c0828723c */ /* 0x044ff00000041814 */
[----:B------:R-:W-:Y:S01]  /*6f20*/  HMMA.16816.F32.BF16 R20, R8, R82, R36 ;  /* 0x000000520814723c */ /* 0x000fe20000041824 */
[----:B----4-:R-:W-:Y:S01]  /*6f30*/  FMNMX.FTZ R3, R3, R4, !PT ;  /* 0x0000000403037209 */ /* 0x010fe20007810000 */
[----:B-1----:R-:W-:-:S04]  /*6f40*/  FFMA.FTZ R2, R134, c[0x0][0x2d0], -R7 ;  /* 0x0000b40086027a23 */ /* 0x002fc80000010807 */
[----:B------:R-:W1:Y:S01]  /*6f50*/  SHFL.BFLY PT, R4, R3, 0x1, 0x1f ;  /* 0x0c201f0003047f89 */ /* 0x000e6200000e0000 */
[----:B------:R-:W-:Y:S01]  /*6f60*/  IMAD.MOV.U32 R36, RZ, RZ, R157 ;  /* 0x000000ffff247224 */ /* 0x000fe200078e009d */
[----:B------:R-:W-:Y:S01]  /*6f70*/  HMMA.16816.F32.BF16 R28, R8, R56, R12 ;  /* 0x00000038081c723c */ /* 0x000fe2000004180c */
[----:B------:R2:W-:Y:S01]  /*6f80*/  MUFU.EX2 R248, R2 ;  /* 0x0000000200f87308 */ /* 0x0005e20000000800 */
[----:B------:R-:W-:Y:S02]  /*6f90*/  IMAD.MOV.U32 R39, RZ, RZ, R183 ;  /* 0x000000ffff277224 */ /* 0x000fe400078e00b7 */
[----:B------:R-:W-:-:S04]  /*6fa0*/  IMAD.MOV.U32 R38, RZ, RZ, R182 ;  /* 0x000000ffff267224 */ /* 0x000fc800078e00b6 */
[C---:B------:R-:W-:Y:S08]  /*6fb0*/  HMMA.16816.F32.BF16 R16, R8.reuse, R66, R16 ;  /* 0x000000420810723c */ /* 0x040ff00000041810 */
[----:B------:R-:W-:Y:S01]  /*6fc0*/  HMMA.16816.F32.BF16 R24, R8, R78, R24 ;  /* 0x0000004e0818723c */ /* 0x000fe20000041818 */
[----:B--2---:R-:W-:-:S04]  /*6fd0*/  FFMA.FTZ R2, R126, c[0x0][0x2d0], -R6 ;  /* 0x0000b4007e027a23 */ /* 0x004fc80000010806 */
[----:B------:R2:W4:Y:S01]  /*6fe0*/  MUFU.EX2 R156, R2 ;  /* 0x00000002009c7308 */ /* 0x0005220000000800 */
[----:B-1----:R-:W-:Y:S02]  /*6ff0*/  FMNMX.FTZ R3, R3, R4, !PT ;  /* 0x0000000403037209 */ /* 0x002fe40007810000 */
[----:B------:R-:W-:Y:S07]  /*7000*/  HMMA.16816.F32.BF16 R12, R8, R58, R32 ;  /* 0x0000003a080c723c */ /* 0x000fee0000041820 */
[----:B---3--:R-:W-:-:S02]  /*7010*/  F2FP.BF16.PACK_AB R8, R249, R36 ;  /* 0x00000024f908723e */ /* 0x008fc400000010ff */
[----:B------:R-:W-:Y:S01]  /*7020*/  F2FP.BF16.PACK_AB R11, R68, R184 ;  /* 0x000000b8440b723e */ /* 0x000fe200000010ff */
[----:B--2---:R-:W-:Y:S01]  /*7030*/  FFMA.FTZ R2, R128, c[0x0][0x2d0], -R6 ;  /* 0x0000b40080027a23 */ /* 0x004fe20000010806 */
[----:B----4-:R-:W-:-:S03]  /*7040*/  MOV R37, R156 ;  /* 0x0000009c00257202 */ /* 0x010fc60000000f00 */
[----:B------:R1:W2:Y:S02]  /*7050*/  MUFU.EX2 R166, R2 ;  /* 0x0000000200a67308 */ /* 0x0002a40000000800 */
[----:B-1----:R-:W-:Y:S01]  /*7060*/  FMUL.FTZ R2, R70, c[0x0][0x2d0] ;  /* 0x0000b40046027a20 */ /* 0x002fe20000410000 */
[----:B--2---:R-:W-:-:S04]  /*7070*/  F2FP.BF16.PACK_AB R9, R166, R37 ;  /* 0x00000025a609723e */ /* 0x004fc800000010ff */
[----:B------:R-:W-:Y:S02]  /*7080*/  FSEL R2, R2, RZ, P0 ;  /* 0x000000ff02027208 */ /* 0x000fe40000000000 */
[----:B------:R-:W-:-:S03]  /*7090*/  FSETP.NEU.FTZ.AND P0, PT, R3, -INF , PT ;  /* 0xff8000000300780b */ /* 0x000fc60003f1d000 */
[--C-:B------:R-:W-:Y:S02]  /*70a0*/  FFMA.FTZ R0, R120, c[0x0][0x2d0], -R2.reuse ;  /* 0x0000b40078007a23 */ /* 0x100fe40000010802 */
[----:B------:R-:W-:Y:S02]  /*70b0*/  IMAD.MOV.U32 R120, RZ, RZ, R159 ;  /* 0x000000ffff787224 */ /* 0x000fe400078e009f */
[----:B------:R1:W-:Y:S01]  /*70c0*/  MUFU.EX2 R208, R0 ;  /* 0x0000000000d07308 */ /* 0x0003e20000000800 */
[----:B------:R-:W-:Y:S02]  /*70d0*/  FFMA.FTZ R4, R130, c[0x0][0x2d0], -R2 ;  /* 0x0000b40082047a23 */ /* 0x000fe40000010802 */
[----:B------:R-:W-:Y:S01]  /*70e0*/  F2FP.BF16.PACK_AB R10, R248, R120 ;  /* 0x00000078f80a723e */ /* 0x000fe200000010ff */
[----:B------:R-:W-:-:S06]  /*70f0*/  IMAD.MOV.U32 R130, RZ, RZ, R164 ;  /* 0x000000ffff827224 */ /* 0x000fcc00078e00a4 */
[----:B------:R-:W-:Y:S01]  /*7100*/  HMMA.16816.F32.BF16 R176, R8, R168, R48 ;  /* 0x000000a808b0723c */ /* 0x000fe20000041830 */
[----:B-1----:R-:W-:-:S06]  /*7110*/  FFMA.FTZ R0, R122, c[0x0][0x2d0], -R2 ;  /* 0x0000b4007a007a23 */ /* 0x002fcc0000010802 */
[----:B------:R-:W-:Y:S01]  /*7120*/  MOV R49, R166 ;  /* 0x000000a600317202 */ /* 0x000fe20000000f00 */
[----:B------:R-:W-:Y:S01]  /*7130*/  IMAD.MOV.U32 R122, RZ, RZ, R158 ;  /* 0x000000ffff7a7224 */ /* 0x000fe200078e009e */
[C---:B------:R-:W-:Y:S01]  /*7140*/  HMMA.16816.F32.BF16 R132, R8.reuse, R162, R20 ;  /* 0x000000a20884723c */ /* 0x040fe20000041814 */
[----:B------:R1:W-:Y:S01]  /*7150*/  MUFU.EX2 R213, R0 ;  /* 0x0000000000d57308 */ /* 0x0003e20000000800 */
[----:B------:R-:W2:Y:S01]  /*7160*/  LDSM.16.MT88.4 R156, [R210+0x1900] ;  /* 0x00190000d29c783b */ /* 0x000ea20000004200 */
[----:B------:R-:W-:Y:S02]  /*7170*/  IMAD.MOV.U32 R51, RZ, RZ, R251 ;  /* 0x000000ffff337224 */ /* 0x000fe400078e00fb */
[----:B------:R-:W-:Y:S02]  /*7180*/  IMAD.MOV.U32 R50, RZ, RZ, R250 ;  /* 0x000000ffff327224 */ /* 0x000fe400078e00fa */
[----:B------:R-:W-:Y:S02]  /*7190*/  IMAD.MOV.U32 R48, RZ, RZ, R165 ;  /* 0x000000ffff307224 */ /* 0x000fe400078e00a5 */
[----:B------:R-:W-:Y:S01]  /*71a0*/  MUFU.EX2 R251, R4 ;  /* 0x0000000400fb7308 */ /* 0x000fe20000000800 */
[----:B------:R-:W-:Y:S01]  /*71b0*/  HMMA.16816.F32.BF16 R164, R8, R170, R16 ;  /* 0x000000aa08a4723c */ /* 0x000fe20000041810 */
[----:B-1----:R-:W-:-:S06]  /*71c0*/  FFMA.FTZ R0, R124, c[0x0][0x2d0], -R2 ;  /* 0x0000b4007c007a23 */ /* 0x002fcc0000010802 */
[----:B------:R-:W-:Y:S01]  /*71d0*/  MOV R17, R152 ;  /* 0x0000009800117202 */ /* 0x000fe20000000f00 */
[----:B------:R-:W-:Y:S01]  /*71e0*/  IMAD.MOV.U32 R19, RZ, RZ, R154 ;  /* 0x000000ffff137224 */ /* 0x000fe200078e009a */
[----:B------:R1:W-:Y:S01]  /*71f0*/  MUFU.EX2 R128, R0 ;  /* 0x0000000000807308 */ /* 0x0003e20000000800 */
[----:B------:R-:W-:Y:S02]  /*7200*/  IMAD.MOV.U32 R18, RZ, RZ, R153 ;  /* 0x000000ffff127224 */ /* 0x000fe400078e0099 */
[----:B------:R-:W-:Y:S02]  /*7210*/  IMAD.MOV.U32 R16, RZ, RZ, R151 ;  /* 0x000000ffff107224 */ /* 0x000fe400078e0097 */
[----:B-1----:R-:W-:Y:S02]  /*7220*/  FFMA.FTZ R0, R125, c[0x0][0x2d0], -R2 ;  /* 0x0000b4007d007a23 */ /* 0x002fe40000010802 */
[C---:B------:R-:W-:Y:S02]  /*7230*/  HMMA.16816.F32.BF16 R124, R8.reuse, R160, R44 ;  /* 0x000000a0087c723c */ /* 0x040fe4000004182c */
[----:B------:R1:W-:Y:S05]  /*7240*/  MUFU.EX2 R252, R0 ;  /* 0x0000000000fc7308 */ /* 0x0003ea0000000800 */
[----:B------:R-:W-:Y:S01]  /*7250*/  MOV R47, R184 ;  /* 0x000000b8002f7202 */ /* 0x000fe20000000f00 */
[----:B------:R-:W-:Y:S01]  /*7260*/  IMAD.MOV.U32 R46, RZ, RZ, R150 ;  /* 0x000000ffff2e7224 */ /* 0x000fe200078e0096 */
[----:B------:R-:W-:Y:S01]  /*7270*/  MOV R45, R148 ;  /* 0x00000094002d7202 */ /* 0x000fe20000000f00 */
[----:B------:R-:W-:Y:S01]  /*7280*/  IMAD.MOV.U32 R44, RZ, RZ, R139 ;  /* 0x000000ffff2c7224 */ /* 0x000fe200078e008b */
[----:B--2---:R-:W-:Y:S01]  /*7290*/  HMMA.16816.F32.BF16 R148, R8, R158, R24 ;  /* 0x0000009e0894723c */ /* 0x004fe20000041818 */
[----:B-1----:R-:W-:-:S07]  /*72a0*/  FFMA.FTZ R0, R129, c[0x0][0x2d0], -R2 ;  /* 0x0000b40081007a23 */ /* 0x002fce0000010802 */
[C---:B------:R-:W-:Y:S01]  /*72b0*/  HMMA.16816.F32.BF16 R136, R8.reuse, R156, R40 ;  /* 0x0000009c0888723c */ /* 0x040fe20000041828 */
[----:B------:R-:W-:Y:S01]  /*72c0*/  IMAD.MOV.U32 R129, RZ, RZ, R155 ;  /* 0x000000ffff817224 */ /* 0x000fe200078e009b */
[----:B------:R1:W2:Y:S06]  /*72d0*/  MUFU.EX2 R52, R0 ;  /* 0x0000000000347308 */ /* 0x0002ac0000000800 */
[----:B------:R-:W-:Y:S01]  /*72e0*/  HMMA.16816.F32.BF16 R152, R8, R172, R28 ;  /* 0x000000ac0898723c */ /* 0x000fe2000004181c */
[----:B-1----:R-:W-:-:S05]  /*72f0*/  FMUL.FTZ R0, R3, c[0x0][0x2d0] ;  /* 0x0000b40003007a20 */ /* 0x002fca0000410000 */
[----:B------:R-:W-:-:S05]  /*7300*/  FSEL R0, R0, RZ, P0 ;  /* 0x000000ff00007208 */ /* 0x000fca0000000000 */
[--C-:B------:R-:W-:Y:S02]  /*7310*/  FFMA.FTZ R4, R116, c[0x0][0x2d0], -R0.reuse ;  /* 0x0000b40074047a23 */ /* 0x100fe40000010800 */
[----:B------:R-:W-:Y:S02]  /*7320*/  IMAD.MOV.U32 R116, RZ, RZ, R249 ;  /* 0x000000ffff747224 */ /* 0x000fe400078e00f9 */
[----:B------:R1:W-:Y:S02]  /*7330*/  MUFU.EX2 R184, R4 ;  /* 0x0000000400b87308 */ /* 0x0003e40000000800 */
[----:B-1----:R-:W-:Y:S02]  /*7340*/  FFMA.FTZ R4, R115, c[0x0][0x2d0], -R0 ;  /* 0x0000b40073047a23 */ /* 0x002fe40000010800 */
[----:B--2---:R-:W-:-:S04]  /*7350*/  IMAD.MOV.U32 R115, RZ, RZ, R52 ;  /* 0x000000ffff737224 */ /* 0x004fc800078e0034 */
[----:B------:R1:W2:Y:S01]  /*7360*/  MUFU.EX2 R183, R4 ;  /* 0x0000000400b77308 */ /* 0x0002a20000000800 */
[----:B------:R-:W-:Y:S07]  /*7370*/  HMMA.16816.F32.BF16 R52, R8, R174, R12 ;  /* 0x000000ae0834723c */ /* 0x000fee000004180c */
[----:B------:R-:W-:Y:S02]  /*7380*/  F2FP.BF16.PACK_AB R8, R213, R208 ;  /* 0x000000d0d508723e */ /* 0x000fe400000010ff */
[----:B------:R-:W-:Y:S01]  /*7390*/  F2FP.BF16.PACK_AB R10, R252, R128 ;  /* 0x00000080fc0a723e */ /* 0x000fe200000010ff */
[----:B-1----:R-:W-:Y:S01]  /*73a0*/  FFMA.FTZ R4, R114, c[0x0][0x2d0], -R0 ;  /* 0x0000b40072047a23 */ /* 0x002fe20000010800 */
[----:B--2---:R-:W-:Y:S01]  /*73b0*/  F2FP.BF16.PACK_AB R9, R183, R184 ;  /* 0x000000b8b709723e */ /* 0x004fe200000010ff */
[----:B------:R-:W-:-:S02]  /*73c0*/  IMAD.MOV.U32 R114, RZ, RZ, R16 ;  /* 0x000000ffff727224 */ /* 0x000fc400078e0010 */
[----:B------:R1:W-:Y:S02]  /*73d0*/  MUFU.EX2 R181, R4 ;  /* 0x0000000400b57308 */ /* 0x0003e40000000800 */
[----:B-1----:R-:W-:Y:S01]  /*73e0*/  FFMA.FTZ R4, R113, c[0x0][0x2d0], -R0 ;  /* 0x0000b40071047a23 */ /* 0x002fe20000010800 */
[----:B------:R-:W-:-:S05]  /*73f0*/  MOV R113, R17 ;  /* 0x0000001100717202 */ /* 0x000fca0000000f00 */
[----:B------:R1:W2:Y:S02]  /*7400*/  MUFU.EX2 R182, R4 ;  /* 0x0000000400b67308 */ /* 0x0002a40000000800 */
[----:B-1----:R-:W-:Y:S01]  /*7410*/  FFMA.FTZ R4, R141, c[0x0][0x2d0], -R2 ;  /* 0x0000b4008d047a23 */ /* 0x002fe20000010802 */
[----:B--2---:R-:W-:Y:S01]  /*7420*/  F2FP.BF16.PACK_AB R11, R182, R181 ;  /* 0x000000b5b60b723e */ /* 0x004fe200000010ff */
[----:B------:R-:W-:Y:S01]  /*7430*/  IMAD.MOV.U32 R141, RZ, RZ, R122 ;  /* 0x000000ffff8d7224 */ /* 0x000fe200078e007a */
[----:B------:R-:W-:-:S03]  /*7440*/  MOV R122, R73 ;  /* 0x00000049007a7202 */ /* 0x000fc60000000f00 */
[----:B------:R1:W-:Y:S02]  /*7450*/  MUFU.EX2 R250, R4 ;  /* 0x0000000400fa7308 */ /* 0x0003e40000000800 */
[C---:B------:R-:W-:Y:S08]  /*7460*/  HMMA.16816.F32.BF16 R24, R8.reuse, R84, RZ ;  /* 0x000000540818723c */ /* 0x040ff000000418ff */
[----:B------:R-:W-:Y:S01]  /*7470*/  HMMA.16816.F32.BF16 R32, R8, R60, RZ ;  /* 0x0000003c0820723c */ /* 0x000fe200000418ff */
[----:B-1----:R-:W-:-:S02]  /*7480*/  FFMA.FTZ R4, R140, c[0x0][0x2d0], -R2 ;  /* 0x0000b4008c047a23 */ /* 0x002fc40000010802 */
[----:B------:R-:W-:Y:S02]  /*7490*/  IMAD.MOV.U32 R140, RZ, RZ, R69 ;  /* 0x000000ffff8c7224 */ /* 0x000fe400078e0045 */
[----:B------:R1:W2:Y:S03]  /*74a0*/  MUFU.EX2 R249, R4 ;  /* 0x0000000400f97308 */ /* 0x0002a60000000800 */
[----:B------:R-:W-:Y:S01]  /*74b0*/  HMMA.16816.F32.BF16 R28, R8, R62, RZ ;  /* 0x0000003e081c723c */ /* 0x000fe200000418ff */
[----:B------:R-:W-:Y:S02]  /*74c0*/  IMAD.MOV.U32 R60, RZ, RZ, R18 ;  /* 0x000000ffff3c7224 */ /* 0x000fe400078e0012 */
[----:B------:R-:W-:-:S04]  /*74d0*/  IMAD.MOV.U32 R61, RZ, RZ, R45 ;  /* 0x000000ffff3d7224 */ /* 0x000fc800078e002d */
[----:B------:R-:W-:Y:S01]  /*74e0*/  IMAD.MOV.U32 R63, RZ, RZ, R129 ;  /* 0x000000ffff3f7224 */ /* 0x000fe200078e0081 */
[----:B------:R-:W-:Y:S01]  /*74f0*/  HMMA.16816.F32.BF16 R12, R8, R96, RZ ;  /* 0x00000060080c723c */ /* 0x000fe200000418ff */
[----:B------:R-:W-:Y:S02]  /*7500*/  MOV R62, R36 ;  /* 0x00000024003e7202 */ /* 0x000fe40000000f00 */
[----:B------:R-:W-:Y:S01]  /*7510*/  MOV R129, R39 ;  /* 0x0000002700817202 */ /* 0x000fe20000000f00 */
[----:B-1----:R-:W-:-:S04]  /*7520*/  FFMA.FTZ R4, R117, c[0x0][0x2d0], -R0 ;  /* 0x0000b40075047a23 */ /* 0x002fc80000010800 */
[----:B------:R-:W-:Y:S01]  /*7530*/  HMMA.16816.F32.BF16 R20, R8, R86, RZ ;  /* 0x000000560814723c */ /* 0x000fe200000418ff */
[----:B------:R-:W-:Y:S01]  /*7540*/  IMAD.MOV.U32 R97, RZ, RZ, R37 ;  /* 0x000000ffff617224 */ /* 0x000fe200078e0025 */
[----:B------:R-:W-:Y:S01]  /*7550*/  MOV R117, R44 ;  /* 0x0000002c00757202 */ /* 0x000fe20000000f00 */
[----:B------:R1:W-:Y:S01]  /*7560*/  MUFU.EX2 R75, R4 ;  /* 0x00000004004b7308 */ /* 0x0003e20000000800 */
[----:B------:R-:W-:-:S03]  /*7570*/  IMAD.MOV.U32 R96, RZ, RZ, R38 ;  /* 0x000000ffff607224 */ /* 0x000fc600078e0026 */
[----:B------:R-:W-:Y:S01]  /*7580*/  IMAD.MOV.U32 R86, RZ, RZ, R50 ;  /* 0x000000ffff567224 */ /* 0x000fe200078e0032 */
[----:B------:R-:W-:Y:S01]  /*7590*/  HMMA.16816.F32.BF16 R36, R8, R102, RZ ;  /* 0x000000660824723c */ /* 0x000fe200000418ff */
[----:B------:R-:W-:-:S06]  /*75a0*/  MOV R87, R51 ;  /* 0x0000003300577202 */ /* 0x000fcc0000000f00 */
[----:B------:R-:W-:Y:S01]  /*75b0*/  IMAD.MOV.U32 R103, RZ, RZ, R47 ;  /* 0x000000ffff677224 */ /* 0x000fe200078e002f */
[C---:B------:R-:W-:Y:S01]  /*75c0*/  HMMA.16816.F32.BF16 R40, R8.reuse, R98, RZ ;  /* 0x000000620828723c */ /* 0x040fe200000418ff */
[----:B-1----:R-:W-:Y:S02]  /*75d0*/  FFMA.FTZ R4, R119, c[0x0][0x2d0], -R0 ;  /* 0x0000b40077047a23 */ /* 0x002fe40000010800 */
[----:B------:R-:W-:Y:S02]  /*75e0*/  IMAD.MOV.U32 R119, RZ, RZ, R19 ;  /* 0x000000ffff777224 */ /* 0x000fe400078e0013 */
[----:B------:R1:W3:Y:S03]  /*75f0*/  MUFU.EX2 R180, R4 ;  /* 0x0000000400b47308 */ /* 0x0002e60000000800 */
[----:B------:R-:W-:Y:S01]  /*7600*/  HMMA.16816.F32.BF16 R16, R8, R100, RZ ;  /* 0x000000640810723c */ /* 0x000fe200000418ff */
[----:B------:R-:W-:Y:S01]  /*7610*/  IMAD.MOV.U32 R99, RZ, RZ, R116 ;  /* 0x000000ffff637224 */ /* 0x000fe200078e0074 */
[----:B------:R-:W-:Y:S01]  /*7620*/  MOV R116, R48 ;  /* 0x0000003000747202 */ /* 0x000fe20000000f00 */
[----:B------:R-:W-:-:S04]  /*7630*/  IMAD.MOV.U32 R98, RZ, RZ, R49 ;  /* 0x000000ffff627224 */ /* 0x000fc800078e0031 */
[----:B--2---:R-:W-:Y:S01]  /*7640*/  F2FP.BF16.PACK_AB R10, R249, R250 ;  /* 0x000000faf90a723e */ /* 0x004fe200000010ff */
[----:B-1----:R-:W-:Y:S01]  /*7650*/  FFMA.FTZ R4, R121, c[0x0][0x2d0], -R0 ;  /* 0x0000b40079047a23 */ /* 0x002fe20000010800 */
[----:B---3--:R-:W-:Y:S01]  /*7660*/  F2FP.BF16.PACK_AB R9, R180, R75 ;  /* 0x0000004bb409723e */ /* 0x008fe200000010ff */
[----:B------:R-:W-:Y:S02]  /*7670*/  IMAD.MOV.U32 R121, RZ, RZ, R74 ;  /* 0x000000ffff797224 */ /* 0x000fe400078e004a */
[----:B------:R1:W-:Y:S02]  /*7680*/  MUFU.EX2 R84, R4 ;  /* 0x0000000400547308 */ /* 0x0003e40000000800 */
[----:B-1----:R-:W-:Y:S02]  /*7690*/  FFMA.FTZ R4, R123, c[0x0][0x2d0], -R0 ;  /* 0x0000b4007b047a23 */ /* 0x002fe40000010800 */
[----:B------:R-:W-:-:S04]  /*76a0*/  IMAD.MOV.U32 R123, RZ, RZ, R115 ;  /* 0x000000ffff7b7224 */ /* 0x000fc800078e0073 */
[----:B------:R-:W1:Y:S01]  /*76b0*/  MUFU.EX2 R85, R4 ;  /* 0x0000000400557308 */ /* 0x000e620000000800 */
[----:B------:R-:W-:Y:S01]  /*76c0*/  IMAD.MOV.U32 R115, RZ, RZ, R46 ;  /* 0x000000ffff737224 */ /* 0x000fe200078e002e */
[----:B------:R-:W-:Y:S02]  /*76d0*/  F2FP.BF16.PACK_AB R8, R251, R123 ;  /* 0x0000007bfb08723e */ /* 0x000fe400000010ff */
[----:B-1----:R-:W-:Y:S01]  /*76e0*/  F2FP.BF16.PACK_AB R11, R85, R84 ;  /* 0x00000054550b723e */ /* 0x002fe200000010ff */
[----:B------:R-:W-:-:S06]  /*76f0*/  FFMA.FTZ R4, R227, c[0x0][0x2d0], -R7 ;  /* 0x0000b400e3047a23 */ /* 0x000fcc0000010807 */
[C---:B------:R-:W-:Y:S07]  /*7700*/  HMMA.16816.F32.BF16 R48, R8.reuse, R104, R32 ;  /* 0x000000680830723c */ /* 0x040fee0000041820 */
[----:B------:R-:W-:Y:S01]  /*7710*/  MOV R104, R248 ;  /* 0x000000f800687202 */ /* 0x000fe20000000f00 */
[----:B------:R-:W-:Y:S01]  /*7720*/  IMAD.MOV.U32 R105, RZ, RZ, R68 ;  /* 0x000000ffff697224 */ /* 0x000fe200078e0044 */
[----:B------:R1:W-:Y:S01]  /*7730*/  MUFU.EX2 R248, R4 ;  /* 0x0000000400f87308 */ /* 0x0003e20000000800 */
[C---:B------:R-:W-:Y:S08]  /*7740*/  HMMA.16816.F32.BF16 R44, R8.reuse, R92, R24 ;  /* 0x0000005c082c723c */ /* 0x040ff00000041818 */
[----:B------:R-:W-:Y:S01]  /*7750*/  HMMA.16816.F32.BF16 R32, R8, R88, R16 ;  /* 0x000000580820723c */ /* 0x000fe20000041810 */
[----:B-1----:R-:W-:-:S07]  /*7760*/  FFMA.FTZ R4, R186, c[0x0][0x2d0], -R2 ;  /* 0x0000b400ba047a23 */ /* 0x002fce0000010802 */
[C---:B------:R-:W-:Y:S01]  /*7770*/  HMMA.16816.F32.BF16 R28, R8.reuse, R106, R28 ;  /* 0x0000006a081c723c */ /* 0x040fe2000004181c */
[----:B------:R-:W-:Y:S01]  /*7780*/  IMAD.MOV.U32 R88, RZ, RZ, R99 ;  /* 0x000000ffff587224 */ /* 0x000fe200078e0063 */
[----:B------:R-:W-:Y:S01]  /*7790*/  MOV R89, R98 ;  /* 0x0000006200597202 */ /* 0x000fe20000000f00 */
[----:B------:R1:W-:Y:S05]  /*77a0*/  MUFU.EX2 R100, R4 ;  /* 0x0000000400647308 */ /* 0x0003ea0000000800 */
[C---:B------:R-:W-:Y:S08]  /*77b0*/  HMMA.16816.F32.BF16 R20, R8.reuse, R94, R20 ;  /* 0x0000005e0814723c */ /* 0x040ff00000041814 */
[----:B------:R-:W-:Y:S01]  /*77c0*/  HMMA.16816.F32.BF16 R16, R8, R90, R36 ;  /* 0x0000005a0810723c */ /* 0x000fe20000041824 */
[----:B------:R-:W2:Y:S01]  /*77d0*/  LDSM.16.MT88.4 R36, [R209+0x2100] ;  /* 0x00210000d124783b */ /* 0x000ea20000004200 */
[----:B-1----:R-:W-:-:S04]  /*77e0*/  FFMA.FTZ R4, R185, c[0x0][0x2d0], -R2 ;  /* 0x0000b400b9047a23 */ /* 0x002fc80000010802 */
[----:B------:R1:W3:Y:S01]  /*77f0*/  MUFU.EX2 R101, R4 ;  /* 0x0000000400657308 */ /* 0x0002e20000000800 */
[----:B------:R-:W-:Y:S01]  /*7800*/  IMAD.MOV.U32 R91, RZ, RZ, R103 ;  /* 0x000000ffff5b7224 */ /* 0x000fe200078e0067 */
[----:B------:R-:W-:Y:S01]  /*7810*/  HMMA.16816.F32.BF16 R24, R8, R108, R12 ;  /* 0x0000006c0818723c */ /* 0x000fe2000004180c */
[----:B------:R-:W-:-:S07]  /*7820*/  MOV R90, R96 ;  /* 0x00000060005a7202 */ /* 0x000fce0000000f00 */
[----:B------:R-:W-:Y:S01]  /*7830*/  HMMA.16816.F32.BF16 R12, R8, R110, R40 ;  /* 0x0000006e080c723c */ /* 0x000fe20000041828 */
[----:B-1----:R-:W-:-:S06]  /*7840*/  FFMA.FTZ R4, R147, c[0x0][0x2d0], -R2 ;  /* 0x0000b40093047a23 */ /* 0x002fcc0000010802 */
[----:B---3--:R-:W-:Y:S01]  /*7850*/  F2FP.BF16.PACK_AB R8, R101, R100 ;  /* 0x000000646508723e */ /* 0x008fe200000010ff */
[----:B------:R-:W-:Y:S01]  /*7860*/  IMAD.MOV.U32 R43, RZ, RZ, R97 ;  /* 0x000000ffff2b7224 */ /* 0x000fe200078e0061 */
[----:B------:R-:W-:Y:S01]  /*7870*/  MOV R41, R63 ;  /* 0x0000003f00297202 */ /* 0x000fe20000000f00 */
[----:B------:R1:W-:Y:S01]  /*7880*/  MUFU.EX2 R102, R4 ;  /* 0x0000000400667308 */ /* 0x0003e20000000800 */
[----:B------:R-:W-:Y:S02]  /*7890*/  IMAD.MOV.U32 R42, RZ, RZ, R62 ;  /* 0x000000ffff2a7224 */ /* 0x000fe400078e003e */
[----:B------:R-:W-:Y:S02]  /*78a0*/  IMAD.MOV.U32 R40, RZ, RZ, R119 ;  /* 0x000000ffff287224 */ /* 0x000fe400078e0077 */
[----:B-1----:R-:W-:-:S04]  /*78b0*/  FFMA.FTZ R4, R146, c[0x0][0x2d0], -R2 ;  /* 0x0000b40092047a23 */ /* 0x002fc80000010802 */
[----:B------:R1:W3:Y:S02]  /*78c0*/  MUFU.EX2 R185, R4 ;  /* 0x0000000400b97308 */ /* 0x0002e40000000800 */
[----:B-1----:R-:W-:Y:S01]  /*78d0*/  FFMA.FTZ R4, R142, c[0x0][0x2d0], -R0 ;  /* 0x0000b4008e047a23 */ /* 0x002fe20000010800 */
[----:B---3--:R-:W-:-:S05]  /*78e0*/  F2FP.BF16.PACK_AB R10, R185, R102 ;  /* 0x00000066b90a723e */ /* 0x008fca00000010ff */
        /* <DEDUP_REMOVED lines=10> */
[----:B------:R1:W3:Y:S02]  /*7990*/  MUFU.EX2 R233, R4 ;  /* 0x0000000400e97308 */ /* 0x0002e40000000800 */
[C---:B------:R-:W-:Y:S07]  /*79a0*/  HMMA.16816.F32.BF16 R108, R8.reuse, R64, R48 ;  /* 0x00000040086c723c */ /* 0x040fee0000041830 */
[----:B------:R-:W-:Y:S01]  /*79b0*/  MOV R50, R113 ;  /* 0x0000007100327202 */ /* 0x000fe20000000f00 */
[----:B------:R-:W-:Y:S01]  /*79c0*/  IMAD.MOV.U32 R64, RZ, RZ, R114 ;  /* 0x000000ffff407224 */ /* 0x000fe200078e0072 */
[----:B------:R-:W-:Y:S01]  /*79d0*/  MOV R48, R112 ;  /* 0x0000007000307202 */ /* 0x000fe20000000f00 */
[----:B------:R-:W-:Y:S01]  /*79e0*/  IMAD.MOV.U32 R49, RZ, RZ, R115 ;  /* 0x000000ffff317224 */ /* 0x000fe200078e0073 */
[----:B------:R-:W-:Y:S01]  /*79f0*/  HMMA.16816.F32.BF16 R44, R8, R80, R44 ;  /* 0x00000050082c723c */ /* 0x000fe2000004182c */
[----:B-1----:R-:W-:Y:S01]  /*7a00*/  FFMA.FTZ R4, R232, c[0x0][0x2d0], -R7 ;  /* 0x0000b400e8047a23 */ /* 0x002fe20000010807 */
[----:B------:R-:W-:Y:S01]  /*7a10*/  MOV R65, R130 ;  /* 0x0000008200417202 */ /* 0x000fe20000000f00 */
[----:B------:R-:W-:-:S02]  /*7a20*/  IMAD.MOV.U32 R51, RZ, RZ, R60 ;  /* 0x000000ffff337224 */ /* 0x000fc400078e003c */
[----:B------:R1:W-:Y:S03]  /*7a30*/  MUFU.EX2 R227, R4 ;  /* 0x0000000400e37308 */ /* 0x0003e60000000800 */
[C---:B------:R-:W-:Y:S01]  /*7a40*/  HMMA.16816.F32.BF16 R112, R8.reuse, R66, R28 ;  /* 0x000000420870723c */ /* 0x040fe2000004181c */
[----:B------:R-:W-:Y:S06]  /*7a50*/  LDSM.16.MT88.4 R28, [R210+0x2100] ;  /* 0x00210000d21c783b */ /* 0x000fec0000004200 */
[----:B------:R-:W-:Y:S01]  /*7a60*/  IMAD.MOV.U32 R67, RZ, RZ, R61 ;  /* 0x000000ffff437224 */ /* 0x000fe200078e003d */
[----:B------:R-:W-:Y:S01]  /*7a70*/  HMMA.16816.F32.BF16 R80, R8, R82, R20 ;  /* 0x000000520850723c */ /* 0x000fe20000041814 */
[----:B------:R-:W-:Y:S01]  /*7a80*/  LDSM.16.MT88.4 R20, [R211+0x2100] ;  /* 0x00210000d314783b */ /* 0x000fe20000004200 */
[----:B------:R-:W-:-:S02]  /*7a90*/  IMAD.MOV.U32 R66, RZ, RZ, R117 ;  /* 0x000000ffff427224 */ /* 0x000fc400078e0075 */
[----:B-1----:R-:W-:Y:S02]  /*7aa0*/  FFMA.FTZ R4, R235, c[0x0][0x2d0], -R7 ;  /* 0x0000b400eb047a23 */ /* 0x002fe40000010807 */
[----:B------:R-:W-:Y:S02]  /*7ab0*/  IMAD.MOV.U32 R235, RZ, RZ, R105 ;  /* 0x000000ffffeb7224 */ /* 0x000fe400078e0069 */
[C---:B------:R-:W-:Y:S01]  /*7ac0*/  HMMA.16816.F32.BF16 R144, R8.reuse, R78, R16 ;  /* 0x0000004e0890723c */ /* 0x040fe20000041810 */
[----:B------:R1:W4:Y:S01]  /*7ad0*/  MUFU.EX2 R232, R4 ;  /* 0x0000000400e87308 */ /* 0x0003220000000800 */
[----:B------:R-:W-:Y:S06]  /*7ae0*/  LDSM.16.MT88.4 R16, [R209+0x2900] ;  /* 0x00290000d110783b */ /* 0x000fec0000004200 */
[C---:B------:R-:W-:Y:S01]  /*7af0*/  HMMA.16816.F32.BF16 R60, R8.reuse, R56, R24 ;  /* 0x00000038083c723c */ /* 0x040fe20000041818 */
[----:B------:R-:W-:Y:S07]  /*7b00*/  LDSM.16.MT88.4 R24, [R212+0x2900] ;  /* 0x00290000d418783b */ /* 0x000fee0000004200 */
[----:B------:R-:W-:Y:S01]  /*7b10*/  HMMA.16816.F32.BF16 R56, R8, R58, R12 ;  /* 0x0000003a0838723c */ /* 0x000fe2000004180c */
[----:B-1----:R-:W-:-:S02]  /*7b20*/  FFMA.FTZ R4, R236, c[0x0][0x2d0], -R7 ;  /* 0x0000b400ec047a23 */ /* 0x002fc40000010807 */
[----:B------:R-:W-:Y:S02]  /*7b30*/  IMAD.MOV.U32 R236, RZ, RZ, R104 ;  /* 0x000000ffffec7224 */ /* 0x000fe400078e0068 */
[----:B------:R1:W-:Y:S02]  /*7b40*/  MUFU.EX2 R186, R4 ;  /* 0x0000000400ba7308 */ /* 0x0003e40000000800 */
[----:B------:R-:W-:Y:S01]  /*7b50*/  IMAD.MOV.U32 R15, RZ, RZ, R67 ;  /* 0x000000ffff0f7224 */ /* 0x000fe200078e0043 */
[----:B------:R-:W-:Y:S01]  /*7b60*/  MOV R67, R87 ;  /* 0x0000005700437202 */ /* 0x000fe20000000f00 */
[----:B------:R-:W-:Y:S01]  /*7b70*/  IMAD.MOV.U32 R12, RZ, RZ, R122 ;  /* 0x000000ffff0c7224 */ /* 0x000fe200078e007a */
[----:B------:R-:W-:Y:S01]  /*7b80*/  MOV R13, R90 ;  /* 0x0000005a000d7202 */ /* 0x000fe20000000f00 */
[----:B------:R-:W-:Y:S01]  /*7b90*/  IMAD.MOV.U32 R14, RZ, RZ, R64 ;  /* 0x000000ffff0e7224 */ /* 0x000fe200078e0040 */
[----:B------:R-:W-:Y:S01]  /*7ba0*/  MOV R64, R41 ;  /* 0x0000002900407202 */ /* 0x000fe20000000f00 */
[----:B-1----:R-:W-:Y:S01]  /*7bb0*/  FFMA.FTZ R4, R237, c[0x0][0x2d0], -R7 ;  /* 0x0000b400ed047a23 */ /* 0x002fe20000010807 */
[----:B------:R-:W-:-:S03]  /*7bc0*/  MOV R237, R140 ;  /* 0x0000008c00ed7202 */ /* 0x000fc60000000f00 */
[----:B------:R1:W-:Y:S02]  /*7bd0*/  MUFU.EX2 R103, R4 ;  /* 0x0000000400677308 */ /* 0x0003e40000000800 */
[----:B------:R-:W-:Y:S02]  /*7be0*/  IMAD.MOV.U32 R78, RZ, RZ, R237 ;  /* 0x000000ffff4e7224 */ /* 0x000fe400078e00ed */
[----:B------:R-:W-:Y:S02]  /*7bf0*/  IMAD.MOV.U32 R237, RZ, RZ, R91 ;  /* 0x000000ffffed7224 */ /* 0x000fe400078e005b */
[----:B-1----:R-:W-:Y:S02]  /*7c00*/  FFMA.FTZ R4, R200, c[0x0][0x2d0], -R6 ;  /* 0x0000b400c8047a23 */ /* 0x002fe40000010806 */
[----:B------:R-:W-:Y:S02]  /*7c10*/  IMAD.MOV.U32 R200, RZ, RZ, R141 ;  /* 0x000000ffffc87224 */ /* 0x000fe400078e008d */
[----:B------:R1:W-:Y:S01]  /*7c20*/  MUFU.EX2 R99, R4 ;  /* 0x0000000400637308 */ /* 0x0003e20000000800 */
[----:B------:R-:W-:Y:S01]  /*7c30*/  HMMA.16816.F32.BF16 R140, R8, R76, R32 ;  /* 0x0000004c088c723c */ /* 0x000fe20000041820 */
[----:B------:R-:W-:Y:S01]  /*7c40*/  IMAD.MOV.U32 R79, RZ, RZ, R200 ;  /* 0x000000ffff4f7224 */ /* 0x000fe200078e00c8 */
[----:B------:R-:W-:-:S05]  /*7c50*/  MOV R200, R120 ;  /* 0x0000007800c87202 */ /* 0x000fca0000000f00 */
[----:B------:R-:W-:Y:S01]  /*7c60*/  IMAD.MOV.U32 R33, RZ, RZ, R131 ;  /* 0x000000ffff217224 */ /* 0x000fe200078e0083 */
[----:B------:R-:W-:Y:S01]  /*7c70*/  MOV R34, R128 ;  /* 0x0000008000227202 */ /* 0x000fe20000000f00 */
[----:B------:R-:W-:Y:S01]  /*7c80*/  IMAD.MOV.U32 R35, RZ, RZ, R118 ;  /* 0x000000ffff237224 */ /* 0x000fe200078e0076 */
[----:B---3--:R-:W-:Y:S02]  /*7c90*/  F2FP.BF16.PACK_AB R8, R233, R248 ;  /* 0x000000f8e908723e */ /* 0x008fe400000010ff */
[----:B----4-:R-:W-:Y:S01]  /*7ca0*/  F2FP.BF16.PACK_AB R10, R232, R227 ;  /* 0x000000e3e80a723e */ /* 0x010fe200000010ff */
[----:B------:R-:W-:Y:S02]  /*7cb0*/  IMAD.MOV.U32 R32, RZ, RZ, R35 ;  /* 0x000000ffff207224 */ /* 0x000fe400078e0023 */
[----:B-1----:R-:W-:Y:S02]  /*7cc0*/  FFMA.FTZ R4, R204, c[0x0][0x2d0], -R6 ;  /* 0x0000b400cc047a23 */ /* 0x002fe40000010806 */
[----:B------:R-:W-:-:S02]  /*7cd0*/  IMAD.MOV.U32 R204, RZ, RZ, R116 ;  /* 0x000000ffffcc7224 */ /* 0x000fc400078e0074 */
[----:B------:R1:W3:Y:S01]  /*7ce0*/  MUFU.EX2 R98, R4 ;  /* 0x0000000400627308 */ /* 0x0002e20000000800 */
[----:B------:R-:W-:Y:S02]  /*7cf0*/  IMAD.MOV.U32 R35, RZ, RZ, R51 ;  /* 0x000000ffff237224 */ /* 0x000fe400078e0033 */
[----:B------:R-:W-:Y:S01]  /*7d00*/  MOV R76, R204 ;  /* 0x000000cc004c7202 */ /* 0x000fe20000000f00 */
[----:B------:R-:W-:Y:S01]  /*7d10*/  IMAD.MOV.U32 R51, RZ, RZ, R86 ;  /* 0x000000ffff337224 */ /* 0x000fe200078e0056 */
[----:B------:R-:W-:Y:S01]  /*7d20*/  MOV R204, R89 ;  /* 0x0000005900cc7202 */ /* 0x000fe20000000f00 */
[----:B-1----:R-:W-:Y:S01]  /*7d30*/  FFMA.FTZ R4, R203, c[0x0][0x2d0], -R6 ;  /* 0x0000b400cb047a23 */ /* 0x002fe20000010806 */
[----:B---3--:R-:W-:Y:S01]  /*7d40*/  F2FP.BF16.PACK_AB R9, R98, R99 ;  /* 0x000000636209723e */ /* 0x008fe200000010ff */
[----:B------:R-:W-:Y:S02]  /*7d50*/  IMAD.MOV.U32 R203, RZ, RZ, R129 ;  /* 0x000000ffffcb7224 */ /* 0x000fe400078e0081 */
[----:B------:R1:W-:Y:S01]  /*7d60*/  MUFU.EX2 R97, R4 ;  /* 0x0000000400617308 */ /* 0x0003e20000000800 */
[----:B------:R-:W3:Y:S01]  /*7d70*/  LDSM.16.MT88.4 R128, [R212+0x2100] ;  /* 0x00210000d480783b */ /* 0x000ee20000004200 */
[----:B------:R-:W-:-:S02]  /*7d80*/  IMAD.MOV.U32 R77, RZ, RZ, R203 ;  /* 0x000000ffff4d7224 */ /* 0x000fc400078e00cb */
[----:B------:R-:W-:Y:S02]  /*7d90*/  IMAD.MOV.U32 R203, RZ, RZ, R88 ;  /* 0x000000ffffcb7224 */ /* 0x000fe400078e0058 */
[----:B-1----:R-:W-:Y:S02]  /*7da0*/  FFMA.FTZ R4, R205, c[0x0][0x2d0], -R6 ;  /* 0x0000b400cd047a23 */ /* 0x002fe40000010806 */
[----:B------:R-:W-:Y:S02]  /*7db0*/  IMAD.MOV.U32 R205, RZ, RZ, R43 ;  /* 0x000000ffffcd7224 */ /* 0x000fe400078e002b */
[----:B------:R1:W4:Y:S02]  /*7dc0*/  MUFU.EX2 R95, R4 ;  /* 0x00000004005f7308 */ /* 0x0003240000000800 */
[--C-:B-1----:R-:W-:Y:S01]  /*7dd0*/  FFMA.FTZ R4, R244, c[0x0][0x2d0], -R7.reuse ;  /* 0x0000b400f4047a23 */ /* 0x102fe20000010807 */
[----:B----4-:R-:W-:Y:S01]  /*7de0*/  F2FP.BF16.PACK_AB R11, R95, R97 ;  /* 0x000000615f0b723e */ /* 0x010fe200000010ff */
[----:B------:R-:W-:Y:S01]  /*7df0*/  FFMA.FTZ R7, R247, c[0x0][0x2d0], -R7 ;  /* 0x0000b400f7077a23 */ /* 0x000fe20000010807 */
[----:B------:R-:W-:-:S03]  /*7e00*/  MOV R247, R66 ;  /* 0x0000004200f77202 */ /* 0x000fc60000000f00 */
[----:B------:R1:W-:Y:S01]  /*7e10*/  MUFU.EX2 R96, R4 ;  /* 0x0000000400607308 */ /* 0x0003e20000000800 */
[----:B------:R-:W-:Y:S02]  /*7e20*/  IMAD.MOV.U32 R66, RZ, RZ, R40 ;  /* 0x000000ffff427224 */ /* 0x000fe400078e0028 */
[----:B------:R-:W-:Y:S01]  /*7e30*/  IMAD.MOV.U32 R244, RZ, RZ, R42 ;  /* 0x000000fffff47224 */ /* 0x000fe200078e002a */
[C---:B--2---:R-:W-:Y:S01]  /*7e40*/  HMMA.16816.F32.BF16 R104, R8.reuse, R36, R176 ;  /* 0x000000240868723c */ /* 0x044fe200000418b0 */
[----:B------:R-:W2:Y:S03]  /*7e50*/  LDSM.16.MT88.4 R40, [R210+0x2900] ;  /* 0x00290000d228783b */ /* 0x000ea60000004200 */
[----:B------:R4:W4:Y:S04]  /*7e60*/  MUFU.EX2 R94, R7 ;  /* 0x00000007005e7308 */ /* 0x0009280000000800 */
[----:B------:R-:W-:Y:S01]  /*7e70*/  HMMA.16816.F32.BF16 R116, R8, R38, R164 ;  /* 0x000000260874723c */ /* 0x000fe200000418a4 */
[----:B-1----:R-:W-:-:S02]  /*7e80*/  FFMA.FTZ R4, R207, c[0x0][0x2d0], -R6 ;  /* 0x0000b400cf047a23 */ /* 0x002fc40000010806 */
[----:B------:R-:W-:-:S04]  /*7e90*/  IMAD.MOV.U32 R207, RZ, RZ, R123 ;  /* 0x000000ffffcf7224 */ /* 0x000fc800078e007b */
[----:B------:R-:W-:Y:S01]  /*7ea0*/  F2FP.BF16.PACK_AB R164, R103, R186 ;  /* 0x000000ba67a4723e */ /* 0x000fe200000010ff */
[----:B------:R1:W-:Y:S01]  /*7eb0*/  MUFU.EX2 R93, R4 ;  /* 0x00000004005d7308 */ /* 0x0003e20000000800 */
[----:B---3--:R-:W-:Y:S01]  /*7ec0*/  HMMA.16816.F32.BF16 R132, R8, R130, R132 ;  /* 0x000000820884723c */ /* 0x008fe20000041884 */
[----:B----4-:R-:W-:Y:S01]  /*7ed0*/  IMAD.MOV.U32 R7, RZ, RZ, R121 ;  /* 0x000000ffff077224 */ /* 0x010fe200078e0079 */
[----:B------:R-:W-:-:S06]  /*7ee0*/  F2FP.BF16.PACK_AB R166, R94, R96 ;  /* 0x000000605ea6723e */ /* 0x000fcc00000010ff */
[----:B------:R-:W-:Y:S01]  /*7ef0*/  HMMA.16816.F32.BF16 R120, R8, R128, R124 ;  /* 0x000000800878723c */ /* 0x000fe2000004187c */
[----:B-1----:R-:W-:-:S07]  /*7f00*/  FFMA.FTZ R4, R229, c[0x0][0x2d0], -R6 ;  /* 0x0000b400e5047a23 */ /* 0x002fce0000010806 */
[C---:B------:R-:W-:Y:S01]  /*7f10*/  HMMA.16816.F32.BF16 R136, R8.reuse, R28, R136 ;  /* 0x0000001c0888723c */ /* 0x040fe20000041888 */
[----:B------:R1:W3:Y:S07]  /*7f20*/  MUFU.EX2 R92, R4 ;  /* 0x00000004005c7308 */ /* 0x0002ee0000000800 */
[C---:B------:R-:W-:Y:S08]  /*7f30*/  HMMA.16816.F32.BF16 R148, R8.reuse, R30, R148 ;  /* 0x0000001e0894723c */ /* 0x040ff00000041894 */
[----:B------:R-:W-:Y:S01]  /*7f40*/  HMMA.16816.F32.BF16 R152, R8, R20, R152 ;  /* 0x000000140898723c */ /* 0x000fe20000041898 */
[----:B-1----:R-:W-:Y:S01]  /*7f50*/  FFMA.FTZ R4, R230, c[0x0][0x2d0], -R6 ;  /* 0x0000b400e6047a23 */ /* 0x002fe20000010806 */
[----:B---3--:R-:W-:Y:S01]  /*7f60*/  F2FP.BF16.PACK_AB R165, R92, R93 ;  /* 0x0000005d5ca5723e */ /* 0x008fe200000010ff */
[----:B------:R-:W-:Y:S01]  /*7f70*/  IMAD.MOV.U32 R230, RZ, RZ, R33 ;  /* 0x000000ffffe67224 */ /* 0x000fe200078e0021 */
[----:B------:R-:W-:Y:S01]  /*7f80*/  MOV R33, R34 ;  /* 0x0000002200217202 */ /* 0x000fe20000000f00 */
[----:B------:R1:W-:Y:S01]  /*7f90*/  MUFU.EX2 R91, R4 ;  /* 0x00000004005b7308 */ /* 0x0003e20000000800 */
[----:B------:R-:W-:-:S02]  /*7fa0*/  MOV R34, R50 ;  /* 0x0000003200227202 */ /* 0x000fc40000000f00 */
[----:B------:R-:W-:Y:S01]  /*7fb0*/  HMMA.16816.F32.BF16 R8, R8, R22, R52 ;  /* 0x000000160808723c */ /* 0x000fe20000041834 */
[----:B------:R-:W3:Y:S01]  /*7fc0*/  LDSM.16.MT88.4 R52, [R211+0x2900] ;  /* 0x00290000d334783b */ /* 0x000ee20000004200 */
[----:B------:R-:W-:-:S04]  /*7fd0*/  FFMA.FTZ R6, R231, c[0x0][0x2d0], -R6 ;  /* 0x0000b400e7067a23 */ /* 0x000fc80000010806 */
[----:B------:R-:W4:Y:S01]  /*7fe0*/  MUFU.EX2 R90, R6 ;  /* 0x00000006005a7308 */ /* 0x000f220000000800 */
[----:B-1----:R-:W-:Y:S01]  /*7ff0*/  FFMA.FTZ R4, R199, c[0x0][0x2d0], -R2 ;  /* 0x0000b400c7047a23 */ /* 0x002fe20000010802 */
[----:B------:R-:W-:-:S06]  /*8000*/  MOV R199, R64 ;  /* 0x0000004000c77202 */ /* 0x000fcc0000000f00 */
[----:B------:R1:W-:Y:S01]  /*8010*/  MUFU.EX2 R89, R4 ;  /* 0x0000000400597308 */ /* 0x0003e20000000800 */
[----:B----4-:R-:W-:-:S07]  /*8020*/  F2FP.BF16.PACK_AB R167, R90, R91 ;  /* 0x0000005b5aa7723e */ /* 0x010fce00000010ff */
[----:B------:R-:W-:Y:S01]  /*8030*/  HMMA.16816.F32.BF16 R104, R164, R16, R104 ;  /* 0x00000010a468723c */ /* 0x000fe20000041868 */
[----:B-1----:R-:W-:-:S07]  /*8040*/  FFMA.FTZ R4, R201, c[0x0][0x2d0], -R2 ;  /* 0x0000b400c9047a23 */ /* 0x002fce0000010802 */
[C---:B------:R-:W-:Y:S01]  /*8050*/  HMMA.16816.F32.BF16 R116, R164.reuse, R18, R116 ;  /* 0x00000012a474723c */ /* 0x040fe20000041874 */
[----:B------:R1:W-:Y:S07]  /*8060*/  MUFU.EX2 R88, R4 ;  /* 0x0000000400587308 */ /* 0x0003ee0000000800 */
[C---:B------:R-:W-:Y:S08]  /*8070*/  HMMA.16816.F32.BF16 R120, R164.reuse, R24, R120 ;  /* 0x00000018a478723c */ /* 0x040ff00000041878 */
[----:B------:R-:W-:Y:S01]  /*8080*/  HMMA.16816.F32.BF16 R132, R164, R26, R132 ;  /* 0x0000001aa484723c */ /* 0x000fe20000041884 */
[----:B-1----:R-:W-:-:S04]  /*8090*/  FFMA.FTZ R4, R202, c[0x0][0x2d0], -R2 ;  /* 0x0000b400ca047a23 */ /* 0x002fc80000010802 */
[----:B------:R1:W-:Y:S03]  /*80a0*/  MUFU.EX2 R87, R4 ;  /* 0x0000000400577308 */ /* 0x0003e60000000800 */
[C---:B--2---:R-:W-:Y:S08]  /*80b0*/  HMMA.16816.F32.BF16 R136, R164.reuse, R40, R136 ;  /* 0x00000028a488723c */ /* 0x044ff00000041888 */
[----:B------:R-:W-:Y:S01]  /*80c0*/  HMMA.16816.F32.BF16 R148, R164, R42, R148 ;  /* 0x0000002aa494723c */ /* 0x000fe20000041894 */
[----:B-1----:R-:W-:-:S07]  /*80d0*/  FFMA.FTZ R4, R206, c[0x0][0x2d0], -R2 ;  /* 0x0000b400ce047a23 */ /* 0x002fce0000010802 */
[C---:B---3--:R-:W-:Y:S01]  /*80e0*/  HMMA.16816.F32.BF16 R152, R164.reuse, R52, R152 ;  /* 0x00000034a498723c */ /* 0x048fe20000041898 */
[----:B------:R1:W2:Y:S07]  /*80f0*/  MUFU.EX2 R86, R4 ;  /* 0x0000000400567308 */ /* 0x0002ae0000000800 */
[----:B------:R-:W-:Y:S07]  /*8100*/  HMMA.16816.F32.BF16 R164, R164, R54, R8 ;  /* 0x00000036a4a4723c */ /* 0x000fee0000041808 */
[----:B------:R-:W-:-:S02]  /*8110*/  FFMA.FTZ R8, R241, c[0x0][0x2d0], -R2 ;  /* 0x0000b400f1087a23 */ /* 0x000fc40000010802 */
[----:B-1----:R-:W-:Y:S01]  /*8120*/  FFMA.FTZ R4, R194, c[0x0][0x2d0], -R0 ;  /* 0x0000b400c2047a23 */ /* 0x002fe20000010800 */
[----:B--2---:R-:W-:-:S03]  /*8130*/  F2FP.BF16.PACK_AB R6, R86, R87 ;  /* 0x000000575606723e */ /* 0x004fc600000010ff */
[----:B------:R1:W-:Y:S02]  /*8140*/  MUFU.EX2 R50, R4 ;  /* 0x0000000400327308 */ /* 0x0003e40000000800 */
[----:B-1----:R-:W-:Y:S02]  /*8150*/  FFMA.FTZ R4, R197, c[0x0][0x2d0], -R0 ;  /* 0x0000b400c5047a23 */ /* 0x002fe40000010800 */
[----:B------:R-:W-:Y:S02]  /*8160*/  IMAD.MOV.U32 R197, RZ, RZ, R207 ;  /* 0x000000ffffc57224 */ /* 0x000fe400078e00cf */
[----:B------:R-:W-:Y:S01]  /*8170*/  IMAD.MOV.U32 R207, RZ, RZ, R7 ;  /* 0x000000ffffcf7224 */ /* 0x000fe200078e0007 */
[----:B------:R-:W-:Y:S01]  /*8180*/  MOV R7, R12 ;  /* 0x0000000c00077202 */ /* 0x000fe20000000f00 */
[----:B------:R-:W-:Y:S02]  /*8190*/  IMAD.MOV.U32 R12, RZ, RZ, R13 ;  /* 0x000000ffff0c7224 */ /* 0x000fe400078e000d */
[----:B------:R-:W-:Y:S01]  /*81a0*/  IMAD.MOV.U32 R13, RZ, RZ, R14 ;  /* 0x000000ffff0d7224 */ /* 0x000fe200078e000e */
[----:B------:R-:W-:Y:S01]  /*81b0*/  MOV R14, R15 ;  /* 0x0000000f000e7202 */ /* 0x000fe20000000f00 */
[----:B------:R-:W-:-:S02]  /*81c0*/  IMAD.MOV.U32 R15, RZ, RZ, R247 ;  /* 0x000000ffff0f7224 */ /* 0x000fc400078e00f7 */
[----:B------:R-:W-:Y:S01]  /*81d0*/  IMAD.MOV.U32 R247, RZ, RZ, R78 ;  /* 0x000000fffff77224 */ /* 0x000fe200078e004e */
[----:B------:R-:W-:Y:S01]  /*81e0*/  MOV R78, R79 ;  /* 0x0000004f004e7202 */ /* 0x000fe20000000f00 */
[----:B------:R-:W-:Y:S02]  /*81f0*/  IMAD.MOV.U32 R79, RZ, RZ, R76 ;  /* 0x000000ffff4f7224 */ /* 0x000fe400078e004c */
[----:B------:R-:W-:Y:S01]  /*8200*/  IMAD.MOV.U32 R76, RZ, RZ, R77 ;  /* 0x000000ffff4c7224 */ /* 0x000fe200078e004d */
[----:B------:R-:W-:Y:S01]  /*8210*/  MOV R77, R32 ;  /* 0x00000020004d7202 */ /* 0x000fe20000000f00 */
[----:B------:R-:W-:Y:S02]  /*8220*/  IMAD.MOV.U32 R32, RZ, RZ, R33 ;  /* 0x000000ffff207224 */ /* 0x000fe400078e0021 */
[----:B------:R-:W-:Y:S02]  /*8230*/  IMAD.MOV.U32 R33, RZ, RZ, R65 ;  /* 0x000000ffff217224 */ /* 0x000fe400078e0041 */
[----:B------:R1:W2:Y:S01]  /*8240*/  MUFU.EX2 R65, R4 ;  /* 0x0000000400417308 */ /* 0x0002a20000000800 */
[----:B------:R-:W-:Y:S01]  /*8250*/  IMAD.MOV.U32 R231, RZ, RZ, R12 ;  /* 0x000000ffffe77224 */ /* 0x000fe200078e000c */
[----:B------:R-:W-:Y:S01]  /*8260*/  MOV R12, R76 ;  /* 0x0000004c000c7202 */ /* 0x000fe20000000f00 */
[----:B------:R-:W-:Y:S01]  /*8270*/  IMAD.MOV.U32 R229, RZ, RZ, R7 ;  /* 0x000000ffffe57224 */ /* 0x000fe200078e0007 */
[----:B------:R-:W-:Y:S01]  /*8280*/  MOV R76, R66 ;  /* 0x00000042004c7202 */ /* 0x000fe20000000f00 */
[----:B------:R-:W-:-:S02]  /*8290*/  IMAD.MOV.U32 R66, RZ, RZ, R51 ;  /* 0x000000ffff427224 */ /* 0x000fc400078e0033 */
[----:B------:R-:W-:Y:S02]  /*82a0*/  IMAD.MOV.U32 R178, RZ, RZ, R78 ;  /* 0x000000ffffb27224 */ /* 0x000fe400078e004e */
[----:B------:R-:W-:Y:S01]  /*82b0*/  IMAD.MOV.U32 R206, RZ, RZ, R76 ;  /* 0x000000ffffce7224 */ /* 0x000fe200078e004c */
[----:B------:R-:W-:Y:S01]  /*82c0*/  MOV R194, R66 ;  /* 0x0000004200c27202 */ /* 0x000fe20000000f00 */
[----:B------:R-:W-:Y:S01]  /*82d0*/  IMAD.MOV.U32 R177, RZ, RZ, R14 ;  /* 0x000000ffffb17224 */ /* 0x000fe200078e000e */
[----:B------:R3:W-:Y:S01]  /*82e0*/  MUFU.EX2 R66, R8 ;  /* 0x0000000800427308 */ /* 0x0007e20000000800 */
[----:B------:R-:W-:Y:S02]  /*82f0*/  IMAD.MOV.U32 R78, RZ, RZ, R34 ;  /* 0x000000ffff4e7224 */ /* 0x000fe400078e0022 */
[----:B------:R-:W-:Y:S02]  /*8300*/  IMAD.MOV.U32 R179, RZ, RZ, R79 ;  /* 0x000000ffffb37224 */ /* 0x000fe400078e004f */
[----:B-1----:R-:W-:Y:S01]  /*8310*/  FFMA.FTZ R4, R193, c[0x0][0x2d0], -R0 ;  /* 0x0000b400c1047a23 */ /* 0x002fe20000010800 */
[----:B------:R-:W-:Y:S01]  /*8320*/  MOV R193, R207 ;  /* 0x000000cf00c17202 */ /* 0x000fe20000000f00 */
[----:B------:R-:W-:Y:S01]  /*8330*/  IMAD.MOV.U32 R14, RZ, RZ, R32 ;  /* 0x000000ffff0e7224 */ /* 0x000fe200078e0020 */
[----:B------:R-:W-:Y:S01]  /*8340*/  MOV R207, R15 ;  /* 0x0000000f00cf7202 */ /* 0x000fe20000000f00 */
[----:B------:R1:W-:Y:S01]  /*8350*/  MUFU.EX2 R64, R4 ;  /* 0x0000000400407308 */ /* 0x0003e20000000800 */
[----:B------:R-:W-:Y:S01]  /*8360*/  MOV R15, R33 ;  /* 0x00000021000f7202 */ /* 0x000fe20000000f00 */
[----:B------:R-:W-:Y:S01]  /*8370*/  IMAD.MOV.U32 R79, RZ, RZ, R35 ;  /* 0x000000ffff4f7224 */ /* 0x000fe200078e0023 */
[----:B------:R-:W-:Y:S01]  /*8380*/  MOV R202, R179 ;  /* 0x000000b300ca7202 */ /* 0x000fe20000000f00 */
[----:B------:R-:W-:-:S02]  /*8390*/  IMAD.MOV.U32 R201, RZ, RZ, R178 ;  /* 0x000000ffffc97224 */ /* 0x000fc400078e00b2 */
[----:B------:R-:W-:Y:S01]  /*83a0*/  IMAD.MOV.U32 R178, RZ, RZ, R15 ;  /* 0x000000ffffb27224 */ /* 0x000fe200078e000f */
[----:B------:R-:W-:Y:S01]  /*83b0*/  MOV R179, R79 ;  /* 0x0000004f00b37202 */ /* 0x000fe20000000f00 */
[----:B---3--:R-:W-:Y:S02]  /*83c0*/  FFMA.FTZ R8, R243, c[0x0][0x2d0], -R2 ;  /* 0x0000b400f3087a23 */ /* 0x008fe40000010802 */
[----:B-1----:R-:W-:Y:S02]  /*83d0*/  FFMA.FTZ R4, R192, c[0x0][0x2d0], -R0 ;  /* 0x0000b400c0047a23 */ /* 0x002fe40000010800 */
[----:B------:R-:W-:Y:S02]  /*83e0*/  IMAD.MOV.U32 R192, RZ, RZ, R13 ;  /* 0x000000ffffc07224 */ /* 0x000fe400078e000d */
[----:B------:R1:W3:Y:S01]  /*83f0*/  MUFU.EX2 R51, R4 ;  /* 0x0000000400337308 */ /* 0x0002e20000000800 */
[----:B------:R-:W-:Y:S02]  /*8400*/  IMAD.MOV.U32 R13, RZ, RZ, R77 ;  /* 0x000000ffff0d7224 */ /* 0x000fe400078e004d */
[----:B------:R-:W-:Y:S01]  /*8410*/  IMAD.MOV.U32 R77, RZ, RZ, R67 ;  /* 0x000000ffff4d7224 */ /* 0x000fe200078e0043 */
[----:B------:R-:W-:-:S02]  /*8420*/  MOV R67, R5 ;  /* 0x0000000500437202 */ /* 0x000fc40000000f00 */
[----:B--2---:R-:W-:Y:S01]  /*8430*/  F2FP.BF16.PACK_AB R5, R65, R50 ;  /* 0x000000324105723e */ /* 0x004fe200000010ff */
[----:B------:R-:W-:Y:S01]  /*8440*/  IMAD.MOV.U32 R176, RZ, RZ, R77 ;  /* 0x000000ffffb07224 */ /* 0x000fe200078e004d */
[----:B-1----:R-:W-:Y:S02]  /*8450*/  F2FP.BF16.PACK_AB R4, R88, R89 ;  /* 0x000000595804723e */ /* 0x002fe400000010ff */
[----:B---3--:R-:W-:-:S07]  /*8460*/  F2FP.BF16.PACK_AB R7, R51, R64 ;  /* 0x000000403307723e */ /* 0x008fce00000010ff */
[C---:B------:R-:W-:Y:S07]  /*8470*/  HMMA.16816.F32.BF16 R112, R4.reuse, R170, R112 ;  /* 0x000000aa0470723c */ /* 0x040fee0000041870 */
[----:B------:R-:W-:Y:S01]  /*8480*/  IMAD.MOV.U32 R170, RZ, RZ, R67 ;  /* 0x000000ffffaa7224 */ /* 0x000fe200078e0043 */
[----:B------:R-:W-:Y:S01]  /*8490*/  HMMA.16816.F32.BF16 R32, R4, R162, R80 ;  /* 0x000000a20420723c */ /* 0x000fe20000041850 */
[----:B------:R1:W-:Y:S01]  /*84a0*/  MUFU.EX2 R67, R8 ;  /* 0x0000000800437308 */ /* 0x0003e20000000800 */
[----:B------:R-:W-:-:S05]  /*84b0*/  MOV R171, R14 ;  /* 0x0000000e00ab7202 */ /* 0x000fca0000000f00 */
[----:B------:R-:W-:Y:S01]  /*84c0*/  IMAD.MOV.U32 R83, RZ, RZ, R177 ;  /* 0x000000ffff537224 */ /* 0x000fe200078e00b1 */
[----:B------:R-:W-:Y:S01]  /*84d0*/  HMMA.16816.F32.BF16 R124, R4, R160, R44 ;  /* 0x000000a0047c723c */ /* 0x000fe2000004182c */
[----:B------:R-:W-:Y:S01]  /*84e0*/  IMAD.MOV.U32 R177, RZ, RZ, R78 ;  /* 0x000000ffffb17224 */ /* 0x000fe200078e004e */
[----:B------:R-:W-:Y:S01]  /*84f0*/  MOV R81, R49 ;  /* 0x0000003100517202 */ /* 0x000fe20000000f00 */
[----:B------:R-:W-:-:S05]  /*8500*/  IMAD.MOV.U32 R82, RZ, RZ, R48 ;  /* 0x000000ffff527224 */ /* 0x000fca00078e0030 */
[----:B------:R-:W-:Y:S01]  /*8510*/  HMMA.16816.F32.BF16 R108, R4, R168, R108 ;  /* 0x000000a8046c723c */ /* 0x000fe2000004186c */
[----:B-1----:R-:W-:-:S04]  /*8520*/  FFMA.FTZ R8, R242, c[0x0][0x2d0], -R2 ;  /* 0x0000b400f2087a23 */ /* 0x002fc80000010802 */
[----:B------:R1:W-:Y:S02]  /*8530*/  MUFU.EX2 R76, R8 ;  /* 0x00000008004c7308 */ /* 0x0003e40000000800 */
[----:B------:R-:W-:Y:S01]  /*8540*/  IMAD.MOV.U32 R169, RZ, RZ, R12 ;  /* 0x000000ffffa97224 */ /* 0x000fe200078e000c */
[----:B------:R-:W-:Y:S01]  /*8550*/  HMMA.16816.F32.BF16 R140, R4, R156, R140 ;  /* 0x0000009c048c723c */ /* 0x000fe2000004188c */
[----:B------:R-:W-:-:S07]  /*8560*/  IMAD.MOV.U32 R168, RZ, RZ, R13 ;  /* 0x000000ffffa87224 */ /* 0x000fce00078e000d */
[----:B------:R-:W-:Y:S01]  /*8570*/  HMMA.16816.F32.BF16 R12, R4, R172, R60 ;  /* 0x000000ac040c723c */ /* 0x000fe2000004183c */
[----:B-1----:R-:W-:-:S07]  /*8580*/  FFMA.FTZ R8, R240, c[0x0][0x2d0], -R2 ;  /* 0x0000b400f0087a23 */ /* 0x002fce0000010802 */
[----:B------:R-:W-:Y:S01]  /*8590*/  HMMA.16816.F32.BF16 R144, R4, R158, R144 ;  /* 0x0000009e0490723c */ /* 0x000fe20000041890 */
[----:B------:R1:W-:Y:S02]  /*85a0*/  MUFU.EX2 R77, R8 ;  /* 0x00000008004d7308 */ /* 0x0003e40000000800 */
[----:B-1----:R-:W-:-:S06]  /*85b0*/  FFMA.FTZ R8, R238, c[0x0][0x2d0], -R2 ;  /* 0x0000b400ee087a23 */ /* 0x002fcc0000010802 */
[----:B------:R1:W-:Y:S02]  /*85c0*/  MUFU.EX2 R78, R8 ;  /* 0x00000008004e7308 */ /* 0x0003e40000000800 */
[----:B-1----:R-:W-:-:S06]  /*85d0*/  FFMA.FTZ R8, R239, c[0x0][0x2d0], -R2 ;  /* 0x0000b400ef087a23 */ /* 0x002fcc0000010802 */
[----:B------:R1:W2:Y:S02]  /*85e0*/  MUFU.EX2 R79, R8 ;  /* 0x00000008004f7308 */ /* 0x0002a40000000800 */
[----:B-1----:R-:W-:Y:S01]  /*85f0*/  FFMA.FTZ R8, R198, c[0x0][0x2d0], -R0 ;  /* 0x0000b400c6087a23 */ /* 0x002fe20000010800 */
[----:B------:R-:W-:Y:S01]  /*8600*/  PLOP3.LUT P0, PT, PT, PT, UP0, 0x40, 0x0 ;  /* 0x000000000000781c */ /* 0x000fe20003f0e808 */
[----:B------:R-:W-:Y:S01]  /*8610*/  @UP2 UMOV UR15, UR19 ;  /* 0x00000013000f2c82 */ /* 0x000fe20008000000 */
[----:B--2---:R-:W-:-:S03]  /*8620*/  F2FP.BF16.PACK_AB R160, R79, R78 ;  /* 0x0000004e4fa0723e */ /* 0x004fc600000010ff */
[----:B------:R1:W-:Y:S02]  /*8630*/  MUFU.EX2 R45, R8 ;  /* 0x00000008002d7308 */ /* 0x0003e40000000800 */
[----:B-1----:R-:W-:-:S06]  /*8640*/  FFMA.FTZ R8, R195, c[0x0][0x2d0], -R0 ;  /* 0x0000b400c3087a23 */ /* 0x002fcc0000010800 */
[----:B------:R1:W2:Y:S02]  /*8650*/  MUFU.EX2 R46, R8 ;  /* 0x00000008002e7308 */ /* 0x0002a40000000800 */
[----:B-1----:R-:W-:-:S06]  /*8660*/  FFMA.FTZ R8, R196, c[0x0][0x2d0], -R0 ;  /* 0x0000b400c4087a23 */ /* 0x002fcc0000010800 */
[----:B------:R1:W-:Y:S02]  /*8670*/  MUFU.EX2 R48, R8 ;  /* 0x0000000800307308 */ /* 0x0003e40000000800 */
[----:B-1----:R-:W-:-:S06]  /*8680*/  FFMA.FTZ R8, R187, c[0x0][0x2d0], -R0 ;  /* 0x0000b400bb087a23 */ /* 0x002fcc0000010800 */
[----:B------:R1:W3:Y:S02]  /*8690*/  MUFU.EX2 R49, R8 ;  /* 0x0000000800317308 */ /* 0x0002e40000000800 */
[--C-:B-1----:R-:W-:Y:S02]  /*86a0*/  FFMA.FTZ R8, R245, c[0x0][0x2d0], -R2.reuse ;  /* 0x0000b400f5087a23 */ /* 0x102fe40000010802 */
[----:B------:R-:W-:-:S04]  /*86b0*/  FFMA.FTZ R2, R246, c[0x0][0x2d0], -R2 ;  /* 0x0000b400f6027a23 */ /* 0x000fc80000010802 */
[----:B------:R1:W-:Y:S02]  /*86c0*/  MUFU.EX2 R60, R8 ;  /* 0x00000008003c7308 */ /* 0x0003e40000000800 */
[----:B-1----:R-:W-:Y:S06]  /*86d0*/  HMMA.16816.F32.BF16 R8, R4, R174, R56 ;  /* 0x000000ae0408723c */ /* 0x002fec0000041838 */
[----:B------:R1:W4:Y:S01]  /*86e0*/  MUFU.EX2 R56, R2 ;  /* 0x0000000200387308 */ /* 0x0003220000000800 */
[----:B------:R-:W-:Y:S02]  /*86f0*/  F2FP.BF16.PACK_AB R4, R67, R66 ;  /* 0x000000424304723e */ /* 0x000fe400000010ff */
[----:B------:R-:W-:-:S02]  /*8700*/  F2FP.BF16.PACK_AB R6, R77, R76 ;  /* 0x0000004c4d06723e */ /* 0x000fc400000010ff */
[----:B--2---:R-:W-:Y:S02]  /*8710*/  F2FP.BF16.PACK_AB R5, R46, R45 ;  /* 0x0000002d2e05723e */ /* 0x004fe400000010ff */
[----:B---3--:R-:W-:Y:S01]  /*8720*/  F2FP.BF16.PACK_AB R7, R49, R48 ;  /* 0x000000303107723e */ /* 0x008fe200000010ff */
[----:B-1----:R-:W-:Y:S01]  /*8730*/  FFMA.FTZ R2, R189, c[0x0][0x2d0], -R0 ;  /* 0x0000b400bd027a23 */ /* 0x002fe20000010800 */
[----:B----4-:R-:W-:-:S05]  /*8740*/  F2FP.BF16.PACK_AB R162, R56, R60 ;  /* 0x0000003c38a2723e */ /* 0x010fca00000010ff */
[C---:B------:R-:W-:Y:S01]  /*8750*/  HMMA.16816.F32.BF16 R108, R4.reuse, R36, R108 ;  /* 0x00000024046c723c */ /* 0x040fe2000004186c */
[----:B------:R1:W-:Y:S07]  /*8760*/  MUFU.EX2 R47, R2 ;  /* 0x00000002002f7308 */ /* 0x0003ee0000000800 */
[C---:B------:R-:W-:Y:S08]  /*8770*/  HMMA.16816.F32.BF16 R124, R4.reuse, R128, R124 ;  /* 0x00000080047c723c */ /* 0x040ff0000004187c */
[----:B------:R-:W-:Y:S01]  /*8780*/  HMMA.16816.F32.BF16 R112, R4, R38, R112 ;  /* 0x000000260470723c */ /* 0x000fe20000041870 */
[----:B-1----:R-:W-:-:S04]  /*8790*/  FFMA.FTZ R2, R191, c[0x0][0x2d0], -R0 ;  /* 0x0000b400bf027a23 */ /* 0x002fc80000010800 */
[----:B------:R1:W2:Y:S03]  /*87a0*/  MUFU.EX2 R44, R2 ;  /* 0x00000002002c7308 */ /* 0x0002a60000000800 */
[C---:B------:R-:W-:Y:S08]  /*87b0*/  HMMA.16816.F32.BF16 R128, R4.reuse, R130, R32 ;  /* 0x000000820480723c */ /* 0x040ff00000041820 */
[----:B------:R-:W-:Y:S01]  /*87c0*/  HMMA.16816.F32.BF16 R140, R4, R28, R140 ;  /* 0x0000001c048c723c */ /* 0x000fe2000004188c */
[--C-:B-1----:R-:W-:Y:S01]  /*87d0*/  FFMA.FTZ R2, R190, c[0x0][0x2d0], -R0.reuse ;  /* 0x0000b400be027a23 */ /* 0x102fe20000010800 */
[----:B--2---:R-:W-:Y:S01]  /*87e0*/  F2FP.BF16.PACK_AB R161, R44, R47 ;  /* 0x0000002f2ca1723e */ /* 0x004fe200000010ff */
[----:B------:R-:W-:-:S05]  /*87f0*/  FFMA.FTZ R0, R188, c[0x0][0x2d0], -R0 ;  /* 0x0000b400bc007a23 */ /* 0x000fca0000010800 */
[C---:B------:R-:W-:Y:S01]  /*8800*/  HMMA.16816.F32.BF16 R144, R4.reuse, R30, R144 ;  /* 0x0000001e0490723c */ /* 0x040fe20000041890 */
[----:B------:R1:W-:Y:S07]  /*8810*/  MUFU.EX2 R37, R2 ;  /* 0x0000000200257308 */ /* 0x0003ee0000000800 */
[C---:B------:R-:W-:Y:S01]  /*8820*/  HMMA.16816.F32.BF16 R12, R4.reuse, R20, R12 ;  /* 0x00000014040c723c */ /* 0x040fe2000004180c */
[----:B------:R2:W3:Y:S07]  /*8830*/  MUFU.EX2 R36, R0 ;  /* 0x0000000000247308 */ /* 0x0004ee0000000800 */
[----:B------:R-:W-:Y:S01]  /*8840*/  HMMA.16816.F32.BF16 R8, R4, R22, R8 ;  /* 0x000000160408723c */ /* 0x000fe20000041808 */
[----:B-1----:R-:W-:-:S02]  /*8850*/  FADD.FTZ R2, R214, R215 ;  /* 0x000000d7d6027221 */ /* 0x002fc40000010000 */
[----:B------:R1:W5:Y:S01]  /*8860*/  LDL.LU R215, [R1+0x3c] ;  /* 0x00003c0001d77983 */ /* 0x0003620000300800 */
[----:B--2---:R-:W-:-:S03]  /*8870*/  FADD.FTZ R0, R82, R81 ;  /* 0x0000005152007221 */ /* 0x004fc60000010000 */
[----:B------:R1:W5:Y:S01]  /*8880*/  LDL.LU R214, [R1+0x38] ;  /* 0x0000380001d67983 */ /* 0x0003620000300800 */
[----:B------:R-:W-:Y:S01]  /*8890*/  FADD.FTZ R6, R208, R213 ;  /* 0x000000d5d0067221 */ /* 0x000fe20000010000 */
[----:B---3--:R-:W-:Y:S01]  /*88a0*/  F2FP.BF16.PACK_AB R163, R36, R37 ;  /* 0x0000002524a3723e */ /* 0x008fe200000010ff */
[----:B------:R-:W-:Y:S01]  /*88b0*/  FADD.FTZ R0, R83, R0 ;  /* 0x0000000053007221 */ /* 0x000fe20000010000 */
[----:B------:R1:W5:Y:S01]  /*88c0*/  LDL.LU R213, [R1+0x34] ;  /* 0x0000340001d57983 */ /* 0x0003620000300800 */
[----:B------:R-:W-:Y:S02]  /*88d0*/  FADD.FTZ R2, R170, R2 ;  /* 0x00000002aa027221 */ /* 0x000fe40000010000 */
[----:B------:R-:W-:Y:S01]  /*88e0*/  FADD.FTZ R0, R168, R0 ;  /* 0x00000000a8007221 */ /* 0x000fe20000010000 */
[----:B------:R1:W5:Y:S01]  /*88f0*/  LDL.LU R208, [R1+0x30] ;  /* 0x0000300001d07983 */ /* 0x0003620000300800 */
[----:B------:R-:W-:Y:S01]  /*8900*/  FADD.FTZ R6, R171, R6 ;  /* 0x00000006ab067221 */ /* 0x000fe20000010000 */
[----:B------:R-:W-:Y:S01]  /*8910*/  @UP2 USHF.R.U32.HI UR14, URZ, UR17, UR15 ;  /* 0x000000113f0e2299 */ /* 0x000fe2000801160f */
        /* <DEDUP_REMOVED lines=86> */
[----:B------:R-:W-:Y:S01]  /*8e80*/  FADD.FTZ R0, R36, R0 ;  /* 0x0000000024007221 */ /* 0x000fe20000010000 */
[----:B------:R1:W-:Y:S04]  /*8e90*/  STL [R1+0x14], R5 ;  /* 0x0000140501007387 */ /* 0x0003e80000100800 */
[----:B------:R1:W-:Y:S04]  /*8ea0*/  STL [R1+0x18], R4 ;  /* 0x0000180401007387 */ /* 0x0003e80000100800 */
[----:B------:R1:W-:Y:S04]  /*8eb0*/  STL [R1+0x1c], R2 ;  /* 0x00001c0201007387 */ /* 0x0003e80000100800 */
[----:B------:R1:W-:Y:S01]  /*8ec0*/  STL [R1+0x20], R0 ;  /* 0x0000200001007387 */ /* 0x0003e20000100800 */
[----:B------:R-:W-:Y:S01]  /*8ed0*/  UIADD3 UR14, UR13, UR14, URZ ;  /* 0x0000000e0d0e7290 */ /* 0x000fe2000fffe03f */
[----:B------:R-:W-:Y:S02]  /*8ee0*/  HMMA.16816.F32.BF16 R124, R160, R24, R124 ;  /* 0x00000018a07c723c */ /* 0x000fe4000004187c */
[----:B------:R-:W-:Y:S01]  /*8ef0*/  ULDC UR13, c[0x0][0x328] ;  /* 0x0000ca00000d7ab9 */ /* 0x000fe20000000800 */
[----:B------:R-:W-:Y:S01]  /*8f00*/  IMAD.U32 R227, RZ, RZ, UR6 ;  /* 0x00000006ffe37e24 */ /* 0x000fe2000f8e00ff */
[----:B------:R-:W-:-:S04]  /*8f10*/  UIADD3 UR13, UR14, UR13, URZ ;  /* 0x0000000d0e0d7290 */ /* 0x000fc8000fffe03f */
[C---:B------:R-:W-:Y:S08]  /*8f20*/  HMMA.16816.F32.BF16 R128, R160.reuse, R26, R128 ;  /* 0x0000001aa080723c */ /* 0x040ff00000041880 */
[C---:B------:R-:W-:Y:S08]  /*8f30*/  HMMA.16816.F32.BF16 R140, R160.reuse, R40, R140 ;  /* 0x00000028a08c723c */ /* 0x040ff0000004188c */
[C---:B------:R-:W-:Y:S08]  /*8f40*/  HMMA.16816.F32.BF16 R144, R160.reuse, R42, R144 ;  /* 0x0000002aa090723c */ /* 0x040ff00000041890 */
[C---:B------:R-:W-:Y:S08]  /*8f50*/  HMMA.16816.F32.BF16 R156, R160.reuse, R52, R12 ;  /* 0x00000034a09c723c */ /* 0x040ff0000004180c */
[----:B------:R-:W-:Y:S01]  /*8f60*/  HMMA.16816.F32.BF16 R160, R160, R54, R8 ;  /* 0x00000036a0a0723c */ /* 0x000fe20000041808 */
[----:B------:R-:W-:Y:S07]  /*8f70*/  @P0 BRA `(.L_x_167) ;  /* 0x0000015000000947 */ /* 0x000fee0003800000 */
[----:B-1----:R-:W-:Y:S01]  /*8f80*/  ISETP.LT.AND P0, PT, RZ, UR14, PT ;  /* 0x0000000eff007c0c */ /* 0x002fe2000bf01270 */
[----:B------:R-:W-:-:S02]  /*8f90*/  UIADD3 UR16, UR14, -0x1, URZ ;  /* 0xffffffff0e107890 */ /* 0x000fc4000fffe03f */
[----:B------:R-:W-:-:S10]  /*8fa0*/  ULDC UR6, c[0x0][0x32c] ;  /* 0x0000cb0000067ab9 */ /* 0x000fd40000000800 */
[----:B------:R-:W-:Y:S05]  /*8fb0*/  @P0 BRA `(.L_x_168) ;  /* 0x0000008000000947 */ /* 0x000fea0003800000 */
[----:B------:R-:W-:Y:S02]  /*8fc0*/  UISETP.NE.AND UP3, UPT, UR6, 0x1, UPT ;  /* 0x000000010600788c */ /* 0x000fe4000bf65270 */
[----:B------:R-:W-:-:S03]  /*8fd0*/  UIADD3 UR16, -UR14, URZ, URZ ;  /* 0x0000003f0e107290 */ /* 0x000fc6000fffe13f */
[----:B------:R-:W-:Y:S02]  /*8fe0*/  ULDC.64 UR14, c[0x0][0x330] ;  /* 0x0000cc00000e7ab9 */ /* 0x000fe40000000a00 */
[----:B------:R-:W-:-:S07]  /*8ff0*/  UIMAD.WIDE.U32 UR18, UR16, UR14, URZ ;  /* 0x0000000e101272a5 */ /* 0x000fce000f8e003f */
[----:B------:R-:W-:Y:S02]  /*9000*/  @UP3 UMOV UR17, UR19 ;  /* 0x0000001300113c82 */ /* 0x000fe40008000000 */
[----:B------:R-:W-:-:S04]  /*9010*/  @UP3 USHF.R.U32.HI UR16, URZ, UR15, UR17 ;  /* 0x0000000f3f103299 */ /* 0x000fc80008011611 */
[----:B------:R-:W-:Y:S01]  /*9020*/  ULOP3.LUT UR16, URZ, UR16, URZ, 0x33, !UPT ;  /* 0x000000103f107292 */ /* 0x000fe2000f8e333f */
[----:B------:R-:W-:Y:S05]  /*9030*/  BRA `(.L_x_169) ;  /* 0x0000005000007947 */ /* 0x000fea0003800000 */
.L_x_168:
[----:B------:R-:W-:Y:S02]  /*9040*/  UISETP.NE.AND UP3, UPT, UR6, 0x1, UPT ;  /* 0x000000010600788c */ /* 0x000fe4000bf65270 */
[----:B------:R-:W-:Y:S02]  /*9050*/  ULDC.64 UR14, c[0x0][0x330] ;  /* 0x0000cc00000e7ab9 */ /* 0x000fe40000000a00 */
[----:B------:R-:W-:-:S07]  /*9060*/  UIMAD.WIDE.U32 UR18, UR16, UR14, URZ ;  /* 0x0000000e101272a5 */ /* 0x000fce000f8e003f */
[----:B------:R-:W-:Y:S02]  /*9070*/  @UP3 UMOV UR17, UR19 ;  /* 0x0000001300113c82 */ /* 0x000fe40008000000 */
[----:B------:R-:W-:Y:S02]  /*9080*/  @UP3 USHF.R.U32.HI UR16, URZ, UR15, UR17 ;  /* 0x0000000f3f103299 */ /* 0x000fe40008011611 */
.L_x_169:
[----:B------:R-:W-:Y:S02]  /*9090*/  ULDC UR14, c[0x0][0x32c] ;  /* 0x0000cb00000e7ab9 */ /* 0x000fe40000000800 */
[----:B------:R-:W-:-:S04]  /*90a0*/  UIMAD UR14, UR16, UR6, UR14 ;  /* 0x00000006100e72a4 */ /* 0x000fc8000f8e020e */
[----:B------:R-:W-:-:S04]  /*90b0*/  UISETP.LT.AND UP3, UPT, UR13, UR14, UPT ;  /* 0x0000000e0d00728c */ /* 0x000fc8000bf61270 */
[----:B------:R-:W-:-:S04]  /*90c0*/  USEL UR13, UR13, UR14, UP3 ;  /* 0x0000000e0d0d7287 */ /* 0x000fc80009800000 */
.L_x_167:
[----:B-1----:R-:W-:-:S07]  /*90d0*/  UIMAD.WIDE UR14, UR13, 0x2aaaaaab, URZ ;  /* 0x2aaaaaab0d0e78a5 */ /* 0x002fce000f8e023f */
[----:B------:R-:W-:Y:S02]  /*90e0*/  UMOV UR13, UR15 ;  /* 0x0000000f000d7c82 */ /* 0x000fe40008000000 */
[----:B------:R-:W-:-:S04]  /*90f0*/  USHF.R.U32.HI UR6, URZ, 0x1f, UR13 ;  /* 0x0000001f3f067899 */ /* 0x000fc8000801160d */
[----:B------:R-:W-:-:S04]  /*9100*/  ULEA.HI.SX32 UR6, UR13, UR6, 0x1c ;  /* 0x000000060d067291 */ /* 0x000fc8000f8fe23f */
[----:B------:R-:W-:-:S04]  /*9110*/  UISETP.LT.AND UP3, UPT, UR5, UR6, UPT ;  /* 0x000000060500728c */ /* 0x000fc8000bf61270 */
[----:B------:R-:W-:-:S06]  /*9120*/  USEL UR6, UR5, UR6, !UP3 ;  /* 0x0000000605067287 */ /* 0x000fcc000d800000 */
[----:B------:R-:W-:-:S13]  /*9130*/  ISETP.GE.AND P0, PT, R227, UR6, PT ;  /* 0x00000006e3007c0c */ /* 0x000fda000bf06270 */
[----:B------:R-:W-:Y:S05]  /*9140*/  @!P0 BRA `(.L_x_170) ;  /* 0x00006ad000008947 */ /* 0x000fea0003800000 */
[----:B------:R-:W-:Y:S01]  /*9150*/  IMAD.MOV.U32 R101, RZ, RZ, R71 ;  /* 0x000000ffff657224 */ /* 0x000fe200078e0047 */
[----:B------:R-:W-:Y:S01]  /*9160*/  MOV R103, R3 ;  /* 0x0000000300677202 */ /* 0x000fe20000000f00 */
[----:B------:R-:W-:Y:S01]  /*9170*/  IMAD.MOV.U32 R100, RZ, RZ, R72 ;  /* 0x000000ffff647224 */ /* 0x000fe200078e0048 */
[----:B------:R-:W-:Y:S02]  /*9180*/  MOV R102, R70 ;  /* 0x0000004600667202 */ /* 0x000fe40000000f00 */
.L_x_189:
[----:B------:R-:W-:Y:S04]  /*9190*/  DEPBAR.LE SB0, 0x0 ;  /* 0x000080000000791a */ /* 0x000fe80000000000 */
[----:B------:R-:W-:Y:S01]  /*91a0*/  BAR.SYNC.DEFER_BLOCKING 0x0 ;  /* 0x0000000000007b1d */ /* 0x000fe20000010000 */
[----:B------:R-:W-:Y:S05]  /*91b0*/  ISETP.LT.AND P0, PT, R227, UR5, PT ;  /* 0x00000005e3007c0c */ /* 0x000fea000bf01270 */
[----:B-1---5:R1:W2:Y:S04]  /*91c0*/  LDSM.16.M88.4 R96, [R215+0x6100] ;  /* 0x00610000d760783b */ /* 0x0222a80000000200 */
[----:B------:R1:W3:Y:S04]  /*91d0*/  LDSM.16.M88.4 R92, [R215+0x8100] ;  /* 0x00810000d75c783b */ /* 0x0002e80000000200 */
        /* <DEDUP_REMOVED lines=9> */
[----:B------:R1:W1:Y:S04]  /*9270*/  LDSM.16.M88.4 R184, [R224] ;  /* 0x00000000e0b8783b */ /* 0x0002680000000200 */
[----:B------:R1:W1:Y:S04]  /*9280*/  LDSM.16.M88.4 R188, [R223] ;  /* 0x00000000dfbc783b */ /* 0x0002680000000200 */
[----:B------:R1:W1:Y:S04]  /*9290*/  LDSM.16.M88.4 R192, [R222] ;  /* 0x00000000dec0783b */ /* 0x0002680000000200 */
[----:B------:R1:W1:Y:S04]  /*92a0*/  LDSM.16.M88.4 R196, [R221] ;  /* 0x00000000ddc4783b */ /* 0x0002680000000200 */
[----:B------:R1:W1:Y:S01]  /*92b0*/  LDSM.16.M88.4 R200, [R220] ;  /* 0x00000000dcc8783b */ /* 0x0002620000000200 */
[----:B------:R-:W-:-:S05]  /*92c0*/  @P0 BRA `(.L_x_171) ;  /* 0x000002c000000947 */ /* 0x000fca0003800000 */
[----:B--234-:R-:W2:Y:S01]  /*92d0*/  LDL R15, [R1+0xc] ;  /* 0x00000c00010f7983 */ /* 0x01cea20000100800 */
[----:B------:R-:W-:Y:S01]  /*92e0*/  SHF.R.S32.HI R0, RZ, 0x1f, R234 ;  /* 0x0000001fff007819 */ /* 0x000fe200000114ea */
[----:B------:R-:W-:Y:S01]  /*92f0*/  IMAD.WIDE.U32 R2, R234, c[0x0][0x208], RZ ;  /* 0x00008200ea027a25 */ /* 0x000fe200078e00ff */
[----:B------:R-:W-:Y:S03]  /*9300*/  SHF.R.S32.HI R4, RZ, 0x1f, R228 ;  /* 0x0000001fff047819 */ /* 0x000fe600000114e4 */
[----:B------:R-:W-:Y:S02]  /*9310*/  IMAD R0, R0, c[0x0][0x208], RZ ;  /* 0x0000820000007a24 */ /* 0x000fe400078e02ff */
[----:B------:R-:W-:Y:S02]  /*9320*/  IMAD R4, R4, c[0x0][0x218], RZ ;  /* 0x0000860004047a24 */ /* 0x000fe400078e02ff */
[----:B------:R-:W-:Y:S02]  /*9330*/  IMAD R0, R234, c[0x0][0x20c], R0 ;  /* 0x00008300ea007a24 */ /* 0x000fe400078e0200 */
[C---:B------:R-:W-:Y:S02]  /*9340*/  IMAD R4, R228.reuse, c[0x0][0x21c], R4 ;  /* 0x00008700e4047a24 */ /* 0x040fe400078e0204 */
[----:B------:R-:W-:Y:S04]  /*9350*/  IMAD.IADD R3, R3, 0x1, R0 ;  /* 0x0000000103037824 */ /* 0x000fe800078e0200 */
[----:B------:R-:W-:Y:S05]  /*9360*/  IMAD.WIDE.U32 R2, R228, c[0x0][0x218], R2 ;  /* 0x00008600e4027a25 */ /* 0x000fea00078e0002 */
[----:B------:R-:W-:Y:S04]  /*9370*/  IADD3 R0, P0, R2, UR44, RZ ;  /* 0x0000002c02007c10 */ /* 0x000fe8000ff1e0ff */
[----:B------:R-:W-:Y:S02]  /*9380*/  IADD3.X R3, R3, UR9, R4, P0, !PT ;  /* 0x0000000903037c10 */ /* 0x000fe400087fe404 */
[C---:B------:R-:W-:Y:S04]  /*9390*/  LEA R2, P0, R0.reuse, c[0x0][0x1f8], 0x1 ;  /* 0x00007e0000027a11 */ /* 0x040fe800078008ff */
[----:B------:R-:W-:Y:S01]  /*93a0*/  LEA.HI.X R0, R0, c[0x0][0x1fc], R3, 0x1, P0 ;  /* 0x00007f0000007a11 */ /* 0x000fe200000f0c03 */
[----:B------:R-:W3:Y:S04]  /*93b0*/  SHFL.IDX PT, R4, R2, RZ, 0x181f ;  /* 0x00181fff02047589 */ /* 0x000ee800000e0000 */
[----:B------:R-:W-:Y:S04]  /*93c0*/  SHFL.IDX PT, R3, R0, RZ, 0x181f ;  /* 0x00181fff00037589 */ /* 0x000fe800000e0000 */
[----:B------:R-:W-:Y:S04]  /*93d0*/  SHFL.IDX PT, R10, R2, 0x1, 0x181f ;  /* 0x00381f00020a7f89 */ /* 0x000fe800000e0000 */
[----:B------:R-:W4:Y:S04]  /*93e0*/  SHFL.IDX PT, R8, R2, 0x2, 0x181f ;  /* 0x00581f0002087f89 */ /* 0x000f2800000e0000 */
[----:B------:R-:W-:Y:S04]  /*93f0*/  SHFL.IDX PT, R7, R0, 0x1, 0x181f ;  /* 0x00381f0000077f89 */ /* 0x000fe800000e0000 */
[----:B------:R-:W5:Y:S04]  /*9400*/  SHFL.IDX PT, R6, R2, 0x3, 0x181f ;  /* 0x00781f0002067f89 */ /* 0x000f6800000e0000 */
[----:B------:R-:W-:Y:S04]  /*9410*/  SHFL.IDX PT, R9, R2, 0x4, 0x181f ;  /* 0x00981f0002097f89 */ /* 0x000fe800000e0000 */
[----:B------:R-:W-:Y:S04]  /*9420*/  SHFL.IDX PT, R14, R0, 0x2, 0x181f ;  /* 0x00581f00000e7f89 */ /* 0x000fe800000e0000 */
[----:B------:R-:W1:Y:S04]  /*9430*/  SHFL.IDX PT, R13, R0, 0x3, 0x181f ;  /* 0x00781f00000d7f89 */ /* 0x000e6800000e0000 */
[----:B------:R-:W1:Y:S04]  /*9440*/  SHFL.IDX PT, R2, R2, 0x5, 0x181f ;  /* 0x00b81f0002027f89 */ /* 0x000e6800000e0000 */
[----:B------:R-:W-:Y:S04]  /*9450*/  SHFL.IDX PT, R12, R0, 0x4, 0x181f ;  /* 0x00981f00000c7f89 */ /* 0x000fe800000e0000 */
[----:B------:R-:W1:Y:S01]  /*9460*/  SHFL.IDX PT, R0, R0, 0x5, 0x181f ;  /* 0x00b81f0000007f89 */ /* 0x000e6200000e0000 */
[-C--:B---3--:R-:W-:Y:S02]  /*9470*/  IADD3 R4, P0, R4, R226.reuse, RZ ;  /* 0x000000e204047210 */ /* 0x088fe40007f1e0ff */
[-C--:B----4-:R-:W-:Y:S02]  /*9480*/  IADD3 R8, P5, R8, R226.reuse, RZ ;  /* 0x000000e208087210 */ /* 0x090fe40007fbe0ff */
[-C--:B-----5:R-:W-:Y:S01]  /*9490*/  IADD3 R6, P2, R6, R226.reuse, RZ ;  /* 0x000000e206067210 */ /* 0x0a0fe20007f5e0ff */
[--C-:B------:R-:W-:Y:S01]  /*94a0*/  IMAD.X R5, R3, 0x1, R225.reuse, P0 ;  /* 0x0000000103057824 */ /* 0x100fe200000e06e1 */
[-C--:B------:R-:W-:Y:S05]  /*94b0*/  IADD3 R10, P0, R10, R226.reuse, RZ ;  /* 0x000000e20a0a7210 */ /* 0x080fea0007f1e0ff */
[--C-:B------:R-:W-:Y:S02]  /*94c0*/  IMAD.X R11, R7, 0x1, R225.reuse, P0 ;  /* 0x00000001070b7824 */ /* 0x100fe400000e06e1 */
[--C-:B-1----:R-:W-:Y:S01]  /*94d0*/  IMAD.X R7, R13, 0x1, R225.reuse, P2 ;  /* 0x000000010d077824 */ /* 0x102fe200010e06e1 */
[-C--:B------:R-:W-:Y:S04]  /*94e0*/  IADD3 R2, P0, R2, R226.reuse, RZ ;  /* 0x000000e202027210 */ /* 0x080fe80007f1e0ff */
[-C--:B------:R-:W-:Y:S01]  /*94f0*/  IADD3.X R3, R0, R225.reuse, RZ, P0, !PT ;  /* 0x000000e100037210 */ /* 0x080fe200007fe4ff */
[----:B--2---:R1:W-:Y:S04]  /*9500*/  LDGSTS.E.BYPASS.LTC128B.128 [R15], [R4.64], !P3 ;  /* 0x00000000040f7fae */ /* 0x0043e8000d901d70 */
[----:B------:R2:W-:Y:S01]  /*9510*/  LDGSTS.E.BYPASS.LTC128B.128 [R15+0x800], [R10.64], !P3 ;  /* 0x008000000a0f7fae */ /* 0x0005e2000d901d70 */
[----:B-1----:R-:W-:Y:S02]  /*9520*/  IADD3 R4, P1, R9, R226, RZ ;  /* 0x000000e209047210 */ /* 0x002fe40007f3e0ff */
[----:B------:R-:W-:Y:S03]  /*9530*/  IADD3.X R9, R14, R225, RZ, P5, !PT ;  /* 0x000000e10e097210 */ /* 0x000fe60002ffe4ff */
[----:B------:R-:W-:Y:S02]  /*9540*/  IMAD.X R5, R12, 0x1, R225, P1 ;  /* 0x000000010c057824 */ /* 0x000fe400008e06e1 */
[----:B------:R2:W-:Y:S04]  /*9550*/  LDGSTS.E.BYPASS.LTC128B.128 [R15+0x1000], [R8.64], !P3 ;  /* 0x01000000080f7fae */ /* 0x0005e8000d901d70 */
[----:B------:R2:W-:Y:S04]  /*9560*/  LDGSTS.E.BYPASS.LTC128B.128 [R15+0x1800], [R6.64], !P3 ;  /* 0x01800000060f7fae */ /* 0x0005e8000d901d70 */
[----:B------:R2:W-:Y:S04]  /*9570*/  LDGSTS.E.BYPASS.LTC128B.128 [R15+0x2000], [R4.64], !P3 ;  /* 0x02000000040f7fae */ /* 0x0005e8000d901d70 */
[----:B------:R2:W-:Y:S02]  /*9580*/  LDGSTS.E.BYPASS.LTC128B.128 [R15+0x2800], [R2.64], !P3 ;  /* 0x02800000020f7fae */ /* 0x0005e4000d901d70 */
.L_x_171:
[----:B--234-:R-:W-:Y:S01]  /*9590*/  LDSM.16.M88.4 R204, [R214+0x5900] ;  /* 0x00590000d6cc783b */ /* 0x01cfe20000000200 */
[-C--:B------:R-:W-:Y:S03]  /*95a0*/  HMMA.16816.F32.BF16 R4, R96, R16.reuse, RZ ;  /* 0x000000106004723c */ /* 0x080fe600000418ff */
[----:B------:R-:W-:Y:S04]  /*95b0*/  ISETP.GT.AND P0, PT, R227, UR5, PT ;  /* 0x00000005e3007c0c */ /* 0x000fe8000bf04270 */
[----:B------:R-:W0:Y:S01]  /*95c0*/  LDGDEPBAR ;  /* 0x00000000000079af */ /* 0x000e220000000000 */
[C---:B------:R-:W-:Y:S08]  /*95d0*/  HMMA.16816.F32.BF16 R8, R92.reuse, R16, RZ ;  /* 0x000000105c08723c */ /* 0x040ff000000418ff */
[-C--:B------:R-:W-:Y:S08]  /*95e0*/  HMMA.16816.F32.BF16 R12, R92, R18.reuse, RZ ;  /* 0x000000125c0c723c */ /* 0x080ff000000418ff */
[C---:B------:R-:W-:Y:S08]  /*95f0*/  HMMA.16816.F32.BF16 R16, R96.reuse, R18, RZ ;  /* 0x000000126010723c */ /* 0x040ff000000418ff */
[-C--:B-1----:R-:W-:Y:S08]  /*9600*/  HMMA.16816.F32.BF16 R20, R96, R32.reuse, RZ ;  /* 0x000000206014723c */ /* 0x082ff000000418ff */
        /* <DEDUP_REMOVED lines=47> */
[-C--:B------:R-:W-:Y:S01]  /*9900*/  HMMA.16816.F32.BF16 R92, R180, R202.reuse, R92 ;  /* 0x000000cab45c723c */ /* 0x080fe2000004185c */
[----:B------:R-:W3:Y:S07]  /*9910*/  LDSM.16.M88.4 R180, [R214+0x5100] ;  /* 0x00510000d6b4783b */ /* 0x000eee0000000200 */
[----:B------:R-:W-:Y:S01]  /*9920*/  HMMA.16816.F32.BF16 R96, R172, R202, R96 ;  /* 0x000000caac60723c */ /* 0x000fe20000041860 */
[----:B------:R-:W-:Y:S08]  /*9930*/  LDSM.16.M88.4 R172, [R217+0x6100] ;  /* 0x00610000d9ac783b */ /* 0x000ff00000000200 */
[----:B------:R-:W4:Y:S01]  /*9940*/  LDSM.16.M88.4 R200, [R213] ;  /* 0x00000000d5c8783b */ /* 0x000f220000000200 */
        /* <DEDUP_REMOVED lines=8> */
[C---:B------:R-:W-:Y:S08]  /*99d0*/  HMMA.16816.F32.BF16 R32, R168.reuse, R190, R32 ;  /* 0x000000bea820723c */ /* 0x040ff00000041820 */
        /* <DEDUP_REMOVED lines=16> */
[-C--:B------:R-:W-:Y:S08]  /*9ae0*/  HMMA.16816.F32.BF16 R4, R172, R200.reuse, R4 ;  /* 0x000000c8ac04723c */ /* 0x080ff00000041804 */
[C---:B-1----:R-:W-:Y:S08]  /*9af0*/  HMMA.16816.F32.BF16 R8, R176.reuse, R200, R8 ;  /* 0x000000c8b008723c */ /* 0x042ff00000041808 */
        /* <DEDUP_REMOVED lines=25> */
[----:B------:R-:W2:Y:S10]  /*9c90*/  MUFU.TANH R2, R10 ;  /* 0x0000000a00027308 */ /* 0x000eb40000002400 */
[----:B------:R3:W4:Y:S10]  /*9ca0*/  MUFU.TANH R0, R11 ;  /* 0x0000000b00007308 */ /* 0x0007340000002400 */
[----:B------:R4:W4:Y:S01]  /*9cb0*/  MUFU.TANH R229, R12 ;  /* 0x0000000c00e57308 */ /* 0x0009220000002400 */
[----:B--2---:R-:W-:Y:S09]  /*9cc0*/  STL [R1+0x4], R2 ;  /* 0x0000040201007387 */ /* 0x004ff20000100800 */
[----:B------:R2:W2:Y:S01]  /*9cd0*/  MUFU.TANH R207, R13 ;  /* 0x0000000d00cf7308 */ /* 0x0004a20000002400 */
[----:B---3--:R-:W3:Y:S01]  /*9ce0*/  LDSM.16.M88.4 R8, [R213+0x1000] ;  /* 0x00100000d508783b */ /* 0x008ee20000000200 */
[-C--:B-1----:R-:W-:Y:S08]  /*9cf0*/  HMMA.16816.F32.BF16 R20, R172, R4.reuse, R20 ;  /* 0x00000004ac14723c */ /* 0x082ff00000041814 */
[----:B------:R1:W1:Y:S01]  /*9d00*/  MUFU.TANH R252, R14 ;  /* 0x0000000e00fc7308 */ /* 0x0002620000002400 */
[----:B----4-:R-:W-:Y:S01]  /*9d10*/  STL [R1], R0 ;  /* 0x0000000001007387 */ /* 0x010fe20000100800 */
[C---:B------:R-:W-:Y:S08]  /*9d20*/  HMMA.16816.F32.BF16 R24, R176.reuse, R4, R24 ;  /* 0x00000004b018723c */ /* 0x040ff00000041818 */
[----:B------:R4:W1:Y:S01]  /*9d30*/  MUFU.TANH R251, R15 ;  /* 0x0000000f00fb7308 */ /* 0x0008620000002400 */
[-C--:B------:R-:W-:Y:S08]  /*9d40*/  HMMA.16816.F32.BF16 R28, R176, R6.reuse, R28 ;  /* 0x00000006b01c723c */ /* 0x080ff0000004181c */
[C---:B------:R-:W-:Y:S01]  /*9d50*/  HMMA.16816.F32.BF16 R32, R172.reuse, R6, R32 ;  /* 0x00000006ac20723c */ /* 0x040fe20000041820 */
[----:B------:R-:W1:Y:S01]  /*9d60*/  MUFU.TANH R16, R16 ;  /* 0x0000001000107308 */ /* 0x000e620000002400 */
[----:B------:R-:W5:Y:S02]  /*9d70*/  LDSM.16.M88.4 R4, [R213+0x1800] ;  /* 0x00180000d504783b */ /* 0x000f640000000200 */
[----:B------:R-:W-:Y:S02]  /*9d80*/  FMUL.FTZ R20, R20, c[0x0][0x320] ;  /* 0x0000c80014147a20 */ /* 0x000fe40000410000 */
[----:B------:R-:W-:Y:S02]  /*9d90*/  FMUL.FTZ R21, R21, c[0x0][0x320] ;  /* 0x0000c80015157a20 */ /* 0x000fe40000410000 */
[----:B------:R-:W-:Y:S03]  /*9da0*/  FMUL.FTZ R22, R22, c[0x0][0x320] ;  /* 0x0000c80016167a20 */ /* 0x000fe60000410000 */
[----:B------:R-:W1:Y:S01]  /*9db0*/  MUFU.TANH R17, R17 ;  /* 0x0000001100117308 */ /* 0x000e620000002400 */
[----:B------:R-:W-:Y:S02]  /*9dc0*/  FMUL.FTZ R23, R23, c[0x0][0x320] ;  /* 0x0000c80017177a20 */ /* 0x000fe40000410000 */
[----:B------:R-:W-:Y:S01]  /*9dd0*/  FMUL.FTZ R24, R24, c[0x0][0x320] ;  /* 0x0000c80018187a20 */ /* 0x000fe20000410000 */
[-C--:B---3--:R-:W-:Y:S03]  /*9de0*/  HMMA.16816.F32.BF16 R36, R172, R8.reuse, R36 ;  /* 0x00000008ac24723c */ /* 0x088fe60000041824 */
[----:B------:R-:W-:Y:S02]  /*9df0*/  FMUL.FTZ R30, R30, c[0x0][0x320] ;  /* 0x0000c8001e1e7a20 */ /* 0x000fe40000410000 */
[----:B------:R-:W-:Y:S01]  /*9e00*/  FMUL.FTZ R25, R25, c[0x0][0x320] ;  /* 0x0000c80019197a20 */ /* 0x000fe20000410000 */
[----:B------:R4:W3:Y:S01]  /*9e10*/  MUFU.TANH R192, R18 ;  /* 0x0000001200c07308 */ /* 0x0008e20000002400 */
[----:B------:R-:W-:Y:S01]  /*9e20*/  FMUL.FTZ R26, R26, c[0x0][0x320] ;  /* 0x0000c8001a1a7a20 */ /* 0x000fe20000410000 */
[C---:B------:R-:W-:Y:S04]  /*9e30*/  HMMA.16816.F32.BF16 R40, R176.reuse, R8, R40 ;  /* 0x00000008b028723c */ /* 0x040fe80000041828 */
[----:B------:R-:W-:Y:S02]  /*9e40*/  FMUL.FTZ R33, R33, c[0x0][0x320] ;  /* 0x0000c80021217a20 */ /* 0x000fe40000410000 */
[----:B------:R-:W-:Y:S02]  /*9e50*/  FMUL.FTZ R35, R35, c[0x0][0x320] ;  /* 0x0000c80023237a20 */ /* 0x000fe40000410000 */
[----:B------:R4:W1:Y:S01]  /*9e60*/  MUFU.TANH R190, R19 ;  /* 0x0000001300be7308 */ /* 0x0008620000002400 */
[-C--:B------:R-:W-:Y:S03]  /*9e70*/  HMMA.16816.F32.BF16 R44, R176, R10.reuse, R44 ;  /* 0x0000000ab02c723c */ /* 0x080fe6000004182c */
[----:B------:R-:W-:Y:S02]  /*9e80*/  FMUL.FTZ R27, R27, c[0x0][0x320] ;  /* 0x0000c8001b1b7a20 */ /* 0x000fe40000410000 */
[----:B------:R-:W-:Y:S02]  /*9e90*/  FMUL.FTZ R28, R28, c[0x0][0x320] ;  /* 0x0000c8001c1c7a20 */ /* 0x000fe40000410000 */
[----:B------:R-:W-:Y:S01]  /*9ea0*/  FMUL.FTZ R36, R36, c[0x0][0x320] ;  /* 0x0000c80024247a20 */ /* 0x000fe20000410000 */
[C---:B------:R-:W-:Y:S01]  /*9eb0*/  HMMA.16816.F32.BF16 R48, R172.reuse, R10, R48 ;  /* 0x0000000aac30723c */ /* 0x040fe20000041830 */
[----:B------:R-:W1:Y:S01]  /*9ec0*/  MUFU.TANH R20, R20 ;  /* 0x0000001400147308 */ /* 0x000e620000002400 */
[----:B------:R-:W1:Y:S02]  /*9ed0*/  LDSM.16.M88.4 R8, [R213+0x2000] ;  /* 0x00200000d508783b */ /* 0x000e640000000200 */
[----:B------:R-:W-:Y:S02]  /*9ee0*/  FMUL.FTZ R37, R37, c[0x0][0x320] ;  /* 0x0000c80025257a20 */ /* 0x000fe40000410000 */
[----:B------:R-:W-:Y:S02]  /*9ef0*/  FMUL.FTZ R38, R38, c[0x0][0x320] ;  /* 0x0000c80026267a20 */ /* 0x000fe40000410000 */
[-C--:B-----5:R-:W-:Y:S03]  /*9f00*/  HMMA.16816.F32.BF16 R52, R172, R4.reuse, R52 ;  /* 0x00000004ac34723c */ /* 0x0a0fe60000041834 */
[----:B------:R-:W1:Y:S01]  /*9f10*/  MUFU.TANH R21, R21 ;  /* 0x0000001500157308 */ /* 0x000e620000002400 */
[----:B------:R-:W-:Y:S02]  /*9f20*/  FMUL.FTZ R29, R29, c[0x0][0x320] ;  /* 0x0000c8001d1d7a20 */ /* 0x000fe40000410000 */
[----:B------:R-:W-:Y:S02]  /*9f30*/  FMUL.FTZ R31, R31, c[0x0][0x320] ;  /* 0x0000c8001f1f7a20 */ /* 0x000fe40000410000 */
[C---:B------:R-:W-:Y:S04]  /*9f40*/  HMMA.16816.F32.BF16 R56, R176.reuse, R4, R56 ;  /* 0x00000004b038723c */ /* 0x040fe80000041838 */
[----:B------:R-:W-:Y:S01]  /*9f50*/  FMUL.FTZ R32, R32, c[0x0][0x320] ;  /* 0x0000c80020207a20 */ /* 0x000fe20000410000 */
[----:B------:R4:W2:Y:S01]  /*9f60*/  MUFU.TANH R181, R22 ;  /* 0x0000001600b57308 */ /* 0x0008a20000002400 */
[----:B------:R-:W-:Y:S02]  /*9f70*/  FMUL.FTZ R34, R34, c[0x0][0x320] ;  /* 0x0000c80022227a20 */ /* 0x000fe40000410000 */
[-C--:B------:R-:W-:Y:S04]  /*9f80*/  HMMA.16816.F32.BF16 R60, R176, R6.reuse, R60 ;  /* 0x00000006b03c723c */ /* 0x080fe8000004183c */
[----:B------:R-:W-:Y:S02]  /*9f90*/  FMUL.FTZ R48, R48, c[0x0][0x320] ;  /* 0x0000c80030307a20 */ /* 0x000fe40000410000 */
[----:B------:R-:W-:Y:S01]  /*9fa0*/  FMUL.FTZ R49, R49, c[0x0][0x320] ;  /* 0x0000c80031317a20 */ /* 0x000fe20000410000 */
[----:B------:R4:W2:Y:S01]  /*9fb0*/  MUFU.TANH R171, R23 ;  /* 0x0000001700ab7308 */ /* 0x0008a20000002400 */
[C---:B------:R-:W-:Y:S01]  /*9fc0*/  HMMA.16816.F32.BF16 R64, R172.reuse, R6, R64 ;  /* 0x00000006ac40723c */ /* 0x040fe20000041840 */
[----:B------:R-:W5:Y:S01]  /*9fd0*/  LDSM.16.M88.4 R4, [R213+0x2800] ;  /* 0x00280000d504783b */ /* 0x000f620000000200 */
[----:B------:R-:W-:Y:S04]  /*9fe0*/  DEPBAR.LE SB0, 0x0 ;  /* 0x000080000000791a */ /* 0x000fe80000000000 */
[----:B------:R-:W-:Y:S02]  /*9ff0*/  FMUL.FTZ R50, R50, c[0x0][0x320] ;  /* 0x0000c80032327a20 */ /* 0x000fe40000410000 */
[----:B------:R-:W-:Y:S01]  /*a000*/  FMUL.FTZ R51, R51, c[0x0][0x320] ;  /* 0x0000c80033337a20 */ /* 0x000fe20000410000 */
[----:B------:R4:W2:Y:S01]  /*a010*/  MUFU.TANH R205, R24 ;  /* 0x0000001800cd7308 */ /* 0x0008a20000002400 */
[----:B------:R-:W-:Y:S01]  /*a020*/  BAR.SYNC.DEFER_BLOCKING 0x0 ;  /* 0x0000000000007b1d */ /* 0x000fe20000010000 */
[-C--:B-1----:R-:W-:Y:S05]  /*a030*/  HMMA.16816.F32.BF16 R68, R172, R8.reuse, R68 ;  /* 0x00000008ac44723c */ /* 0x082fea0000041844 */
[----:B------:R-:W-:Y:S02]  /*a040*/  FMUL.FTZ R52, R52, c[0x0][0x320] ;  /* 0x0000c80034347a20 */ /* 0x000fe40000410000 */
[----:B------:R-:W-:Y:S01]  /*a050*/  FMUL.FTZ R53, R53, c[0x0][0x320] ;  /* 0x0000c80035357a20 */ /* 0x000fe20000410000 */
[----:B------:R4:W1:Y:S01]  /*a060*/  MUFU.TANH R204, R25 ;  /* 0x0000001900cc7308 */ /* 0x0008620000002400 */
[C---:B------:R-:W-:Y:S04]  /*a070*/  HMMA.16816.F32.BF16 R72, R176.reuse, R8, R72 ;  /* 0x00000008b048723c */ /* 0x040fe80000041848 */
[----:B------:R-:W-:Y:S02]  /*a080*/  FMUL.FTZ R54, R54, c[0x0][0x320] ;  /* 0x0000c80036367a20 */ /* 0x000fe40000410000 */
[----:B------:R-:W-:Y:S02]  /*a090*/  FMUL.FTZ R55, R55, c[0x0][0x320] ;  /* 0x0000c80037377a20 */ /* 0x000fe40000410000 */
[-C--:B------:R-:W-:Y:S01]  /*a0a0*/  HMMA.16816.F32.BF16 R76, R176, R10.reuse, R76 ;  /* 0x0000000ab04c723c */ /* 0x080fe2000004184c */
[----:B------:R4:W1:Y:S03]  /*a0b0*/  MUFU.TANH R240, R26 ;  /* 0x0000001a00f07308 */ /* 0x0008660000002400 */
[----:B------:R-:W-:Y:S02]  /*a0c0*/  FMUL.FTZ R56, R56, c[0x0][0x320] ;  /* 0x0000c80038387a20 */ /* 0x000fe40000410000 */
[----:B------:R-:W-:Y:S02]  /*a0d0*/  FMUL.FTZ R59, R59, c[0x0][0x320] ;  /* 0x0000c8003b3b7a20 */ /* 0x000fe40000410000 */
[C---:B------:R-:W-:Y:S03]  /*a0e0*/  HMMA.16816.F32.BF16 R80, R172.reuse, R10, R80 ;  /* 0x0000000aac50723c */ /* 0x040fe60000041850 */
[----:B------:R4:W1:Y:S01]  /*a0f0*/  MUFU.TANH R238, R27 ;  /* 0x0000001b00ee7308 */ /* 0x0008620000002400 */
[----:B------:R-:W-:Y:S02]  /*a100*/  FMUL.FTZ R60, R60, c[0x0][0x320] ;  /* 0x0000c8003c3c7a20 */ /* 0x000fe40000410000 */
[----:B------:R-:W-:Y:S02]  /*a110*/  FMUL.FTZ R61, R61, c[0x0][0x320] ;  /* 0x0000c8003d3d7a20 */ /* 0x000fe40000410000 */
[-C--:B-----5:R-:W-:Y:S04]  /*a120*/  HMMA.16816.F32.BF16 R84, R172, R4.reuse, R84 ;  /* 0x00000004ac54723c */ /* 0x0a0fe80000041854 */
[----:B------:R-:W-:Y:S01]  /*a130*/  FMUL.FTZ R63, R63, c[0x0][0x320] ;  /* 0x0000c8003f3f7a20 */ /* 0x000fe20000410000 */
[----:B------:R4:W1:Y:S01]  /*a140*/  MUFU.TANH R191, R28 ;  /* 0x0000001c00bf7308 */ /* 0x0008620000002400 */
[----:B------:R-:W-:Y:S02]  /*a150*/  FMUL.FTZ R64, R64, c[0x0][0x320] ;  /* 0x0000c80040407a20 */ /* 0x000fe40000410000 */
[C---:B------:R-:W-:Y:S04]  /*a160*/  HMMA.16816.F32.BF16 R88, R176.reuse, R4, R88 ;  /* 0x00000004b058723c */ /* 0x040fe80000041858 */
[----:B------:R-:W-:Y:S02]  /*a170*/  FMUL.FTZ R65, R65, c[0x0][0x320] ;  /* 0x0000c80041417a20 */ /* 0x000fe40000410000 */
[----:B------:R-:W-:Y:S01]  /*a180*/  FMUL.FTZ R66, R66, c[0x0][0x320] ;  /* 0x0000c80042427a20 */ /* 0x000fe20000410000 */
[----:B------:R4:W1:Y:S01]  /*a190*/  MUFU.TANH R189, R29 ;  /* 0x0000001d00bd7308 */ /* 0x0008620000002400 */
[-C--:B------:R-:W-:Y:S04]  /*a1a0*/  HMMA.16816.F32.BF16 R92, R176, R6.reuse, R92 ;  /* 0x00000006b05c723c */ /* 0x080fe8000004185c */
[----:B------:R-:W-:Y:S02]  /*a1b0*/  FMUL.FTZ R67, R67, c[0x0][0x320] ;  /* 0x0000c80043437a20 */ /* 0x000fe40000410000 */
[----:B------:R-:W-:Y:S02]  /*a1c0*/  FMUL.FTZ R68, R68, c[0x0][0x320] ;  /* 0x0000c80044447a20 */ /* 0x000fe40000410000 */
[----:B------:R-:W-:Y:S01]  /*a1d0*/  HMMA.16816.F32.BF16 R96, R172, R6, R96 ;  /* 0x00000006ac60723c */ /* 0x000fe20000041860 */
[----:B------:R4:W1:Y:S03]  /*a1e0*/  MUFU.TANH R236, R30 ;  /* 0x0000001e00ec7308 */ /* 0x0008660000002400 */
[----:B------:R-:W-:Y:S02]  /*a1f0*/  FMUL.FTZ R69, R69, c[0x0][0x320] ;  /* 0x0000c80045457a20 */ /* 0x000fe40000410000 */
[----:B------:R-:W-:Y:S02]  /*a200*/  FMUL.FTZ R70, R70, c[0x0][0x320] ;  /* 0x0000c80046467a20 */ /* 0x000fe40000410000 */
[----:B------:R-:W-:Y:S03]  /*a210*/  FMUL.FTZ R71, R71, c[0x0][0x320] ;  /* 0x0000c80047477a20 */ /* 0x000fe60000410000 */
[----:B------:R4:W1:Y:S01]  /*a220*/  MUFU.TANH R235, R31 ;  /* 0x0000001f00eb7308 */ /* 0x0008620000002400 */
[----:B------:R-:W-:Y:S02]  /*a230*/  FMUL.FTZ R72, R72, c[0x0][0x320] ;  /* 0x0000c80048487a20 */ /* 0x000fe40000410000 */
[----:B------:R-:W-:Y:S02]  /*a240*/  FMUL.FTZ R73, R73, c[0x0][0x320] ;  /* 0x0000c80049497a20 */ /* 0x000fe40000410000 */
[----:B------:R-:W-:Y:S02]  /*a250*/  FMUL.FTZ R74, R74, c[0x0][0x320] ;  /* 0x0000c8004a4a7a20 */ /* 0x000fe40000410000 */
[----:B------:R-:W-:Y:S02]  /*a260*/  FMUL.FTZ R75, R75, c[0x0][0x320] ;  /* 0x0000c8004b4b7a20 */ /* 0x000fe40000410000 */
[----:B------:R-:W-:Y:S01]  /*a270*/  FMUL.FTZ R76, R76, c[0x0][0x320] ;  /* 0x0000c8004c4c7a20 */ /* 0x000fe20000410000 */
[----:B------:R4:W1:Y:S01]  /*a280*/  MUFU.TANH R15, R32 ;  /* 0x00000020000f7308 */ /* 0x0008620000002400 */
        /* <DEDUP_REMOVED lines=94> */
[----:B------:R-:W1:Y:S10]  /*a870*/  MUFU.TANH R92, R92 ;  /* 0x0000005c005c7308 */ /* 0x000e740000002400 */
[----:B------:R-:W1:Y:S10]  /*a880*/  MUFU.TANH R93, R93 ;  /* 0x0000005d005d7308 */ /* 0x000e740000002400 */
[----:B------:R4:W1:Y:S10]  /*a890*/  MUFU.TANH R91, R94 ;  /* 0x0000005e005b7308 */ /* 0x0008740000002400 */
[----:B------:R4:W1:Y:S10]  /*a8a0*/  MUFU.TANH R79, R95 ;  /* 0x0000005f004f7308 */ /* 0x0008740000002400 */
[----:B------:R-:W1:Y:S10]  /*a8b0*/  MUFU.TANH R96, R96 ;  /* 0x0000006000607308 */ /* 0x000e740000002400 */
[----:B------:R-:W1:Y:S10]  /*a8c0*/  MUFU.TANH R97, R97 ;  /* 0x0000006100617308 */ /* 0x000e740000002400 */
[----:B------:R-:W1:Y:S10]  /*a8d0*/  MUFU.TANH R98, R98 ;  /* 0x0000006200627308 */ /* 0x000e740000002400 */
[----:B------:R-:W1:Y:S01]  /*a8e0*/  MUFU.TANH R99, R99 ;  /* 0x0000006300637308 */ /* 0x000e620000002400 */
[----:B------:R-:W-:-:S05]  /*a8f0*/  @!P0 BRA `(.L_x_172) ;  /* 0x000003d000008947 */ /* 0x000fca0003800000 */
[----:B--234-:R-:W2:Y:S01]  /*a900*/  LDL R2, [R1+0x2c] ;  /* 0x00002c0001027983 */ /* 0x01cea20000100800 */
[----:B------:R-:W-:Y:S01]  /*a910*/  IMAD.MOV.U32 R228, RZ, RZ, RZ ;  /* 0x000000ffffe47224 */ /* 0x000fe200078e00ff */
[----:B------:R-:W-:Y:S02]  /*a920*/  PLOP3.LUT P1, PT, PT, PT, UP1, 0x80, 0x0 ;  /* 0x000000000000781c */ /* 0x000fe40003f2f018 */
[----:B------:R-:W3:Y:S01]  /*a930*/  LDL R0, [R1+0x10] ;  /* 0x0000100001007983 */ /* 0x000ee20000100800 */
[----:B------:R-:W-:Y:S03]  /*a940*/  PLOP3.LUT P0, PT, PT, PT, UP1, 0x80, 0x0 ;  /* 0x000000000000781c */ /* 0x000fe60003f0f018 */
[----:B------:R-:W4:Y:S01]  /*a950*/  LDL R18, [R1+0x8] ;  /* 0x0000080001127983 */ /* 0x000f220000100800 */
[----:B--2---:R-:W-:Y:S05]  /*a960*/  IMAD R2, R227, 0x60, R2 ;  /* 0x00000060e3027824 */ /* 0x004fea00078e0202 */
[----:B---3--:R-:W-:Y:S05]  /*a970*/  IADD3 R2, R2, -0x60, R0 ;  /* 0xffffffa002027810 */ /* 0x008fea0007ffe000 */
        /* <DEDUP_REMOVED lines=8> */
[----:B------:R-:W-:Y:S03]  /*aa00*/  @!P4 LEA.HI.X R5, R3, c[0x0][0x2a4], R5, 0x2, P0 ;  /* 0x0000a9000305ca11 */ /* 0x000fe600000f1405 */
[----:B------:R-:W-:Y:S01]  /*aa10*/  IMAD.WIDE.U32 R2, R234, c[0x0][0x1e0], RZ ;  /* 0x00007800ea027a25 */ /* 0x000fe200078e00ff */
[----:B------:R-:W-:Y:S01]  /*aa20*/  SHF.R.S32.HI R0, RZ, 0x1f, R234 ;  /* 0x0000001fff007819 */ /* 0x000fe200000114ea */
[----:B------:R-:W2:Y:S04]  /*aa30*/  @!P4 LDG.E R228, [R4.64] ;  /* 0x0000003004e4c981 */ /* 0x000ea8000c1e1900 */
        /* <DEDUP_REMOVED lines=11> */
[----:B------:R-:W2:Y:S04]  /*aaf0*/  SHFL.IDX PT, R4, R2, RZ, 0x181f ;  /* 0x00181fff02047589 */ /* 0x000ea800000e0000 */
[----:B------:R-:W3:Y:S04]  /*ab00*/  SHFL.IDX PT, R3, R0, RZ, 0x181f ;  /* 0x00181fff00037589 */ /* 0x000ee800000e0000 */
[----:B------:R-:W5:Y:S04]  /*ab10*/  SHFL.IDX PT, R10, R2, 0x1, 0x181f ;  /* 0x00381f00020a7f89 */ /* 0x000f6800000e0000 */
[----:B------:R-:W1:Y:S04]  /*ab20*/  SHFL.IDX PT, R8, R2, 0x2, 0x181f ;  /* 0x00581f0002087f89 */ /* 0x000e6800000e0000 */
[----:B------:R-:W1:Y:S04]  /*ab30*/  SHFL.IDX PT, R7, R0, 0x1, 0x181f ;  /* 0x00381f0000077f89 */ /* 0x000e6800000e0000 */
[----:B------:R-:W1:Y:S04]  /*ab40*/  SHFL.IDX PT, R6, R2, 0x3, 0x181f ;  /* 0x00781f0002067f89 */ /* 0x000e6800000e0000 */
[----:B------:R-:W-:Y:S01]  /*ab50*/  SHFL.IDX PT, R9, R2, 0x4, 0x181f ;  /* 0x00981f0002097f89 */ /* 0x000fe200000e0000 */
[-C--:B--2---:R-:W-:Y:S03]  /*ab60*/  IADD3 R4, P0, R4, R226.reuse, RZ ;  /* 0x000000e204047210 */ /* 0x084fe60007f1e0ff */
[----:B------:R-:W-:Y:S02]  /*ab70*/  SHFL.IDX PT, R14, R0, 0x2, 0x181f ;  /* 0x00581f00000e7f89 */ /* 0x000fe400000e0000 */
[--C-:B---3--:R-:W-:Y:S02]  /*ab80*/  IMAD.X R5, R3, 0x1, R225.reuse, P0 ;  /* 0x0000000103057824 */ /* 0x108fe400000e06e1 */
[----:B------:R-:W2:Y:S01]  /*ab90*/  SHFL.IDX PT, R13, R0, 0x3, 0x181f ;  /* 0x00781f00000d7f89 */ /* 0x000ea200000e0000 */
[-C--:B-----5:R-:W-:Y:S03]  /*aba0*/  IADD3 R10, P0, R10, R226.reuse, RZ ;  /* 0x000000e20a0a7210 */ /* 0x0a0fe60007f1e0ff */
[----:B----4-:R3:W-:Y:S01]  /*abb0*/  LDGSTS.E.BYPASS.LTC128B.128 [R18+0x3100], [R4.64], !P3 ;  /* 0x0310000004127fae */ /* 0x0107e2000d901d70 */
[-C--:B-1----:R-:W-:Y:S03]  /*abc0*/  IADD3 R8, P5, R8, R226.reuse, RZ ;  /* 0x000000e208087210 */ /* 0x082fe60007fbe0ff */
[----:B------:R-:W1:Y:S01]  /*abd0*/  SHFL.IDX PT, R2, R2, 0x5, 0x181f ;  /* 0x00b81f0002027f89 */ /* 0x000e6200000e0000 */
[--C-:B------:R-:W-:Y:S03]  /*abe0*/  IMAD.X R11, R7, 0x1, R225.reuse, P0 ;  /* 0x00000001070b7824 */ /* 0x100fe600000e06e1 */
[----:B------:R-:W4:Y:S01]  /*abf0*/  SHFL.IDX PT, R12, R0, 0x4, 0x181f ;  /* 0x00981f00000c7f89 */ /* 0x000f2200000e0000 */
[-C--:B------:R-:W-:Y:S03]  /*ac00*/  IADD3 R6, P2, R6, R226.reuse, RZ ;  /* 0x000000e206067210 */ /* 0x080fe60007f5e0ff */
[----:B------:R-:W5:Y:S04]  /*ac10*/  SHFL.IDX PT, R0, R0, 0x5, 0x181f ;  /* 0x00b81f0000007f89 */ /* 0x000f6800000e0000 */
[----:B------:R5:W-:Y:S01]  /*ac20*/  LDGSTS.E.BYPASS.LTC128B.128 [R18+0x3900], [R10.64], !P3 ;  /* 0x039000000a127fae */ /* 0x000be2000d901d70 */
[--C-:B--2---:R-:W-:Y:S01]  /*ac30*/  IMAD.X R7, R13, 0x1, R225.reuse, P2 ;  /* 0x000000010d077824 */ /* 0x104fe200010e06e1 */
[-C--:B---3--:R-:W-:Y:S01]  /*ac40*/  IADD3 R4, P1, R9, R226.reuse, RZ ;  /* 0x000000e209047210 */ /* 0x088fe20007f3e0ff */
[--C-:B------:R-:W-:Y:S01]  /*ac50*/  IMAD.X R9, R14, 0x1, R225.reuse, P5 ;  /* 0x000000010e097824 */ /* 0x100fe200028e06e1 */
[----:B-1----:R-:W-:Y:S03]  /*ac60*/  IADD3 R2, P0, R2, R226, RZ ;  /* 0x000000e202027210 */ /* 0x002fe60007f1e0ff */
[--C-:B----4-:R-:W-:Y:S01]  /*ac70*/  IMAD.X R5, R12, 0x1, R225.reuse, P1 ;  /* 0x000000010c057824 */ /* 0x110fe200008e06e1 */
[----:B------:R1:W-:Y:S01]  /*ac80*/  LDGSTS.E.BYPASS.LTC128B.128 [R18+0x4100], [R8.64], !P3 ;  /* 0x0410000008127fae */ /* 0x0003e2000d901d70 */
[----:B-----5:R-:W-:Y:S03]  /*ac90*/  IMAD.X R3, R0, 0x1, R225, P0 ;  /* 0x0000000100037824 */ /* 0x020fe600000e06e1 */
[----:B------:R1:W-:Y:S04]  /*aca0*/  LDGSTS.E.BYPASS.LTC128B.128 [R18+0x4900], [R6.64], !P3 ;  /* 0x0490000006127fae */ /* 0x0003e8000d901d70 */
[----:B------:R1:W-:Y:S04]  /*acb0*/  LDGSTS.E.BYPASS.LTC128B.128 [R18+0x5100], [R4.64], !P3 ;  /* 0x0510000004127fae */ /* 0x0003e8000d901d70 */
[----:B------:R1:W-:Y:S02]  /*acc0*/  LDGSTS.E.BYPASS.LTC128B.128 [R18+0x5900], [R2.64], !P3 ;  /* 0x0590000002127fae */ /* 0x0003e4000d901d70 */
.L_x_172:
[----:B-1234-:R-:W2:Y:S01]  /*acd0*/  LDL R2, [R1+0x28] ;  /* 0x0000280001027983 */ /* 0x01eea20000100800 */
[----:B------:R-:W-:Y:S02]  /*ace0*/  PLOP3.LUT P1, PT, PT, PT, UP2, 0x80, 0x0 ;  /* 0x000000000000781c */ /* 0x000fe40003f2f028 */
[----:B------:R-:W-:Y:S01]  /*acf0*/  PLOP3.LUT P0, PT, PT, PT, UP2, 0x80, 0x0 ;  /* 0x000000000000781c */ /* 0x000fe20003f0f028 */
[----:B------:R-:W3:Y:S04]  /*ad00*/  LDL R58, [R1+0x24] ;  /* 0x00002400013a7983 */ /* 0x000ee80000100800 */
[----:B------:R-:W0:Y:S06]  /*ad10*/  LDGDEPBAR ;  /* 0x00000000000079af */ /* 0x000e2c0000000000 */
[----:B--2---:R-:W-:Y:S04]  /*ad20*/  @P1 IMAD.HI.U32 R0, R2, c[0x0][0x2c8], RZ ;  /* 0x0000b20002001a27 */ /* 0x004fe800078e00ff */
[----:B------:R-:W-:Y:S01]  /*ad30*/  IMAD.MOV.U32 R5, RZ, RZ, R2 ;  /* 0x000000ffff057224 */ /* 0x000fe200078e0002 */
[----:B------:R-:W-:Y:S01]  /*ad40*/  @P0 SHF.R.U32.HI R5, RZ, c[0x0][0x2cc], R0 ;  /* 0x0000b300ff050a19 */ /* 0x000fe20000011600 */
[----:B------:R-:W-:Y:S01]  /*ad50*/  IMAD R0, R227, -0x60, RZ ;  /* 0xffffffa0e3007824 */ /* 0x000fe200078e02ff */
[----:B------:R-:W-:Y:S01]  /*ad60*/  PLOP3.LUT P0, PT, PT, PT, UP0, 0x40, 0x0 ;  /* 0x000000000000781c */ /* 0x000fe20003f0e808 */
[----:B------:R-:W-:Y:S02]  /*ad70*/  IMAD.U32 R2, RZ, RZ, UR7 ;  /* 0x00000007ff027e24 */ /* 0x000fe4000f8e00ff */
[----:B------:R-:W1:Y:S01]  /*ad80*/  SHFL.IDX PT, R4, R5, RZ, 0x1c1f ;  /* 0x001c1fff05047589 */ /* 0x000e6200000e0000 */
[----:B---3--:R-:W-:Y:S05]  /*ad90*/  IADD3 R7, -R58, 0x1, R0 ;  /* 0x000000013a077810 */ /* 0x008fea0007ffe100 */
[----:B------:R-:W-:Y:S05]  /*ada0*/  IMAD R7, R2, c[0x0][0x1d0], R7 ;  /* 0x0000740002077a24 */ /* 0x000fea00078e0207 */
[----:B------:R-:W-:Y:S04]  /*adb0*/  IADD3 R7, R7, -c[0x0][0x168], RZ ;  /* 0x80005a0007077a10 */ /* 0x000fe80007ffe0ff */
[C---:B------:R-:W-:Y:S02]  /*adc0*/  IADD3 R6, R7.reuse, c[0x0][0x328], RZ ;  /* 0x0000ca0007067a10 */ /* 0x040fe40007ffe0ff */
[----:B------:R-:W-:Y:S03]  /*add0*/  IADD3 R7, R7, UR12, RZ ;  /* 0x0000000c07077c10 */ /* 0x000fe6000fffe0ff */
[----:B-1----:R-:W-:Y:S02]  /*ade0*/  IMAD.IADD R3, R6, 0x1, R4 ;  /* 0x0000000106037824 */ /* 0x002fe400078e0204 */
[----:B------:R-:W-:Y:S01]  /*adf0*/  IMAD.IADD R2, R4, 0x1, R7 ;  /* 0x0000000104027824 */ /* 0x000fe200078e0207 */
[----:B------:R-:W-:-:S05]  /*ae00*/  @P0 BRA `(.L_x_173) ;  /* 0x000001a000000947 */ /* 0x000fca0003800000 */
[----:B------:R-:W-:Y:S01]  /*ae10*/  MOV R8, UR7 ;  /* 0x0000000700087c02 */ /* 0x000fe20008000f00 */
[----:B------:R-:W-:Y:S04]  /*ae20*/  BSSY B0, `(.L_x_174) ;  /* 0x0000013000007945 */ /* 0x000fe80003800000 */
[----:B------:R-:W-:Y:S05]  /*ae30*/  IMAD R4, R8, c[0x0][0x1d0], R4 ;  /* 0x0000740008047a24 */ /* 0x000fea00078e0204 */
[----:B------:R-:W-:Y:S04]  /*ae40*/  IADD3 R4, R4, -c[0x0][0x168], RZ ;  /* 0x80005a0004047a10 */ /* 0x000fe80007ffe0ff */
[----:B------:R-:W-:Y:S11]  /*ae50*/  ISETP.GT.AND P0, PT, R4, -0x1, PT ;  /* 0xffffffff0400780c */ /* 0x000ff60003f04270 */
[----:B------:R-:W-:Y:S02]  /*ae60*/  @!UPT UIADD3 URZ, URZ, URZ, URZ ;  /* 0x0000003f3f3ff290 */ /* 0x000fe4000fffe03f */
[----:B------:R-:W-:-:S05]  /*ae70*/  @P0 BRA `(.L_x_175) ;  /* 0x0000008000000947 */ /* 0x000fca0003800000 */
[----:B------:R-:W-:Y:S01]  /*ae80*/  LOP3.LUT R4, RZ, R4, RZ, 0x33, !PT ;  /* 0x00000004ff047212 */ /* 0x000fe200078e33ff */
[----:B------:R-:W-:Y:S05]  /*ae90*/  IMAD.MOV.U32 R8, RZ, RZ, c[0x0][0x32c] ;  /* 0x0000cb00ff087624 */ /* 0x000fea00078e00ff */
[----:B------:R-:W-:Y:S11]  /*aea0*/  ISETP.NE.AND P0, PT, R8, 0x1, PT ;  /* 0x000000010800780c */ /* 0x000ff60003f05270 */
[----:B------:R-:W-:Y:S02]  /*aeb0*/  @!UPT UIADD3 URZ, URZ, URZ, URZ ;  /* 0x0000003f3f3ff290 */ /* 0x000fe4000fffe03f */
[----:B------:R-:W-:Y:S05]  /*aec0*/  @P0 IMAD.HI.U32 R8, R4, c[0x0][0x330], RZ ;  /* 0x0000cc0004080a27 */ /* 0x000fea00078e00ff */
[----:B------:R-:W-:Y:S04]  /*aed0*/  @P0 SHF.R.U32.HI R4, RZ, c[0x0][0x334], R8 ;  /* 0x0000cd00ff040a19 */ /* 0x000fe80000011608 */
[----:B------:R-:W-:Y:S01]  /*aee0*/  LOP3.LUT R4, RZ, R4, RZ, 0x33, !PT ;  /* 0x00000004ff047212 */ /* 0x000fe200078e33ff */
[----:B------:R-:W-:-:S05]  /*aef0*/  BRA `(.L_x_176) ;  /* 0x0000005000007947 */ /* 0x000fca0003800000 */
.L_x_175:
[----:B------:R-:W-:Y:S04]  /*af00*/  MOV R8, c[0x0][0x32c] ;  /* 0x0000cb0000087a02 */ /* 0x000fe80000000f00 */
[----:B------:R-:W-:Y:S11]  /*af10*/  ISETP.NE.AND P0, PT, R8, 0x1, PT ;  /* 0x000000010800780c */ /* 0x000ff60003f05270 */
[----:B------:R-:W-:Y:S02]  /*af20*/  @!UPT UIADD3 URZ, URZ, URZ, URZ ;  /* 0x0000003f3f3ff290 */ /* 0x000fe4000fffe03f */
[----:B------:R-:W-:Y:S05]  /*af30*/  @P0 IMAD.HI.U32 R8, R4, c[0x0][0x330], RZ ;  /* 0x0000cc0004080a27 */ /* 0x000fea00078e00ff */
[----:B------:R-:W-:Y:S02]  /*af40*/  @P0 SHF.R.U32.HI R4, RZ, c[0x0][0x334], R8 ;  /* 0x0000cd00ff040a19 */ /* 0x000fe40000011608 */
.L_x_176:
[----:B------:R-:W-:Y:S05]  /*af50*/  BSYNC B0 ;  /* 0x0000000000007941 */ /* 0x000fea0003800000 */
.L_x_174:
[----:B------:R-:W-:Y:S04]  /*af60*/  IMAD.IADD R8, R0, 0x1, -R58 ;  /* 0x0000000100087824 */ /* 0x000fe800078e0a3a */
[----:B------:R-:W-:Y:S05]  /*af70*/  IMAD R4, R4, c[0x0][0x32c], R8 ;  /* 0x0000cb0004047a24 */ /* 0x000fea00078e0208 */
[----:B------:R-:W-:Y:S02]  /*af80*/  IADD3 R8, R4, c[0x0][0x32c], RZ ;  /* 0x0000cb0004087a10 */ /* 0x000fe40007ffe0ff */
[----:B------:R-:W-:Y:S02]  /*af90*/  IMNMX R2, R2, R4, !PT ;  /* 0x0000000402027217 */ /* 0x000fe40007800200 */
[----:B------:R-:W-:Y:S02]  /*afa0*/  IMNMX R3, R3, R8, PT ;  /* 0x0000000803037217 */ /* 0x000fe40003800200 */
.L_x_173:
[C---:B------:R-:W-:Y:S01]  /*afb0*/  ISETP.GE.AND P0, PT, R0.reuse, 0x1, PT ;  /* 0x000000010000780c */ /* 0x040fe20003f06270 */
[----:B------:R-:W1:Y:S01]  /*afc0*/  SHFL.IDX PT, R4, R5, 0x1, 0x1c1f ;  /* 0x003c1f0005047f89 */ /* 0x000e6200000e0000 */
[----:B------:R-:W-:Y:S02]  /*afd0*/  ISETP.GE.AND P2, PT, R0, 0x9, PT ;  /* 0x000000090000780c */ /* 0x000fe40003f46270 */
[----:B------:R-:W-:Y:S02]  /*afe0*/  P2R R27, PR, RZ, 0x1 ;  /* 0x00000001ff1b7803 */ /* 0x000fe40000000000 */
[----:B------:R-:W-:Y:S02]  /*aff0*/  ISETP.GT.AND P0, PT, R2, RZ, !P0 ;  /* 0x000000ff0200720c */ /* 0x000fe40004704270 */
[----:B------:R-:W-:Y:S02]  /*b000*/  ISETP.GE.AND P1, PT, R0, 0x2, PT ;  /* 0x000000020000780c */ /* 0x000fe40003f26270 */
[C---:B------:R-:W-:Y:S02]  /*b010*/  ISETP.LT.OR P0, PT, R3.reuse, 0x1, P0 ;  /* 0x000000010300780c */ /* 0x040fe40000701670 */
[----:B------:R-:W-:Y:S02]  /*b020*/  P2R R26, PR, RZ, 0x2 ;  /* 0x00000002ff1a7803 */ /* 0x000fe40000000000 */
[----:B------:R-:W-:Y:S02]  /*b030*/  FSEL R29, R188, -INF , !P0 ;  /* 0xff800000bc1d7808 */ /* 0x000fe40004000000 */
[C---:B------:R-:W-:Y:S02]  /*b040*/  ISETP.GT.AND P0, PT, R2.reuse, 0x8, !P2 ;  /* 0x000000080200780c */ /* 0x040fe40005704270 */
[----:B------:R-:W-:Y:S02]  /*b050*/  ISETP.GT.AND P1, PT, R2, 0x1, !P1 ;  /* 0x000000010200780c */ /* 0x000fe40004f24270 */
[----:B------:R-:W-:Y:S02]  /*b060*/  P2R R25, PR, RZ, 0x4 ;  /* 0x00000004ff197803 */ /* 0x000fe40000000000 */
[C---:B------:R-:W-:Y:S02]  /*b070*/  ISETP.LT.OR P0, PT, R3.reuse, 0x9, P0 ;  /* 0x000000090300780c */ /* 0x040fe40000701670 */
[----:B------:R-:W-:Y:S02]  /*b080*/  ISETP.GE.AND P2, PT, R0, 0xa, PT ;  /* 0x0000000a0000780c */ /* 0x000fe40003f46270 */
[C---:B------:R-:W-:Y:S02]  /*b090*/  ISETP.LT.OR P1, PT, R3.reuse, 0x2, P1 ;  /* 0x000000020300780c */ /* 0x040fe40000f21670 */
[----:B------:R-:W-:Y:S02]  /*b0a0*/  FSEL R32, R16, -INF , !P0 ;  /* 0xff80000010207808 */ /* 0x000fe40004000000 */
[----:B------:R-:W-:Y:S02]  /*b0b0*/  ISETP.GT.AND P0, PT, R2, 0x9, !P2 ;  /* 0x000000090200780c */ /* 0x000fe40005704270 */
[----:B------:R-:W-:Y:S02]  /*b0c0*/  FSEL R31, R184, -INF , !P1 ;  /* 0xff800000b81f7808 */ /* 0x000fe40004800000 */
[----:B------:R-:W-:Y:S02]  /*b0d0*/  ISETP.LT.OR P0, PT, R3, 0xa, P0 ;  /* 0x0000000a0300780c */ /* 0x000fe40000701670 */
[----:B------:R-:W-:Y:S02]  /*b0e0*/  ISETP.GE.AND P1, PT, R0, 0x11, PT ;  /* 0x000000110000780c */ /* 0x000fe40003f26270 */
[----:B------:R-:W-:Y:S02]  /*b0f0*/  FSEL R34, R17, -INF , !P0 ;  /* 0xff80000011227808 */ /* 0x000fe40004000000 */
[----:B------:R-:W-:Y:S02]  /*b100*/  ISETP.GT.AND P0, PT, R2, 0x10, !P1 ;  /* 0x000000100200780c */ /* 0x000fe40004f04270 */
[----:B------:R-:W-:Y:S02]  /*b110*/  P2R R23, PR, RZ, 0x2 ;  /* 0x00000002ff177803 */ /* 0x000fe40000000000 */
[C---:B------:R-:W-:Y:S02]  /*b120*/  ISETP.LT.OR P0, PT, R3.reuse, 0x11, P0 ;  /* 0x000000110300780c */ /* 0x040fe40000701670 */
[----:B------:R-:W-:Y:S02]  /*b130*/  ISETP.GE.AND P1, PT, R0, 0x12, PT ;  /* 0x000000120000780c */ /* 0x000fe40003f26270 */
[----:B------:R-:W-:Y:S02]  /*b140*/  FSEL R40, R20, -INF , !P0 ;  /* 0xff80000014287808 */ /* 0x000fe40004000000 */
[----:B------:R-:W-:Y:S02]  /*b150*/  ISETP.GT.AND P0, PT, R2, 0x11, !P1 ;  /* 0x000000110200780c */ /* 0x000fe40004f04270 */
[----:B------:R-:W-:Y:S02]  /*b160*/  P2R R22, PR, RZ, 0x2 ;  /* 0x00000002ff167803 */ /* 0x000fe40000000000 */
[----:B------:R-:W-:Y:S02]  /*b170*/  ISETP.LT.OR P0, PT, R3, 0x12, P0 ;  /* 0x000000120300780c */ /* 0x000fe40000701670 */
        /* <DEDUP_REMOVED lines=73> */
[C---:B------:R-:W-:Y:S02]  /*b610*/  ISETP.GE.AND P6, PT, R0.reuse, 0x52, PT ;  /* 0x000000520000780c */ /* 0x040fe40003fc6270 */
[C---:B------:R-:W-:Y:S02]  /*b620*/  ISETP.LT.OR P0, PT, R3.reuse, 0x51, P0 ;  /* 0x000000510300780c */ /* 0x040fe40000701670 */
[----:B------:R-:W-:Y:S02]  /*b630*/  ISETP.GE.AND P5, PT, R0, 0x59, PT ;  /* 0x000000590000780c */ /* 0x000fe40003fa6270 */
[----:B------:R-:W-:Y:S02]  /*b640*/  FSEL R237, R84, -INF , !P0 ;  /* 0xff80000054ed7808 */ /* 0x000fe40004000000 */
[C---:B------:R-:W-:Y:S02]  /*b650*/  ISETP.GT.AND P0, PT, R2.reuse, 0x51, !P6 ;  /* 0x000000510200780c */ /* 0x040fe40007704270 */
[----:B------:R-:W-:Y:S02]  /*b660*/  P2R R24, PR, RZ, 0x4 ;  /* 0x00000004ff187803 */ /* 0x000fe40000000000 */
[----:B------:R-:W-:Y:S04]  /*b670*/  ISETP.LT.OR P0, PT, R3, 0x52, P0 ;  /* 0x000000520300780c */ /* 0x000fe80000701670 */
[----:B------:R-:W-:Y:S02]  /*b680*/  FSEL R243, R85, -INF , !P0 ;  /* 0xff80000055f37808 */ /* 0x000fe40004000000 */
[----:B------:R-:W-:Y:S04]  /*b690*/  ISETP.GT.AND P0, PT, R2, 0x58, !P5 ;  /* 0x000000580200780c */ /* 0x000fe80006f04270 */
[----:B------:R-:W-:Y:S04]  /*b6a0*/  ISETP.LT.OR P0, PT, R3, 0x59, P0 ;  /* 0x000000590300780c */ /* 0x000fe80000701670 */
[----:B------:R-:W-:Y:S02]  /*b6b0*/  FSEL R249, R96, -INF , !P0 ;  /* 0xff80000060f97808 */ /* 0x000fe40004000000 */
[----:B------:R-:W-:Y:S04]  /*b6c0*/  ISETP.GE.AND P0, PT, R0, 0x5a, PT ;  /* 0x0000005a0000780c */ /* 0x000fe80003f06270 */
[----:B------:R-:W-:Y:S01]  /*b6d0*/  ISETP.GT.AND P2, PT, R2, 0x59, !P0 ;  /* 0x000000590200780c */ /* 0x000fe20004744270 */
[--C-:B-1----:R-:W-:Y:S03]  /*b6e0*/  IMAD.IADD R2, R7, 0x1, R4.reuse ;  /* 0x0000000107027824 */ /* 0x102fe600078e0204 */
[----:B------:R-:W-:Y:S01]  /*b6f0*/  ISETP.LT.OR P2, PT, R3, 0x5a, P2 ;  /* 0x0000005a0300780c */ /* 0x000fe20001741670 */
[----:B------:R-:W-:Y:S03]  /*b700*/  IMAD.IADD R3, R6, 0x1, R4 ;  /* 0x0000000106037824 */ /* 0x000fe600078e0204 */
[----:B------:R-:W-:Y:S02]  /*b710*/  FSEL R250, R97, -INF , !P2 ;  /* 0xff80000061fa7808 */ /* 0x000fe40005000000 */
[----:B------:R-:W-:Y:S11]  /*b720*/  PLOP3.LUT P2, PT, PT, PT, UP0, 0x40, 0x0 ;  /* 0x000000000000781c */ /* 0x000ff60003f4e808 */
[----:B------:R-:W-:Y:S02]  /*b730*/  @!UPT UIADD3 URZ, URZ, URZ, URZ ;  /* 0x0000003f3f3ff290 */ /* 0x000fe4000fffe03f */
        /* <DEDUP_REMOVED lines=16> */
.L_x_179:
[----:B------:R-:W-:Y:S04]  /*b840*/  MOV R28, c[0x0][0x32c] ;  /* 0x0000cb00001c7a02 */ /* 0x000fe80000000f00 */
[----:B------:R-:W-:Y:S11]  /*b850*/  ISETP.NE.AND P2, PT, R28, 0x1, PT ;  /* 0x000000011c00780c */ /* 0x000ff60003f45270 */
[----:B------:R-:W-:Y:S02]  /*b860*/  @!UPT UIADD3 URZ, URZ, URZ, URZ ;  /* 0x0000003f3f3ff290 */ /* 0x000fe4000fffe03f */
[----:B------:R-:W-:Y:S05]  /*b870*/  @P2 IMAD.HI.U32 R28, R4, c[0x0][0x330], RZ ;  /* 0x0000cc00041c2a27 */ /* 0x000fea00078e00ff */
[----:B------:R-:W-:Y:S02]  /*b880*/  @P2 SHF.R.U32.HI R4, RZ, c[0x0][0x334], R28 ;  /* 0x0000cd00ff042a19 */ /* 0x000fe4000001161c */
.L_x_180:
[----:B------:R-:W-:Y:S05]  /*b890*/  BSYNC B0 ;  /* 0x0000000000007941 */ /* 0x000fea0003800000 */
.L_x_178:
[----:B------:R-:W-:Y:S04]  /*b8a0*/  IMAD.IADD R28, R0, 0x1, -R58 ;  /* 0x00000001001c7824 */ /* 0x000fe800078e0a3a */
[----:B------:R-:W-:Y:S05]  /*b8b0*/  IMAD R4, R4, c[0x0][0x32c], R28 ;  /* 0x0000cb0004047a24 */ /* 0x000fea00078e021c */
[----:B------:R-:W-:Y:S02]  /*b8c0*/  IADD3 R28, R4, c[0x0][0x32c], RZ ;  /* 0x0000cb00041c7a10 */ /* 0x000fe40007ffe0ff */
[----:B------:R-:W-:Y:S02]  /*b8d0*/  IMNMX R2, R2, R4, !PT ;  /* 0x0000000402027217 */ /* 0x000fe40007800200 */
[----:B------:R-:W-:Y:S02]  /*b8e0*/  IMNMX R3, R3, R28, PT ;  /* 0x0000001c03037217 */ /* 0x000fe40003800200 */
.L_x_177:
[----:B------:R-:W-:Y:S01]  /*b8f0*/  ISETP.NE.AND P2, PT, R26, RZ, PT ;  /* 0x000000ff1a00720c */ /* 0x000fe20003f45270 */
[----:B------:R-:W1:Y:S03]  /*b900*/  SHFL.IDX PT, R4, R5, 0x2, 0x1c1f ;  /* 0x005c1f0005047f89 */ /* 0x000e6600000e0000 */
[----:B------:R-:W-:Y:S04]  /*b910*/  ISETP.GT.AND P2, PT, R2, 0x1, !P2 ;  /* 0x000000010200780c */ /* 0x000fe80005744270 */
[----:B------:R-:W-:Y:S04]  /*b920*/  ISETP.LT.OR P2, PT, R3, 0x2, P2 ;  /* 0x000000020300780c */ /* 0x000fe80001741670 */
[----:B------:R-:W-:Y:S02]  /*b930*/  FSEL R33, R200, -INF , !P2 ;  /* 0xff800000c8217808 */ /* 0x000fe40005000000 */
[----:B------:R-:W-:Y:S04]  /*b940*/  ISETP.NE.AND P2, PT, R25, RZ, PT ;  /* 0x000000ff1900720c */ /* 0x000fe80003f45270 */
[----:B------:R-:W-:Y:S04]  /*b950*/  ISETP.GT.AND P2, PT, R2, 0x8, !P2 ;  /* 0x000000080200780c */ /* 0x000fe80005744270 */
[C---:B------:R-:W-:Y:S04]  /*b960*/  ISETP.LT.OR P2, PT, R3.reuse, 0x9, P2 ;  /* 0x000000090300780c */ /* 0x040fe80001741670 */
[----:B------:R-:W-:Y:S02]  /*b970*/  FSEL R37, R192, -INF , !P2 ;  /* 0xff800000c0257808 */ /* 0x000fe40005000000 */
[----:B------:R-:W-:Y:S04]  /*b980*/  ISETP.NE.AND P2, PT, R24, RZ, PT ;  /* 0x000000ff1800720c */ /* 0x000fe80003f45270 */
[----:B------:R-:W-:Y:S04]  /*b990*/  ISETP.GT.AND P2, PT, R2, 0x9, !P2 ;  /* 0x000000090200780c */ /* 0x000fe80005744270 */
[----:B------:R-:W-:Y:S04]  /*b9a0*/  ISETP.LT.OR P2, PT, R3, 0xa, P2 ;  /* 0x0000000a0300780c */ /* 0x000fe80001741670 */
[----:B------:R-:W-:Y:S02]  /*b9b0*/  FSEL R39, R190, -INF , !P2 ;  /* 0xff800000be277808 */ /* 0x000fe40005000000 */
[----:B------:R-:W-:Y:S04]  /*b9c0*/  ISETP.NE.AND P2, PT, R23, RZ, PT ;  /* 0x000000ff1700720c */ /* 0x000fe80003f45270 */
[----:B------:R-:W-:Y:S04]  /*b9d0*/  ISETP.GT.AND P2, PT, R2, 0x10, !P2 ;  /* 0x000000100200780c */ /* 0x000fe80005744270 */
[----:B------:R-:W-:Y:S04]  /*b9e0*/  ISETP.LT.OR P2, PT, R3, 0x11, P2 ;  /* 0x000000110300780c */ /* 0x000fe80001741670 */
[----:B------:R-:W-:Y:S02]  /*b9f0*/  FSEL R41, R181, -INF , !P2 ;  /* 0xff800000b5297808 */ /* 0x000fe40005000000 */
[----:B------:R-:W-:Y:S04]  /*ba00*/  ISETP.NE.AND P2, PT, R22, RZ, PT ;  /* 0x000000ff1600720c */ /* 0x000fe80003f45270 */
[C---:B------:R-:W-:Y:S04]  /*ba10*/  ISETP.GT.AND P2, PT, R2.reuse, 0x11, !P2 ;  /* 0x000000110200780c */ /* 0x040fe80005744270 */
[----:B------:R-:W-:Y:S04]  /*ba20*/  ISETP.LT.OR P2, PT, R3, 0x12, P2 ;  /* 0x000000120300780c */ /* 0x000fe80001741670 */
[----:B------:R-:W-:Y:S02]  /*ba30*/  FSEL R43, R171, -INF , !P2 ;  /* 0xff800000ab2b7808 */ /* 0x000fe40005000000 */
[----:B------:R-:W-:Y:S04]  /*ba40*/  ISETP.NE.AND P2, PT, R21, RZ, PT ;  /* 0x000000ff1500720c */ /* 0x000fe80003f45270 */
[----:B------:R-:W-:Y:S04]  /*ba50*/  ISETP.GT.AND P2, PT, R2, 0x18, !P2 ;  /* 0x000000180200780c */ /* 0x000fe80005744270 */
[C---:B------:R-:W-:Y:S04]  /*ba60*/  ISETP.LT.OR P2, PT, R3.reuse, 0x19, P2 ;  /* 0x000000190300780c */ /* 0x040fe80001741670 */
        /* <DEDUP_REMOVED lines=53> */
[----:B------:R-:W-:Y:S04]  /*bdc0*/  ISETP.GT.AND P2, PT, R2, 0x50, !P1 ;  /* 0x000000500200780c */ /* 0x000fe80004f44270 */
[C---:B------:R-:W-:Y:S04]  /*bdd0*/  ISETP.LT.OR P2, PT, R3.reuse, 0x51, P2 ;  /* 0x000000510300780c */ /* 0x040fe80001741670 */
[----:B------:R-:W-:Y:S02]  /*bde0*/  FSEL R239, R86, -INF , !P2 ;  /* 0xff80000056ef7808 */ /* 0x000fe40005000000 */
[C---:B------:R-:W-:Y:S04]  /*bdf0*/  ISETP.GT.AND P2, PT, R2.reuse, 0x51, !P6 ;  /* 0x000000510200780c */ /* 0x040fe80007744270 */
[----:B------:R-:W-:Y:S04]  /*be00*/  ISETP.LT.OR P2, PT, R3, 0x52, P2 ;  /* 0x000000520300780c */ /* 0x000fe80001741670 */
[----:B------:R-:W-:Y:S02]  /*be10*/  FSEL R241, R87, -INF , !P2 ;  /* 0xff80000057f17808 */ /* 0x000fe40005000000 */
[----:B------:R-:W-:Y:S04]  /*be20*/  ISETP.GT.AND P2, PT, R2, 0x58, !P5 ;  /* 0x000000580200780c */ /* 0x000fe80006f44270 */
[----:B------:R-:W-:Y:S04]  /*be30*/  ISETP.LT.OR P2, PT, R3, 0x59, P2 ;  /* 0x000000590300780c */ /* 0x000fe80001741670 */
[----:B------:R-:W-:Y:S02]  /*be40*/  FSEL R247, R98, -INF , !P2 ;  /* 0xff80000062f77808 */ /* 0x000fe40005000000 */
[----:B------:R-:W-:Y:S04]  /*be50*/  ISETP.NE.AND P2, PT, R27, RZ, PT ;  /* 0x000000ff1b00720c */ /* 0x000fe80003f45270 */
[----:B------:R-:W-:Y:S04]  /*be60*/  ISETP.GT.AND P2, PT, R2, RZ, !P2 ;  /* 0x000000ff0200720c */ /* 0x000fe80005744270 */
[----:B------:R-:W-:Y:S04]  /*be70*/  ISETP.LT.OR P2, PT, R3, 0x1, P2 ;  /* 0x000000010300780c */ /* 0x000fe80001741670 */
[----:B------:R-:W-:Y:S02]  /*be80*/  FSEL R30, R242, -INF , !P2 ;  /* 0xff800000f21e7808 */ /* 0x000fe40005000000 */
        /* <DEDUP_REMOVED lines=23> */
.L_x_183:
[----:B------:R-:W-:Y:S04]  /*c000*/  MOV R28, c[0x0][0x32c] ;  /* 0x0000cb00001c7a02 */ /* 0x000fe80000000f00 */
[----:B------:R-:W-:Y:S11]  /*c010*/  ISETP.NE.AND P2, PT, R28, 0x1, PT ;  /* 0x000000011c00780c */ /* 0x000ff60003f45270 */
[----:B------:R-:W-:Y:S02]  /*c020*/  @!UPT UIADD3 URZ, URZ, URZ, URZ ;  /* 0x0000003f3f3ff290 */ /* 0x000fe4000fffe03f */
[----:B------:R-:W-:Y:S05]  /*c030*/  @P2 IMAD.HI.U32 R28, R4, c[0x0][0x330], RZ ;  /* 0x0000cc00041c2a27 */ /* 0x000fea00078e00ff */
[----:B------:R-:W-:Y:S02]  /*c040*/  @P2 SHF.R.U32.HI R4, RZ, c[0x0][0x334], R28 ;  /* 0x0000cd00ff042a19 */ /* 0x000fe4000001161c */
.L_x_184:
[----:B------:R-:W-:Y:S05]  /*c050*/  BSYNC B0 ;  /* 0x0000000000007941 */ /* 0x000fea0003800000 */
.L_x_182:
[----:B------:R-:W-:Y:S04]  /*c060*/  IMAD.IADD R28, R0, 0x1, -R58 ;  /* 0x00000001001c7824 */ /* 0x000fe800078e0a3a */
[----:B------:R-:W-:Y:S05]  /*c070*/  IMAD R4, R4, c[0x0][0x32c], R28 ;  /* 0x0000cb0004047a24 */ /* 0x000fea00078e021c */
[----:B------:R-:W-:Y:S02]  /*c080*/  IADD3 R28, R4, c[0x0][0x32c], RZ ;  /* 0x0000cb00041c7a10 */ /* 0x000fe40007ffe0ff */
[----:B------:R-:W-:Y:S02]  /*c090*/  IMNMX R2, R2, R4, !PT ;  /* 0x0000000402027217 */ /* 0x000fe40007800200 */
[----:B------:R-:W-:Y:S02]  /*c0a0*/  IMNMX R3, R3, R28, PT ;  /* 0x0000001c03037217 */ /* 0x000fe40003800200 */
.L_x_181:
[----:B------:R-:W-:Y:S01]  /*c0b0*/  ISETP.NE.AND P2, PT, R26, RZ, PT ;  /* 0x000000ff1a00720c */ /* 0x000fe20003f45270 */
[----:B------:R-:W1:Y:S03]  /*c0c0*/  SHFL.IDX PT, R4, R5, 0x3, 0x1c1f ;  /* 0x007c1f0005047f89 */ /* 0x000e6600000e0000 */
        /* <DEDUP_REMOVED lines=111> */
.L_x_187:
[----:B------:R-:W-:Y:S04]  /*c7c0*/  MOV R5, c[0x0][0x32c] ;  /* 0x0000cb0000057a02 */ /* 0x000fe80000000f00 */
[----:B------:R-:W-:Y:S11]  /*c7d0*/  ISETP.NE.AND P2, PT, R5, 0x1, PT ;  /* 0x000000010500780c */ /* 0x000ff60003f45270 */
[----:B------:R-:W-:Y:S02]  /*c7e0*/  @!UPT UIADD3 URZ, URZ, URZ, URZ ;  /* 0x0000003f3f3ff290 */ /* 0x000fe4000fffe03f */
[----:B------:R-:W-:Y:S05]  /*c7f0*/  @P2 IMAD.HI.U32 R5, R4, c[0x0][0x330], RZ ;  /* 0x0000cc0004052a27 */ /* 0x000fea00078e00ff */
[----:B------:R-:W-:Y:S02]  /*c800*/  @P2 SHF.R.U32.HI R4, RZ, c[0x0][0x334], R5 ;  /* 0x0000cd00ff042a19 */ /* 0x000fe40000011605 */
.L_x_188:
[----:B------:R-:W-:Y:S05]  /*c810*/  BSYNC B0 ;  /* 0x0000000000007941 */ /* 0x000fea0003800000 */
.L_x_186:
[----:B------:R-:W-:Y:S04]  /*c820*/  IMAD.IADD R0, R0, 0x1, -R58 ;  /* 0x0000000100007824 */ /* 0x000fe800078e0a3a */
[----:B------:R-:W-:Y:S05]  /*c830*/  IMAD R4, R4, c[0x0][0x32c], R0 ;  /* 0x0000cb0004047a24 */ /* 0x000fea00078e0200 */
[----:B------:R-:W-:Y:S02]  /*c840*/  IADD3 R0, R4, c[0x0][0x32c], RZ ;  /* 0x0000cb0004007a10 */ /* 0x000fe40007ffe0ff */
[----:B------:R-:W-:Y:S02]  /*c850*/  IMNMX R2, R2, R4, !PT ;  /* 0x0000000402027217 */ /* 0x000fe40007800200 */
[----:B------:R-:W-:Y:S02]  /*c860*/  IMNMX R3, R3, R0, PT ;  /* 0x0000000003037217 */ /* 0x000fe40003800200 */
.L_x_185:
[----:B------:R-:W2:Y:S01]  /*c870*/  LDL.LU R4, [R1+0x4] ;  /* 0x0000040001047983 */ /* 0x000ea20000300800 */
[----:B------:R-:W-:Y:S02]  /*c880*/  ISETP.NE.AND P2, PT, R27, RZ, PT ;  /* 0x000000ff1b00720c */ /* 0x000fe40003f45270 */
[----:B------:R-:W-:Y:S01]  /*c890*/  FMNMX.FTZ R72, R29, R100, !PT ;  /* 0x000000641d487209 */ /* 0x000fe20007810000 */
[----:B------:R-:W3:Y:S01]  /*c8a0*/  LDL.LU R0, [R1] ;  /* 0x0000000001007983 */ /* 0x000ee20000300800 */
[----:B------:R-:W-:Y:S02]  /*c8b0*/  ISETP.GT.AND P2, PT, R2, RZ, !P2 ;  /* 0x000000ff0200720c */ /* 0x000fe40005744270 */
[----:B------:R-:W-:Y:S02]  /*c8c0*/  FMNMX.FTZ R72, R31, R72, !PT ;  /* 0x000000481f487209 */ /* 0x000fe40007810000 */
[C---:B------:R-:W-:Y:S02]  /*c8d0*/  ISETP.LT.OR P2, PT, R3.reuse, 0x1, P2 ;  /* 0x000000010300780c */ /* 0x040fe40001741670 */
[----:B------:R-:W-:Y:S02]  /*c8e0*/  FMNMX.FTZ R72, R32, R72, !PT ;  /* 0x0000004820487209 */ /* 0x000fe40007810000 */
[----:B------:R-:W-:Y:S02]  /*c8f0*/  ISETP.GT.AND P1, PT, R2, 0x50, !P1 ;  /* 0x000000500200780c */ /* 0x000fe40004f24270 */
[----:B------:R-:W-:Y:S02]  /*c900*/  FMNMX.FTZ R72, R34, R72, !PT ;  /* 0x0000004822487209 */ /* 0x000fe40007810000 */
[----:B------:R-:W-:Y:S02]  /*c910*/  ISETP.LT.OR P1, PT, R3, 0x51, P1 ;  /* 0x000000510300780c */ /* 0x000fe40000f21670 */
[----:B------:R-:W-:Y:S02]  /*c920*/  FMNMX.FTZ R72, R40, R72, !PT ;  /* 0x0000004828487209 */ /* 0x000fe40007810000 */
[----:B------:R-:W-:Y:S02]  /*c930*/  ISETP.GT.AND P6, PT, R2, 0x51, !P6 ;  /* 0x000000510200780c */ /* 0x000fe400077c4270 */
[----:B------:R-:W-:Y:S02]  /*c940*/  FMNMX.FTZ R72, R42, R72, !PT ;  /* 0x000000482a487209 */ /* 0x000fe40007810000 */
[----:B------:R-:W-:Y:S02]  /*c950*/  ISETP.GT.AND P5, PT, R2, 0x58, !P5 ;  /* 0x000000580200780c */ /* 0x000fe40006fa4270 */
[----:B------:R-:W-:Y:S02]  /*c960*/  FMNMX.FTZ R72, R44, R72, !PT ;  /* 0x000000482c487209 */ /* 0x000fe40007810000 */
[----:B------:R-:W-:Y:S02]  /*c970*/  ISETP.GT.AND P0, PT, R2, 0x59, !P0 ;  /* 0x000000590200780c */ /* 0x000fe40004704270 */
[----:B------:R-:W-:Y:S02]  /*c980*/  FMNMX.FTZ R72, R47, R72, !PT ;  /* 0x000000482f487209 */ /* 0x000fe40007810000 */
[----:B------:R-:W-:Y:S02]  /*c990*/  ISETP.LT.OR P6, PT, R3, 0x52, P6 ;  /* 0x000000520300780c */ /* 0x000fe400037c1670 */
[----:B------:R-:W-:Y:S02]  /*c9a0*/  FMNMX.FTZ R72, R57, R72, !PT ;  /* 0x0000004839487209 */ /* 0x000fe40007810000 */
[C---:B------:R-:W-:Y:S02]  /*c9b0*/  ISETP.LT.OR P5, PT, R3.reuse, 0x59, P5 ;  /* 0x000000590300780c */ /* 0x040fe40002fa1670 */
[----:B------:R-:W-:Y:S02]  /*c9c0*/  FMNMX.FTZ R72, R90, R72, !PT ;  /* 0x000000485a487209 */ /* 0x000fe40007810000 */
[----:B------:R-:W-:Y:S02]  /*c9d0*/  ISETP.LT.OR P0, PT, R3, 0x5a, P0 ;  /* 0x0000005a0300780c */ /* 0x000fe40000701670 */
[----:B------:R-:W-:Y:S02]  /*c9e0*/  FMNMX.FTZ R72, R176, R72, !PT ;  /* 0x00000048b0487209 */ /* 0x000fe40007810000 */
[----:B------:R-:W-:Y:S02]  /*c9f0*/  FSEL R73, R79, -INF , !P0 ;  /* 0xff8000004f497808 */ /* 0x000fe40004000000 */
[----:B------:R-:W-:Y:S02]  /*ca00*/  FMNMX.FTZ R72, R177, R72, !PT ;  /* 0x00000048b1487209 */ /* 0x000fe40007810000 */
[----:B------:R-:W-:Y:S02]  /*ca10*/  FSEL R194, R194, -INF , !P6 ;  /* 0xff800000c2c27808 */ /* 0x000fe40007000000 */
[----:B------:R-:W-:Y:S04]  /*ca20*/  FMNMX.FTZ R72, R178, R72, !PT ;  /* 0x00000048b2487209 */ /* 0x000fe80007810000 */
        /* <DEDUP_REMOVED lines=10> */
[----:B------:R-:W-:Y:S05]  /*cad0*/  FMNMX.FTZ R72, R250, R72, !PT ;  /* 0x00000048fa487209 */ /* 0x000fea0007810000 */
[----:B------:R-:W1:Y:S02]  /*cae0*/  SHFL.BFLY PT, R5, R72, 0x2, 0x1f ;  /* 0x0c401f0048057f89 */ /* 0x000e6400000e0000 */
[----:B-1----:R-:W-:Y:S06]  /*caf0*/  FMNMX.FTZ R72, R72, R5, !PT ;  /* 0x0000000548487209 */ /* 0x002fec0007810000 */
[----:B------:R-:W1:Y:S02]  /*cb00*/  SHFL.BFLY PT, R7, R72, 0x1, 0x1f ;  /* 0x0c201f0048077f89 */ /* 0x000e6400000e0000 */
[----:B-1----:R-:W-:Y:S02]  /*cb10*/  FMNMX.FTZ R72, R72, R7, !PT ;  /* 0x0000000748487209 */ /* 0x002fe40007810000 */
[----:B--2---:R-:W-:Y:S02]  /*cb20*/  FSEL R27, R4, -INF , !P2 ;  /* 0xff800000041b7808 */ /* 0x004fe40005000000 */
[----:B------:R-:W-:Y:S02]  /*cb30*/  ISETP.NE.AND P2, PT, R26, RZ, PT ;  /* 0x000000ff1a00720c */ /* 0x000fe40003f45270 */
[----:B------:R-:W-:Y:S02]  /*cb40*/  FMNMX.FTZ R4, R28, R102, !PT ;  /* 0x000000661c047209 */ /* 0x000fe40007810000 */
[----:B------:R-:W-:Y:S02]  /*cb50*/  ISETP.GT.AND P2, PT, R2, 0x1, !P2 ;  /* 0x000000010200780c */ /* 0x000fe40005744270 */
[----:B------:R-:W-:Y:S02]  /*cb60*/  FMNMX.FTZ R4, R35, R4, !PT ;  /* 0x0000000423047209 */ /* 0x000fe40007810000 */
[----:B------:R-:W-:Y:S02]  /*cb70*/  ISETP.LT.OR P2, PT, R3, 0x2, P2 ;  /* 0x000000020300780c */ /* 0x000fe40001741670 */
[----:B------:R-:W-:Y:S02]  /*cb80*/  FMNMX.FTZ R4, R36, R4, !PT ;  /* 0x0000000424047209 */ /* 0x000fe40007810000 */
[----:B---3--:R-:W-:Y:S02]  /*cb90*/  FSEL R26, R0, -INF , !P2 ;  /* 0xff800000001a7808 */ /* 0x008fe40005000000 */
[----:B------:R-:W-:Y:S02]  /*cba0*/  ISETP.NE.AND P2, PT, R25, RZ, PT ;  /* 0x000000ff1900720c */ /* 0x000fe40003f45270 */
[----:B------:R-:W-:Y:S02]  /*cbb0*/  FMNMX.FTZ R0, R30, R101, !PT ;  /* 0x000000651e007209 */ /* 0x000fe40007810000 */
[----:B------:R-:W-:Y:S02]  /*cbc0*/  ISETP.GT.AND P2, PT, R2, 0x8, !P2 ;  /* 0x000000080200780c */ /* 0x000fe40005744270 */
[----:B------:R-:W-:Y:S02]  /*cbd0*/  FMNMX.FTZ R0, R33, R0, !PT ;  /* 0x0000000021007209 */ /* 0x000fe40007810000 */
[----:B------:R-:W-:Y:S02]  /*cbe0*/  ISETP.LT.OR P2, PT, R3, 0x9, P2 ;  /* 0x000000090300780c */ /* 0x000fe40001741670 */
[----:B------:R-:W-:Y:S02]  /*cbf0*/  FMNMX.FTZ R0, R37, R0, !PT ;  /* 0x0000000025007209 */ /* 0x000fe40007810000 */
[----:B------:R-:W-:Y:S02]  /*cc00*/  FSEL R25, R252, -INF , !P2 ;  /* 0xff800000fc197808 */ /* 0x000fe40005000000 */
[----:B------:R-:W-:Y:S02]  /*cc10*/  ISETP.NE.AND P2, PT, R24, RZ, PT ;  /* 0x000000ff1800720c */ /* 0x000fe40003f45270 */
[----:B------:R-:W-:Y:S02]  /*cc20*/  FMNMX.FTZ R0, R39, R0, !PT ;  /* 0x0000000027007209 */ /* 0x000fe40007810000 */
[C---:B------:R-:W-:Y:S02]  /*cc30*/  ISETP.GT.AND P2, PT, R2.reuse, 0x9, !P2 ;  /* 0x000000090200780c */ /* 0x040fe40005744270 */
[----:B------:R-:W-:Y:S02]  /*cc40*/  FMNMX.FTZ R0, R41, R0, !PT ;  /* 0x0000000029007209 */ /* 0x000fe40007810000 */
[----:B------:R-:W-:Y:S02]  /*cc50*/  ISETP.LT.OR P2, PT, R3, 0xa, P2 ;  /* 0x0000000a0300780c */ /* 0x000fe40001741670 */
[----:B------:R-:W-:Y:S02]  /*cc60*/  FMNMX.FTZ R0, R43, R0, !PT ;  /* 0x000000002b007209 */ /* 0x000fe40007810000 */
[----:B------:R-:W-:Y:S02]  /*cc70*/  FSEL R24, R251, -INF , !P2 ;  /* 0xff800000fb187808 */ /* 0x000fe40005000000 */
        /* <DEDUP_REMOVED lines=22> */
[----:B------:R-:W-:Y:S01]  /*cde0*/  FMNMX.FTZ R4, R49, R4, !PT ;  /* 0x0000000431047209 */ /* 0x000fe20007810000 */
[----:B------:R-:W-:Y:S01]  /*cdf0*/  LDSM.16.MT88.4 R20, [R209+0x100] ;  /* 0x00010000d114783b */ /* 0x000fe20000004200 */
        /* <DEDUP_REMOVED lines=50> */
[----:B------:R-:W-:Y:S01]  /*d120*/  FMNMX.FTZ R4, R204, R4, !PT ;  /* 0x00000004cc047209 */ /* 0x000fe20007810000 */
[----:B------:R-:W1:Y:S01]  /*d130*/  SHFL.BFLY PT, R6, R0, 0x2, 0x1f ;  /* 0x0c401f0000067f89 */ /* 0x000e6200000e0000 */
        /* <DEDUP_REMOVED lines=16> */
[----:B------:R-:W-:Y:S01]  /*d240*/  FSEL R198, R74, -INF , !P2 ;  /* 0xff8000004ac67808 */ /* 0x000fe20005000000 */
[----:B------:R-:W-:Y:S01]  /*d250*/  FMUL.FTZ R74, R72, c[0x0][0x2d0] ;  /* 0x0000b400484a7a20 */ /* 0x000fe20000410000 */
        /* <DEDUP_REMOVED lines=10> */
[----:B-1----:R-:W-:Y:S02]  /*d300*/  FMNMX.FTZ R0, R0, R6, !PT ;  /* 0x0000000600007209 */ /* 0x002fe40007810000 */
[C---:B------:R-:W-:Y:S02]  /*d310*/  ISETP.LT.OR P2, PT, R3.reuse, 0x49, P2 ;  /* 0x000000490300780c */ /* 0x040fe40001741670 */
[----:B------:R-:W-:Y:S01]  /*d320*/  FMNMX.FTZ R4, R246, R4, !PT ;  /* 0x00000004f6047209 */ /* 0x000fe20007810000 */
[----:B------:R-:W1:Y:S01]  /*d330*/  SHFL.BFLY PT, R71, R0, 0x1, 0x1f ;  /* 0x0c201f0000477f89 */ /* 0x000e6200000e0000 */
[----:B------:R-:W-:Y:S02]  /*d340*/  FSEL R202, R78, -INF , !P2 ;  /* 0xff8000004eca7808 */ /* 0x000fe40005000000 */
[----:B------:R-:W-:Y:S02]  /*d350*/  ISETP.NE.AND P2, PT, R8, RZ, PT ;  /* 0x000000ff0800720c */ /* 0x000fe40003f45270 */
[----:B------:R-:W-:Y:S02]  /*d360*/  FMNMX.FTZ R5, R58, R5, !PT ;  /* 0x000000053a057209 */ /* 0x000fe40007810000 */
[----:B------:R-:W-:Y:S01]  /*d370*/  ISETP.GT.AND P2, PT, R2, 0x49, !P2 ;  /* 0x000000490200780c */ /* 0x000fe20005744270 */
[----:B------:R-:W2:Y:S01]  /*d380*/  SHFL.BFLY PT, R7, R4, 0x2, 0x1f ;  /* 0x0c401f0004077f89 */ /* 0x000ea200000e0000 */
[----:B------:R-:W-:Y:S02]  /*d390*/  FMNMX.FTZ R5, R62, R5, !PT ;  /* 0x000000053e057209 */ /* 0x000fe40007810000 */
[----:B------:R-:W-:Y:S02]  /*d3a0*/  ISETP.LT.OR P2, PT, R3, 0x4a, P2 ;  /* 0x0000004a0300780c */ /* 0x000fe40001741670 */
[----:B------:R-:W-:Y:S02]  /*d3b0*/  FMNMX.FTZ R5, R88, R5, !PT ;  /* 0x0000000558057209 */ /* 0x000fe40007810000 */
[----:B------:R-:W-:Y:S02]  /*d3c0*/  FSEL R193, R193, -INF , !P2 ;  /* 0xff800000c1c17808 */ /* 0x000fe40005000000 */
[----:B------:R-:W-:Y:S02]  /*d3d0*/  FSETP.NEU.FTZ.AND P2, PT, R72, -INF , PT ;  /* 0xff8000004800780b */ /* 0x000fe40003f5d000 */
[----:B------:R-:W-:Y:S02]  /*d3e0*/  FMNMX.FTZ R6, R98, R5, !PT ;  /* 0x0000000562067209 */ /* 0x000fe40007810000 */
[----:B------:R-:W-:Y:S02]  /*d3f0*/  FSEL R74, R74, RZ, P2 ;  /* 0x000000ff4a4a7208 */ /* 0x000fe40001000000 */
[----:B------:R-:W-:Y:S02]  /*d400*/  FSEL R199, R182, -INF , !P1 ;  /* 0xff800000b6c77808 */ /* 0x000fe40004800000 */
[----:B-1----:R-:W-:Y:S01]  /*d410*/  FMNMX.FTZ R71, R0, R71, !PT ;  /* 0x0000004700477209 */ /* 0x002fe20007810000 */
[--C-:B------:R-:W-:Y:S01]  /*d420*/  FFMA.FTZ R5, R29, c[0x0][0x2d0], -R74.reuse ;  /* 0x0000b4001d057a23 */ /* 0x100fe2000001084a */
[----:B------:R-:W-:Y:S01]  /*d430*/  FMNMX.FTZ R6, R168, R6, !PT ;  /* 0x00000006a8067209 */ /* 0x000fe20007810000 */
[--C-:B------:R-:W-:Y:S01]  /*d440*/  FFMA.FTZ R0, R32, c[0x0][0x2d0], -R74.reuse ;  /* 0x0000b40020007a23 */ /* 0x100fe2000001084a */
[----:B------:R-:W-:Y:S01]  /*d450*/  FSEL R182, R91, -INF , !P5 ;  /* 0xff8000005bb67808 */ /* 0x000fe20006800000 */
[----:B------:R1:W-:Y:S01]  /*d460*/  MUFU.EX2 R64, R5 ;  /* 0x0000000500407308 */ /* 0x0003e20000000800 */
[--C-:B------:R-:W-:Y:S01]  /*d470*/  FFMA.FTZ R16, R44, c[0x0][0x2d0], -R74.reuse ;  /* 0x0000b4002c107a23 */ /* 0x100fe2000001084a */
[----:B--2---:R-:W-:Y:S01]  /*d480*/  FMNMX.FTZ R4, R4, R7, !PT ;  /* 0x0000000704047209 */ /* 0x004fe20007810000 */
[C---:B------:R-:W-:Y:S01]  /*d490*/  FMUL.FTZ R75, R71.reuse, c[0x0][0x2d0] ;  /* 0x0000b400474b7a20 */ /* 0x040fe20000410000 */
[----:B------:R-:W-:Y:S03]  /*d4a0*/  FSETP.NEU.FTZ.AND P1, PT, R71, -INF , PT ;  /* 0xff8000004700780b */ /* 0x000fe60003f3d000 */
[----:B------:R-:W2:Y:S01]  /*d4b0*/  SHFL.BFLY PT, R70, R4, 0x1, 0x1f ;  /* 0x0c201f0004467f89 */ /* 0x000ea200000e0000 */
[----:B------:R-:W-:Y:S02]  /*d4c0*/  FSEL R75, R75, RZ, P1 ;  /* 0x000000ff4b4b7208 */ /* 0x000fe40000800000 */
[----:B------:R3:W-:Y:S03]  /*d4d0*/  MUFU.EX2 R84, R0 ;  /* 0x0000000000547308 */ /* 0x0007e60000000800 */
[--C-:B------:R-:W-:Y:S02]  /*d4e0*/  FFMA.FTZ R3, R39, c[0x0][0x2d0], -R75.reuse ;  /* 0x0000b40027037a23 */ /* 0x100fe4000001084b */
[--C-:B------:R-:W-:Y:S02]  /*d4f0*/  FFMA.FTZ R12, R43, c[0x0][0x2d0], -R75.reuse ;  /* 0x0000b4002b0c7a23 */ /* 0x100fe4000001084b */
[--C-:B------:R-:W-:Y:S03]  /*d500*/  FFMA.FTZ R8, R41, c[0x0][0x2d0], -R75.reuse ;  /* 0x0000b40029087a23 */ /* 0x100fe6000001084b */
[----:B------:R4:W-:Y:S01]  /*d510*/  MUFU.EX2 R86, R3 ;  /* 0x0000000300567308 */ /* 0x0009e20000000800 */
[----:B-1----:R-:W-:Y:S01]  /*d520*/  FMNMX.FTZ R5, R169, R6, !PT ;  /* 0x00000006a9057209 */ /* 0x002fe20007810000 */
[--C-:B------:R-:W-:Y:S03]  /*d530*/  FFMA.FTZ R6, R31, c[0x0][0x2d0], -R74.reuse ;  /* 0x0000b4001f067a23 */ /* 0x100fe6000001084a */
[----:B------:R-:W-:Y:S05]  /*d540*/  FMNMX.FTZ R5, R172, R5, !PT ;  /* 0x00000005ac057209 */ /* 0x000fea0007810000 */
[----:B------:R-:W-:Y:S01]  /*d550*/  MUFU.EX2 R53, R6 ;  /* 0x0000000600357308 */ /* 0x000fe20000000800 */
[----:B--2---:R-:W-:Y:S02]  /*d560*/  FMNMX.FTZ R70, R4, R70, !PT ;  /* 0x0000004604467209 */ /* 0x004fe40007810000 */
[----:B------:R-:W-:Y:S02]  /*d570*/  FMNMX.FTZ R5, R180, R5, !PT ;  /* 0x00000005b4057209 */ /* 0x000fe40007810000 */
[C---:B------:R-:W-:Y:S01]  /*d580*/  FSETP.NEU.FTZ.AND P0, PT, R70.reuse, -INF , PT ;  /* 0xff8000004600780b */ /* 0x040fe20003f1d000 */
[----:B------:R-:W-:Y:S01]  /*d590*/  FMUL.FTZ R96, R70, c[0x0][0x2d0] ;  /* 0x0000b40046607a20 */ /* 0x000fe20000410000 */
[----:B------:R-:W-:Y:S03]  /*d5a0*/  FMNMX.FTZ R5, R183, R5, !PT ;  /* 0x00000005b7057209 */ /* 0x000fe60007810000 */
[----:B------:R-:W-:Y:S01]  /*d5b0*/  MUFU.EX2 R31, R8 ;  /* 0x00000008001f7308 */ /* 0x000fe20000000800 */
[----:B---3--:R-:W-:Y:S01]  /*d5c0*/  FMNMX.FTZ R0, R186, R5, !PT ;  /* 0x00000005ba007209 */ /* 0x008fe20007810000 */
[----:B------:R-:W-:Y:S01]  /*d5d0*/  FFMA.FTZ R5, R34, c[0x0][0x2d0], -R74 ;  /* 0x0000b40022057a23 */ /* 0x000fe2000001084a */
[----:B------:R-:W-:Y:S02]  /*d5e0*/  FSEL R96, R96, RZ, P0 ;  /* 0x000000ff60607208 */ /* 0x000fe40000000000 */
[----:B------:R-:W-:Y:S03]  /*d5f0*/  FMNMX.FTZ R0, R187, R0, !PT ;  /* 0x00000000bb007209 */ /* 0x000fe60007810000 */
[--C-:B----4-:R-:W-:Y:S01]  /*d600*/  FFMA.FTZ R3, R28, c[0x0][0x2d0], -R96.reuse ;  /* 0x0000b4001c037a23 */ /* 0x110fe20000010860 */
[----:B------:R-:W-:Y:S01]  /*d610*/  FMNMX.FTZ R0, R198, R0, !PT ;  /* 0x00000000c6007209 */ /* 0x000fe20007810000 */
[----:B------:R-:W1:Y:S01]  /*d620*/  MUFU.EX2 R87, R5 ;  /* 0x0000000500577308 */ /* 0x000e620000000800 */
[--C-:B------:R-:W-:Y:S02]  /*d630*/  FFMA.FTZ R4, R38, c[0x0][0x2d0], -R96.reuse ;  /* 0x0000b40026047a23 */ /* 0x100fe40000010860 */
[----:B------:R-:W-:Y:S01]  /*d640*/  FMNMX.FTZ R0, R201, R0, !PT ;  /* 0x00000000c9007209 */ /* 0x000fe20007810000 */
[--C-:B------:R-:W-:Y:S02]  /*d650*/  FFMA.FTZ R32, R46, c[0x0][0x2d0], -R96.reuse ;  /* 0x0000b4002e207a23 */ /* 0x100fe40000010860 */
[----:B------:R-:W-:Y:S01]  /*d660*/  FFMA.FTZ R44, R51, c[0x0][0x2d0], -R96 ;  /* 0x0000b400332c7a23 */ /* 0x000fe20000010860 */
[----:B------:R-:W-:Y:S01]  /*d670*/  FMNMX.FTZ R0, R202, R0, !PT ;  /* 0x00000000ca007209 */ /* 0x000fe20007810000 */
[--C-:B------:R-:W-:Y:S02]  /*d680*/  FFMA.FTZ R28, R48, c[0x0][0x2d0], -R75.reuse ;  /* 0x0000b400301c7a23 */ /* 0x100fe4000001084b */
[----:B------:R2:W-:Y:S01]  /*d690*/  MUFU.EX2 R54, R3 ;  /* 0x0000000300367308 */ /* 0x0005e20000000800 */
[----:B------:R-:W-:Y:S01]  /*d6a0*/  FMNMX.FTZ R2, R193, R0, !PT ;  /* 0x00000000c1027209 */ /* 0x000fe20007810000 */
[--C-:B------:R-:W-:Y:S02]  /*d6b0*/  FFMA.FTZ R0, R33, c[0x0][0x2d0], -R75.reuse ;  /* 0x0000b40021007a23 */ /* 0x100fe4000001084b */
[----:B------:R-:W-:Y:S01]  /*d6c0*/  FFMA.FTZ R48, R57, c[0x0][0x2d0], -R74 ;  /* 0x0000b40039307a23 */ /* 0x000fe2000001084a */
[----:B------:R-:W-:Y:S05]  /*d6d0*/  FMNMX.FTZ R2, R199, R2, !PT ;  /* 0x00000002c7027209 */ /* 0x000fea0007810000 */
[----:B------:R3:W-:Y:S01]  /*d6e0*/  MUFU.EX2 R89, R0 ;  /* 0x0000000000597308 */ /* 0x0007e20000000800 */
[----:B-1----:R-:W-:Y:S01]  /*d6f0*/  F2FP.BF16.PACK_AB R78, R87, R84 ;  /* 0x00000054574e723e */ /* 0x002fe200000010ff */
[--C-:B------:R-:W-:Y:S08]  /*d700*/  FFMA.FTZ R5, R30, c[0x0][0x2d0], -R75.reuse ;  /* 0x0000b4001e057a23 */ /* 0x100ff0000001084b */
[----:B------:R-:W-:Y:S01]  /*d710*/  MUFU.EX2 R61, R4 ;  /* 0x00000004003d7308 */ /* 0x000fe20000000800 */
[--C-:B--2---:R-:W-:Y:S09]  /*d720*/  FFMA.FTZ R3, R35, c[0x0][0x2d0], -R96.reuse ;  /* 0x0000b40023037a23 */ /* 0x104ff20000010860 */
[----:B------:R1:W-:Y:S01]  /*d730*/  MUFU.EX2 R60, R3 ;  /* 0x00000003003c7308 */ /* 0x0003e20000000800 */
[----:B---3--:R-:W-:Y:S01]  /*d740*/  FMNMX.FTZ R0, R194, R2, !PT ;  /* 0x00000002c2007209 */ /* 0x008fe20007810000 */
[----:B------:R-:W-:Y:S03]  /*d750*/  FFMA.FTZ R2, R37, c[0x0][0x2d0], -R75 ;  /* 0x0000b40025027a23 */ /* 0x000fe6000001084b */
[----:B------:R-:W-:Y:S05]  /*d760*/  FMNMX.FTZ R0, R182, R0, !PT ;  /* 0x00000000b6007209 */ /* 0x000fea0007810000 */
[----:B------:R2:W3:Y:S01]  /*d770*/  MUFU.EX2 R85, R2 ;  /* 0x0000000200557308 */ /* 0x0004e20000000800 */
[----:B------:R-:W-:Y:S09]  /*d780*/  FMNMX.FTZ R0, R73, R0, !PT ;  /* 0x0000000049007209 */ /* 0x000ff20007810000 */
[----:B------:R-:W4:Y:S01]  /*d790*/  MUFU.EX2 R55, R5 ;  /* 0x0000000500377308 */ /* 0x000f220000000800 */
[----:B-1----:R-:W-:Y:S02]  /*d7a0*/  FFMA.FTZ R3, R36, c[0x0][0x2d0], -R96 ;  /* 0x0000b40024037a23 */ /* 0x002fe40000010860 */
[----:B------:R-:W-:Y:S07]  /*d7b0*/  LDSM.16.MT88.4 R36, [R212+0x100] ;  /* 0x00010000d424783b */ /* 0x000fee0000004200 */
[----:B------:R1:W-:Y:S01]  /*d7c0*/  MUFU.EX2 R52, R3 ;  /* 0x0000000300347308 */ /* 0x0003e20000000800 */
[----:B--2---:R-:W1:Y:S01]  /*d7d0*/  SHFL.BFLY PT, R2, R0, 0x2, 0x1f ;  /* 0x0c401f0000027f89 */ /* 0x004e6200000e0000 */
[----:B---3--:R-:W-:Y:S08]  /*d7e0*/  F2FP.BF16.PACK_AB R79, R86, R85 ;  /* 0x00000055564f723e */ /* 0x008ff000000010ff */
[----:B------:R-:W-:Y:S10]  /*d7f0*/  MUFU.EX2 R93, R12 ;  /* 0x0000000c005d7308 */ /* 0x000ff40000000800 */
[----:B------:R-:W-:Y:S01]  /*d800*/  MUFU.EX2 R33, R16 ;  /* 0x0000001000217308 */ /* 0x000fe20000000800 */
[----:B-1----:R-:W-:Y:S01]  /*d810*/  FMNMX.FTZ R3, R0, R2, !PT ;  /* 0x0000000200037209 */ /* 0x002fe20007810000 */
[----:B------:R-:W-:Y:S01]  /*d820*/  FFMA.FTZ R2, R40, c[0x0][0x2d0], -R74 ;  /* 0x0000b40028027a23 */ /* 0x000fe2000001084a */
[----:B------:R-:W-:Y:S01]  /*d830*/  FSEL R0, R72, RZ, P2 ;  /* 0x000000ff48007208 */ /* 0x000fe20001000000 */
[----:B------:R-:W-:Y:S06]  /*d840*/  FFMA.FTZ R40, R50, c[0x0][0x2d0], -R96 ;  /* 0x0000b40032287a23 */ /* 0x000fec0000010860 */
[----:B------:R1:W-:Y:S01]  /*d850*/  MUFU.EX2 R80, R2 ;  /* 0x0000000200507308 */ /* 0x0003e20000000800 */
[----:B------:R-:W2:Y:S01]  /*d860*/  SHFL.BFLY PT, R4, R3, 0x1, 0x1f ;  /* 0x0c201f0003047f89 */ /* 0x000ea200000e0000 */
[----:B------:R-:W-:Y:S01]  /*d870*/  FADD.FTZ R0, -R0, R100 ;  /* 0x0000006400007221 */ /* 0x000fe20000010100 */
[----:B------:R-:W-:Y:S03]  /*d880*/  MOV R100, R64 ;  /* 0x0000004000647202 */ /* 0x000fe60000000f00 */
[----:B------:R-:W-:Y:S04]  /*d890*/  FMUL.FTZ R0, R0, c[0x0][0x2d0] ;  /* 0x0000b40000007a20 */ /* 0x000fe80000410000 */
[----:B------:R3:W5:Y:S01]  /*d8a0*/  MUFU.EX2 R69, R0 ;  /* 0x0000000000457308 */ /* 0x0007620000000800 */
[----:B-1----:R-:W-:Y:S02]  /*d8b0*/  FSEL R2, R71, RZ, P1 ;  /* 0x000000ff47027208 */ /* 0x002fe40000800000 */
[----:B--2---:R-:W-:Y:S03]  /*d8c0*/  FMNMX.FTZ R3, R3, R4, !PT ;  /* 0x0000000403037209 */ /* 0x004fe60007810000 */
[----:B------:R-:W-:Y:S02]  /*d8d0*/  FADD.FTZ R2, -R2, R101 ;  /* 0x0000006502027221 */ /* 0x000fe40000010100 */
[C---:B------:R-:W-:Y:S02]  /*d8e0*/  FMUL.FTZ R97, R3.reuse, c[0x0][0x2d0] ;  /* 0x0000b40003617a20 */ /* 0x040fe40000410000 */
[----:B------:R-:W-:Y:S01]  /*d8f0*/  FMUL.FTZ R2, R2, c[0x0][0x2d0] ;  /* 0x0000b40002027a20 */ /* 0x000fe20000410000 */
[----:B---3--:R-:W-:Y:S01]  /*d900*/  FSEL R0, R70, RZ, P0 ;  /* 0x000000ff46007208 */ /* 0x008fe20000000000 */
[----:B----4-:R-:W-:Y:S01]  /*d910*/  IMAD.MOV.U32 R101, RZ, RZ, R55 ;  /* 0x000000ffff657224 */ /* 0x010fe200078e0037 */
[----:B------:R-:W-:Y:S01]  /*d920*/  FSETP.NEU.FTZ.AND P0, PT, R3, -INF , PT ;  /* 0xff8000000300780b */ /* 0x000fe20003f1d000 */
[----:B------:R-:W1:Y:S01]  /*d930*/  MUFU.EX2 R68, R2 ;  /* 0x0000000200447308 */ /* 0x000e620000000800 */
[----:B-----5:R-:W-:Y:S01]  /*d940*/  FMUL.FTZ R5, R69, R105 ;  /* 0x0000006945057220 */ /* 0x020fe20000410000 */
[----:B------:R-:W-:Y:S01]  /*d950*/  MOV R105, R87 ;  /* 0x0000005700697202 */ /* 0x000fe20000000f00 */
[----:B------:R-:W-:Y:S01]  /*d960*/  FADD.FTZ R0, -R0, R102 ;  /* 0x0000006600007221 */ /* 0x000fe20000010100 */
[----:B------:R-:W-:Y:S01]  /*d970*/  FSEL R97, R97, RZ, P0 ;  /* 0x000000ff61617208 */ /* 0x000fe20000000000 */
[----:B------:R-:W-:Y:S01]  /*d980*/  FMUL.FTZ R16, R69, R116 ;  /* 0x0000007445107220 */ /* 0x000fe20000410000 */
[----:B------:R-:W-:Y:S01]  /*d990*/  F2FP.BF16.PACK_AB R77, R89, R101 ;  /* 0x00000065594d723e */ /* 0x000fe200000010ff */
[----:B------:R-:W-:Y:S01]  /*d9a0*/  FMUL.FTZ R0, R0, c[0x0][0x2d0] ;  /* 0x0000b40000007a20 */ /* 0x000fe20000410000 */
[----:B------:R-:W-:Y:S01]  /*d9b0*/  MOV R102, R54 ;  /* 0x0000003600667202 */ /* 0x000fe20000000f00 */
[----:B------:R-:W-:Y:S02]  /*d9c0*/  FMUL.FTZ R17, R69, R117 ;  /* 0x0000007545117220 */ /* 0x000fe40000410000 */
[----:B------:R2:W3:Y:S01]  /*d9d0*/  MUFU.EX2 R2, R0 ;  /* 0x0000000000027308 */ /* 0x0004e20000000800 */
[--C-:B------:R-:W-:Y:S01]  /*d9e0*/  FFMA.FTZ R4, R25, c[0x0][0x2d0], -R97.reuse ;  /* 0x0000b40019047a23 */ /* 0x100fe20000010861 */
[----:B------:R-:W-:Y:S01]  /*d9f0*/  F2FP.BF16.PACK_AB R64, R60, R102 ;  /* 0x000000663c40723e */ /* 0x000fe200000010ff */
[--C-:B------:R-:W-:Y:S02]  /*da00*/  FFMA.FTZ R58, R58, c[0x0][0x2d0], -R97.reuse ;  /* 0x0000b4003a3a7a23 */ /* 0x100fe40000010861 */
[--C-:B------:R-:W-:Y:S05]  /*da10*/  FFMA.FTZ R62, R62, c[0x0][0x2d0], -R97.reuse ;  /* 0x0000b4003e3e7a23 */ /* 0x100fea0000010861 */
[----:B------:R4:W5:Y:S01]  /*da20*/  MUFU.EX2 R91, R4 ;  /* 0x00000004005b7308 */ /* 0x0009620000000800 */
[C---:B-1----:R-:W-:Y:S01]  /*da30*/  FMUL.FTZ R7, R68.reuse, R107 ;  /* 0x0000006b44077220 */ /* 0x042fe20000410000 */
[----:B------:R-:W-:Y:S01]  /*da40*/  MOV R107, R52 ;  /* 0x00000034006b7202 */ /* 0x000fe20000000f00 */
[C---:B------:R-:W-:Y:S02]  /*da50*/  FMUL.FTZ R6, R68.reuse, R106 ;  /* 0x0000006a44067220 */ /* 0x040fe40000410000 */
[C---:B------:R-:W-:Y:S01]  /*da60*/  FMUL.FTZ R18, R68.reuse, R118 ;  /* 0x0000007644127220 */ /* 0x040fe20000410000 */
[----:B------:R-:W-:Y:S01]  /*da70*/  F2FP.BF16.PACK_AB R66, R61, R107 ;  /* 0x0000006b3d42723e */ /* 0x000fe200000010ff */
[C---:B------:R-:W-:Y:S02]  /*da80*/  FMUL.FTZ R19, R68.reuse, R119 ;  /* 0x0000007744137220 */ /* 0x040fe40000410000 */
[C---:B------:R-:W-:Y:S01]  /*da90*/  FMUL.FTZ R34, R68.reuse, R134 ;  /* 0x0000008644227220 */ /* 0x040fe20000410000 */
[----:B------:R-:W-:Y:S01]  /*daa0*/  LDSM.16.MT88.4 R116, [R209+0x2900] ;  /* 0x00290000d174783b */ /* 0x000fe20000004200 */
[C---:B------:R-:W-:Y:S02]  /*dab0*/  FMUL.FTZ R35, R68.reuse, R135 ;  /* 0x0000008744237220 */ /* 0x040fe40000410000 */
[--C-:B--2---:R-:W-:Y:S02]  /*dac0*/  FFMA.FTZ R0, R27, c[0x0][0x2d0], -R97.reuse ;  /* 0x0000b4001b007a23 */ /* 0x104fe40000010861 */
[----:B------:R-:W-:Y:S02]  /*dad0*/  FMUL.FTZ R50, R68, R150 ;  /* 0x0000009644327220 */ /* 0x000fe40000410000 */
[----:B------:R1:W2:Y:S01]  /*dae0*/  MUFU.EX2 R9, R0 ;  /* 0x0000000000097308 */ /* 0x0002a20000000800 */
[C---:B---3--:R-:W-:Y:S02]  /*daf0*/  FMUL.FTZ R8, R2.reuse, R108 ;  /* 0x0000006c02087220 */ /* 0x048fe40000410000 */
[----:B------:R-:W-:Y:S02]  /*db00*/  FMUL.FTZ R12, R2, R112 ;  /* 0x00000070020c7220 */ /* 0x000fe40000410000 */
[----:B----4-:R-:W-:Y:S02]  /*db10*/  FFMA.FTZ R4, R24, c[0x0][0x2d0], -R97 ;  /* 0x0000b40018047a23 */ /* 0x010fe40000010861 */
[----:B-----5:R-:W-:Y:S02]  /*db20*/  IMAD.MOV.U32 R150, RZ, RZ, R91 ;  /* 0x000000ffff967224 */ /* 0x020fe400078e005b */
[----:B------:R-:W-:Y:S01]  /*db30*/  FMUL.FTZ R51, R68, R151 ;  /* 0x0000009744337220 */ /* 0x000fe20000410000 */
[----:B------:R-:W3:Y:S01]  /*db40*/  MUFU.EX2 R63, R4 ;  /* 0x00000004003f7308 */ /* 0x000ee20000000800 */
[C---:B------:R-:W-:Y:S02]  /*db50*/  FMUL.FTZ R13, R2.reuse, R113 ;  /* 0x00000071020d7220 */ /* 0x040fe40000410000 */
[----:B------:R-:W-:Y:S02]  /*db60*/  FFMA.FTZ R24, R45, c[0x0][0x2d0], -R75 ;  /* 0x0000b4002d187a23 */ /* 0x000fe4000001084b */
[----:B------:R-:W-:Y:S02]  /*db70*/  IMAD.MOV.U32 R151, RZ, RZ, R89 ;  /* 0x000000ffff977224 */ /* 0x000fe400078e0059 */
[C---:B------:R-:W-:Y:S02]  /*db80*/  FMUL.FTZ R45, R2.reuse, R145 ;  /* 0x00000091022d7220 */ /* 0x040fe40000410000 */
[C---:B------:R-:W-:Y:S01]  /*db90*/  FMUL.FTZ R25, R2.reuse, R125 ;  /* 0x0000007d02197220 */ /* 0x040fe20000410000 */
[----:B------:R4:W5:Y:S01]  /*dba0*/  MUFU.EX2 R30, R24 ;  /* 0x00000018001e7308 */ /* 0x0009620000000800 */
[C---:B------:R-:W-:Y:S02]  /*dbb0*/  FMUL.FTZ R29, R2.reuse, R129 ;  /* 0x00000081021d7220 */ /* 0x040fe40000410000 */
[----:B------:R-:W-:Y:S02]  /*dbc0*/  FMUL.FTZ R41, R2, R141 ;  /* 0x0000008d02297220 */ /* 0x000fe40000410000 */
[----:B-1----:R-:W-:Y:S02]  /*dbd0*/  FFMA.FTZ R0, R26, c[0x0][0x2d0], -R97 ;  /* 0x0000b4001a007a23 */ /* 0x002fe40000010861 */
[----:B--2---:R-:W-:Y:S02]  /*dbe0*/  IMAD.MOV.U32 R108, RZ, RZ, R9 ;  /* 0x000000ffff6c7224 */ /* 0x004fe400078e0009 */
[C---:B------:R-:W-:Y:S01]  /*dbf0*/  FMUL.FTZ R9, R2.reuse, R109 ;  /* 0x0000006d02097220 */ /* 0x040fe20000410000 */
[----:B------:R1:W2:Y:S01]  /*dc00*/  MUFU.EX2 R92, R0 ;  /* 0x00000000005c7308 */ /* 0x0002a20000000800 */
[----:B------:R-:W-:Y:S02]  /*dc10*/  FMUL.FTZ R57, R2, R157 ;  /* 0x0000009d02397220 */ /* 0x000fe40000410000 */
[----:B------:R-:W-:Y:S01]  /*dc20*/  IMAD.MOV.U32 R109, RZ, RZ, R86 ;  /* 0x000000ffff6d7224 */ /* 0x000fe200078e0056 */
[----:B---3--:R-:W-:Y:S01]  /*dc30*/  F2FP.BF16.PACK_AB R67, R63, R91 ;  /* 0x0000005b3f43723e */ /* 0x008fe200000010ff */
[----:B------:R-:W-:Y:S05]  /*dc40*/  FFMA.FTZ R4, R42, c[0x0][0x2d0], -R74 ;  /* 0x0000b4002a047a23 */ /* 0x000fea000001084a */
[----:B------:R3:W-:Y:S01]  /*dc50*/  MUFU.EX2 R59, R4 ;  /* 0x00000004003b7308 */ /* 0x0007e20000000800 */
[----:B----4-:R-:W-:Y:S01]  /*dc60*/  FMUL.FTZ R24, R2, R124 ;  /* 0x0000007c02187220 */ /* 0x010fe20000410000 */
[----:B-----5:R-:W-:Y:S08]  /*dc70*/  MOV R129, R30 ;  /* 0x0000001e00817202 */ /* 0x020ff00000000f00 */
[----:B------:R4:W-:Y:S01]  /*dc80*/  MUFU.EX2 R124, R32 ;  /* 0x00000020007c7308 */ /* 0x0009e20000000800 */
[----:B-1----:R-:W-:Y:S02]  /*dc90*/  FSEL R0, R3, RZ, P0 ;  /* 0x000000ff03007208 */ /* 0x002fe40000000000 */
[----:B--2---:R-:W-:Y:S02]  /*dca0*/  F2FP.BF16.PACK_AB R65, R92, R108 ;  /* 0x0000006c5c41723e */ /* 0x004fe400000010ff */
[C---:B------:R-:W-:Y:S01]  /*dcb0*/  ISETP.GT.AND P0, PT, R227.reuse, UR6, PT ;  /* 0x00000006e3007c0c */ /* 0x040fe2000bf04270 */
[----:B------:R-:W-:Y:S01]  /*dcc0*/  FADD.FTZ R0, -R0, R103 ;  /* 0x0000006700007221 */ /* 0x000fe20000010100 */
[----:B------:R-:W-:Y:S01]  /*dcd0*/  IADD3 R227, R227, -0x1, RZ ;  /* 0xffffffffe3e37810 */ /* 0x000fe20007ffe0ff */
[----:B------:R-:W-:Y:S02]  /*dce0*/  IMAD.MOV.U32 R103, RZ, RZ, R53 ;  /* 0x000000ffff677224 */ /* 0x000fe400078e0035 */
[----:B------:R-:W-:Y:S01]  /*dcf0*/  FMUL.FTZ R0, R0, c[0x0][0x2d0] ;  /* 0x0000b40000007a20 */ /* 0x000fe20000410000 */
[----:B------:R-:W1:Y:S01]  /*dd00*/  LDSM.16.MT88.4 R52, [R210+0x100] ;  /* 0x00010000d234783b */ /* 0x000e620000004200 */
[----:B---3--:R-:W-:Y:S01]  /*dd10*/  FMUL.FTZ R4, R69, R104 ;  /* 0x0000006845047220 */ /* 0x008fe20000410000 */
[----:B------:R-:W-:Y:S01]  /*dd20*/  F2FP.BF16.PACK_AB R76, R103, R100 ;  /* 0x00000064674c723e */ /* 0x000fe200000010ff */
[----:B------:R-:W-:Y:S06]  /*dd30*/  MUFU.EX2 R104, R62 ;  /* 0x0000003e00687308 */ /* 0x000fec0000000800 */
[-C--:B------:R-:W-:Y:S01]  /*dd40*/  HMMA.16816.F32.BF16 R4, R76, R20.reuse, R4 ;  /* 0x000000144c04723c */ /* 0x080fe20000041804 */
[----:B----4-:R-:W-:Y:S03]  /*dd50*/  FMUL.FTZ R32, R69, R132 ;  /* 0x0000008445207220 */ /* 0x010fe60000410000 */
[----:B------:R-:W2:Y:S02]  /*dd60*/  MUFU.EX2 R0, R0 ;  /* 0x0000000000007308 */ /* 0x000ea40000000800 */
[C---:B--2---:R-:W-:Y:S02]  /*dd70*/  FMUL.FTZ R10, R0.reuse, R110 ;  /* 0x0000006e000a7220 */ /* 0x044fe40000410000 */
[C---:B------:R-:W-:Y:S06]  /*dd80*/  FMUL.FTZ R11, R0.reuse, R111 ;  /* 0x0000006f000b7220 */ /* 0x040fec0000410000 */
[----:B------:R-:W-:Y:S01]  /*dd90*/  MUFU.EX2 R110, R44 ;  /* 0x0000002c006e7308 */ /* 0x000fe20000000800 */
[C---:B------:R-:W-:Y:S01]  /*dda0*/  FMUL.FTZ R15, R0.reuse, R115 ;  /* 0x00000073000f7220 */ /* 0x040fe20000410000 */
[----:B------:R-:W-:Y:S01]  /*ddb0*/  MOV R115, R85 ;  /* 0x0000005500737202 */ /* 0x000fe20000000f00 */
[C---:B------:R-:W-:Y:S02]  /*ddc0*/  FMUL.FTZ R27, R0.reuse, R127 ;  /* 0x0000007f001b7220 */ /* 0x040fe40000410000 */
[----:B------:R-:W-:Y:S01]  /*ddd0*/  IMAD.MOV.U32 R127, RZ, RZ, R80 ;  /* 0x000000ffff7f7224 */ /* 0x000fe200078e0050 */
[C---:B------:R-:W-:Y:S01]  /*dde0*/  HMMA.16816.F32.BF16 R8, R64.reuse, R20, R8 ;  /* 0x000000144008723c */ /* 0x040fe20000041808 */
[C---:B------:R-:W-:Y:S01]  /*ddf0*/  FMUL.FTZ R14, R0.reuse, R114 ;  /* 0x00000072000e7220 */ /* 0x040fe20000410000 */
[----:B------:R-:W2:Y:S01]  /*de00*/  LDSM.16.MT88.4 R80, [R211+0x100] ;  /* 0x00010000d350783b */ /* 0x000ea20000004200 */
[C---:B------:R-:W-:Y:S01]  /*de10*/  FMUL.FTZ R26, R0.reuse, R126 ;  /* 0x0000007e001a7220 */ /* 0x040fe20000410000 */
[----:B------:R-:W-:Y:S01]  /*de20*/  MOV R126, R31 ;  /* 0x0000001f007e7202 */ /* 0x000fe20000000f00 */
[----:B------:R3:W-:Y:S01]  /*de30*/  MUFU.EX2 R111, R28 ;  /* 0x0000001c006f7308 */ /* 0x0007e20000000800 */
[C---:B------:R-:W-:Y:S02]  /*de40*/  FMUL.FTZ R30, R0.reuse, R130 ;  /* 0x00000082001e7220 */ /* 0x040fe40000410000 */
[-C--:B------:R-:W-:Y:S01]  /*de50*/  HMMA.16816.F32.BF16 R12, R64, R22.reuse, R12 ;  /* 0x00000016400c723c */ /* 0x080fe2000004180c */
[----:B------:R-:W-:Y:S03]  /*de60*/  FFMA.FTZ R20, R47, c[0x0][0x2d0], -R74 ;  /* 0x0000b4002f147a23 */ /* 0x000fe6000001084a */
[----:B------:R-:W-:Y:S02]  /*de70*/  IMAD.MOV.U32 R130, RZ, RZ, R33 ;  /* 0x000000ffff827224 */ /* 0x000fe400078e0021 */
[C---:B------:R-:W-:Y:S01]  /*de80*/  FMUL.FTZ R33, R69.reuse, R133 ;  /* 0x0000008545217220 */ /* 0x040fe20000410000 */
[----:B------:R4:W-:Y:S01]  /*de90*/  MUFU.EX2 R112, R20 ;  /* 0x0000001400707308 */ /* 0x0009e20000000800 */
[C---:B------:R-:W-:Y:S01]  /*dea0*/  HMMA.16816.F32.BF16 R16, R76.reuse, R22, R16 ;  /* 0x000000164c10723c */ /* 0x040fe20000041810 */
[C---:B------:R-:W-:Y:S01]  /*deb0*/  FMUL.FTZ R21, R69.reuse, R121 ;  /* 0x0000007945157220 */ /* 0x040fe20000410000 */
[----:B------:R-:W-:Y:S02]  /*dec0*/  LDSM.16.MT88.4 R132, [R212+0x2900] ;  /* 0x00290000d484783b */ /* 0x000fe40000004200 */
[C---:B------:R-:W-:Y:S01]  /*ded0*/  FMUL.FTZ R31, R0.reuse, R131 ;  /* 0x00000083001f7220 */ /* 0x040fe20000410000 */
[----:B------:R-:W-:Y:S01]  /*dee0*/  MOV R121, R60 ;  /* 0x0000003c00797202 */ /* 0x000fe20000000f00 */
[----:B------:R-:W-:Y:S01]  /*def0*/  FMUL.FTZ R42, R0, R142 ;  /* 0x0000008e002a7220 */ /* 0x000fe20000410000 */
[----:B------:R-:W-:Y:S01]  /*df00*/  MOV R131, R63 ;  /* 0x0000003f00837202 */ /* 0x000fe20000000f00 */
[C---:B------:R-:W-:Y:S01]  /*df10*/  FMUL.FTZ R22, R68.reuse, R122 ;  /* 0x0000007a44167220 */ /* 0x040fe20000410000 */
[----:B------:R5:W-:Y:S03]  /*df20*/  MUFU.EX2 R114, R40 ;  /* 0x0000002800727308 */ /* 0x000be60000000800 */
[----:B------:R-:W-:Y:S02]  /*df30*/  FMUL.FTZ R23, R68, R123 ;  /* 0x0000007b44177220 */ /* 0x000fe40000410000 */
[----:B---3--:R-:W-:Y:S02]  /*df40*/  FMUL.FTZ R28, R2, R128 ;  /* 0x00000080021c7220 */ /* 0x008fe40000410000 */
[----:B------:R-:W-:Y:S02]  /*df50*/  FMUL.FTZ R43, R0, R143 ;  /* 0x0000008f002b7220 */ /* 0x000fe40000410000 */
[----:B------:R-:W-:Y:S01]  /*df60*/  FMUL.FTZ R44, R2, R144 ;  /* 0x00000090022c7220 */ /* 0x000fe20000410000 */
[----:B------:R3:W-:Y:S01]  /*df70*/  MUFU.EX2 R122, R48 ;  /* 0x00000030007a7308 */ /* 0x0007e20000000800 */
[C---:B------:R-:W-:Y:S02]  /*df80*/  FMUL.FTZ R46, R0.reuse, R146 ;  /* 0x00000092002e7220 */ /* 0x040fe40000410000 */
[----:B------:R-:W-:Y:S02]  /*df90*/  FMUL.FTZ R47, R0, R147 ;  /* 0x00000093002f7220 */ /* 0x000fe40000410000 */
[----:B----4-:R-:W-:Y:S02]  /*dfa0*/  FMUL.FTZ R20, R69, R120 ;  /* 0x0000007845147220 */ /* 0x010fe40000410000 */
[----:B------:R-:W-:Y:S02]  /*dfb0*/  IMAD.MOV.U32 R120, RZ, RZ, R84 ;  /* 0x000000ffff787224 */ /* 0x000fe400078e0054 */
[----:B------:R-:W4:Y:S01]  /*dfc0*/  LDSM.16.MT88.4 R84, [R209+0x900] ;  /* 0x00090000d154783b */ /* 0x000f220000004200 */
[----:B------:R1:W-:Y:S01]  /*dfd0*/  MUFU.EX2 R123, R58 ;  /* 0x0000003a007b7308 */ /* 0x0003e20000000800 */
[----:B------:R-:W-:Y:S01]  /*dfe0*/  FMUL.FTZ R60, R2, R160 ;  /* 0x000000a0023c7220 */ /* 0x000fe20000410000 */
[-C--:B------:R-:W-:Y:S01]  /*dff0*/  HMMA.16816.F32.BF16 R20, R76, R36.reuse, R20 ;  /* 0x000000244c14723c */ /* 0x080fe20000041814 */
[----:B------:R-:W-:Y:S01]  /*e000*/  FMUL.FTZ R62, R0, R162 ;  /* 0x000000a2003e7220 */ /* 0x000fe20000410000 */
[----:B------:R-:W-:Y:S01]  /*e010*/  MOV R162, R92 ;  /* 0x0000005c00a27202 */ /* 0x000fe20000000f00 */
[----:B------:R-:W-:Y:S02]  /*e020*/  FFMA.FTZ R92, R95, c[0x0][0x2d0], -R75 ;  /* 0x0000b4005f5c7a23 */ /* 0x000fe4000001084b */
[----:B-----5:R-:W-:Y:S02]  /*e030*/  FMUL.FTZ R40, R2, R140 ;  /* 0x0000008c02287220 */ /* 0x020fe40000410000 */
[----:B------:R-:W-:Y:S01]  /*e040*/  FMUL.FTZ R63, R0, R163 ;  /* 0x000000a3003f7220 */ /* 0x000fe20000410000 */
[C---:B------:R-:W-:Y:S01]  /*e050*/  HMMA.16816.F32.BF16 R24, R64.reuse, R36, R24 ;  /* 0x000000244018723c */ /* 0x040fe20000041818 */
[----:B------:R-:W-:Y:S03]  /*e060*/  IMAD.MOV.U32 R160, RZ, RZ, R61 ;  /* 0x000000ffffa07224 */ /* 0x000fe600078e003d */
[----:B---3--:R-:W-:Y:S01]  /*e070*/  FMUL.FTZ R48, R69, R148 ;  /* 0x0000009445307220 */ /* 0x008fe20000410000 */
[----:B------:R-:W-:Y:S01]  /*e080*/  MOV R148, R93 ;  /* 0x0000005d00947202 */ /* 0x000fe20000000f00 */
[----:B------:R-:W-:Y:S02]  /*e090*/  FMUL.FTZ R61, R2, R161 ;  /* 0x000000a1023d7220 */ /* 0x000fe40000410000 */
[-C--:B------:R-:W-:Y:S01]  /*e0a0*/  HMMA.16816.F32.BF16 R28, R64, R38.reuse, R28 ;  /* 0x00000026401c723c */ /* 0x080fe2000004181c */
[----:B------:R-:W-:Y:S03]  /*e0b0*/  FFMA.FTZ R36, R49, c[0x0][0x2d0], -R96 ;  /* 0x0000b40031247a23 */ /* 0x000fe60000010860 */
[C---:B------:R-:W-:Y:S01]  /*e0c0*/  FMUL.FTZ R37, R69.reuse, R137 ;  /* 0x0000008945257220 */ /* 0x040fe20000410000 */
[----:B------:R3:W-:Y:S01]  /*e0d0*/  MUFU.EX2 R128, R36 ;  /* 0x0000002400807308 */ /* 0x0007e20000000800 */
[C---:B------:R-:W-:Y:S02]  /*e0e0*/  FMUL.FTZ R49, R69.reuse, R149 ;  /* 0x0000009545317220 */ /* 0x040fe40000410000 */
[C---:B------:R-:W-:Y:S01]  /*e0f0*/  HMMA.16816.F32.BF16 R32, R76.reuse, R38, R32 ;  /* 0x000000264c20723c */ /* 0x040fe20000041820 */
[----:B------:R-:W-:Y:S03]  /*e100*/  IMAD.MOV.U32 R149, RZ, RZ, R59 ;  /* 0x000000ffff957224 */ /* 0x000fe600078e003b */
[C---:B-1----:R-:W-:Y:S02]  /*e110*/  FMUL.FTZ R58, R0.reuse, R158 ;  /* 0x0000009e003a7220 */ /* 0x042fe40000410000 */
[----:B------:R-:W-:Y:S02]  /*e120*/  FMUL.FTZ R59, R0, R159 ;  /* 0x0000009f003b7220 */ /* 0x000fe40000410000 */
[C---:B------:R-:W-:Y:S02]  /*e130*/  FMUL.FTZ R38, R68.reuse, R138 ;  /* 0x0000008a44267220 */ /* 0x040fe40000410000 */
[----:B------:R-:W-:Y:S02]  /*e140*/  MUFU.EX2 R138, R92 ;  /* 0x0000005c008a7308 */ /* 0x000fe40000000800 */
[----:B------:R-:W-:Y:S02]  /*e150*/  FMUL.FTZ R39, R68, R139 ;  /* 0x0000008b44277220 */ /* 0x000fe40000410000 */
[C---:B---3--:R-:W-:Y:S07]  /*e160*/  FMUL.FTZ R36, R69.reuse, R136 ;  /* 0x0000008845247220 */ /* 0x048fee0000410000 */
[-C--:B------:R-:W-:Y:S08]  /*e170*/  HMMA.16816.F32.BF16 R36, R76, R52.reuse, R36 ;  /* 0x000000344c24723c */ /* 0x080ff00000041824 */
[C---:B------:R-:W-:Y:S07]  /*e180*/  HMMA.16816.F32.BF16 R40, R64.reuse, R52, R40 ;  /* 0x000000344028723c */ /* 0x040fee0000041828 */
[--C-:B------:R-:W-:Y:S01]  /*e190*/  FFMA.FTZ R52, R56, c[0x0][0x2d0], -R97.reuse ;  /* 0x0000b40038347a23 */ /* 0x100fe20000010861 */
[-C--:B------:R-:W-:Y:S01]  /*e1a0*/  HMMA.16816.F32.BF16 R44, R64, R54.reuse, R44 ;  /* 0x00000036402c723c */ /* 0x080fe2000004182c */
[----:B------:R-:W-:Y:S02]  /*e1b0*/  FMUL.FTZ R56, R2, R156 ;  /* 0x0000009c02387220 */ /* 0x000fe40000410000 */
[----:B------:R1:W3:Y:S01]  /*e1c0*/  MUFU.EX2 R113, R52 ;  /* 0x0000003400717308 */ /* 0x0002e20000000800 */
[C---:B------:R-:W-:Y:S04]  /*e1d0*/  FMUL.FTZ R53, R69.reuse, R153 ;  /* 0x0000009945357220 */ /* 0x040fe80000410000 */
[C---:B------:R-:W-:Y:S07]  /*e1e0*/  HMMA.16816.F32.BF16 R48, R76.reuse, R54, R48 ;  /* 0x000000364c30723c */ /* 0x040fee0000041830 */
[C---:B------:R-:W-:Y:S02]  /*e1f0*/  FMUL.FTZ R54, R68.reuse, R154 ;  /* 0x0000009a44367220 */ /* 0x040fe40000410000 */
[----:B------:R-:W-:Y:S03]  /*e200*/  FMUL.FTZ R55, R68, R155 ;  /* 0x0000009b44377220 */ /* 0x000fe60000410000 */
[----:B-1----:R-:W-:Y:S07]  /*e210*/  FMUL.FTZ R52, R69, R152 ;  /* 0x0000009845347220 */ /* 0x002fee0000410000 */
[-C--:B--2---:R-:W-:Y:S08]  /*e220*/  HMMA.16816.F32.BF16 R52, R76, R80.reuse, R52 ;  /* 0x000000504c34723c */ /* 0x084ff00000041834 */
[C---:B------:R-:W-:Y:S07]  /*e230*/  HMMA.16816.F32.BF16 R56, R64.reuse, R80, R56 ;  /* 0x000000504038723c */ /* 0x040fee0000041838 */
[----:B------:R-:W-:Y:S01]  /*e240*/  FFMA.FTZ R80, R88, c[0x0][0x2d0], -R97 ;  /* 0x0000b40058507a23 */ /* 0x000fe20000010861 */
[-C--:B------:R-:W-:Y:S01]  /*e250*/  HMMA.16816.F32.BF16 R60, R64, R82.reuse, R60 ;  /* 0x00000052403c723c */ /* 0x080fe2000004183c */
[----:B---3--:R-:W-:Y:S02]  /*e260*/  F2FP.BF16.PACK_AB R81, R123, R113 ;  /* 0x000000717b51723e */ /* 0x008fe400000010ff */
[----:B------:R1:W2:Y:S04]  /*e270*/  MUFU.EX2 R161, R80 ;  /* 0x0000005000a17308 */ /* 0x0002a80000000800 */
[C---:B------:R-:W-:Y:S02]  /*e280*/  FMUL.FTZ R64, R69.reuse, R164 ;  /* 0x000000a445407220 */ /* 0x040fe40000410000 */
[----:B------:R-:W-:Y:S03]  /*e290*/  FMUL.FTZ R65, R69, R165 ;  /* 0x000000a545417220 */ /* 0x000fe60000410000 */
[C---:B------:R-:W-:Y:S02]  /*e2a0*/  FMUL.FTZ R66, R68.reuse, R166 ;  /* 0x000000a644427220 */ /* 0x040fe40000410000 */
[----:B------:R-:W-:Y:S07]  /*e2b0*/  FMUL.FTZ R67, R68, R167 ;  /* 0x000000a744437220 */ /* 0x000fee0000410000 */
[----:B------:R-:W-:Y:S01]  /*e2c0*/  HMMA.16816.F32.BF16 R64, R76, R82, R64 ;  /* 0x000000524c40723c */ /* 0x000fe20000041840 */
[--C-:B-1----:R-:W-:Y:S06]  /*e2d0*/  FFMA.FTZ R80, R90, c[0x0][0x2d0], -R74.reuse ;  /* 0x0000b4005a507a23 */ /* 0x102fec000001084a */
[----:B------:R-:W-:Y:S01]  /*e2e0*/  F2FP.BF16.PACK_AB R76, R149, R127 ;  /* 0x0000007f954c723e */ /* 0x000fe200000010ff */
[----:B------:R-:W1:Y:S01]  /*e2f0*/  LDSM.16.MT88.4 R88, [R212+0x900] ;  /* 0x00090000d458783b */ /* 0x000e620000004200 */
[----:B------:R-:W-:Y:S01]  /*e300*/  F2FP.BF16.PACK_AB R77, R148, R126 ;  /* 0x0000007e944d723e */ /* 0x000fe200000010ff */
[----:B------:R3:W-:Y:S02]  /*e310*/  MUFU.EX2 R106, R80 ;  /* 0x00000050006a7308 */ /* 0x0007e40000000800 */
[----:B------:R-:W-:Y:S02]  /*e320*/  F2FP.BF16.PACK_AB R78, R112, R130 ;  /* 0x00000082704e723e */ /* 0x000fe400000010ff */
[----:B------:R-:W-:Y:S02]  /*e330*/  F2FP.BF16.PACK_AB R79, R111, R129 ;  /* 0x000000816f4f723e */ /* 0x000fe400000010ff */
[----:B------:R-:W-:Y:S02]  /*e340*/  F2FP.BF16.PACK_AB R82, R110, R114 ;  /* 0x000000726e52723e */ /* 0x000fe400000010ff */
[----:B--2---:R-:W-:Y:S03]  /*e350*/  F2FP.BF16.PACK_AB R83, R161, R104 ;  /* 0x00000068a153723e */ /* 0x004fe600000010ff */
[-C--:B----4-:R-:W-:Y:S01]  /*e360*/  HMMA.16816.F32.BF16 R4, R76, R84.reuse, R4 ;  /* 0x000000544c04723c */ /* 0x090fe20000041804 */
[--C-:B---3--:R-:W-:Y:S02]  /*e370*/  FFMA.FTZ R80, R94, c[0x0][0x2d0], -R75.reuse ;  /* 0x0000b4005e507a23 */ /* 0x108fe4000001084b */
[----:B------:R-:W2:Y:S02]  /*e380*/  LDSM.16.MT88.4 R92, [R210+0x900] ;  /* 0x00090000d25c783b */ /* 0x000ea40000004200 */
[----:B------:R3:W-:Y:S02]  /*e390*/  MUFU.EX2 R139, R80 ;  /* 0x00000050008b7308 */ /* 0x0007e40000000800 */
[----:B---3--:R-:W-:Y:S07]  /*e3a0*/  F2FP.BF16.PACK_AB R80, R128, R124 ;  /* 0x0000007c8050723e */ /* 0x008fee00000010ff */
[C---:B------:R-:W-:Y:S07]  /*e3b0*/  HMMA.16816.F32.BF16 R8, R80.reuse, R84, R8 ;  /* 0x000000545008723c */ /* 0x040fee0000041808 */
[--C-:B------:R-:W-:Y:S01]  /*e3c0*/  FFMA.FTZ R84, R176, c[0x0][0x2d0], -R74.reuse ;  /* 0x0000b400b0547a23 */ /* 0x100fe2000001084a */
[-C--:B------:R-:W-:Y:S03]  /*e3d0*/  HMMA.16816.F32.BF16 R12, R80, R86.reuse, R12 ;  /* 0x00000056500c723c */ /* 0x080fe6000004180c */
[----:B------:R3:W-:Y:S05]  /*e3e0*/  MUFU.EX2 R163, R84 ;  /* 0x0000005400a37308 */ /* 0x0007ea0000000800 */
[C---:B------:R-:W-:Y:S08]  /*e3f0*/  HMMA.16816.F32.BF16 R16, R76.reuse, R86, R16 ;  /* 0x000000564c10723c */ /* 0x040ff00000041810 */
[-C--:B-1----:R-:W-:Y:S08]  /*e400*/  HMMA.16816.F32.BF16 R20, R76, R88.reuse, R20 ;  /* 0x000000584c14723c */ /* 0x082ff00000041814 */
[C---:B------:R-:W-:Y:S01]  /*e410*/  HMMA.16816.F32.BF16 R24, R80.reuse, R88, R24 ;  /* 0x000000585018723c */ /* 0x040fe20000041818 */
[----:B---3--:R-:W-:Y:S06]  /*e420*/  FFMA.FTZ R84, R177, c[0x0][0x2d0], -R74 ;  /* 0x0000b400b1547a23 */ /* 0x008fec000001084a */
[--C-:B------:R-:W-:Y:S01]  /*e430*/  FFMA.FTZ R88, R170, c[0x0][0x2d0], -R96.reuse ;  /* 0x0000b400aa587a23 */ /* 0x100fe20000010860 */
[-C--:B------:R-:W-:Y:S01]  /*e440*/  HMMA.16816.F32.BF16 R28, R80, R90.reuse, R28 ;  /* 0x0000005a501c723c */ /* 0x080fe2000004181c */
[----:B------:R1:W-:Y:S07]  /*e450*/  MUFU.EX2 R125, R84 ;  /* 0x00000054007d7308 */ /* 0x0003ee0000000800 */
[C---:B------:R-:W-:Y:S03]  /*e460*/  HMMA.16816.F32.BF16 R32, R76.reuse, R90, R32 ;  /* 0x0000005a4c20723c */ /* 0x040fe60000041820 */
[----:B------:R3:W-:Y:S05]  /*e470*/  MUFU.EX2 R136, R88 ;  /* 0x0000005800887308 */ /* 0x0007ea0000000800 */
[-C--:B--2---:R-:W-:Y:S08]  /*e480*/  HMMA.16816.F32.BF16 R36, R76, R92.reuse, R36 ;  /* 0x0000005c4c24723c */ /* 0x084ff00000041824 */
[C---:B------:R-:W-:Y:S01]  /*e490*/  HMMA.16816.F32.BF16 R40, R80.reuse, R92, R40 ;  /* 0x0000005c5028723c */ /* 0x040fe20000041828 */
[----:B-1----:R-:W-:Y:S04]  /*e4a0*/  FFMA.FTZ R84, R171, c[0x0][0x2d0], -R75 ;  /* 0x0000b400ab547a23 */ /* 0x002fe8000001084b */
[----:B------:R1:W-:Y:S02]  /*e4b0*/  MUFU.EX2 R252, R84 ;  /* 0x0000005400fc7308 */ /* 0x0003e40000000800 */
[----:B------:R-:W-:Y:S01]  /*e4c0*/  FFMA.FTZ R92, R168, c[0x0][0x2d0], -R97 ;  /* 0x0000b400a85c7a23 */ /* 0x000fe20000010861 */
[-C--:B------:R-:W-:Y:S01]  /*e4d0*/  HMMA.16816.F32.BF16 R44, R80, R94.reuse, R44 ;  /* 0x0000005e502c723c */ /* 0x080fe2000004182c */
[--C-:B---3--:R-:W-:Y:S06]  /*e4e0*/  FFMA.FTZ R88, R173, c[0x0][0x2d0], -R96.reuse ;  /* 0x0000b400ad587a23 */ /* 0x108fec0000010860 */
[----:B------:R2:W-:Y:S01]  /*e4f0*/  MUFU.EX2 R240, R92 ;  /* 0x0000005c00f07308 */ /* 0x0005e20000000800 */
[C---:B------:R-:W-:Y:S09]  /*e500*/  HMMA.16816.F32.BF16 R48, R76.reuse, R94, R48 ;  /* 0x0000005e4c30723c */ /* 0x040ff20000041830 */
[----:B------:R3:W-:Y:S03]  /*e510*/  MUFU.EX2 R142, R88 ;  /* 0x00000058008e7308 */ /* 0x0007e60000000800 */
[----:B-1----:R-:W-:Y:S07]  /*e520*/  FFMA.FTZ R84, R174, c[0x0][0x2d0], -R75 ;  /* 0x0000b400ae547a23 */ /* 0x002fee000001084b */
[----:B------:R1:W-:Y:S01]  /*e530*/  MUFU.EX2 R143, R84 ;  /* 0x00000054008f7308 */ /* 0x0003e20000000800 */
[----:B--2---:R-:W-:Y:S09]  /*e540*/  FFMA.FTZ R92, R169, c[0x0][0x2d0], -R97 ;  /* 0x0000b400a95c7a23 */ /* 0x004ff20000010861 */
[----:B------:R2:W-:Y:S01]  /*e550*/  MUFU.EX2 R238, R92 ;  /* 0x0000005c00ee7308 */ /* 0x0005e20000000800 */
[--C-:B---3--:R-:W-:Y:S09]  /*e560*/  FFMA.FTZ R88, R175, c[0x0][0x2d0], -R96.reuse ;  /* 0x0000b400af587a23 */ /* 0x108ff20000010860 */
[----:B------:R3:W4:Y:S01]  /*e570*/  MUFU.EX2 R141, R88 ;  /* 0x00000058008d7308 */ /* 0x0007220000000800 */
[----:B-1----:R-:W-:Y:S09]  /*e580*/  FFMA.FTZ R84, R99, c[0x0][0x2d0], -R96 ;  /* 0x0000b40063547a23 */ /* 0x002ff20000010860 */
[----:B------:R1:W-:Y:S01]  /*e590*/  MUFU.EX2 R137, R84 ;  /* 0x0000005400897308 */ /* 0x0003e20000000800 */
[----:B--2---:R-:W-:Y:S09]  /*e5a0*/  FFMA.FTZ R92, R181, c[0x0][0x2d0], -R75 ;  /* 0x0000b400b55c7a23 */ /* 0x004ff2000001084b */
[----:B------:R2:W-:Y:S01]  /*e5b0*/  MUFU.EX2 R145, R92 ;  /* 0x0000005c00917308 */ /* 0x0005e20000000800 */
[--C-:B---3--:R-:W-:Y:S09]  /*e5c0*/  FFMA.FTZ R88, R178, c[0x0][0x2d0], -R74.reuse ;  /* 0x0000b400b2587a23 */ /* 0x108ff2000001084a */
[----:B------:R3:W-:Y:S01]  /*e5d0*/  MUFU.EX2 R251, R88 ;  /* 0x0000005800fb7308 */ /* 0x0007e20000000800 */
[----:B-1----:R-:W1:Y:S08]  /*e5e0*/  LDSM.16.MT88.4 R84, [R211+0x900] ;  /* 0x00090000d354783b */ /* 0x002e700000004200 */
[----:B--2---:R-:W-:Y:S01]  /*e5f0*/  LDSM.16.MT88.4 R92, [R210+0x1100] ;  /* 0x00110000d25c783b */ /* 0x004fe20000004200 */
[--C-:B---3--:R-:W-:Y:S04]  /*e600*/  FFMA.FTZ R88, R98, c[0x0][0x2d0], -R97.reuse ;  /* 0x0000b40062587a23 */ /* 0x108fe80000010861 */
[----:B------:R2:W3:Y:S01]  /*e610*/  MUFU.EX2 R140, R88 ;  /* 0x00000058008c7308 */ /* 0x0004e20000000800 */
[-C--:B-1----:R-:W-:Y:S08]  /*e620*/  HMMA.16816.F32.BF16 R52, R76, R84.reuse, R52 ;  /* 0x000000544c34723c */ /* 0x082ff00000041834 */
[C---:B------:R-:W-:Y:S01]  /*e630*/  HMMA.16816.F32.BF16 R56, R80.reuse, R84, R56 ;  /* 0x000000545038723c */ /* 0x040fe20000041838 */
[----:B--2---:R-:W1:Y:S06]  /*e640*/  LDSM.16.MT88.4 R88, [R209+0x1100] ;  /* 0x00110000d158783b */ /* 0x004e6c0000004200 */
[----:B------:R-:W-:Y:S01]  /*e650*/  FFMA.FTZ R84, R172, c[0x0][0x2d0], -R97 ;  /* 0x0000b400ac547a23 */ /* 0x000fe20000010861 */
[-C--:B------:R-:W-:Y:S03]  /*e660*/  HMMA.16816.F32.BF16 R60, R80, R86.reuse, R60 ;  /* 0x00000056503c723c */ /* 0x080fe6000004183c */
[----:B------:R2:W5:Y:S04]  /*e670*/  MUFU.EX2 R236, R84 ;  /* 0x0000005400ec7308 */ /* 0x0005680000000800 */
[--C-:B------:R-:W-:Y:S01]  /*e680*/  FFMA.FTZ R80, R184, c[0x0][0x2d0], -R74.reuse ;  /* 0x0000b400b8507a23 */ /* 0x100fe2000001084a */
[----:B------:R-:W-:Y:S01]  /*e690*/  HMMA.16816.F32.BF16 R64, R76, R86, R64 ;  /* 0x000000564c40723c */ /* 0x000fe20000041840 */
[----:B----4-:R-:W-:Y:S03]  /*e6a0*/  F2FP.BF16.PACK_AB R82, R141, R142 ;  /* 0x0000008e8d52723e */ /* 0x010fe600000010ff */
[----:B---3--:R-:W-:Y:S01]  /*e6b0*/  F2FP.BF16.PACK_AB R81, R240, R140 ;  /* 0x0000008cf051723e */ /* 0x008fe200000010ff */
[----:B------:R3:W-:Y:S02]  /*e6c0*/  MUFU.EX2 R147, R80 ;  /* 0x0000005000937308 */ /* 0x0007e40000000800 */
[----:B------:R-:W-:Y:S02]  /*e6d0*/  F2FP.BF16.PACK_AB R76, R106, R122 ;  /* 0x0000007a6a4c723e */ /* 0x000fe400000010ff */
[----:B------:R-:W-:Y:S03]  /*e6e0*/  F2FP.BF16.PACK_AB R77, R138, R139 ;  /* 0x0000008b8a4d723e */ /* 0x000fe600000010ff */
[----:B------:R-:W-:Y:S02]  /*e6f0*/  F2FP.BF16.PACK_AB R78, R125, R163 ;  /* 0x000000a37d4e723e */ /* 0x000fe400000010ff */
[----:B------:R-:W-:Y:S01]  /*e700*/  F2FP.BF16.PACK_AB R79, R143, R252 ;  /* 0x000000fc8f4f723e */ /* 0x000fe200000010ff */
[----:B--2---:R-:W2:Y:S01]  /*e710*/  LDSM.16.MT88.4 R84, [R212+0x1100] ;  /* 0x00110000d454783b */ /* 0x004ea20000004200 */
[----:B-----5:R-:W-:Y:S05]  /*e720*/  F2FP.BF16.PACK_AB R83, R236, R238 ;  /* 0x000000eeec53723e */ /* 0x020fea00000010ff */
[-C--:B-1----:R-:W-:Y:S01]  /*e730*/  HMMA.16816.F32.BF16 R4, R76, R88.reuse, R4 ;  /* 0x000000584c04723c */ /* 0x082fe20000041804 */
[--C-:B---3--:R-:W-:Y:S04]  /*e740*/  FFMA.FTZ R80, R179, c[0x0][0x2d0], -R75.reuse ;  /* 0x0000b400b3507a23 */ /* 0x108fe8000001084b */
[----:B------:R1:W-:Y:S02]  /*e750*/  MUFU.EX2 R146, R80 ;  /* 0x0000005000927308 */ /* 0x0003e40000000800 */
[----:B-1----:R-:W-:Y:S07]  /*e760*/  F2FP.BF16.PACK_AB R80, R136, R137 ;  /* 0x000000898850723e */ /* 0x002fee00000010ff */
[C---:B------:R-:W-:Y:S07]  /*e770*/  HMMA.16816.F32.BF16 R8, R80.reuse, R88, R8 ;  /* 0x000000585008723c */ /* 0x040fee0000041808 */
[--C-:B------:R-:W-:Y:S01]  /*e780*/  FFMA.FTZ R88, R195, c[0x0][0x2d0], -R74.reuse ;  /* 0x0000b400c3587a23 */ /* 0x100fe2000001084a */
[-C--:B------:R-:W-:Y:S03]  /*e790*/  HMMA.16816.F32.BF16 R12, R80, R90.reuse, R12 ;  /* 0x0000005a500c723c */ /* 0x080fe6000004180c */
[----:B------:R1:W-:Y:S05]  /*e7a0*/  MUFU.EX2 R235, R88 ;  /* 0x0000005800eb7308 */ /* 0x0003ea0000000800 */
[C---:B------:R-:W-:Y:S08]  /*e7b0*/  HMMA.16816.F32.BF16 R16, R76.reuse, R90, R16 ;  /* 0x0000005a4c10723c */ /* 0x040ff00000041810 */
[-C--:B--2---:R-:W-:Y:S08]  /*e7c0*/  HMMA.16816.F32.BF16 R20, R76, R84.reuse, R20 ;  /* 0x000000544c14723c */ /* 0x084ff00000041814 */
[C---:B------:R-:W-:Y:S01]  /*e7d0*/  HMMA.16816.F32.BF16 R24, R80.reuse, R84, R24 ;  /* 0x000000545018723c */ /* 0x040fe20000041818 */
[----:B-1----:R-:W-:Y:S06]  /*e7e0*/  FFMA.FTZ R88, R196, c[0x0][0x2d0], -R74 ;  /* 0x0000b400c4587a23 */ /* 0x002fec000001084a */
[--C-:B------:R-:W-:Y:S01]  /*e7f0*/  FFMA.FTZ R84, R185, c[0x0][0x2d0], -R96.reuse ;  /* 0x0000b400b9547a23 */ /* 0x100fe20000010860 */
[-C--:B------:R-:W-:Y:S01]  /*e800*/  HMMA.16816.F32.BF16 R28, R80, R86.reuse, R28 ;  /* 0x00000056501c723c */ /* 0x080fe2000004181c */
[----:B------:R1:W-:Y:S07]  /*e810*/  MUFU.EX2 R196, R88 ;  /* 0x0000005800c47308 */ /* 0x0003ee0000000800 */
[C---:B------:R-:W-:Y:S03]  /*e820*/  HMMA.16816.F32.BF16 R32, R76.reuse, R86, R32 ;  /* 0x000000564c20723c */ /* 0x040fe60000041820 */
[----:B------:R2:W-:Y:S05]  /*e830*/  MUFU.EX2 R144, R84 ;  /* 0x0000005400907308 */ /* 0x0005ea0000000800 */
[-C--:B------:R-:W-:Y:S08]  /*e840*/  HMMA.16816.F32.BF16 R36, R76, R92.reuse, R36 ;  /* 0x0000005c4c24723c */ /* 0x080ff00000041824 */
[C---:B------:R-:W-:Y:S01]  /*e850*/  HMMA.16816.F32.BF16 R40, R80.reuse, R92, R40 ;  /* 0x0000005c5028723c */ /* 0x040fe20000041828 */
[----:B-1----:R-:W-:Y:S04]  /*e860*/  FFMA.FTZ R88, R190, c[0x0][0x2d0], -R75 ;  /* 0x0000b400be587a23 */ /* 0x002fe8000001084b */
[----:B------:R1:W-:Y:S02]  /*e870*/  MUFU.EX2 R195, R88 ;  /* 0x0000005800c37308 */ /* 0x0003e40000000800 */
[----:B------:R-:W-:Y:S01]  /*e880*/  FFMA.FTZ R92, R183, c[0x0][0x2d0], -R97 ;  /* 0x0000b400b75c7a23 */ /* 0x000fe20000010861 */
[-C--:B------:R-:W-:Y:S01]  /*e890*/  HMMA.16816.F32.BF16 R44, R80, R94.reuse, R44 ;  /* 0x0000005e502c723c */ /* 0x080fe2000004182c */
[----:B------:R-:W-:Y:S03]  /*e8a0*/  MOV R183, R101 ;  /* 0x0000006500b77202 */ /* 0x000fe60000000f00 */
[--C-:B--2---:R-:W-:Y:S03]  /*e8b0*/  FFMA.FTZ R84, R188, c[0x0][0x2d0], -R96.reuse ;  /* 0x0000b400bc547a23 */ /* 0x104fe60000010860 */
[----:B------:R2:W-:Y:S01]  /*e8c0*/  MUFU.EX2 R155, R92 ;  /* 0x0000005c009b7308 */ /* 0x0005e20000000800 */
[C---:B------:R-:W-:Y:S09]  /*e8d0*/  HMMA.16816.F32.BF16 R48, R76.reuse, R94, R48 ;  /* 0x0000005e4c30723c */ /* 0x040ff20000041830 */
[----:B------:R3:W-:Y:S03]  /*e8e0*/  MUFU.EX2 R190, R84 ;  /* 0x0000005400be7308 */ /* 0x0007e60000000800 */
[----:B-1----:R-:W-:Y:S07]  /*e8f0*/  FFMA.FTZ R88, R192, c[0x0][0x2d0], -R75 ;  /* 0x0000b400c0587a23 */ /* 0x002fee000001084b */
[----:B------:R1:W-:Y:S01]  /*e900*/  MUFU.EX2 R192, R88 ;  /* 0x0000005800c07308 */ /* 0x0003e20000000800 */
[----:B--2---:R-:W-:Y:S09]  /*e910*/  FFMA.FTZ R92, R186, c[0x0][0x2d0], -R97 ;  /* 0x0000b400ba5c7a23 */ /* 0x004ff20000010861 */
[----:B------:R2:W-:Y:S01]  /*e920*/  MUFU.EX2 R154, R92 ;  /* 0x0000005c009a7308 */ /* 0x0005e20000000800 */
[--C-:B---3--:R-:W-:Y:S01]  /*e930*/  FFMA.FTZ R84, R189, c[0x0][0x2d0], -R96.reuse ;  /* 0x0000b400bd547a23 */ /* 0x108fe20000010860 */
[----:B------:R-:W-:Y:S08]  /*e940*/  MOV R189, R103 ;  /* 0x0000006700bd7202 */ /* 0x000ff00000000f00 */
[----:B------:R3:W-:Y:S01]  /*e950*/  MUFU.EX2 R185, R84 ;  /* 0x0000005400b97308 */ /* 0x0007e20000000800 */
[----:B-1----:R-:W1:Y:S01]  /*e960*/  LDSM.16.MT88.4 R88, [R211+0x1100] ;  /* 0x00110000d358783b */ /* 0x002e620000004200 */
[----:B--2---:R-:W-:Y:S01]  /*e970*/  FFMA.FTZ R92, R203, c[0x0][0x2d0], -R75 ;  /* 0x0000b400cb5c7a23 */ /* 0x004fe2000001084b */
[----:B------:R-:W-:Y:S07]  /*e980*/  MOV R203, R113 ;  /* 0x0000007100cb7202 */ /* 0x000fee0000000f00 */
[----:B------:R2:W-:Y:S01]  /*e990*/  MUFU.EX2 R178, R92 ;  /* 0x0000005c00b27308 */ /* 0x0005e20000000800 */
[----:B---3--:R-:W-:Y:S02]  /*e9a0*/  FFMA.FTZ R84, R191, c[0x0][0x2d0], -R96 ;  /* 0x0000b400bf547a23 */ /* 0x008fe40000010860 */
[----:B------:R-:W-:Y:S07]  /*e9b0*/  IMAD.MOV.U32 R191, RZ, RZ, R102 ;  /* 0x000000ffffbf7224 */ /* 0x000fee00078e0066 */
[----:B------:R3:W4:Y:S01]  /*e9c0*/  MUFU.EX2 R188, R84 ;  /* 0x0000005400bc7308 */ /* 0x0007220000000800 */
[----:B--2---:R-:W-:Y:S01]  /*e9d0*/  LDSM.16.MT88.4 R92, [R210+0x1900] ;  /* 0x00190000d25c783b */ /* 0x004fe20000004200 */
[-C--:B-1----:R-:W-:Y:S08]  /*e9e0*/  HMMA.16816.F32.BF16 R52, R76, R88.reuse, R52 ;  /* 0x000000584c34723c */ /* 0x082ff00000041834 */
[C---:B------:R-:W-:Y:S01]  /*e9f0*/  HMMA.16816.F32.BF16 R56, R80.reuse, R88, R56 ;  /* 0x000000585038723c */ /* 0x040fe20000041838 */
[----:B---3--:R-:W-:Y:S02]  /*ea00*/  FFMA.FTZ R84, R197, c[0x0][0x2d0], -R74 ;  /* 0x0000b400c5547a23 */ /* 0x008fe4000001084a */
[----:B------:R-:W2:Y:S02]  /*ea10*/  LDL.LU R197, [R1+0x18] ;  /* 0x0000180001c57983 */ /* 0x000ea40000300800 */
[----:B------:R1:W-:Y:S02]  /*ea20*/  MUFU.EX2 R184, R84 ;  /* 0x0000005400b87308 */ /* 0x0003e40000000800 */
[----:B------:R-:W3:Y:S01]  /*ea30*/  LDL.LU R186, [R1+0x14] ;  /* 0x0000140001ba7983 */ /* 0x000ee20000300800 */
[-C--:B------:R-:W-:Y:S01]  /*ea40*/  HMMA.16816.F32.BF16 R60, R80, R90.reuse, R60 ;  /* 0x0000005a503c723c */ /* 0x080fe2000004183c */
[----:B------:R-:W-:Y:S03]  /*ea50*/  FFMA.FTZ R88, R187, c[0x0][0x2d0], -R97 ;  /* 0x0000b400bb587a23 */ /* 0x000fe60000010861 */
[----:B------:R-:W-:Y:S03]  /*ea60*/  IMAD.MOV.U32 R187, RZ, RZ, R100 ;  /* 0x000000ffffbb7224 */ /* 0x000fe600078e0064 */
[--C-:B------:R-:W-:Y:S01]  /*ea70*/  FFMA.FTZ R80, R206, c[0x0][0x2d0], -R74.reuse ;  /* 0x0000b400ce507a23 */ /* 0x100fe2000001084a */
[----:B------:R-:W-:Y:S01]  /*ea80*/  HMMA.16816.F32.BF16 R64, R76, R90, R64 ;  /* 0x0000005a4c40723c */ /* 0x000fe20000041840 */
[----:B----4-:R-:W-:Y:S02]  /*ea90*/  F2FP.BF16.PACK_AB R82, R188, R185 ;  /* 0x000000b9bc52723e */ /* 0x010fe400000010ff */
[----:B------:R4:W-:Y:S01]  /*eaa0*/  MUFU.EX2 R179, R80 ;  /* 0x0000005000b37308 */ /* 0x0009e20000000800 */
[----:B------:R-:W-:Y:S03]  /*eab0*/  IMAD.MOV.U32 R206, RZ, RZ, R111 ;  /* 0x000000ffffce7224 */ /* 0x000fe600078e006f */
[----:B------:R-:W-:Y:S02]  /*eac0*/  F2FP.BF16.PACK_AB R76, R147, R251 ;  /* 0x000000fb934c723e */ /* 0x000fe400000010ff */
[----:B------:R-:W-:Y:S03]  /*ead0*/  F2FP.BF16.PACK_AB R77, R145, R146 ;  /* 0x00000092914d723e */ /* 0x000fe600000010ff */
[----:B------:R-:W-:Y:S01]  /*eae0*/  F2FP.BF16.PACK_AB R78, R196, R235 ;  /* 0x000000ebc44e723e */ /* 0x000fe200000010ff */
[----:B-1----:R-:W-:Y:S01]  /*eaf0*/  FFMA.FTZ R84, R180, c[0x0][0x2d0], -R97 ;  /* 0x0000b400b4547a23 */ /* 0x002fe20000010861 */
[----:B------:R-:W-:Y:S01]  /*eb00*/  F2FP.BF16.PACK_AB R79, R192, R195 ;  /* 0x000000c3c04f723e */ /* 0x000fe200000010ff */
[----:B------:R-:W1:Y:S10]  /*eb10*/  MUFU.EX2 R180, R88 ;  /* 0x0000005800b47308 */ /* 0x000e740000000800 */
[----:B------:R5:W5:Y:S01]  /*eb20*/  MUFU.EX2 R181, R84 ;  /* 0x0000005400b57308 */ /* 0x000b620000000800 */
[--C-:B----4-:R-:W-:Y:S01]  /*eb30*/  FFMA.FTZ R80, R200, c[0x0][0x2d0], -R75.reuse ;  /* 0x0000b400c8507a23 */ /* 0x110fe2000001084b */
[----:B------:R-:W-:Y:S08]  /*eb40*/  MOV R200, R112 ;  /* 0x0000007000c87202 */ /* 0x000ff00000000f00 */
[----:B------:R4:W-:Y:S01]  /*eb50*/  MUFU.EX2 R153, R80 ;  /* 0x0000005000997308 */ /* 0x0009e20000000800 */
[----:B-1----:R-:W-:Y:S01]  /*eb60*/  F2FP.BF16.PACK_AB R83, R180, R154 ;  /* 0x0000009ab453723e */ /* 0x002fe200000010ff */
[----:B------:R-:W-:Y:S08]  /*eb70*/  LDSM.16.MT88.4 R88, [R212+0x1900] ;  /* 0x00190000d458783b */ /* 0x000ff00000004200 */
[----:B-----5:R-:W1:Y:S01]  /*eb80*/  LDSM.16.MT88.4 R84, [R209+0x1900] ;  /* 0x00190000d154783b */ /* 0x020e620000004200 */
[----:B------:R-:W-:Y:S02]  /*eb90*/  F2FP.BF16.PACK_AB R81, R155, R181 ;  /* 0x000000b59b51723e */ /* 0x000fe400000010ff */
[----:B----4-:R-:W-:Y:S01]  /*eba0*/  F2FP.BF16.PACK_AB R80, R190, R144 ;  /* 0x00000090be50723e */ /* 0x010fe200000010ff */
[-C--:B-1----:R-:W-:Y:S08]  /*ebb0*/  HMMA.16816.F32.BF16 R4, R76, R84.reuse, R4 ;  /* 0x000000544c04723c */ /* 0x082ff00000041804 */
[C---:B------:R-:W-:Y:S07]  /*ebc0*/  HMMA.16816.F32.BF16 R8, R80.reuse, R84, R8 ;  /* 0x000000545008723c */ /* 0x040fee0000041808 */
[----:B------:R-:W-:Y:S01]  /*ebd0*/  FFMA.FTZ R84, R232, c[0x0][0x2d0], -R74 ;  /* 0x0000b400e8547a23 */ /* 0x000fe2000001084a */
[-C--:B------:R-:W-:Y:S01]  /*ebe0*/  HMMA.16816.F32.BF16 R12, R80, R86.reuse, R12 ;  /* 0x00000056500c723c */ /* 0x080fe2000004180c */
[----:B------:R-:W-:Y:S02]  /*ebf0*/  IMAD.MOV.U32 R232, RZ, RZ, R114 ;  /* 0x000000ffffe87224 */ /* 0x000fe400078e0072 */
[----:B------:R1:W-:Y:S05]  /*ec00*/  MUFU.EX2 R159, R84 ;  /* 0x00000054009f7308 */ /* 0x0003ea0000000800 */
[C---:B------:R-:W-:Y:S08]  /*ec10*/  HMMA.16816.F32.BF16 R16, R76.reuse, R86, R16 ;  /* 0x000000564c10723c */ /* 0x040ff00000041810 */
[-C--:B------:R-:W-:Y:S08]  /*ec20*/  HMMA.16816.F32.BF16 R20, R76, R88.reuse, R20 ;  /* 0x000000584c14723c */ /* 0x080ff00000041814 */
[C---:B------:R-:W-:Y:S01]  /*ec30*/  HMMA.16816.F32.BF16 R24, R80.reuse, R88, R24 ;  /* 0x000000585018723c */ /* 0x040fe20000041818 */
[----:B-1----:R-:W-:Y:S03]  /*ec40*/  FFMA.FTZ R84, R233, c[0x0][0x2d0], -R74 ;  /* 0x0000b400e9547a23 */ /* 0x002fe6000001084a */
[----:B------:R-:W-:Y:S03]  /*ec50*/  MOV R233, R115 ;  /* 0x0000007300e97202 */ /* 0x000fe60000000f00 */
[----:B------:R-:W-:Y:S01]  /*ec60*/  FFMA.FTZ R88, R205, c[0x0][0x2d0], -R96 ;  /* 0x0000b400cd587a23 */ /* 0x000fe20000010860 */
[-C--:B------:R-:W-:Y:S01]  /*ec70*/  HMMA.16816.F32.BF16 R28, R80, R90.reuse, R28 ;  /* 0x0000005a501c723c */ /* 0x080fe2000004181c */
[----:B------:R1:W-:Y:S03]  /*ec80*/  MUFU.EX2 R177, R84 ;  /* 0x0000005400b17308 */ /* 0x0003e60000000800 */
[----:B------:R-:W-:Y:S04]  /*ec90*/  MOV R205, R150 ;  /* 0x0000009600cd7202 */ /* 0x000fe80000000f00 */
[C---:B------:R-:W-:Y:S03]  /*eca0*/  HMMA.16816.F32.BF16 R32, R76.reuse, R90, R32 ;  /* 0x0000005a4c20723c */ /* 0x040fe60000041820 */
[----:B------:R4:W-:Y:S05]  /*ecb0*/  MUFU.EX2 R157, R88 ;  /* 0x00000058009d7308 */ /* 0x0009ea0000000800 */
[-C--:B------:R-:W-:Y:S08]  /*ecc0*/  HMMA.16816.F32.BF16 R36, R76, R92.reuse, R36 ;  /* 0x0000005c4c24723c */ /* 0x080ff00000041824 */
[C---:B------:R-:W-:Y:S01]  /*ecd0*/  HMMA.16816.F32.BF16 R40, R80.reuse, R92, R40 ;  /* 0x0000005c5028723c */ /* 0x040fe20000041828 */
[----:B-1----:R-:W-:Y:S03]  /*ece0*/  FFMA.FTZ R84, R230, c[0x0][0x2d0], -R75 ;  /* 0x0000b400e6547a23 */ /* 0x002fe6000001084b */
[----:B------:R-:W-:Y:S01]  /*ecf0*/  IMAD.MOV.U32 R230, RZ, RZ, R120 ;  /* 0x000000ffffe67224 */ /* 0x000fe200078e0078 */
[----:B------:R1:W-:Y:S01]  /*ed00*/  MUFU.EX2 R158, R84 ;  /* 0x00000054009e7308 */ /* 0x0003e20000000800 */
[----:B------:R-:W-:Y:S02]  /*ed10*/  IMAD.MOV.U32 R120, RZ, RZ, R108 ;  /* 0x000000ffff787224 */ /* 0x000fe400078e006c */
[-C--:B------:R-:W-:Y:S01]  /*ed20*/  HMMA.16816.F32.BF16 R44, R80, R94.reuse, R44 ;  /* 0x0000005e502c723c */ /* 0x080fe2000004182c */
[----:B------:R-:W-:Y:S03]  /*ed30*/  FFMA.FTZ R92, R201, c[0x0][0x2d0], -R97 ;  /* 0x0000b400c95c7a23 */ /* 0x000fe60000010861 */
[----:B----4-:R-:W-:Y:S02]  /*ed40*/  FFMA.FTZ R88, R207, c[0x0][0x2d0], -R96 ;  /* 0x0000b400cf587a23 */ /* 0x010fe40000010860 */
[----:B------:R-:W-:Y:S01]  /*ed50*/  IMAD.MOV.U32 R207, RZ, RZ, R160 ;  /* 0x000000ffffcf7224 */ /* 0x000fe200078e00a0 */
[----:B------:R4:W-:Y:S01]  /*ed60*/  MUFU.EX2 R172, R92 ;  /* 0x0000005c00ac7308 */ /* 0x0009e20000000800 */
[C---:B------:R-:W-:Y:S09]  /*ed70*/  HMMA.16816.F32.BF16 R48, R76.reuse, R94, R48 ;  /* 0x0000005e4c30723c */ /* 0x040ff20000041830 */
[----:B------:R5:W-:Y:S03]  /*ed80*/  MUFU.EX2 R175, R88 ;  /* 0x0000005800af7308 */ /* 0x000be60000000800 */
[----:B-1----:R-:W-:Y:S02]  /*ed90*/  FFMA.FTZ R84, R231, c[0x0][0x2d0], -R75 ;  /* 0x0000b400e7547a23 */ /* 0x002fe4000001084b */
[----:B------:R-:W-:Y:S01]  /*eda0*/  IMAD.MOV.U32 R231, RZ, RZ, R189 ;  /* 0x000000ffffe77224 */ /* 0x000fe200078e00bd */
[----:B------:R-:W-:Y:S04]  /*edb0*/  MOV R189, R163 ;  /* 0x000000a300bd7202 */ /* 0x000fe80000000f00 */
[----:B------:R1:W-:Y:S01]  /*edc0*/  MUFU.EX2 R176, R84 ;  /* 0x0000005400b07308 */ /* 0x0003e20000000800 */
[----:B----4-:R-:W-:Y:S09]  /*edd0*/  FFMA.FTZ R92, R202, c[0x0][0x2d0], -R97 ;  /* 0x0000b400ca5c7a23 */ /* 0x010ff20000010861 */
[----:B------:R4:W-:Y:S01]  /*ede0*/  MUFU.EX2 R171, R92 ;  /* 0x0000005c00ab7308 */ /* 0x0009e20000000800 */
[--C-:B-----5:R-:W-:Y:S01]  /*edf0*/  FFMA.FTZ R88, R229, c[0x0][0x2d0], -R96.reuse ;  /* 0x0000b400e5587a23 */ /* 0x120fe20000010860 */
[----:B------:R-:W-:Y:S08]  /*ee00*/  MOV R229, R109 ;  /* 0x0000006d00e57202 */ /* 0x000ff00000000f00 */
[----:B------:R5:W2:Y:S01]  /*ee10*/  MUFU.EX2 R174, R88 ;  /* 0x0000005800ae7308 */ /* 0x000aa20000000800 */
[----:B-1----:R-:W-:Y:S01]  /*ee20*/  FFMA.FTZ R84, R204, c[0x0][0x2d0], -R96 ;  /* 0x0000b400cc547a23 */ /* 0x002fe20000010860 */
[----:B------:R-:W-:Y:S01]  /*ee30*/  MOV R204, R191 ;  /* 0x000000bf00cc7202 */ /* 0x000fe20000000f00 */
[----:B------:R-:W-:Y:S07]  /*ee40*/  IMAD.MOV.U32 R191, RZ, RZ, R162 ;  /* 0x000000ffffbf7224 */ /* 0x000fee00078e00a2 */
[----:B------:R1:W-:Y:S01]  /*ee50*/  MUFU.EX2 R152, R84 ;  /* 0x0000005400987308 */ /* 0x0003e20000000800 */
[----:B----4-:R-:W-:Y:S09]  /*ee60*/  FFMA.FTZ R92, R241, c[0x0][0x2d0], -R75 ;  /* 0x0000b400f15c7a23 */ /* 0x010ff2000001084b */
[----:B------:R4:W-:Y:S01]  /*ee70*/  MUFU.EX2 R103, R92 ;  /* 0x0000005c00677308 */ /* 0x0009e20000000800 */
[--C-:B-----5:R-:W-:Y:S02]  /*ee80*/  FFMA.FTZ R88, R237, c[0x0][0x2d0], -R74.reuse ;  /* 0x0000b400ed587a23 */ /* 0x120fe4000001084a */
[----:B------:R-:W-:Y:S07]  /*ee90*/  IMAD.MOV.U32 R237, RZ, RZ, R105 ;  /* 0x000000ffffed7224 */ /* 0x000fee00078e0069 */
[----:B------:R5:W-:Y:S01]  /*eea0*/  MUFU.EX2 R173, R88 ;  /* 0x0000005800ad7308 */ /* 0x000be20000000800 */
[----:B-1----:R-:W1:Y:S08]  /*eeb0*/  LDSM.16.MT88.4 R84, [R211+0x1900] ;  /* 0x00190000d354783b */ /* 0x002e700000004200 */
[----:B----4-:R-:W-:Y:S01]  /*eec0*/  LDSM.16.MT88.4 R92, [R210+0x2100] ;  /* 0x00210000d25c783b */ /* 0x010fe20000004200 */
[----:B-----5:R-:W-:Y:S01]  /*eed0*/  FFMA.FTZ R88, R198, c[0x0][0x2d0], -R97 ;  /* 0x0000b400c6587a23 */ /* 0x020fe20000010861 */
[----:B------:R-:W-:Y:S02]  /*eee0*/  MOV R198, R121 ;  /* 0x0000007900c67202 */ /* 0x000fe40000000f00 */
[----:B------:R-:W-:Y:S01]  /*eef0*/  MOV R121, R107 ;  /* 0x0000006b00797202 */ /* 0x000fe20000000f00 */
[----:B------:R4:W5:Y:S01]  /*ef00*/  MUFU.EX2 R156, R88 ;  /* 0x00000058009c7308 */ /* 0x0009620000000800 */
[----:B--2---:R-:W-:Y:S01]  /*ef10*/  FFMA.FTZ R68, R68, R197, R183 ;  /* 0x000000c544447223 */ /* 0x004fe200000100b7 */
[----:B------:R-:W-:Y:S01]  /*ef20*/  MOV R183, R106 ;  /* 0x0000006a00b77202 */ /* 0x000fe20000000f00 */
[-C--:B-1----:R-:W-:Y:S01]  /*ef30*/  HMMA.16816.F32.BF16 R52, R76, R84.reuse, R52 ;  /* 0x000000544c34723c */ /* 0x082fe20000041834 */
[----:B---3--:R-:W-:Y:S01]  /*ef40*/  FFMA.FTZ R69, R69, R186, R187 ;  /* 0x000000ba45457223 */ /* 0x008fe200000100bb */
[----:B------:R-:W-:Y:S02]  /*ef50*/  MOV R186, R104 ;  /* 0x0000006800ba7202 */ /* 0x000fe40000000f00 */
[----:B------:R-:W-:Y:S02]  /*ef60*/  MOV R187, R110 ;  /* 0x0000006e00bb7202 */ /* 0x000fe40000000f00 */
[----:B------:R-:W-:Y:S02]  /*ef70*/  MOV R197, R161 ;  /* 0x000000a100c57202 */ /* 0x000fe40000000f00 */
[C---:B------:R-:W-:Y:S01]  /*ef80*/  HMMA.16816.F32.BF16 R56, R80.reuse, R84, R56 ;  /* 0x000000545038723c */ /* 0x040fe20000041838 */
[----:B----4-:R-:W1:Y:S06]  /*ef90*/  LDSM.16.MT88.4 R88, [R209+0x2100] ;  /* 0x00210000d158783b */ /* 0x010e6c0000004200 */
[----:B------:R-:W-:Y:S01]  /*efa0*/  FFMA.FTZ R84, R193, c[0x0][0x2d0], -R97 ;  /* 0x0000b400c1547a23 */ /* 0x000fe20000010861 */
[-C--:B------:R-:W-:Y:S03]  /*efb0*/  HMMA.16816.F32.BF16 R60, R80, R86.reuse, R60 ;  /* 0x00000056503c723c */ /* 0x080fe6000004183c */
[----:B------:R2:W3:Y:S04]  /*efc0*/  MUFU.EX2 R98, R84 ;  /* 0x0000005400627308 */ /* 0x0004e80000000800 */
[--C-:B------:R-:W-:Y:S01]  /*efd0*/  FFMA.FTZ R80, R243, c[0x0][0x2d0], -R74.reuse ;  /* 0x0000b400f3507a23 */ /* 0x100fe2000001084a */
[----:B------:R-:W-:Y:S01]  /*efe0*/  HMMA.16816.F32.BF16 R64, R76, R86, R64 ;  /* 0x000000564c40723c */ /* 0x000fe20000041840 */
[----:B------:R-:W-:Y:S03]  /*eff0*/  F2FP.BF16.PACK_AB R82, R174, R175 ;  /* 0x000000afae52723e */ /* 0x000fe600000010ff */
[----:B-----5:R-:W-:Y:S01]  /*f000*/  F2FP.BF16.PACK_AB R81, R172, R156 ;  /* 0x0000009cac51723e */ /* 0x020fe200000010ff */
[----:B------:R4:W5:Y:S02]  /*f010*/  MUFU.EX2 R170, R80 ;  /* 0x0000005000aa7308 */ /* 0x0009640000000800 */
[----:B------:R-:W-:Y:S02]  /*f020*/  F2FP.BF16.PACK_AB R76, R179, R184 ;  /* 0x000000b8b34c723e */ /* 0x000fe400000010ff */
[----:B------:R-:W-:Y:S03]  /*f030*/  F2FP.BF16.PACK_AB R77, R178, R153 ;  /* 0x00000099b24d723e */ /* 0x000fe600000010ff */
[----:B------:R-:W-:Y:S02]  /*f040*/  F2FP.BF16.PACK_AB R78, R177, R159 ;  /* 0x0000009fb14e723e */ /* 0x000fe400000010ff */
[----:B------:R-:W-:Y:S01]  /*f050*/  F2FP.BF16.PACK_AB R79, R176, R158 ;  /* 0x0000009eb04f723e */ /* 0x000fe200000010ff */
[----:B--2---:R-:W2:Y:S01]  /*f060*/  LDSM.16.MT88.4 R84, [R212+0x2100] ;  /* 0x00210000d454783b */ /* 0x004ea20000004200 */
[----:B---3--:R-:W-:Y:S05]  /*f070*/  F2FP.BF16.PACK_AB R83, R98, R171 ;  /* 0x000000ab6253723e */ /* 0x008fea00000010ff */
[-C--:B-1----:R-:W-:Y:S01]  /*f080*/  HMMA.16816.F32.BF16 R4, R76, R88.reuse, R4 ;  /* 0x000000584c04723c */ /* 0x082fe20000041804 */
[--C-:B----4-:R-:W-:Y:S01]  /*f090*/  FFMA.FTZ R80, R239, c[0x0][0x2d0], -R75.reuse ;  /* 0x0000b400ef507a23 */ /* 0x110fe2000001084b */
[----:B-----5:R-:W-:Y:S03]  /*f0a0*/  F2FP.BF16.PACK_AB R164, R170, R173 ;  /* 0x000000adaaa4723e */ /* 0x020fe600000010ff */
[----:B------:R1:W3:Y:S02]  /*f0b0*/  MUFU.EX2 R169, R80 ;  /* 0x0000005000a97308 */ /* 0x0002e40000000800 */
[----:B-1----:R-:W-:Y:S02]  /*f0c0*/  F2FP.BF16.PACK_AB R80, R157, R152 ;  /* 0x000000989d50723e */ /* 0x002fe400000010ff */
[----:B---3--:R-:W-:Y:S05]  /*f0d0*/  F2FP.BF16.PACK_AB R165, R103, R169 ;  /* 0x000000a967a5723e */ /* 0x008fea00000010ff */
[C---:B------:R-:W-:Y:S07]  /*f0e0*/  HMMA.16816.F32.BF16 R8, R80.reuse, R88, R8 ;  /* 0x000000585008723c */ /* 0x040fee0000041808 */
[--C-:B------:R-:W-:Y:S01]  /*f0f0*/  FFMA.FTZ R88, R249, c[0x0][0x2d0], -R74.reuse ;  /* 0x0000b400f9587a23 */ /* 0x100fe2000001084a */
[-C--:B------:R-:W-:Y:S01]  /*f100*/  HMMA.16816.F32.BF16 R12, R80, R90.reuse, R12 ;  /* 0x0000005a500c723c */ /* 0x080fe2000004180c */
[----:B------:R-:W-:Y:S02]  /*f110*/  FFMA.FTZ R74, R250, c[0x0][0x2d0], -R74 ;  /* 0x0000b400fa4a7a23 */ /* 0x000fe4000001084a */
[----:B------:R1:W-:Y:S05]  /*f120*/  MUFU.EX2 R168, R88 ;  /* 0x0000005800a87308 */ /* 0x0003ea0000000800 */
[C---:B------:R-:W-:Y:S05]  /*f130*/  HMMA.16816.F32.BF16 R16, R76.reuse, R90, R16 ;  /* 0x0000005a4c10723c */ /* 0x040fea0000041810 */
[----:B------:R3:W4:Y:S03]  /*f140*/  MUFU.EX2 R102, R74 ;  /* 0x0000004a00667308 */ /* 0x0007260000000800 */
[-C--:B--2---:R-:W-:Y:S08]  /*f150*/  HMMA.16816.F32.BF16 R20, R76, R84.reuse, R20 ;  /* 0x000000544c14723c */ /* 0x084ff00000041814 */
[C---:B------:R-:W-:Y:S01]  /*f160*/  HMMA.16816.F32.BF16 R24, R80.reuse, R84, R24 ;  /* 0x000000545018723c */ /* 0x040fe20000041818 */
[----:B-1----:R-:W1:Y:S07]  /*f170*/  LDSM.16.MT88.4 R88, [R211+0x2100] ;  /* 0x00210000d358783b */ /* 0x002e6e0000004200 */
[-C--:B------:R-:W-:Y:S01]  /*f180*/  HMMA.16816.F32.BF16 R28, R80, R86.reuse, R28 ;  /* 0x00000056501c723c */ /* 0x080fe2000004181c */
[--C-:B---3--:R-:W-:Y:S03]  /*f190*/  FFMA.FTZ R74, R247, c[0x0][0x2d0], -R75.reuse ;  /* 0x0000b400f74a7a23 */ /* 0x108fe6000001084b */
[----:B----4-:R-:W-:Y:S01]  /*f1a0*/  F2FP.BF16.PACK_AB R166, R102, R168 ;  /* 0x000000a866a6723e */ /* 0x010fe200000010ff */
[----:B------:R-:W-:Y:S03]  /*f1b0*/  FFMA.FTZ R75, R248, c[0x0][0x2d0], -R75 ;  /* 0x0000b400f84b7a23 */ /* 0x000fe6000001084b */
[C---:B------:R-:W-:Y:S01]  /*f1c0*/  HMMA.16816.F32.BF16 R32, R76.reuse, R86, R32 ;  /* 0x000000564c20723c */ /* 0x040fe20000041820 */
[----:B------:R2:W-:Y:S07]  /*f1d0*/  MUFU.EX2 R101, R74 ;  /* 0x0000004a00657308 */ /* 0x0005ee0000000800 */
[-C--:B------:R-:W-:Y:S03]  /*f1e0*/  HMMA.16816.F32.BF16 R36, R76, R92.reuse, R36 ;  /* 0x0000005c4c24723c */ /* 0x080fe60000041824 */
[----:B------:R-:W3:Y:S05]  /*f1f0*/  MUFU.EX2 R100, R75 ;  /* 0x0000004b00647308 */ /* 0x000eea0000000800 */
[C---:B------:R-:W-:Y:S08]  /*f200*/  HMMA.16816.F32.BF16 R40, R80.reuse, R92, R40 ;  /* 0x0000005c5028723c */ /* 0x040ff00000041828 */
[-C--:B------:R-:W-:Y:S01]  /*f210*/  HMMA.16816.F32.BF16 R44, R80, R94.reuse, R44 ;  /* 0x0000005e502c723c */ /* 0x080fe2000004182c */
[--C-:B--2---:R-:W-:Y:S04]  /*f220*/  FFMA.FTZ R74, R242, c[0x0][0x2d0], -R96.reuse ;  /* 0x0000b400f24a7a23 */ /* 0x104fe80000010860 */
[----:B------:R2:W-:Y:S03]  /*f230*/  MUFU.EX2 R99, R74 ;  /* 0x0000004a00637308 */ /* 0x0005e60000000800 */
[C---:B------:R-:W-:Y:S01]  /*f240*/  HMMA.16816.F32.BF16 R48, R76.reuse, R94, R48 ;  /* 0x0000005e4c30723c */ /* 0x040fe20000041830 */
[----:B---3--:R-:W-:Y:S07]  /*f250*/  F2FP.BF16.PACK_AB R167, R100, R101 ;  /* 0x0000006564a7723e */ /* 0x008fee00000010ff */
[-C--:B-1----:R-:W-:Y:S08]  /*f260*/  HMMA.16816.F32.BF16 R52, R76, R88.reuse, R52 ;  /* 0x000000584c34723c */ /* 0x082ff00000041834 */
[C---:B------:R-:W-:Y:S01]  /*f270*/  HMMA.16816.F32.BF16 R56, R80.reuse, R88, R56 ;  /* 0x000000585038723c */ /* 0x040fe20000041838 */
[--C-:B--2---:R-:W-:Y:S07]  /*f280*/  FFMA.FTZ R74, R244, c[0x0][0x2d0], -R96.reuse ;  /* 0x0000b400f44a7a23 */ /* 0x104fee0000010860 */
[-C--:B------:R-:W-:Y:S01]  /*f290*/  HMMA.16816.F32.BF16 R60, R80, R90.reuse, R60 ;  /* 0x0000005a503c723c */ /* 0x080fe2000004183c */
[----:B------:R1:W2:Y:S07]  /*f2a0*/  MUFU.EX2 R85, R74 ;  /* 0x0000004a00557308 */ /* 0x0002ae0000000800 */
[----:B------:R-:W-:Y:S01]  /*f2b0*/  HMMA.16816.F32.BF16 R64, R76, R90, R64 ;  /* 0x0000005a4c40723c */ /* 0x000fe20000041840 */
[----:B------:R-:W3:Y:S07]  /*f2c0*/  LDL.LU R76, [R1+0x1c] ;  /* 0x00001c00014c7983 */ /* 0x000eee0000300800 */
[-C--:B------:R-:W-:Y:S07]  /*f2d0*/  HMMA.16816.F32.BF16 R104, R164, R116.reuse, R4 ;  /* 0x00000074a468723c */ /* 0x080fee0000041804 */
[----:B------:R-:W-:Y:S01]  /*f2e0*/  FADD.FTZ R4, R231, R69 ;  /* 0x00000045e7047221 */ /* 0x000fe20000010000 */
[----:B------:R-:W-:Y:S01]  /*f2f0*/  MOV R231, R148 ;  /* 0x0000009400e77202 */ /* 0x000fe20000000f00 */
[--C-:B-1----:R-:W-:Y:S03]  /*f300*/  FFMA.FTZ R74, R245, c[0x0][0x2d0], -R96.reuse ;  /* 0x0000b400f54a7a23 */ /* 0x102fe60000010860 */
[----:B------:R-:W-:Y:S01]  /*f310*/  FFMA.FTZ R96, R246, c[0x0][0x2d0], -R96 ;  /* 0x0000b400f6607a23 */ /* 0x000fe20000010860 */
[----:B------:R1:W-:Y:S01]  /*f320*/  MUFU.EX2 R86, R74 ;  /* 0x0000004a00567308 */ /* 0x0003e20000000800 */
[----:B------:R-:W-:Y:S01]  /*f330*/  FADD.FTZ R6, R151, R68 ;  /* 0x0000004497067221 */ /* 0x000fe20000010000 */
[----:B--2---:R-:W-:Y:S01]  /*f340*/  F2FP.BF16.PACK_AB R160, R85, R99 ;  /* 0x0000006355a0723e */ /* 0x004fe200000010ff */
[----:B------:R-:W-:Y:S01]  /*f350*/  FADD.FTZ R4, R230, R4 ;  /* 0x00000004e6047221 */ /* 0x000fe20000010000 */
[----:B------:R-:W-:Y:S01]  /*f360*/  MOV R230, R232 ;  /* 0x000000e800e67202 */ /* 0x000fe20000000f00 */
[----:B------:R-:W-:Y:S01]  /*f370*/  FADD.FTZ R6, R233, R6 ;  /* 0x00000006e9067221 */ /* 0x000fe20000010000 */
[----:B------:R-:W-:Y:S01]  /*f380*/  MOV R232, R200 ;  /* 0x000000c800e87202 */ /* 0x000fe20000000f00 */
[----:B------:R-:W-:Y:S01]  /*f390*/  IMAD.MOV.U32 R233, RZ, RZ, R203 ;  /* 0x000000ffffe97224 */ /* 0x000fe200078e00cb */
[----:B------:R-:W-:Y:S01]  /*f3a0*/  MOV R203, R206 ;  /* 0x000000ce00cb7202 */ /* 0x000fe20000000f00 */
[----:B------:R-:W-:Y:S01]  /*f3b0*/  FADD.FTZ R4, R237, R4 ;  /* 0x00000004ed047221 */ /* 0x000fe20000010000 */
[----:B------:R-:W2:Y:S01]  /*f3c0*/  MUFU.EX2 R96, R96 ;  /* 0x0000006000607308 */ /* 0x000ea20000000800 */
[----:B------:R-:W-:Y:S01]  /*f3d0*/  IMAD.MOV.U32 R200, RZ, RZ, R187 ;  /* 0x000000ffffc87224 */ /* 0x000fe200078e00bb */
[----:B------:R-:W-:Y:S02]  /*f3e0*/  MOV R206, R123 ;  /* 0x0000007b00ce7202 */ /* 0x000fe40000000f00 */
[----:B------:R-:W-:Y:S01]  /*f3f0*/  MOV R187, R122 ;  /* 0x0000007a00bb7202 */ /* 0x000fe20000000f00 */
[--C-:B-1----:R-:W-:Y:S05]  /*f400*/  FFMA.FTZ R74, R199, c[0x0][0x2d0], -R97.reuse ;  /* 0x0000b400c74a7a23 */ /* 0x102fea0000010861 */
[----:B------:R1:W-:Y:S01]  /*f410*/  MUFU.EX2 R84, R74 ;  /* 0x0000004a00547308 */ /* 0x0003e20000000800 */
[----:B--2---:R-:W-:Y:S01]  /*f420*/  F2FP.BF16.PACK_AB R162, R96, R86 ;  /* 0x0000005660a2723e */ /* 0x004fe200000010ff */
[--C-:B-1----:R-:W-:Y:S08]  /*f430*/  FFMA.FTZ R74, R194, c[0x0][0x2d0], -R97.reuse ;  /* 0x0000b400c24a7a23 */ /* 0x102ff00000010861 */
[----:B------:R1:W2:Y:S02]  /*f440*/  MUFU.EX2 R75, R74 ;  /* 0x0000004a004b7308 */ /* 0x0002a40000000800 */
[--C-:B-1----:R-:W-:Y:S01]  /*f450*/  FFMA.FTZ R74, R182, c[0x0][0x2d0], -R97.reuse ;  /* 0x0000b400b64a7a23 */ /* 0x102fe20000010861 */
[----:B--2---:R-:W-:Y:S01]  /*f460*/  F2FP.BF16.PACK_AB R161, R75, R84 ;  /* 0x000000544ba1723e */ /* 0x004fe200000010ff */
[----:B------:R-:W-:Y:S02]  /*f470*/  FFMA.FTZ R97, R73, c[0x0][0x2d0], -R97 ;  /* 0x0000b40049617a23 */ /* 0x000fe40000010861 */
[----:B------:R-:W2:Y:S04]  /*f480*/  LDL.LU R73, [R1+0x20] ;  /* 0x0000200001497983 */ /* 0x000ea80000300800 */
[----:B------:R-:W-:Y:S10]  /*f490*/  MUFU.EX2 R74, R74 ;  /* 0x0000004a004a7308 */ /* 0x000ff40000000800 */
[----:B------:R-:W1:Y:S02]  /*f4a0*/  MUFU.EX2 R97, R97 ;  /* 0x0000006100617308 */ /* 0x000e640000000800 */
[----:B-1----:R-:W-:Y:S07]  /*f4b0*/  F2FP.BF16.PACK_AB R163, R97, R74 ;  /* 0x0000004a61a3723e */ /* 0x002fee00000010ff */
[C---:B------:R-:W-:Y:S08]  /*f4c0*/  HMMA.16816.F32.BF16 R108, R160.reuse, R116, R8 ;  /* 0x00000074a06c723c */ /* 0x040ff00000041808 */
[-C--:B------:R-:W-:Y:S08]  /*f4d0*/  HMMA.16816.F32.BF16 R112, R160, R118.reuse, R12 ;  /* 0x00000076a070723c */ /* 0x080ff0000004180c */
[C---:B------:R-:W-:Y:S01]  /*f4e0*/  HMMA.16816.F32.BF16 R116, R164.reuse, R118, R16 ;  /* 0x00000076a474723c */ /* 0x040fe20000041810 */
[----:B---3--:R-:W-:Y:S03]  /*f4f0*/  FFMA.FTZ R2, R2, R76, R204 ;  /* 0x0000004c02027223 */ /* 0x008fe600000100cc */
[----:B------:R-:W-:Y:S02]  /*f500*/  IMAD.MOV.U32 R204, RZ, RZ, R149 ;  /* 0x000000ffffcc7224 */ /* 0x000fe400078e0095 */
[----:B------:R-:W-:Y:S01]  /*f510*/  FADD.FTZ R2, R198, R2 ;  /* 0x00000002c6027221 */ /* 0x000fe20000010000 */
[----:B------:R-:W1:Y:S05]  /*f520*/  LDSM.16.MT88.4 R148, [R210+0x2900] ;  /* 0x00290000d294783b */ /* 0x000e6a0000004200 */
[----:B------:R-:W-:Y:S02]  /*f530*/  FADD.FTZ R5, R121, R2 ;  /* 0x0000000279057221 */ /* 0x000fe40000010000 */
[----:B------:R-:W-:Y:S02]  /*f540*/  FADD.FTZ R2, R229, R6 ;  /* 0x00000006e5027221 */ /* 0x000fe40000010000 */
[----:B------:R-:W-:Y:S02]  /*f550*/  FADD.FTZ R6, R127, R4 ;  /* 0x000000047f067221 */ /* 0x000fe40000010000 */
[----:B--2---:R-:W-:Y:S02]  /*f560*/  FFMA.FTZ R8, R0, R73, R120 ;  /* 0x0000004900087223 */ /* 0x004fe40000010078 */
[----:B------:R-:W-:Y:S01]  /*f570*/  FADD.FTZ R0, R207, R5 ;  /* 0x00000005cf007221 */ /* 0x000fe20000010000 */
[-C--:B------:R-:W-:Y:S01]  /*f580*/  HMMA.16816.F32.BF16 R120, R164, R132.reuse, R20 ;  /* 0x00000084a478723c */ /* 0x080fe20000041814 */
[----:B------:R-:W-:Y:S02]  /*f590*/  FADD.FTZ R8, R191, R8 ;  /* 0x00000008bf087221 */ /* 0x000fe40000010000 */
[----:B------:R-:W-:Y:S02]  /*f5a0*/  FADD.FTZ R5, R126, R2 ;  /* 0x000000027e057221 */ /* 0x000fe40000010000 */
[----:B------:R-:W-:Y:S02]  /*f5b0*/  FADD.FTZ R7, R124, R0 ;  /* 0x000000007c077221 */ /* 0x000fe40000010000 */
[----:B------:R-:W-:Y:S02]  /*f5c0*/  FADD.FTZ R4, R205, R8 ;  /* 0x00000008cd047221 */ /* 0x000fe40000010000 */
[----:B------:R-:W-:Y:S03]  /*f5d0*/  FADD.FTZ R2, R204, R6 ;  /* 0x00000006cc027221 */ /* 0x000fe60000010000 */
        /* <DEDUP_REMOVED lines=10> */
[----:B------:R-:W-:Y:S01]  /*f680*/  IMAD.MOV.U32 R191, RZ, RZ, R189 ;  /* 0x000000ffffbf7224 */ /* 0x000fe200078e00bd */
[----:B------:R-:W2:Y:S01]  /*f690*/  LDSM.16.MT88.4 R4, [R211+0x2900] ;  /* 0x00290000d304783b */ /* 0x000ea20000004200 */
[----:B------:R-:W-:Y:S01]  /*f6a0*/  FADD.FTZ R8, R200, R2 ;  /* 0x00000002c8087221 */ /* 0x000fe20000010000 */
[----:B------:R-:W-:Y:S01]  /*f6b0*/  MOV R189, R125 ;  /* 0x0000007d00bd7202 */ /* 0x000fe20000000f00 */
[----:B------:R-:W-:Y:S01]  /*f6c0*/  FADD.FTZ R9, R187, R0 ;  /* 0x00000000bb097221 */ /* 0x000fe20000010000 */
[C---:B------:R-:W-:Y:S01]  /*f6d0*/  HMMA.16816.F32.BF16 R124, R160.reuse, R132, R24 ;  /* 0x00000084a07c723c */ /* 0x040fe20000041818 */
[----:B------:R-:W-:Y:S02]  /*f6e0*/  FADD.FTZ R2, R139, R10 ;  /* 0x0000000a8b027221 */ /* 0x000fe40000010000 */
[----:B------:R-:W-:Y:S02]  /*f6f0*/  FADD.FTZ R0, R137, R8 ;  /* 0x0000000889007221 */ /* 0x000fe40000010000 */
[----:B------:R-:W-:Y:S02]  /*f700*/  FADD.FTZ R8, R186, R11 ;  /* 0x0000000bba087221 */ /* 0x000fe40000010000 */
[----:B------:R-:W-:Y:S01]  /*f710*/  FADD.FTZ R9, R183, R9 ;  /* 0x00000009b7097221 */ /* 0x000fe20000010000 */
[-C--:B------:R-:W-:Y:S01]  /*f720*/  HMMA.16816.F32.BF16 R128, R160, R134.reuse, R28 ;  /* 0x00000086a080723c */ /* 0x080fe2000004181c */
[----:B------:R-:W-:Y:S03]  /*f730*/  FADD.FTZ R2, R138, R2 ;  /* 0x000000028a027221 */ /* 0x000fe60000010000 */
[----:B------:R-:W-:Y:S02]  /*f740*/  FADD.FTZ R0, R136, R0 ;  /* 0x0000000088007221 */ /* 0x000fe40000010000 */
[----:B------:R-:W-:Y:S02]  /*f750*/  FADD.FTZ R12, R197, R8 ;  /* 0x00000008c50c7221 */ /* 0x000fe40000010000 */
[----:B------:R-:W-:Y:S01]  /*f760*/  FADD.FTZ R8, R191, R9 ;  /* 0x00000009bf087221 */ /* 0x000fe20000010000 */
[C---:B------:R-:W-:Y:S03]  /*f770*/  HMMA.16816.F32.BF16 R132, R164.reuse, R134, R32 ;  /* 0x00000086a484723c */ /* 0x040fe60000041820 */
[----:B------:R-:W-:Y:S02]  /*f780*/  FADD.FTZ R2, R252, R2 ;  /* 0x00000002fc027221 */ /* 0x000fe40000010000 */
[----:B------:R-:W-:Y:S02]  /*f790*/  FADD.FTZ R0, R142, R0 ;  /* 0x000000008e007221 */ /* 0x000fe40000010000 */
[----:B------:R-:W-:Y:S01]  /*f7a0*/  FADD.FTZ R12, R140, R12 ;  /* 0x0000000c8c0c7221 */ /* 0x000fe20000010000 */
[-C--:B-1----:R-:W-:Y:S01]  /*f7b0*/  HMMA.16816.F32.BF16 R136, R164, R148.reuse, R36 ;  /* 0x00000094a488723c */ /* 0x082fe20000041824 */
[----:B------:R-:W-:Y:S03]  /*f7c0*/  FADD.FTZ R10, R189, R8 ;  /* 0x00000008bd0a7221 */ /* 0x000fe60000010000 */
[----:B------:R-:W-:Y:S02]  /*f7d0*/  FADD.FTZ R9, R143, R2 ;  /* 0x000000028f097221 */ /* 0x000fe40000010000 */
[----:B------:R-:W-:Y:S02]  /*f7e0*/  FADD.FTZ R11, R141, R0 ;  /* 0x000000008d0b7221 */ /* 0x000fe40000010000 */
[----:B------:R-:W-:Y:S01]  /*f7f0*/  FADD.FTZ R8, R240, R12 ;  /* 0x0000000cf0087221 */ /* 0x000fe20000010000 */
[C---:B------:R-:W-:Y:S03]  /*f800*/  HMMA.16816.F32.BF16 R140, R160.reuse, R148, R40 ;  /* 0x00000094a08c723c */ /* 0x040fe60000041828 */
[----:B------:R-:W-:Y:S02]  /*f810*/  FADD.FTZ R2, R251, R10 ;  /* 0x0000000afb027221 */ /* 0x000fe40000010000 */
[----:B------:R-:W-:Y:S02]  /*f820*/  FADD.FTZ R0, R146, R9 ;  /* 0x0000000992007221 */ /* 0x000fe40000010000 */
[----:B------:R-:W-:Y:S02]  /*f830*/  FADD.FTZ R11, R144, R11 ;  /* 0x0000000b900b7221 */ /* 0x000fe40000010000 */
[----:B------:R-:W-:Y:S03]  /*f840*/  FADD.FTZ R8, R238, R8 ;  /* 0x00000008ee087221 */ /* 0x000fe60000010000 */
[----:B------:R-:W-:Y:S02]  /*f850*/  FADD.FTZ R10, R147, R2 ;  /* 0x00000002930a7221 */ /* 0x000fe40000010000 */
[----:B------:R-:W-:Y:S02]  /*f860*/  FADD.FTZ R9, R145, R0 ;  /* 0x0000000091097221 */ /* 0x000fe40000010000 */
[----:B------:R-:W-:Y:S01]  /*f870*/  FADD.FTZ R2, R190, R11 ;  /* 0x0000000bbe027221 */ /* 0x000fe20000010000 */
[-C--:B------:R-:W-:Y:S01]  /*f880*/  HMMA.16816.F32.BF16 R144, R160, R150.reuse, R44 ;  /* 0x00000096a090723c */ /* 0x080fe2000004182c */
[----:B------:R-:W-:Y:S02]  /*f890*/  FADD.FTZ R8, R236, R8 ;  /* 0x00000008ec087221 */ /* 0x000fe40000010000 */
[----:B------:R-:W-:Y:S02]  /*f8a0*/  FADD.FTZ R0, R235, R10 ;  /* 0x0000000aeb007221 */ /* 0x000fe40000010000 */
[----:B------:R-:W-:Y:S02]  /*f8b0*/  FADD.FTZ R9, R195, R9 ;  /* 0x00000009c3097221 */ /* 0x000fe40000010000 */
[----:B------:R-:W-:Y:S01]  /*f8c0*/  FADD.FTZ R11, R185, R2 ;  /* 0x00000002b90b7221 */ /* 0x000fe20000010000 */
[C---:B------:R-:W-:Y:S01]  /*f8d0*/  HMMA.16816.F32.BF16 R148, R164.reuse, R150, R48 ;  /* 0x00000096a494723c */ /* 0x040fe20000041830 */
[----:B------:R-:W-:Y:S03]  /*f8e0*/  FADD.FTZ R8, R181, R8 ;  /* 0x00000008b5087221 */ /* 0x000fe60000010000 */
        /* <DEDUP_REMOVED lines=8> */
[----:B------:R-:W-:Y:S01]  /*f970*/  FADD.FTZ R2, R179, R10 ;  /* 0x0000000ab3027221 */ /* 0x000fe20000010000 */
[-C--:B--2---:R-:W-:Y:S01]  /*f980*/  HMMA.16816.F32.BF16 R152, R164, R4.reuse, R52 ;  /* 0x00000004a498723c */ /* 0x084fe20000041834 */
[----:B------:R-:W-:Y:S02]  /*f990*/  FADD.FTZ R8, R180, R8 ;  /* 0x00000008b4087221 */ /* 0x000fe40000010000 */
[----:B------:R-:W-:Y:S02]  /*f9a0*/  FADD.FTZ R0, R178, R11 ;  /* 0x0000000bb2007221 */ /* 0x000fe40000010000 */
[----:B------:R-:W-:Y:S02]  /*f9b0*/  FADD.FTZ R10, R157, R9 ;  /* 0x000000099d0a7221 */ /* 0x000fe40000010000 */
[----:B------:R-:W-:Y:S02]  /*f9c0*/  FADD.FTZ R11, R159, R2 ;  /* 0x000000029f0b7221 */ /* 0x000fe40000010000 */
[----:B------:R-:W-:Y:S03]  /*f9d0*/  FADD.FTZ R8, R156, R8 ;  /* 0x000000089c087221 */ /* 0x000fe60000010000 */
[----:B------:R-:W-:Y:S02]  /*f9e0*/  FADD.FTZ R9, R158, R0 ;  /* 0x000000009e097221 */ /* 0x000fe40000010000 */
[----:B------:R-:W-:Y:S01]  /*f9f0*/  FADD.FTZ R2, R175, R10 ;  /* 0x0000000aaf027221 */ /* 0x000fe20000010000 */
[C---:B------:R-:W-:Y:S01]  /*fa00*/  HMMA.16816.F32.BF16 R156, R160.reuse, R4, R56 ;  /* 0x00000004a09c723c */ /* 0x040fe20000041838 */
[----:B------:R-:W-:Y:S06]  /*fa10*/  FADD.FTZ R0, R177, R11 ;  /* 0x0000000bb1007221 */ /* 0x000fec0000010000 */
[----:B------:R-:W-:Y:S01]  /*fa20*/  FADD.FTZ R4, R172, R8 ;  /* 0x00000008ac047221 */ /* 0x000fe20000010000 */
[-C--:B------:R-:W-:Y:S01]  /*fa30*/  HMMA.16816.F32.BF16 R160, R160, R6.reuse, R60 ;  /* 0x00000006a0a0723c */ /* 0x080fe2000004183c */
[----:B------:R-:W-:Y:S03]  /*fa40*/  FADD.FTZ R8, R176, R9 ;  /* 0x00000009b0087221 */ /* 0x000fe60000010000 */
[----:B------:R-:W-:Y:S02]  /*fa50*/  FADD.FTZ R9, R174, R2 ;  /* 0x00000002ae097221 */ /* 0x000fe40000010000 */
[----:B------:R-:W-:Y:S02]  /*fa60*/  FADD.FTZ R4, R171, R4 ;  /* 0x00000004ab047221 */ /* 0x000fe40000010000 */
[----:B------:R-:W-:Y:S01]  /*fa70*/  FADD.FTZ R5, R173, R0 ;  /* 0x00000000ad057221 */ /* 0x000fe20000010000 */
[----:B------:R-:W-:Y:S03]  /*fa80*/  HMMA.16816.F32.BF16 R164, R164, R6, R64 ;  /* 0x00000006a4a4723c */ /* 0x000fe60000041840 */
[----:B------:R-:W-:Y:S02]  /*fa90*/  FADD.FTZ R2, R169, R8 ;  /* 0x00000008a9027221 */ /* 0x000fe40000010000 */
[----:B------:R-:W-:Y:S02]  /*faa0*/  FADD.FTZ R4, R98, R4 ;  /* 0x0000000462047221 */ /* 0x000fe40000010000 */
[----:B------:R-:W-:Y:S02]  /*fab0*/  FADD.FTZ R0, R99, R9 ;  /* 0x0000000963007221 */ /* 0x000fe40000010000 */
[----:B------:R-:W-:Y:S03]  /*fac0*/  FADD.FTZ R5, R170, R5 ;  /* 0x00000005aa057221 */ /* 0x000fe60000010000 */
[----:B------:R-:W-:Y:S01]  /*fad0*/  FADD.FTZ R8, R103, R2 ;  /* 0x0000000267087221 */ /* 0x000fe20000010000 */
[----:B------:R-:W-:Y:S01]  /*fae0*/  MOV R103, R3 ;  /* 0x0000000300677202 */ /* 0x000fe20000000f00 */
[----:B------:R-:W-:Y:S02]  /*faf0*/  FADD.FTZ R2, R84, R4 ;  /* 0x0000000454027221 */ /* 0x000fe40000010000 */
[----:B------:R-:W-:Y:S02]  /*fb00*/  FADD.FTZ R4, R85, R0 ;  /* 0x0000000055047221 */ /* 0x000fe40000010000 */
[----:B------:R-:W-:Y:S02]  /*fb10*/  FADD.FTZ R0, R168, R5 ;  /* 0x00000005a8007221 */ /* 0x000fe40000010000 */
[----:B------:R-:W-:Y:S01]  /*fb20*/  FADD.FTZ R5, R101, R8 ;  /* 0x0000000865057221 */ /* 0x000fe20000010000 */
[----:B------:R-:W-:Y:S01]  /*fb30*/  MOV R101, R71 ;  /* 0x0000004700657202 */ /* 0x000fe20000000f00 */
[----:B------:R-:W-:Y:S01]  /*fb40*/  FADD.FTZ R6, R102, R0 ;  /* 0x0000000066067221 */ /* 0x000fe20000010000 */
[----:B------:R-:W-:Y:S01]  /*fb50*/  MOV R102, R70 ;  /* 0x0000004600667202 */ /* 0x000fe20000000f00 */
[----:B------:R-:W-:Y:S02]  /*fb60*/  FADD.FTZ R5, R100, R5 ;  /* 0x0000000564057221 */ /* 0x000fe40000010000 */
[----:B------:R-:W-:Y:S01]  /*fb70*/  FADD.FTZ R2, R75, R2 ;  /* 0x000000024b027221 */ /* 0x000fe20000010000 */
[----:B------:R1:W-:Y:S01]  /*fb80*/  STL [R1+0x14], R6 ;  /* 0x0000140601007387 */ /* 0x0003e20000100800 */
[----:B------:R-:W-:Y:S02]  /*fb90*/  FADD.FTZ R4, R86, R4 ;  /* 0x0000000456047221 */ /* 0x000fe40000010000 */
[----:B------:R-:W-:Y:S01]  /*fba0*/  FADD.FTZ R0, R74, R2 ;  /* 0x000000024a007221 */ /* 0x000fe20000010000 */
[----:B------:R1:W-:Y:S01]  /*fbb0*/  STL [R1+0x18], R5 ;  /* 0x0000180501007387 */ /* 0x0003e20000100800 */
[----:B------:R-:W-:Y:S02]  /*fbc0*/  FADD.FTZ R2, R96, R4 ;  /* 0x0000000460027221 */ /* 0x000fe40000010000 */
[----:B------:R-:W-:Y:S02]  /*fbd0*/  FADD.FTZ R0, R97, R0 ;  /* 0x0000000061007221 */ /* 0x000fe40000010000 */
[----:B------:R-:W-:Y:S01]  /*fbe0*/  IMAD.MOV.U32 R100, RZ, RZ, R72 ;  /* 0x000000ffff647224 */ /* 0x000fe200078e0048 */
[----:B------:R1:W-:Y:S04]  /*fbf0*/  STL [R1+0x1c], R2 ;  /* 0x00001c0201007387 */ /* 0x0003e80000100800 */
[----:B------:R1:W-:Y:S01]  /*fc00*/  STL [R1+0x20], R0 ;  /* 0x0000200001007387 */ /* 0x0003e20000100800 */
[----:B------:R-:W-:-:S05]  /*fc10*/  @P0 BRA `(.L_x_189) ;  /* 0xffff957000000947 */ /* 0x000fca000383ffff */
.L_x_170:
[----:B------:R-:W2:Y:S01]  /*fc20*/  S2UR UR6, SR_CTAID.X ;  /* 0x00000000000679c3 */ /* 0x000ea20000002500 */
[----:B------:R-:W-:Y:S01]  /*fc30*/  ULDC.64 UR14, c[0x0][0x2c8] ;  /* 0x0000b200000e7ab9 */ /* 0x000fe20000000a00 */
[----:B------:R-:W-:Y:S01]  /*fc40*/  PLOP3.LUT P0, PT, PT, PT, UP0, 0x40, 0x0 ;  /* 0x000000000000781c */ /* 0x000fe20003f0e808 */
[----:B------:R-:W-:-:S02]  /*fc50*/  ULDC UR13, c[0x0][0x168] ;  /* 0x00005a00000d7ab9 */ /* 0x000fc40000000800 */
[----:B--2---:R-:W-:-:S04]  /*fc60*/  ULEA UR6, UR6, 0x7f, 0x7 ;  /* 0x0000007f06067891 */ /* 0x004fc8000f8e383f */
[----:B------:R-:W-:Y:S02]  /*fc70*/  UIMAD.WIDE.U32 UR16, UR6, UR14, URZ ;  /* 0x0000000e061072a5 */ /* 0x000fe4000f8e003f */
[----:B------:R-:W-:Y:S02]  /*fc80*/  UIADD3 UR14, -UR13, 0x1, URZ ;  /* 0x000000010d0e7890 */ /* 0x000fe4000fffe13f */
[----:B------:R-:W-:Y:S02]  /*fc90*/  @UP2 USHF.R.U32.HI UR6, URZ, UR15, UR17 ;  /* 0x0000000f3f062299 */ /* 0x000fe40008011611 */
[----:B------:R-:W-:Y:S02]  /*fca0*/  ULDC UR13, c[0x0][0x1d0] ;  /* 0x00007400000d7ab9 */ /* 0x000fe40000000800 */
[----:B------:R-:W-:-:S04]  /*fcb0*/  UIMAD UR13, UR7, UR13, UR14 ;  /* 0x0000000d070d72a4 */ /* 0x000fc8000f8e020e */
[----:B------:R-:W-:-:S03]  /*fcc0*/  UIADD3 UR14, UR13, UR6, URZ ;  /* 0x000000060d0e7290 */ /* 0x000fc6000fffe03f */
[----:B------:R-:W-:Y:S02]  /*fcd0*/  ULDC UR13, c[0x0][0x324] ;  /* 0x0000c900000d7ab9 */ /* 0x000fe40000000800 */
[----:B------:R-:W-:Y:S01]  /*fce0*/  UIADD3 UR13, UR14, -UR13, URZ ;  /* 0x8000000d0e0d7290 */ /* 0x000fe2000fffe03f */
[----:B------:R-:W-:Y:S05]  /*fcf0*/  @P0 BRA `(.L_x_190) ;  /* 0x0000016000000947 */ /* 0x000fea0003800000 */
        /* <DEDUP_REMOVED lines=12> */
.L_x_191:
[----:B------:R-:W-:Y:S02]  /*fdc0*/  ULDC UR6, c[0x0][0x32c] ;  /* 0x0000cb0000067ab9 */ /* 0x000fe40000000800 */
[----:B------:R-:W-:-:S03]  /*fdd0*/  UISETP.NE.AND UP3, UPT, UR6, 0x1, UPT ;  /* 0x000000010600788c */ /* 0x000fc6000bf65270 */
[----:B------:R-:W-:Y:S02]  /*fde0*/  ULDC.64 UR6, c[0x0][0x330] ;  /* 0x0000cc0000067ab9 */ /* 0x000fe40000000a00 */
[----:B------:R-:W-:-:S07]  /*fdf0*/  UIMAD.WIDE.U32 UR16, UR14, UR6, URZ ;  /* 0x000000060e1072a5 */ /* 0x000fce000f8e003f */
[----:B------:R-:W-:Y:S02]  /*fe00*/  @UP3 UMOV UR15, UR17 ;  /* 0x00000011000f3c82 */ /* 0x000fe40008000000 */
[----:B------:R-:W-:Y:S02]  /*fe10*/  @UP3 USHF.R.U32.HI UR14, URZ, UR7, UR15 ;  /* 0x000000073f0e3299 */ /* 0x000fe4000801160f */
.L_x_192:
[----:B------:R-:W-:Y:S02]  /*fe20*/  ULDC UR6, c[0x0][0x32c] ;  /* 0x0000cb0000067ab9 */ /* 0x000fe40000000800 */
[----:B------:R-:W-:-:S04]  /*fe30*/  UIMAD UR6, UR14, UR6, URZ ;  /* 0x000000060e0672a4 */ /* 0x000fc8000f8e023f */
[----:B------:R-:W-:-:S04]  /*fe40*/  UISETP.LT.AND UP3, UPT, UR13, UR6, UPT ;  /* 0x000000060d00728c */ /* 0x000fc8000bf61270 */
[----:B------:R-:W-:-:S04]  /*fe50*/  USEL UR13, UR13, UR6, !UP3 ;  /* 0x000000060d0d7287 */ /* 0x000fc8000d800000 */
.L_x_190:
[----:B------:R-:W-:-:S04]  /*fe60*/  UIADD3 UR13, UR13, 0x5f, URZ ;  /* 0x0000005f0d0d7890 */ /* 0x000fc8000fffe03f */
[----:B------:R-:W-:-:S04]  /*fe70*/  UIMAD.WIDE UR6, UR13, 0x2aaaaaab, URZ ;  /* 0x2aaaaaab0d0678a5 */ /* 0x000fc8000f8e023f */
        /* <DEDUP_REMOVED lines=8> */
[----:B-1----:R-:W-:Y:S01]  /*ff00*/  IMAD.MOV.U32 R2, RZ, RZ, R72 ;  /* 0x000000ffff027224 */ /* 0x002fe200078e0048 */
[----:B------:R-:W-:Y:S02]  /*ff10*/  MOV R101, R70 ;  /* 0x0000004600657202 */ /* 0x000fe40000000f00 */
.L_x_196:
[----:B------:R-:W-:Y:S04]  /*ff20*/  DEPBAR.LE SB0, 0x0 ;  /* 0x000080000000791a */ /* 0x000fe80000000000 */
[----:B------:R-:W-:Y:S01]  /*ff30*/  BAR.SYNC.DEFER_BLOCKING 0x0 ;  /* 0x0000000000007b1d */ /* 0x000fe20000010000 */
[----:B------:R-:W-:Y:S05]  /*ff40*/  ISETP.LT.AND P0, PT, R227, UR5, PT ;  /* 0x00000005e3007c0c */ /* 0x000fea000bf01270 */
[----:B--2--5:R1:W2:Y:S04]  /*ff50*/  LDSM.16.M88.4 R96, [R215+0x6100] ;  /* 0x00610000d760783b */ /* 0x0242a80000000200 */
        /* <DEDUP_REMOVED lines=30> */
[----:B------:R-:W-:Y:S04]  /*10140*/  SHFL.IDX PT, R12, R3, 0x1, 0x181f ;  /* 0x00381f00030c7f89 */ /* 0x000fe800000e0000 */
[----:B------:R-:W3:Y:S04]  /*10150*/  SHFL.IDX PT, R4, R3, RZ, 0x181f ;  /* 0x00181fff03047589 */ /* 0x000ee800000e0000 */
[----:B------:R-:W-:Y:S04]  /*10160*/  SHFL.IDX PT, R5, R0, RZ, 0x181f ;  /* 0x00181fff00057589 */ /* 0x000fe800000e0000 */
[----:B------:R-:W4:Y:S04]  /*10170*/  SHFL.IDX PT, R10, R3, 0x2, 0x181f ;  /* 0x00581f00030a7f89 */ /* 0x000f2800000e0000 */
[----:B------:R-:W-:Y:S04]  /*10180*/  SHFL.IDX PT, R6, R0, 0x1, 0x181f ;  /* 0x00381f0000067f89 */ /* 0x000fe800000e0000 */
[----:B------:R-:W5:Y:S04]  /*10190*/  SHFL.IDX PT, R8, R3, 0x3, 0x181f ;  /* 0x00781f0003087f89 */ /* 0x000f6800000e0000 */
[----:B------:R-:W1:Y:S04]  /*101a0*/  SHFL.IDX PT, R11, R0, 0x2, 0x181f ;  /* 0x00581f00000b7f89 */ /* 0x000e6800000e0000 */
[----:B------:R-:W1:Y:S04]  /*101b0*/  SHFL.IDX PT, R7, R3, 0x4, 0x181f ;  /* 0x00981f0003077f89 */ /* 0x000e6800000e0000 */
[----:B------:R-:W1:Y:S04]  /*101c0*/  SHFL.IDX PT, R9, R0, 0x3, 0x181f ;  /* 0x00781f0000097f89 */ /* 0x000e6800000e0000 */
[----:B------:R-:W-:Y:S04]  /*101d0*/  SHFL.IDX PT, R3, R3, 0x5, 0x181f ;  /* 0x00b81f0003037f89 */ /* 0x000fe800000e0000 */
[----:B------:R-:W1:Y:S04]  /*101e0*/  SHFL.IDX PT, R14, R0, 0x4, 0x181f ;  /* 0x00981f00000e7f89 */ /* 0x000e6800000e0000 */
[----:B------:R-:W2:Y:S01]  /*101f0*/  SHFL.IDX PT, R0, R0, 0x5, 0x181f ;  /* 0x00b81f0000007f89 */ /* 0x000ea200000e0000 */
[-C--:B---3--:R-:W-:Y:S02]  /*10200*/  IADD3 R4, P0, R4, R226.reuse, RZ ;  /* 0x000000e204047210 */ /* 0x088fe40007f1e0ff */
[-C--:B----4-:R-:W-:Y:S02]  /*10210*/  IADD3 R10, P5, R10, R226.reuse, RZ ;  /* 0x000000e20a0a7210 */ /* 0x090fe40007fbe0ff */
[-C--:B-----5:R-:W-:Y:S01]  /*10220*/  IADD3 R8, P2, R8, R226.reuse, RZ ;  /* 0x000000e208087210 */ /* 0x0a0fe20007f5e0ff */
[--C-:B------:R-:W-:Y:S01]  /*10230*/  IMAD.X R5, R5, 0x1, R225.reuse, P0 ;  /* 0x0000000105057824 */ /* 0x100fe200000e06e1 */
[-C--:B------:R-:W-:Y:S02]  /*10240*/  IADD3 R12, P0, R12, R226.reuse, RZ ;  /* 0x000000e20c0c7210 */ /* 0x080fe40007f1e0ff */
[-C--:B-1----:R-:W-:Y:S03]  /*10250*/  IADD3.X R11, R11, R225.reuse, RZ, P5, !PT ;  /* 0x000000e10b0b7210 */ /* 0x082fe60002ffe4ff */
[--C-:B------:R-:W-:Y:S01]  /*10260*/  IMAD.X R13, R6, 0x1, R225.reuse, P0 ;  /* 0x00000001060d7824 */ /* 0x100fe200000e06e1 */
[-C--:B------:R-:W-:Y:S01]  /*10270*/  IADD3 R6, P1, R7, R226.reuse, RZ ;  /* 0x000000e207067210 */ /* 0x080fe20007f3e0ff */
[--C-:B------:R-:W-:Y:S04]  /*10280*/  IMAD.X R9, R9, 0x1, R225.reuse, P2 ;  /* 0x0000000109097824 */ /* 0x100fe800010e06e1 */
[----:B------:R-:W-:Y:S01]  /*10290*/  IMAD.X R7, R14, 0x1, R225, P1 ;  /* 0x000000010e077824 */ /* 0x000fe200008e06e1 */
[----:B--2---:R1:W-:Y:S04]  /*102a0*/  LDGSTS.E.BYPASS.LTC128B.128 [R15], [R4.64], !P3 ;  /* 0x00000000040f7fae */ /* 0x0043e8000d901d70 */
[----:B------:R2:W-:Y:S04]  /*102b0*/  LDGSTS.E.BYPASS.LTC128B.128 [R15+0x800], [R12.64], !P3 ;  /* 0x008000000c0f7fae */ /* 0x0005e8000d901d70 */
[----:B------:R2:W-:Y:S04]  /*102c0*/  LDGSTS.E.BYPASS.LTC128B.128 [R15+0x1000], [R10.64], !P3 ;  /* 0x010000000a0f7fae */ /* 0x0005e8000d901d70 */
[----:B------:R2:W-:Y:S04]  /*102d0*/  LDGSTS.E.BYPASS.LTC128B.128 [R15+0x1800], [R8.64], !P3 ;  /* 0x01800000080f7fae */ /* 0x0005e8000d901d70 */
[----:B------:R2:W-:Y:S01]  /*102e0*/  LDGSTS.E.BYPASS.LTC128B.128 [R15+0x2000], [R6.64], !P3 ;  /* 0x02000000060f7fae */ /* 0x0005e2000d901d70 */
[----:B-1----:R-:W-:Y:S04]  /*102f0*/  IADD3 R4, P0, R3, R226, RZ ;  /* 0x000000e203047210 */ /* 0x002fe80007f1e0ff */
[----:B------:R-:W-:Y:S05]  /*10300*/  IADD3.X R5, R0, R225, RZ, P0, !PT ;  /* 0x000000e100057210 */ /* 0x000fea00007fe4ff */
[----:B------:R2:W-:Y:S04]  /*10310*/  LDGSTS.E.BYPASS.LTC128B.128 [R15+0x2800], [R4.64], !P3 ;  /* 0x02800000040f7fae */ /* 0x0005e8000d901d70 */
.L_x_194:
        /* <DEDUP_REMOVED lines=90> */
[----:B------:R-:W1:Y:S01]  /*108c0*/  MUFU.TANH R168, R4 ;  /* 0x0000000400a87308 */ /* 0x000e620000002400 */
[----:B------:R-:W-:Y:S02]  /*108d0*/  FMUL.FTZ R5, R5, c[0x0][0x320] ;  /* 0x0000c80005057a20 */ /* 0x000fe40000410000 */
[----:B------:R-:W-:Y:S02]  /*108e0*/  FMUL.FTZ R6, R6, c[0x0][0x320] ;  /* 0x0000c80006067a20 */ /* 0x000fe40000410000 */
[----:B------:R-:W-:Y:S04]  /*108f0*/  FMUL.FTZ R7, R7, c[0x0][0x320] ;  /* 0x0000c80007077a20 */ /* 0x000fe80000410000 */
        /* <DEDUP_REMOVED lines=8> */
[----:B------:R-:W-:Y:S02]  /*10980*/  FMUL.FTZ R16, R16, c[0x0][0x320] ;  /* 0x0000c80010107a20 */ /* 0x000fe40000410000 */
[----:B------:R-:W-:Y:S02]  /*10990*/  FMUL.FTZ R17, R17, c[0x0][0x320] ;  /* 0x0000c80011117a20 */ /* 0x000fe40000410000 */
[----:B------:R-:W-:Y:S02]  /*109a0*/  FMUL.FTZ R18, R18, c[0x0][0x320] ;  /* 0x0000c80012127a20 */ /* 0x000fe40000410000 */
[----:B------:R-:W-:Y:S02]  /*109b0*/  FMUL.FTZ R19, R19, c[0x0][0x320] ;  /* 0x0000c80013137a20 */ /* 0x000fe40000410000 */
[----:B------:R-:W-:Y:S01]  /*109c0*/  FMUL.FTZ R13, R13, c[0x0][0x320] ;  /* 0x0000c8000d0d7a20 */ /* 0x000fe20000410000 */
[----:B------:R4:W1:Y:S01]  /*109d0*/  MUFU.TANH R185, R7 ;  /* 0x0000000700b97308 */ /* 0x0008620000002400 */
[----:B------:R-:W-:Y:S09]  /*109e0*/  FMUL.FTZ R14, R14, c[0x0][0x320] ;  /* 0x0000c8000e0e7a20 */ /* 0x000ff20000410000 */
[----:B------:R-:W1:Y:S10]  /*109f0*/  MUFU.TANH R183, R8 ;  /* 0x0000000800b77308 */ /* 0x000e740000002400 */
[----:B------:R-:W1:Y:S01]  /*10a00*/  MUFU.TANH R186, R9 ;  /* 0x0000000900ba7308 */ /* 0x000e620000002400 */
[----:B----4-:R-:W4:Y:S09]  /*10a10*/  LDSM.16.M88.4 R4, [R213+0x800] ;  /* 0x00080000d504783b */ /* 0x010f320000000200 */
[----:B------:R-:W1:Y:S10]  /*10a20*/  MUFU.TANH R181, R10 ;  /* 0x0000000a00b57308 */ /* 0x000e740000002400 */
[----:B------:R5:W1:Y:S10]  /*10a30*/  MUFU.TANH R187, R11 ;  /* 0x0000000b00bb7308 */ /* 0x000a740000002400 */
[----:B------:R-:W1:Y:S10]  /*10a40*/  MUFU.TANH R180, R12 ;  /* 0x0000000c00b47308 */ /* 0x000e740000002400 */
[----:B------:R-:W1:Y:S01]  /*10a50*/  MUFU.TANH R170, R13 ;  /* 0x0000000d00aa7308 */ /* 0x000e620000002400 */
[----:B-----5:R-:W5:Y:S01]  /*10a60*/  LDSM.16.M88.4 R8, [R213+0x1000] ;  /* 0x00100000d508783b */ /* 0x020f620000000200 */
[-C--:B----4-:R-:W-:Y:S08]  /*10a70*/  HMMA.16816.F32.BF16 R20, R172, R4.reuse, R20 ;  /* 0x00000004ac14723c */ /* 0x090ff00000041814 */
[----:B------:R-:W4:Y:S01]  /*10a80*/  MUFU.TANH R182, R14 ;  /* 0x0000000e00b67308 */ /* 0x000f220000002400 */
[C---:B------:R-:W-:Y:S09]  /*10a90*/  HMMA.16816.F32.BF16 R24, R176.reuse, R4, R24 ;  /* 0x00000004b018723c */ /* 0x040ff20000041818 */
[----:B------:R-:W1:Y:S01]  /*10aa0*/  MUFU.TANH R171, R15 ;  /* 0x0000000f00ab7308 */ /* 0x000e620000002400 */
[-C--:B------:R-:W-:Y:S08]  /*10ab0*/  HMMA.16816.F32.BF16 R28, R176, R6.reuse, R28 ;  /* 0x00000006b01c723c */ /* 0x080ff0000004181c */
[C---:B------:R-:W-:Y:S01]  /*10ac0*/  HMMA.16816.F32.BF16 R32, R172.reuse, R6, R32 ;  /* 0x00000006ac20723c */ /* 0x040fe20000041820 */
[----:B------:R-:W1:Y:S01]  /*10ad0*/  MUFU.TANH R16, R16 ;  /* 0x0000001000107308 */ /* 0x000e620000002400 */
[----:B------:R-:W1:Y:S02]  /*10ae0*/  LDSM.16.M88.4 R4, [R213+0x1800] ;  /* 0x00180000d504783b */ /* 0x000e640000000200 */
[----:B------:R-:W-:Y:S02]  /*10af0*/  FMUL.FTZ R20, R20, c[0x0][0x320] ;  /* 0x0000c80014147a20 */ /* 0x000fe40000410000 */
[----:B------:R-:W-:Y:S02]  /*10b00*/  FMUL.FTZ R21, R21, c[0x0][0x320] ;  /* 0x0000c80015157a20 */ /* 0x000fe40000410000 */
[----:B------:R-:W-:Y:S03]  /*10b10*/  FMUL.FTZ R22, R22, c[0x0][0x320] ;  /* 0x0000c80016167a20 */ /* 0x000fe60000410000 */
[----:B------:R-:W1:Y:S01]  /*10b20*/  MUFU.TANH R17, R17 ;  /* 0x0000001100117308 */ /* 0x000e620000002400 */
[----:B------:R-:W-:Y:S02]  /*10b30*/  FMUL.FTZ R23, R23, c[0x0][0x320] ;  /* 0x0000c80017177a20 */ /* 0x000fe40000410000 */
[----:B------:R-:W-:Y:S01]  /*10b40*/  FMUL.FTZ R24, R24, c[0x0][0x320] ;  /* 0x0000c80018187a20 */ /* 0x000fe20000410000 */
[-C--:B-----5:R-:W-:Y:S03]  /*10b50*/  HMMA.16816.F32.BF16 R36, R172, R8.reuse, R36 ;  /* 0x00000008ac24723c */ /* 0x0a0fe60000041824 */
[----:B------:R-:W-:Y:S02]  /*10b60*/  FMUL.FTZ R30, R30, c[0x0][0x320] ;  /* 0x0000c8001e1e7a20 */ /* 0x000fe40000410000 */
[----:B------:R-:W-:Y:S01]  /*10b70*/  FMUL.FTZ R25, R25, c[0x0][0x320] ;  /* 0x0000c80019197a20 */ /* 0x000fe20000410000 */
[----:B------:R-:W1:Y:S01]  /*10b80*/  MUFU.TANH R18, R18 ;  /* 0x0000001200127308 */ /* 0x000e620000002400 */
[----:B------:R-:W-:Y:S01]  /*10b90*/  FMUL.FTZ R26, R26, c[0x0][0x320] ;  /* 0x0000c8001a1a7a20 */ /* 0x000fe20000410000 */
[C---:B------:R-:W-:Y:S04]  /*10ba0*/  HMMA.16816.F32.BF16 R40, R176.reuse, R8, R40 ;  /* 0x00000008b028723c */ /* 0x040fe80000041828 */
[----:B------:R-:W-:Y:S02]  /*10bb0*/  FMUL.FTZ R27, R27, c[0x0][0x320] ;  /* 0x0000c8001b1b7a20 */ /* 0x000fe40000410000 */
[----:B------:R-:W-:Y:S02]  /*10bc0*/  FMUL.FTZ R28, R28, c[0x0][0x320] ;  /* 0x0000c8001c1c7a20 */ /* 0x000fe40000410000 */
[----:B------:R-:W2:Y:S01]  /*10bd0*/  MUFU.TANH R194, R30 ;  /* 0x0000001e00c27308 */ /* 0x000ea20000002400 */
[-C--:B------:R-:W-:Y:S03]  /*10be0*/  HMMA.16816.F32.BF16 R44, R176, R10.reuse, R44 ;  /* 0x0000000ab02c723c */ /* 0x080fe6000004182c */
[----:B------:R-:W-:Y:S02]  /*10bf0*/  FMUL.FTZ R29, R29, c[0x0][0x320] ;  /* 0x0000c8001d1d7a20 */ /* 0x000fe40000410000 */
[----:B------:R-:W-:Y:S02]  /*10c00*/  FMUL.FTZ R31, R31, c[0x0][0x320] ;  /* 0x0000c8001f1f7a20 */ /* 0x000fe40000410000 */
[----:B------:R-:W-:Y:S01]  /*10c10*/  FMUL.FTZ R32, R32, c[0x0][0x320] ;  /* 0x0000c80020207a20 */ /* 0x000fe20000410000 */
[C---:B------:R-:W-:Y:S01]  /*10c20*/  HMMA.16816.F32.BF16 R48, R172.reuse, R10, R48 ;  /* 0x0000000aac30723c */ /* 0x040fe20000041830 */
[----:B------:R-:W2:Y:S01]  /*10c30*/  MUFU.TANH R19, R19 ;  /* 0x0000001300137308 */ /* 0x000ea20000002400 */
[----:B------:R-:W5:Y:S02]  /*10c40*/  LDSM.16.M88.4 R8, [R213+0x2000] ;  /* 0x00200000d508783b */ /* 0x000f640000000200 */
[----:B------:R-:W-:Y:S02]  /*10c50*/  FMUL.FTZ R33, R33, c[0x0][0x320] ;  /* 0x0000c80021217a20 */ /* 0x000fe40000410000 */
[----:B------:R-:W-:Y:S02]  /*10c60*/  FMUL.FTZ R34, R34, c[0x0][0x320] ;  /* 0x0000c80022227a20 */ /* 0x000fe40000410000 */
[-C--:B-1----:R-:W-:Y:S03]  /*10c70*/  HMMA.16816.F32.BF16 R52, R172, R4.reuse, R52 ;  /* 0x00000004ac34723c */ /* 0x082fe60000041834 */
[----:B------:R-:W1:Y:S01]  /*10c80*/  MUFU.TANH R20, R20 ;  /* 0x0000001400147308 */ /* 0x000e620000002400 */
[----:B------:R-:W-:Y:S02]  /*10c90*/  FMUL.FTZ R35, R35, c[0x0][0x320] ;  /* 0x0000c80023237a20 */ /* 0x000fe40000410000 */
[----:B------:R-:W-:Y:S02]  /*10ca0*/  FMUL.FTZ R36, R36, c[0x0][0x320] ;  /* 0x0000c80024247a20 */ /* 0x000fe40000410000 */
[C---:B------:R-:W-:Y:S04]  /*10cb0*/  HMMA.16816.F32.BF16 R56, R176.reuse, R4, R56 ;  /* 0x00000004b038723c */ /* 0x040fe80000041838 */
[----:B------:R-:W-:Y:S01]  /*10cc0*/  FMUL.FTZ R37, R37, c[0x0][0x320] ;  /* 0x0000c80025257a20 */ /* 0x000fe20000410000 */
[----:B------:R-:W1:Y:S01]  /*10cd0*/  MUFU.TANH R21, R21 ;  /* 0x0000001500157308 */ /* 0x000e620000002400 */
[----:B------:R-:W-:Y:S02]  /*10ce0*/  FMUL.FTZ R38, R38, c[0x0][0x320] ;  /* 0x0000c80026267a20 */ /* 0x000fe40000410000 */
[-C--:B------:R-:W-:Y:S04]  /*10cf0*/  HMMA.16816.F32.BF16 R60, R176, R6.reuse, R60 ;  /* 0x00000006b03c723c */ /* 0x080fe8000004183c */
[----:B------:R-:W-:Y:S02]  /*10d00*/  FMUL.FTZ R39, R39, c[0x0][0x320] ;  /* 0x0000c80027277a20 */ /* 0x000fe40000410000 */
[----:B------:R-:W-:Y:S01]  /*10d10*/  FMUL.FTZ R40, R40, c[0x0][0x320] ;  /* 0x0000c80028287a20 */ /* 0x000fe20000410000 */
[----:B------:R-:W1:Y:S01]  /*10d20*/  MUFU.TANH R103, R22 ;  /* 0x0000001600677308 */ /* 0x000e620000002400 */
[C---:B------:R-:W-:Y:S01]  /*10d30*/  HMMA.16816.F32.BF16 R64, R172.reuse, R6, R64 ;  /* 0x00000006ac40723c */ /* 0x040fe20000041840 */
[----:B------:R-:W1:Y:S01]  /*10d40*/  LDSM.16.M88.4 R4, [R213+0x2800] ;  /* 0x00280000d504783b */ /* 0x000e620000000200 */
[----:B------:R-:W-:Y:S04]  /*10d50*/  DEPBAR.LE SB0, 0x0 ;  /* 0x000080000000791a */ /* 0x000fe80000000000 */
[----:B------:R-:W-:Y:S02]  /*10d60*/  FMUL.FTZ R41, R41, c[0x0][0x320] ;  /* 0x0000c80029297a20 */ /* 0x000fe40000410000 */
[----:B------:R-:W-:Y:S01]  /*10d70*/  FMUL.FTZ R56, R56, c[0x0][0x320] ;  /* 0x0000c80038387a20 */ /* 0x000fe20000410000 */
[----:B------:R-:W1:Y:S01]  /*10d80*/  MUFU.TANH R15, R23 ;  /* 0x00000017000f7308 */ /* 0x000e620000002400 */
[----:B------:R-:W-:Y:S01]  /*10d90*/  BAR.SYNC.DEFER_BLOCKING 0x0 ;  /* 0x0000000000007b1d */ /* 0x000fe20000010000 */
[-C--:B-----5:R-:W-:Y:S05]  /*10da0*/  HMMA.16816.F32.BF16 R68, R172, R8.reuse, R68 ;  /* 0x00000008ac44723c */ /* 0x0a0fea0000041844 */
[----:B------:R-:W-:Y:S02]  /*10db0*/  FMUL.FTZ R57, R57, c[0x0][0x320] ;  /* 0x0000c80039397a20 */ /* 0x000fe40000410000 */
[----:B------:R-:W-:Y:S01]  /*10dc0*/  FMUL.FTZ R58, R58, c[0x0][0x320] ;  /* 0x0000c8003a3a7a20 */ /* 0x000fe20000410000 */
[----:B------:R-:W1:Y:S01]  /*10dd0*/  MUFU.TANH R24, R24 ;  /* 0x0000001800187308 */ /* 0x000e620000002400 */
[C---:B------:R-:W-:Y:S04]  /*10de0*/  HMMA.16816.F32.BF16 R72, R176.reuse, R8, R72 ;  /* 0x00000008b048723c */ /* 0x040fe80000041848 */
[----:B------:R-:W-:Y:S02]  /*10df0*/  FMUL.FTZ R59, R59, c[0x0][0x320] ;  /* 0x0000c8003b3b7a20 */ /* 0x000fe40000410000 */
[----:B------:R-:W-:Y:S02]  /*10e00*/  FMUL.FTZ R62, R62, c[0x0][0x320] ;  /* 0x0000c8003e3e7a20 */ /* 0x000fe40000410000 */
[-C--:B------:R-:W-:Y:S01]  /*10e10*/  HMMA.16816.F32.BF16 R76, R176, R10.reuse, R76 ;  /* 0x0000000ab04c723c */ /* 0x080fe2000004184c */
[----:B------:R-:W2:Y:S03]  /*10e20*/  MUFU.TANH R25, R25 ;  /* 0x0000001900197308 */ /* 0x000ea60000002400 */
[----:B------:R-:W-:Y:S02]  /*10e30*/  FMUL.FTZ R63, R63, c[0x0][0x320] ;  /* 0x0000c8003f3f7a20 */ /* 0x000fe40000410000 */
[----:B------:R-:W-:Y:S02]  /*10e40*/  FMUL.FTZ R42, R42, c[0x0][0x320] ;  /* 0x0000c8002a2a7a20 */ /* 0x000fe40000410000 */
[C---:B------:R-:W-:Y:S03]  /*10e50*/  HMMA.16816.F32.BF16 R80, R172.reuse, R10, R80 ;  /* 0x0000000aac50723c */ /* 0x040fe60000041850 */
[----:B------:R-:W2:Y:S01]  /*10e60*/  MUFU.TANH R188, R26 ;  /* 0x0000001a00bc7308 */ /* 0x000ea20000002400 */
[----:B------:R-:W-:Y:S02]  /*10e70*/  FMUL.FTZ R43, R43, c[0x0][0x320] ;  /* 0x0000c8002b2b7a20 */ /* 0x000fe40000410000 */
[----:B------:R-:W-:Y:S02]  /*10e80*/  FMUL.FTZ R44, R44, c[0x0][0x320] ;  /* 0x0000c8002c2c7a20 */ /* 0x000fe40000410000 */
[-C--:B-1----:R-:W-:Y:S04]  /*10e90*/  HMMA.16816.F32.BF16 R84, R172, R4.reuse, R84 ;  /* 0x00000004ac54723c */ /* 0x082fe80000041854 */
[----:B------:R-:W-:Y:S01]  /*10ea0*/  FMUL.FTZ R74, R74, c[0x0][0x320] ;  /* 0x0000c8004a4a7a20 */ /* 0x000fe20000410000 */
[----:B------:R-:W1:Y:S01]  /*10eb0*/  MUFU.TANH R189, R27 ;  /* 0x0000001b00bd7308 */ /* 0x000e620000002400 */
        /* <DEDUP_REMOVED lines=16> */
[----:B-----5:R-:W-:Y:S02]  /*10fc0*/  FMUL.FTZ R74, R94, c[0x0][0x320] ;  /* 0x0000c8005e4a7a20 */ /* 0x020fe40000410000 */
        /* <DEDUP_REMOVED lines=104> */
[----:B------:R-:W1:Y:S01]  /*11650*/  MUFU.TANH R99, R99 ;  /* 0x0000006300637308 */ /* 0x000e620000002400 */
[----:B------:R-:W-:-:S05]  /*11660*/  @!P0 BRA `(.L_x_195) ;  /* 0x000003d000008947 */ /* 0x000fca0003800000 */
[----:B--234-:R-:W2:Y:S01]  /*11670*/  LDL R3, [R1+0x2c] ;  /* 0x00002c0001037983 */ /* 0x01cea20000100800 */
[----:B------:R-:W-:Y:S01]  /*11680*/  IMAD.MOV.U32 R228, RZ, RZ, RZ ;  /* 0x000000ffffe47224 */ /* 0x000fe200078e00ff */
[----:B------:R-:W-:Y:S02]  /*11690*/  PLOP3.LUT P1, PT, PT, PT, UP1, 0x80, 0x0 ;  /* 0x000000000000781c */ /* 0x000fe40003f2f018 */
[----:B------:R-:W3:Y:S01]  /*116a0*/  LDL R12, [R1+0x10] ;  /* 0x00001000010c7983 */ /* 0x000ee20000100800 */
[----:B------:R-:W-:Y:S03]  /*116b0*/  PLOP3.LUT P0, PT, PT, PT, UP1, 0x80, 0x0 ;  /* 0x000000000000781c */ /* 0x000fe60003f0f018 */
[----:B-1----:R-:W4:Y:S01]  /*116c0*/  LDL R38, [R1+0x8] ;  /* 0x0000080001267983 */ /* 0x002f220000100800 */
[----:B--2---:R-:W-:Y:S05]  /*116d0*/  IMAD R3, R227, 0x60, R3 ;  /* 0x00000060e3037824 */ /* 0x004fea00078e0203 */
[----:B---3--:R-:W-:Y:S05]  /*116e0*/  IADD3 R3, R3, -0x60, R12 ;  /* 0xffffffa003037810 */ /* 0x008fea0007ffe00c */
[----:B------:R-:W-:Y:S04]  /*116f0*/  @P1 IMAD.HI.U32 R4, R3, c[0x0][0x2bc], RZ ;  /* 0x0000af0003041a27 */ /* 0x000fe800078e00ff */
[--C-:B------:R-:W-:Y:S01]  /*11700*/  IMAD.MOV.U32 R0, RZ, RZ, R3.reuse ;  /* 0x000000ffff007224 */ /* 0x100fe200078e0003 */
[----:B------:R-:W-:Y:S04]  /*11710*/  @P0 SHF.R.U32.HI R0, RZ, c[0x0][0x2c0], R4 ;  /* 0x0000b000ff000a19 */ /* 0x000fe80000011604 */
[C---:B------:R-:W-:Y:S04]  /*11720*/  @!P4 IADD3 R5, P0, R0.reuse, UR42, RZ ;  /* 0x0000002a0005cc10 */ /* 0x040fe8000ff1e0ff */
[----:B------:R-:W-:Y:S01]  /*11730*/  @!P4 LEA.HI.X.SX32 R6, R0, UR4, 0x1, P0 ;  /* 0x000000040006cc11 */ /* 0x000fe200080f0eff */
[----:B------:R-:W-:Y:S01]  /*11740*/  IMAD.MOV R0, RZ, RZ, -R0 ;  /* 0x000000ffff007224 */ /* 0x000fe200078e0a00 */
[C---:B------:R-:W-:Y:S03]  /*11750*/  @!P4 LEA R4, P0, R5.reuse, c[0x0][0x2a0], 0x2 ;  /* 0x0000a8000504ca11 */ /* 0x040fe600078010ff */
[----:B------:R-:W-:Y:S01]  /*11760*/  IMAD R234, R0, c[0x0][0x2b8], R3 ;  /* 0x0000ae0000ea7a24 */ /* 0x000fe200078e0203 */
[----:B------:R-:W-:Y:S04]  /*11770*/  @!P4 LEA.HI.X R5, R5, c[0x0][0x2a4], R6, 0x2, P0 ;  /* 0x0000a9000505ca11 */ /* 0x000fe800000f1406 */
[----:B------:R-:W-:Y:S01]  /*11780*/  SHF.R.S32.HI R0, RZ, 0x1f, R234 ;  /* 0x0000001fff007819 */ /* 0x000fe200000114ea */
[----:B------:R1:W2:Y:S04]  /*11790*/  @!P4 LDG.E R228, [R4.64] ;  /* 0x0000003004e4c981 */ /* 0x0002a8000c1e1900 */
        /* <DEDUP_REMOVED lines=12> */
[----:B------:R-:W-:Y:S04]  /*11860*/  SHFL.IDX PT, R12, R3, 0x1, 0x181f ;  /* 0x00381f00030c7f89 */ /* 0x000fe800000e0000 */
[----:B------:R-:W1:Y:S04]  /*11870*/  SHFL.IDX PT, R4, R3, RZ, 0x181f ;  /* 0x00181fff03047589 */ /* 0x000e6800000e0000 */
[----:B------:R-:W2:Y:S04]  /*11880*/  SHFL.IDX PT, R5, R0, RZ, 0x181f ;  /* 0x00181fff00057589 */ /* 0x000ea800000e0000 */
[----:B------:R-:W3:Y:S04]  /*11890*/  SHFL.IDX PT, R10, R3, 0x2, 0x181f ;  /* 0x00581f00030a7f89 */ /* 0x000ee800000e0000 */
[----:B------:R-:W5:Y:S04]  /*118a0*/  SHFL.IDX PT, R6, R0, 0x1, 0x181f ;  /* 0x00381f0000067f89 */ /* 0x000f6800000e0000 */
[----:B------:R-:W5:Y:S04]  /*118b0*/  SHFL.IDX PT, R8, R3, 0x3, 0x181f ;  /* 0x00781f0003087f89 */ /* 0x000f6800000e0000 */
[----:B------:R-:W5:Y:S04]  /*118c0*/  SHFL.IDX PT, R11, R0, 0x2, 0x181f ;  /* 0x00581f00000b7f89 */ /* 0x000f6800000e0000 */
[----:B------:R-:W5:Y:S01]  /*118d0*/  SHFL.IDX PT, R7, R3, 0x4, 0x181f ;  /* 0x00981f0003077f89 */ /* 0x000f6200000e0000 */
[-C--:B-1----:R-:W-:Y:S03]  /*118e0*/  IADD3 R4, P0, R4, R226.reuse, RZ ;  /* 0x000000e204047210 */ /* 0x082fe60007f1e0ff */
[----:B------:R-:W1:Y:S02]  /*118f0*/  SHFL.IDX PT, R9, R0, 0x3, 0x181f ;  /* 0x00781f0000097f89 */ /* 0x000e6400000e0000 */
[--C-:B--2---:R-:W-:Y:S01]  /*11900*/  IMAD.X R5, R5, 0x1, R225.reuse, P0 ;  /* 0x0000000105057824 */ /* 0x104fe200000e06e1 */
[-C--:B------:R-:W-:Y:S01]  /*11910*/  IADD3 R12, P0, R12, R226.reuse, RZ ;  /* 0x000000e20c0c7210 */ /* 0x080fe20007f1e0ff */
[----:B------:R-:W2:Y:S01]  /*11920*/  SHFL.IDX PT, R3, R3, 0x5, 0x181f ;  /* 0x00b81f0003037f89 */ /* 0x000ea200000e0000 */
[-C--:B---3--:R-:W-:Y:S03]  /*11930*/  IADD3 R10, P5, R10, R226.reuse, RZ ;  /* 0x000000e20a0a7210 */ /* 0x088fe60007fbe0ff */
[----:B----4-:R2:W-:Y:S01]  /*11940*/  LDGSTS.E.BYPASS.LTC128B.128 [R38+0x3100], [R4.64], !P3 ;  /* 0x0310000004267fae */ /* 0x0105e2000d901d70 */
[--C-:B-----5:R-:W-:Y:S03]  /*11950*/  IMAD.X R13, R6, 0x1, R225.reuse, P0 ;  /* 0x00000001060d7824 */ /* 0x120fe600000e06e1 */
[----:B------:R-:W3:Y:S01]  /*11960*/  SHFL.IDX PT, R14, R0, 0x4, 0x181f ;  /* 0x00981f00000e7f89 */ /* 0x000ee200000e0000 */
[-C--:B------:R-:W-:Y:S03]  /*11970*/  IADD3 R8, P2, R8, R226.reuse, RZ ;  /* 0x000000e208087210 */ /* 0x080fe60007f5e0ff */
[----:B------:R-:W4:Y:S01]  /*11980*/  SHFL.IDX PT, R0, R0, 0x5, 0x181f ;  /* 0x00b81f0000007f89 */ /* 0x000f2200000e0000 */
[--C-:B------:R-:W-:Y:S03]  /*11990*/  IMAD.X R11, R11, 0x1, R225.reuse, P5 ;  /* 0x000000010b0b7824 */ /* 0x100fe600028e06e1 */
[----:B------:R4:W-:Y:S01]  /*119a0*/  LDGSTS.E.BYPASS.LTC128B.128 [R38+0x3900], [R12.64], !P3 ;  /* 0x039000000c267fae */ /* 0x0009e2000d901d70 */
[-C--:B------:R-:W-:Y:S03]  /*119b0*/  IADD3 R6, P1, R7, R226.reuse, RZ ;  /* 0x000000e207067210 */ /* 0x080fe60007f3e0ff */
[----:B------:R4:W-:Y:S01]  /*119c0*/  LDGSTS.E.BYPASS.LTC128B.128 [R38+0x4100], [R10.64], !P3 ;  /* 0x041000000a267fae */ /* 0x0009e2000d901d70 */
[--C-:B-1----:R-:W-:Y:S05]  /*119d0*/  IMAD.X R9, R9, 0x1, R225.reuse, P2 ;  /* 0x0000000109097824 */ /* 0x102fea00010e06e1 */
[----:B------:R1:W-:Y:S01]  /*119e0*/  LDGSTS.E.BYPASS.LTC128B.128 [R38+0x4900], [R8.64], !P3 ;  /* 0x0490000008267fae */ /* 0x0003e2000d901d70 */
[----:B--2---:R-:W-:Y:S01]  /*119f0*/  IADD3 R4, P0, R3, R226, RZ ;  /* 0x000000e203047210 */ /* 0x004fe20007f1e0ff */
[--C-:B---3--:R-:W-:Y:S04]  /*11a00*/  IMAD.X R7, R14, 0x1, R225.reuse, P1 ;  /* 0x000000010e077824 */ /* 0x108fe800008e06e1 */
[----:B----4-:R-:W-:Y:S01]  /*11a10*/  IMAD.X R5, R0, 0x1, R225, P0 ;  /* 0x0000000100057824 */ /* 0x010fe200000e06e1 */
[----:B------:R1:W-:Y:S04]  /*11a20*/  LDGSTS.E.BYPASS.LTC128B.128 [R38+0x5100], [R6.64], !P3 ;  /* 0x0510000006267fae */ /* 0x0003e8000d901d70 */
[----:B------:R1:W-:Y:S03]  /*11a30*/  LDGSTS.E.BYPASS.LTC128B.128 [R38+0x5900], [R4.64], !P3 ;  /* 0x0590000004267fae */ /* 0x0003e6000d901d70 */
.L_x_195:
[----:B-1234-:R-:W-:Y:S01]  /*11a40*/  FMNMX.FTZ R72, R168, R2, !PT ;  /* 0x00000002a8487209 */ /* 0x01efe20007810000 */
[----:B------:R-:W-:Y:S01]  /*11a50*/  LDSM.16.MT88.4 R52, [R210+0x100] ;  /* 0x00010000d234783b */ /* 0x000fe20000004200 */
[----:B------:R-:W-:Y:S02]  /*11a60*/  FMNMX.FTZ R0, R169, R100, !PT ;  /* 0x00000064a9007209 */ /* 0x000fe40007810000 */
[----:B------:R-:W-:Y:S02]  /*11a70*/  FMNMX.FTZ R72, R184, R72, !PT ;  /* 0x00000048b8487209 */ /* 0x000fe40007810000 */
[----:B------:R-:W-:Y:S02]  /*11a80*/  FMNMX.FTZ R0, R185, R0, !PT ;  /* 0x00000000b9007209 */ /* 0x000fe40007810000 */
[----:B------:R-:W-:Y:S01]  /*11a90*/  FMNMX.FTZ R72, R16, R72, !PT ;  /* 0x0000004810487209 */ /* 0x000fe20007810000 */
[----:B------:R-:W-:Y:S01]  /*11aa0*/  LDSM.16.MT88.4 R80, [R211+0x100] ;  /* 0x00010000d350783b */ /* 0x000fe20000004200 */
[----:B------:R-:W-:Y:S02]  /*11ab0*/  FMNMX.FTZ R0, R18, R0, !PT ;  /* 0x0000000012007209 */ /* 0x000fe40007810000 */
[----:B------:R-:W-:Y:S02]  /*11ac0*/  FMNMX.FTZ R72, R17, R72, !PT ;  /* 0x0000004811487209 */ /* 0x000fe40007810000 */
        /* <DEDUP_REMOVED lines=40> */
[----:B------:R-:W-:Y:S02]  /*11d50*/  MOV R92, R23 ;  /* 0x00000017005c7202 */ /* 0x000fe40000000f00 */
        /* <DEDUP_REMOVED lines=31> */
[----:B------:R-:W2:Y:S01]  /*11f50*/  SHFL.BFLY PT, R71, R0, 0x2, 0x1f ;  /* 0x0c401f0000477f89 */ /* 0x000ea200000e0000 */
        /* <DEDUP_REMOVED lines=16> */
[----:B------:R-:W-:Y:S02]  /*12060*/  MOV R93, R22 ;  /* 0x00000016005d7202 */ /* 0x000fe40000000f00 */
[----:B------:R-:W-:Y:S02]  /*12070*/  FMNMX.FTZ R3, R175, R3, !PT ;  /* 0x00000003af037209 */ /* 0x000fe40007810000 */
[----:B--2---:R-:W-:Y:S02]  /*12080*/  FMNMX.FTZ R71, R0, R71, !PT ;  /* 0x0000004700477209 */ /* 0x004fe40007810000 */
[----:B------:R-:W-:Y:S01]  /*12090*/  FMNMX.FTZ R0, R251, R4, !PT ;  /* 0x00000004fb007209 */ /* 0x000fe20007810000 */
[----:B------:R-:W2:Y:S01]  /*120a0*/  SHFL.BFLY PT, R5, R3, 0x2, 0x1f ;  /* 0x0c401f0003057f89 */ /* 0x000ea200000e0000 */
[----:B------:R-:W-:Y:S02]  /*120b0*/  MOV R87, R30 ;  /* 0x0000001e00577202 */ /* 0x000fe40000000f00 */
[----:B------:R-:W-:Y:S02]  /*120c0*/  FMNMX.FTZ R0, R93, R0, !PT ;  /* 0x000000005d007209 */ /* 0x000fe40007810000 */
[----:B------:R-:W-:Y:S02]  /*120d0*/  MOV R89, R28 ;  /* 0x0000001c00597202 */ /* 0x000fe40000000f00 */
[----:B------:R-:W-:Y:S01]  /*120e0*/  FMNMX.FTZ R0, R87, R0, !PT ;  /* 0x0000000057007209 */ /* 0x000fe20007810000 */
[----:B------:R-:W3:Y:S01]  /*120f0*/  SHFL.BFLY PT, R6, R71, 0x1, 0x1f ;  /* 0x0c201f0047067f89 */ /* 0x000ee200000e0000 */
[----:B------:R-:W-:Y:S02]  /*12100*/  MOV R85, R36 ;  /* 0x0000002400557202 */ /* 0x000fe40000000f00 */
[----:B------:R-:W-:Y:S02]  /*12110*/  FMNMX.FTZ R0, R89, R0, !PT ;  /* 0x0000000059007209 */ /* 0x000fe40007810000 */
[----:B------:R-:W-:Y:S02]  /*12120*/  ISETP.GT.AND P0, PT, R227, UR6, PT ;  /* 0x00000006e3007c0c */ /* 0x000fe4000bf04270 */
[----:B------:R-:W-:Y:S01]  /*12130*/  FMNMX.FTZ R0, R57, R0, !PT ;  /* 0x0000000039007209 */ /* 0x000fe20007810000 */
[----:B------:R-:W-:Y:S01]  /*12140*/  LDSM.16.MT88.4 R36, [R212+0x100] ;  /* 0x00010000d424783b */ /* 0x000fe20000004200 */
[----:B-1----:R-:W-:Y:S02]  /*12150*/  FMNMX.FTZ R72, R72, R7, !PT ;  /* 0x0000000748487209 */ /* 0x002fe40007810000 */
[----:B------:R-:W-:Y:S02]  /*12160*/  FMNMX.FTZ R4, R85, R0, !PT ;  /* 0x0000000055047209 */ /* 0x000fe40007810000 */
[----:B------:R-:W-:Y:S01]  /*12170*/  IADD3 R227, R227, -0x1, RZ ;  /* 0xffffffffe3e37810 */ /* 0x000fe20007ffe0ff */
[----:B------:R-:W-:Y:S01]  /*12180*/  FADD.FTZ R0, -R72, R2 ;  /* 0x0000000248007221 */ /* 0x000fe20000010100 */
[----:B------:R-:W-:Y:S01]  /*12190*/  FMNMX.FTZ R4, R178, R4, !PT ;  /* 0x00000004b2047209 */ /* 0x000fe20007810000 */
[----:B------:R-:W-:Y:S01]  /*121a0*/  FMUL.FTZ R96, R72, c[0x0][0x2d0] ;  /* 0x0000b40048607a20 */ /* 0x000fe20000410000 */
[----:B--2---:R-:W-:Y:S01]  /*121b0*/  FMNMX.FTZ R3, R3, R5, !PT ;  /* 0x0000000503037209 */ /* 0x004fe20007810000 */
[----:B------:R-:W-:Y:S01]  /*121c0*/  FMUL.FTZ R2, R0, c[0x0][0x2d0] ;  /* 0x0000b40000027a20 */ /* 0x000fe20000410000 */
[----:B------:R-:W-:Y:S01]  /*121d0*/  FMNMX.FTZ R0, R179, R4, !PT ;  /* 0x00000004b3007209 */ /* 0x000fe20007810000 */
[--C-:B------:R-:W-:Y:S02]  /*121e0*/  FFMA.FTZ R5, R20, c[0x0][0x2d0], -R96.reuse ;  /* 0x0000b40014057a23 */ /* 0x100fe40000010860 */
[----:B------:R1:W2:Y:S01]  /*121f0*/  MUFU.EX2 R73, R2 ;  /* 0x0000000200497308 */ /* 0x0002a20000000800 */
[----:B------:R-:W4:Y:S01]  /*12200*/  SHFL.BFLY PT, R70, R3, 0x1, 0x1f ;  /* 0x0c201f0003467f89 */ /* 0x000f2200000e0000 */
[----:B---3--:R-:W-:Y:S01]  /*12210*/  FMNMX.FTZ R71, R71, R6, !PT ;  /* 0x0000000647477209 */ /* 0x008fe20007810000 */
[----:B------:R-:W-:Y:S01]  /*12220*/  FFMA.FTZ R4, R168, c[0x0][0x2d0], -R96 ;  /* 0x0000b400a8047a23 */ /* 0x000fe20000010860 */
[----:B------:R-:W-:Y:S03]  /*12230*/  FMNMX.FTZ R0, R74, R0, !PT ;  /* 0x000000004a007209 */ /* 0x000fe60007810000 */
[----:B------:R-:W-:Y:S01]  /*12240*/  FMUL.FTZ R97, R71, c[0x0][0x2d0] ;  /* 0x0000b40047617a20 */ /* 0x000fe20000410000 */
[----:B------:R-:W-:Y:S02]  /*12250*/  FMNMX.FTZ R0, R75, R0, !PT ;  /* 0x000000004b007209 */ /* 0x000fe40007810000 */
[----:B------:R2:W-:Y:S01]  /*12260*/  MUFU.EX2 R40, R5 ;  /* 0x0000000500287308 */ /* 0x0005e20000000800 */
[----:B------:R-:W-:Y:S02]  /*12270*/  FFMA.FTZ R7, R103, c[0x0][0x2d0], -R97 ;  /* 0x0000b40067077a23 */ /* 0x000fe40000010861 */
[----:B-1----:R-:W-:Y:S01]  /*12280*/  FADD.FTZ R2, -R71, R100 ;  /* 0x0000006447027221 */ /* 0x002fe20000010100 */
[----:B----4-:R-:W-:Y:S02]  /*12290*/  FMNMX.FTZ R70, R3, R70, !PT ;  /* 0x0000004603467209 */ /* 0x010fe40007810000 */
[----:B------:R-:W1:Y:S01]  /*122a0*/  SHFL.BFLY PT, R3, R0, 0x2, 0x1f ;  /* 0x0c401f0000037f89 */ /* 0x000e6200000e0000 */
[----:B------:R-:W-:Y:S02]  /*122b0*/  FMUL.FTZ R2, R2, c[0x0][0x2d0] ;  /* 0x0000b40002027a20 */ /* 0x000fe40000410000 */
[----:B------:R-:W-:Y:S02]  /*122c0*/  FMUL.FTZ R98, R70, c[0x0][0x2d0] ;  /* 0x0000b40046627a20 */ /* 0x000fe40000410000 */
[----:B------:R3:W4:Y:S01]  /*122d0*/  MUFU.EX2 R69, R2 ;  /* 0x0000000200457308 */ /* 0x0007220000000800 */
[----:B--2---:R-:W-:Y:S01]  /*122e0*/  FMUL.FTZ R5, R73, R105 ;  /* 0x0000006949057220 */ /* 0x004fe20000410000 */
[----:B-1----:R-:W-:Y:S01]  /*122f0*/  FMNMX.FTZ R0, R0, R3, !PT ;  /* 0x0000000300007209 */ /* 0x002fe20007810000 */
[--C-:B------:R-:W-:Y:S02]  /*12300*/  FFMA.FTZ R3, R17, c[0x0][0x2d0], -R96.reuse ;  /* 0x0000b40011037a23 */ /* 0x100fe40000010860 */
[----:B------:R-:W-:Y:S01]  /*12310*/  FMUL.FTZ R17, R73, R117 ;  /* 0x0000007549117220 */ /* 0x000fe20000410000 */
[----:B------:R-:W-:Y:S04]  /*12320*/  MOV R117, R87 ;  /* 0x0000005700757202 */ /* 0x000fe80000000f00 */
[----:B------:R1:W2:Y:S01]  /*12330*/  MUFU.EX2 R11, R3 ;  /* 0x00000003000b7308 */ /* 0x0002a20000000800 */
[----:B---3--:R-:W-:Y:S02]  /*12340*/  FADD.FTZ R2, -R70, R101 ;  /* 0x0000006546027221 */ /* 0x008fe40000010100 */
[----:B----4-:R-:W-:Y:S02]  /*12350*/  FMUL.FTZ R6, R69, R106 ;  /* 0x0000006a45067220 */ /* 0x010fe40000410000 */
[----:B------:R-:W-:Y:S05]  /*12360*/  FMUL.FTZ R2, R2, c[0x0][0x2d0] ;  /* 0x0000b40002027a20 */ /* 0x000fea0000410000 */
[----:B------:R3:W4:Y:S10]  /*12370*/  MUFU.EX2 R68, R2 ;  /* 0x0000000200447308 */ /* 0x0007340000000800 */
[----:B------:R-:W-:Y:S01]  /*12380*/  MUFU.EX2 R101, R4 ;  /* 0x0000000400657308 */ /* 0x000fe20000000800 */
[--C-:B-1----:R-:W-:Y:S01]  /*12390*/  FFMA.FTZ R3, R169, c[0x0][0x2d0], -R97.reuse ;  /* 0x0000b400a9037a23 */ /* 0x102fe20000010861 */
[----:B--2---:R-:W-:Y:S08]  /*123a0*/  MOV R106, R11 ;  /* 0x0000000b006a7202 */ /* 0x004ff00000000f00 */
[----:B------:R1:W-:Y:S01]  /*123b0*/  MUFU.EX2 R100, R3 ;  /* 0x0000000300647308 */ /* 0x0003e20000000800 */
[--C-:B---3--:R-:W-:Y:S01]  /*123c0*/  FFMA.FTZ R2, R184, c[0x0][0x2d0], -R96.reuse ;  /* 0x0000b400b8027a23 */ /* 0x108fe20000010860 */
[----:B------:R-:W-:Y:S01]  /*123d0*/  MOV R184, R62 ;  /* 0x0000003e00b87202 */ /* 0x000fe20000000f00 */
[C---:B----4-:R-:W-:Y:S02]  /*123e0*/  FMUL.FTZ R29, R68.reuse, R129 ;  /* 0x00000081441d7220 */ /* 0x050fe40000410000 */
[----:B------:R-:W-:Y:S05]  /*123f0*/  FMUL.FTZ R45, R68, R145 ;  /* 0x00000091442d7220 */ /* 0x000fea0000410000 */
[----:B------:R2:W3:Y:S10]  /*12400*/  MUFU.EX2 R61, R2 ;  /* 0x00000002003d7308 */ /* 0x0004f40000000800 */
[----:B------:R4:W-:Y:S01]  /*12410*/  MUFU.EX2 R169, R7 ;  /* 0x0000000700a97308 */ /* 0x0009e20000000800 */
[--C-:B-1----:R-:W-:Y:S09]  /*12420*/  FFMA.FTZ R3, R185, c[0x0][0x2d0], -R97.reuse ;  /* 0x0000b400b9037a23 */ /* 0x102ff20000010861 */
[----:B------:R1:W5:Y:S01]  /*12430*/  MUFU.EX2 R60, R3 ;  /* 0x00000003003c7308 */ /* 0x0003620000000800 */
[----:B--2---:R-:W-:Y:S01]  /*12440*/  FFMA.FTZ R2, R16, c[0x0][0x2d0], -R96 ;  /* 0x0000b40010027a23 */ /* 0x004fe20000010860 */
[----:B---3--:R-:W-:Y:S01]  /*12450*/  F2FP.BF16.PACK_AB R76, R61, R101 ;  /* 0x000000653d4c723e */ /* 0x008fe200000010ff */
[--C-:B------:R-:W-:Y:S02]  /*12460*/  FFMA.FTZ R16, R35, c[0x0][0x2d0], -R97.reuse ;  /* 0x0000b40023107a23 */ /* 0x100fe40000010861 */
[C---:B------:R-:W-:Y:S05]  /*12470*/  FMUL.FTZ R35, R69.reuse, R135 ;  /* 0x0000008745237220 */ /* 0x040fea0000410000 */
[----:B------:R2:W3:Y:S01]  /*12480*/  MUFU.EX2 R8, R2 ;  /* 0x0000000200087308 */ /* 0x0004e20000000800 */
[C---:B----4-:R-:W-:Y:S09]  /*12490*/  FMUL.FTZ R7, R69.reuse, R107 ;  /* 0x0000006b45077220 */ /* 0x050ff20000410000 */
[----:B------:R4:W-:Y:S01]  /*124a0*/  MUFU.EX2 R95, R16 ;  /* 0x00000010005f7308 */ /* 0x0009e20000000800 */
[--C-:B-1----:R-:W-:Y:S01]  /*124b0*/  FFMA.FTZ R3, R18, c[0x0][0x2d0], -R97.reuse ;  /* 0x0000b40012037a23 */ /* 0x102fe20000010861 */
[----:B-----5:R-:W-:Y:S01]  /*124c0*/  F2FP.BF16.PACK_AB R77, R60, R100 ;  /* 0x000000643c4d723e */ /* 0x020fe200000010ff */
[----:B------:R-:W-:Y:S01]  /*124d0*/  FMUL.FTZ R18, R69, R118 ;  /* 0x0000007645127220 */ /* 0x000fe20000410000 */
[----:B------:R-:W-:Y:S06]  /*124e0*/  MOV R118, R89 ;  /* 0x0000005900767202 */ /* 0x000fec0000000f00 */
[----:B------:R1:W-:Y:S01]  /*124f0*/  MUFU.EX2 R10, R3 ;  /* 0x00000003000a7308 */ /* 0x0003e20000000800 */
[----:B--2---:R-:W1:Y:S01]  /*12500*/  SHFL.BFLY PT, R2, R0, 0x1, 0x1f ;  /* 0x0c201f0000027f89 */ /* 0x004e6200000e0000 */
[----:B---3--:R-:W-:Y:S04]  /*12510*/  MOV R185, R8 ;  /* 0x0000000800b97202 */ /* 0x008fe80000000f00 */
[----:B------:R-:W-:Y:S01]  /*12520*/  F2FP.BF16.PACK_AB R78, R106, R185 ;  /* 0x000000b96a4e723e */ /* 0x000fe200000010ff */
[----:B----4-:R-:W-:Y:S01]  /*12530*/  FMUL.FTZ R16, R73, R116 ;  /* 0x0000007449107220 */ /* 0x010fe20000410000 */
[----:B------:R-:W-:Y:S02]  /*12540*/  MOV R116, R84 ;  /* 0x0000005400747202 */ /* 0x000fe40000000f00 */
[----:B-1----:R-:W-:Y:S01]  /*12550*/  FMNMX.FTZ R3, R0, R2, !PT ;  /* 0x0000000200037209 */ /* 0x002fe20007810000 */
[--C-:B------:R-:W-:Y:S01]  /*12560*/  FFMA.FTZ R2, R183, c[0x0][0x2d0], -R98.reuse ;  /* 0x0000b400b7027a23 */ /* 0x100fe20000010862 */
[----:B------:R-:W-:Y:S01]  /*12570*/  MOV R183, R91 ;  /* 0x0000005b00b77202 */ /* 0x000fe20000000f00 */
[--C-:B------:R-:W-:Y:S02]  /*12580*/  FFMA.FTZ R0, R19, c[0x0][0x2d0], -R97.reuse ;  /* 0x0000b40013007a23 */ /* 0x100fe40000010861 */
[----:B------:R1:W2:Y:S01]  /*12590*/  MUFU.EX2 R14, R2 ;  /* 0x00000002000e7308 */ /* 0x0002a20000000800 */
[----:B------:R-:W-:Y:S09]  /*125a0*/  FMUL.FTZ R19, R69, R119 ;  /* 0x0000007745137220 */ /* 0x000ff20000410000 */
[----:B------:R3:W4:Y:S01]  /*125b0*/  MUFU.EX2 R12, R0 ;  /* 0x00000000000c7308 */ /* 0x0007220000000800 */
[----:B-1----:R-:W-:Y:S01]  /*125c0*/  FFMA.FTZ R2, R186, c[0x0][0x2d0], -R98 ;  /* 0x0000b400ba027a23 */ /* 0x002fe20000010862 */
[----:B--2---:R-:W-:Y:S08]  /*125d0*/  MOV R103, R14 ;  /* 0x0000000e00677202 */ /* 0x004ff00000000f00 */
[----:B------:R1:W2:Y:S01]  /*125e0*/  MUFU.EX2 R186, R2 ;  /* 0x0000000200ba7308 */ /* 0x0002a20000000800 */
[----:B---3--:R-:W-:Y:S01]  /*125f0*/  FADD.FTZ R0, -R3, R102 ;  /* 0x0000006603007221 */ /* 0x008fe20000010100 */
[----:B----4-:R-:W-:Y:S01]  /*12600*/  MOV R105, R12 ;  /* 0x0000000c00697202 */ /* 0x010fe20000000f00 */
[--C-:B------:R-:W-:Y:S02]  /*12610*/  FFMA.FTZ R12, R34, c[0x0][0x2d0], -R97.reuse ;  /* 0x0000b400220c7a23 */ /* 0x100fe40000010861 */
[----:B------:R-:W-:Y:S02]  /*12620*/  FMUL.FTZ R0, R0, c[0x0][0x2d0] ;  /* 0x0000b40000007a20 */ /* 0x000fe40000410000 */
[----:B------:R-:W-:Y:S04]  /*12630*/  FMUL.FTZ R34, R69, R134 ;  /* 0x0000008645227220 */ /* 0x000fe80000410000 */
[----:B------:R-:W3:Y:S01]  /*12640*/  MUFU.EX2 R0, R0 ;  /* 0x0000000000007308 */ /* 0x000ee20000000800 */
[--C-:B-1----:R-:W-:Y:S01]  /*12650*/  FFMA.FTZ R2, R180, c[0x0][0x2d0], -R98.reuse ;  /* 0x0000b400b4027a23 */ /* 0x102fe20000010862 */
[----:B------:R-:W-:Y:S02]  /*12660*/  MOV R180, R85 ;  /* 0x0000005500b47202 */ /* 0x000fe40000000f00 */
[----:B--2---:R-:W-:Y:S06]  /*12670*/  F2FP.BF16.PACK_AB R64, R186, R103 ;  /* 0x00000067ba40723e */ /* 0x004fec00000010ff */
[----:B------:R1:W-:Y:S01]  /*12680*/  MUFU.EX2 R9, R2 ;  /* 0x0000000200097308 */ /* 0x0003e20000000800 */
[C---:B---3--:R-:W-:Y:S01]  /*12690*/  FMUL.FTZ R11, R0.reuse, R111 ;  /* 0x0000006f000b7220 */ /* 0x048fe20000410000 */
[----:B------:R-:W-:Y:S01]  /*126a0*/  MOV R111, R56 ;  /* 0x00000038006f7202 */ /* 0x000fe20000000f00 */
[C---:B------:R-:W-:Y:S02]  /*126b0*/  FMUL.FTZ R14, R0.reuse, R114 ;  /* 0x00000072000e7220 */ /* 0x040fe40000410000 */
[C---:B------:R-:W-:Y:S01]  /*126c0*/  FMUL.FTZ R26, R0.reuse, R126 ;  /* 0x0000007e001a7220 */ /* 0x040fe20000410000 */
[----:B------:R-:W-:Y:S01]  /*126d0*/  MOV R126, R93 ;  /* 0x0000005d007e7202 */ /* 0x000fe20000000f00 */
[C---:B------:R-:W-:Y:S02]  /*126e0*/  FMUL.FTZ R27, R0.reuse, R127 ;  /* 0x0000007f001b7220 */ /* 0x040fe40000410000 */
[C---:B------:R-:W-:Y:S02]  /*126f0*/  FMUL.FTZ R42, R0.reuse, R142 ;  /* 0x0000008e002a7220 */ /* 0x040fe40000410000 */
[----:B------:R-:W-:Y:S02]  /*12700*/  FMUL.FTZ R43, R0, R143 ;  /* 0x0000008f002b7220 */ /* 0x000fe40000410000 */
[----:B-1----:R-:W-:Y:S02]  /*12710*/  FFMA.FTZ R2, R170, c[0x0][0x2d0], -R98 ;  /* 0x0000b400aa027a23 */ /* 0x002fe40000010862 */
[----:B------:R1:W-:Y:S01]  /*12720*/  MUFU.EX2 R170, R12 ;  /* 0x0000000c00aa7308 */ /* 0x0003e20000000800 */
[C---:B------:R-:W-:Y:S02]  /*12730*/  FMUL.FTZ R46, R0.reuse, R146 ;  /* 0x00000092002e7220 */ /* 0x040fe40000410000 */
[----:B------:R-:W-:Y:S02]  /*12740*/  FFMA.FTZ R56, R193, c[0x0][0x2d0], -R96 ;  /* 0x0000b400c1387a23 */ /* 0x000fe40000010860 */
[C---:B------:R-:W-:Y:S02]  /*12750*/  FMUL.FTZ R47, R0.reuse, R147 ;  /* 0x00000093002f7220 */ /* 0x040fe40000410000 */
[----:B------:R-:W-:Y:S03]  /*12760*/  FMUL.FTZ R62, R0, R162 ;  /* 0x000000a2003e7220 */ /* 0x000fe60000410000 */
[----:B------:R2:W-:Y:S01]  /*12770*/  MUFU.EX2 R13, R2 ;  /* 0x00000002000d7308 */ /* 0x0005e20000000800 */
[C---:B-1----:R-:W-:Y:S01]  /*12780*/  FMUL.FTZ R12, R68.reuse, R112 ;  /* 0x00000070440c7220 */ /* 0x042fe20000410000 */
[----:B------:R-:W-:Y:S01]  /*12790*/  MOV R112, R57 ;  /* 0x0000003900707202 */ /* 0x000fe20000000f00 */
[----:B------:R-:W-:Y:S02]  /*127a0*/  FMUL.FTZ R57, R68, R157 ;  /* 0x0000009d44397220 */ /* 0x000fe40000410000 */
[----:B--2---:R-:W-:Y:S04]  /*127b0*/  FMUL.FTZ R2, R3, c[0x0][0x2d0] ;  /* 0x0000b40003027a20 */ /* 0x004fe80000410000 */
[--C-:B------:R-:W-:Y:S01]  /*127c0*/  FFMA.FTZ R4, R181, c[0x0][0x2d0], -R2.reuse ;  /* 0x0000b400b5047a23 */ /* 0x100fe20000010802 */
[----:B------:R-:W-:Y:S01]  /*127d0*/  MOV R181, R10 ;  /* 0x0000000a00b57202 */ /* 0x000fe20000000f00 */
[--C-:B------:R-:W-:Y:S02]  /*127e0*/  FFMA.FTZ R28, R188, c[0x0][0x2d0], -R2.reuse ;  /* 0x0000b400bc1c7a23 */ /* 0x100fe40000010802 */
[----:B------:R1:W-:Y:S01]  /*127f0*/  MUFU.EX2 R102, R4 ;  /* 0x0000000400667308 */ /* 0x0003e20000000800 */
[----:B------:R-:W-:Y:S01]  /*12800*/  F2FP.BF16.PACK_AB R79, R105, R181 ;  /* 0x000000b5694f723e */ /* 0x000fe200000010ff */
[--C-:B------:R-:W-:Y:S02]  /*12810*/  FFMA.FTZ R44, R194, c[0x0][0x2d0], -R2.reuse ;  /* 0x0000b400c22c7a23 */ /* 0x100fe40000010802 */
[--C-:B------:R-:W-:Y:S02]  /*12820*/  FFMA.FTZ R48, R196, c[0x0][0x2d0], -R2.reuse ;  /* 0x0000b400c4307a23 */ /* 0x100fe40000010802 */
[--C-:B------:R-:W-:Y:S04]  /*12830*/  FFMA.FTZ R74, R74, c[0x0][0x2d0], -R2.reuse ;  /* 0x0000b4004a4a7a23 */ /* 0x100fe80000010802 */
[----:B------:R2:W-:Y:S10]  /*12840*/  MUFU.EX2 R50, R44 ;  /* 0x0000002c00327308 */ /* 0x0005f40000000800 */
[----:B------:R3:W-:Y:S01]  /*12850*/  MUFU.EX2 R114, R48 ;  /* 0x0000003000727308 */ /* 0x0007e20000000800 */
[--C-:B-1----:R-:W-:Y:S09]  /*12860*/  FFMA.FTZ R4, R187, c[0x0][0x2d0], -R2.reuse ;  /* 0x0000b400bb047a23 */ /* 0x102ff20000010802 */
[----:B------:R1:W4:Y:S01]  /*12870*/  MUFU.EX2 R187, R4 ;  /* 0x0000000400bb7308 */ /* 0x0003220000000800 */
[----:B--2---:R-:W-:Y:S02]  /*12880*/  FMUL.FTZ R44, R68, R144 ;  /* 0x00000090442c7220 */ /* 0x004fe40000410000 */
[----:B---3--:R-:W-:Y:S02]  /*12890*/  FMUL.FTZ R48, R73, R148 ;  /* 0x0000009449307220 */ /* 0x008fe40000410000 */
[--C-:B-1----:R-:W-:Y:S01]  /*128a0*/  FFMA.FTZ R4, R182, c[0x0][0x2d0], -R2.reuse ;  /* 0x0000b400b6047a23 */ /* 0x102fe20000010802 */
[----:B----4-:R-:W-:Y:S02]  /*128b0*/  F2FP.BF16.PACK_AB R65, R187, R102 ;  /* 0x00000066bb41723e */ /* 0x010fe400000010ff */
[----:B------:R-:W-:Y:S02]  /*128c0*/  MOV R182, R63 ;  /* 0x0000003f00b67202 */ /* 0x000fe40000000f00 */
[----:B------:R1:W2:Y:S01]  /*128d0*/  MUFU.EX2 R8, R4 ;  /* 0x0000000400087308 */ /* 0x0002a20000000800 */
[----:B------:R-:W-:Y:S02]  /*128e0*/  FMUL.FTZ R63, R0, R163 ;  /* 0x000000a3003f7220 */ /* 0x000fe40000410000 */
[----:B-1----:R-:W-:Y:S01]  /*128f0*/  FFMA.FTZ R4, R171, c[0x0][0x2d0], -R2 ;  /* 0x0000b400ab047a23 */ /* 0x002fe20000010802 */
[----:B--2---:R-:W-:Y:S01]  /*12900*/  MOV R107, R8 ;  /* 0x00000008006b7202 */ /* 0x004fe20000000f00 */
[C---:B------:R-:W-:Y:S01]  /*12910*/  FMUL.FTZ R8, R68.reuse, R108 ;  /* 0x0000006c44087220 */ /* 0x040fe20000410000 */
[----:B------:R-:W-:Y:S04]  /*12920*/  MOV R108, R9 ;  /* 0x00000009006c7202 */ /* 0x000fe80000000f00 */
[----:B------:R1:W2:Y:S01]  /*12930*/  MUFU.EX2 R10, R4 ;  /* 0x00000004000a7308 */ /* 0x0002a20000000800 */
[----:B------:R-:W-:Y:S01]  /*12940*/  FMUL.FTZ R9, R68, R109 ;  /* 0x0000006d44097220 */ /* 0x000fe20000410000 */
[----:B------:R-:W-:Y:S02]  /*12950*/  MOV R171, R86 ;  /* 0x0000005600ab7202 */ /* 0x000fe40000000f00 */
[----:B------:R-:W-:Y:S01]  /*12960*/  LDSM.16.MT88.4 R84, [R209+0x900] ;  /* 0x00090000d154783b */ /* 0x000fe20000004200 */
[--C-:B-1----:R-:W-:Y:S01]  /*12970*/  FFMA.FTZ R4, R21, c[0x0][0x2d0], -R96.reuse ;  /* 0x0000b40015047a23 */ /* 0x102fe20000010860 */
[----:B--2---:R-:W-:Y:S06]  /*12980*/  MOV R109, R10 ;  /* 0x0000000a006d7202 */ /* 0x004fec0000000f00 */
[----:B------:R-:W1:Y:S01]  /*12990*/  LDSM.16.MT88.4 R20, [R209+0x100] ;  /* 0x00010000d114783b */ /* 0x000e620000004200 */
[----:B------:R-:W-:Y:S01]  /*129a0*/  FMUL.FTZ R10, R0, R110 ;  /* 0x0000006e000a7220 */ /* 0x000fe20000410000 */
[----:B------:R2:W-:Y:S01]  /*129b0*/  MUFU.EX2 R41, R4 ;  /* 0x0000000400297308 */ /* 0x0005e20000000800 */
[----:B------:R-:W-:Y:S02]  /*129c0*/  F2FP.BF16.PACK_AB R67, R109, R107 ;  /* 0x0000006b6d43723e */ /* 0x000fe400000010ff */
[----:B------:R-:W-:Y:S01]  /*129d0*/  MOV R110, R61 ;  /* 0x0000003d006e7202 */ /* 0x000fe20000000f00 */
[----:B------:R-:W-:Y:S02]  /*129e0*/  FMUL.FTZ R61, R68, R161 ;  /* 0x000000a1443d7220 */ /* 0x000fe40000410000 */
[--C-:B--2---:R-:W-:Y:S02]  /*129f0*/  FFMA.FTZ R4, R15, c[0x0][0x2d0], -R97.reuse ;  /* 0x0000b4000f047a23 */ /* 0x104fe40000010861 */
[----:B------:R-:W-:Y:S01]  /*12a00*/  FMUL.FTZ R15, R0, R115 ;  /* 0x00000073000f7220 */ /* 0x000fe20000410000 */
[----:B------:R-:W-:Y:S01]  /*12a10*/  MOV R115, R60 ;  /* 0x0000003c00737202 */ /* 0x000fe20000000f00 */
[----:B------:R2:W-:Y:S01]  /*12a20*/  MUFU.EX2 R31, R4 ;  /* 0x00000004001f7308 */ /* 0x0005e20000000800 */
[--C-:B------:R-:W-:Y:S02]  /*12a30*/  FFMA.FTZ R60, R198, c[0x0][0x2d0], -R97.reuse ;  /* 0x0000b400c63c7a23 */ /* 0x100fe40000010861 */
[----:B--2---:R-:W-:Y:S02]  /*12a40*/  FFMA.FTZ R4, R32, c[0x0][0x2d0], -R96 ;  /* 0x0000b40020047a23 */ /* 0x004fe40000010860 */
[----:B------:R-:W-:Y:S05]  /*12a50*/  FFMA.FTZ R32, R189, c[0x0][0x2d0], -R2 ;  /* 0x0000b400bd207a23 */ /* 0x000fea0000010802 */
[----:B------:R2:W3:Y:S02]  /*12a60*/  MUFU.EX2 R94, R4 ;  /* 0x00000004005e7308 */ /* 0x0004e40000000800 */
[----:B--2---:R-:W-:Y:S01]  /*12a70*/  FFMA.FTZ R4, R33, c[0x0][0x2d0], -R96 ;  /* 0x0000b40021047a23 */ /* 0x004fe20000010860 */
[----:B---3--:R-:W-:Y:S01]  /*12a80*/  MOV R127, R94 ;  /* 0x0000005e007f7202 */ /* 0x008fe20000000f00 */
[C---:B------:R-:W-:Y:S06]  /*12a90*/  FMUL.FTZ R33, R73.reuse, R133 ;  /* 0x0000008549217220 */ /* 0x040fec0000410000 */
[----:B------:R2:W3:Y:S10]  /*12aa0*/  MUFU.EX2 R49, R4 ;  /* 0x0000000400317308 */ /* 0x0004f40000000800 */
[----:B------:R4:W-:Y:S01]  /*12ab0*/  MUFU.EX2 R133, R56 ;  /* 0x0000003800857308 */ /* 0x0009e20000000800 */
[C---:B--2---:R-:W-:Y:S01]  /*12ac0*/  FMUL.FTZ R4, R73.reuse, R104 ;  /* 0x0000006849047220 */ /* 0x044fe20000410000 */
[----:B------:R-:W-:Y:S01]  /*12ad0*/  MOV R104, R13 ;  /* 0x0000000d00687202 */ /* 0x000fe20000000f00 */
[----:B------:R-:W-:Y:S01]  /*12ae0*/  FMUL.FTZ R13, R68, R113 ;  /* 0x00000071440d7220 */ /* 0x000fe20000410000 */
[----:B---3--:R-:W-:Y:S01]  /*12af0*/  MOV R148, R49 ;  /* 0x0000003100947202 */ /* 0x008fe20000000f00 */
[----:B------:R-:W-:Y:S01]  /*12b00*/  FMUL.FTZ R49, R73, R149 ;  /* 0x0000009549317220 */ /* 0x000fe20000410000 */
[----:B------:R-:W-:Y:S01]  /*12b10*/  MOV R149, R50 ;  /* 0x0000003200957202 */ /* 0x000fe20000000f00 */
[----:B------:R-:W-:Y:S01]  /*12b20*/  FMUL.FTZ R50, R69, R150 ;  /* 0x0000009645327220 */ /* 0x000fe20000410000 */
[-C--:B-1----:R-:W-:Y:S05]  /*12b30*/  HMMA.16816.F32.BF16 R4, R76, R20.reuse, R4 ;  /* 0x000000144c04723c */ /* 0x082fea0000041804 */
[----:B------:R-:W-:Y:S01]  /*12b40*/  F2FP.BF16.PACK_AB R66, R104, R108 ;  /* 0x0000006c6842723e */ /* 0x000fe200000010ff */
[----:B----4-:R-:W-:Y:S01]  /*12b50*/  FMUL.FTZ R56, R68, R156 ;  /* 0x0000009c44387220 */ /* 0x010fe20000410000 */
[----:B------:R-:W-:Y:S01]  /*12b60*/  MOV R113, R59 ;  /* 0x0000003b00717202 */ /* 0x000fe20000000f00 */
[----:B------:R-:W-:Y:S04]  /*12b70*/  FMUL.FTZ R59, R0, R159 ;  /* 0x0000009f003b7220 */ /* 0x000fe80000410000 */
[C---:B------:R-:W-:Y:S07]  /*12b80*/  HMMA.16816.F32.BF16 R8, R64.reuse, R20, R8 ;  /* 0x000000144008723c */ /* 0x040fee0000041808 */
[--C-:B------:R-:W-:Y:S01]  /*12b90*/  FFMA.FTZ R20, R24, c[0x0][0x2d0], -R98.reuse ;  /* 0x0000b40018147a23 */ /* 0x100fe20000010862 */
[-C--:B------:R-:W-:Y:S03]  /*12ba0*/  HMMA.16816.F32.BF16 R12, R64, R22.reuse, R12 ;  /* 0x00000016400c723c */ /* 0x080fe6000004180c */
[----:B------:R1:W2:Y:S01]  /*12bb0*/  MUFU.EX2 R168, R20 ;  /* 0x0000001400a87308 */ /* 0x0002a20000000800 */
[----:B------:R-:W-:Y:S01]  /*12bc0*/  FMUL.FTZ R21, R73, R121 ;  /* 0x0000007949157220 */ /* 0x000fe20000410000 */
[----:B------:R-:W-:Y:S01]  /*12bd0*/  MOV R121, R169 ;  /* 0x000000a900797202 */ /* 0x000fe20000000f00 */
[--C-:B------:R-:W-:Y:S01]  /*12be0*/  FFMA.FTZ R24, R25, c[0x0][0x2d0], -R98.reuse ;  /* 0x0000b40019187a23 */ /* 0x100fe20000010862 */
[----:B------:R-:W-:Y:S01]  /*12bf0*/  MOV R169, R90 ;  /* 0x0000005a00a97202 */ /* 0x000fe20000000f00 */
[C---:B------:R-:W-:Y:S04]  /*12c00*/  HMMA.16816.F32.BF16 R16, R76.reuse, R22, R16 ;  /* 0x000000164c10723c */ /* 0x040fe80000041810 */
[C---:B------:R-:W-:Y:S01]  /*12c10*/  FMUL.FTZ R25, R68.reuse, R125 ;  /* 0x0000007d44197220 */ /* 0x040fe20000410000 */
[----:B------:R3:W4:Y:S01]  /*12c20*/  MUFU.EX2 R30, R24 ;  /* 0x00000018001e7308 */ /* 0x0007220000000800 */
[----:B------:R-:W-:Y:S01]  /*12c30*/  MOV R125, R92 ;  /* 0x0000005c007d7202 */ /* 0x000fe20000000f00 */
[C---:B------:R-:W-:Y:S02]  /*12c40*/  FMUL.FTZ R23, R69.reuse, R123 ;  /* 0x0000007b45177220 */ /* 0x040fe40000410000 */
[----:B------:R-:W-:Y:S03]  /*12c50*/  FMUL.FTZ R22, R69, R122 ;  /* 0x0000007a45167220 */ /* 0x000fe60000410000 */
[--C-:B------:R-:W-:Y:S03]  /*12c60*/  FFMA.FTZ R92, R199, c[0x0][0x2d0], -R97.reuse ;  /* 0x0000b400c75c7a23 */ /* 0x100fe60000010861 */
[----:B------:R5:W-:Y:S01]  /*12c70*/  MUFU.EX2 R123, R28 ;  /* 0x0000001c007b7308 */ /* 0x000be20000000800 */
[----:B-1----:R-:W-:Y:S01]  /*12c80*/  FMUL.FTZ R20, R73, R120 ;  /* 0x0000007849147220 */ /* 0x002fe20000410000 */
[----:B------:R-:W-:Y:S02]  /*12c90*/  MOV R120, R95 ;  /* 0x0000005f00787202 */ /* 0x000fe40000000f00 */
[----:B--2---:R-:W-:Y:S02]  /*12ca0*/  MOV R122, R168 ;  /* 0x000000a8007a7202 */ /* 0x004fe40000000f00 */
[----:B------:R-:W-:Y:S04]  /*12cb0*/  MOV R168, R58 ;  /* 0x0000003a00a87202 */ /* 0x000fe80000000f00 */
[----:B------:R1:W-:Y:S01]  /*12cc0*/  MUFU.EX2 R135, R92 ;  /* 0x0000005c00877308 */ /* 0x0003e20000000800 */
[-C--:B------:R-:W-:Y:S03]  /*12cd0*/  HMMA.16816.F32.BF16 R20, R76, R36.reuse, R20 ;  /* 0x000000244c14723c */ /* 0x080fe60000041814 */
[----:B---3--:R-:W-:Y:S01]  /*12ce0*/  FMUL.FTZ R24, R68, R124 ;  /* 0x0000007c44187220 */ /* 0x008fe20000410000 */
[----:B----4-:R-:W-:Y:S01]  /*12cf0*/  MOV R129, R30 ;  /* 0x0000001e00817202 */ /* 0x010fe20000000f00 */
[C---:B------:R-:W-:Y:S01]  /*12d00*/  FMUL.FTZ R30, R0.reuse, R130 ;  /* 0x00000082001e7220 */ /* 0x040fe20000410000 */
[----:B------:R-:W-:Y:S01]  /*12d10*/  MOV R130, R31 ;  /* 0x0000001f00827202 */ /* 0x000fe20000000f00 */
[----:B------:R-:W-:Y:S01]  /*12d20*/  FMUL.FTZ R31, R0, R131 ;  /* 0x00000083001f7220 */ /* 0x000fe20000410000 */
[----:B------:R-:W-:Y:S01]  /*12d30*/  MOV R124, R40 ;  /* 0x00000028007c7202 */ /* 0x000fe20000000f00 */
[--C-:B------:R-:W-:Y:S01]  /*12d40*/  FFMA.FTZ R40, R191, c[0x0][0x2d0], -R98.reuse ;  /* 0x0000b400bf287a23 */ /* 0x100fe20000010862 */
[C---:B------:R-:W-:Y:S03]  /*12d50*/  HMMA.16816.F32.BF16 R24, R64.reuse, R36, R24 ;  /* 0x000000244018723c */ /* 0x040fe60000041818 */
[----:B------:R2:W-:Y:S01]  /*12d60*/  MUFU.EX2 R119, R40 ;  /* 0x0000002800777308 */ /* 0x0005e20000000800 */
[C---:B-----5:R-:W-:Y:S01]  /*12d70*/  FMUL.FTZ R28, R68.reuse, R128 ;  /* 0x00000080441c7220 */ /* 0x060fe20000410000 */
[----:B------:R-:W-:Y:S01]  /*12d80*/  MOV R131, R41 ;  /* 0x0000002900837202 */ /* 0x000fe20000000f00 */
[----:B------:R-:W-:Y:S02]  /*12d90*/  FMUL.FTZ R41, R68, R141 ;  /* 0x0000008d44297220 */ /* 0x000fe40000410000 */
[----:B------:R-:W-:Y:S03]  /*12da0*/  FFMA.FTZ R36, R190, c[0x0][0x2d0], -R98 ;  /* 0x0000b400be247a23 */ /* 0x000fe60000010862 */
[-C--:B------:R-:W-:Y:S02]  /*12db0*/  HMMA.16816.F32.BF16 R28, R64, R38.reuse, R28 ;  /* 0x00000026401c723c */ /* 0x080fe4000004181c */
[----:B------:R3:W-:Y:S01]  /*12dc0*/  MUFU.EX2 R128, R32 ;  /* 0x0000002000807308 */ /* 0x0007e20000000800 */
[C---:B------:R-:W-:Y:S01]  /*12dd0*/  FMUL.FTZ R37, R73.reuse, R137 ;  /* 0x0000008949257220 */ /* 0x040fe20000410000 */
[----:B-1----:R-:W-:Y:S01]  /*12de0*/  LDSM.16.MT88.4 R92, [R210+0x900] ;  /* 0x00090000d25c783b */ /* 0x002fe20000004200 */
[----:B------:R-:W-:Y:S07]  /*12df0*/  FMUL.FTZ R58, R0, R158 ;  /* 0x0000009e003a7220 */ /* 0x000fee0000410000 */
[----:B------:R1:W4:Y:S01]  /*12e00*/  MUFU.EX2 R51, R36 ;  /* 0x0000002400337308 */ /* 0x0003220000000800 */
[----:B--2---:R-:W-:Y:S02]  /*12e10*/  FMUL.FTZ R40, R68, R140 ;  /* 0x0000008c44287220 */ /* 0x004fe40000410000 */
[C---:B---3--:R-:W-:Y:S07]  /*12e20*/  FMUL.FTZ R32, R73.reuse, R132 ;  /* 0x0000008449207220 */ /* 0x048fee0000410000 */
[C---:B------:R-:W-:Y:S04]  /*12e30*/  HMMA.16816.F32.BF16 R32, R76.reuse, R38, R32 ;  /* 0x000000264c20723c */ /* 0x040fe80000041820 */
[----:B-1----:R-:W-:Y:S01]  /*12e40*/  FMUL.FTZ R36, R73, R136 ;  /* 0x0000008849247220 */ /* 0x002fe20000410000 */
[----:B----4-:R-:W-:Y:S01]  /*12e50*/  MOV R150, R51 ;  /* 0x0000003300967202 */ /* 0x010fe20000000f00 */
[C---:B------:R-:W-:Y:S01]  /*12e60*/  FMUL.FTZ R51, R69.reuse, R151 ;  /* 0x0000009745337220 */ /* 0x040fe20000410000 */
[----:B------:R-:W-:Y:S01]  /*12e70*/  MOV R151, R170 ;  /* 0x000000aa00977202 */ /* 0x000fe20000000f00 */
[C---:B------:R-:W-:Y:S01]  /*12e80*/  FMUL.FTZ R38, R69.reuse, R138 ;  /* 0x0000008a45267220 */ /* 0x040fe20000410000 */
[----:B------:R-:W-:Y:S02]  /*12e90*/  MOV R170, R88 ;  /* 0x0000005800aa7202 */ /* 0x000fe40000000f00 */
[----:B------:R-:W1:Y:S01]  /*12ea0*/  LDSM.16.MT88.4 R88, [R212+0x900] ;  /* 0x00090000d458783b */ /* 0x000e620000004200 */
[----:B------:R-:W-:Y:S02]  /*12eb0*/  FMUL.FTZ R39, R69, R139 ;  /* 0x0000008b45277220 */ /* 0x000fe40000410000 */
[----:B------:R2:W-:Y:S05]  /*12ec0*/  MUFU.EX2 R139, R60 ;  /* 0x0000003c008b7308 */ /* 0x0005ea0000000800 */
[-C--:B------:R-:W-:Y:S08]  /*12ed0*/  HMMA.16816.F32.BF16 R36, R76, R52.reuse, R36 ;  /* 0x000000344c24723c */ /* 0x080ff00000041824 */
[C---:B------:R-:W-:Y:S07]  /*12ee0*/  HMMA.16816.F32.BF16 R40, R64.reuse, R52, R40 ;  /* 0x000000344028723c */ /* 0x040fee0000041828 */
[--C-:B------:R-:W-:Y:S01]  /*12ef0*/  FFMA.FTZ R52, R192, c[0x0][0x2d0], -R96.reuse ;  /* 0x0000b400c0347a23 */ /* 0x100fe20000010860 */
[-C--:B------:R-:W-:Y:S03]  /*12f00*/  HMMA.16816.F32.BF16 R44, R64, R54.reuse, R44 ;  /* 0x00000036402c723c */ /* 0x080fe6000004182c */
[----:B------:R3:W-:Y:S01]  /*12f10*/  MUFU.EX2 R132, R52 ;  /* 0x0000003400847308 */ /* 0x0007e20000000800 */
[----:B------:R-:W-:Y:S02]  /*12f20*/  FMUL.FTZ R53, R73, R153 ;  /* 0x0000009949357220 */ /* 0x000fe40000410000 */
[----:B--2---:R-:W-:Y:S02]  /*12f30*/  FMUL.FTZ R60, R68, R160 ;  /* 0x000000a0443c7220 */ /* 0x004fe40000410000 */
[C---:B------:R-:W-:Y:S07]  /*12f40*/  HMMA.16816.F32.BF16 R48, R76.reuse, R54, R48 ;  /* 0x000000364c30723c */ /* 0x040fee0000041830 */
[C---:B------:R-:W-:Y:S02]  /*12f50*/  FMUL.FTZ R55, R69.reuse, R155 ;  /* 0x0000009b45377220 */ /* 0x040fe40000410000 */
[----:B------:R-:W-:Y:S03]  /*12f60*/  FMUL.FTZ R54, R69, R154 ;  /* 0x0000009a45367220 */ /* 0x000fe60000410000 */
[----:B---3--:R-:W-:Y:S07]  /*12f70*/  FMUL.FTZ R52, R73, R152 ;  /* 0x0000009849347220 */ /* 0x008fee0000410000 */
[-C--:B------:R-:W-:Y:S08]  /*12f80*/  HMMA.16816.F32.BF16 R52, R76, R80.reuse, R52 ;  /* 0x000000504c34723c */ /* 0x080ff00000041834 */
        /* <DEDUP_REMOVED lines=10> */
[--C-:B--2---:R-:W-:Y:S03]  /*13030*/  FFMA.FTZ R80, R195, c[0x0][0x2d0], -R96.reuse ;  /* 0x0000b400c3507a23 */ /* 0x104fe60000010860 */
[----:B------:R-:W-:Y:S02]  /*13040*/  F2FP.BF16.PACK_AB R78, R148, R127 ;  /* 0x0000007f944e723e */ /* 0x000fe400000010ff */
[----:B------:R-:W-:Y:S01]  /*13050*/  F2FP.BF16.PACK_AB R79, R120, R151 ;  /* 0x00000097784f723e */ /* 0x000fe200000010ff */
[----:B------:R2:W-:Y:S02]  /*13060*/  MUFU.EX2 R134, R80 ;  /* 0x0000005000867308 */ /* 0x0005e40000000800 */
[----:B------:R-:W-:Y:S02]  /*13070*/  F2FP.BF16.PACK_AB R76, R131, R124 ;  /* 0x0000007c834c723e */ /* 0x000fe400000010ff */
[----:B------:R-:W-:Y:S02]  /*13080*/  F2FP.BF16.PACK_AB R77, R130, R121 ;  /* 0x00000079824d723e */ /* 0x000fe400000010ff */
[----:B------:R-:W-:Y:S02]  /*13090*/  F2FP.BF16.PACK_AB R82, R119, R150 ;  /* 0x000000967752723e */ /* 0x000fe400000010ff */
[----:B------:R-:W-:Y:S03]  /*130a0*/  F2FP.BF16.PACK_AB R83, R114, R149 ;  /* 0x000000957253723e */ /* 0x000fe600000010ff */
[-C--:B------:R-:W-:Y:S03]  /*130b0*/  HMMA.16816.F32.BF16 R4, R76, R84.reuse, R4 ;  /* 0x000000544c04723c */ /* 0x080fe60000041804 */
[----:B--2---:R-:W-:Y:S04]  /*130c0*/  FFMA.FTZ R80, R197, c[0x0][0x2d0], -R96 ;  /* 0x0000b400c5507a23 */ /* 0x004fe80000010860 */
[----:B------:R2:W-:Y:S02]  /*130d0*/  MUFU.EX2 R136, R80 ;  /* 0x0000005000887308 */ /* 0x0005e40000000800 */
[----:B--2---:R-:W-:Y:S07]  /*130e0*/  F2FP.BF16.PACK_AB R80, R129, R122 ;  /* 0x0000007a8150723e */ /* 0x004fee00000010ff */
[C---:B------:R-:W-:Y:S07]  /*130f0*/  HMMA.16816.F32.BF16 R8, R80.reuse, R84, R8 ;  /* 0x000000545008723c */ /* 0x040fee0000041808 */
[--C-:B------:R-:W-:Y:S01]  /*13100*/  FFMA.FTZ R84, R200, c[0x0][0x2d0], -R97.reuse ;  /* 0x0000b400c8547a23 */ /* 0x100fe20000010861 */
[-C--:B------:R-:W-:Y:S03]  /*13110*/  HMMA.16816.F32.BF16 R12, R80, R86.reuse, R12 ;  /* 0x00000056500c723c */ /* 0x080fe6000004180c */
[----:B------:R2:W3:Y:S05]  /*13120*/  MUFU.EX2 R137, R84 ;  /* 0x0000005400897308 */ /* 0x0004ea0000000800 */
[C---:B------:R-:W-:Y:S08]  /*13130*/  HMMA.16816.F32.BF16 R16, R76.reuse, R86, R16 ;  /* 0x000000564c10723c */ /* 0x040ff00000041810 */
[-C--:B-1----:R-:W-:Y:S08]  /*13140*/  HMMA.16816.F32.BF16 R20, R76, R88.reuse, R20 ;  /* 0x000000584c14723c */ /* 0x082ff00000041814 */
[C---:B------:R-:W-:Y:S04]  /*13150*/  HMMA.16816.F32.BF16 R24, R80.reuse, R88, R24 ;  /* 0x000000585018723c */ /* 0x040fe80000041818 */
[----:B--2---:R-:W-:Y:S01]  /*13160*/  FFMA.FTZ R84, R204, c[0x0][0x2d0], -R98 ;  /* 0x0000b400cc547a23 */ /* 0x004fe20000010862 */
[----:B---3--:R-:W-:Y:S02]  /*13170*/  MOV R204, R137 ;  /* 0x0000008900cc7202 */ /* 0x008fe40000000f00 */
[----:B------:R-:W-:Y:S01]  /*13180*/  FFMA.FTZ R88, R232, c[0x0][0x2d0], -R2 ;  /* 0x0000b400e8587a23 */ /* 0x000fe20000010802 */
[-C--:B------:R-:W-:Y:S01]  /*13190*/  HMMA.16816.F32.BF16 R28, R80, R90.reuse, R28 ;  /* 0x0000005a501c723c */ /* 0x080fe2000004181c */
[----:B------:R1:W-:Y:S03]  /*131a0*/  MUFU.EX2 R137, R84 ;  /* 0x0000005400897308 */ /* 0x0003e60000000800 */
[----:B------:R-:W-:Y:S04]  /*131b0*/  MOV R232, R134 ;  /* 0x0000008600e87202 */ /* 0x000fe80000000f00 */
[C---:B------:R-:W-:Y:S03]  /*131c0*/  HMMA.16816.F32.BF16 R32, R76.reuse, R90, R32 ;  /* 0x0000005a4c20723c */ /* 0x040fe60000041820 */
[----:B------:R2:W-:Y:S05]  /*131d0*/  MUFU.EX2 R142, R88 ;  /* 0x00000058008e7308 */ /* 0x0005ea0000000800 */
[-C--:B------:R-:W-:Y:S08]  /*131e0*/  HMMA.16816.F32.BF16 R36, R76, R92.reuse, R36 ;  /* 0x0000005c4c24723c */ /* 0x080ff00000041824 */
[C---:B------:R-:W-:Y:S04]  /*131f0*/  HMMA.16816.F32.BF16 R40, R80.reuse, R92, R40 ;  /* 0x0000005c5028723c */ /* 0x040fe80000041828 */
[----:B-1----:R-:W-:Y:S01]  /*13200*/  FFMA.FTZ R84, R203, c[0x0][0x2d0], -R98 ;  /* 0x0000b400cb547a23 */ /* 0x002fe20000010862 */
[----:B------:R-:W-:Y:S02]  /*13210*/  MOV R203, R136 ;  /* 0x0000008800cb7202 */ /* 0x000fe40000000f00 */
[----:B------:R-:W-:Y:S01]  /*13220*/  FFMA.FTZ R92, R230, c[0x0][0x2d0], -R96 ;  /* 0x0000b400e65c7a23 */ /* 0x000fe20000010860 */
[-C--:B------:R-:W-:Y:S01]  /*13230*/  HMMA.16816.F32.BF16 R44, R80, R94.reuse, R44 ;  /* 0x0000005e502c723c */ /* 0x080fe2000004182c */
[----:B------:R1:W-:Y:S03]  /*13240*/  MUFU.EX2 R143, R84 ;  /* 0x00000054008f7308 */ /* 0x0003e60000000800 */
[----:B--2---:R-:W-:Y:S01]  /*13250*/  FFMA.FTZ R88, R207, c[0x0][0x2d0], -R98 ;  /* 0x0000b400cf587a23 */ /* 0x004fe20000010862 */
[----:B------:R-:W-:Y:S02]  /*13260*/  MOV R207, R133 ;  /* 0x0000008500cf7202 */ /* 0x000fe40000000f00 */
[----:B------:R-:W-:Y:S01]  /*13270*/  MOV R230, R120 ;  /* 0x0000007800e67202 */ /* 0x000fe20000000f00 */
[C---:B------:R-:W-:Y:S03]  /*13280*/  HMMA.16816.F32.BF16 R48, R76.reuse, R94, R48 ;  /* 0x0000005e4c30723c */ /* 0x040fe60000041830 */
[----:B------:R2:W-:Y:S10]  /*13290*/  MUFU.EX2 R141, R88 ;  /* 0x00000058008d7308 */ /* 0x0005f40000000800 */
[----:B------:R3:W-:Y:S01]  /*132a0*/  MUFU.EX2 R147, R92 ;  /* 0x0000005c00937308 */ /* 0x0007e20000000800 */
[----:B-1----:R-:W-:Y:S01]  /*132b0*/  FFMA.FTZ R84, R205, c[0x0][0x2d0], -R2 ;  /* 0x0000b400cd547a23 */ /* 0x002fe20000010802 */
[----:B------:R-:W-:Y:S08]  /*132c0*/  MOV R205, R135 ;  /* 0x0000008700cd7202 */ /* 0x000ff00000000f00 */
[----:B------:R1:W4:Y:S01]  /*132d0*/  MUFU.EX2 R136, R84 ;  /* 0x0000005400887308 */ /* 0x0003220000000800 */
[----:B--2---:R-:W-:Y:S01]  /*132e0*/  FFMA.FTZ R88, R231, c[0x0][0x2d0], -R98 ;  /* 0x0000b400e7587a23 */ /* 0x004fe20000010862 */
[----:B------:R-:W-:Y:S02]  /*132f0*/  MOV R231, R132 ;  /* 0x0000008400e77202 */ /* 0x000fe40000000f00 */
[----:B------:R-:W-:Y:S02]  /*13300*/  MOV R132, R113 ;  /* 0x0000007100847202 */ /* 0x000fe40000000f00 */
[----:B------:R-:W-:Y:S04]  /*13310*/  MOV R113, R186 ;  /* 0x000000ba00717202 */ /* 0x000fe80000000f00 */
[----:B------:R2:W5:Y:S01]  /*13320*/  MUFU.EX2 R201, R88 ;  /* 0x0000005800c97308 */ /* 0x0005620000000800 */
[----:B---3--:R-:W-:Y:S01]  /*13330*/  FFMA.FTZ R92, R233, c[0x0][0x2d0], -R96 ;  /* 0x0000b400e95c7a23 */ /* 0x008fe20000010860 */
[----:B------:R-:W-:Y:S02]  /*13340*/  MOV R233, R127 ;  /* 0x0000007f00e97202 */ /* 0x000fe40000000f00 */
[----:B------:R-:W-:Y:S06]  /*13350*/  MOV R127, R105 ;  /* 0x00000069007f7202 */ /* 0x000fec0000000f00 */
[----:B------:R3:W-:Y:S01]  /*13360*/  MUFU.EX2 R199, R92 ;  /* 0x0000005c00c77308 */ /* 0x0007e20000000800 */
[----:B-1----:R-:W1:Y:S01]  /*13370*/  LDSM.16.MT88.4 R84, [R211+0x900] ;  /* 0x00090000d354783b */ /* 0x002e620000004200 */
[----:B--2---:R-:W-:Y:S01]  /*13380*/  FFMA.FTZ R88, R235, c[0x0][0x2d0], -R2 ;  /* 0x0000b400eb587a23 */ /* 0x004fe20000010802 */
[----:B------:R-:W-:Y:S07]  /*13390*/  MOV R235, R114 ;  /* 0x0000007200eb7202 */ /* 0x000fee0000000f00 */
[----:B------:R2:W-:Y:S01]  /*133a0*/  MUFU.EX2 R140, R88 ;  /* 0x00000058008c7308 */ /* 0x0005e20000000800 */
[----:B---3--:R-:W-:Y:S01]  /*133b0*/  FFMA.FTZ R92, R206, c[0x0][0x2d0], -R96 ;  /* 0x0000b400ce5c7a23 */ /* 0x008fe20000010860 */
[----:B------:R-:W-:Y:S02]  /*133c0*/  MOV R206, R233 ;  /* 0x000000e900ce7202 */ /* 0x000fe40000000f00 */
[----:B------:R-:W-:Y:S06]  /*133d0*/  MOV R233, R148 ;  /* 0x0000009400e97202 */ /* 0x000fec0000000f00 */
[----:B------:R3:W-:Y:S01]  /*133e0*/  MUFU.EX2 R197, R92 ;  /* 0x0000005c00c57308 */ /* 0x0007e20000000800 */
[----:B--2---:R-:W-:Y:S01]  /*133f0*/  FFMA.FTZ R88, R238, c[0x0][0x2d0], -R2 ;  /* 0x0000b400ee587a23 */ /* 0x004fe20000010802 */
[----:B------:R-:W-:Y:S01]  /*13400*/  MOV R238, R119 ;  /* 0x0000007700ee7202 */ /* 0x000fe20000000f00 */
[-C--:B-1----:R-:W-:Y:S07]  /*13410*/  HMMA.16816.F32.BF16 R52, R76, R84.reuse, R52 ;  /* 0x000000544c34723c */ /* 0x082fee0000041834 */
[----:B------:R1:W2:Y:S01]  /*13420*/  MUFU.EX2 R200, R88 ;  /* 0x0000005800c87308 */ /* 0x0002a20000000800 */
[C---:B------:R-:W-:Y:S01]  /*13430*/  HMMA.16816.F32.BF16 R56, R80.reuse, R84, R56 ;  /* 0x000000545038723c */ /* 0x040fe20000041838 */
[----:B---3--:R-:W-:Y:S06]  /*13440*/  LDSM.16.MT88.4 R92, [R210+0x1100] ;  /* 0x00110000d25c783b */ /* 0x008fec0000004200 */
[--C-:B------:R-:W-:Y:S01]  /*13450*/  FFMA.FTZ R84, R236, c[0x0][0x2d0], -R97.reuse ;  /* 0x0000b400ec547a23 */ /* 0x100fe20000010861 */
[-C--:B------:R-:W-:Y:S03]  /*13460*/  HMMA.16816.F32.BF16 R60, R80, R86.reuse, R60 ;  /* 0x00000056503c723c */ /* 0x080fe6000004183c */
[----:B------:R3:W-:Y:S04]  /*13470*/  MUFU.EX2 R146, R84 ;  /* 0x0000005400927308 */ /* 0x0007e80000000800 */
[--C-:B------:R-:W-:Y:S01]  /*13480*/  FFMA.FTZ R80, R239, c[0x0][0x2d0], -R97.reuse ;  /* 0x0000b400ef507a23 */ /* 0x100fe20000010861 */
[----:B------:R-:W-:Y:S01]  /*13490*/  HMMA.16816.F32.BF16 R64, R76, R86, R64 ;  /* 0x000000564c40723c */ /* 0x000fe20000041840 */
[----:B-1----:R-:W1:Y:S03]  /*134a0*/  LDSM.16.MT88.4 R88, [R209+0x1100] ;  /* 0x00110000d158783b */ /* 0x002e660000004200 */
[----:B----4-:R-:W-:Y:S01]  /*134b0*/  F2FP.BF16.PACK_AB R81, R142, R136 ;  /* 0x000000888e51723e */ /* 0x010fe200000010ff */
[----:B------:R4:W-:Y:S01]  /*134c0*/  MUFU.EX2 R198, R80 ;  /* 0x0000005000c67308 */ /* 0x0009e20000000800 */
[----:B-----5:R-:W-:Y:S02]  /*134d0*/  F2FP.BF16.PACK_AB R82, R201, R141 ;  /* 0x0000008dc952723e */ /* 0x020fe400000010ff */
[----:B------:R-:W-:Y:S04]  /*134e0*/  F2FP.BF16.PACK_AB R76, R207, R231 ;  /* 0x000000e7cf4c723e */ /* 0x000fe800000010ff */
[----:B------:R-:W-:Y:S02]  /*134f0*/  F2FP.BF16.PACK_AB R77, R138, R139 ;  /* 0x0000008b8a4d723e */ /* 0x000fe400000010ff */
[----:B------:R-:W-:Y:S02]  /*13500*/  F2FP.BF16.PACK_AB R78, R203, R232 ;  /* 0x000000e8cb4e723e */ /* 0x000fe400000010ff */
[----:B------:R-:W-:Y:S02]  /*13510*/  F2FP.BF16.PACK_AB R79, R204, R205 ;  /* 0x000000cdcc4f723e */ /* 0x000fe400000010ff */
[----:B--2---:R-:W-:Y:S01]  /*13520*/  F2FP.BF16.PACK_AB R83, R200, R140 ;  /* 0x0000008cc853723e */ /* 0x004fe200000010ff */
[----:B---3--:R-:W2:Y:S01]  /*13530*/  LDSM.16.MT88.4 R84, [R212+0x1100] ;  /* 0x00110000d454783b */ /* 0x008ea20000004200 */
[----:B----4-:R-:W-:Y:S01]  /*13540*/  FFMA.FTZ R80, R202, c[0x0][0x2d0], -R96 ;  /* 0x0000b400ca507a23 */ /* 0x010fe20000010860 */
[----:B------:R-:W-:Y:S03]  /*13550*/  MOV R202, R151 ;  /* 0x0000009700ca7202 */ /* 0x000fe60000000f00 */
[----:B------:R3:W-:Y:S01]  /*13560*/  MUFU.EX2 R196, R80 ;  /* 0x0000005000c47308 */ /* 0x0007e20000000800 */
[-C--:B-1----:R-:W-:Y:S03]  /*13570*/  HMMA.16816.F32.BF16 R4, R76, R88.reuse, R4 ;  /* 0x000000584c04723c */ /* 0x082fe60000041804 */
[----:B---3--:R-:W-:Y:S07]  /*13580*/  F2FP.BF16.PACK_AB R80, R143, R137 ;  /* 0x000000898f50723e */ /* 0x008fee00000010ff */
[C---:B------:R-:W-:Y:S07]  /*13590*/  HMMA.16816.F32.BF16 R8, R80.reuse, R88, R8 ;  /* 0x000000585008723c */ /* 0x040fee0000041808 */
[--C-:B------:R-:W-:Y:S01]  /*135a0*/  FFMA.FTZ R88, R229, c[0x0][0x2d0], -R97.reuse ;  /* 0x0000b400e5587a23 */ /* 0x100fe20000010861 */
[-C--:B------:R-:W-:Y:S03]  /*135b0*/  HMMA.16816.F32.BF16 R12, R80, R90.reuse, R12 ;  /* 0x0000005a500c723c */ /* 0x080fe6000004180c */
[----:B------:R1:W-:Y:S01]  /*135c0*/  MUFU.EX2 R194, R88 ;  /* 0x0000005800c27308 */ /* 0x0003e20000000800 */
[----:B------:R-:W-:Y:S02]  /*135d0*/  MOV R229, R123 ;  /* 0x0000007b00e57202 */ /* 0x000fe40000000f00 */
[----:B------:R-:W-:Y:S02]  /*135e0*/  MOV R123, R113 ;  /* 0x00000071007b7202 */ /* 0x000fe40000000f00 */
[C---:B------:R-:W-:Y:S08]  /*135f0*/  HMMA.16816.F32.BF16 R16, R76.reuse, R90, R16 ;  /* 0x0000005a4c10723c */ /* 0x040ff00000041810 */
[-C--:B--2---:R-:W-:Y:S08]  /*13600*/  HMMA.16816.F32.BF16 R20, R76, R84.reuse, R20 ;  /* 0x000000544c14723c */ /* 0x084ff00000041814 */
[C---:B------:R-:W-:Y:S04]  /*13610*/  HMMA.16816.F32.BF16 R24, R80.reuse, R84, R24 ;  /* 0x000000545018723c */ /* 0x040fe80000041818 */
[--C-:B-1----:R-:W-:Y:S01]  /*13620*/  FFMA.FTZ R88, R237, c[0x0][0x2d0], -R97.reuse ;  /* 0x0000b400ed587a23 */ /* 0x102fe20000010861 */
[----:B------:R-:W-:Y:S02]  /*13630*/  MOV R237, R122 ;  /* 0x0000007a00ed7202 */ /* 0x000fe40000000f00 */
        /* <DEDUP_REMOVED lines=10> */
[--C-:B------:R-:W-:Y:S01]  /*136e0*/  FFMA.FTZ R92, R126, c[0x0][0x2d0], -R2.reuse ;  /* 0x0000b4007e5c7a23 */ /* 0x100fe20000010802 */
[-C--:B------:R-:W-:Y:S01]  /*136f0*/  HMMA.16816.F32.BF16 R44, R80, R94.reuse, R44 ;  /* 0x0000005e502c723c */ /* 0x080fe2000004182c */
[----:B------:R1:W-:Y:S03]  /*13700*/  MUFU.EX2 R145, R88 ;  /* 0x0000005800917308 */ /* 0x0003e60000000800 */
[----:B--2---:R-:W-:Y:S01]  /*13710*/  FFMA.FTZ R84, R248, c[0x0][0x2d0], -R2 ;  /* 0x0000b400f8547a23 */ /* 0x004fe20000010802 */
[----:B------:R-:W-:Y:S02]  /*13720*/  MOV R126, R116 ;  /* 0x00000074007e7202 */ /* 0x000fe40000000f00 */
[----:B------:R-:W-:Y:S01]  /*13730*/  MOV R116, R111 ;  /* 0x0000006f00747202 */ /* 0x000fe20000000f00 */
[C---:B------:R-:W-:Y:S03]  /*13740*/  HMMA.16816.F32.BF16 R48, R76.reuse, R94, R48 ;  /* 0x0000005e4c30723c */ /* 0x040fe60000041830 */
[----:B------:R2:W3:Y:S01]  /*13750*/  MUFU.EX2 R192, R84 ;  /* 0x0000005400c07308 */ /* 0x0004e20000000800 */
[----:B------:R-:W-:Y:S02]  /*13760*/  MOV R111, R185 ;  /* 0x000000b9006f7202 */ /* 0x000fe40000000f00 */
[----:B------:R-:W-:Y:S02]  /*13770*/  MOV R248, R108 ;  /* 0x0000006c00f87202 */ /* 0x000fe40000000f00 */
[----:B------:R-:W-:Y:S05]  /*13780*/  MOV R121, R111 ;  /* 0x0000006f00797202 */ /* 0x000fea0000000f00 */
[----:B------:R4:W-:Y:S01]  /*13790*/  MUFU.EX2 R154, R92 ;  /* 0x0000005c009a7308 */ /* 0x0009e20000000800 */
[--C-:B-1----:R-:W-:Y:S01]  /*137a0*/  FFMA.FTZ R88, R240, c[0x0][0x2d0], -R98.reuse ;  /* 0x0000b400f0587a23 */ /* 0x102fe20000010862 */
[----:B------:R-:W-:Y:S08]  /*137b0*/  MOV R240, R106 ;  /* 0x0000006a00f07202 */ /* 0x000ff00000000f00 */
[----:B------:R1:W-:Y:S01]  /*137c0*/  MUFU.EX2 R193, R88 ;  /* 0x0000005800c17308 */ /* 0x0003e20000000800 */
[----:B--2---:R-:W-:Y:S01]  /*137d0*/  FFMA.FTZ R84, R244, c[0x0][0x2d0], -R98 ;  /* 0x0000b400f4547a23 */ /* 0x004fe20000010862 */
[----:B------:R-:W-:Y:S08]  /*137e0*/  MOV R244, R115 ;  /* 0x0000007300f47202 */ /* 0x000ff00000000f00 */
[----:B------:R2:W-:Y:S01]  /*137f0*/  MUFU.EX2 R190, R84 ;  /* 0x0000005400be7308 */ /* 0x0005e20000000800 */
[----:B----4-:R-:W-:Y:S09]  /*13800*/  FFMA.FTZ R92, R246, c[0x0][0x2d0], -R96 ;  /* 0x0000b400f65c7a23 */ /* 0x010ff20000010860 */
[----:B------:R4:W-:Y:S01]  /*13810*/  MUFU.EX2 R153, R92 ;  /* 0x0000005c00997308 */ /* 0x0009e20000000800 */
[----:B-1----:R-:W1:Y:S01]  /*13820*/  LDSM.16.MT88.4 R88, [R211+0x1100] ;  /* 0x00110000d358783b */ /* 0x002e620000004200 */
[----:B--2---:R-:W-:Y:S08]  /*13830*/  FFMA.FTZ R84, R247, c[0x0][0x2d0], -R98 ;  /* 0x0000b400f7547a23 */ /* 0x004ff00000010862 */
[----:B------:R2:W5:Y:S01]  /*13840*/  MUFU.EX2 R191, R84 ;  /* 0x0000005400bf7308 */ /* 0x0005620000000800 */
[----:B----4-:R-:W-:Y:S02]  /*13850*/  FFMA.FTZ R92, R242, c[0x0][0x2d0], -R96 ;  /* 0x0000b400f25c7a23 */ /* 0x010fe40000010860 */
[----:B--2---:R-:W-:Y:S01]  /*13860*/  FFMA.FTZ R84, R251, c[0x0][0x2d0], -R2 ;  /* 0x0000b400fb547a23 */ /* 0x004fe20000010802 */
[-C--:B-1----:R-:W-:Y:S06]  /*13870*/  HMMA.16816.F32.BF16 R52, R76, R88.reuse, R52 ;  /* 0x000000584c34723c */ /* 0x082fec0000041834 */
[----:B------:R1:W2:Y:S02]  /*13880*/  MUFU.EX2 R155, R84 ;  /* 0x00000054009b7308 */ /* 0x0002a40000000800 */
[C---:B------:R-:W-:Y:S07]  /*13890*/  HMMA.16816.F32.BF16 R56, R80.reuse, R88, R56 ;  /* 0x000000585038723c */ /* 0x040fee0000041838 */
[--C-:B------:R-:W-:Y:S01]  /*138a0*/  FFMA.FTZ R88, R249, c[0x0][0x2d0], -R96.reuse ;  /* 0x0000b400f9587a23 */ /* 0x100fe20000010860 */
[-C--:B------:R-:W-:Y:S03]  /*138b0*/  HMMA.16816.F32.BF16 R60, R80, R90.reuse, R60 ;  /* 0x0000005a503c723c */ /* 0x080fe6000004183c */
[----:B------:R4:W-:Y:S04]  /*138c0*/  MUFU.EX2 R189, R88 ;  /* 0x0000005800bd7308 */ /* 0x0009e80000000800 */
[--C-:B------:R-:W-:Y:S01]  /*138d0*/  FFMA.FTZ R80, R252, c[0x0][0x2d0], -R97.reuse ;  /* 0x0000b400fc507a23 */ /* 0x100fe20000010861 */
[----:B------:R-:W-:Y:S01]  /*138e0*/  HMMA.16816.F32.BF16 R64, R76, R90, R64 ;  /* 0x0000005a4c40723c */ /* 0x000fe20000041840 */
[----:B-1----:R-:W1:Y:S03]  /*138f0*/  LDSM.16.MT88.4 R84, [R209+0x1900] ;  /* 0x00190000d154783b */ /* 0x002e660000004200 */
[----:B---3--:R-:W-:Y:S01]  /*13900*/  F2FP.BF16.PACK_AB R81, R192, R144 ;  /* 0x00000090c051723e */ /* 0x008fe200000010ff */
[----:B------:R3:W-:Y:S01]  /*13910*/  MUFU.EX2 R152, R80 ;  /* 0x0000005000987308 */ /* 0x0007e20000000800 */
[----:B-----5:R-:W-:Y:S02]  /*13920*/  F2FP.BF16.PACK_AB R82, R191, R190 ;  /* 0x000000bebf52723e */ /* 0x020fe400000010ff */
[----:B------:R-:W-:Y:S04]  /*13930*/  F2FP.BF16.PACK_AB R76, R199, R147 ;  /* 0x00000093c74c723e */ /* 0x000fe800000010ff */
[----:B------:R-:W-:Y:S02]  /*13940*/  F2FP.BF16.PACK_AB R77, R198, R146 ;  /* 0x00000092c64d723e */ /* 0x000fe400000010ff */
[----:B------:R-:W-:Y:S02]  /*13950*/  F2FP.BF16.PACK_AB R78, R197, R196 ;  /* 0x000000c4c54e723e */ /* 0x000fe400000010ff */
[----:B------:R-:W-:Y:S02]  /*13960*/  F2FP.BF16.PACK_AB R79, R195, R194 ;  /* 0x000000c2c34f723e */ /* 0x000fe400000010ff */
[----:B--2---:R-:W-:Y:S01]  /*13970*/  F2FP.BF16.PACK_AB R83, R154, R155 ;  /* 0x0000009b9a53723e */ /* 0x004fe200000010ff */
[----:B----4-:R-:W2:Y:S01]  /*13980*/  LDSM.16.MT88.4 R88, [R212+0x1900] ;  /* 0x00190000d458783b */ /* 0x010ea20000004200 */
[--C-:B---3--:R-:W-:Y:S01]  /*13990*/  FFMA.FTZ R80, R125, c[0x0][0x2d0], -R97.reuse ;  /* 0x0000b4007d507a23 */ /* 0x108fe20000010861 */
[----:B------:R-:W-:Y:S02]  /*139a0*/  MOV R125, R117 ;  /* 0x00000075007d7202 */ /* 0x000fe40000000f00 */
[----:B------:R-:W-:Y:S01]  /*139b0*/  MOV R117, R112 ;  /* 0x0000007000757202 */ /* 0x000fe20000000f00 */
[----:B------:R3:W-:Y:S01]  /*139c0*/  MUFU.EX2 R188, R80 ;  /* 0x0000005000bc7308 */ /* 0x0007e20000000800 */
[----:B------:R-:W-:Y:S04]  /*139d0*/  MOV R112, R187 ;  /* 0x000000bb00707202 */ /* 0x000fe80000000f00 */
[----:B------:R-:W-:Y:S01]  /*139e0*/  MOV R122, R112 ;  /* 0x00000070007a7202 */ /* 0x000fe20000000f00 */
[-C--:B-1----:R-:W-:Y:S04]  /*139f0*/  HMMA.16816.F32.BF16 R4, R76, R84.reuse, R4 ;  /* 0x000000544c04723c */ /* 0x082fe80000041804 */
[----:B------:R1:W-:Y:S01]  /*13a00*/  MUFU.EX2 R187, R92 ;  /* 0x0000005c00bb7308 */ /* 0x0003e20000000800 */
[----:B---3--:R-:W-:Y:S07]  /*13a10*/  F2FP.BF16.PACK_AB R80, R193, R145 ;  /* 0x00000091c150723e */ /* 0x008fee00000010ff */
[C---:B------:R-:W-:Y:S01]  /*13a20*/  HMMA.16816.F32.BF16 R8, R80.reuse, R84, R8 ;  /* 0x000000545008723c */ /* 0x040fe20000041808 */
[----:B-1----:R-:W1:Y:S06]  /*13a30*/  LDSM.16.MT88.4 R92, [R210+0x1900] ;  /* 0x00190000d25c783b */ /* 0x002e6c0000004200 */
[----:B------:R-:W-:Y:S01]  /*13a40*/  FFMA.FTZ R84, R243, c[0x0][0x2d0], -R96 ;  /* 0x0000b400f3547a23 */ /* 0x000fe20000010860 */
[-C--:B------:R-:W-:Y:S03]  /*13a50*/  HMMA.16816.F32.BF16 R12, R80, R86.reuse, R12 ;  /* 0x00000056500c723c */ /* 0x080fe6000004180c */
[----:B------:R3:W-:Y:S05]  /*13a60*/  MUFU.EX2 R186, R84 ;  /* 0x0000005400ba7308 */ /* 0x0007ea0000000800 */
[C---:B------:R-:W-:Y:S08]  /*13a70*/  HMMA.16816.F32.BF16 R16, R76.reuse, R86, R16 ;  /* 0x000000564c10723c */ /* 0x040ff00000041810 */
[-C--:B--2---:R-:W-:Y:S08]  /*13a80*/  HMMA.16816.F32.BF16 R20, R76, R88.reuse, R20 ;  /* 0x000000584c14723c */ /* 0x084ff00000041814 */
[C---:B------:R-:W-:Y:S04]  /*13a90*/  HMMA.16816.F32.BF16 R24, R80.reuse, R88, R24 ;  /* 0x000000585018723c */ /* 0x040fe80000041818 */
[--C-:B---3--:R-:W-:Y:S03]  /*13aa0*/  FFMA.FTZ R84, R250, c[0x0][0x2d0], -R97.reuse ;  /* 0x0000b400fa547a23 */ /* 0x108fe60000010861 */
[----:B------:R-:W-:Y:S01]  /*13ab0*/  FFMA.FTZ R88, R126, c[0x0][0x2d0], -R98 ;  /* 0x0000b4007e587a23 */ /* 0x000fe20000010862 */
[-C--:B------:R-:W-:Y:S01]  /*13ac0*/  HMMA.16816.F32.BF16 R28, R80, R90.reuse, R28 ;  /* 0x0000005a501c723c */ /* 0x080fe2000004181c */
[----:B------:R2:W-:Y:S03]  /*13ad0*/  MUFU.EX2 R185, R84 ;  /* 0x0000005400b97308 */ /* 0x0005e60000000800 */
[----:B------:R-:W-:Y:S04]  /*13ae0*/  MOV R126, R101 ;  /* 0x00000065007e7202 */ /* 0x000fe80000000f00 */
[C---:B------:R-:W-:Y:S03]  /*13af0*/  HMMA.16816.F32.BF16 R32, R76.reuse, R90, R32 ;  /* 0x0000005a4c20723c */ /* 0x040fe60000041820 */
[----:B------:R3:W-:Y:S05]  /*13b00*/  MUFU.EX2 R158, R88 ;  /* 0x00000058009e7308 */ /* 0x0007ea0000000800 */
[-C--:B-1----:R-:W-:Y:S08]  /*13b10*/  HMMA.16816.F32.BF16 R36, R76, R92.reuse, R36 ;  /* 0x0000005c4c24723c */ /* 0x082ff00000041824 */
[C---:B------:R-:W-:Y:S04]  /*13b20*/  HMMA.16816.F32.BF16 R40, R80.reuse, R92, R40 ;  /* 0x0000005c5028723c */ /* 0x040fe80000041828 */
[--C-:B--2---:R-:W-:Y:S01]  /*13b30*/  FFMA.FTZ R84, R182, c[0x0][0x2d0], -R97.reuse ;  /* 0x0000b400b6547a23 */ /* 0x104fe20000010861 */
[----:B------:R-:W-:Y:S02]  /*13b40*/  MOV R182, R184 ;  /* 0x000000b800b67202 */ /* 0x000fe40000000f00 */
[--C-:B------:R-:W-:Y:S01]  /*13b50*/  FFMA.FTZ R92, R117, c[0x0][0x2d0], -R2.reuse ;  /* 0x0000b400755c7a23 */ /* 0x100fe20000010802 */
[-C--:B------:R-:W-:Y:S01]  /*13b60*/  HMMA.16816.F32.BF16 R44, R80, R94.reuse, R44 ;  /* 0x0000005e502c723c */ /* 0x080fe2000004182c */
[----:B------:R1:W-:Y:S03]  /*13b70*/  MUFU.EX2 R184, R84 ;  /* 0x0000005400b87308 */ /* 0x0003e60000000800 */
[----:B---3--:R-:W-:Y:S01]  /*13b80*/  FFMA.FTZ R88, R125, c[0x0][0x2d0], -R2 ;  /* 0x0000b4007d587a23 */ /* 0x008fe20000010802 */
[----:B------:R-:W-:Y:S02]  /*13b90*/  MOV R117, R116 ;  /* 0x0000007400757202 */ /* 0x000fe40000000f00 */
[----:B------:R-:W-:Y:S01]  /*13ba0*/  MOV R116, R110 ;  /* 0x0000006e00747202 */ /* 0x000fe20000000f00 */
[C---:B------:R-:W-:Y:S03]  /*13bb0*/  HMMA.16816.F32.BF16 R48, R76.reuse, R94, R48 ;  /* 0x0000005e4c30723c */ /* 0x040fe60000041830 */
[----:B------:R2:W-:Y:S01]  /*13bc0*/  MUFU.EX2 R157, R88 ;  /* 0x00000058009d7308 */ /* 0x0005e20000000800 */
[----:B------:R-:W-:Y:S02]  /*13bd0*/  MOV R110, R181 ;  /* 0x000000b5006e7202 */ /* 0x000fe40000000f00 */
[----:B------:R-:W-:Y:S02]  /*13be0*/  MOV R120, R116 ;  /* 0x0000007400787202 */ /* 0x000fe40000000f00 */
[----:B------:R-:W-:Y:S04]  /*13bf0*/  MOV R125, R100 ;  /* 0x00000064007d7202 */ /* 0x000fe80000000f00 */
[----:B------:R-:W-:Y:S01]  /*13c00*/  MOV R247, R120 ;  /* 0x0000007800f77202 */ /* 0x000fe20000000f00 */
[----:B------:R3:W-:Y:S01]  /*13c10*/  MUFU.EX2 R181, R92 ;  /* 0x0000005c00b57308 */ /* 0x0007e20000000800 */
[----:B------:R-:W-:Y:S01]  /*13c20*/  MOV R120, R110 ;  /* 0x0000006e00787202 */ /* 0x000fe20000000f00 */
[----:B-1----:R-:W-:Y:S01]  /*13c30*/  FFMA.FTZ R84, R132, c[0x0][0x2d0], -R98 ;  /* 0x0000b40084547a23 */ /* 0x002fe20000010862 */
[----:B------:R-:W-:Y:S07]  /*13c40*/  MOV R132, R168 ;  /* 0x000000a800847202 */ /* 0x000fee0000000f00 */
[----:B------:R1:W-:Y:S01]  /*13c50*/  MUFU.EX2 R159, R84 ;  /* 0x00000054009f7308 */ /* 0x0003e20000000800 */
[--C-:B--2---:R-:W-:Y:S01]  /*13c60*/  FFMA.FTZ R88, R118, c[0x0][0x2d0], -R2.reuse ;  /* 0x0000b40076587a23 */ /* 0x104fe20000010802 */
[----:B------:R-:W-:Y:S04]  /*13c70*/  MOV R118, R102 ;  /* 0x0000006600767202 */ /* 0x000fe80000000f00 */
[----:B------:R-:W-:Y:S04]  /*13c80*/  MOV R236, R118 ;  /* 0x0000007600ec7202 */ /* 0x000fe80000000f00 */
[----:B------:R2:W4:Y:S01]  /*13c90*/  MUFU.EX2 R156, R88 ;  /* 0x00000058009c7308 */ /* 0x0005220000000800 */
[----:B---3--:R-:W-:Y:S09]  /*13ca0*/  FFMA.FTZ R92, R180, c[0x0][0x2d0], -R2 ;  /* 0x0000b400b45c7a23 */ /* 0x008ff20000010802 */
[----:B------:R3:W-:Y:S01]  /*13cb0*/  MUFU.EX2 R180, R92 ;  /* 0x0000005c00b47308 */ /* 0x0007e20000000800 */
[----:B-1----:R-:W1:Y:S01]  /*13cc0*/  LDSM.16.MT88.4 R84, [R211+0x1900] ;  /* 0x00190000d354783b */ /* 0x002e620000004200 */
[--C-:B--2---:R-:W-:Y:S08]  /*13cd0*/  FFMA.FTZ R88, R183, c[0x0][0x2d0], -R98.reuse ;  /* 0x0000b400b7587a23 */ /* 0x104ff00000010862 */
[----:B------:R2:W-:Y:S01]  /*13ce0*/  MUFU.EX2 R183, R88 ;  /* 0x0000005800b77308 */ /* 0x0005e20000000800 */
[--C-:B---3--:R-:W-:Y:S01]  /*13cf0*/  FFMA.FTZ R92, R117, c[0x0][0x2d0], -R97.reuse ;  /* 0x0000b400755c7a23 */ /* 0x108fe20000010861 */
[----:B------:R-:W-:Y:S08]  /*13d00*/  MOV R117, R103 ;  /* 0x0000006700757202 */ /* 0x000ff00000000f00 */
[----:B------:R3:W-:Y:S01]  /*13d10*/  MUFU.EX2 R168, R92 ;  /* 0x0000005c00a87308 */ /* 0x0007e20000000800 */
[----:B------:R-:W-:Y:S02]  /*13d20*/  MOV R239, R117 ;  /* 0x0000007500ef7202 */ /* 0x000fe40000000f00 */
[----:B------:R-:W-:Y:S01]  /*13d30*/  LDSM.16.MT88.4 R116, [R209+0x2900] ;  /* 0x00290000d174783b */ /* 0x000fe20000004200 */
[----:B--2---:R-:W-:Y:S01]  /*13d40*/  FFMA.FTZ R88, R182, c[0x0][0x2d0], -R98 ;  /* 0x0000b400b6587a23 */ /* 0x004fe20000010862 */
[-C--:B-1----:R-:W-:Y:S05]  /*13d50*/  HMMA.16816.F32.BF16 R52, R76, R84.reuse, R52 ;  /* 0x000000544c34723c */ /* 0x082fea0000041834 */
[----:B------:R1:W2:Y:S03]  /*13d60*/  MUFU.EX2 R182, R88 ;  /* 0x0000005800b67308 */ /* 0x0002a60000000800 */
        /* <DEDUP_REMOVED lines=9> */
[----:B------:R4:W5:Y:S01]  /*13e00*/  MUFU.EX2 R170, R80 ;  /* 0x0000005000aa7308 */ /* 0x0009620000000800 */
[----:B--2---:R-:W-:Y:S02]  /*13e10*/  F2FP.BF16.PACK_AB R82, R182, R183 ;  /* 0x000000b7b652723e */ /* 0x004fe400000010ff */
[----:B------:R-:W-:Y:S04]  /*13e20*/  F2FP.BF16.PACK_AB R76, R189, R153 ;  /* 0x00000099bd4c723e */ /* 0x000fe800000010ff */
[----:B------:R-:W-:Y:S02]  /*13e30*/  F2FP.BF16.PACK_AB R77, R188, R152 ;  /* 0x00000098bc4d723e */ /* 0x000fe400000010ff */
[----:B------:R-:W-:Y:S02]  /*13e40*/  F2FP.BF16.PACK_AB R78, R186, R187 ;  /* 0x000000bbba4e723e */ /* 0x000fe400000010ff */
[----:B------:R-:W-:Y:S02]  /*13e50*/  F2FP.BF16.PACK_AB R79, R184, R185 ;  /* 0x000000b9b84f723e */ /* 0x000fe400000010ff */
[----:B------:R-:W-:Y:S01]  /*13e60*/  F2FP.BF16.PACK_AB R83, R180, R181 ;  /* 0x000000b5b453723e */ /* 0x000fe200000010ff */
[----:B---3--:R-:W2:Y:S01]  /*13e70*/  LDSM.16.MT88.4 R84, [R212+0x2100] ;  /* 0x00210000d454783b */ /* 0x008ea20000004200 */
[--C-:B----4-:R-:W-:Y:S01]  /*13e80*/  FFMA.FTZ R80, R169, c[0x0][0x2d0], -R97.reuse ;  /* 0x0000b400a9507a23 */ /* 0x110fe20000010861 */
[----:B-----5:R-:W-:Y:S03]  /*13e90*/  F2FP.BF16.PACK_AB R164, R170, R171 ;  /* 0x000000abaaa4723e */ /* 0x020fe600000010ff */
[----:B------:R3:W4:Y:S01]  /*13ea0*/  MUFU.EX2 R169, R80 ;  /* 0x0000005000a97308 */ /* 0x0007220000000800 */
[-C--:B-1----:R-:W-:Y:S03]  /*13eb0*/  HMMA.16816.F32.BF16 R4, R76, R88.reuse, R4 ;  /* 0x000000584c04723c */ /* 0x082fe60000041804 */
[----:B---3--:R-:W-:Y:S02]  /*13ec0*/  F2FP.BF16.PACK_AB R80, R158, R159 ;  /* 0x0000009f9e50723e */ /* 0x008fe400000010ff */
[----:B----4-:R-:W-:Y:S05]  /*13ed0*/  F2FP.BF16.PACK_AB R165, R168, R169 ;  /* 0x000000a9a8a5723e */ /* 0x010fea00000010ff */
[C---:B------:R-:W-:Y:S07]  /*13ee0*/  HMMA.16816.F32.BF16 R8, R80.reuse, R88, R8 ;  /* 0x000000585008723c */ /* 0x040fee0000041808 */
[--C-:B------:R-:W-:Y:S01]  /*13ef0*/  FFMA.FTZ R88, R172, c[0x0][0x2d0], -R96.reuse ;  /* 0x0000b400ac587a23 */ /* 0x100fe20000010860 */
[-C--:B------:R-:W-:Y:S03]  /*13f00*/  HMMA.16816.F32.BF16 R12, R80, R90.reuse, R12 ;  /* 0x0000005a500c723c */ /* 0x080fe6000004180c */
[----:B------:R1:W-:Y:S05]  /*13f10*/  MUFU.EX2 R103, R88 ;  /* 0x0000005800677308 */ /* 0x0003ea0000000800 */
[C---:B------:R-:W-:Y:S08]  /*13f20*/  HMMA.16816.F32.BF16 R16, R76.reuse, R90, R16 ;  /* 0x0000005a4c10723c */ /* 0x040ff00000041810 */
[-C--:B--2---:R-:W-:Y:S08]  /*13f30*/  HMMA.16816.F32.BF16 R20, R76, R84.reuse, R20 ;  /* 0x000000544c14723c */ /* 0x084ff00000041814 */
[C---:B------:R-:W-:Y:S04]  /*13f40*/  HMMA.16816.F32.BF16 R24, R80.reuse, R84, R24 ;  /* 0x000000545018723c */ /* 0x040fe80000041818 */
[----:B-1----:R-:W-:Y:S03]  /*13f50*/  FFMA.FTZ R88, R173, c[0x0][0x2d0], -R96 ;  /* 0x0000b400ad587a23 */ /* 0x002fe60000010860 */
[--C-:B------:R-:W-:Y:S01]  /*13f60*/  FFMA.FTZ R84, R176, c[0x0][0x2d0], -R98.reuse ;  /* 0x0000b400b0547a23 */ /* 0x100fe20000010862 */
[-C--:B------:R-:W-:Y:S01]  /*13f70*/  HMMA.16816.F32.BF16 R28, R80, R86.reuse, R28 ;  /* 0x00000056501c723c */ /* 0x080fe2000004181c */
[----:B------:R1:W2:Y:S07]  /*13f80*/  MUFU.EX2 R102, R88 ;  /* 0x0000005800667308 */ /* 0x0002ae0000000800 */
[C---:B------:R-:W-:Y:S08]  /*13f90*/  HMMA.16816.F32.BF16 R32, R76.reuse, R86, R32 ;  /* 0x000000564c20723c */ /* 0x040ff00000041820 */
[-C--:B------:R-:W-:Y:S08]  /*13fa0*/  HMMA.16816.F32.BF16 R36, R76, R92.reuse, R36 ;  /* 0x0000005c4c24723c */ /* 0x080ff00000041824 */
[C---:B------:R-:W-:Y:S01]  /*13fb0*/  HMMA.16816.F32.BF16 R40, R80.reuse, R92, R40 ;  /* 0x0000005c5028723c */ /* 0x040fe20000041828 */
[----:B------:R-:W3:Y:S03]  /*13fc0*/  LDL.LU R93, [R1+0x14] ;  /* 0x00001400015d7983 */ /* 0x000ee60000300800 */
[--C-:B-1----:R-:W-:Y:S01]  /*13fd0*/  FFMA.FTZ R88, R174, c[0x0][0x2d0], -R97.reuse ;  /* 0x0000b400ae587a23 */ /* 0x102fe20000010861 */
[----:B------:R-:W4:Y:S01]  /*13fe0*/  LDL.LU R92, [R1+0x18] ;  /* 0x00001800015c7983 */ /* 0x000f220000300800 */
[----:B--2---:R-:W-:Y:S02]  /*13ff0*/  F2FP.BF16.PACK_AB R166, R102, R103 ;  /* 0x0000006766a6723e */ /* 0x004fe400000010ff */
[----:B------:R1:W-:Y:S01]  /*14000*/  MUFU.EX2 R101, R88 ;  /* 0x0000005800657308 */ /* 0x0003e20000000800 */
[-C--:B------:R-:W-:Y:S08]  /*14010*/  HMMA.16816.F32.BF16 R44, R80, R94.reuse, R44 ;  /* 0x0000005e502c723c */ /* 0x080ff0000004182c */
[C---:B------:R-:W-:Y:S04]  /*14020*/  HMMA.16816.F32.BF16 R48, R76.reuse, R94, R48 ;  /* 0x0000005e4c30723c */ /* 0x040fe80000041830 */
[----:B-1----:R-:W-:Y:S02]  /*14030*/  FFMA.FTZ R88, R99, c[0x0][0x2d0], -R97 ;  /* 0x0000b40063587a23 */ /* 0x002fe40000010861 */
[----:B------:R1:W-:Y:S10]  /*14040*/  MUFU.EX2 R99, R84 ;  /* 0x0000005400637308 */ /* 0x0003f40000000800 */
[----:B------:R2:W5:Y:S01]  /*14050*/  MUFU.EX2 R100, R88 ;  /* 0x0000005800647308 */ /* 0x0005620000000800 */
[----:B-1----:R-:W-:Y:S09]  /*14060*/  FFMA.FTZ R84, R177, c[0x0][0x2d0], -R98 ;  /* 0x0000b400b1547a23 */ /* 0x002ff20000010862 */
[----:B------:R1:W1:Y:S01]  /*14070*/  MUFU.EX2 R97, R84 ;  /* 0x0000005400617308 */ /* 0x0002620000000800 */
[----:B--2---:R-:W2:Y:S01]  /*14080*/  LDSM.16.MT88.4 R88, [R211+0x2100] ;  /* 0x00210000d358783b */ /* 0x004ea20000004200 */
[----:B-----5:R-:W-:Y:S01]  /*14090*/  F2FP.BF16.PACK_AB R167, R100, R101 ;  /* 0x0000006564a7723e */ /* 0x020fe200000010ff */
[--C-:B-1----:R-:W-:Y:S01]  /*140a0*/  FFMA.FTZ R84, R178, c[0x0][0x2d0], -R2.reuse ;  /* 0x0000b400b2547a23 */ /* 0x102fe20000010802 */
[----:B------:R-:W-:Y:S06]  /*140b0*/  F2FP.BF16.PACK_AB R160, R97, R99 ;  /* 0x0000006361a0723e */ /* 0x000fec00000010ff */
[----:B------:R1:W-:Y:S01]  /*140c0*/  MUFU.EX2 R87, R84 ;  /* 0x0000005400577308 */ /* 0x0003e20000000800 */
[-C--:B--2---:R-:W-:Y:S03]  /*140d0*/  HMMA.16816.F32.BF16 R52, R76, R88.reuse, R52 ;  /* 0x000000584c34723c */ /* 0x084fe60000041834 */
[--C-:B-1----:R-:W-:Y:S02]  /*140e0*/  FFMA.FTZ R84, R179, c[0x0][0x2d0], -R2.reuse ;  /* 0x0000b400b3547a23 */ /* 0x102fe40000010802 */
[----:B------:R-:W-:Y:S03]  /*140f0*/  FFMA.FTZ R2, R75, c[0x0][0x2d0], -R2 ;  /* 0x0000b4004b027a23 */ /* 0x000fe60000010802 */
[C---:B------:R-:W-:Y:S01]  /*14100*/  HMMA.16816.F32.BF16 R56, R80.reuse, R88, R56 ;  /* 0x000000585038723c */ /* 0x040fe20000041838 */
[----:B------:R1:W2:Y:S01]  /*14110*/  MUFU.EX2 R96, R84 ;  /* 0x0000005400607308 */ /* 0x0002a20000000800 */
[----:B------:R-:W5:Y:S06]  /*14120*/  LDL.LU R75, [R1+0x1c] ;  /* 0x00001c00014b7983 */ /* 0x000f6c0000300800 */
[-C--:B------:R-:W-:Y:S08]  /*14130*/  HMMA.16816.F32.BF16 R60, R80, R90.reuse, R60 ;  /* 0x0000005a503c723c */ /* 0x080ff0000004183c */
[----:B------:R-:W-:Y:S04]  /*14140*/  HMMA.16816.F32.BF16 R64, R76, R90, R64 ;  /* 0x0000005a4c40723c */ /* 0x000fe80000041840 */
[--C-:B-1----:R-:W-:Y:S02]  /*14150*/  FFMA.FTZ R84, R132, c[0x0][0x2d0], -R98.reuse ;  /* 0x0000b40084547a23 */ /* 0x102fe40000010862 */
[----:B------:R-:W1:Y:S01]  /*14160*/  LDSM.16.MT88.4 R132, [R212+0x2900] ;  /* 0x00290000d484783b */ /* 0x000e620000004200 */
[----:B--2---:R-:W-:Y:S01]  /*14170*/  F2FP.BF16.PACK_AB R161, R96, R87 ;  /* 0x0000005760a1723e */ /* 0x004fe200000010ff */
[----:B------:R2:W-:Y:S04]  /*14180*/  MUFU.EX2 R86, R84 ;  /* 0x0000005400567308 */ /* 0x0005e80000000800 */
[----:B--2---:R-:W-:Y:S06]  /*14190*/  FFMA.FTZ R84, R175, c[0x0][0x2d0], -R98 ;  /* 0x0000b400af547a23 */ /* 0x004fec0000010862 */
[----:B------:R-:W2:Y:S10]  /*141a0*/  MUFU.EX2 R85, R84 ;  /* 0x0000005400557308 */ /* 0x000eb40000000800 */
[----:B------:R-:W-:Y:S10]  /*141b0*/  MUFU.EX2 R84, R74 ;  /* 0x0000004a00547308 */ /* 0x000ff40000000800 */
[----:B------:R1:W1:Y:S01]  /*141c0*/  MUFU.EX2 R74, R2 ;  /* 0x00000002004a7308 */ /* 0x0002620000000800 */
[----:B--2---:R-:W-:Y:S01]  /*141d0*/  F2FP.BF16.PACK_AB R162, R85, R86 ;  /* 0x0000005655a2723e */ /* 0x004fe200000010ff */
[----:B-1----:R-:W2:Y:S01]  /*141e0*/  LDL.LU R2, [R1+0x20] ;  /* 0x0000200001027983 */ /* 0x002ea20000300800 */
[----:B------:R-:W-:Y:S01]  /*141f0*/  F2FP.BF16.PACK_AB R163, R74, R84 ;  /* 0x000000544aa3723e */ /* 0x000fe200000010ff */
[----:B---3--:R-:W-:Y:S01]  /*14200*/  FFMA.FTZ R73, R73, R93, R126 ;  /* 0x0000005d49497223 */ /* 0x008fe2000001007e */
[----:B------:R-:W-:Y:S02]  /*14210*/  MOV R126, R104 ;  /* 0x00000068007e7202 */ /* 0x000fe40000000f00 */
[-C--:B------:R-:W-:Y:S05]  /*14220*/  HMMA.16816.F32.BF16 R104, R164, R116.reuse, R4 ;  /* 0x00000074a468723c */ /* 0x080fea0000041804 */
[----:B----4-:R-:W-:Y:S01]  /*14230*/  FFMA.FTZ R69, R69, R92, R125 ;  /* 0x0000005c45457223 */ /* 0x010fe2000001007d */
[----:B------:R-:W-:Y:S02]  /*14240*/  MOV R125, R109 ;  /* 0x0000006d007d7202 */ /* 0x000fe40000000f00 */
[C---:B------:R-:W-:Y:S04]  /*14250*/  HMMA.16816.F32.BF16 R108, R160.reuse, R116, R8 ;  /* 0x00000074a06c723c */ /* 0x040fe80000041808 */
[----:B------:R-:W-:Y:S03]  /*14260*/  FADD.FTZ R4, R244, R69 ;  /* 0x00000045f4047221 */ /* 0x000fe60000010000 */
[----:B------:R-:W-:Y:S01]  /*14270*/  FADD.FTZ R8, R247, R73 ;  /* 0x00000049f7087221 */ /* 0x000fe20000010000 */
[-C--:B------:R-:W-:Y:S04]  /*14280*/  HMMA.16816.F32.BF16 R112, R160, R118.reuse, R12 ;  /* 0x00000076a070723c */ /* 0x080fe8000004180c */
        /* <DEDUP_REMOVED lines=9> */
[----:B------:R-:W-:Y:S04]  /*14320*/  FADD.FTZ R4, R206, R8 ;  /* 0x00000008ce047221 */ /* 0x000fe80000010000 */
[----:B------:R-:W-:Y:S02]  /*14330*/  FADD.FTZ R11, R233, R4 ;  /* 0x00000004e90b7221 */ /* 0x000fe40000010000 */
[----:B-----5:R-:W-:Y:S01]  /*14340*/  FFMA.FTZ R68, R68, R75, R239 ;  /* 0x0000004b44447223 */ /* 0x020fe200000100ef */
[----:B------:R-:W-:Y:S01]  /*14350*/  MOV R239, R150 ;  /* 0x0000009600ef7202 */ /* 0x000fe20000000f00 */
[----:B--2---:R-:W-:Y:S01]  /*14360*/  FFMA.FTZ R0, R0, R2, R236 ;  /* 0x0000000200007223 */ /* 0x004fe200000100ec */
[----:B------:R-:W-:Y:S01]  /*14370*/  MOV R236, R149 ;  /* 0x0000009500ec7202 */ /* 0x000fe20000000f00 */
[----:B------:R-:W-:Y:S01]  /*14380*/  FADD.FTZ R2, R123, R68 ;  /* 0x000000447b027221 */ /* 0x000fe20000010000 */
[----:B------:R-:W1:Y:S01]  /*14390*/  LDSM.16.MT88.4 R148, [R210+0x2900] ;  /* 0x00290000d294783b */ /* 0x000e620000004200 */
[----:B------:R-:W-:Y:S02]  /*143a0*/  FADD.FTZ R0, R122, R0 ;  /* 0x000000007a007221 */ /* 0x000fe40000010000 */
[----:B------:R-:W-:Y:S01]  /*143b0*/  FADD.FTZ R2, R248, R2 ;  /* 0x00000002f8027221 */ /* 0x000fe20000010000 */
[-C--:B------:R-:W-:Y:S03]  /*143c0*/  HMMA.16816.F32.BF16 R120, R164, R132.reuse, R20 ;  /* 0x00000084a478723c */ /* 0x080fe60000041814 */
[----:B------:R-:W-:Y:S02]  /*143d0*/  FADD.FTZ R0, R245, R0 ;  /* 0x00000000f5007221 */ /* 0x000fe40000010000 */
        /* <DEDUP_REMOVED lines=11> */
[C---:B------:R-:W-:Y:S01]  /*14490*/  HMMA.16816.F32.BF16 R132, R164.reuse, R134, R32 ;  /* 0x00000086a484723c */ /* 0x040fe20000041820 */
[----:B------:R-:W2:Y:S03]  /*144a0*/  LDSM.16.MT88.4 R4, [R211+0x2900] ;  /* 0x00290000d304783b */ /* 0x000ea60000004200 */
        /* <DEDUP_REMOVED lines=9> */
[-C--:B-1----:R-:W-:Y:S03]  /*14540*/  HMMA.16816.F32.BF16 R136, R164, R148.reuse, R36 ;  /* 0x00000094a488723c */ /* 0x082fe60000041824 */
        /* <DEDUP_REMOVED lines=62> */
[----:B------:R-:W-:Y:S01]  /*14930*/  STL [R1+0x14], R5 ;  /* 0x0000140501007387 */ /* 0x000fe20000100800 */
[----:B------:R-:W-:Y:S01]  /*14940*/  FADD.FTZ R2, R86, R2 ;  /* 0x0000000256027221 */ /* 0x000fe20000010000 */
[----:B------:R-:W-:Y:S01]  /*14950*/  MOV R100, R71 ;  /* 0x0000004700647202 */ /* 0x000fe20000000f00 */
[----:B------:R-:W-:Y:S01]  /*14960*/  FADD.FTZ R0, R96, R8 ;  /* 0x0000000860007221 */ /* 0x000fe20000010000 */
[----:B------:R-:W-:Y:S01]  /*14970*/  STL [R1+0x18], R4 ;  /* 0x0000180401007387 */ /* 0x000fe20000100800 */
[----:B------:R-:W-:Y:S02]  /*14980*/  FADD.FTZ R2, R85, R2 ;  /* 0x0000000255027221 */ /* 0x000fe40000010000 */
[----:B------:R-:W-:Y:S03]  /*14990*/  FADD.FTZ R0, R84, R0 ;  /* 0x0000000054007221 */ /* 0x000fe60000010000 */
[----:B------:R1:W-:Y:S01]  /*149a0*/  STL [R1+0x1c], R2 ;  /* 0x00001c0201007387 */ /* 0x0003e20000100800 */
[----:B------:R-:W-:Y:S05]  /*149b0*/  FADD.FTZ R0, R74, R0 ;  /* 0x000000004a007221 */ /* 0x000fea0000010000 */
[----:B------:R2:W-:Y:S01]  /*149c0*/  STL [R1+0x20], R0 ;  /* 0x0000200001007387 */ /* 0x0005e20000100800 */
[----:B-1----:R-:W-:Y:S01]  /*149d0*/  MOV R2, R72 ;  /* 0x0000004800027202 */ /* 0x002fe20000000f00 */
[----:B------:R-:W-:-:S05]  /*149e0*/  @P0 BRA `(.L_x_196) ;  /* 0xffffb53000000947 */ /* 0x000fca000383ffff */
.L_x_193:
[----:B------:R-:W-:-:S13]  /*149f0*/  ISETP.GE.AND P0, PT, R227, UR5, PT ;  /* 0x00000005e3007c0c */ /* 0x000fda000bf06270 */
[----:B------:R-:W-:Y:S05]  /*14a00*/  @!P0 BRA `(.L_x_197) ;  /* 0x00006aa000008947 */ /* 0x000fea0003800000 */
[----:B------:R-:W-:Y:S01]  /*14a10*/  IMAD.MOV.U32 R101, RZ, RZ, R71 ;  /* 0x000000ffff657224 */ /* 0x000fe200078e0047 */
[----:B------:R-:W-:Y:S01]  /*14a20*/  MOV R103, R3 ;  /* 0x0000000300677202 */ /* 0x000fe20000000f00 */
[----:B------:R-:W-:Y:S01]  /*14a30*/  IMAD.MOV.U32 R100, RZ, RZ, R72 ;  /* 0x000000ffff647224 */ /* 0x000fe200078e0048 */
[----:B------:R-:W-:Y:S02]  /*14a40*/  MOV R102, R70 ;  /* 0x0000004600667202 */ /* 0x000fe40000000f00 */
.L_x_215:
[----:B------:R-:W-:Y:S04]  /*14a50*/  DEPBAR.LE SB0, 0x0 ;  /* 0x000080000000791a */ /* 0x000fe80000000000 */
[----:B------:R-:W-:Y:S01]  /*14a60*/  BAR.SYNC.DEFER_BLOCKING 0x0 ;  /* 0x0000000000007b1d */ /* 0x000fe20000010000 */
[----:B-12---:R-:W-:Y:S01]  /*14a70*/  IMAD.WIDE.U32 R2, R234, c[0x0][0x208], RZ ;  /* 0x00008200ea027a25 */ /* 0x006fe200078e00ff */
[----:B--2---:R-:W-:Y:S05]  /*14a80*/  SHF.R.S32.HI R0, RZ, 0x1f, R234 ;  /* 0x0000001fff007819 */ /* 0x004fea00000114ea */
[----:B------:R-:W-:Y:S04]  /*14a90*/  IMAD R0, R0, c[0x0][0x208], RZ ;  /* 0x0000820000007a24 */ /* 0x000fe800078e02ff */
[----:B------:R-:W-:Y:S05]  /*14aa0*/  IMAD R0, R234, c[0x0][0x20c], R0 ;  /* 0x00008300ea007a24 */ /* 0x000fea00078e0200 */
[----:B------:R-:W-:Y:S02]  /*14ab0*/  IADD3 R3, R3, R0, RZ ;  /* 0x0000000003037210 */ /* 0x000fe40007ffe0ff */
[----:B------:R-:W-:Y:S03]  /*14ac0*/  SHF.R.S32.HI R0, RZ, 0x1f, R228 ;  /* 0x0000001fff007819 */ /* 0x000fe600000114e4 */
[----:B------:R-:W-:Y:S01]  /*14ad0*/  IMAD.WIDE.U32 R2, R228, c[0x0][0x218], R2 ;  /* 0x00008600e4027a25 */ /* 0x000fe200078e0002 */
[----:B-----5:R-:W-:Y:S03]  /*14ae0*/  LDSM.16.M88.4 R96, [R215+0x6100] ;  /* 0x00610000d760783b */ /* 0x020fe60000000200 */
[----:B------:R-:W-:Y:S05]  /*14af0*/  IMAD R0, R0, c[0x0][0x218], RZ ;  /* 0x0000860000007a24 */ /* 0x000fea00078e02ff */
[----:B------:R-:W2:Y:S04]  /*14b00*/  LDL R197, [R1+0xc] ;  /* 0x00000c0001c57983 */ /* 0x000ea80000100800 */
[----:B------:R-:W1:Y:S08]  /*14b10*/  LDSM.16.M88.4 R16, [R208+0x3100] ;  /* 0x00310000d010783b */ /* 0x000e700000000200 */
[----:B------:R-:W3:Y:S08]  /*14b20*/  LDSM.16.M88.4 R92, [R215+0x8100] ;  /* 0x00810000d75c783b */ /* 0x000ef00000000200 */
[----:B------:R-:W4:Y:S08]  /*14b30*/  LDSM.16.M88.4 R32, [R208+0x3900] ;  /* 0x00390000d020783b */ /* 0x000f300000000200 */
[----:B------:R-:W1:Y:S08]  /*14b40*/  LDSM.16.M88.4 R48, [R208+0x4100] ;  /* 0x00410000d030783b */ /* 0x000e700000000200 */
[----:B------:R-:W1:Y:S08]  /*14b50*/  LDSM.16.M88.4 R64, [R208+0x4900] ;  /* 0x00490000d040783b */ /* 0x000e700000000200 */
[----:B------:R-:W1:Y:S08]  /*14b60*/  LDSM.16.M88.4 R80, [R208+0x5100] ;  /* 0x00510000d050783b */ /* 0x000e700000000200 */
[----:B------:R-:W3:Y:S08]  /*14b70*/  LDSM.16.M88.4 R168, [R208+0x5900] ;  /* 0x00590000d0a8783b */ /* 0x000ef00000000200 */
[----:B------:R-:W-:Y:S08]  /*14b80*/  LDSM.16.M88.4 R172, [R218+0x6100] ;  /* 0x00610000daac783b */ /* 0x000ff00000000200 */
[----:B------:R-:W4:Y:S08]  /*14b90*/  LDSM.16.M88.4 R176, [R219] ;  /* 0x00000000dbb0783b */ /* 0x000f300000000200 */
[----:B------:R-:W4:Y:S08]  /*14ba0*/  LDSM.16.M88.4 R180, [R218+0x8100] ;  /* 0x00810000dab4783b */ /* 0x000f300000000200 */
[----:B------:R-:W2:Y:S01]  /*14bb0*/  LDSM.16.M88.4 R184, [R224] ;  /* 0x00000000e0b8783b */ /* 0x000ea20000000200 */
[-C--:B-1----:R-:W-:Y:S08]  /*14bc0*/  HMMA.16816.F32.BF16 R4, R96, R16.reuse, RZ ;  /* 0x000000106004723c */ /* 0x082ff000000418ff */
[C---:B---3--:R-:W-:Y:S08]  /*14bd0*/  HMMA.16816.F32.BF16 R8, R92.reuse, R16, RZ ;  /* 0x000000105c08723c */ /* 0x048ff000000418ff */
[-C--:B------:R-:W-:Y:S08]  /*14be0*/  HMMA.16816.F32.BF16 R12, R92, R18.reuse, RZ ;  /* 0x000000125c0c723c */ /* 0x080ff000000418ff */
[C---:B------:R-:W-:Y:S08]  /*14bf0*/  HMMA.16816.F32.BF16 R16, R96.reuse, R18, RZ ;  /* 0x000000126010723c */ /* 0x040ff000000418ff */
[-C--:B----4-:R-:W-:Y:S08]  /*14c00*/  HMMA.16816.F32.BF16 R20, R96, R32.reuse, RZ ;  /* 0x000000206014723c */ /* 0x090ff000000418ff */
        /* <DEDUP_REMOVED lines=19> */
[----:B------:R-:W1:Y:S07]  /*14d40*/  LDSM.16.M88.4 R168, [R223] ;  /* 0x00000000dfa8783b */ /* 0x000e6e0000000200 */
[-C--:B------:R-:W-:Y:S08]  /*14d50*/  HMMA.16816.F32.BF16 R4, R172, R176.reuse, R4 ;  /* 0x000000b0ac04723c */ /* 0x080ff00000041804 */
[C---:B------:R-:W-:Y:S08]  /*14d60*/  HMMA.16816.F32.BF16 R8, R180.reuse, R176, R8 ;  /* 0x000000b0b408723c */ /* 0x040ff00000041808 */
[-C--:B------:R-:W-:Y:S08]  /*14d70*/  HMMA.16816.F32.BF16 R12, R180, R178.reuse, R12 ;  /* 0x000000b2b40c723c */ /* 0x080ff0000004180c */
[C---:B------:R-:W-:Y:S01]  /*14d80*/  HMMA.16816.F32.BF16 R16, R172.reuse, R178, R16 ;  /* 0x000000b2ac10723c */ /* 0x040fe20000041810 */
[----:B------:R-:W3:Y:S07]  /*14d90*/  LDSM.16.M88.4 R176, [R222] ;  /* 0x00000000deb0783b */ /* 0x000eee0000000200 */
[-C--:B--2---:R-:W-:Y:S08]  /*14da0*/  HMMA.16816.F32.BF16 R20, R172, R184.reuse, R20 ;  /* 0x000000b8ac14723c */ /* 0x084ff00000041814 */
[C---:B------:R-:W-:Y:S07]  /*14db0*/  HMMA.16816.F32.BF16 R24, R180.reuse, R184, R24 ;  /* 0x000000b8b418723c */ /* 0x040fee0000041818 */
[----:B------:R-:W-:Y:S01]  /*14dc0*/  IMAD R184, R228, c[0x0][0x21c], R0 ;  /* 0x00008700e4b87a24 */ /* 0x000fe200078e0200 */
[-C--:B------:R-:W-:Y:S04]  /*14dd0*/  HMMA.16816.F32.BF16 R28, R180, R186.reuse, R28 ;  /* 0x000000bab41c723c */ /* 0x080fe8000004181c */
[----:B------:R-:W-:Y:S04]  /*14de0*/  IADD3 R0, P0, R2, UR44, RZ ;  /* 0x0000002c02007c10 */ /* 0x000fe8000ff1e0ff */
[C---:B------:R-:W-:Y:S04]  /*14df0*/  HMMA.16816.F32.BF16 R32, R172.reuse, R186, R32 ;  /* 0x000000baac20723c */ /* 0x040fe80000041820 */
[----:B------:R-:W-:Y:S02]  /*14e00*/  IADD3.X R3, R3, UR9, R184, P0, !PT ;  /* 0x0000000903037c10 */ /* 0x000fe400087fe4b8 */
[C---:B------:R-:W-:Y:S02]  /*14e10*/  LEA R2, P0, R0.reuse, c[0x0][0x1f8], 0x1 ;  /* 0x00007e0000027a11 */ /* 0x040fe400078008ff */
[-C--:B-1----:R-:W-:Y:S03]  /*14e20*/  HMMA.16816.F32.BF16 R36, R172, R168.reuse, R36 ;  /* 0x000000a8ac24723c */ /* 0x082fe60000041824 */
[----:B------:R-:W-:Y:S01]  /*14e30*/  SHFL.IDX PT, R193, R2, 0x4, 0x181f ;  /* 0x00981f0002c17f89 */ /* 0x000fe200000e0000 */
[----:B------:R-:W-:Y:S04]  /*14e40*/  LEA.HI.X R0, R0, c[0x0][0x1fc], R3, 0x1, P0 ;  /* 0x00007f0000007a11 */ /* 0x000fe800000f0c03 */
[C---:B------:R-:W-:Y:S03]  /*14e50*/  HMMA.16816.F32.BF16 R40, R180.reuse, R168, R40 ;  /* 0x000000a8b428723c */ /* 0x040fe60000041828 */
[----:B------:R-:W-:Y:S05]  /*14e60*/  SHFL.IDX PT, R194, R2, 0x5, 0x181f ;  /* 0x00b81f0002c27f89 */ /* 0x000fea00000e0000 */
[-C--:B------:R-:W-:Y:S03]  /*14e70*/  HMMA.16816.F32.BF16 R44, R180, R170.reuse, R44 ;  /* 0x000000aab42c723c */ /* 0x080fe6000004182c */
[----:B------:R-:W-:Y:S05]  /*14e80*/  SHFL.IDX PT, R185, R0, RZ, 0x181f ;  /* 0x00181fff00b97589 */ /* 0x000fea00000e0000 */
[C---:B------:R-:W-:Y:S03]  /*14e90*/  HMMA.16816.F32.BF16 R48, R172.reuse, R170, R48 ;  /* 0x000000aaac30723c */ /* 0x040fe60000041830 */
[----:B------:R-:W1:Y:S05]  /*14ea0*/  LDSM.16.M88.4 R168, [R221] ;  /* 0x00000000dda8783b */ /* 0x000e6a0000000200 */
[-C--:B---3--:R-:W-:Y:S03]  /*14eb0*/  HMMA.16816.F32.BF16 R52, R172, R176.reuse, R52 ;  /* 0x000000b0ac34723c */ /* 0x088fe60000041834 */
[----:B------:R-:W-:Y:S05]  /*14ec0*/  SHFL.IDX PT, R184, R0, 0x1, 0x181f ;  /* 0x00381f0000b87f89 */ /* 0x000fea00000e0000 */
[C---:B------:R-:W-:Y:S03]  /*14ed0*/  HMMA.16816.F32.BF16 R56, R180.reuse, R176, R56 ;  /* 0x000000b0b438723c */ /* 0x040fe60000041838 */
[----:B------:R-:W-:Y:S05]  /*14ee0*/  SHFL.IDX PT, R192, R0, 0x2, 0x181f ;  /* 0x00581f0000c07f89 */ /* 0x000fea00000e0000 */
[-C--:B------:R-:W-:Y:S03]  /*14ef0*/  HMMA.16816.F32.BF16 R60, R180, R178.reuse, R60 ;  /* 0x000000b2b43c723c */ /* 0x080fe6000004183c */
[----:B------:R-:W-:Y:S05]  /*14f00*/  SHFL.IDX PT, R196, R0, 0x3, 0x181f ;  /* 0x00781f0000c47f89 */ /* 0x000fea00000e0000 */
[C---:B------:R-:W-:Y:S03]  /*14f10*/  HMMA.16816.F32.BF16 R64, R172.reuse, R178, R64 ;  /* 0x000000b2ac40723c */ /* 0x040fe60000041840 */
[----:B------:R-:W-:Y:S05]  /*14f20*/  SHFL.IDX PT, R195, R0, 0x4, 0x181f ;  /* 0x00981f0000c37f89 */ /* 0x000fea00000e0000 */
[-C--:B-1----:R-:W-:Y:S03]  /*14f30*/  HMMA.16816.F32.BF16 R68, R172, R168.reuse, R68 ;  /* 0x000000a8ac44723c */ /* 0x082fe60000041844 */
[----:B------:R-:W-:Y:S05]  /*14f40*/  SHFL.IDX PT, R3, R2, RZ, 0x181f ;  /* 0x00181fff02037589 */ /* 0x000fea00000e0000 */
[C---:B------:R-:W-:Y:S03]  /*14f50*/  HMMA.16816.F32.BF16 R72, R180.reuse, R168, R72 ;  /* 0x000000a8b448723c */ /* 0x040fe60000041848 */
[----:B------:R-:W1:Y:S05]  /*14f60*/  SHFL.IDX PT, R190, R2, 0x1, 0x181f ;  /* 0x00381f0002be7f89 */ /* 0x000e6a00000e0000 */
[-C--:B------:R-:W-:Y:S03]  /*14f70*/  HMMA.16816.F32.BF16 R76, R180, R170.reuse, R76 ;  /* 0x000000aab44c723c */ /* 0x080fe6000004184c */
[----:B------:R-:W2:Y:S05]  /*14f80*/  SHFL.IDX PT, R188, R2, 0x2, 0x181f ;  /* 0x00581f0002bc7f89 */ /* 0x000eaa00000e0000 */
[C---:B------:R-:W-:Y:S03]  /*14f90*/  HMMA.16816.F32.BF16 R80, R172.reuse, R170, R80 ;  /* 0x000000aaac50723c */ /* 0x040fe60000041850 */
[----:B------:R3:W-:Y:S01]  /*14fa0*/  SHFL.IDX PT, R189, R2, 0x3, 0x181f ;  /* 0x00781f0002bd7f89 */ /* 0x0007e200000e0000 */
[-C--:B-1----:R-:W-:Y:S07]  /*14fb0*/  IADD3 R190, P0, R190, R226.reuse, RZ ;  /* 0x000000e2bebe7210 */ /* 0x082fee0007f1e0ff */
[----:B------:R-:W-:Y:S01]  /*14fc0*/  SHFL.IDX PT, R0, R0, 0x5, 0x181f ;  /* 0x00b81f0000007f89 */ /* 0x000fe200000e0000 */
[-C--:B------:R-:W-:Y:S02]  /*14fd0*/  IADD3.X R191, R184, R225.reuse, RZ, P0, !PT ;  /* 0x000000e1b8bf7210 */ /* 0x080fe400007fe4ff */
[-C--:B--2---:R-:W-:Y:S02]  /*14fe0*/  IADD3 R188, P0, R188, R226.reuse, RZ ;  /* 0x000000e2bcbc7210 */ /* 0x084fe40007f1e0ff */
[-C--:B---3--:R-:W-:Y:S04]  /*14ff0*/  IADD3 R2, P1, R3, R226.reuse, RZ ;  /* 0x000000e203027210 */ /* 0x088fe80007f3e0ff */
[-C--:B------:R-:W-:Y:S02]  /*15000*/  IADD3.X R3, R185, R225.reuse, RZ, P1, !PT ;  /* 0x000000e1b9037210 */ /* 0x080fe40000ffe4ff */
[----:B------:R-:W1:Y:S01]  /*15010*/  LDSM.16.M88.4 R184, [R220] ;  /* 0x00000000dcb8783b */ /* 0x000e620000000200 */
[-C--:B------:R-:W-:Y:S04]  /*15020*/  IADD3 R176, P1, R193, R226.reuse, RZ ;  /* 0x000000e2c1b07210 */ /* 0x080fe80007f3e0ff */
[-C--:B------:R-:W-:Y:S03]  /*15030*/  IADD3.X R177, R195, R225.reuse, RZ, P1, !PT ;  /* 0x000000e1c3b17210 */ /* 0x080fe60000ffe4ff */
[----:B------:R-:W-:Y:S01]  /*15040*/  @!PT LDS RZ, [RZ] ;  /* 0x00000000fffff984 */ /* 0x000fe20000000800 */
[----:B------:R-:W-:Y:S01]  /*15050*/  @!PT LDS RZ, [RZ] ;  /* 0x00000000fffff984 */ /* 0x000fe20000000800 */
[----:B------:R-:W-:Y:S01]  /*15060*/  @!PT LDS RZ, [RZ] ;  /* 0x00000000fffff984 */ /* 0x000fe20000000800 */
[----:B------:R2:W-:Y:S08]  /*15070*/  LDGSTS.E.BYPASS.LTC128B.128 [R197], [R2.64], !P3 ;  /* 0x0000000002c57fae */ /* 0x0005f0000d901d70 */
[----:B------:R3:W-:Y:S01]  /*15080*/  LDGSTS.E.BYPASS.LTC128B.128 [R197+0x800], [R190.64], !P3 ;  /* 0x00800000bec57fae */ /* 0x0007e2000d901d70 */
[-C--:B-1----:R-:W-:Y:S03]  /*15090*/  HMMA.16816.F32.BF16 R84, R172, R184.reuse, R84 ;  /* 0x000000b8ac54723c */ /* 0x082fe60000041854 */
[-C--:B---3--:R-:W-:Y:S02]  /*150a0*/  IADD3 R190, P2, R189, R226.reuse, RZ ;  /* 0x000000e2bdbe7210 */ /* 0x088fe40007f5e0ff */
[-C--:B------:R-:W-:Y:S02]  /*150b0*/  IADD3.X R189, R192, R225.reuse, RZ, P0, !PT ;  /* 0x000000e1c0bd7210 */ /* 0x080fe400007fe4ff */
[-C--:B------:R-:W-:Y:S01]  /*150c0*/  IADD3.X R191, R196, R225.reuse, RZ, P2, !PT ;  /* 0x000000e1c4bf7210 */ /* 0x080fe200017fe4ff */
[C---:B------:R-:W-:Y:S02]  /*150d0*/  HMMA.16816.F32.BF16 R88, R180.reuse, R184, R88 ;  /* 0x000000b8b458723c */ /* 0x040fe40000041858 */
[----:B------:R1:W-:Y:S02]  /*150e0*/  LDGSTS.E.BYPASS.LTC128B.128 [R197+0x1000], [R188.64], !P3 ;  /* 0x01000000bcc57fae */ /* 0x0003e4000d901d70 */
[----:B--2---:R-:W-:Y:S04]  /*150f0*/  IADD3 R2, P0, R194, R226, RZ ;  /* 0x000000e2c2027210 */ /* 0x004fe80007f1e0ff */
[----:B------:R-:W-:Y:S01]  /*15100*/  IADD3.X R3, R0, R225, RZ, P0, !PT ;  /* 0x000000e100037210 */ /* 0x000fe200007fe4ff */
[-C--:B------:R-:W-:Y:S01]  /*15110*/  HMMA.16816.F32.BF16 R92, R180, R186.reuse, R92 ;  /* 0x000000bab45c723c */ /* 0x080fe2000004185c */
[----:B------:R1:W-:Y:S02]  /*15120*/  LDGSTS.E.BYPASS.LTC128B.128 [R197+0x1800], [R190.64], !P3 ;  /* 0x01800000bec57fae */ /* 0x0003e4000d901d70 */
[----:B------:R-:W-:Y:S05]  /*15130*/  ISETP.GT.AND P0, PT, R227, UR5, PT ;  /* 0x00000005e3007c0c */ /* 0x000fea000bf04270 */
[----:B------:R-:W-:Y:S01]  /*15140*/  HMMA.16816.F32.BF16 R96, R172, R186, R96 ;  /* 0x000000baac60723c */ /* 0x000fe20000041860 */
[----:B------:R2:W-:Y:S08]  /*15150*/  LDGSTS.E.BYPASS.LTC128B.128 [R197+0x2000], [R176.64], !P3 ;  /* 0x02000000b0c57fae */ /* 0x0005f0000d901d70 */
[----:B------:R3:W-:Y:S08]  /*15160*/  LDGSTS.E.BYPASS.LTC128B.128 [R197+0x2800], [R2.64], !P3 ;  /* 0x0280000002c57fae */ /* 0x0007f0000d901d70 */
[----:B------:R-:W-:Y:S08]  /*15170*/  LDSM.16.M88.4 R192, [R216+0x8100] ;  /* 0x00810000d8c0783b */ /* 0x000ff00000000200 */
[----:B------:R-:W0:Y:S08]  /*15180*/  LDGDEPBAR ;  /* 0x00000000000079af */ /* 0x000e300000000000 */
[----:B--2---:R-:W-:Y:S08]  /*15190*/  LDSM.16.M88.4 R176, [R216+0x6100] ;  /* 0x00610000d8b0783b */ /* 0x004ff00000000200 */
[----:B-1----:R-:W1:Y:S08]  /*151a0*/  LDSM.16.M88.4 R188, [R214+0x3100] ;  /* 0x00310000d6bc783b */ /* 0x002e700000000200 */
[----:B---3--:R-:W2:Y:S08]  /*151b0*/  LDSM.16.M88.4 R196, [R214+0x3900] ;  /* 0x00390000d6c4783b */ /* 0x008eb00000000200 */
[----:B------:R-:W3:Y:S08]  /*151c0*/  LDSM.16.M88.4 R200, [R214+0x4100] ;  /* 0x00410000d6c8783b */ /* 0x000ef00000000200 */
[----:B------:R-:W4:Y:S08]  /*151d0*/  LDSM.16.M88.4 R168, [R214+0x4900] ;  /* 0x00490000d6a8783b */ /* 0x000f300000000200 */
[----:B------:R-:W2:Y:S08]  /*151e0*/  LDSM.16.M88.4 R180, [R214+0x5100] ;  /* 0x00510000d6b4783b */ /* 0x000eb00000000200 */
[----:B------:R-:W3:Y:S01]  /*151f0*/  LDSM.16.M88.4 R204, [R214+0x5900] ;  /* 0x00590000d6cc783b */ /* 0x000ee20000000200 */
[-C--:B-1----:R-:W-:Y:S07]  /*15200*/  HMMA.16816.F32.BF16 R4, R176, R188.reuse, R4 ;  /* 0x000000bcb004723c */ /* 0x082fee0000041804 */
[----:B------:R-:W-:Y:S01]  /*15210*/  LDSM.16.M88.4 R172, [R217+0x6100] ;  /* 0x00610000d9ac783b */ /* 0x000fe20000000200 */
[C---:B------:R-:W-:Y:S07]  /*15220*/  HMMA.16816.F32.BF16 R8, R192.reuse, R188, R8 ;  /* 0x000000bcc008723c */ /* 0x040fee0000041808 */
[----:B------:R-:W1:Y:S01]  /*15230*/  LDSM.16.M88.4 R184, [R213] ;  /* 0x00000000d5b8783b */ /* 0x000e620000000200 */
[-C--:B------:R-:W-:Y:S08]  /*15240*/  HMMA.16816.F32.BF16 R12, R192, R190.reuse, R12 ;  /* 0x000000bec00c723c */ /* 0x080ff0000004180c */
[C---:B------:R-:W-:Y:S01]  /*15250*/  HMMA.16816.F32.BF16 R16, R176.reuse, R190, R16 ;  /* 0x000000beb010723c */ /* 0x040fe20000041810 */
[----:B------:R-:W1:Y:S07]  /*15260*/  LDSM.16.M88.4 R188, [R217+0x8100] ;  /* 0x00810000d9bc783b */ /* 0x000e6e0000000200 */
[-C--:B--2---:R-:W-:Y:S08]  /*15270*/  HMMA.16816.F32.BF16 R20, R176, R196.reuse, R20 ;  /* 0x000000c4b014723c */ /* 0x084ff00000041814 */
[C---:B------:R-:W-:Y:S08]  /*15280*/  HMMA.16816.F32.BF16 R24, R192.reuse, R196, R24 ;  /* 0x000000c4c018723c */ /* 0x040ff00000041818 */
[-C--:B------:R-:W-:Y:S08]  /*15290*/  HMMA.16816.F32.BF16 R28, R192, R198.reuse, R28 ;  /* 0x000000c6c01c723c */ /* 0x080ff0000004181c */
[C---:B------:R-:W-:Y:S08]  /*152a0*/  HMMA.16816.F32.BF16 R32, R176.reuse, R198, R32 ;  /* 0x000000c6b020723c */ /* 0x040ff00000041820 */
        /* <DEDUP_REMOVED lines=17> */
[C---:B------:R-:W-:Y:S08]  /*153c0*/  HMMA.16816.F32.BF16 R8, R188.reuse, R184, R8 ;  /* 0x000000b8bc08723c */ /* 0x040ff00000041808 */
        /* <DEDUP_REMOVED lines=54> */
[----:B------:R4:W2:Y:S01]  /*15730*/  MUFU.TANH R182, R19 ;  /* 0x0000001300b67308 */ /* 0x0008a20000002400 */
[-C--:B------:R-:W-:Y:S03]  /*15740*/  HMMA.16816.F32.BF16 R44, R188, R10.reuse, R44 ;  /* 0x0000000abc2c723c */ /* 0x080fe6000004182c */
[----:B------:R-:W-:Y:S02]  /*15750*/  FMUL.FTZ R27, R27, c[0x0][0x320] ;  /* 0x0000c8001b1b7a20 */ /* 0x000fe40000410000 */
[----:B------:R-:W-:Y:S02]  /*15760*/  FMUL.FTZ R28, R28, c[0x0][0x320] ;  /* 0x0000c8001c1c7a20 */ /* 0x000fe40000410000 */
[----:B------:R-:W-:Y:S01]  /*15770*/  FMUL.FTZ R36, R36, c[0x0][0x320] ;  /* 0x0000c80024247a20 */ /* 0x000fe20000410000 */
[C---:B------:R-:W-:Y:S01]  /*15780*/  HMMA.16816.F32.BF16 R48, R172.reuse, R10, R48 ;  /* 0x0000000aac30723c */ /* 0x040fe20000041830 */
[----:B------:R-:W2:Y:S01]  /*15790*/  MUFU.TANH R20, R20 ;  /* 0x0000001400147308 */ /* 0x000ea20000002400 */
[----:B------:R-:W2:Y:S02]  /*157a0*/  LDSM.16.M88.4 R8, [R213+0x2000] ;  /* 0x00200000d508783b */ /* 0x000ea40000000200 */
        /* <DEDUP_REMOVED lines=8> */
[----:B------:R4:W1:Y:S01]  /*15830*/  MUFU.TANH R179, R22 ;  /* 0x0000001600b37308 */ /* 0x0008620000002400 */
[----:B------:R-:W-:Y:S02]  /*15840*/  FMUL.FTZ R34, R34, c[0x0][0x320] ;  /* 0x0000c80022227a20 */ /* 0x000fe40000410000 */
[-C--:B------:R-:W-:Y:S04]  /*15850*/  HMMA.16816.F32.BF16 R60, R188, R6.reuse, R60 ;  /* 0x00000006bc3c723c */ /* 0x080fe8000004183c */
[----:B------:R-:W-:Y:S02]  /*15860*/  FMUL.FTZ R48, R48, c[0x0][0x320] ;  /* 0x0000c80030307a20 */ /* 0x000fe40000410000 */
[----:B------:R-:W-:Y:S01]  /*15870*/  FMUL.FTZ R49, R49, c[0x0][0x320] ;  /* 0x0000c80031317a20 */ /* 0x000fe20000410000 */
[----:B------:R4:W1:Y:S01]  /*15880*/  MUFU.TANH R170, R23 ;  /* 0x0000001700aa7308 */ /* 0x0008620000002400 */
[C---:B------:R-:W-:Y:S01]  /*15890*/  HMMA.16816.F32.BF16 R64, R172.reuse, R6, R64 ;  /* 0x00000006ac40723c */ /* 0x040fe20000041840 */
[----:B------:R-:W1:Y:S01]  /*158a0*/  LDSM.16.M88.4 R4, [R213+0x2800] ;  /* 0x00280000d504783b */ /* 0x000e620000000200 */
[----:B------:R-:W-:Y:S04]  /*158b0*/  DEPBAR.LE SB0, 0x0 ;  /* 0x000080000000791a */ /* 0x000fe80000000000 */
[----:B------:R-:W-:Y:S02]  /*158c0*/  FMUL.FTZ R50, R50, c[0x0][0x320] ;  /* 0x0000c80032327a20 */ /* 0x000fe40000410000 */
[----:B------:R-:W-:Y:S01]  /*158d0*/  FMUL.FTZ R51, R51, c[0x0][0x320] ;  /* 0x0000c80033337a20 */ /* 0x000fe20000410000 */
[----:B------:R4:W1:Y:S01]  /*158e0*/  MUFU.TANH R207, R24 ;  /* 0x0000001800cf7308 */ /* 0x0008620000002400 */
[----:B------:R-:W-:Y:S01]  /*158f0*/  BAR.SYNC.DEFER_BLOCKING 0x0 ;  /* 0x0000000000007b1d */ /* 0x000fe20000010000 */
[-C--:B--2---:R-:W-:Y:S05]  /*15900*/  HMMA.16816.F32.BF16 R68, R172, R8.reuse, R68 ;  /* 0x00000008ac44723c */ /* 0x084fea0000041844 */
[----:B------:R-:W-:Y:S02]  /*15910*/  FMUL.FTZ R52, R52, c[0x0][0x320] ;  /* 0x0000c80034347a20 */ /* 0x000fe40000410000 */
[----:B------:R-:W-:Y:S01]  /*15920*/  FMUL.FTZ R53, R53, c[0x0][0x320] ;  /* 0x0000c80035357a20 */ /* 0x000fe20000410000 */
[----:B------:R4:W2:Y:S01]  /*15930*/  MUFU.TANH R206, R25 ;  /* 0x0000001900ce7308 */ /* 0x0008a20000002400 */
[C---:B------:R-:W-:Y:S04]  /*15940*/  HMMA.16816.F32.BF16 R72, R188.reuse, R8, R72 ;  /* 0x00000008bc48723c */ /* 0x040fe80000041848 */
[----:B------:R-:W-:Y:S02]  /*15950*/  FMUL.FTZ R54, R54, c[0x0][0x320] ;  /* 0x0000c80036367a20 */ /* 0x000fe40000410000 */
[----:B------:R-:W-:Y:S02]  /*15960*/  FMUL.FTZ R55, R55, c[0x0][0x320] ;  /* 0x0000c80037377a20 */ /* 0x000fe40000410000 */
[-C--:B------:R-:W-:Y:S01]  /*15970*/  HMMA.16816.F32.BF16 R76, R188, R10.reuse, R76 ;  /* 0x0000000abc4c723c */ /* 0x080fe2000004184c */
[----:B------:R4:W2:Y:S03]  /*15980*/  MUFU.TANH R238, R26 ;  /* 0x0000001a00ee7308 */ /* 0x0008a60000002400 */
[----:B------:R-:W-:Y:S02]  /*15990*/  FMUL.FTZ R56, R56, c[0x0][0x320] ;  /* 0x0000c80038387a20 */ /* 0x000fe40000410000 */
[----:B------:R-:W-:Y:S02]  /*159a0*/  FMUL.FTZ R59, R59, c[0x0][0x320] ;  /* 0x0000c8003b3b7a20 */ /* 0x000fe40000410000 */
[C---:B------:R-:W-:Y:S03]  /*159b0*/  HMMA.16816.F32.BF16 R80, R172.reuse, R10, R80 ;  /* 0x0000000aac50723c */ /* 0x040fe60000041850 */
[----:B------:R4:W2:Y:S01]  /*159c0*/  MUFU.TANH R237, R27 ;  /* 0x0000001b00ed7308 */ /* 0x0008a20000002400 */
[----:B------:R-:W-:Y:S02]  /*159d0*/  FMUL.FTZ R60, R60, c[0x0][0x320] ;  /* 0x0000c8003c3c7a20 */ /* 0x000fe40000410000 */
[----:B------:R-:W-:Y:S02]  /*159e0*/  FMUL.FTZ R61, R61, c[0x0][0x320] ;  /* 0x0000c8003d3d7a20 */ /* 0x000fe40000410000 */
[-C--:B-1----:R-:W-:Y:S04]  /*159f0*/  HMMA.16816.F32.BF16 R84, R172, R4.reuse, R84 ;  /* 0x00000004ac54723c */ /* 0x082fe80000041854 */
        /* <DEDUP_REMOVED lines=186> */
.L_x_198:
        /* <DEDUP_REMOVED lines=12> */
[----:B---3--:R-:W-:Y:S01]  /*16660*/  IADD3 R7, -R3, 0x1, R2 ;  /* 0x0000000103077810 */ /* 0x008fe20007ffe102 */
[----:B------:R-:W-:Y:S03]  /*16670*/  IMAD.IADD R8, R2, 0x1, -R3 ;  /* 0x0000000102087824 */ /* 0x000fe600078e0a03 */
[----:B------:R-:W-:Y:S04]  /*16680*/  IADD3 R7, R7, -c[0x0][0x168], R0 ;  /* 0x80005a0007077a10 */ /* 0x000fe80007ffe000 */
[C---:B------:R-:W-:Y:S02]  /*16690*/  IADD3 R6, R7.reuse, c[0x0][0x328], RZ ;  /* 0x0000ca0007067a10 */ /* 0x040fe40007ffe0ff */
[----:B------:R-:W-:Y:S03]  /*166a0*/  IADD3 R7, R7, UR12, RZ ;  /* 0x0000000c07077c10 */ /* 0x000fe6000fffe0ff */
[--C-:B-1----:R-:W-:Y:S02]  /*166b0*/  IMAD.IADD R3, R6, 0x1, R4.reuse ;  /* 0x0000000106037824 */ /* 0x102fe400078e0204 */
[----:B------:R-:W-:Y:S01]  /*166c0*/  IMAD.IADD R0, R7, 0x1, R4 ;  /* 0x0000000107007824 */ /* 0x000fe200078e0204 */
[----:B------:R-:W-:-:S05]  /*166d0*/  @P0 BRA `(.L_x_199) ;  /* 0x0000019000000947 */ /* 0x000fca0003800000 */
[----:B------:R-:W-:Y:S01]  /*166e0*/  MOV R9, c[0x0][0x2ac] ;  /* 0x0000ab0000097a02 */ /* 0x000fe20000000f00 */
        /* <DEDUP_REMOVED lines=14> */
.L_x_201:
[----:B------:R-:W-:Y:S04]  /*167d0*/  MOV R9, c[0x0][0x32c] ;  /* 0x0000cb0000097a02 */ /* 0x000fe80000000f00 */
[----:B------:R-:W-:Y:S11]  /*167e0*/  ISETP.NE.AND P0, PT, R9, 0x1, PT ;  /* 0x000000010900780c */ /* 0x000ff60003f05270 */
[----:B------:R-:W-:Y:S02]  /*167f0*/  @!UPT UIADD3 URZ, URZ, URZ, URZ ;  /* 0x0000003f3f3ff290 */ /* 0x000fe4000fffe03f */
[----:B------:R-:W-:Y:S05]  /*16800*/  @P0 IMAD.HI.U32 R9, R4, c[0x0][0x330], RZ ;  /* 0x0000cc0004090a27 */ /* 0x000fea00078e00ff */
[----:B------:R-:W-:Y:S02]  /*16810*/  @P0 SHF.R.U32.HI R4, RZ, c[0x0][0x334], R9 ;  /* 0x0000cd00ff040a19 */ /* 0x000fe40000011609 */
.L_x_202:
[----:B------:R-:W-:Y:S05]  /*16820*/  BSYNC B0 ;  /* 0x0000000000007941 */ /* 0x000fea0003800000 */
.L_x_200:
[----:B------:R-:W-:Y:S05]  /*16830*/  IMAD R4, R4, c[0x0][0x32c], R8 ;  /* 0x0000cb0004047a24 */ /* 0x000fea00078e0208 */
[----:B------:R-:W-:Y:S02]  /*16840*/  IADD3 R9, R4, c[0x0][0x32c], RZ ;  /* 0x0000cb0004097a10 */ /* 0x000fe40007ffe0ff */
[----:B------:R-:W-:Y:S02]  /*16850*/  IMNMX R0, R0, R4, !PT ;  /* 0x0000000400007217 */ /* 0x000fe40007800200 */
[----:B------:R-:W-:Y:S02]  /*16860*/  IMNMX R3, R3, R9, PT ;  /* 0x0000000903037217 */ /* 0x000fe40003800200 */
.L_x_199:
[C---:B------:R-:W-:Y:S02]  /*16870*/  ISETP.GE.AND P0, PT, R2.reuse, 0x2, PT ;  /* 0x000000020200780c */ /* 0x040fe40003f06270 */
[----:B------:R-:W-:Y:S02]  /*16880*/  ISETP.GE.AND P2, PT, R2, 0xa, PT ;  /* 0x0000000a0200780c */ /* 0x000fe40003f46270 */
[----:B------:R-:W-:Y:S02]  /*16890*/  P2R R26, PR, RZ, 0x1 ;  /* 0x00000001ff1a7803 */ /* 0x000fe40000000000 */
[----:B------:R-:W-:Y:S02]  /*168a0*/  ISETP.GT.AND P0, PT, R0, 0x1, !P0 ;  /* 0x000000010000780c */ /* 0x000fe40004704270 */
        /* <DEDUP_REMOVED lines=9> */
[----:B------:R-:W-:Y:S02]  /*16940*/  ISETP.LT.OR P1, PT, R3, 0x9, P1 ;  /* 0x000000090300780c */ /* 0x000fe40000f21670 */
[----:B------:R-:W-:Y:S02]  /*16950*/  FSEL R34, R17, -INF , !P0 ;  /* 0xff80000011227808 */ /* 0x000fe40004000000 */
[----:B------:R-:W-:Y:S02]  /*16960*/  ISETP.GT.AND P0, PT, R0, 0x10, !P2 ;  /* 0x000000100000780c */ /* 0x000fe40005704270 */
[----:B------:R-:W-:Y:S02]  /*16970*/  FSEL R32, R16, -INF , !P1 ;  /* 0xff80000010207808 */ /* 0x000fe40004800000 */
        /* <DEDUP_REMOVED lines=90> */
[C---:B------:R-:W-:Y:S04]  /*16f20*/  ISETP.LT.OR P0, PT, R3.reuse, 0x59, P0 ;  /* 0x000000590300780c */ /* 0x040fe80000701670 */
[----:B------:R-:W-:Y:S02]  /*16f30*/  FSEL R251, R96, -INF , !P0 ;  /* 0xff80000060fb7808 */ /* 0x000fe40004000000 */
[----:B------:R-:W-:Y:S04]  /*16f40*/  ISETP.GT.AND P0, PT, R0, RZ, !P2 ;  /* 0x000000ff0000720c */ /* 0x000fe80005704270 */
[C---:B------:R-:W-:Y:S04]  /*16f50*/  ISETP.LT.OR P0, PT, R3.reuse, 0x1, P0 ;  /* 0x000000010300780c */ /* 0x040fe80000701670 */
[----:B------:R-:W-:Y:S02]  /*16f60*/  FSEL R29, R200, -INF , !P0 ;  /* 0xff800000c81d7808 */ /* 0x000fe40004000000 */
[----:B------:R-:W-:Y:S04]  /*16f70*/  ISETP.GE.AND P0, PT, R2, 0x5a, PT ;  /* 0x0000005a0200780c */ /* 0x000fe80003f06270 */
[----:B------:R-:W-:Y:S04]  /*16f80*/  ISETP.GT.AND P2, PT, R0, 0x59, !P0 ;  /* 0x000000590000780c */ /* 0x000fe80004744270 */
[----:B------:R-:W-:Y:S02]  /*16f90*/  ISETP.LT.OR P2, PT, R3, 0x5a, P2 ;  /* 0x0000005a0300780c */ /* 0x000fe40001741670 */
[----:B------:R-:W1:Y:S02]  /*16fa0*/  SHFL.IDX PT, R3, R5, 0x1, 0x1c1f ;  /* 0x003c1f0005037f89 */ /* 0x000e6400000e0000 */
[----:B------:R-:W-:Y:S02]  /*16fb0*/  FSEL R252, R97, -INF , !P2 ;  /* 0xff80000061fc7808 */ /* 0x000fe40005000000 */
[----:B------:R-:W-:Y:S01]  /*16fc0*/  PLOP3.LUT P2, PT, PT, PT, UP0, 0x40, 0x0 ;  /* 0x000000000000781c */ /* 0x000fe20003f4e808 */
[--C-:B-1----:R-:W-:Y:S02]  /*16fd0*/  IMAD.IADD R2, R6, 0x1, R3.reuse ;  /* 0x0000000106027824 */ /* 0x102fe400078e0203 */
[----:B------:R-:W-:Y:S10]  /*16fe0*/  IMAD.IADD R0, R7, 0x1, R3 ;  /* 0x0000000107007824 */ /* 0x000ff400078e0203 */
        /* <DEDUP_REMOVED lines=16> */
.L_x_205:
[----:B------:R-:W-:Y:S04]  /*170f0*/  MOV R28, c[0x0][0x32c] ;  /* 0x0000cb00001c7a02 */ /* 0x000fe80000000f00 */
[----:B------:R-:W-:Y:S11]  /*17100*/  ISETP.NE.AND P2, PT, R28, 0x1, PT ;  /* 0x000000011c00780c */ /* 0x000ff60003f45270 */
[----:B------:R-:W-:Y:S02]  /*17110*/  @!UPT UIADD3 URZ, URZ, URZ, URZ ;  /* 0x0000003f3f3ff290 */ /* 0x000fe4000fffe03f */
[----:B------:R-:W-:Y:S05]  /*17120*/  @P2 IMAD.HI.U32 R28, R3, c[0x0][0x330], RZ ;  /* 0x0000cc00031c2a27 */ /* 0x000fea00078e00ff */
[----:B------:R-:W-:Y:S02]  /*17130*/  @P2 SHF.R.U32.HI R3, RZ, c[0x0][0x334], R28 ;  /* 0x0000cd00ff032a19 */ /* 0x000fe4000001161c */
.L_x_206:
[----:B------:R-:W-:Y:S05]  /*17140*/  BSYNC B0 ;  /* 0x0000000000007941 */ /* 0x000fea0003800000 */
.L_x_204:
[----:B------:R-:W-:Y:S05]  /*17150*/  IMAD R3, R3, c[0x0][0x32c], R8 ;  /* 0x0000cb0003037a24 */ /* 0x000fea00078e0208 */
[----:B------:R-:W-:Y:S02]  /*17160*/  IADD3 R28, R3, c[0x0][0x32c], RZ ;  /* 0x0000cb00031c7a10 */ /* 0x000fe40007ffe0ff */
[----:B------:R-:W-:Y:S02]  /*17170*/  IMNMX R0, R0, R3, !PT ;  /* 0x0000000300007217 */ /* 0x000fe40007800200 */
[----:B------:R-:W-:Y:S02]  /*17180*/  IMNMX R2, R2, R28, PT ;  /* 0x0000001c02027217 */ /* 0x000fe40003800200 */
.L_x_203:
        /* <DEDUP_REMOVED lines=113> */
.L_x_209:
[----:B------:R-:W-:Y:S04]  /*178a0*/  MOV R28, c[0x0][0x32c] ;  /* 0x0000cb00001c7a02 */ /* 0x000fe80000000f00 */
[----:B------:R-:W-:Y:S11]  /*178b0*/  ISETP.NE.AND P2, PT, R28, 0x1, PT ;  /* 0x000000011c00780c */ /* 0x000ff60003f45270 */
[----:B------:R-:W-:Y:S02]  /*178c0*/  @!UPT UIADD3 URZ, URZ, URZ, URZ ;  /* 0x0000003f3f3ff290 */ /* 0x000fe4000fffe03f */
[----:B------:R-:W-:Y:S05]  /*178d0*/  @P2 IMAD.HI.U32 R28, R3, c[0x0][0x330], RZ ;  /* 0x0000cc00031c2a27 */ /* 0x000fea00078e00ff */
[----:B------:R-:W-:Y:S02]  /*178e0*/  @P2 SHF.R.U32.HI R3, RZ, c[0x0][0x334], R28 ;  /* 0x0000cd00ff032a19 */ /* 0x000fe4000001161c */
.L_x_210:
[----:B------:R-:W-:Y:S05]  /*178f0*/  BSYNC B0 ;  /* 0x0000000000007941 */ /* 0x000fea0003800000 */
.L_x_208:
[----:B------:R-:W-:Y:S05]  /*17900*/  IMAD R3, R3, c[0x0][0x32c], R8 ;  /* 0x0000cb0003037a24 */ /* 0x000fea00078e0208 */
[----:B------:R-:W-:Y:S02]  /*17910*/  IADD3 R28, R3, c[0x0][0x32c], RZ ;  /* 0x0000cb00031c7a10 */ /* 0x000fe40007ffe0ff */
[----:B------:R-:W-:Y:S02]  /*17920*/  IMNMX R0, R0, R3, !PT ;  /* 0x0000000300007217 */ /* 0x000fe40007800200 */
[----:B------:R-:W-:Y:S02]  /*17930*/  IMNMX R2, R2, R28, PT ;  /* 0x0000001c02027217 */ /* 0x000fe40003800200 */
.L_x_207:
        /* <DEDUP_REMOVED lines=113> */
.L_x_213:
[----:B------:R-:W-:Y:S04]  /*18050*/  MOV R5, c[0x0][0x32c] ;  /* 0x0000cb0000057a02 */ /* 0x000fe80000000f00 */
[----:B------:R-:W-:Y:S11]  /*18060*/  ISETP.NE.AND P2, PT, R5, 0x1, PT ;  /* 0x000000010500780c */ /* 0x000ff60003f45270 */
[----:B------:R-:W-:Y:S02]  /*18070*/  @!UPT UIADD3 URZ, URZ, URZ, URZ ;  /* 0x0000003f3f3ff290 */ /* 0x000fe4000fffe03f */
[----:B------:R-:W-:Y:S05]  /*18080*/  @P2 IMAD.HI.U32 R5, R3, c[0x0][0x330], RZ ;  /* 0x0000cc0003052a27 */ /* 0x000fea00078e00ff */
[----:B------:R-:W-:Y:S02]  /*18090*/  @P2 SHF.R.U32.HI R3, RZ, c[0x0][0x334], R5 ;  /* 0x0000cd00ff032a19 */ /* 0x000fe40000011605 */
.L_x_214:
[----:B------:R-:W-:Y:S05]  /*180a0*/  BSYNC B0 ;  /* 0x0000000000007941 */ /* 0x000fea0003800000 */
.L_x_212:
[----:B------:R-:W-:Y:S05]  /*180b0*/  IMAD R8, R3, c[0x0][0x32c], R8 ;  /* 0x0000cb0003087a24 */ /* 0x000fea00078e0208 */
[----:B------:R-:W-:Y:S02]  /*180c0*/  IADD3 R3, R8, c[0x0][0x32c], RZ ;  /* 0x0000cb0008037a10 */ /* 0x000fe40007ffe0ff */
[----:B------:R-:W-:Y:S02]  /*180d0*/  IMNMX R0, R0, R8, !PT ;  /* 0x0000000800007217 */ /* 0x000fe40007800200 */
[----:B------:R-:W-:Y:S02]  /*180e0*/  IMNMX R2, R2, R3, PT ;  /* 0x0000000302027217 */ /* 0x000fe40003800200 */
.L_x_211:
[----:B------:R-:W2:Y:S01]  /*180f0*/  LDL.LU R5, [R1+0x4] ;  /* 0x0000040001057983 */ /* 0x000ea20000300800 */
[----:B------:R-:W-:Y:S02]  /*18100*/  ISETP.NE.AND P2, PT, R27, RZ, PT ;  /* 0x000000ff1b00720c */ /* 0x000fe40003f45270 */
[----:B------:R-:W-:Y:S01]  /*18110*/  FMNMX.FTZ R72, R29, R100, !PT ;  /* 0x000000641d487209 */ /* 0x000fe20007810000 */
[----:B------:R-:W3:Y:S01]  /*18120*/  LDL.LU R3, [R1] ;  /* 0x0000000001037983 */ /* 0x000ee20000300800 */
[----:B------:R-:W-:Y:S02]  /*18130*/  ISETP.GT.AND P2, PT, R0, RZ, !P2 ;  /* 0x000000ff0000720c */ /* 0x000fe40005744270 */
[----:B------:R-:W-:Y:S02]  /*18140*/  FMNMX.FTZ R72, R31, R72, !PT ;  /* 0x000000481f487209 */ /* 0x000fe40007810000 */
[----:B------:R-:W-:Y:S02]  /*18150*/  ISETP.LT.OR P2, PT, R2, 0x1, P2 ;  /* 0x000000010200780c */ /* 0x000fe40001741670 */
        /* <DEDUP_REMOVED lines=13> */
[----:B------:R-:W-:Y:S02]  /*18230*/  FSEL R188, R188, -INF , !P6 ;  /* 0xff800000bcbc7808 */ /* 0x000fe40007000000 */
[----:B------:R-:W-:Y:S02]  /*18240*/  FMNMX.FTZ R72, R90, R72, !PT ;  /* 0x000000485a487209 */ /* 0x000fe40007810000 */
[----:B------:R-:W-:Y:S02]  /*18250*/  ISETP.LT.OR P0, PT, R2, 0x5a, P0 ;  /* 0x0000005a0200780c */ /* 0x000fe40000701670 */
[----:B------:R-:W-:Y:S02]  /*18260*/  FMNMX.FTZ R72, R176, R72, !PT ;  /* 0x00000048b0487209 */ /* 0x000fe40007810000 */
[----:B------:R-:W-:Y:S02]  /*18270*/  FSEL R73, R79, -INF , !P0 ;  /* 0xff8000004f497808 */ /* 0x000fe40004000000 */
[----:B------:R-:W-:Y:S02]  /*18280*/  FMNMX.FTZ R72, R177, R72, !PT ;  /* 0x00000048b1487209 */ /* 0x000fe40007810000 */
[----:B------:R-:W-:Y:S02]  /*18290*/  ISETP.LT.OR P5, PT, R2, 0x59, P5 ;  /* 0x000000590200780c */ /* 0x000fe40002fa1670 */
        /* <DEDUP_REMOVED lines=11> */
[----:B------:R-:W-:Y:S02]  /*18350*/  FMNMX.FTZ R72, R252, R72, !PT ;  /* 0x00000048fc487209 */ /* 0x000fe40007810000 */
[----:B--2---:R-:W-:Y:S02]  /*18360*/  FSEL R8, R5, -INF , !P2 ;  /* 0xff80000005087808 */ /* 0x004fe40005000000 */
[----:B------:R-:W-:Y:S01]  /*18370*/  ISETP.NE.AND P2, PT, R26, RZ, PT ;  /* 0x000000ff1a00720c */ /* 0x000fe20003f45270 */
[----:B------:R-:W1:Y:S03]  /*18380*/  SHFL.BFLY PT, R5, R72, 0x2, 0x1f ;  /* 0x0c401f0048057f89 */ /* 0x000e6600000e0000 */
[----:B------:R-:W-:Y:S04]  /*18390*/  ISETP.GT.AND P2, PT, R0, 0x1, !P2 ;  /* 0x000000010000780c */ /* 0x000fe80005744270 */
[----:B------:R-:W-:Y:S04]  /*183a0*/  ISETP.LT.OR P2, PT, R2, 0x2, P2 ;  /* 0x000000020200780c */ /* 0x000fe80001741670 */
        /* <DEDUP_REMOVED lines=56> */
[----:B-1----:R-:W-:Y:S02]  /*18730*/  FMNMX.FTZ R72, R72, R5, !PT ;  /* 0x0000000548487209 */ /* 0x002fe40007810000 */
[----:B------:R-:W-:Y:S02]  /*18740*/  FSEL R168, R201, -INF , !P2 ;  /* 0xff800000c9a87808 */ /* 0x000fe40005000000 */
[----:B------:R-:W-:Y:S01]  /*18750*/  ISETP.NE.AND P2, PT, R17, RZ, PT ;  /* 0x000000ff1100720c */ /* 0x000fe20003f45270 */
[----:B------:R-:W1:Y:S01]  /*18760*/  SHFL.BFLY PT, R7, R72, 0x1, 0x1f ;  /* 0x0c201f0048077f89 */ /* 0x000e6200000e0000 */
[----:B------:R-:W-:Y:S02]  /*18770*/  FMNMX.FTZ R3, R248, R3, !PT ;  /* 0x00000003f8037209 */ /* 0x000fe40007810000 */
[----:B------:R-:W-:Y:S02]  /*18780*/  ISETP.GT.AND P2, PT, R0, 0x28, !P2 ;  /* 0x000000280000780c */ /* 0x000fe40005744270 */
[----:B------:R-:W-:Y:S02]  /*18790*/  FMNMX.FTZ R5, R8, R103, !PT ;  /* 0x0000006708057209 */ /* 0x000fe40007810000 */
[----:B------:R-:W-:Y:S01]  /*187a0*/  ISETP.LT.OR P2, PT, R2, 0x29, P2 ;  /* 0x000000290200780c */ /* 0x000fe20001741670 */
[----:B------:R-:W2:Y:S01]  /*187b0*/  SHFL.BFLY PT, R6, R3, 0x2, 0x1f ;  /* 0x0c401f0003067f89 */ /* 0x000ea200000e0000 */
        /* <DEDUP_REMOVED lines=10> */
[----:B-1----:R-:W-:Y:S02]  /*18860*/  FMNMX.FTZ R72, R72, R7, !PT ;  /* 0x0000000748487209 */ /* 0x002fe40007810000 */
[----:B------:R-:W-:Y:S02]  /*18870*/  ISETP.GT.AND P2, PT, R0, 0x30, !P2 ;  /* 0x000000300000780c */ /* 0x000fe40005744270 */
[----:B--2---:R-:W-:Y:S02]  /*18880*/  FMNMX.FTZ R3, R3, R6, !PT ;  /* 0x0000000603037209 */ /* 0x004fe40007810000 */
[----:B------:R-:W-:Y:S02]  /*18890*/  ISETP.LT.OR P2, PT, R2, 0x31, P2 ;  /* 0x000000310200780c */ /* 0x000fe40001741670 */
[----:B------:R-:W-:Y:S01]  /*188a0*/  FMNMX.FTZ R5, R58, R5, !PT ;  /* 0x000000053a057209 */ /* 0x000fe20007810000 */
[----:B------:R-:W1:Y:S01]  /*188b0*/  SHFL.BFLY PT, R71, R3, 0x1, 0x1f ;  /* 0x0c201f0003477f89 */ /* 0x000e6200000e0000 */
        /* <DEDUP_REMOVED lines=11> */
[----:B------:R-:W-:Y:S02]  /*18970*/  FSEL R198, R180, -INF , !P1 ;  /* 0xff800000b4c67808 */ /* 0x000fe40004800000 */
[----:B------:R-:W-:Y:S02]  /*18980*/  ISETP.LT.OR P2, PT, R2, 0x39, P2 ;  /* 0x000000390200780c */ /* 0x000fe40001741670 */
[----:B-1----:R-:W-:Y:S02]  /*18990*/  FMNMX.FTZ R71, R3, R71, !PT ;  /* 0x0000004703477209 */ /* 0x002fe40007810000 */
[----:B------:R-:W-:Y:S02]  /*189a0*/  FSEL R186, R59, -INF , !P2 ;  /* 0xff8000003bba7808 */ /* 0x000fe40005000000 */
[----:B------:R-:W-:Y:S02]  /*189b0*/  ISETP.NE.AND P2, PT, R12, RZ, PT ;  /* 0x000000ff0c00720c */ /* 0x000fe40003f45270 */
[----:B------:R-:W-:Y:S02]  /*189c0*/  FSETP.NEU.FTZ.AND P1, PT, R71, -INF , PT ;  /* 0xff8000004700780b */ /* 0x000fe40003f3d000 */
[----:B------:R-:W-:Y:S02]  /*189d0*/  ISETP.GT.AND P2, PT, R0, 0x39, !P2 ;  /* 0x000000390000780c */ /* 0x000fe40005744270 */
[----:B------:R-:W-:Y:S02]  /*189e0*/  FSEL R180, R91, -INF , !P5 ;  /* 0xff8000005bb47808 */ /* 0x000fe40006800000 */
[----:B------:R-:W-:Y:S04]  /*189f0*/  ISETP.LT.OR P2, PT, R2, 0x3a, P2 ;  /* 0x0000003a0200780c */ /* 0x000fe80001741670 */
[----:B------:R-:W-:Y:S02]  /*18a00*/  FSEL R187, R63, -INF , !P2 ;  /* 0xff8000003fbb7808 */ /* 0x000fe40005000000 */
[----:B------:R-:W-:Y:S04]  /*18a10*/  ISETP.NE.AND P2, PT, R11, RZ, PT ;  /* 0x000000ff0b00720c */ /* 0x000fe80003f45270 */
[----:B------:R-:W-:Y:S04]  /*18a20*/  ISETP.GT.AND P2, PT, R0, 0x40, !P2 ;  /* 0x000000400000780c */ /* 0x000fe80005744270 */
[----:B------:R-:W-:Y:S04]  /*18a30*/  ISETP.LT.OR P2, PT, R2, 0x41, P2 ;  /* 0x000000410200780c */ /* 0x000fe80001741670 */
[----:B------:R-:W-:Y:S01]  /*18a40*/  FSEL R197, R74, -INF , !P2 ;  /* 0xff8000004ac57808 */ /* 0x000fe20005000000 */
[----:B------:R-:W-:Y:S01]  /*18a50*/  FMUL.FTZ R74, R72, c[0x0][0x2d0] ;  /* 0x0000b400484a7a20 */ /* 0x000fe20000410000 */
[----:B------:R-:W-:Y:S04]  /*18a60*/  ISETP.NE.AND P2, PT, R10, RZ, PT ;  /* 0x000000ff0a00720c */ /* 0x000fe80003f45270 */
[----:B------:R-:W-:Y:S04]  /*18a70*/  ISETP.GT.AND P2, PT, R0, 0x41, !P2 ;  /* 0x000000410000780c */ /* 0x000fe80005744270 */
[----:B------:R-:W-:Y:S04]  /*18a80*/  ISETP.LT.OR P2, PT, R2, 0x42, P2 ;  /* 0x000000420200780c */ /* 0x000fe80001741670 */
[----:B------:R-:W-:Y:S01]  /*18a90*/  FSEL R201, R75, -INF , !P2 ;  /* 0xff8000004bc97808 */ /* 0x000fe20005000000 */
[----:B------:R-:W-:Y:S01]  /*18aa0*/  FMUL.FTZ R75, R71, c[0x0][0x2d0] ;  /* 0x0000b400474b7a20 */ /* 0x000fe20000410000 */
[----:B------:R-:W-:Y:S04]  /*18ab0*/  ISETP.NE.AND P2, PT, R9, RZ, PT ;  /* 0x000000ff0900720c */ /* 0x000fe80003f45270 */
[----:B------:R-:W-:Y:S02]  /*18ac0*/  ISETP.GT.AND P2, PT, R0, 0x48, !P2 ;  /* 0x000000480000780c */ /* 0x000fe40005744270 */
[----:B------:R-:W-:Y:S02]  /*18ad0*/  FSEL R75, R75, RZ, P1 ;  /* 0x000000ff4b4b7208 */ /* 0x000fe40000800000 */
[----:B------:R-:W-:Y:S03]  /*18ae0*/  ISETP.LT.OR P2, PT, R2, 0x49, P2 ;  /* 0x000000490200780c */ /* 0x000fe60001741670 */
[--C-:B------:R-:W-:Y:S01]  /*18af0*/  FFMA.FTZ R12, R43, c[0x0][0x2d0], -R75.reuse ;  /* 0x0000b4002b0c7a23 */ /* 0x100fe2000001084b */
[----:B------:R-:W-:Y:S02]  /*18b00*/  FSEL R202, R78, -INF , !P2 ;  /* 0xff8000004eca7808 */ /* 0x000fe40005000000 */
[----:B------:R-:W-:Y:S01]  /*18b10*/  ISETP.NE.AND P2, PT, R4, RZ, PT ;  /* 0x000000ff0400720c */ /* 0x000fe20003f45270 */
[----:B------:R-:W-:Y:S01]  /*18b20*/  MUFU.EX2 R93, R12 ;  /* 0x0000000c005d7308 */ /* 0x000fe20000000800 */
[----:B------:R-:W-:Y:S02]  /*18b30*/  FMNMX.FTZ R4, R28, R102, !PT ;  /* 0x000000661c047209 */ /* 0x000fe40007810000 */
[----:B------:R-:W-:Y:S01]  /*18b40*/  ISETP.GT.AND P2, PT, R0, 0x49, !P2 ;  /* 0x000000490000780c */ /* 0x000fe20005744270 */
[--C-:B------:R-:W-:Y:S01]  /*18b50*/  FFMA.FTZ R0, R33, c[0x0][0x2d0], -R75.reuse ;  /* 0x0000b40021007a23 */ /* 0x100fe2000001084b */
[----:B------:R-:W-:Y:S02]  /*18b60*/  FMNMX.FTZ R4, R35, R4, !PT ;  /* 0x0000000423047209 */ /* 0x000fe40007810000 */
[----:B------:R-:W-:Y:S01]  /*18b70*/  ISETP.LT.OR P2, PT, R2, 0x4a, P2 ;  /* 0x0000004a0200780c */ /* 0x000fe20001741670 */
[--C-:B------:R-:W-:Y:S01]  /*18b80*/  FFMA.FTZ R2, R36, c[0x0][0x2d0], -R75.reuse ;  /* 0x0000b40024027a23 */ /* 0x100fe2000001084b */
[----:B------:R-:W-:Y:S01]  /*18b90*/  FMNMX.FTZ R4, R37, R4, !PT ;  /* 0x0000000425047209 */ /* 0x000fe20007810000 */
[----:B------:R-:W-:Y:S01]  /*18ba0*/  MUFU.EX2 R89, R0 ;  /* 0x0000000000597308 */ /* 0x000fe20000000800 */
[----:B------:R-:W-:Y:S02]  /*18bb0*/  FSEL R194, R194, -INF , !P2 ;  /* 0xff800000c2c27808 */ /* 0x000fe40005000000 */
[----:B------:R-:W-:Y:S02]  /*18bc0*/  FMNMX.FTZ R4, R38, R4, !PT ;  /* 0x0000000426047209 */ /* 0x000fe40007810000 */
[----:B------:R-:W-:Y:S02]  /*18bd0*/  FSETP.NEU.FTZ.AND P2, PT, R72, -INF , PT ;  /* 0xff8000004800780b */ /* 0x000fe40003f5d000 */
[----:B------:R-:W-:Y:S02]  /*18be0*/  FMNMX.FTZ R4, R46, R4, !PT ;  /* 0x000000042e047209 */ /* 0x000fe40007810000 */
[----:B------:R-:W-:Y:S01]  /*18bf0*/  FSEL R74, R74, RZ, P2 ;  /* 0x000000ff4a4a7208 */ /* 0x000fe20001000000 */
[----:B------:R-:W-:Y:S01]  /*18c00*/  MUFU.EX2 R85, R2 ;  /* 0x0000000200557308 */ /* 0x000fe20000000800 */
[----:B------:R-:W-:Y:S03]  /*18c10*/  FMNMX.FTZ R4, R49, R4, !PT ;  /* 0x0000000431047209 */ /* 0x000fe60007810000 */
[--C-:B------:R-:W-:Y:S01]  /*18c20*/  FFMA.FTZ R5, R29, c[0x0][0x2d0], -R74.reuse ;  /* 0x0000b4001d057a23 */ /* 0x100fe2000001084a */
[----:B------:R-:W-:Y:S01]  /*18c30*/  FMNMX.FTZ R4, R50, R4, !PT ;  /* 0x0000000432047209 */ /* 0x000fe20007810000 */
[--C-:B------:R-:W-:Y:S02]  /*18c40*/  FFMA.FTZ R3, R32, c[0x0][0x2d0], -R74.reuse ;  /* 0x0000b40020037a23 */ /* 0x100fe4000001084a */
[--C-:B------:R-:W-:Y:S01]  /*18c50*/  FFMA.FTZ R16, R44, c[0x0][0x2d0], -R74.reuse ;  /* 0x0000b4002c107a23 */ /* 0x100fe2000001084a */
[----:B------:R-:W-:Y:S01]  /*18c60*/  FMNMX.FTZ R4, R51, R4, !PT ;  /* 0x0000000433047209 */ /* 0x000fe20007810000 */
[----:B------:R1:W-:Y:S03]  /*18c70*/  MUFU.EX2 R55, R5 ;  /* 0x0000000500377308 */ /* 0x0003e60000000800 */
[----:B------:R-:W-:Y:S04]  /*18c80*/  FMNMX.FTZ R4, R99, R4, !PT ;  /* 0x0000000463047209 */ /* 0x000fe80007810000 */
[----:B------:R-:W-:Y:S03]  /*18c90*/  FMNMX.FTZ R4, R169, R4, !PT ;  /* 0x00000004a9047209 */ /* 0x000fe60007810000 */
[----:B------:R2:W-:Y:S01]  /*18ca0*/  MUFU.EX2 R84, R3 ;  /* 0x0000000300547308 */ /* 0x0005e20000000800 */
[----:B------:R-:W-:Y:S04]  /*18cb0*/  FMNMX.FTZ R4, R172, R4, !PT ;  /* 0x00000004ac047209 */ /* 0x000fe80007810000 */
[----:B------:R-:W-:Y:S04]  /*18cc0*/  FMNMX.FTZ R4, R175, R4, !PT ;  /* 0x00000004af047209 */ /* 0x000fe80007810000 */
[----:B------:R-:W-:Y:S01]  /*18cd0*/  FMNMX.FTZ R4, R185, R4, !PT ;  /* 0x00000004b9047209 */ /* 0x000fe20007810000 */
[----:B------:R-:W-:Y:S03]  /*18ce0*/  MUFU.EX2 R33, R16 ;  /* 0x0000001000217308 */ /* 0x000fe60000000800 */
[----:B------:R-:W-:Y:S02]  /*18cf0*/  FMNMX.FTZ R4, R189, R4, !PT ;  /* 0x00000004bd047209 */ /* 0x000fe40007810000 */
[----:B-1----:R-:W-:Y:S01]  /*18d00*/  FMNMX.FTZ R5, R171, R6, !PT ;  /* 0x00000006ab057209 */ /* 0x002fe20007810000 */
[--C-:B------:R-:W-:Y:S01]  /*18d10*/  FFMA.FTZ R6, R31, c[0x0][0x2d0], -R74.reuse ;  /* 0x0000b4001f067a23 */ /* 0x100fe2000001084a */
[----:B------:R-:W-:Y:S02]  /*18d20*/  FMNMX.FTZ R4, R191, R4, !PT ;  /* 0x00000004bf047209 */ /* 0x000fe40007810000 */
[----:B------:R-:W-:Y:S01]  /*18d30*/  FMNMX.FTZ R5, R173, R5, !PT ;  /* 0x00000005ad057209 */ /* 0x000fe20007810000 */
[----:B------:R-:W-:Y:S01]  /*18d40*/  MUFU.EX2 R52, R6 ;  /* 0x0000000600347308 */ /* 0x000fe20000000800 */
[----:B------:R-:W-:Y:S02]  /*18d50*/  FMNMX.FTZ R4, R193, R4, !PT ;  /* 0x00000004c1047209 */ /* 0x000fe40007810000 */
[----:B------:R-:W-:Y:S02]  /*18d60*/  FMNMX.FTZ R5, R181, R5, !PT ;  /* 0x00000005b5057209 */ /* 0x000fe40007810000 */
[----:B------:R-:W-:Y:S02]  /*18d70*/  FMNMX.FTZ R4, R204, R4, !PT ;  /* 0x00000004cc047209 */ /* 0x000fe40007810000 */
[----:B------:R-:W-:Y:S02]  /*18d80*/  FMNMX.FTZ R5, R184, R5, !PT ;  /* 0x00000005b8057209 */ /* 0x000fe40007810000 */
[----:B------:R-:W-:Y:S02]  /*18d90*/  FMNMX.FTZ R4, R206, R4, !PT ;  /* 0x00000004ce047209 */ /* 0x000fe40007810000 */
[----:B--2---:R-:W-:Y:S01]  /*18da0*/  FMNMX.FTZ R3, R186, R5, !PT ;  /* 0x00000005ba037209 */ /* 0x004fe20007810000 */
[----:B------:R-:W-:Y:S01]  /*18db0*/  FFMA.FTZ R5, R34, c[0x0][0x2d0], -R74 ;  /* 0x0000b40022057a23 */ /* 0x000fe2000001084a */
[----:B------:R-:W-:Y:S02]  /*18dc0*/  FMNMX.FTZ R4, R207, R4, !PT ;  /* 0x00000004cf047209 */ /* 0x000fe40007810000 */
[----:B------:R-:W-:Y:S01]  /*18dd0*/  FMNMX.FTZ R3, R187, R3, !PT ;  /* 0x00000003bb037209 */ /* 0x000fe20007810000 */
[----:B------:R-:W1:Y:S01]  /*18de0*/  MUFU.EX2 R87, R5 ;  /* 0x0000000500577308 */ /* 0x000e620000000800 */
        /* <DEDUP_REMOVED lines=9> */
[----:B------:R-:W-:Y:S03]  /*18e80*/  FMNMX.FTZ R3, R198, R3, !PT ;  /* 0x00000003c6037209 */ /* 0x000fe60007810000 */
[----:B------:R-:W2:Y:S01]  /*18e90*/  SHFL.BFLY PT, R7, R4, 0x2, 0x1f ;  /* 0x0c401f0004077f89 */ /* 0x000ea200000e0000 */
[----:B------:R-:W-:Y:S01]  /*18ea0*/  FMNMX.FTZ R0, R188, R3, !PT ;  /* 0x00000003bc007209 */ /* 0x000fe20007810000 */
[--C-:B------:R-:W-:Y:S01]  /*18eb0*/  FFMA.FTZ R3, R39, c[0x0][0x2d0], -R75.reuse ;  /* 0x0000b40027037a23 */ /* 0x100fe2000001084b */
[----:B-1----:R-:W-:Y:S01]  /*18ec0*/  F2FP.BF16.PACK_AB R78, R87, R84 ;  /* 0x00000054574e723e */ /* 0x002fe200000010ff */
[--C-:B------:R-:W-:Y:S01]  /*18ed0*/  FFMA.FTZ R5, R30, c[0x0][0x2d0], -R75.reuse ;  /* 0x0000b4001e057a23 */ /* 0x100fe2000001084b */
[----:B------:R-:W-:Y:S01]  /*18ee0*/  FMNMX.FTZ R0, R180, R0, !PT ;  /* 0x00000000b4007209 */ /* 0x000fe20007810000 */
[----:B------:R-:W1:Y:S03]  /*18ef0*/  MUFU.EX2 R86, R3 ;  /* 0x0000000300567308 */ /* 0x000e660000000800 */
[----:B------:R-:W-:Y:S05]  /*18f00*/  FMNMX.FTZ R0, R73, R0, !PT ;  /* 0x0000000049007209 */ /* 0x000fea0007810000 */
[----:B------:R-:W-:Y:S02]  /*18f10*/  SHFL.BFLY PT, R2, R0, 0x2, 0x1f ;  /* 0x0c401f0000027f89 */ /* 0x000fe400000e0000 */
[----:B------:R-:W3:Y:S01]  /*18f20*/  MUFU.EX2 R54, R5 ;  /* 0x0000000500367308 */ /* 0x000ee20000000800 */
[----:B--2---:R-:W-:Y:S05]  /*18f30*/  FMNMX.FTZ R4, R4, R7, !PT ;  /* 0x0000000704047209 */ /* 0x004fea0007810000 */
[----:B------:R-:W2:Y:S01]  /*18f40*/  SHFL.BFLY PT, R70, R4, 0x1, 0x1f ;  /* 0x0c201f0004467f89 */ /* 0x000ea200000e0000 */
[----:B-1----:R-:W-:Y:S02]  /*18f50*/  F2FP.BF16.PACK_AB R79, R86, R85 ;  /* 0x00000055564f723e */ /* 0x002fe400000010ff */
[----:B--2---:R-:W-:Y:S04]  /*18f60*/  FMNMX.FTZ R70, R4, R70, !PT ;  /* 0x0000004604467209 */ /* 0x004fe80007810000 */
[C---:B------:R-:W-:Y:S01]  /*18f70*/  FSETP.NEU.FTZ.AND P0, PT, R70.reuse, -INF , PT ;  /* 0xff8000004600780b */ /* 0x040fe20003f1d000 */
[----:B------:R-:W-:Y:S05]  /*18f80*/  FMUL.FTZ R96, R70, c[0x0][0x2d0] ;  /* 0x0000b40046607a20 */ /* 0x000fea0000410000 */
[----:B------:R-:W-:Y:S05]  /*18f90*/  FSEL R96, R96, RZ, P0 ;  /* 0x000000ff60607208 */ /* 0x000fea0000000000 */
[--C-:B------:R-:W-:Y:S02]  /*18fa0*/  FFMA.FTZ R3, R28, c[0x0][0x2d0], -R96.reuse ;  /* 0x0000b4001c037a23 */ /* 0x100fe40000010860 */
[--C-:B------:R-:W-:Y:S02]  /*18fb0*/  FFMA.FTZ R4, R38, c[0x0][0x2d0], -R96.reuse ;  /* 0x0000b40026047a23 */ /* 0x100fe40000010860 */
[----:B------:R1:W-:Y:S01]  /*18fc0*/  MUFU.EX2 R53, R3 ;  /* 0x0000000300357308 */ /* 0x0003e20000000800 */
[--C-:B------:R-:W-:Y:S02]  /*18fd0*/  FFMA.FTZ R32, R46, c[0x0][0x2d0], -R96.reuse ;  /* 0x0000b4002e207a23 */ /* 0x100fe40000010860 */
[----:B------:R-:W-:Y:S02]  /*18fe0*/  FFMA.FTZ R44, R51, c[0x0][0x2d0], -R96 ;  /* 0x0000b400332c7a23 */ /* 0x000fe40000010860 */
[----:B------:R-:W-:Y:S02]  /*18ff0*/  FFMA.FTZ R28, R48, c[0x0][0x2d0], -R75 ;  /* 0x0000b400301c7a23 */ /* 0x000fe4000001084b */
[----:B------:R-:W-:Y:S03]  /*19000*/  FFMA.FTZ R48, R57, c[0x0][0x2d0], -R74 ;  /* 0x0000b40039307a23 */ /* 0x000fe6000001084a */
[----:B------:R-:W-:Y:S01]  /*19010*/  MUFU.EX2 R61, R4 ;  /* 0x00000004003d7308 */ /* 0x000fe20000000800 */
[--C-:B-1----:R-:W-:Y:S09]  /*19020*/  FFMA.FTZ R3, R35, c[0x0][0x2d0], -R96.reuse ;  /* 0x0000b40023037a23 */ /* 0x102ff20000010860 */
[----:B------:R1:W-:Y:S02]  /*19030*/  MUFU.EX2 R60, R3 ;  /* 0x00000003003c7308 */ /* 0x0003e40000000800 */
[----:B-1----:R-:W-:Y:S02]  /*19040*/  FFMA.FTZ R3, R37, c[0x0][0x2d0], -R96 ;  /* 0x0000b40025037a23 */ /* 0x002fe40000010860 */
[----:B------:R-:W-:Y:S06]  /*19050*/  LDSM.16.MT88.4 R36, [R212+0x100] ;  /* 0x00010000d424783b */ /* 0x000fec0000004200 */
[----:B------:R1:W-:Y:S02]  /*19060*/  MUFU.EX2 R27, R3 ;  /* 0x00000003001b7308 */ /* 0x0003e40000000800 */
[----:B-1----:R-:W-:Y:S01]  /*19070*/  FMNMX.FTZ R3, R0, R2, !PT ;  /* 0x0000000200037209 */ /* 0x002fe20007810000 */
[----:B------:R-:W-:Y:S01]  /*19080*/  FFMA.FTZ R2, R40, c[0x0][0x2d0], -R74 ;  /* 0x0000b40028027a23 */ /* 0x000fe2000001084a */
[----:B------:R-:W-:Y:S01]  /*19090*/  FSEL R0, R72, RZ, P2 ;  /* 0x000000ff48007208 */ /* 0x000fe20001000000 */
[----:B------:R-:W-:Y:S05]  /*190a0*/  FFMA.FTZ R40, R50, c[0x0][0x2d0], -R96 ;  /* 0x0000b40032287a23 */ /* 0x000fea0000010860 */
        /* <DEDUP_REMOVED lines=11> */
[----:B----4-:R-:W-:Y:S01]  /*19160*/  FSEL R0, R70, RZ, P0 ;  /* 0x000000ff46007208 */ /* 0x010fe20000000000 */
[----:B---3--:R-:W-:Y:S01]  /*19170*/  IMAD.MOV.U32 R101, RZ, RZ, R54 ;  /* 0x000000ffff657224 */ /* 0x008fe200078e0036 */
        /* <DEDUP_REMOVED lines=11> */
[----:B------:R2:W-:Y:S01]  /*19230*/  MUFU.EX2 R2, R0 ;  /* 0x0000000000027308 */ /* 0x0005e20000000800 */
[--C-:B------:R-:W-:Y:S01]  /*19240*/  FFMA.FTZ R4, R25, c[0x0][0x2d0], -R97.reuse ;  /* 0x0000b40019047a23 */ /* 0x100fe20000010861 */
[----:B------:R-:W-:Y:S01]  /*19250*/  F2FP.BF16.PACK_AB R64, R60, R102 ;  /* 0x000000663c40723e */ /* 0x000fe200000010ff */
[--C-:B------:R-:W-:Y:S02]  /*19260*/  FFMA.FTZ R58, R58, c[0x0][0x2d0], -R97.reuse ;  /* 0x0000b4003a3a7a23 */ /* 0x100fe40000010861 */
[--C-:B------:R-:W-:Y:S05]  /*19270*/  FFMA.FTZ R62, R62, c[0x0][0x2d0], -R97.reuse ;  /* 0x0000b4003e3e7a23 */ /* 0x100fea0000010861 */
[----:B------:R3:W4:Y:S01]  /*19280*/  MUFU.EX2 R91, R4 ;  /* 0x00000004005b7308 */ /* 0x0007220000000800 */
[C---:B-1----:R-:W-:Y:S02]  /*19290*/  FMUL.FTZ R6, R68.reuse, R106 ;  /* 0x0000006a44067220 */ /* 0x042fe40000410000 */
[C---:B------:R-:W-:Y:S01]  /*192a0*/  FMUL.FTZ R7, R68.reuse, R107 ;  /* 0x0000006b44077220 */ /* 0x040fe20000410000 */
[----:B------:R-:W-:Y:S01]  /*192b0*/  MOV R107, R27 ;  /* 0x0000001b006b7202 */ /* 0x000fe20000000f00 */
[C---:B------:R-:W-:Y:S02]  /*192c0*/  FMUL.FTZ R18, R68.reuse, R118 ;  /* 0x0000007644127220 */ /* 0x040fe40000410000 */
[C---:B------:R-:W-:Y:S01]  /*192d0*/  FMUL.FTZ R19, R68.reuse, R119 ;  /* 0x0000007744137220 */ /* 0x040fe20000410000 */
[----:B------:R-:W-:Y:S01]  /*192e0*/  F2FP.BF16.PACK_AB R66, R61, R107 ;  /* 0x0000006b3d42723e */ /* 0x000fe200000010ff */
[C---:B------:R-:W-:Y:S01]  /*192f0*/  FMUL.FTZ R34, R68.reuse, R134 ;  /* 0x0000008644227220 */ /* 0x040fe20000410000 */
[----:B------:R-:W-:Y:S01]  /*19300*/  LDSM.16.MT88.4 R116, [R209+0x2900] ;  /* 0x00290000d174783b */ /* 0x000fe20000004200 */
[----:B------:R-:W-:Y:S02]  /*19310*/  FMUL.FTZ R35, R68, R135 ;  /* 0x0000008744237220 */ /* 0x000fe40000410000 */
[----:B--2---:R-:W-:Y:S02]  /*19320*/  FFMA.FTZ R0, R8, c[0x0][0x2d0], -R97 ;  /* 0x0000b40008007a23 */ /* 0x004fe40000010861 */
[C---:B------:R-:W-:Y:S02]  /*19330*/  FMUL.FTZ R50, R68.reuse, R150 ;  /* 0x0000009644327220 */ /* 0x040fe40000410000 */
[----:B------:R1:W-:Y:S01]  /*19340*/  MUFU.EX2 R9, R0 ;  /* 0x0000000000097308 */ /* 0x0003e20000000800 */
[----:B------:R-:W-:Y:S02]  /*19350*/  FFMA.FTZ R8, R41, c[0x0][0x2d0], -R75 ;  /* 0x0000b40029087a23 */ /* 0x000fe4000001084b */
[----:B------:R-:W-:Y:S02]  /*19360*/  FMUL.FTZ R51, R68, R151 ;  /* 0x0000009744337220 */ /* 0x000fe40000410000 */
[----:B---3--:R-:W-:Y:S02]  /*19370*/  FFMA.FTZ R4, R24, c[0x0][0x2d0], -R97 ;  /* 0x0000b40018047a23 */ /* 0x008fe40000010861 */
[----:B----4-:R-:W-:Y:S02]  /*19380*/  IMAD.MOV.U32 R150, RZ, RZ, R91 ;  /* 0x000000ffff967224 */ /* 0x010fe400078e005b */
[----:B------:R-:W-:Y:S01]  /*19390*/  IMAD.MOV.U32 R151, RZ, RZ, R89 ;  /* 0x000000ffff977224 */ /* 0x000fe200078e0059 */
[----:B------:R2:W3:Y:S01]  /*193a0*/  MUFU.EX2 R63, R4 ;  /* 0x00000004003f7308 */ /* 0x0004e20000000800 */
[C---:B------:R-:W-:Y:S02]  /*193b0*/  FMUL.FTZ R12, R2.reuse, R112 ;  /* 0x00000070020c7220 */ /* 0x040fe40000410000 */
[C---:B------:R-:W-:Y:S02]  /*193c0*/  FMUL.FTZ R13, R2.reuse, R113 ;  /* 0x00000071020d7220 */ /* 0x040fe40000410000 */
[----:B------:R-:W-:Y:S02]  /*193d0*/  FFMA.FTZ R24, R45, c[0x0][0x2d0], -R75 ;  /* 0x0000b4002d187a23 */ /* 0x000fe4000001084b */
[C---:B------:R-:W-:Y:S02]  /*193e0*/  FMUL.FTZ R45, R2.reuse, R145 ;  /* 0x00000091022d7220 */ /* 0x040fe40000410000 */
[C---:B------:R-:W-:Y:S01]  /*193f0*/  FMUL.FTZ R25, R2.reuse, R125 ;  /* 0x0000007d02197220 */ /* 0x040fe20000410000 */
[----:B------:R4:W-:Y:S01]  /*19400*/  MUFU.EX2 R31, R8 ;  /* 0x00000008001f7308 */ /* 0x0009e20000000800 */
[C---:B------:R-:W-:Y:S02]  /*19410*/  FMUL.FTZ R29, R2.reuse, R129 ;  /* 0x00000081021d7220 */ /* 0x040fe40000410000 */
[----:B------:R-:W-:Y:S02]  /*19420*/  FMUL.FTZ R41, R2, R141 ;  /* 0x0000008d02297220 */ /* 0x000fe40000410000 */
[----:B-1----:R-:W-:Y:S02]  /*19430*/  FFMA.FTZ R0, R26, c[0x0][0x2d0], -R97 ;  /* 0x0000b4001a007a23 */ /* 0x002fe40000010861 */
[----:B------:R-:W-:Y:S03]  /*19440*/  FMUL.FTZ R57, R2, R157 ;  /* 0x0000009d02397220 */ /* 0x000fe60000410000 */
[----:B------:R1:W5:Y:S01]  /*19450*/  MUFU.EX2 R92, R0 ;  /* 0x00000000005c7308 */ /* 0x0003620000000800 */
[----:B--2---:R-:W-:Y:S01]  /*19460*/  FFMA.FTZ R4, R42, c[0x0][0x2d0], -R74 ;  /* 0x0000b4002a047a23 */ /* 0x004fe2000001084a */
[----:B---3--:R-:W-:Y:S08]  /*19470*/  F2FP.BF16.PACK_AB R67, R63, R91 ;  /* 0x0000005b3f43723e */ /* 0x008ff000000010ff */
[----:B------:R2:W-:Y:S01]  /*19480*/  MUFU.EX2 R59, R4 ;  /* 0x00000004003b7308 */ /* 0x0005e20000000800 */
[C---:B----4-:R-:W-:Y:S02]  /*19490*/  FMUL.FTZ R8, R2.reuse, R108 ;  /* 0x0000006c02087220 */ /* 0x050fe40000410000 */
[----:B------:R-:W-:Y:S02]  /*194a0*/  IMAD.MOV.U32 R108, RZ, RZ, R9 ;  /* 0x000000ffff6c7224 */ /* 0x000fe400078e0009 */
[----:B------:R-:W-:Y:S05]  /*194b0*/  FMUL.FTZ R9, R2, R109 ;  /* 0x0000006d02097220 */ /* 0x000fea0000410000 */
[----:B------:R3:W4:Y:S01]  /*194c0*/  MUFU.EX2 R30, R24 ;  /* 0x00000018001e7308 */ /* 0x0007220000000800 */
[----:B------:R-:W-:Y:S01]  /*194d0*/  IMAD.MOV.U32 R109, RZ, RZ, R86 ;  /* 0x000000ffff6d7224 */ /* 0x000fe200078e0056 */
[----:B-1----:R-:W-:Y:S02]  /*194e0*/  FSEL R0, R3, RZ, P0 ;  /* 0x000000ff03007208 */ /* 0x002fe40000000000 */
[----:B-----5:R-:W-:Y:S02]  /*194f0*/  F2FP.BF16.PACK_AB R65, R92, R108 ;  /* 0x0000006c5c41723e */ /* 0x020fe400000010ff */
[----:B------:R-:W-:Y:S01]  /*19500*/  ISETP.GT.AND P0, PT, R227, UR5, PT ;  /* 0x00000005e3007c0c */ /* 0x000fe2000bf04270 */
[----:B------:R-:W-:Y:S02]  /*19510*/  FADD.FTZ R0, -R0, R103 ;  /* 0x0000006700007221 */ /* 0x000fe40000010100 */
[----:B------:R-:W-:Y:S02]  /*19520*/  IMAD.MOV.U32 R103, RZ, RZ, R52 ;  /* 0x000000ffff677224 */ /* 0x000fe400078e0034 */
[----:B------:R-:W-:Y:S01]  /*19530*/  FMUL.FTZ R0, R0, c[0x0][0x2d0] ;  /* 0x0000b40000007a20 */ /* 0x000fe20000410000 */
[----:B------:R-:W1:Y:S01]  /*19540*/  LDSM.16.MT88.4 R52, [R210+0x100] ;  /* 0x00010000d234783b */ /* 0x000e620000004200 */
[----:B--2---:R-:W-:Y:S01]  /*19550*/  FMUL.FTZ R4, R69, R104 ;  /* 0x0000006845047220 */ /* 0x004fe20000410000 */
[----:B------:R-:W-:Y:S01]  /*19560*/  F2FP.BF16.PACK_AB R76, R103, R100 ;  /* 0x00000064674c723e */ /* 0x000fe200000010ff */
[----:B------:R-:W-:Y:S06]  /*19570*/  MUFU.EX2 R104, R62 ;  /* 0x0000003e00687308 */ /* 0x000fec0000000800 */
[-C--:B------:R-:W-:Y:S01]  /*19580*/  HMMA.16816.F32.BF16 R4, R76, R20.reuse, R4 ;  /* 0x000000144c04723c */ /* 0x080fe20000041804 */
[----:B---3--:R-:W-:Y:S01]  /*19590*/  FMUL.FTZ R24, R2, R124 ;  /* 0x0000007c02187220 */ /* 0x008fe20000410000 */
[----:B----4-:R-:W-:Y:S02]  /*195a0*/  MOV R129, R30 ;  /* 0x0000001e00817202 */ /* 0x010fe40000000f00 */
[----:B------:R-:W2:Y:S10]  /*195b0*/  MUFU.EX2 R0, R0 ;  /* 0x0000000000007308 */ /* 0x000eb40000000800 */
[----:B------:R3:W-:Y:S01]  /*195c0*/  MUFU.EX2 R124, R32 ;  /* 0x00000020007c7308 */ /* 0x0007e20000000800 */
[C---:B--2---:R-:W-:Y:S02]  /*195d0*/  FMUL.FTZ R10, R0.reuse, R110 ;  /* 0x0000006e000a7220 */ /* 0x044fe40000410000 */
[C---:B------:R-:W-:Y:S07]  /*195e0*/  FMUL.FTZ R11, R0.reuse, R111 ;  /* 0x0000006f000b7220 */ /* 0x040fee0000410000 */
        /* <DEDUP_REMOVED lines=8> */
[----:B---3--:R-:W-:Y:S01]  /*19670*/  FMUL.FTZ R32, R69, R132 ;  /* 0x0000008445207220 */ /* 0x008fe20000410000 */
[----:B------:R3:W-:Y:S01]  /*19680*/  MUFU.EX2 R111, R28 ;  /* 0x0000001c006f7308 */ /* 0x0007e20000000800 */
[C---:B------:R-:W-:Y:S01]  /*19690*/  FMUL.FTZ R26, R0.reuse, R126 ;  /* 0x0000007e001a7220 */ /* 0x040fe20000410000 */
[----:B------:R-:W-:Y:S01]  /*196a0*/  MOV R126, R31 ;  /* 0x0000001f007e7202 */ /* 0x000fe20000000f00 */
[----:B------:R-:W-:Y:S01]  /*196b0*/  FFMA.FTZ R20, R47, c[0x0][0x2d0], -R74 ;  /* 0x0000b4002f147a23 */ /* 0x000fe2000001084a */
[-C--:B------:R-:W-:Y:S01]  /*196c0*/  HMMA.16816.F32.BF16 R12, R64, R22.reuse, R12 ;  /* 0x00000016400c723c */ /* 0x080fe2000004180c */
[C---:B------:R-:W-:Y:S03]  /*196d0*/  FMUL.FTZ R21, R69.reuse, R121 ;  /* 0x0000007945157220 */ /* 0x040fe60000410000 */
[C---:B------:R-:W-:Y:S01]  /*196e0*/  FMUL.FTZ R30, R0.reuse, R130 ;  /* 0x00000082001e7220 */ /* 0x040fe20000410000 */
[----:B------:R-:W-:Y:S01]  /*196f0*/  MOV R121, R60 ;  /* 0x0000003c00797202 */ /* 0x000fe20000000f00 */
[----:B------:R4:W-:Y:S01]  /*19700*/  MUFU.EX2 R112, R20 ;  /* 0x0000001400707308 */ /* 0x0009e20000000800 */
[----:B------:R-:W-:Y:S01]  /*19710*/  IMAD.MOV.U32 R130, RZ, RZ, R33 ;  /* 0x000000ffff827224 */ /* 0x000fe200078e0021 */
[C---:B------:R-:W-:Y:S01]  /*19720*/  HMMA.16816.F32.BF16 R16, R76.reuse, R22, R16 ;  /* 0x000000164c10723c */ /* 0x040fe20000041810 */
[C---:B------:R-:W-:Y:S03]  /*19730*/  FMUL.FTZ R31, R0.reuse, R131 ;  /* 0x00000083001f7220 */ /* 0x040fe60000410000 */
[C---:B------:R-:W-:Y:S01]  /*19740*/  FMUL.FTZ R33, R69.reuse, R133 ;  /* 0x0000008545217220 */ /* 0x040fe20000410000 */
[----:B------:R-:W-:Y:S01]  /*19750*/  MOV R131, R63 ;  /* 0x0000003f00837202 */ /* 0x000fe20000000f00 */
[----:B------:R-:W-:Y:S01]  /*19760*/  FMUL.FTZ R42, R0, R142 ;  /* 0x0000008e002a7220 */ /* 0x000fe20000410000 */
[----:B------:R-:W-:Y:S01]  /*19770*/  LDSM.16.MT88.4 R132, [R212+0x2900] ;  /* 0x00290000d484783b */ /* 0x000fe20000004200 */
        /* <DEDUP_REMOVED lines=8> */
[----:B----4-:R-:W-:Y:S02]  /*19800*/  FMUL.FTZ R20, R69, R120 ;  /* 0x0000007845147220 */ /* 0x010fe40000410000 */
[----:B------:R-:W-:Y:S02]  /*19810*/  IMAD.MOV.U32 R120, RZ, RZ, R84 ;  /* 0x000000ffff787224 */ /* 0x000fe400078e0054 */
[----:B------:R-:W4:Y:S01]  /*19820*/  LDSM.16.MT88.4 R84, [R209+0x900] ;  /* 0x00090000d154783b */ /* 0x000f220000004200 */
[----:B------:R-:W-:Y:S02]  /*19830*/  FMUL.FTZ R47, R0, R147 ;  /* 0x00000093002f7220 */ /* 0x000fe40000410000 */
[-C--:B------:R-:W-:Y:S01]  /*19840*/  HMMA.16816.F32.BF16 R20, R76, R36.reuse, R20 ;  /* 0x000000244c14723c */ /* 0x080fe20000041814 */
[----:B------:R1:W-:Y:S01]  /*19850*/  MUFU.EX2 R123, R58 ;  /* 0x0000003a007b7308 */ /* 0x0003e20000000800 */
[C---:B------:R-:W-:Y:S02]  /*19860*/  FMUL.FTZ R60, R2.reuse, R160 ;  /* 0x000000a0023c7220 */ /* 0x040fe40000410000 */
[----:B-----5:R-:W-:Y:S02]  /*19870*/  FMUL.FTZ R40, R2, R140 ;  /* 0x0000008c02287220 */ /* 0x020fe40000410000 */
[C---:B------:R-:W-:Y:S01]  /*19880*/  FMUL.FTZ R62, R0.reuse, R162 ;  /* 0x000000a2003e7220 */ /* 0x040fe20000410000 */
[----:B------:R-:W-:Y:S01]  /*19890*/  MOV R162, R92 ;  /* 0x0000005c00a27202 */ /* 0x000fe20000000f00 */
[C---:B------:R-:W-:Y:S01]  /*198a0*/  HMMA.16816.F32.BF16 R24, R64.reuse, R36, R24 ;  /* 0x000000244018723c */ /* 0x040fe20000041818 */
[----:B------:R-:W-:Y:S03]  /*198b0*/  FFMA.FTZ R92, R95, c[0x0][0x2d0], -R75 ;  /* 0x0000b4005f5c7a23 */ /* 0x000fe6000001084b */
[C---:B------:R-:W-:Y:S02]  /*198c0*/  FMUL.FTZ R63, R0.reuse, R163 ;  /* 0x000000a3003f7220 */ /* 0x040fe40000410000 */
[----:B---3--:R-:W-:Y:S01]  /*198d0*/  FMUL.FTZ R48, R69, R148 ;  /* 0x0000009445307220 */ /* 0x008fe20000410000 */
[----:B------:R-:W-:Y:S01]  /*198e0*/  MOV R148, R93 ;  /* 0x0000005d00947202 */ /* 0x000fe20000000f00 */
        /* <DEDUP_REMOVED lines=12> */
[----:B------:R-:W-:Y:S02]  /*199b0*/  IMAD.MOV.U32 R160, RZ, RZ, R61 ;  /* 0x000000ffffa07224 */ /* 0x000fe400078e003d */
        /* <DEDUP_REMOVED lines=130> */
[----:B--2---:R-:W-:Y:S02]  /*1a1e0*/  FFMA.FTZ R92, R203, c[0x0][0x2d0], -R75 ;  /* 0x0000b400cb5c7a23 */ /* 0x004fe4000001084b */
[----:B------:R-:W-:Y:S06]  /*1a1f0*/  IMAD.MOV.U32 R203, RZ, RZ, R113 ;  /* 0x000000ffffcb7224 */ /* 0x000fec00078e0071 */
        /* <DEDUP_REMOVED lines=12> */
[--C-:B------:R-:W-:Y:S03]  /*1a2c0*/  FFMA.FTZ R88, R187, c[0x0][0x2d0], -R97.reuse ;  /* 0x0000b400bb587a23 */ /* 0x100fe60000010861 */
[----:B------:R-:W-:Y:S03]  /*1a2d0*/  IMAD.MOV.U32 R187, RZ, RZ, R100 ;  /* 0x000000ffffbb7224 */ /* 0x000fe600078e0064 */
[--C-:B------:R-:W-:Y:S01]  /*1a2e0*/  FFMA.FTZ R80, R205, c[0x0][0x2d0], -R74.reuse ;  /* 0x0000b400cd507a23 */ /* 0x100fe2000001084a */
[----:B------:R-:W-:Y:S01]  /*1a2f0*/  HMMA.16816.F32.BF16 R64, R76, R90, R64 ;  /* 0x0000005a4c40723c */ /* 0x000fe20000041840 */
[----:B----4-:R-:W-:Y:S02]  /*1a300*/  F2FP.BF16.PACK_AB R82, R189, R185 ;  /* 0x000000b9bd52723e */ /* 0x010fe400000010ff */
[----:B------:R4:W-:Y:S01]  /*1a310*/  MUFU.EX2 R179, R80 ;  /* 0x0000005000b37308 */ /* 0x0009e20000000800 */
[----:B------:R-:W-:Y:S03]  /*1a320*/  MOV R205, R111 ;  /* 0x0000006f00cd7202 */ /* 0x000fe60000000f00 */
        /* <DEDUP_REMOVED lines=17> */
[--C-:B------:R-:W-:Y:S01]  /*1a440*/  FFMA.FTZ R84, R232, c[0x0][0x2d0], -R74.reuse ;  /* 0x0000b400e8547a23 */ /* 0x100fe2000001084a */
[-C--:B------:R-:W-:Y:S01]  /*1a450*/  HMMA.16816.F32.BF16 R12, R80, R86.reuse, R12 ;  /* 0x00000056500c723c */ /* 0x080fe2000004180c */
[----:B------:R-:W-:Y:S02]  /*1a460*/  MOV R232, R114 ;  /* 0x0000007200e87202 */ /* 0x000fe40000000f00 */
        /* <DEDUP_REMOVED lines=17> */
[----:B------:R-:W-:Y:S01]  /*1a580*/  MOV R120, R108 ;  /* 0x0000006c00787202 */ /* 0x000fe20000000f00 */
[----:B------:R-:W-:Y:S01]  /*1a590*/  FFMA.FTZ R92, R201, c[0x0][0x2d0], -R97 ;  /* 0x0000b400c95c7a23 */ /* 0x000fe20000010861 */
[-C--:B------:R-:W-:Y:S01]  /*1a5a0*/  HMMA.16816.F32.BF16 R44, R80, R94.reuse, R44 ;  /* 0x0000005e502c723c */ /* 0x080fe2000004182c */
[----:B----4-:R-:W-:Y:S03]  /*1a5b0*/  FFMA.FTZ R88, R207, c[0x0][0x2d0], -R96 ;  /* 0x0000b400cf587a23 */ /* 0x010fe60000010860 */
[----:B------:R-:W-:Y:S03]  /*1a5c0*/  IMAD.MOV.U32 R207, RZ, RZ, R160 ;  /* 0x000000ffffcf7224 */ /* 0x000fe600078e00a0 */
        /* <DEDUP_REMOVED lines=18> */
[----:B-----5:R-:W-:Y:S01]  /*1a6f0*/  FFMA.FTZ R88, R239, c[0x0][0x2d0], -R74 ;  /* 0x0000b400ef587a23 */ /* 0x020fe2000001084a */
[----:B------:R-:W-:Y:S08]  /*1a700*/  MOV R239, R105 ;  /* 0x0000006900ef7202 */ /* 0x000ff00000000f00 */
[----:B------:R5:W-:Y:S01]  /*1a710*/  MUFU.EX2 R173, R88 ;  /* 0x0000005800ad7308 */ /* 0x000be20000000800 */
[----:B-1----:R-:W1:Y:S08]  /*1a720*/  LDSM.16.MT88.4 R84, [R211+0x1900] ;  /* 0x00190000d354783b */ /* 0x002e700000004200 */
[----:B----4-:R-:W-:Y:S01]  /*1a730*/  LDSM.16.MT88.4 R92, [R210+0x2100] ;  /* 0x00210000d25c783b */ /* 0x010fe20000004200 */
[----:B-----5:R-:W-:Y:S01]  /*1a740*/  FFMA.FTZ R88, R197, c[0x0][0x2d0], -R97 ;  /* 0x0000b400c5587a23 */ /* 0x020fe20000010861 */
[----:B------:R-:W-:Y:S01]  /*1a750*/  MOV R197, R121 ;  /* 0x0000007900c57202 */ /* 0x000fe20000000f00 */
[----:B------:R-:W-:Y:S02]  /*1a760*/  IMAD.MOV.U32 R121, RZ, RZ, R107 ;  /* 0x000000ffff797224 */ /* 0x000fe400078e006b */
[----:B------:R4:W5:Y:S01]  /*1a770*/  MUFU.EX2 R156, R88 ;  /* 0x00000058009c7308 */ /* 0x0009620000000800 */
[----:B--2---:R-:W-:Y:S01]  /*1a780*/  FFMA.FTZ R68, R68, R199, R184 ;  /* 0x000000c744447223 */ /* 0x004fe200000100b8 */
[----:B------:R-:W-:Y:S01]  /*1a790*/  MOV R184, R106 ;  /* 0x0000006a00b87202 */ /* 0x000fe20000000f00 */
[-C--:B-1----:R-:W-:Y:S01]  /*1a7a0*/  HMMA.16816.F32.BF16 R52, R76, R84.reuse, R52 ;  /* 0x000000544c34723c */ /* 0x082fe20000041834 */
[----:B---3--:R-:W-:Y:S01]  /*1a7b0*/  FFMA.FTZ R69, R69, R186, R187 ;  /* 0x000000ba45457223 */ /* 0x008fe200000100bb */
[----:B------:R-:W-:Y:S01]  /*1a7c0*/  MOV R199, R161 ;  /* 0x000000a100c77202 */ /* 0x000fe20000000f00 */
[----:B------:R-:W-:Y:S02]  /*1a7d0*/  IMAD.MOV.U32 R186, RZ, RZ, R104 ;  /* 0x000000ffffba7224 */ /* 0x000fe400078e0068 */
[----:B------:R-:W-:Y:S03]  /*1a7e0*/  IMAD.MOV.U32 R187, RZ, RZ, R110 ;  /* 0x000000ffffbb7224 */ /* 0x000fe600078e006e */
        /* <DEDUP_REMOVED lines=54> */
[----:B------:R-:W-:Y:S02]  /*1ab50*/  FADD.FTZ R4, R231, R69 ;  /* 0x00000045e7047221 */ /* 0x000fe40000010000 */
[--C-:B-1----:R-:W-:Y:S03]  /*1ab60*/  FFMA.FTZ R74, R245, c[0x0][0x2d0], -R96.reuse ;  /* 0x0000b400f54a7a23 */ /* 0x102fe60000010860 */
[----:B------:R-:W-:Y:S01]  /*1ab70*/  FFMA.FTZ R96, R247, c[0x0][0x2d0], -R96 ;  /* 0x0000b400f7607a23 */ /* 0x000fe20000010860 */
[----:B------:R1:W-:Y:S01]  /*1ab80*/  MUFU.EX2 R86, R74 ;  /* 0x0000004a00567308 */ /* 0x0003e20000000800 */
[----:B------:R-:W-:Y:S01]  /*1ab90*/  FADD.FTZ R6, R151, R68 ;  /* 0x0000004497067221 */ /* 0x000fe20000010000 */
[----:B--2---:R-:W-:Y:S01]  /*1aba0*/  F2FP.BF16.PACK_AB R160, R85, R99 ;  /* 0x0000006355a0723e */ /* 0x004fe200000010ff */
[----:B------:R-:W-:Y:S02]  /*1abb0*/  IMAD.MOV.U32 R231, RZ, RZ, R148 ;  /* 0x000000ffffe77224 */ /* 0x000fe400078e0094 */
[----:B------:R-:W-:Y:S01]  /*1abc0*/  FADD.FTZ R4, R230, R4 ;  /* 0x00000004e6047221 */ /* 0x000fe20000010000 */
[----:B------:R-:W-:Y:S01]  /*1abd0*/  MOV R230, R232 ;  /* 0x000000e800e67202 */ /* 0x000fe20000000f00 */
[----:B------:R-:W-:Y:S01]  /*1abe0*/  FADD.FTZ R6, R233, R6 ;  /* 0x00000006e9067221 */ /* 0x000fe20000010000 */
[----:B------:R-:W-:Y:S01]  /*1abf0*/  MOV R233, R203 ;  /* 0x000000cb00e97202 */ /* 0x000fe20000000f00 */
[----:B------:R-:W-:Y:S01]  /*1ac00*/  IMAD.MOV.U32 R232, RZ, RZ, R200 ;  /* 0x000000ffffe87224 */ /* 0x000fe200078e00c8 */
[----:B------:R-:W2:Y:S01]  /*1ac10*/  MUFU.EX2 R96, R96 ;  /* 0x0000006000607308 */ /* 0x000ea20000000800 */
[----:B------:R-:W-:Y:S01]  /*1ac20*/  FADD.FTZ R4, R239, R4 ;  /* 0x00000004ef047221 */ /* 0x000fe20000010000 */
[----:B------:R-:W-:Y:S01]  /*1ac30*/  MOV R203, R205 ;  /* 0x000000cd00cb7202 */ /* 0x000fe20000000f00 */
[----:B------:R-:W-:Y:S01]  /*1ac40*/  IMAD.MOV.U32 R205, RZ, RZ, R123 ;  /* 0x000000ffffcd7224 */ /* 0x000fe200078e007b */
[----:B------:R-:W-:Y:S02]  /*1ac50*/  MOV R200, R187 ;  /* 0x000000bb00c87202 */ /* 0x000fe40000000f00 */
[----:B------:R-:W-:Y:S01]  /*1ac60*/  MOV R187, R122 ;  /* 0x0000007a00bb7202 */ /* 0x000fe20000000f00 */
[--C-:B-1----:R-:W-:Y:S04]  /*1ac70*/  FFMA.FTZ R74, R198, c[0x0][0x2d0], -R97.reuse ;  /* 0x0000b400c64a7a23 */ /* 0x102fe80000010861 */
        /* <DEDUP_REMOVED lines=15> */
[----:B------:R-:W-:Y:S02]  /*1ad70*/  MOV R204, R149 ;  /* 0x0000009500cc7202 */ /* 0x000fe40000000f00 */
[----:B------:R-:W1:Y:S01]  /*1ad80*/  LDSM.16.MT88.4 R148, [R210+0x2900] ;  /* 0x00290000d294783b */ /* 0x000e620000004200 */
[----:B------:R-:W-:Y:S05]  /*1ad90*/  FADD.FTZ R2, R197, R2 ;  /* 0x00000002c5027221 */ /* 0x000fea0000010000 */
[----:B------:R-:W-:Y:S02]  /*1ada0*/  FADD.FTZ R5, R121, R2 ;  /* 0x0000000279057221 */ /* 0x000fe40000010000 */
[----:B------:R-:W-:Y:S02]  /*1adb0*/  FADD.FTZ R2, R229, R6 ;  /* 0x00000006e5027221 */ /* 0x000fe40000010000 */
[----:B------:R-:W-:Y:S02]  /*1adc0*/  FADD.FTZ R6, R127, R4 ;  /* 0x000000047f067221 */ /* 0x000fe40000010000 */
[----:B--2---:R-:W-:Y:S02]  /*1add0*/  FFMA.FTZ R8, R0, R73, R120 ;  /* 0x0000004900087223 */ /* 0x004fe40000010078 */
[----:B------:R-:W-:Y:S01]  /*1ade0*/  FADD.FTZ R0, R207, R5 ;  /* 0x00000005cf007221 */ /* 0x000fe20000010000 */
[-C--:B------:R-:W-:Y:S01]  /*1adf0*/  HMMA.16816.F32.BF16 R120, R164, R132.reuse, R20 ;  /* 0x00000084a478723c */ /* 0x080fe20000041814 */
[----:B------:R-:W-:Y:S01]  /*1ae00*/  FADD.FTZ R8, R193, R8 ;  /* 0x00000008c1087221 */ /* 0x000fe20000010000 */
[----:B------:R-:W-:Y:S01]  /*1ae10*/  MOV R193, R191 ;  /* 0x000000bf00c17202 */ /* 0x000fe20000000f00 */
        /* <DEDUP_REMOVED lines=35> */
[----:B------:R-:W-:Y:S02]  /*1b050*/  FADD.FTZ R11, R141, R0 ;  /* 0x000000008d0b7221 */ /* 0x000fe40000010000 */
[C---:B------:R-:W-:Y:S02]  /*1b060*/  HMMA.16816.F32.BF16 R140, R160.reuse, R148, R40 ;  /* 0x00000094a08c723c */ /* 0x040fe40000041828 */
[----:B------:R-:W-:Y:S02]  /*1b070*/  FADD.FTZ R8, R238, R12 ;  /* 0x0000000cee087221 */ /* 0x000fe40000010000 */
[----:B------:R-:W-:Y:S02]  /*1b080*/  FADD.FTZ R2, R249, R10 ;  /* 0x0000000af9027221 */ /* 0x000fe40000010000 */
[----:B------:R-:W-:Y:S02]  /*1b090*/  FADD.FTZ R0, R146, R9 ;  /* 0x0000000992007221 */ /* 0x000fe40000010000 */
[----:B------:R-:W-:Y:S04]  /*1b0a0*/  FADD.FTZ R11, R144, R11 ;  /* 0x0000000b900b7221 */ /* 0x000fe80000010000 */
[----:B------:R-:W-:Y:S02]  /*1b0b0*/  FADD.FTZ R8, R237, R8 ;  /* 0x00000008ed087221 */ /* 0x000fe40000010000 */
        /* <DEDUP_REMOVED lines=56> */
[----:B------:R-:W-:Y:S01]  /*1b440*/  IMAD.MOV.U32 R100, RZ, RZ, R72 ;  /* 0x000000ffff647224 */ /* 0x000fe200078e0048 */
[----:B------:R2:W-:Y:S01]  /*1b450*/  STL [R1+0x1c], R4 ;  /* 0x00001c0401007387 */ /* 0x0005e20000100800 */
[----:B------:R-:W-:Y:S05]  /*1b460*/  FADD.FTZ R2, R97, R2 ;  /* 0x0000000261027221 */ /* 0x000fea0000010000 */
[----:B------:R2:W-:Y:S01]  /*1b470*/  STL [R1+0x20], R2 ;  /* 0x0000200201007387 */ /* 0x0005e20000100800 */
[----:B-1----:R-:W-:Y:S04]  /*1b480*/  IADD3 R0, R227, -0x1, RZ ;  /* 0xffffffffe3007810 */ /* 0x002fe80007ffe0ff */
[----:B------:R-:W-:Y:S01]  /*1b490*/  MOV R227, R0 ;  /* 0x0000000000e37202 */ /* 0x000fe20000000f00 */
[----:B------:R-:W-:-:S05]  /*1b4a0*/  @P0 BRA `(.L_x_215) ;  /* 0xffff95a000000947 */ /* 0x000fca000383ffff */
.L_x_197:
[----:B-12---:R-:W2:Y:S04]  /*1b4b0*/  LDL.LU R0, [R1+0x14] ;  /* 0x0000140001007983 */ /* 0x006ea80000300800 */
[----:B------:R-:W3:Y:S04]  /*1b4c0*/  LDL.LU R9, [R1+0x18] ;  /* 0x0000180001097983 */ /* 0x000ee80000300800 */
[----:B------:R-:W4:Y:S04]  /*1b4d0*/  LDL.LU R8, [R1+0x1c] ;  /* 0x00001c0001087983 */ /* 0x000f280000300800 */
[----:B------:R-:W4:Y:S01]  /*1b4e0*/  LDL.LU R4, [R1+0x20] ;  /* 0x0000200001047983 */ /* 0x000f220000300800 */
        /* <DEDUP_REMOVED lines=8> */
[----:B------:R-:W4:Y:S01]  /*1b570*/  SHFL.BFLY PT, R2, R4, 0x2, 0x1f ;  /* 0x0c401f0004027f89 */ /* 0x000f2200000e0000 */
        /* <DEDUP_REMOVED lines=11> */
[----:B------:R-:W-:Y:S01]  /*1b630*/  FSETP.NE.FTZ.AND P3, PT, R5, RZ, PT ;  /* 0x000000ff0500720b */ /* 0x000fe20003f75000 */
[----:B---3--:R-:W-:Y:S01]  /*1b640*/  FADD.FTZ R7, R7, R4 ;  /* 0x0000000407077221 */ /* 0x008fe20000010000 */
[----:B------:R-:W-:Y:S02]  /*1b650*/  FSETP.NE.FTZ.AND P2, PT, R6, RZ, PT ;  /* 0x000000ff0600720b */ /* 0x000fe40003f55000 */
[----:B------:R-:W-:Y:S01]  /*1b660*/  MOV R4, RZ ;  /* 0x000000ff00047202 */ /* 0x000fe20000000f00 */
[----:B----4-:R-:W-:Y:S01]  /*1b670*/  FADD.FTZ R8, R2, R8 ;  /* 0x0000000802087221 */ /* 0x010fe20000010000 */
[----:B------:R-:W-:Y:S02]  /*1b680*/  FSETP.NE.FTZ.AND P1, PT, R7, RZ, PT ;  /* 0x000000ff0700720b */ /* 0x000fe40003f35000 */
[----:B------:R-:W-:-:S05]  /*1b690*/  MOV R2, RZ ;  /* 0x000000ff00027202 */ /* 0x000fca0000000f00 */
[----:B------:R-:W1:Y:S01]  /*1b6a0*/  @P3 MUFU.RCP R0, R5 ;  /* 0x0000000500003308 */ /* 0x000e620000001000 */
[----:B------:R-:W-:-:S07]  /*1b6b0*/  FSETP.NE.FTZ.AND P0, PT, R8, RZ, PT ;  /* 0x000000ff0800720b */ /* 0x000fce0003f15000 */
[----:B------:R-:W-:Y:S01]  /*1b6c0*/  @P2 MUFU.RCP R4, R6 ;  /* 0x0000000600042308 */ /* 0x000fe20000001000 */
        /* <DEDUP_REMOVED lines=21> */
[C---:B-1----:R-:W-:Y:S01]  /*1b820*/  FMUL.FTZ R108, R2.reuse, R108 ;  /* 0x0000006c026c7220 */ /* 0x042fe20000410000 */
[----:B------:R-:W-:Y:S01]  /*1b830*/  @P0 MUFU.LG2 R6, R8 ;  /* 0x0000000800060308 */ /* 0x000fe20000000c00 */
[C---:B------:R-:W-:Y:S02]  /*1b840*/  FMUL.FTZ R109, R2.reuse, R109 ;  /* 0x0000006d026d7220 */ /* 0x040fe40000410000 */
[C---:B------:R-:W-:Y:S02]  /*1b850*/  FMUL.FTZ R112, R2.reuse, R112 ;  /* 0x0000007002707220 */ /* 0x040fe40000410000 */
[----:B------:R-:W-:-:S02]  /*1b860*/  FMUL.FTZ R113, R2, R113 ;  /* 0x0000007102717220 */ /* 0x000fc40000410000 */
[C---:B------:R-:W-:Y:S01]  /*1b870*/  FMUL.FTZ R124, R2.reuse, R124 ;  /* 0x0000007c027c7220 */ /* 0x040fe20000410000 */
[----:B------:R1:W2:Y:S01]  /*1b880*/  @P0 MUFU.RCP R0, R8 ;  /* 0x0000000800000308 */ /* 0x0002a20000001000 */
        /* <DEDUP_REMOVED lines=8> */
[----:B-1----:R-:W-:Y:S01]  /*1b910*/  @P0 MOV R8, 0x3f317218 ;  /* 0x3f31721800080802 */ /* 0x002fe20000000f00 */
[C---:B------:R-:W-:Y:S02]  /*1b920*/  FMUL.FTZ R157, R2.reuse, R157 ;  /* 0x0000009d029d7220 */ /* 0x040fe40000410000 */
[C---:B------:R-:W-:Y:S02]  /*1b930*/  FMUL.FTZ R160, R2.reuse, R160 ;  /* 0x000000a002a07220 */ /* 0x040fe40000410000 */
[----:B------:R-:W-:Y:S01]  /*1b940*/  FMUL.FTZ R161, R2, R161 ;  /* 0x000000a102a17220 */ /* 0x000fe20000410000 */
[----:B------:R-:W-:Y:S01]  /*1b950*/  @P2 MOV R2, 0x3f317218 ;  /* 0x3f31721800022802 */ /* 0x000fe20000000f00 */
        /* <DEDUP_REMOVED lines=17> */
[C---:B--2---:R-:W-:Y:S02]  /*1ba70*/  FMUL.FTZ R110, R0.reuse, R110 ;  /* 0x0000006e006e7220 */ /* 0x044fe40000410000 */
        /* <DEDUP_REMOVED lines=28> */
.L_x_149:
[----:B------:R-:W-:Y:S01]  /*1bc40*/  USHF.R.S32.HI UR6, URZ, 0x1f, UR11 ;  /* 0x0000001f3f067899 */ /* 0x000fe2000801140b */
[----:B------:R-:W-:Y:S05]  /*1bc50*/  @P4 BRA `(.L_x_216) ;  /* 0x0000121000004947 */ /* 0x000fea0003800000 */
[----:B------:R-:W2:Y:S01]  /*1bc60*/  S2R R12, SR_TID.X ;  /* 0x00000000000c7919 */ /* 0x000ea20000002100 */
[----:B------:R-:W-:Y:S01]  /*1bc70*/  ULDC.64 UR4, c[0x0][0x490] ;  /* 0x0001240000047ab9 */ /* 0x000fe20000000a00 */
[----:B------:R-:W-:Y:S01]  /*1bc80*/  IMAD.MOV.U32 R54, RZ, RZ, c[0x0][0x4e8] ;  /* 0x00013a00ff367624 */ /* 0x000fe200078e00ff */
[----:B------:R-:W-:Y:S01]  /*1bc90*/  UIMAD UR8, UR6, UR4, URZ ;  /* 0x00000004060872a4 */ /* 0x000fe2000f8e023f */
[----:B------:R-:W3:Y:S01]  /*1bca0*/  S2R R13, SR_CTAID.Z ;  /* 0x00000000000d7919 */ /* 0x000ee20000002700 */
[----:B------:R-:W-:Y:S01]  /*1bcb0*/  UIMAD.WIDE.U32 UR12, UR11, UR4, URZ ;  /* 0x000000040b0c72a5 */ /* 0x000fe2000f8e003f */
[----:B------:R-:W-:Y:S01]  /*1bcc0*/  F2FP.BF16.PACK_AB R104, R105, R104 ;  /* 0x000000686968723e */ /* 0x000fe200000010ff */
[----:B------:R-:W-:Y:S01]  /*1bcd0*/  UIMAD UR8, UR11, UR5, UR8 ;  /* 0x000000050b0872a4 */ /* 0x000fe2000f8e0208 */
[----:B------:R-:W4:Y:S01]  /*1bce0*/  S2R R29, SR_CTAID.X ;  /* 0x00000000001d7919 */ /* 0x000f220000002500 */
[C---:B------:R-:W-:Y:S01]  /*1bcf0*/  ISETP.NE.AND P0, PT, R54.reuse, 0x1, PT ;  /* 0x000000013600780c */ /* 0x040fe20003f05270 */
[----:B------:R-:W-:Y:S01]  /*1bd00*/  ULDC.64 UR4, c[0x0][0x3e8] ;  /* 0x0000fa0000047ab9 */ /* 0x000fe20000000a00 */
[----:B------:R-:W-:Y:S01]  /*1bd10*/  IMAD.U32 R3, RZ, RZ, UR13 ;  /* 0x0000000dff037e24 */ /* 0x000fe2000f8e00ff */
[----:B------:R-:W-:Y:S01]  /*1bd20*/  UIMAD.WIDE.U32 UR14, UR11, UR4, URZ ;  /* 0x000000040b0e72a5 */ /* 0x000fe2000f8e003f */
[----:B------:R-:W-:Y:S01]  /*1bd30*/  IMAD.U32 R2, RZ, RZ, UR12 ;  /* 0x0000000cff027e24 */ /* 0x000fe2000f8e00ff */
[----:B------:R-:W-:Y:S01]  /*1bd40*/  UIMAD UR7, UR6, UR4, URZ ;  /* 0x00000004060772a4 */ /* 0x000fe2000f8e023f */
[----:B------:R-:W-:Y:S01]  /*1bd50*/  IMAD R54, R54, c[0x0][0x388], RZ ;  /* 0x0000e20036367a24 */ /* 0x000fe200078e02ff */
[----:B------:R-:W-:Y:S01]  /*1bd60*/  UIADD3 UR8, UR13, UR8, URZ ;  /* 0x000000080d087290 */ /* 0x000fe2000fffe03f */
[----:B------:R-:W-:Y:S01]  /*1bd70*/  F2FP.BF16.PACK_AB R106, R107, R106 ;  /* 0x0000006a6b6a723e */ /* 0x000fe200000010ff */
[----:B------:R-:W-:Y:S01]  /*1bd80*/  IMAD.U32 R7, RZ, RZ, UR15 ;  /* 0x0000000fff077e24 */ /* 0x000fe2000f8e00ff */
[----:B------:R-:W-:Y:S01]  /*1bd90*/  UIMAD UR5, UR11, UR5, UR7 ;  /* 0x000000050b0572a4 */ /* 0x000fe2000f8e0207 */
[----:B------:R-:W-:Y:S01]  /*1bda0*/  IMAD.U32 R6, RZ, RZ, UR14 ;  /* 0x0000000eff067e24 */ /* 0x000fe2000f8e00ff */
[----:B------:R-:W-:Y:S01]  /*1bdb0*/  F2FP.BF16.PACK_AB R24, R24, R116 ;  /* 0x000000741818723e */ /* 0x000fe200000010ff */
[----:B------:R-:W-:Y:S01]  /*1bdc0*/  IMAD.U32 R5, RZ, RZ, UR8 ;  /* 0x00000008ff057e24 */ /* 0x000fe2000f8e00ff */
[----:B------:R-:W-:Y:S01]  /*1bdd0*/  UIADD3 UR5, UR15, UR5, URZ ;  /* 0x000000050f057290 */ /* 0x000fe2000fffe03f */
[----:B--2---:R-:W-:-:S02]  /*1bde0*/  SHF.R.S32.HI R19, RZ, 0x1f, R12 ;  /* 0x0000001fff137819 */ /* 0x004fc4000001140c */
[----:B------:R-:W-:Y:S02]  /*1bdf0*/  F2FP.BF16.PACK_AB R118, R119, R118 ;  /* 0x000000767776723e */ /* 0x000fe400000010ff */
[CC--:B------:R-:W-:Y:S02]  /*1be00*/  LEA.HI R4, R19.reuse, R12.reuse, RZ, 0x2 ;  /* 0x0000000c13047211 */ /* 0x0c0fe400078f10ff */
[----:B------:R-:W-:Y:S02]  /*1be10*/  LEA.HI R8, R19, R12, RZ, 0x5 ;  /* 0x0000000c13087211 */ /* 0x000fe400078f28ff */
[--C-:B------:R-:W-:Y:S02]  /*1be20*/  SHF.R.S32.HI R7, RZ, 0x2, R4.reuse ;  /* 0x00000002ff077819 */ /* 0x100fe40000011404 */
[----:B------:R-:W-:Y:S02]  /*1be30*/  SHF.R.S32.HI R0, RZ, 0x1f, R4 ;  /* 0x0000001fff007819 */ /* 0x000fe40000011404 */
[----:B------:R-:W-:-:S02]  /*1be40*/  LOP3.LUT R3, R4, 0xfffffffc, RZ, 0xc0, !PT ;  /* 0xfffffffc04037812 */ /* 0x000fc400078ec0ff */
[----:B------:R-:W-:Y:S02]  /*1be50*/  LOP3.LUT R4, R8, 0xffffffe0, RZ, 0xc0, !PT ;  /* 0xffffffe008047812 */ /* 0x000fe400078ec0ff */
[-C--:B------:R-:W-:Y:S01]  /*1be60*/  LEA.HI R11, R19, R12.reuse, RZ, 0x3 ;  /* 0x0000000c130b7211 */ /* 0x080fe200078f18ff */
[----:B------:R-:W-:Y:S01]  /*1be70*/  IMAD.IADD R10, R12, 0x1, -R3 ;  /* 0x000000010c0a7824 */ /* 0x000fe200078e0a03 */
[----:B------:R-:W-:Y:S01]  /*1be80*/  LEA.HI R9, R0, R7, RZ, 0x3 ;  /* 0x0000000700097211 */ /* 0x000fe200078f18ff */
[C---:B------:R-:W-:Y:S01]  /*1be90*/  IMAD.IADD R0, R12.reuse, 0x1, -R4 ;  /* 0x000000010c007824 */ /* 0x040fe200078e0a04 */
[----:B------:R-:W-:Y:S01]  /*1bea0*/  LOP3.LUT R14, R11, 0xfffffff8, RZ, 0xc0, !PT ;  /* 0xfffffff80b0e7812 */ /* 0x000fe200078ec0ff */
[----:B------:R-:W-:Y:S01]  /*1beb0*/  IMAD.MOV.U32 R4, RZ, RZ, R2 ;  /* 0x000000ffff047224 */ /* 0x000fe200078e0002 */
[----:B------:R-:W-:Y:S01]  /*1bec0*/  LEA.HI R19, R19, R12, RZ, 0x6 ;  /* 0x0000000c13137211 */ /* 0x000fe200078f30ff */
[----:B------:R-:W-:Y:S01]  /*1bed0*/  IMAD.MOV.U32 R2, RZ, RZ, R6 ;  /* 0x000000ffff027224 */ /* 0x000fe200078e0006 */
[----:B------:R-:W-:Y:S01]  /*1bee0*/  SHF.R.S32.HI R6, RZ, 0x1f, R0 ;  /* 0x0000001fff067819 */ /* 0x000fe20000011400 */
[----:B------:R-:W-:Y:S01]  /*1bef0*/  IMAD.IADD R14, R12, 0x1, -R14 ;  /* 0x000000010c0e7824 */ /* 0x000fe200078e0a0e */
[----:B---3--:R-:W-:Y:S01]  /*1bf00*/  SHF.R.S32.HI R12, RZ, 0x1f, R13 ;  /* 0x0000001fff0c7819 */ /* 0x008fe2000001140d */
[----:B------:R-:W-:Y:S01]  /*1bf10*/  IMAD.U32 R3, RZ, RZ, UR5 ;  /* 0x00000005ff037e24 */ /* 0x000fe2000f8e00ff */
[----:B------:R-:W-:Y:S01]  /*1bf20*/  LOP3.LUT P3, RZ, R0, 0x3, RZ, 0xc0, !PT ;  /* 0x0000000300ff7812 */ /* 0x000fe2000786c0ff */
[----:B------:R-:W-:Y:S01]  /*1bf30*/  IMAD.WIDE.U32 R20, R13, c[0x0][0x498], R4 ;  /* 0x000126000d147a25 */ /* 0x000fe200078e0004 */
[----:B------:R-:W-:-:S02]  /*1bf40*/  LEA.HI R16, R6, R0, RZ, 0x2 ;  /* 0x0000000006107211 */ /* 0x000fc400078f10ff */
[--C-:B------:R-:W-:Y:S01]  /*1bf50*/  SHF.R.S32.HI R6, RZ, 0x5, R8.reuse ;  /* 0x00000005ff067819 */ /* 0x100fe20000011408 */
[C---:B------:R-:W-:Y:S01]  /*1bf60*/  IMAD R23, R12.reuse, c[0x0][0x498], RZ ;  /* 0x000126000c177a24 */ /* 0x040fe200078e02ff */
[----:B------:R-:W-:Y:S01]  /*1bf70*/  SHF.R.S32.HI R0, RZ, 0x1f, R8 ;  /* 0x0000001fff007819 */ /* 0x000fe20000011408 */
[----:B------:R-:W-:Y:S01]  /*1bf80*/  IMAD R18, R12, c[0x0][0x3f0], RZ ;  /* 0x0000fc000c127a24 */ /* 0x000fe200078e02ff */
[----:B------:R-:W-:Y:S01]  /*1bf90*/  SHF.R.S32.HI R11, RZ, 0x3, R11 ;  /* 0x00000003ff0b7819 */ /* 0x000fe2000001140b */
[C---:B------:R-:W-:Y:S01]  /*1bfa0*/  IMAD R23, R13.reuse, c[0x0][0x49c], R23 ;  /* 0x000127000d177a24 */ /* 0x040fe200078e0217 */
[----:B------:R-:W-:Y:S01]  /*1bfb0*/  LEA.HI R0, R0, R6, RZ, 0x2 ;  /* 0x0000000600007211 */ /* 0x000fe200078f10ff */
[----:B------:R-:W-:Y:S01]  /*1bfc0*/  IMAD R18, R13, c[0x0][0x3f4], R18 ;  /* 0x0000fd000d127a24 */ /* 0x000fe200078e0212 */
[----:B------:R-:W-:Y:S01]  /*1bfd0*/  LOP3.LUT R9, R9, 0xfffffff8, RZ, 0xc0, !PT ;  /* 0xfffffff809097812 */ /* 0x000fe200078ec0ff */
[----:B------:R-:W-:Y:S01]  /*1bfe0*/  IMAD.SHL.U32 R4, R11, 0x40, RZ ;  /* 0x000000400b047824 */ /* 0x000fe200078e00ff */
[----:B------:R-:W-:Y:S01]  /*1bff0*/  F2FP.BF16.PACK_AB R108, R109, R108 ;  /* 0x0000006c6d6c723e */ /* 0x000fe200000010ff */
[----:B------:R-:W-:Y:S01]  /*1c000*/  IMAD.WIDE.U32 R12, R13, c[0x0][0x3f0], R2 ;  /* 0x0000fc000d0c7a25 */ /* 0x000fe200078e0002 */
[----:B------:R-:W-:-:S02]  /*1c010*/  LOP3.LUT R3, R0, 0xffffffc, RZ, 0xc0, !PT ;  /* 0x0ffffffc00037812 */ /* 0x000fc400078ec0ff */
[----:B------:R-:W-:Y:S01]  /*1c020*/  LEA.HI R2, R10, R10, RZ, 0x1 ;  /* 0x0000000a0a027211 */ /* 0x000fe200078f08ff */
[----:B------:R-:W-:Y:S01]  /*1c030*/  IMAD.SHL.U32 R8, R14, 0x8, RZ ;  /* 0x000000080e087824 */ /* 0x000fe200078e00ff */
[----:B------:R-:W-:Y:S01]  /*1c040*/  LOP3.LUT R0, R4, 0x1c0, RZ, 0xc0, !PT ;  /* 0x000001c004007812 */ /* 0x000fe200078ec0ff */
[----:B------:R-:W-:Y:S01]  /*1c050*/  IMAD.IADD R9, R7, 0x1, -R9 ;  /* 0x0000000107097824 */ /* 0x000fe200078e0a09 */
[----:B------:R-:W-:Y:S01]  /*1c060*/  LOP3.LUT R5, R2, 0x1ffffffe, RZ, 0xc0, !PT ;  /* 0x1ffffffe02057812 */ /* 0x000fe200078ec0ff */
[----:B------:R-:W-:Y:S01]  /*1c070*/  IMAD.IADD R7, R6, 0x1, -R3 ;  /* 0x0000000106077824 */ /* 0x000fe200078e0a03 */
[----:B------:R-:W-:Y:S01]  /*1c080*/  LOP3.LUT R4, R0, 0x38, R8, 0xf8, !PT ;  /* 0x0000003800047812 */ /* 0x000fe200078ef808 */
[----:B------:R-:W-:Y:S01]  /*1c090*/  IMAD R17, R6, 0x200, R10 ;  /* 0x0000020006117824 */ /* 0x000fe200078e020a */
[----:B------:R-:W-:Y:S01]  /*1c0a0*/  SHF.R.U32.HI R3, RZ, 0x3, R0 ;  /* 0x00000003ff037819 */ /* 0x000fe20000011600 */
[----:B------:R-:W-:Y:S01]  /*1c0b0*/  IMAD.SHL.U32 R0, R2, 0x20, RZ ;  /* 0x0000002002007824 */ /* 0x000fe200078e00ff */
[----:B------:R-:W-:Y:S01]  /*1c0c0*/  F2FP.BF16.PACK_AB R110, R111, R110 ;  /* 0x0000006e6f6e723e */ /* 0x000fe200000010ff */
[----:B------:R-:W-:Y:S01]  /*1c0d0*/  IMAD.IADD R5, R10, 0x1, -R5 ;  /* 0x000000010a057824 */ /* 0x000fe200078e0a05 */
[----:B------:R-:W-:Y:S01]  /*1c0e0*/  LOP3.LUT R15, R4, R3, RZ, 0x3c, !PT ;  /* 0x00000003040f7212 */ /* 0x000fe200078e3cff */
[----:B------:R-:W-:Y:S01]  /*1c0f0*/  IMAD.SHL.U32 R6, R19, 0x8, RZ ;  /* 0x0000000813067824 */ /* 0x000fe200078e00ff */
[----:B------:R-:W-:Y:S01]  /*1c100*/  LOP3.LUT R2, R0, 0xffffffc0, RZ, 0xc0, !PT ;  /* 0xffffffc000027812 */ /* 0x000fe200078ec0ff */
[--C-:B------:R-:W-:Y:S01]  /*1c110*/  IMAD R0, R14, 0x10, R11.reuse ;  /* 0x000000100e007824 */ /* 0x100fe200078e020b */
[----:B------:R-:W-:Y:S01]  /*1c120*/  LOP3.LUT R4, R9, 0x1, RZ, 0xc0, !PT ;  /* 0x0000000109047812 */ /* 0x000fe200078ec0ff */
[----:B----4-:R-:W-:Y:S01]  /*1c130*/  IMAD R22, R29, 0x80, R11 ;  /* 0x000000801d167824 */ /* 0x010fe200078e020b */
[----:B------:R-:W-:Y:S01]  /*1c140*/  SHF.R.S32.HI R3, RZ, 0x2, R16 ;  /* 0x00000002ff037819 */ /* 0x000fe20000011410 */
[----:B------:R-:W-:Y:S01]  /*1c150*/  IMAD R10, R5, 0x8, R2 ;  /* 0x00000008050a7824 */ /* 0x000fe200078e0202 */
[----:B------:R-:W-:Y:S01]  /*1c160*/  ISETP.NE.U32.AND P4, PT, R4, 0x1, PT ;  /* 0x000000010400780c */ /* 0x000fe20003f85070 */
[----:B------:R-:W-:Y:S01]  /*1c170*/  IMAD R5, R29, 0x80, R0 ;  /* 0x000000801d057824 */ /* 0x000fe200078e0200 */
[----:B------:R-:W-:Y:S01]  /*1c180*/  F2FP.BF16.PACK_AB R112, R113, R112 ;  /* 0x000000707170723e */ /* 0x000fe200000010ff */
[C---:B------:R-:W-:Y:S01]  /*1c190*/  IMAD.SHL.U32 R2, R9.reuse, 0x40, RZ ;  /* 0x0000004009027824 */ /* 0x040fe200078e00ff */
[----:B------:R-:W-:Y:S01]  /*1c1a0*/  R2P PR, R9, 0x6 ;  /* 0x0000000609007804 */ /* 0x000fe20000000000 */
[----:B------:R-:W-:Y:S01]  /*1c1b0*/  @P0 IMAD.HI.U32 R9, R5, c[0x0][0x4ec], RZ ;  /* 0x00013b0005090a27 */ /* 0x000fe200078e00ff */
[----:B------:R-:W-:-:S02]  /*1c1c0*/  F2FP.BF16.PACK_AB R114, R115, R114 ;  /* 0x000000727372723e */ /* 0x000fc400000010ff */
[----:B------:R-:W-:Y:S01]  /*1c1d0*/  F2FP.BF16.PACK_AB R120, R121, R120 ;  /* 0x000000787978723e */ /* 0x000fe200000010ff */
[----:B------:R-:W-:Y:S01]  /*1c1e0*/  IMAD.MOV.U32 R4, RZ, RZ, R5 ;  /* 0x000000ffff047224 */ /* 0x000fe200078e0005 */
[----:B------:R-:W-:Y:S01]  /*1c1f0*/  @P0 SHF.R.U32.HI R4, RZ, c[0x0][0x4f0], R9 ;  /* 0x00013c00ff040a19 */ /* 0x000fe20000011609 */
[----:B------:R-:W-:Y:S01]  /*1c200*/  IMAD R0, R7, 0x10, R3 ;  /* 0x0000001007007824 */ /* 0x000fe200078e0203 */
[----:B------:R-:W-:Y:S01]  /*1c210*/  LOP3.LUT R7, R2, 0x1c0, RZ, 0xc0, !PT ;  /* 0x000001c002077812 */ /* 0x000fe200078ec0ff */
[----:B------:R-:W-:Y:S01]  /*1c220*/  IMAD.IADD R3, R13, 0x1, R18 ;  /* 0x000000010d037824 */ /* 0x000fe200078e0212 */
[----:B------:R-:W-:Y:S01]  /*1c230*/  LOP3.LUT R18, R15, 0x7ffffe00, R6, 0xf8, !PT ;  /* 0x7ffffe000f127812 */ /* 0x000fe200078ef806 */
[----:B------:R-:W-:Y:S01]  /*1c240*/  IMAD.IADD R9, R0, 0x1, R10 ;  /* 0x0000000100097824 */ /* 0x000fe200078e020a */
[----:B------:R-:W-:Y:S01]  /*1c250*/  LEA.HI R7, R7, R7, RZ, 0x1d ;  /* 0x0000000707077211 */ /* 0x000fe200078fe8ff */
[----:B------:R-:W-:Y:S01]  /*1c260*/  IMAD.MOV R6, RZ, RZ, -R4 ;  /* 0x000000ffff067224 */ /* 0x000fe200078e0a04 */
[----:B------:R-:W-:Y:S01]  /*1c270*/  F2FP.BF16.PACK_AB R122, R123, R122 ;  /* 0x0000007a7b7a723e */ /* 0x000fe200000010ff */
[----:B------:R-:W-:Y:S01]  /*1c280*/  IMAD R0, R29, 0x80, R0 ;  /* 0x000000801d007824 */ /* 0x000fe200078e0200 */
[----:B------:R-:W-:Y:S01]  /*1c290*/  F2FP.BF16.PACK_AB R132, R133, R132 ;  /* 0x000000848584723e */ /* 0x000fe200000010ff */
[----:B------:R-:W-:Y:S01]  /*1c2a0*/  IMAD.MOV.U32 R2, RZ, RZ, R12 ;  /* 0x000000ffff027224 */ /* 0x000fe200078e000c */
[----:B------:R-:W-:Y:S01]  /*1c2b0*/  F2FP.BF16.PACK_AB R134, R135, R134 ;  /* 0x000000868786723e */ /* 0x000fe200000010ff */
[----:B------:R-:W-:Y:S01]  /*1c2c0*/  IMAD R10, R6, c[0x0][0x4e8], R5 ;  /* 0x00013a00060a7a24 */ /* 0x000fe200078e0205 */
[----:B------:R-:W-:Y:S01]  /*1c2d0*/  SHF.R.S32.HI R5, RZ, 0x1f, R4 ;  /* 0x0000001fff057819 */ /* 0x000fe20000011404 */
[----:B------:R-:W-:Y:S01]  /*1c2e0*/  IMAD.U32 R12, R17, 0x2, R7 ;  /* 0x00000002110c7824 */ /* 0x000fe200078e0007 */
[C---:B------:R-:W-:Y:S01]  /*1c2f0*/  IADD3 R7, R0.reuse, 0x8, RZ ;  /* 0x0000000800077810 */ /* 0x040fe20007ffe0ff */
[----:B------:R-:W-:Y:S01]  /*1c300*/  IMAD R14, R29, 0x80, R9 ;  /* 0x000000801d0e7824 */ /* 0x000fe200078e0209 */
[C---:B------:R-:W-:Y:S01]  /*1c310*/  IADD3 R6, R0.reuse, 0x40, RZ ;  /* 0x0000004000067810 */ /* 0x040fe20007ffe0ff */
[----:B------:R-:W-:Y:S01]  /*1c320*/  IMAD.MOV.U32 R15, RZ, RZ, -0x10 ;  /* 0xfffffff0ff0f7424 */ /* 0x000fe200078e00ff */
[-C--:B------:R-:W-:Y:S01]  /*1c330*/  ISETP.GE.OR P5, PT, R7, R54.reuse, P3 ;  /* 0x000000360700720c */ /* 0x080fe20001fa6670 */
[----:B------:R-:W-:Y:S01]  /*1c340*/  IMAD R5, R5, c[0x0][0x3e0], RZ ;  /* 0x0000f80005057a24 */ /* 0x000fe200078e02ff */
[----:B------:R-:W-:Y:S01]  /*1c350*/  ISETP.GE.OR P6, PT, R0, R54, P3 ;  /* 0x000000360000720c */ /* 0x000fe20001fc6670 */
[----:B------:R-:W-:Y:S01]  /*1c360*/  @P0 IMAD.HI.U32 R7, R14, c[0x0][0x4ec], RZ ;  /* 0x00013b000e070a27 */ /* 0x000fe200078e00ff */
[----:B------:R-:W-:-:S02]  /*1c370*/  SEL R15, R15, 0x10, !P4 ;  /* 0x000000100f0f7807 */ /* 0x000fc40006000000 */
[-C--:B------:R-:W-:Y:S01]  /*1c380*/  ISETP.GE.OR P4, PT, R6, R54.reuse, P3 ;  /* 0x000000360600720c */ /* 0x080fe20001f86670 */
[----:B------:R-:W-:Y:S01]  /*1c390*/  IMAD.WIDE.U32 R2, R4, c[0x0][0x3e0], R2 ;  /* 0x0000f80004027a25 */ /* 0x000fe200078e0002 */
[----:B------:R-:W-:Y:S02]  /*1c3a0*/  IADD3 R0, R0, 0x48, RZ ;  /* 0x0000004800007810 */ /* 0x000fe40007ffe0ff */
[----:B------:R-:W-:Y:S01]  /*1c3b0*/  SHF.R.S32.HI R11, RZ, 0x1f, R10 ;  /* 0x0000001fff0b7819 */ /* 0x000fe2000001140a */
[----:B------:R-:W-:Y:S01]  /*1c3c0*/  IMAD R6, R4, c[0x0][0x3e4], R5 ;  /* 0x0000f90004067a24 */ /* 0x000fe200078e0205 */
[----:B------:R-:W-:Y:S01]  /*1c3d0*/  ISETP.GE.OR P3, PT, R0, R54, P3 ;  /* 0x000000360000720c */ /* 0x000fe20001f66670 */
[----:B------:R-:W-:Y:S01]  /*1c3e0*/  IMAD.MOV.U32 R4, RZ, RZ, R14 ;  /* 0x000000ffff047224 */ /* 0x000fe200078e000e */
[----:B------:R-:W-:Y:S01]  /*1c3f0*/  @P0 SHF.R.U32.HI R4, RZ, c[0x0][0x4f0], R7 ;  /* 0x00013c00ff040a19 */ /* 0x000fe20000011607 */
[----:B------:R-:W-:Y:S01]  /*1c400*/  IMAD.SHL.U32 R0, R12, 0x2, RZ ;  /* 0x000000020c007824 */ /* 0x000fe200078e00ff */
[----:B------:R-:W-:Y:S01]  /*1c410*/  BAR.SYNC.DEFER_BLOCKING 0x1, 0x80 ;  /* 0x0042000000007b1d */ /* 0x000fe20000010000 */
[----:B------:R-:W-:Y:S01]  /*1c420*/  IMAD.IADD R3, R3, 0x1, R6 ;  /* 0x0000000103037824 */ /* 0x000fe200078e0206 */
[--C-:B------:R-:W-:Y:S01]  /*1c430*/  SHF.R.S32.HI R6, RZ, 0x1f, R4.reuse ;  /* 0x0000001fff067819 */ /* 0x100fe20000011404 */
[----:B------:R-:W-:Y:S01]  /*1c440*/  IMAD.MOV.U32 R16, RZ, RZ, 0x20 ;  /* 0x00000020ff107424 */ /* 0x000fe200078e00ff */
[----:B------:R-:W-:Y:S01]  /*1c450*/  IADD3 R12, P0, R4, R20, RZ ;  /* 0x00000014040c7210 */ /* 0x000fe20007f1e0ff */
[----:B------:R-:W-:Y:S01]  /*1c460*/  IMAD.MOV R4, RZ, RZ, -R4 ;  /* 0x000000ffff047224 */ /* 0x000fe200078e0a04 */
[----:B------:R-:W-:Y:S01]  /*1c470*/  IADD3 R7, R0, 0x80, RZ ;  /* 0x0000008000077810 */ /* 0x000fe20007ffe0ff */
[----:B------:R-:W-:Y:S01]  /*1c480*/  IMAD.WIDE.U32 R2, R10, c[0x0][0x3d8], R2 ;  /* 0x0000f6000a027a25 */ /* 0x000fe200078e0002 */
[----:B------:R-:W-:-:S02]  /*1c490*/  IADD3.X R13, R6, R21, R23, P0, !PT ;  /* 0x00000015060d7210 */ /* 0x000fc400007fe417 */
[----:B------:R-:W-:Y:S01]  /*1c4a0*/  SEL R16, R16, 0xffffffe0, !P1 ;  /* 0xffffffe010107807 */ /* 0x000fe20004800000 */
[----:B------:R-:W-:Y:S01]  /*1c4b0*/  IMAD R6, R11, c[0x0][0x3d8], RZ ;  /* 0x0000f6000b067a24 */ /* 0x000fe200078e02ff */
[----:B------:R-:W-:Y:S01]  /*1c4c0*/  IADD3 R9, R0, 0xc0, RZ ;  /* 0x000000c000097810 */ /* 0x000fe20007ffe0ff */
[----:B------:R-:W-:Y:S01]  /*1c4d0*/  IMAD R4, R4, c[0x0][0x4e8], R14 ;  /* 0x00013a0004047a24 */ /* 0x000fe200078e020e */
[----:B------:R-:W-:Y:S01]  /*1c4e0*/  LEA R21, P0, R2, c[0x0][0x380], 0x1 ;  /* 0x0000e00002157a11 */ /* 0x000fe200078008ff */
[----:B------:R-:W-:Y:S01]  /*1c4f0*/  IMAD R6, R10, c[0x0][0x3dc], R6 ;  /* 0x0000f7000a067a24 */ /* 0x000fe200078e0206 */
[----:B------:R-:W-:Y:S01]  /*1c500*/  F2FP.BF16.PACK_AB R124, R125, R124 ;  /* 0x0000007c7d7c723e */ /* 0x000fe200000010ff */
[----:B------:R-:W-:Y:S01]  /*1c510*/  IMAD.IADD R5, R0, 0x1, R15 ;  /* 0x0000000100057824 */ /* 0x000fe200078e020f */
[----:B------:R-:W-:Y:S01]  /*1c520*/  F2FP.BF16.PACK_AB R126, R127, R126 ;  /* 0x0000007e7f7e723e */ /* 0x000fe200000010ff */
[----:B------:R-:W-:Y:S01]  /*1c530*/  IMAD.IADD R3, R3, 0x1, R6 ;  /* 0x0000000103037824 */ /* 0x000fe200078e0206 */
[----:B------:R-:W-:Y:S01]  /*1c540*/  SHF.R.S32.HI R6, RZ, 0x1f, R4 ;  /* 0x0000001fff067819 */ /* 0x000fe20000011404 */
[----:B------:R-:W-:Y:S01]  /*1c550*/  SHFL.IDX PT, R48, R21, 0x4, 0x181f ;  /* 0x00981f0015307f89 */ /* 0x000fe200000e0000 */
[----:B------:R-:W-:-:S02]  /*1c560*/  @P2 IADD3 R9, R7, -0x40, RZ ;  /* 0xffffffc007092810 */ /* 0x000fc40007ffe0ff */
[----:B------:R-:W-:Y:S01]  /*1c570*/  LEA.HI.X R20, R2, c[0x0][0x384], R3, 0x1, P0 ;  /* 0x0000e10002147a11 */ /* 0x000fe200000f0c03 */
[----:B------:R-:W-:Y:S01]  /*1c580*/  STS [R0+0x80], R104 ;  /* 0x0000806800007388 */ /* 0x000fe20000000800 */
[----:B------:R-:W-:Y:S01]  /*1c590*/  IMAD R6, R6, c[0x0][0x488], RZ ;  /* 0x0001220006067a24 */ /* 0x000fe200078e02ff */
[----:B------:R-:W-:Y:S01]  /*1c5a0*/  F2FP.BF16.PACK_AB R128, R129, R128 ;  /* 0x000000808180723e */ /* 0x000fe200000010ff */
[C---:B------:R-:W-:Y:S01]  /*1c5b0*/  IMAD.WIDE.U32 R2, R4.reuse, c[0x0][0x488], R12 ;  /* 0x0001220004027a25 */ /* 0x040fe200078e000c */
[----:B------:R-:W-:Y:S01]  /*1c5c0*/  STS [R0+0x480], R106 ;  /* 0x0004806a00007388 */ /* 0x000fe20000000800 */
[----:B------:R-:W-:Y:S02]  /*1c5d0*/  F2FP.BF16.PACK_AB R130, R131, R130 ;  /* 0x000000828382723e */ /* 0x000fe400000010ff */
[----:B------:R-:W-:Y:S01]  /*1c5e0*/  IMAD R6, R4, c[0x0][0x48c], R6 ;  /* 0x0001230004067a24 */ /* 0x000fe200078e0206 */
[----:B------:R-:W-:Y:S01]  /*1c5f0*/  STS [R5+0x80], R24 ;  /* 0x0000801805007388 */ /* 0x000fe20000000800 */
[----:B------:R-:W-:-:S02]  /*1c600*/  LEA R4, P0, R2, c[0x0][0x450], 0x2 ;  /* 0x0001140002047a11 */ /* 0x000fc400078010ff */
[----:B------:R-:W-:Y:S01]  /*1c610*/  F2FP.BF16.PACK_AB R136, R137, R136 ;  /* 0x000000888988723e */ /* 0x000fe200000010ff */
[----:B------:R-:W-:Y:S01]  /*1c620*/  STS [R5+0x480], R118 ;  /* 0x0004807605007388 */ /* 0x000fe20000000800 */
[----:B------:R-:W-:Y:S02]  /*1c630*/  F2FP.BF16.PACK_AB R138, R139, R138 ;  /* 0x0000008a8b8a723e */ /* 0x000fe400000010ff */
[----:B------:R-:W-:Y:S01]  /*1c640*/  F2FP.BF16.PACK_AB R148, R149, R148 ;  /* 0x000000949594723e */ /* 0x000fe200000010ff */
[----:B------:R-:W-:Y:S01]  /*1c650*/  STS [R0+0x2080], R108 ;  /* 0x0020806c00007388 */ /* 0x000fe20000000800 */
[----:B------:R-:W-:Y:S02]  /*1c660*/  F2FP.BF16.PACK_AB R150, R151, R150 ;  /* 0x000000969796723e */ /* 0x000fe400000010ff */
[----:B------:R-:W-:Y:S01]  /*1c670*/  F2FP.BF16.PACK_AB R140, R141, R140 ;  /* 0x0000008c8d8c723e */ /* 0x000fe200000010ff */
[----:B------:R2:W-:Y:S01]  /*1c680*/  STS [R0+0x2480], R110 ;  /* 0x0024806e00007388 */ /* 0x0005e20000000800 */
        /* <DEDUP_REMOVED lines=8> */
[----:B------:R-:W-:Y:S01]  /*1c710*/  SHFL.IDX PT, R12, R4, RZ, 0x1c1f ;  /* 0x001c1fff040c7589 */ /* 0x000fe200000e0000 */
[----:B------:R-:W-:-:S02]  /*1c720*/  F2FP.BF16.PACK_AB R166, R167, R166 ;  /* 0x000000a6a7a6723e */ /* 0x000fc400000010ff */
[----:B------:R-:W-:Y:S01]  /*1c730*/  F2FP.BF16.PACK_AB R156, R157, R156 ;  /* 0x0000009c9d9c723e */ /* 0x000fe200000010ff */
[----:B------:R-:W-:Y:S01]  /*1c740*/  SHFL.IDX PT, R10, R4, 0x1, 0x1c1f ;  /* 0x003c1f00040a7f89 */ /* 0x000fe200000e0000 */
[----:B------:R-:W-:Y:S02]  /*1c750*/  F2FP.BF16.PACK_AB R158, R159, R158 ;  /* 0x0000009e9f9e723e */ /* 0x000fe400000010ff */
[----:B------:R-:W-:Y:S01]  /*1c760*/  F2FP.BF16.PACK_AB R160, R161, R160 ;  /* 0x000000a0a1a0723e */ /* 0x000fe200000010ff */
[----:B------:R-:W-:Y:S01]  /*1c770*/  SHFL.IDX PT, R23, R20, 0x3, 0x181f ;  /* 0x00781f0014177f89 */ /* 0x000fe200000e0000 */
[----:B------:R-:W-:Y:S02]  /*1c780*/  F2FP.BF16.PACK_AB R162, R163, R162 ;  /* 0x000000a2a3a2723e */ /* 0x000fe400000010ff */
[----:B------:R-:W-:Y:S01]  /*1c790*/  SHF.R.S32.HI R53, RZ, 0x1f, R8 ;  /* 0x0000001fff357819 */ /* 0x000fe20000011408 */
[----:B------:R-:W-:Y:S01]  /*1c7a0*/  SHFL.IDX PT, R49, R21, 0x6, 0x181f ;  /* 0x00d81f0015317f89 */ /* 0x000fe200000e0000 */
[----:B--2---:R-:W-:Y:S01]  /*1c7b0*/  IMAD.IADD R0, R0, 0x1, R16 ;  /* 0x0000000100007824 */ /* 0x004fe200078e0210 */
[----:B------:R-:W-:-:S02]  /*1c7c0*/  IADD3 R32, R22, 0x40, RZ ;  /* 0x0000004016207810 */ /* 0x000fc40007ffe0ff */
[----:B------:R-:W-:Y:S01]  /*1c7d0*/  SHFL.IDX PT, R52, R20, 0x4, 0x181f ;  /* 0x00981f0014347f89 */ /* 0x000fe200000e0000 */
[----:B------:R-:W-:-:S03]  /*1c7e0*/  IADD3 R44, R22, 0x50, RZ ;  /* 0x00000050162c7810 */ /* 0x000fc60007ffe0ff */
[----:B------:R-:W-:Y:S01]  /*1c7f0*/  STS [R0+0x80], R120 ;  /* 0x0000807800007388 */ /* 0x000fe20000000800 */
[----:B---3--:R-:W-:-:S03]  /*1c800*/  IMAD.IADD R5, R16, 0x1, R5 ;  /* 0x0000000110057824 */ /* 0x008fc600078e0205 */
[----:B------:R-:W-:Y:S04]  /*1c810*/  STS [R0+0x480], R122 ;  /* 0x0004807a00007388 */ /* 0x000fe80000000800 */
[----:B------:R-:W-:Y:S04]  /*1c820*/  STS [R5+0x80], R132 ;  /* 0x0000808405007388 */ /* 0x000fe80000000800 */
[----:B------:R-:W-:Y:S04]  /*1c830*/  STS [R5+0x480], R134 ;  /* 0x0004808605007388 */ /* 0x000fe80000000800 */
[----:B------:R-:W-:Y:S04]  /*1c840*/  STS [R0+0x2080], R124 ;  /* 0x0020807c00007388 */ /* 0x000fe80000000800 */
[----:B------:R2:W-:Y:S04]  /*1c850*/  STS [R0+0x2480], R126 ;  /* 0x0024807e00007388 */ /* 0x0005e80000000800 */
[----:B------:R-:W-:Y:S04]  /*1c860*/  STS [R5+0x2080], R128 ;  /* 0x0020808005007388 */ /* 0x000fe80000000800 */
[----:B------:R-:W-:Y:S04]  /*1c870*/  STS [R5+0x2480], R130 ;  /* 0x0024808205007388 */ /* 0x000fe80000000800 */
[----:B------:R-:W-:Y:S04]  /*1c880*/  STS [R9], R136 ;  /* 0x0000008809007388 */ /* 0x000fe80000000800 */
[----:B------:R-:W-:Y:S04]  /*1c890*/  STS [R9+0x400], R138 ;  /* 0x0004008a09007388 */ /* 0x000fe80000000800 */
[----:B------:R-:W-:Y:S04]  /*1c8a0*/  SHFL.IDX PT, R51, R20, 0x5, 0x181f ;  /* 0x00b81f0014337f89 */ /* 0x000fe800000e0000 */
[----:B------:R-:W-:Y:S01]  /*1c8b0*/  SHFL.IDX PT, R50, R20, 0x6, 0x181f ;  /* 0x00d81f0014327f89 */ /* 0x000fe200000e0000 */
[----:B--2---:R-:W-:Y:S01]  /*1c8c0*/  IMAD.IADD R0, R3, 0x1, R6 ;  /* 0x0000000103007824 */ /* 0x004fe200078e0206 */
[----:B------:R-:W-:-:S02]  /*1c8d0*/  IADD3 R3, R16, 0x400, R9 ;  /* 0x0000040010037810 */ /* 0x000fc40007ffe009 */
[----:B------:R-:W-:Y:S02]  /*1c8e0*/  SHFL.IDX PT, R6, R4, 0x2, 0x1c1f ;  /* 0x005c1f0004067f89 */ /* 0x000fe400000e0000 */
[----:B------:R-:W-:Y:S01]  /*1c8f0*/  LEA.HI.X R2, R2, c[0x0][0x454], R0, 0x2, P0 ;  /* 0x0001150002027a11 */ /* 0x000fe200000f1400 */
[C---:B------:R-:W-:Y:S01]  /*1c900*/  IMAD.IADD R0, R15.reuse, 0x1, R9 ;  /* 0x000000010f007824 */ /* 0x040fe200078e0209 */
[----:B------:R-:W-:Y:S01]  /*1c910*/  SHFL.IDX PT, R4, R4, 0x3, 0x1c1f ;  /* 0x007c1f0004047f89 */ /* 0x000fe200000e0000 */
[----:B------:R-:W-:Y:S02]  /*1c920*/  IMAD.IADD R14, R15, 0x1, R3 ;  /* 0x000000010f0e7824 */ /* 0x000fe400078e0203 */
[C---:B------:R-:W-:Y:S01]  /*1c930*/  IMAD.IADD R3, R16.reuse, 0x1, R9 ;  /* 0x0000000110037824 */ /* 0x040fe200078e0209 */
[----:B------:R-:W2:Y:S04]  /*1c940*/  SHFL.IDX PT, R13, R2, RZ, 0x1c1f ;  /* 0x001c1fff020d7589 */ /* 0x000ea800000e0000 */
[----:B------:R-:W3:Y:S04]  /*1c950*/  SHFL.IDX PT, R11, R2, 0x1, 0x1c1f ;  /* 0x003c1f00020b7f89 */ /* 0x000ee800000e0000 */
[----:B------:R-:W4:Y:S04]  /*1c960*/  SHFL.IDX PT, R7, R2, 0x2, 0x1c1f ;  /* 0x005c1f0002077f89 */ /* 0x000f2800000e0000 */
[----:B------:R1:W2:Y:S04]  /*1c970*/  SHFL.IDX PT, R5, R2, 0x3, 0x1c1f ;  /* 0x007c1f0002057f89 */ /* 0x0002a800000e0000 */
[----:B------:R-:W-:Y:S04]  /*1c980*/  STS [R0], R148 ;  /* 0x0000009400007388 */ /* 0x000fe80000000800 */
[----:B------:R-:W-:Y:S04]  /*1c990*/  STS [R0+0x400], R150 ;  /* 0x0004009600007388 */ /* 0x000fe80000000800 */
[----:B------:R-:W-:Y:S04]  /*1c9a0*/  STS [R9+0x2000], R140 ;  /* 0x0020008c09007388 */ /* 0x000fe80000000800 */
[----:B------:R-:W-:Y:S04]  /*1c9b0*/  STS [R9+0x2400], R142 ;  /* 0x0024008e09007388 */ /* 0x000fe80000000800 */
[----:B------:R-:W-:Y:S01]  /*1c9c0*/  STS [R0+0x2000], R144 ;  /* 0x0020009000007388 */ /* 0x000fe20000000800 */
[----:B-1----:R-:W-:-:S03]  /*1c9d0*/  IMAD.IADD R2, R16, 0x1, R0 ;  /* 0x0000000110027824 */ /* 0x002fc600078e0200 */
[----:B------:R1:W-:Y:S04]  /*1c9e0*/  STS [R0+0x2400], R146 ;  /* 0x0024009200007388 */ /* 0x0003e80000000800 */
[----:B------:R-:W-:Y:S04]  /*1c9f0*/  STS [R3], R152 ;  /* 0x0000009803007388 */ /* 0x000fe80000000800 */
[----:B------:R-:W-:Y:S04]  /*1ca00*/  STS [R3+0x400], R154 ;  /* 0x0004009a03007388 */ /* 0x000fe80000000800 */
[----:B------:R-:W-:Y:S04]  /*1ca10*/  STS [R2], R164 ;  /* 0x000000a402007388 */ /* 0x000fe80000000800 */
[----:B------:R-:W-:Y:S04]  /*1ca20*/  STS [R14], R166 ;  /* 0x000000a60e007388 */ /* 0x000fe80000000800 */
[----:B------:R-:W-:Y:S04]  /*1ca30*/  STS [R3+0x2000], R156 ;  /* 0x0020009c03007388 */ /* 0x000fe80000000800 */
[----:B------:R-:W-:Y:S01]  /*1ca40*/  STS [R3+0x2400], R158 ;  /* 0x0024009e03007388 */ /* 0x000fe20000000800 */
[----:B-1----:R-:W-:-:S03]  /*1ca50*/  IMAD.SHL.U32 R0, R18, 0x2, RZ ;  /* 0x0000000212007824 */ /* 0x002fc600078e00ff */
[----:B------:R1:W-:Y:S04]  /*1ca60*/  STS [R2+0x2000], R160 ;  /* 0x002000a002007388 */ /* 0x0003e80000000800 */
[----:B------:R-:W-:Y:S04]  /*1ca70*/  STS [R14+0x2000], R162 ;  /* 0x002000a20e007388 */ /* 0x000fe80000000800 */
[----:B------:R-:W-:Y:S06]  /*1ca80*/  BAR.SYNC.DEFER_BLOCKING 0x1, 0x80 ;  /* 0x0042000000007b1d */ /* 0x000fec0000010000 */
[----:B------:R-:W-:Y:S04]  /*1ca90*/  SHFL.IDX PT, R3, R21, 0x1, 0x181f ;  /* 0x00381f0015037f89 */ /* 0x000fe800000e0000 */
[----:B------:R-:W-:Y:S01]  /*1caa0*/  SHFL.IDX PT, R9, R21, 0x2, 0x181f ;  /* 0x00581f0015097f89 */ /* 0x000fe200000e0000 */
[----:B-1----:R-:W-:-:S03]  /*1cab0*/  IADD3 R2, R22, 0x10, RZ ;  /* 0x0000001016027810 */ /* 0x002fc60007ffe0ff */
[----:B--2---:R-:W-:Y:S01]  /*1cac0*/  @!P6 ST.E [R12.64], R25 ;  /* 0x000000190c00e985 */ /* 0x004fe2000c101930 */
[----:B------:R-:W-:-:S03]  /*1cad0*/  ISETP.GE.AND P6, PT, R8, c[0x0][0x3c8], PT ;  /* 0x0000f20008007a0c */ /* 0x000fc60003fc6270 */
[----:B---3--:R-:W-:Y:S01]  /*1cae0*/  @!P5 ST.E [R10.64], R26 ;  /* 0x0000001a0a00d985 */ /* 0x008fe2000c101930 */
[-C--:B------:R-:W-:Y:S02]  /*1caf0*/  ISETP.GE.OR P2, PT, R2, R54.reuse, P6 ;  /* 0x000000360200720c */ /* 0x080fe40003746670 */
[----:B------:R-:W-:Y:S01]  /*1cb00*/  IADD3 R2, R22, 0x20, RZ ;  /* 0x0000002016027810 */ /* 0x000fe20007ffe0ff */
[----:B----4-:R-:W-:Y:S03]  /*1cb10*/  @!P4 ST.E [R6.64], R27 ;  /* 0x0000001b0600c985 */ /* 0x010fe6000c101930 */
[----:B------:R-:W-:Y:S01]  /*1cb20*/  ISETP.GE.OR P1, PT, R2, R54, P6 ;  /* 0x000000360200720c */ /* 0x000fe20003726670 */
[----:B------:R-:W1:Y:S01]  /*1cb30*/  SHFL.IDX PT, R6, R21, RZ, 0x181f ;  /* 0x00181fff15067589 */ /* 0x000e6200000e0000 */
[----:B------:R-:W-:-:S03]  /*1cb40*/  IADD3 R2, R22, 0x30, RZ ;  /* 0x0000003016027810 */ /* 0x000fc60007ffe0ff */
[----:B------:R-:W2:Y:S01]  /*1cb50*/  SHFL.IDX PT, R7, R20, RZ, 0x181f ;  /* 0x00181fff14077589 */ /* 0x000ea200000e0000 */
[----:B------:R-:W-:-:S03]  /*1cb60*/  ISETP.GE.OR P0, PT, R2, R54, P6 ;  /* 0x000000360200720c */ /* 0x000fc60003706670 */
[----:B------:R3:W-:Y:S01]  /*1cb70*/  @!P3 ST.E [R4.64], R28 ;  /* 0x0000001c0400b985 */ /* 0x0007e2000c101930 */
[----:B------:R-:W-:-:S03]  /*1cb80*/  ISETP.GE.OR P3, PT, R22, R54, P6 ;  /* 0x000000361600720c */ /* 0x000fc60003766670 */
[----:B------:R-:W-:Y:S04]  /*1cb90*/  LDS.128 R24, [R0+0x80] ;  /* 0x0000800000187984 */ /* 0x000fe80000000c00 */
[----:B------:R-:W4:Y:S04]  /*1cba0*/  SHFL.IDX PT, R5, R20, 0x1, 0x181f ;  /* 0x00381f0014057f89 */ /* 0x000f2800000e0000 */
[----:B------:R-:W4:Y:S04]  /*1cbb0*/  SHFL.IDX PT, R11, R20, 0x2, 0x181f ;  /* 0x00581f00140b7f89 */ /* 0x000f2800000e0000 */
[----:B------:R-:W4:Y:S01]  /*1cbc0*/  SHFL.IDX PT, R10, R21, 0x3, 0x181f ;  /* 0x00781f00150a7f89 */ /* 0x000f2200000e0000 */
[----:B-1----:R-:W-:-:S03]  /*1cbd0*/  @!P3 LEA R6, P5, R8, R6, 0x1 ;  /* 0x000000060806b211 */ /* 0x002fc600078a08ff */
[----:B------:R-:W1:Y:S01]  /*1cbe0*/  LDS.128 R16, [R0+0x880] ;  /* 0x0008800000107984 */ /* 0x000e620000000c00 */
[----:B--2---:R-:W-:Y:S02]  /*1cbf0*/  @!P3 LEA.HI.X R7, R8, R7, R53, 0x1, P5 ;  /* 0x000000070807b211 */ /* 0x004fe400028f0c35 */
[----:B------:R-:W-:Y:S01]  /*1cc00*/  ISETP.GE.OR P5, PT, R32, R54, P6 ;  /* 0x000000362000720c */ /* 0x000fe200037a6670 */
[----:B------:R-:W2:Y:S01]  /*1cc10*/  LDS.128 R12, [R0+0x1080] ;  /* 0x00108000000c7984 */ /* 0x000ea20000000c00 */
[----:B---3--:R-:W-:-:S03]  /*1cc20*/  @!P2 LEA R4, P4, R8, R3, 0x1 ;  /* 0x000000030804a211 */ /* 0x008fc600078808ff */
[----:B------:R-:W3:Y:S04]  /*1cc30*/  LDS.128 R28, [R0+0x1880] ;  /* 0x00188000001c7984 */ /* 0x000ee80000000c00 */
[----:B------:R-:W-:Y:S01]  /*1cc40*/  LDS.128 R32, [R0+0x2080] ;  /* 0x0020800000207984 */ /* 0x000fe20000000c00 */
[C-C-:B----4-:R-:W-:Y:S02]  /*1cc50*/  @!P2 LEA.HI.X R5, R8.reuse, R5, R53.reuse, 0x1, P4 ;  /* 0x000000050805a211 */ /* 0x150fe400020f0c35 */
[C---:B------:R-:W-:Y:S01]  /*1cc60*/  @!P1 LEA R2, P4, R8.reuse, R9, 0x1 ;  /* 0x0000000908029211 */ /* 0x040fe200078808ff */
[----:B------:R-:W-:Y:S03]  /*1cc70*/  LDS.128 R36, [R0+0x2880] ;  /* 0x0028800000247984 */ /* 0x000fe60000000c00 */
[C---:B------:R-:W-:Y:S01]  /*1cc80*/  @!P1 LEA.HI.X R3, R8.reuse, R11, R53, 0x1, P4 ;  /* 0x0000000b08039211 */ /* 0x040fe200020f0c35 */
[----:B------:R-:W-:Y:S01]  /*1cc90*/  LDS.128 R40, [R0+0x3080] ;  /* 0x0030800000287984 */ /* 0x000fe20000000c00 */
[----:B------:R-:W-:-:S03]  /*1cca0*/  @!P0 LEA R10, P4, R8, R10, 0x1 ;  /* 0x0000000a080a8211 */ /* 0x000fc600078808ff */
[----:B------:R-:W4:Y:S01]  /*1ccb0*/  SHFL.IDX PT, R9, R21, 0x5, 0x181f ;  /* 0x00b81f0015097f89 */ /* 0x000f2200000e0000 */
[----:B------:R-:W-:Y:S02]  /*1ccc0*/  @!P0 LEA.HI.X R11, R8, R23, R53, 0x1, P4 ;  /* 0x00000017080b8211 */ /* 0x000fe400020f0c35 */
[----:B------:R-:W-:Y:S02]  /*1ccd0*/  IADD3 R23, R22, 0x60, RZ ;  /* 0x0000006016177810 */ /* 0x000fe40007ffe0ff */
[-C--:B------:R-:W-:Y:S02]  /*1cce0*/  ISETP.GE.OR P4, PT, R44, R54.reuse, P6 ;  /* 0x000000362c00720c */ /* 0x080fe40003786670 */
[----:B------:R4:W4:Y:S04]  /*1ccf0*/  LDS.128 R44, [R0+0x3880] ;  /* 0x00388000002c7984 */ /* 0x0009280000000c00 */
[----:B------:R4:W-:Y:S01]  /*1cd00*/  @!P3 ST.E.128 [R6.64], R24 ;  /* 0x000000180600b985 */ /* 0x0009e2000c101d30 */
[----:B------:R-:W-:-:S03]  /*1cd10*/  ISETP.GE.OR P3, PT, R23, R54, P6 ;  /* 0x000000361700720c */ /* 0x000fc60003766670 */
[----:B-1----:R1:W-:Y:S04]  /*1cd20*/  @!P2 ST.E.128 [R4.64], R16 ;  /* 0x000000100400a985 */ /* 0x0023e8000c101d30 */
[----:B--2---:R2:W-:Y:S04]  /*1cd30*/  @!P1 ST.E.128 [R2.64], R12 ;  /* 0x0000000c02009985 */ /* 0x0045e8000c101d30 */
[----:B---3--:R3:W-:Y:S01]  /*1cd40*/  @!P0 ST.E.128 [R10.64], R28 ;  /* 0x0000001c0a008985 */ /* 0x0087e2000c101d30 */
[----:B----4-:R-:W-:-:S04]  /*1cd50*/  IADD3 R0, R22, 0x70, RZ ;  /* 0x0000007016007810 */ /* 0x010fc80007ffe0ff */
[----:B------:R-:W-:Y:S02]  /*1cd60*/  ISETP.GE.OR P6, PT, R0, R54, P6 ;  /* 0x000000360000720c */ /* 0x000fe400037c6670 */
[----:B------:R-:W-:-:S04]  /*1cd70*/  @!P5 LEA R6, P2, R8, R48, 0x1 ;  /* 0x000000300806d211 */ /* 0x000fc800078408ff */
[C-C-:B------:R-:W-:Y:S02]  /*1cd80*/  @!P5 LEA.HI.X R7, R8.reuse, R52, R53.reuse, 0x1, P2 ;  /* 0x000000340807d211 */ /* 0x140fe400010f0c35 */
[C---:B-1----:R-:W-:Y:S02]  /*1cd90*/  @!P4 LEA R4, P1, R8.reuse, R9, 0x1 ;  /* 0x000000090804c211 */ /* 0x042fe400078208ff */
[C---:B--2---:R-:W-:Y:S01]  /*1cda0*/  @!P3 LEA R2, P0, R8.reuse, R49, 0x1 ;  /* 0x000000310802b211 */ /* 0x044fe200078008ff */
[----:B------:R3:W-:Y:S01]  /*1cdb0*/  @!P5 ST.E.128 [R6.64], R32 ;  /* 0x000000200600d985 */ /* 0x0007e2000c101d30 */
[C-C-:B------:R-:W-:Y:S02]  /*1cdc0*/  @!P4 LEA.HI.X R5, R8.reuse, R51, R53.reuse, 0x1, P1 ;  /* 0x000000330805c211 */ /* 0x140fe400008f0c35 */
[----:B------:R-:W-:Y:S01]  /*1cdd0*/  @!P3 LEA.HI.X R3, R8, R50, R53, 0x1, P0 ;  /* 0x000000320803b211 */ /* 0x000fe200000f0c35 */
[----:B------:R3:W1:Y:S04]  /*1cde0*/  SHFL.IDX PT, R6, R21, 0x7, 0x181f ;  /* 0x00f81f0015067f89 */ /* 0x00066800000e0000 */
[----:B------:R3:W-:Y:S04]  /*1cdf0*/  @!P4 ST.E.128 [R4.64], R36 ;  /* 0x000000240400c985 */ /* 0x0007e8000c101d30 */
[----:B------:R3:W2:Y:S04]  /*1ce00*/  SHFL.IDX PT, R4, R20, 0x7, 0x181f ;  /* 0x00f81f0014047f89 */ /* 0x0006a800000e0000 */
[----:B------:R3:W-:Y:S01]  /*1ce10*/  @!P3 ST.E.128 [R2.64], R40 ;  /* 0x000000280200b985 */ /* 0x0007e2000c101d30 */
[----:B------:R-:W-:Y:S05]  /*1ce20*/  @P6 EXIT ;  /* 0x000000000000694d */ /* 0x000fea0003800000 */
[----:B-1-3--:R-:W-:-:S04]  /*1ce30*/  LEA R2, P0, R8, R6, 0x1 ;  /* 0x0000000608027211 */ /* 0x00afc800078008ff */
[----:B--2---:R-:W-:-:S05]  /*1ce40*/  LEA.HI.X R3, R8, R4, R53, 0x1, P0 ;  /* 0x0000000408037211 */ /* 0x004fca00000f0c35 */
[----:B------:R-:W-:Y:S01]  /*1ce50*/  ST.E.128 [R2.64], R44 ;  /* 0x0000002c02007985 */ /* 0x000fe2000c101d30 */
[----:B------:R-:W-:Y:S05]  /*1ce60*/  EXIT ;  /* 0x000000000000794d */ /* 0x000fea0003800000 */
.L_x_216:
[----:B------:R-:W2:Y:S01]  /*1ce70*/  S2R R8, SR_TID.X ;  /* 0x0000000000087919 */ /* 0x000ea20000002100 */
[----:B------:R-:W-:Y:S03]  /*1ce80*/  BSSY B0, `(.L_x_217) ;  /* 0x0000028000007945 */ /* 0x000fe60003800000 */
[----:B------:R-:W3:Y:S01]  /*1ce90*/  S2R R10, SR_CTAID.Z ;  /* 0x00000000000a7919 */ /* 0x000ee20000002700 */
[----:B--2---:R-:W-:Y:S02]  /*1cea0*/  ISETP.GT.AND P0, PT, R8, 0x7f, PT ;  /* 0x0000007f0800780c */ /* 0x004fe40003f04270 */
[----:B---3--:R-:W-:-:S11]  /*1ceb0*/  SHF.R.S32.HI R11, RZ, 0x1f, R10 ;  /* 0x0000001fff0b7819 */ /* 0x008fd6000001140a */
[----:B------:R-:W-:Y:S05]  /*1cec0*/  @P0 BRA `(.L_x_218) ;  /* 0x0000023000000947 */ /* 0x000fea0003800000 */
[----:B------:R-:W2:Y:S01]  /*1ced0*/  S2R R5, SR_CTAID.X ;  /* 0x0000000000057919 */ /* 0x000ea20000002500 */
[----:B------:R-:W-:-:S05]  /*1cee0*/  MOV R2, c[0x0][0x4e8] ;  /* 0x00013a0000027a02 */ /* 0x000fca0000000f00 */
[----:B------:R-:W-:Y:S01]  /*1cef0*/  IMAD R0, R2, c[0x0][0x388], RZ ;  /* 0x0000e20002007a24 */ /* 0x000fe200078e02ff */
[----:B--2---:R-:W-:-:S04]  /*1cf00*/  LEA R5, R5, R8, 0x7 ;  /* 0x0000000805057211 */ /* 0x004fc800078e38ff */
[----:B------:R-:W-:-:S13]  /*1cf10*/  ISETP.GE.AND P0, PT, R5, R0, PT ;  /* 0x000000000500720c */ /* 0x000fda0003f06270 */
[----:B------:R-:W-:Y:S05]  /*1cf20*/  @P0 BRA `(.L_x_218) ;  /* 0x000001d000000947 */ /* 0x000fea0003800000 */
[----:B------:R-:W-:Y:S01]  /*1cf30*/  ISETP.NE.AND P0, PT, R2, 0x1, PT ;  /* 0x000000010200780c */ /* 0x000fe20003f05270 */
[----:B------:R-:W-:Y:S01]  /*1cf40*/  ULDC.64 UR4, c[0x0][0x490] ;  /* 0x0001240000047ab9 */ /* 0x000fe20000000a00 */
[----:B------:R-:W-:Y:S01]  /*1cf50*/  MOV R0, R5 ;  /* 0x0000000500007202 */ /* 0x000fe20000000f00 */
[----:B------:R-:W-:Y:S01]  /*1cf60*/  UIMAD UR7, UR6, UR4, URZ ;  /* 0x00000004060772a4 */ /* 0x000fe2000f8e023f */
[----:B------:R-:W-:Y:S01]  /*1cf70*/  IMAD R6, R11, c[0x0][0x498], RZ ;  /* 0x000126000b067a24 */ /* 0x000fe200078e02ff */
[----:B------:R-:W-:Y:S02]  /*1cf80*/  UIMAD.WIDE.U32 UR8, UR11, UR4, URZ ;  /* 0x000000040b0872a5 */ /* 0x000fe4000f8e003f */
[----:B------:R-:W-:Y:S01]  /*1cf90*/  UIMAD UR4, UR11, UR5, UR7 ;  /* 0x000000050b0472a4 */ /* 0x000fe2000f8e0207 */
[----:B------:R-:W-:-:S03]  /*1cfa0*/  IMAD R6, R10, c[0x0][0x49c], R6 ;  /* 0x000127000a067a24 */ /* 0x000fc600078e0206 */
[----:B------:R-:W-:Y:S01]  /*1cfb0*/  UIADD3 UR4, UR9, UR4, URZ ;  /* 0x0000000409047290 */ /* 0x000fe2000fffe03f */
[----:B------:R-:W-:Y:S01]  /*1cfc0*/  MOV R3, UR9 ;  /* 0x0000000900037c02 */ /* 0x000fe20008000f00 */
[----:B------:R-:W-:-:S04]  /*1cfd0*/  @P0 IMAD.HI.U32 R2, R5, c[0x0][0x4ec], RZ ;  /* 0x00013b0005020a27 */ /* 0x000fc800078e00ff */
[----:B------:R-:W-:Y:S01]  /*1cfe0*/  IMAD.U32 R3, RZ, RZ, UR4 ;  /* 0x00000004ff037e24 */ /* 0x000fe2000f8e00ff */
[----:B------:R-:W-:Y:S01]  /*1cff0*/  @P0 SHF.R.U32.HI R0, RZ, c[0x0][0x4f0], R2 ;  /* 0x00013c00ff000a19 */ /* 0x000fe20000011602 */
[----:B------:R-:W-:-:S03]  /*1d000*/  IMAD.U32 R2, RZ, RZ, UR8 ;  /* 0x00000008ff027e24 */ /* 0x000fc6000f8e00ff */
[----:B------:R-:W-:Y:S01]  /*1d010*/  IADD3 R4, -R0, RZ, RZ ;  /* 0x000000ff00047210 */ /* 0x000fe20007ffe1ff */
[----:B------:R-:W-:Y:S01]  /*1d020*/  IMAD.WIDE.U32 R2, R10, c[0x0][0x498], R2 ;  /* 0x000126000a027a25 */ /* 0x000fe200078e0002 */
[----:B------:R-:W-:-:S03]  /*1d030*/  SHF.R.S32.HI R7, RZ, 0x1f, R0 ;  /* 0x0000001fff077819 */ /* 0x000fc60000011400 */
[----:B------:R-:W-:Y:S01]  /*1d040*/  IMAD R4, R4, c[0x0][0x4e8], R5 ;  /* 0x00013a0004047a24 */ /* 0x000fe200078e0205 */
[----:B------:R-:W-:-:S04]  /*1d050*/  IADD3 R2, P0, R0, R2, RZ ;  /* 0x0000000200027210 */ /* 0x000fc80007f1e0ff */
[----:B------:R-:W-:Y:S02]  /*1d060*/  SHF.R.S32.HI R5, RZ, 0x1f, R4 ;  /* 0x0000001fff057819 */ /* 0x000fe40000011404 */
[----:B------:R-:W-:-:S03]  /*1d070*/  IADD3.X R3, R7, R3, R6, P0, !PT ;  /* 0x0000000307037210 */ /* 0x000fc600007fe406 */
        /* <DEDUP_REMOVED lines=8> */
.L_x_218:
[----:B------:R-:W-:Y:S05]  /*1d100*/  BSYNC B0 ;  /* 0x0000000000007941 */ /* 0x000fea0003800000 */
.L_x_217:
[----:B------:R-:W3:Y:S01]  /*1d110*/  S2R R12, SR_CTAID.X ;  /* 0x00000000000c7919 */ /* 0x000ee20000002500 */
[----:B--2---:R-:W-:Y:S01]  /*1d120*/  SHF.R.S32.HI R0, RZ, 0x1f, R8 ;  /* 0x0000001fff007819 */ /* 0x004fe20000011408 */
[----:B------:R-:W-:Y:S01]  /*1d130*/  IMAD.MOV.U32 R19, RZ, RZ, c[0x0][0x4e8] ;  /* 0x00013a00ff137624 */ /* 0x000fe200078e00ff */
[----:B------:R-:W-:Y:S01]  /*1d140*/  ULDC.64 UR4, c[0x0][0x3e8] ;  /* 0x0000fa0000047ab9 */ /* 0x000fe20000000a00 */
[----:B------:R-:W-:Y:S01]  /*1d150*/  IMAD R7, R11, c[0x0][0x3f0], RZ ;  /* 0x0000fc000b077a24 */ /* 0x000fe200078e02ff */
[----:B------:R-:W-:Y:S01]  /*1d160*/  LEA.HI R0, R0, R8, RZ, 0x3 ;  /* 0x0000000800007211 */ /* 0x000fe200078f18ff */
[----:B------:R-:W-:Y:S01]  /*1d170*/  UIMAD UR7, UR6, UR4, URZ ;  /* 0x00000004060772a4 */ /* 0x000fe2000f8e023f */
[----:B------:R-:W-:Y:S01]  /*1d180*/  ISETP.NE.AND P0, PT, R19, 0x1, PT ;  /* 0x000000011300780c */ /* 0x000fe20003f05270 */
[----:B------:R-:W-:Y:S01]  /*1d190*/  UIMAD.WIDE.U32 UR8, UR11, UR4, URZ ;  /* 0x000000040b0872a5 */ /* 0x000fe2000f8e003f */
[----:B------:R-:W-:Y:S01]  /*1d1a0*/  LOP3.LUT R2, R0, 0xfffffff8, RZ, 0xc0, !PT ;  /* 0xfffffff800027812 */ /* 0x000fe200078ec0ff */
[----:B------:R-:W-:Y:S01]  /*1d1b0*/  UIMAD UR4, UR11, UR5, UR7 ;  /* 0x000000050b0472a4 */ /* 0x000fe2000f8e0207 */
[----:B------:R-:W-:Y:S01]  /*1d1c0*/  SHF.R.S32.HI R9, RZ, 0x3, R0 ;  /* 0x00000003ff097819 */ /* 0x000fe20000011400 */
[----:B------:R-:W-:-:S02]  /*1d1d0*/  IMAD R7, R10, c[0x0][0x3f4], R7 ;  /* 0x0000fd000a077a24 */ /* 0x000fc400078e0207 */
[----:B------:R-:W-:Y:S01]  /*1d1e0*/  IMAD.IADD R8, R8, 0x1, -R2 ;  /* 0x0000000108087824 */ /* 0x000fe200078e0a02 */
[----:B------:R-:W-:Y:S01]  /*1d1f0*/  UIADD3 UR4, UR9, UR4, URZ ;  /* 0x0000000409047290 */ /* 0x000fe2000fffe03f */
[----:B------:R-:W-:Y:S02]  /*1d200*/  IMAD.U32 R3, RZ, RZ, UR9 ;  /* 0x00000009ff037e24 */ /* 0x000fe4000f8e00ff */
[----:B------:R-:W-:Y:S02]  /*1d210*/  IMAD R0, R8, 0x10, R9 ;  /* 0x0000001008007824 */ /* 0x000fe400078e0209 */
[----:B------:R-:W-:Y:S02]  /*1d220*/  IMAD.U32 R2, RZ, RZ, UR8 ;  /* 0x00000008ff027e24 */ /* 0x000fe4000f8e00ff */
[----:B------:R-:W-:Y:S02]  /*1d230*/  IMAD.U32 R3, RZ, RZ, UR4 ;  /* 0x00000004ff037e24 */ /* 0x000fe4000f8e00ff */
[----:B---3--:R-:W-:-:S02]  /*1d240*/  IMAD R4, R12, 0x80, R0 ;  /* 0x000000800c047824 */ /* 0x008fc400078e0200 */
[----:B------:R-:W-:-:S04]  /*1d250*/  IMAD.WIDE.U32 R2, R10, c[0x0][0x3f0], R2 ;  /* 0x0000fc000a027a25 */ /* 0x000fc800078e0002 */
[----:B------:R-:W-:-:S04]  /*1d260*/  @P0 IMAD.HI.U32 R5, R4, c[0x0][0x4ec], RZ ;  /* 0x00013b0004050a27 */ /* 0x000fc800078e00ff */
[----:B------:R-:W-:Y:S01]  /*1d270*/  IMAD.MOV.U32 R0, RZ, RZ, R4 ;  /* 0x000000ffff007224 */ /* 0x000fe200078e0004 */
[----:B------:R-:W-:Y:S01]  /*1d280*/  @P0 SHF.R.U32.HI R0, RZ, c[0x0][0x4f0], R5 ;  /* 0x00013c00ff000a19 */ /* 0x000fe20000011605 */
[----:B------:R-:W-:Y:S02]  /*1d290*/  IMAD.IADD R3, R3, 0x1, R7 ;  /* 0x0000000103037824 */ /* 0x000fe400078e0207 */
[----:B------:R-:W-:Y:S01]  /*1d2a0*/  IMAD R19, R19, c[0x0][0x388], RZ ;  /* 0x0000e20013137a24 */ /* 0x000fe200078e02ff */
[--C-:B------:R-:W-:Y:S01]  /*1d2b0*/  SHF.R.S32.HI R6, RZ, 0x1f, R0.reuse ;  /* 0x0000001fff067819 */ /* 0x100fe20000011400 */
[----:B------:R-:W-:Y:S02]  /*1d2c0*/  IMAD.MOV R5, RZ, RZ, -R0 ;  /* 0x000000ffff057224 */ /* 0x000fe400078e0a00 */
[----:B------:R-:W-:-:S04]  /*1d2d0*/  IMAD.WIDE.U32 R2, R0, c[0x0][0x3e0], R2 ;  /* 0x0000f80000027a25 */ /* 0x000fc800078e0002 */
[----:B------:R-:W-:Y:S02]  /*1d2e0*/  IMAD R5, R5, c[0x0][0x4e8], R4 ;  /* 0x00013a0005057a24 */ /* 0x000fe400078e0204 */
[----:B------:R-:W-:-:S03]  /*1d2f0*/  IMAD R6, R6, c[0x0][0x3e0], RZ ;  /* 0x0000f80006067a24 */ /* 0x000fc600078e02ff */
[----:B------:R-:W-:Y:S01]  /*1d300*/  SHF.R.S32.HI R4, RZ, 0x1f, R5 ;  /* 0x0000001fff047819 */ /* 0x000fe20000011405 */
[----:B------:R-:W-:-:S04]  /*1d310*/  IMAD R0, R0, c[0x0][0x3e4], R6 ;  /* 0x0000f90000007a24 */ /* 0x000fc800078e0206 */
[----:B------:R-:W-:Y:S02]  /*1d320*/  IMAD.IADD R3, R3, 0x1, R0 ;  /* 0x0000000103037824 */ /* 0x000fe400078e0200 */
[----:B------:R-:W-:Y:S02]  /*1d330*/  IMAD R0, R4, c[0x0][0x3d8], RZ ;  /* 0x0000f60004007a24 */ /* 0x000fe400078e02ff */
[----:B------:R-:W-:-:S04]  /*1d340*/  IMAD.WIDE.U32 R2, R5, c[0x0][0x3d8], R2 ;  /* 0x0000f60005027a25 */ /* 0x000fc800078e0002 */
[----:B------:R-:W-:Y:S01]  /*1d350*/  IMAD R0, R5, c[0x0][0x3dc], R0 ;  /* 0x0000f70005007a24 */ /* 0x000fe200078e0200 */
[----:B------:R-:W-:-:S03]  /*1d360*/  LEA R4, P0, R2, c[0x0][0x380], 0x1 ;  /* 0x0000e00002047a11 */ /* 0x000fc600078008ff */
[----:B------:R-:W-:Y:S02]  /*1d370*/  IMAD.IADD R3, R3, 0x1, R0 ;  /* 0x0000000103037824 */ /* 0x000fe400078e0200 */
[----:B------:R-:W2:Y:S01]  /*1d380*/  SHFL.IDX PT, R6, R4, RZ, 0x181f ;  /* 0x00181fff04067589 */ /* 0x000ea200000e0000 */
[----:B------:R-:W-:Y:S02]  /*1d390*/  IMAD.SHL.U32 R0, R8, 0x8, RZ ;  /* 0x0000000808007824 */ /* 0x000fe400078e00ff */
[----:B------:R-:W-:Y:S01]  /*1d3a0*/  LEA.HI.X R3, R2, c[0x0][0x384], R3, 0x1, P0 ;  /* 0x0000e10002037a11 */ /* 0x000fe200000f0c03 */
[----:B------:R-:W-:Y:S01]  /*1d3b0*/  IMAD R2, R12, 0x80, R9 ;  /* 0x000000800c027824 */ /* 0x000fe200078e0209 */
[----:B------:R-:W-:Y:S01]  /*1d3c0*/  SHFL.IDX PT, R5, R4, 0x1, 0x181f ;  /* 0x00381f0004057f89 */ /* 0x000fe200000e0000 */
[----:B------:R-:W-:Y:S02]  /*1d3d0*/  ISETP.GE.AND P5, PT, R0, c[0x0][0x3c8], PT ;  /* 0x0000f20000007a0c */ /* 0x000fe40003fa6270 */
[----:B------:R-:W-:Y:S01]  /*1d3e0*/  SHF.R.S32.HI R18, RZ, 0x1f, R0 ;  /* 0x0000001fff127819 */ /* 0x000fe20000011400 */
[----:B------:R-:W3:Y:S01]  /*1d3f0*/  SHFL.IDX PT, R7, R3, RZ, 0x181f ;  /* 0x00181fff03077589 */ /* 0x000ee200000e0000 */
[----:B------:R-:W-:-:S02]  /*1d400*/  ISETP.GE.OR P1, PT, R2, R19, P5 ;  /* 0x000000130200720c */ /* 0x000fc40002f26670 */
[C---:B------:R-:W-:Y:S01]  /*1d410*/  IADD3 R8, R2.reuse, 0x10, RZ ;  /* 0x0000001002087810 */ /* 0x040fe20007ffe0ff */
[----:B------:R-:W4:Y:S01]  /*1d420*/  SHFL.IDX PT, R9, R3, 0x1, 0x181f ;  /* 0x00381f0003097f89 */ /* 0x000f2200000e0000 */
[----:B------:R-:W-:Y:S02]  /*1d430*/  IADD3 R14, R2, 0x20, RZ ;  /* 0x00000020020e7810 */ /* 0x000fe40007ffe0ff */
[-C--:B------:R-:W-:Y:S01]  /*1d440*/  ISETP.GE.OR P0, PT, R8, R19.reuse, P5 ;  /* 0x000000130800720c */ /* 0x080fe20002f06670 */
[----:B------:R-:W-:Y:S01]  /*1d450*/  SHFL.IDX PT, R12, R3, 0x2, 0x181f ;  /* 0x00581f00030c7f89 */ /* 0x000fe200000e0000 */
[C---:B------:R-:W-:Y:S02]  /*1d460*/  IADD3 R10, R2.reuse, 0x40, RZ ;  /* 0x00000040020a7810 */ /* 0x040fe40007ffe0ff */
[----:B------:R-:W-:Y:S01]  /*1d470*/  IADD3 R13, R2, 0x30, RZ ;  /* 0x00000030020d7810 */ /* 0x000fe20007ffe0ff */
[----:B------:R-:W1:Y:S01]  /*1d480*/  SHFL.IDX PT, R8, R4, 0x2, 0x181f ;  /* 0x00581f0004087f89 */ /* 0x000e6200000e0000 */
[----:B------:R-:W-:-:S02]  /*1d490*/  ISETP.GE.OR P4, PT, R14, R19, P5 ;  /* 0x000000130e00720c */ /* 0x000fc40002f86670 */
[----:B--2---:R-:W-:Y:S01]  /*1d4a0*/  @!P1 LEA R6, P2, R0, R6, 0x1 ;  /* 0x0000000600069211 */ /* 0x004fe200078408ff */
[----:B------:R-:W-:Y:S01]  /*1d4b0*/  SHFL.IDX PT, R11, R4, 0x3, 0x181f ;  /* 0x00781f00040b7f89 */ /* 0x000fe200000e0000 */
[----:B------:R-:W-:-:S03]  /*1d4c0*/  ISETP.GE.OR P3, PT, R13, R19, P5 ;  /* 0x000000130d00720c */ /* 0x000fc60002f66670 */
[----:B------:R-:W-:Y:S01]  /*1d4d0*/  SHFL.IDX PT, R14, R3, 0x3, 0x181f ;  /* 0x00781f00030e7f89 */ /* 0x000fe200000e0000 */
[----:B---3--:R-:W-:-:S03]  /*1d4e0*/  @!P1 LEA.HI.X R7, R0, R7, R18, 0x1, P2 ;  /* 0x0000000700079211 */ /* 0x008fc600010f0c12 */
[----:B------:R-:W-:Y:S01]  /*1d4f0*/  SHFL.IDX PT, R13, R4, 0x5, 0x181f ;  /* 0x00b81f00040d7f89 */ /* 0x000fe200000e0000 */
[----:B------:R-:W-:-:S03]  /*1d500*/  ISETP.GE.OR P2, PT, R10, R19, P5 ;  /* 0x000000130a00720c */ /* 0x000fc60002f46670 */
[----:B------:R2:W-:Y:S04]  /*1d510*/  @!P1 ST.E.128 [R6.64], RZ ;  /* 0x000000ff06009985 */ /* 0x0005e8000c101d30 */
[----:B------:R-:W3:Y:S04]  /*1d520*/  SHFL.IDX PT, R10, R4, 0x4, 0x181f ;  /* 0x00981f00040a7f89 */ /* 0x000ee800000e0000 */
[----:B------:R-:W1:Y:S04]  /*1d530*/  SHFL.IDX PT, R17, R3, 0x4, 0x181f ;  /* 0x00981f0003117f89 */ /* 0x000e6800000e0000 */
[----:B------:R-:W1:Y:S04]  /*1d540*/  SHFL.IDX PT, R16, R3, 0x5, 0x181f ;  /* 0x00b81f0003107f89 */ /* 0x000e6800000e0000 */
[----:B------:R-:W-:Y:S04]  /*1d550*/  SHFL.IDX PT, R15, R3, 0x6, 0x181f ;  /* 0x00d81f00030f7f89 */ /* 0x000fe800000e0000 */
[----:B------:R-:W-:Y:S01]  /*1d560*/  SHFL.IDX PT, R3, R3, 0x7, 0x181f ;  /* 0x00f81f0003037f89 */ /* 0x000fe200000e0000 */
[----:B--2---:R-:W-:-:S02]  /*1d570*/  @!P0 LEA R6, P6, R0, R5, 0x1 ;  /* 0x0000000500068211 */ /* 0x004fc400078c08ff */
[----:B------:R-:W-:Y:S01]  /*1d580*/  IADD3 R7, R2, 0x50, RZ ;  /* 0x0000005002077810 */ /* 0x000fe20007ffe0ff */
[----:B------:R-:W2:Y:S03]  /*1d590*/  SHFL.IDX PT, R5, R4, 0x6, 0x181f ;  /* 0x00d81f0004057f89 */ /* 0x000ea600000e0000 */
[----:B------:R-:W-:Y:S01]  /*1d5a0*/  ISETP.GE.OR P1, PT, R7, R19, P5 ;  /* 0x000000130700720c */ /* 0x000fe20002f26670 */
[----:B------:R-:W2:Y:S01]  /*1d5b0*/  SHFL.IDX PT, R4, R4, 0x7, 0x181f ;  /* 0x00f81f0004047f89 */ /* 0x000ea200000e0000 */
[----:B----4-:R-:W-:Y:S02]  /*1d5c0*/  @!P0 LEA.HI.X R7, R0, R9, R18, 0x1, P6 ;  /* 0x0000000900078211 */ /* 0x010fe400030f0c12 */
[----:B------:R-:W-:Y:S02]  /*1d5d0*/  IADD3 R9, R2, 0x60, RZ ;  /* 0x0000006002097810 */ /* 0x000fe40007ffe0ff */
[----:B-1----:R-:W-:Y:S01]  /*1d5e0*/  @!P4 LEA R8, P6, R0, R8, 0x1 ;  /* 0x000000080008c211 */ /* 0x002fe200078c08ff */
[----:B------:R1:W-:Y:S01]  /*1d5f0*/  @!P0 ST.E.128 [R6.64], RZ ;  /* 0x000000ff06008985 */ /* 0x0003e2000c101d30 */
[----:B------:R-:W-:-:S02]  /*1d600*/  ISETP.GE.OR P0, PT, R9, R19, P5 ;  /* 0x000000130900720c */ /* 0x000fc40002f06670 */
[----:B------:R-:W-:Y:S02]  /*1d610*/  @!P4 LEA.HI.X R9, R0, R12, R18, 0x1, P6 ;  /* 0x0000000c0009c211 */ /* 0x000fe400030f0c12 */
[----:B------:R-:W-:-:S03]  /*1d620*/  IADD3 R2, R2, 0x70, RZ ;  /* 0x0000007002027810 */ /* 0x000fc60007ffe0ff */
[----:B------:R4:W-:Y:S01]  /*1d630*/  @!P4 ST.E.128 [R8.64], RZ ;  /* 0x000000ff0800c985 */ /* 0x0009e2000c101d30 */
[----:B------:R-:W-:Y:S02]  /*1d640*/  ISETP.GE.OR P5, PT, R2, R19, P5 ;  /* 0x000000130200720c */ /* 0x000fe40002fa6670 */
[C---:B---3--:R-:W-:Y:S02]  /*1d650*/  @!P2 LEA R10, P4, R0.reuse, R10, 0x1 ;  /* 0x0000000a000aa211 */ /* 0x048fe400078808ff */
[C---:B-1----:R-:W-:Y:S02]  /*1d660*/  @!P3 LEA R6, P6, R0.reuse, R11, 0x1 ;  /* 0x0000000b0006b211 */ /* 0x042fe400078c08ff */
[C-C-:B------:R-:W-:Y:S02]  /*1d670*/  @!P2 LEA.HI.X R11, R0.reuse, R17, R18.reuse, 0x1, P4 ;  /* 0x00000011000ba211 */ /* 0x140fe400020f0c12 */
[C---:B------:R-:W-:Y:S02]  /*1d680*/  @!P3 LEA.HI.X R7, R0.reuse, R14, R18, 0x1, P6 ;  /* 0x0000000e0007b211 */ /* 0x040fe400030f0c12 */
[----:B----4-:R-:W-:-:S03]  /*1d690*/  @!P1 LEA R8, P6, R0, R13, 0x1 ;  /* 0x0000000d00089211 */ /* 0x010fc600078c08ff */
[----:B------:R2:W-:Y:S01]  /*1d6a0*/  @!P3 ST.E.128 [R6.64], RZ ;  /* 0x000000ff0600b985 */ /* 0x0005e2000c101d30 */
[----:B------:R-:W-:-:S03]  /*1d6b0*/  @!P1 LEA.HI.X R9, R0, R16, R18, 0x1, P6 ;  /* 0x0000001000099211 */ /* 0x000fc600030f0c12 */
[----:B------:R1:W-:Y:S04]  /*1d6c0*/  @!P2 ST.E.128 [R10.64], RZ ;  /* 0x000000ff0a00a985 */ /* 0x0003e8000c101d30 */
[----:B------:R1:W-:Y:S01]  /*1d6d0*/  @!P1 ST.E.128 [R8.64], RZ ;  /* 0x000000ff08009985 */ /* 0x0003e2000c101d30 */
[----:B--2---:R-:W-:-:S04]  /*1d6e0*/  @!P0 LEA R6, P3, R0, R5, 0x1 ;  /* 0x0000000500068211 */ /* 0x004fc800078608ff */
[----:B------:R-:W-:-:S05]  /*1d6f0*/  @!P0 LEA.HI.X R7, R0, R15, R18, 0x1, P3 ;  /* 0x0000000f00078211 */ /* 0x000fca00018f0c12 */
[----:B------:R1:W-:Y:S01]  /*1d700*/  @!P0 ST.E.128 [R6.64], RZ ;  /* 0x000000ff06008985 */ /* 0x0003e2000c101d30 */
[----:B------:R-:W-:Y:S05]  /*1d710*/  @P5 EXIT ;  /* 0x000000000000594d */ /* 0x000fea0003800000 */
[----:B------:R-:W-:-:S04]  /*1d720*/  LEA R2, P0, R0, R4, 0x1 ;  /* 0x0000000400027211 */ /* 0x000fc800078008ff */
[----:B------:R-:W-:-:S05]  /*1d730*/  LEA.HI.X R3, R0, R3, R18, 0x1, P0 ;  /* 0x0000000300037211 */ /* 0x000fca00000f0c12 */
[----:B------:R-:W-:Y:S01]  /*1d740*/  ST.E.128 [R2.64], RZ ;  /* 0x000000ff02007985 */ /* 0x000fe2000c101d30 */
[----:B------:R-:W-:Y:S05]  /*1d750*/  EXIT ;  /* 0x000000000000794d */ /* 0x000fea0003800000 */
.L_x_219:
        /* <DEDUP_REMOVED lines=10> */
.L_x_1599:


//--------------------- .text._ZN7cutlass13device_kernelIN5flash19enable_sm80_to_sm89INS1_16FlashAttnFwdSm80INS1_25CollectiveMainloopFwdSm80ILi4ELi1ELb0EN4cute5tupleIJNS5_1CILi128EEENS7_ILi96EEENS7_ILi64EEEEEELi64ENS_10bfloat16_tEfNS_4arch4Sm80ELb0ELb1ELb1ELb1ELb1ELb0ELb1ELb0EEENS1_21CollectiveEpilogueFwdINS6_IJS8_SA_S9_EEENS6_IJNS7_ILi1EEESI_SI_EEESC_SE_Li128ELb1ELb1ELb0ELb0EEENS1_19SingleTileSchedulerILb1ELb0ELb1ELi128EEEEEEEEEvNT_6ParamsE --------------------------
	.section	.text._ZN7cutlass13device_kernelIN5flash19enable_sm80_to_sm89INS1_16FlashAttnFwdSm80INS1_25CollectiveMainloopFwdSm80ILi4ELi1ELb0EN4cute5tupleIJNS5_1CILi128EEENS7_ILi96EEENS7_ILi64EEEEEELi64ENS_10bfloat16_tEfNS_4arch4Sm80ELb0ELb1ELb1ELb1ELb1ELb0ELb1ELb0EEENS1_21CollectiveEpilogueFwdINS6_IJS8_SA_S9_EEENS6_IJNS7_ILi1EEESI_SI_EEESC_SE_Li128ELb1ELb1ELb0ELb0EEENS1_19SingleTileSchedulerILb1ELb0ELb1ELi128EEEEEEEEEvNT_6ParamsE,"ax",@progbits
	.sectioninfo	@"SHI_REGISTERS=255"
	.align	128
.text._ZN7cutlass13device_kernelIN5flash19enable_sm80_to_sm89INS1_16FlashAttnFwdSm80INS1_25CollectiveMainloopFwdSm80ILi4ELi1ELb0EN4cute5tupleIJNS5_1CILi128EEENS7_ILi96EEENS7_ILi64EEEEEELi64ENS_10bfloat16_tEfNS_4arch4Sm80ELb0ELb1ELb1ELb1ELb1ELb0ELb1ELb0EEENS1_21CollectiveEpilogueFwdINS6_IJS8_SA_S9_EEENS6_IJNS7_ILi1EEESI_SI_EEESC_SE_Li128ELb1ELb1ELb0ELb0EEENS1_19SingleTileSchedulerILb1ELb0ELb1ELi128EEEEEEEEEvNT_6ParamsE:
        .type           _ZN7cutlass13device_kernelIN5flash19enable_sm80_to_sm89INS1_16FlashAttnFwdSm80INS1_25CollectiveMainloopFwdSm80ILi4ELi1ELb0EN4cute5tupleIJNS5_1CILi128EEENS7_ILi96EEENS7_ILi64EEEEEELi64ENS_10bfloat16_tEfNS_4arch4Sm80ELb0ELb1ELb1ELb1ELb1ELb0ELb1ELb0EEENS1_21CollectiveEpilogueFwdINS6_IJS8_SA_S9_EEENS6_IJNS7_ILi1EEESI_SI_EEESC_SE_Li128ELb1ELb1ELb0ELb0EEENS1_19SingleTileSchedulerILb1ELb0ELb1ELi128EEEEEEEEEvNT_6ParamsE,@function
        .size           _ZN7cutlass13device_kernelIN5flash19enable_sm80_to_sm89INS1_16FlashAttnFwdSm80INS1_25CollectiveMainloopFwdSm80ILi4ELi1ELb0EN4cute5tupleIJNS5_1CILi128EEENS7_ILi96EEENS7_ILi64EEEEEELi64ENS_10bfloat16_tEfNS_4arch4Sm80ELb0ELb1ELb1ELb1ELb1ELb0ELb1ELb0EEENS1_21CollectiveEpilogueFwdINS6_IJS8_SA_S9_EEENS6_IJNS7_ILi1EEESI_SI_EEESC_SE_Li128ELb1ELb1ELb0ELb0EEENS1_19SingleTileSchedulerILb1ELb0ELb1ELi128EEEEEEEEEvNT_6ParamsE,(.L_x_1600 - _ZN7cutlass13device_kernelIN5flash19enable_sm80_to_sm89INS1_16FlashAttnFwdSm80INS1_25CollectiveMainloopFwdSm80ILi4ELi1ELb0EN4cute5tupleIJNS5_1CILi128EEENS7_ILi96EEENS7_ILi64EEEEEELi64ENS_10bfloat16_tEfNS_4arch4Sm80ELb0ELb1ELb1ELb1ELb1ELb0ELb1ELb0EEENS1_21CollectiveEpilogueFwdINS6_IJS8_SA_S9_EEENS6_IJNS7_ILi1EEESI_SI_EEESC_SE_Li128ELb1ELb1ELb0ELb0EEENS1_19SingleTileSchedulerILb1ELb0ELb1ELi128EEEEEEEEEvNT_6ParamsE)
        .other          _ZN7cutlass13device_kernelIN5flash19enable_sm80_to_sm89INS1_16FlashAttnFwdSm80INS1_25CollectiveMainloopFwdSm80ILi4ELi1ELb0EN4cute5tupleIJNS5_1CILi128EEENS7_ILi96EEENS7_ILi64EEEEEELi64ENS_10bfloat16_tEfNS_4arch4Sm80ELb0ELb1ELb1ELb1ELb1ELb0ELb1ELb0EEENS1_21CollectiveEpilogueFwdINS6_IJS8_SA_S9_EEENS6_IJNS7_ILi1EEESI_SI_EEESC_SE_Li128ELb1ELb1ELb0ELb0EEENS1_19SingleTileSchedulerILb1ELb0ELb1ELi128EEEEEEEEEvNT_6ParamsE,@"STO_CUDA_ENTRY STV_DEFAULT"
_ZN7cutlass13device_kernelIN5flash19enable_sm80_to_sm89INS1_16FlashAttnFwdSm80INS1_25CollectiveMainloopFwdSm80ILi4ELi1ELb0EN4cute5tupleIJNS5_1CILi128EEENS7_ILi96EEENS7_ILi64EEEEEELi64ENS_10bfloat16_tEfNS_4arch4Sm80ELb0ELb1ELb1ELb1ELb1ELb0ELb1ELb0EEENS1_21CollectiveEpilogueFwdINS6_IJS8_SA_S9_EEENS6_IJNS7_ILi1EEESI_SI_EEESC_SE_Li128ELb1ELb1ELb0ELb0EEENS1_19SingleTileSchedulerILb1ELb0ELb1ELi128EEEEEEEEEvNT_6ParamsE:
        /* <DEDUP_REMOVED lines=21> */
.L_x_221:
        /* <DEDUP_REMOVED lines=13> */
.L_x_223:
[----:B------:R-:W-:Y:S02]  /*0220*/  ULDC UR5, c[0x0][0x54c] ;  /* 0x0001530000057ab9 */ /* 0x000fe40000000800 */
.L_x_222:
[----:B------:R-:W-:Y:S02]  /*0230*/  ULDC UR4, c[0x0][0x548] ;  /* 0x0001520000047ab9 */ /* 0x000fe40000000800 */
[----:B------:R-:W-:-:S02]  /*0240*/  USHF.L.U32 UR18, UR18, 0x7, URZ ;  /* 0x0000000712127899 */ /* 0x000fc4000800063f */
[----:B------:R-:W-:-:S04]  /*0250*/  UIMAD UR4, UR5, UR4, URZ ;  /* 0x00000004050472a4 */ /* 0x000fc8000f8e023f */
[----:B------:R-:W-:-:S04]  /*0260*/  UISETP.GE.AND UP0, UPT, UR18, UR4, UPT ;  /* 0x000000041200728c */ /* 0x000fc8000bf06270 */
[----:B------:R-:W-:Y:S01]  /*0270*/  USEL UR16, UR16, 0xffffffff, !UP0 ;  /* 0xffffffff10107887 */ /* 0x000fe2000c000000 */
[----:B------:R-:W-:Y:S05]  /*0280*/  BRA `(.L_x_224) ;  /* 0x000001b000007947 */ /* 0x000fea0003800000 */
.L_x_220:
        /* <DEDUP_REMOVED lines=8> */
.L_x_225:
        /* <DEDUP_REMOVED lines=13> */
.L_x_227:
[----:B------:R-:W-:Y:S02]  /*03e0*/  ULDC UR5, c[0x0][0x54c] ;  /* 0x0001530000057ab9 */ /* 0x000fe40000000800 */
.L_x_226:
[----:B------:R-:W-:Y:S02]  /*03f0*/  ULDC UR4, c[0x0][0x548] ;  /* 0x0001520000047ab9 */ /* 0x000fe40000000800 */
[----:B------:R-:W-:-:S02]  /*0400*/  USHF.L.U32 UR18, UR18, 0x7, URZ ;  /* 0x0000000712127899 */ /* 0x000fc4000800063f */
[----:B------:R-:W-:-:S04]  /*0410*/  UIMAD UR4, UR5, UR4, URZ ;  /* 0x00000004050472a4 */ /* 0x000fc8000f8e023f */
[----:B------:R-:W-:-:S04]  /*0420*/  UISETP.GE.AND UP0, UPT, UR18, UR4, UPT ;  /* 0x000000041200728c */ /* 0x000fc8000bf06270 */
[----:B------:R-:W-:-:S06]  /*0430*/  USEL UR16, UR16, 0xffffffff, !UP0 ;  /* 0xffffffff10107887 */ /* 0x000fcc000c000000 */
.L_x_224:
[----:B------:R-:W-:-:S13]  /*0440*/  ISETP.LE.AND P0, PT, RZ, UR16, PT ;  /* 0x00000010ff007c0c */ /* 0x000fda000bf03270 */
[----:B------:R-:W-:Y:S05]  /*0450*/  @!P0 EXIT ;  /* 0x000000000000894d */ /* 0x000fea0003800000 */
[----:B------:R-:W-:Y:S02]  /*0460*/  ULDC.64 UR8, c[0x0][0x370] ;  /* 0x0000dc0000087ab9 */ /* 0x000fe40000000a00 */
[----:B------:R-:W-:Y:S02]  /*0470*/  UISETP.NE.U32.AND UP2, UPT, URZ, UR8, UPT ;  /* 0x000000083f00728c */ /* 0x000fe4000bf45070 */
[----:B------:R-:W-:Y:S02]  /*0480*/  ULDC.64 UR4, c[0x0][0x360] ;  /* 0x0000d80000047ab9 */ /* 0x000fe40000000a00 */
[----:B------:R-:W-:Y:S02]  /*0490*/  UISETP.NE.U32.AND UP0, UPT, URZ, UR4, UPT ;  /* 0x000000043f00728c */ /* 0x000fe4000bf05070 */
[----:B------:R-:W-:Y:S02]  /*04a0*/  ULDC.64 UR6, c[0x0][0x348] ;  /* 0x0000d20000067ab9 */ /* 0x000fe40000000a00 */
[----:B------:R-:W-:-:S02]  /*04b0*/  UISETP.NE.AND.EX UP2, UPT, URZ, UR9, UPT, UP2 ;  /* 0x000000093f00728c */ /* 0x000fc4000bf45320 */
[----:B------:R-:W-:Y:S02]  /*04c0*/  UISETP.NE.U32.AND UP1, UPT, URZ, UR6, UPT ;  /* 0x000000063f00728c */ /* 0x000fe4000bf25070 */
[----:B------:R-:W-:Y:S02]  /*04d0*/  UISETP.NE.AND.EX UP0, UPT, URZ, UR5, UPT, UP0 ;  /* 0x000000053f00728c */ /* 0x000fe4000bf05300 */
[----:B------:R-:W-:Y:S01]  /*04e0*/  UISETP.NE.AND.EX UP1, UPT, URZ, UR7, UPT, UP1 ;  /* 0x000000073f00728c */ /* 0x000fe2000bf25310 */
[----:B------:R-:W-:Y:S01]  /*04f0*/  PLOP3.LUT P2, PT, PT, PT, UP2, 0x80, 0x0 ;  /* 0x000000000000781c */ /* 0x000fe20003f4f028 */
[----:B------:R-:W-:Y:S02]  /*0500*/  ULDC.64 UR8, c[0x0][0x370] ;  /* 0x0000dc0000087ab9 */ /* 0x000fe40000000a00 */
[----:B------:R-:W-:Y:S01]  /*0510*/  ULDC.64 UR6, c[0x0][0x348] ;  /* 0x0000d20000067ab9 */ /* 0x000fe20000000a00 */
[----:B------:R-:W-:Y:S01]  /*0520*/  PLOP3.LUT P0, PT, PT, PT, UP0, 0x80, 0x0 ;  /* 0x000000000000781c */ /* 0x000fe20003f0f008 */
[----:B------:R-:W-:Y:S01]  /*0530*/  ULDC.64 UR4, c[0x0][0x360] ;  /* 0x0000d80000047ab9 */ /* 0x000fe20000000a00 */
[----:B------:R-:W-:Y:S01]  /*0540*/  PLOP3.LUT P1, PT, PT, PT, UP1, 0x80, 0x0 ;  /* 0x000000000000781c */ /* 0x000fe20003f2f018 */
[----:B------:R-:W-:-:S02]  /*0550*/  @UP2 UIMAD.WIDE UR8, UR16, UR13, UR8 ;  /* 0x0000000d100822a5 */ /* 0x000fc4000f8e0208 */
[----:B------:R-:W-:Y:S02]  /*0560*/  @UP0 UIMAD.WIDE UR4, UR16, UR13, UR4 ;  /* 0x0000000d100402a5 */ /* 0x000fe4000f8e0204 */
[----:B------:R-:W-:Y:S02]  /*0570*/  UIMAD.WIDE UR6, UR16, UR13, UR6 ;  /* 0x0000000d100672a5 */ /* 0x000fe4000f8e0206 */
[----:B------:R-:W-:Y:S02]  /*0580*/  IMAD.U32 R3, RZ, RZ, UR9 ;  /* 0x00000009ff037e24 */ /* 0x000fe4000f8e00ff */
[----:B------:R-:W-:Y:S01]  /*0590*/  IMAD.U32 R2, RZ, RZ, UR8 ;  /* 0x00000008ff027e24 */ /* 0x000fe2000f8e00ff */
[----:B------:R-:W-:Y:S01]  /*05a0*/  MOV R4, UR4 ;  /* 0x0000000400047c02 */ /* 0x000fe20008000f00 */
[----:B------:R-:W-:Y:S01]  /*05b0*/  IMAD.U32 R5, RZ, RZ, UR5 ;  /* 0x00000005ff057e24 */ /* 0x000fe2000f8e00ff */
[----:B------:R-:W-:Y:S01]  /*05c0*/  MOV R6, UR6 ;  /* 0x0000000600067c02 */ /* 0x000fe20008000f00 */
[----:B------:R-:W-:Y:S01]  /*05d0*/  IMAD.U32 R7, RZ, RZ, UR7 ;  /* 0x00000007ff077e24 */ /* 0x000fe2000f8e00ff */
[----:B------:R1:W2:Y:S04]  /*05e0*/  @P2 LDG.E R3, [R2.64] ;  /* 0x0000003202032981 */ /* 0x0002a8000c1e1900 */
[----:B------:R-:W3:Y:S04]  /*05f0*/  @P0 LDG.E R0, [R4.64] ;  /* 0x0000003204000981 */ /* 0x000ee8000c1e1900 */
[----:B-1----:R-:W4:Y:S01]  /*0600*/  @P1 LDG.E R2, [R6.64] ;  /* 0x0000003206021981 */ /* 0x002f22000c1e1900 */
[----:B------:R-:W1:Y:S01]  /*0610*/  S2UR UR11, SR_CTAID.Y ;  /* 0x00000000000b79c3 */ /* 0x000e620000002600 */
[----:B------:R-:W-:-:S02]  /*0620*/  UMOV UR14, URZ ;  /* 0x0000003f000e7c82 */ /* 0x000fc40008000000 */
[----:B------:R-:W-:Y:S02]  /*0630*/  ULDC UR15, c[0x0][0x168] ;  /* 0x00005a00000f7ab9 */ /* 0x000fe40000000800 */
[----:B------:R-:W-:Y:S02]  /*0640*/  UMOV UR9, URZ ;  /* 0x0000003f00097c82 */ /* 0x000fe40008000000 */
[----:B------:R-:W-:Y:S02]  /*0650*/  ULDC UR4, c[0x0][0x2ac] ;  /* 0x0000ab0000047ab9 */ /* 0x000fe40000000800 */
[----:B------:R-:W-:Y:S02]  /*0660*/  ULDC UR8, c[0x0][0x1d0] ;  /* 0x0000740000087ab9 */ /* 0x000fe40000000800 */
[----:B------:R-:W-:Y:S02]  /*0670*/  UIMAD UR8, UR4, UR8, URZ ;  /* 0x00000008040872a4 */ /* 0x000fe4000f8e023f */
[----:B-1----:R-:W-:Y:S01]  /*0680*/  USHF.R.S32.HI UR10, URZ, 0x1f, UR11 ;  /* 0x0000001f3f0a7899 */ /* 0x002fe2000801140b */
[----:B--2---:R1:W2:Y:S08]  /*0690*/  @P2 R2UR UR14, R3 ;  /* 0x00000000030e23c2 */ /* 0x0042b000000e0000 */
[----:B---3--:R1:W3:Y:S08]  /*06a0*/  @P0 R2UR UR15, R0 ;  /* 0x00000000000f03c2 */ /* 0x0082f000000e0000 */
[----:B----4-:R1:W4:Y:S02]  /*06b0*/  @P1 R2UR UR9, R2 ;  /* 0x00000000020913c2 */ /* 0x01032400000e0000 */
[----:B-1--4-:R-:W-:Y:S05]  /*06c0*/  @P0 BRA `(.L_x_228) ;  /* 0x0000006000000947 */ /* 0x012fea0003800000 */
[----:B--2---:R-:W-:Y:S05]  /*06d0*/  @!P1 BRA `(.L_x_228) ;  /* 0x0000005000009947 */ /* 0x004fea0003800000 */
[----:B------:R-:W2:Y:S04]  /*06e0*/  LDG.E R2, [R6.64] ;  /* 0x0000003206027981 */ /* 0x000ea8000c1e1900 */
[----:B------:R-:W4:Y:S01]  /*06f0*/  LDG.E R0, [R6.64+0x4] ;  /* 0x0000043206007981 */ /* 0x000f22000c1e1900 */
[----:B--23--:R-:W1:Y:S08]  /*0700*/  R2UR UR15, R2 ;  /* 0x00000000020f73c2 */ /* 0x00ce7000000e0000 */
[----:B----4-:R-:W1:Y:S02]  /*0710*/  R2UR UR4, R0 ;  /* 0x00000000000473c2 */ /* 0x010e6400000e0000 */
[----:B-1----:R-:W-:-:S06]  /*0720*/  UIADD3 UR15, -UR15, UR4, URZ ;  /* 0x000000040f0f7290 */ /* 0x002fcc000fffe13f */
.L_x_228:
[----:B--2---:R-:W-:-:S04]  /*0730*/  ISETP.NE.U32.AND P0, PT, RZ, c[0x0][0x368], PT ;  /* 0x0000da00ff007a0c */ /* 0x004fc80003f05070 */
[----:B------:R-:W-:-:S13]  /*0740*/  ISETP.NE.AND.EX P0, PT, RZ, c[0x0][0x36c], PT, P0 ;  /* 0x0000db00ff007a0c */ /* 0x000fda0003f05300 */
[----:B------:R-:W-:Y:S05]  /*0750*/  @!P0 BRA `(.L_x_229) ;  /* 0x0000007000008947 */ /* 0x000fea0003800000 */
[----:B------:R-:W-:Y:S02]  /*0760*/  ULDC.64 UR4, c[0x0][0x368] ;  /* 0x0000da0000047ab9 */ /* 0x000fe40000000a00 */
[----:B------:R-:W-:-:S06]  /*0770*/  UIMAD.WIDE UR4, UR16, UR13, UR4 ;  /* 0x0000000d100472a5 */ /* 0x000fcc000f8e0204 */
[----:B------:R-:W-:Y:S02]  /*0780*/  MOV R2, UR4 ;  /* 0x0000000400027c02 */ /* 0x000fe40008000f00 */
[----:B------:R-:W-:-:S05]  /*0790*/  MOV R3, UR5 ;  /* 0x0000000500037c02 */ /* 0x000fca0008000f00 */
[----:B------:R-:W2:Y:S02]  /*07a0*/  LDG.E R0, [R2.64] ;  /* 0x0000003202007981 */ /* 0x000ea4000c1e1900 */
[----:B--2---:R1:W2:Y:S02]  /*07b0*/  R2UR UR8, R0 ;  /* 0x00000000000873c2 */ /* 0x0042a400000e0000 */
[----:B-12---:R-:W-:Y:S05]  /*07c0*/  BRA `(.L_x_230) ;  /* 0x000000c000007947 */ /* 0x006fea0003800000 */
.L_x_229:
[----:B------:R-:W-:-:S04]  /*07d0*/  ISETP.NE.U32.AND P0, PT, RZ, c[0x0][0x350], PT ;  /* 0x0000d400ff007a0c */ /* 0x000fc80003f05070 */
[----:B------:R-:W-:-:S13]  /*07e0*/  ISETP.NE.AND.EX P0, PT, RZ, c[0x0][0x354], PT, P0 ;  /* 0x0000d500ff007a0c */ /* 0x000fda0003f05300 */
[----:B------:R-:W-:Y:S05]  /*07f0*/  @!P0 BRA `(.L_x_230) ;  /* 0x0000009000008947 */ /* 0x000fea0003800000 */
[----:B------:R-:W-:Y:S02]  /*0800*/  ULDC.64 UR4, c[0x0][0x350] ;  /* 0x0000d40000047ab9 */ /* 0x000fe40000000a00 */
[----:B------:R-:W-:-:S06]  /*0810*/  UIMAD.WIDE UR4, UR16, UR13, UR4 ;  /* 0x0000000d100472a5 */ /* 0x000fcc000f8e0204 */
[----:B------:R-:W-:Y:S02]  /*0820*/  MOV R2, UR4 ;  /* 0x0000000400027c02 */ /* 0x000fe40008000f00 */
[----:B------:R-:W-:-:S05]  /*0830*/  MOV R3, UR5 ;  /* 0x0000000500037c02 */ /* 0x000fca0008000f00 */
[----:B------:R-:W2:Y:S04]  /*0840*/  LDG.E R4, [R2.64] ;  /* 0x0000003202047981 */ /* 0x000ea8000c1e1900 */
[----:B------:R-:W4:Y:S01]  /*0850*/  LDG.E R0, [R2.64+0x4] ;  /* 0x0000043202007981 */ /* 0x000f22000c1e1900 */
[----:B--2---:R-:W1:Y:S08]  /*0860*/  R2UR UR4, R4 ;  /* 0x00000000040473c2 */ /* 0x004e7000000e0000 */
[----:B----4-:R-:W1:Y:S02]  /*0870*/  R2UR UR8, R0 ;  /* 0x00000000000873c2 */ /* 0x010e6400000e0000 */
[----:B-1----:R-:W-:-:S06]  /*0880*/  UIADD3 UR8, -UR4, UR8, URZ ;  /* 0x0000000804087290 */ /* 0x002fcc000fffe13f */
.L_x_230:
[----:B------:R-:W-:Y:S02]  /*0890*/  ULDC UR4, c[0x0][0x2c4] ;  /* 0x0000b10000047ab9 */ /* 0x000fe40000000800 */
[----:B------:R-:W-:-:S02]  /*08a0*/  UISETP.NE.AND UP0, UPT, UR4, 0x1, UPT ;  /* 0x000000010400788c */ /* 0x000fc4000bf05270 */
[----:B------:R-:W-:Y:S02]  /*08b0*/  ULDC.64 UR6, c[0x0][0x2c8] ;  /* 0x0000b20000067ab9 */ /* 0x000fe40000000a00 */
[----:B------:R-:W-:Y:S02]  /*08c0*/  UIADD3 UR12, UR18, 0x7f, URZ ;  /* 0x0000007f120c7890 */ /* 0x000fe4000fffe03f */
[----:B------:R-:W-:Y:S02]  /*08d0*/  ULDC.64 UR4, c[0x0][0x328] ;  /* 0x0000ca0000047ab9 */ /* 0x000fe40000000a00 */
[----:B------:R-:W-:Y:S02]  /*08e0*/  UP2UR UR35, UPR, URZ, 0x1 ;  /* 0x000000013f237883 */ /* 0x000fe40008000000 */
[----:B------:R-:W-:Y:S02]  /*08f0*/  UIADD3 UR8, -UR14, UR8, URZ ;  /* 0x000000080e087290 */ /* 0x000fe4000fffe13f */
[----:B------:R-:W-:-:S04]  /*0900*/  @UP0 UIADD3 UR20, UR18, 0x7f, URZ ;  /* 0x0000007f12140890 */ /* 0x000fc8000fffe03f */
[----:B------:R-:W-:Y:S02]  /*0910*/  UIMAD.WIDE.U32 UR20, UR20, UR6, URZ ;  /* 0x00000006141472a5 */ /* 0x000fe4000f8e003f */
[----:B---3--:R-:W-:Y:S02]  /*0920*/  UIADD3 UR6, UR8, 0x1, -UR15 ;  /* 0x0000000108067890 */ /* 0x008fe4000fffe80f */
[----:B------:R-:W-:Y:S02]  /*0930*/  @UP0 USHF.R.U32.HI UR12, URZ, UR7, UR21 ;  /* 0x000000073f0c0299 */ /* 0x000fe40008011615 */
[----:B------:R-:W-:Y:S02]  /*0940*/  UISETP.GE.AND UP0, UPT, UR5, 0x1, UPT ;  /* 0x000000010500788c */ /* 0x000fe4000bf06270 */
[----:B------:R-:W-:Y:S02]  /*0950*/  UIADD3 UR6, UR6, UR12, URZ ;  /* 0x0000000c06067290 */ /* 0x000fe4000fffe03f */
[----:B------:R-:W-:-:S02]  /*0960*/  UP2UR UR34, UPR, URZ, 0x1 ;  /* 0x000000013f227883 */ /* 0x000fc40008000000 */
[----:B------:R-:W-:Y:S01]  /*0970*/  PLOP3.LUT P0, PT, PT, PT, UP0, 0x40, 0x0 ;  /* 0x000000000000781c */ /* 0x000fe20003f0e808 */
[----:B------:R-:W-:-:S12]  /*0980*/  UIADD3 UR4, UR6, UR4, URZ ;  /* 0x0000000406047290 */ /* 0x000fd8000fffe03f */
[----:B------:R-:W-:Y:S05]  /*0990*/  @P0 BRA `(.L_x_231) ;  /* 0x0000014000000947 */ /* 0x000fea0003800000 */
[----:B------:R-:W-:Y:S01]  /*09a0*/  ISETP.LT.AND P0, PT, RZ, UR6, PT ;  /* 0x00000006ff007c0c */ /* 0x000fe2000bf01270 */
[----:B------:R-:W-:-:S12]  /*09b0*/  UIADD3 UR12, UR6, -0x1, URZ ;  /* 0xffffffff060c7890 */ /* 0x000fd8000fffe03f */
        /* <DEDUP_REMOVED lines=9> */
.L_x_232:
[----:B------:R-:W-:Y:S02]  /*0a50*/  UISETP.NE.AND UP0, UPT, UR5, 0x1, UPT ;  /* 0x000000010500788c */ /* 0x000fe4000bf05270 */
[----:B------:R-:W-:Y:S02]  /*0a60*/  ULDC.64 UR6, c[0x0][0x330] ;  /* 0x0000cc0000067ab9 */ /* 0x000fe40000000a00 */
[----:B------:R-:W-:-:S07]  /*0a70*/  UIMAD.WIDE.U32 UR20, UR12, UR6, URZ ;  /* 0x000000060c1472a5 */ /* 0x000fce000f8e003f */
[----:B------:R-:W-:Y:S02]  /*0a80*/  @UP0 UMOV UR17, UR21 ;  /* 0x0000001500110c82 */ /* 0x000fe40008000000 */
[----:B------:R-:W-:Y:S02]  /*0a90*/  @UP0 USHF.R.U32.HI UR12, URZ, UR7, UR17 ;  /* 0x000000073f0c0299 */ /* 0x000fe40008011611 */
.L_x_233:
[----:B------:R-:W-:Y:S02]  /*0aa0*/  ULDC UR6, c[0x0][0x32c] ;  /* 0x0000cb0000067ab9 */ /* 0x000fe40000000800 */
[----:B------:R-:W-:-:S04]  /*0ab0*/  UIMAD UR6, UR12, UR5, UR6 ;  /* 0x000000050c0672a4 */ /* 0x000fc8000f8e0206 */
[----:B------:R-:W-:-:S04]  /*0ac0*/  UISETP.LT.AND UP0, UPT, UR4, UR6, UPT ;  /* 0x000000060400728c */ /* 0x000fc8000bf01270 */
[----:B------:R-:W-:Y:S02]  /*0ad0*/  USEL UR4, UR4, UR6, UP0 ;  /* 0x0000000604047287 */ /* 0x000fe40008000000 */
.L_x_231:
[----:B------:R-:W-:Y:S02]  /*0ae0*/  UISETP.NE.AND UP0, UPT, UR35, URZ, UPT ;  /* 0x0000003f2300728c */ /* 0x000fe4000bf05270 */
[----:B------:R-:W-:Y:S02]  /*0af0*/  UIADD3 UR22, UR4, 0x5f, URZ ;  /* 0x0000005f04167890 */ /* 0x000fe4000fffe03f */
[----:B------:R-:W-:Y:S02]  /*0b00*/  ULDC.64 UR6, c[0x0][0x2c8] ;  /* 0x0000b20000067ab9 */ /* 0x000fe40000000a00 */
[----:B------:R-:W-:Y:S02]  /*0b10*/  UIMAD.WIDE.U32 UR24, UR18, UR6, URZ ;  /* 0x00000006121872a5 */ /* 0x000fe4000f8e003f */
[----:B------:R-:W-:Y:S02]  /*0b20*/  UIMAD.WIDE UR22, UR22, 0x2aaaaaab, URZ ;  /* 0x2aaaaaab161678a5 */ /* 0x000fe4000f8e023f */
[----:B------:R-:W-:-:S02]  /*0b30*/  UIADD3 UR20, UR8, 0x5f, URZ ;  /* 0x0000005f08147890 */ /* 0x000fc4000fffe03f */
[----:B------:R-:W-:Y:S02]  /*0b40*/  UISETP.GE.AND UP2, UPT, UR5, 0x1, UPT ;  /* 0x000000010500788c */ /* 0x000fe4000bf46270 */
[----:B------:R-:W-:Y:S02]  /*0b50*/  UIMAD.WIDE UR20, UR20, 0x2aaaaaab, URZ ;  /* 0x2aaaaaab141478a5 */ /* 0x000fe4000f8e023f */
[----:B------:R-:W-:Y:S02]  /*0b60*/  @UP0 UMOV UR17, UR25 ;  /* 0x0000001900110c82 */ /* 0x000fe40008000000 */
[----:B------:R-:W-:Y:S01]  /*0b70*/  UMOV UR4, UR18 ;  /* 0x0000001200047c82 */ /* 0x000fe20008000000 */
[----:B------:R-:W-:Y:S01]  /*0b80*/  PLOP3.LUT P0, PT, PT, PT, UP2, 0x40, 0x0 ;  /* 0x000000000000781c */ /* 0x000fe20003f0e828 */
[----:B------:R-:W-:Y:S02]  /*0b90*/  UMOV UR19, UR23 ;  /* 0x0000001700137c82 */ /* 0x000fe40008000000 */
[----:B------:R-:W-:-:S02]  /*0ba0*/  @UP0 USHF.R.U32.HI UR4, URZ, UR7, UR17 ;  /* 0x000000073f040299 */ /* 0x000fc40008011611 */
[----:B------:R-:W-:Y:S02]  /*0bb0*/  USHF.R.U32.HI UR7, URZ, 0x1f, UR21 ;  /* 0x0000001f3f077899 */ /* 0x000fe40008011615 */
[----:B------:R-:W-:Y:S02]  /*0bc0*/  USHF.R.U32.HI UR12, URZ, 0x1f, UR19 ;  /* 0x0000001f3f0c7899 */ /* 0x000fe40008011613 */
[----:B------:R-:W-:Y:S02]  /*0bd0*/  UIADD3 UR17, UR8, -UR15, URZ ;  /* 0x8000000f08117290 */ /* 0x000fe4000fffe03f */
[----:B------:R-:W-:Y:S02]  /*0be0*/  ULEA.HI.SX32 UR7, UR21, UR7, 0x1c ;  /* 0x0000000715077291 */ /* 0x000fe4000f8fe23f */
[----:B------:R-:W-:Y:S02]  /*0bf0*/  ULEA.HI.SX32 UR12, UR19, UR12, 0x1c ;  /* 0x0000000c130c7291 */ /* 0x000fe4000f8fe23f */
[----:B------:R-:W-:-:S02]  /*0c00*/  UIADD3 UR4, UR17, UR4, URZ ;  /* 0x0000000411047290 */ /* 0x000fc4000fffe03f */
[----:B------:R-:W-:Y:S02]  /*0c10*/  UISETP.LT.AND UP0, UPT, UR7, UR12, UPT ;  /* 0x0000000c0700728c */ /* 0x000fe4000bf01270 */
        /* <DEDUP_REMOVED lines=16> */
.L_x_235:
[----:B------:R-:W-:-:S03]  /*0d20*/  UISETP.NE.AND UP0, UPT, UR5, 0x1, UPT ;  /* 0x000000010500788c */ /* 0x000fc6000bf05270 */
[----:B------:R-:W-:Y:S02]  /*0d30*/  ULDC.64 UR4, c[0x0][0x330] ;  /* 0x0000cc0000047ab9 */ /* 0x000fe40000000a00 */
[----:B------:R-:W-:-:S07]  /*0d40*/  UIMAD.WIDE.U32 UR20, UR7, UR4, URZ ;  /* 0x00000004071472a5 */ /* 0x000fce000f8e003f */
[----:B------:R-:W-:Y:S02]  /*0d50*/  @UP0 UMOV UR19, UR21 ;  /* 0x0000001500130c82 */ /* 0x000fe40008000000 */
[----:B------:R-:W-:Y:S02]  /*0d60*/  @UP0 USHF.R.U32.HI UR7, URZ, UR5, UR19 ;  /* 0x000000053f070299 */ /* 0x000fe40008011613 */
.L_x_236:
[----:B------:R-:W-:Y:S02]  /*0d70*/  ULDC UR4, c[0x0][0x32c] ;  /* 0x0000cb0000047ab9 */ /* 0x000fe40000000800 */
[----:B------:R-:W-:-:S04]  /*0d80*/  UIMAD UR4, UR7, UR4, URZ ;  /* 0x00000004070472a4 */ /* 0x000fc8000f8e023f */
[----:B------:R-:W-:-:S04]  /*0d90*/  UISETP.LT.AND UP0, UPT, UR6, UR4, UPT ;  /* 0x000000040600728c */ /* 0x000fc8000bf01270 */
[----:B------:R-:W-:-:S04]  /*0da0*/  USEL UR6, UR6, UR4, !UP0 ;  /* 0x0000000406067287 */ /* 0x000fc8000c000000 */
.L_x_234:
[----:B------:R-:W-:Y:S01]  /*0db0*/  UIMAD.WIDE UR4, UR6, 0x2aaaaaab, URZ ;  /* 0x2aaaaaab060478a5 */ /* 0x000fe2000f8e023f */
[----:B------:R-:W-:Y:S01]  /*0dc0*/  PLOP3.LUT P4, PT, PT, PT, PT, 0x80, 0x0 ;  /* 0x000000000000781c */ /* 0x000fe20003f8f070 */
[----:B------:R-:W-:Y:S01]  /*0dd0*/  CS2R R162, SRZ ;  /* 0x0000000000a27805 */ /* 0x000fe2000001ff00 */
[----:B------:R-:W-:Y:S01]  /*0de0*/  CS2R R160, SRZ ;  /* 0x0000000000a07805 */ /* 0x000fe2000001ff00 */
[----:B------:R-:W-:Y:S01]  /*0df0*/  USHF.R.U32.HI UR4, URZ, 0x1f, UR5 ;  /* 0x0000001f3f047899 */ /* 0x000fe20008011605 */
[----:B------:R-:W-:Y:S01]  /*0e00*/  CS2R R166, SRZ ;  /* 0x0000000000a67805 */ /* 0x000fe2000001ff00 */
[----:B------:R-:W-:Y:S01]  /*0e10*/  CS2R R164, SRZ ;  /* 0x0000000000a47805 */ /* 0x000fe2000001ff00 */
[----:B------:R-:W-:Y:S01]  /*0e20*/  IMAD.MOV.U32 R15, RZ, RZ, RZ ;  /* 0x000000ffff0f7224 */ /* 0x000fe200078e00ff */
[----:B------:R-:W-:Y:S01]  /*0e30*/  ULEA.HI.SX32 UR4, UR5, UR4, 0x1c ;  /* 0x0000000405047291 */ /* 0x000fe2000f8fe23f */
[----:B------:R-:W-:Y:S01]  /*0e40*/  IMAD.MOV.U32 R158, RZ, RZ, RZ ;  /* 0x000000ffff9e7224 */ /* 0x000fe200078e00ff */
[----:B------:R-:W-:Y:S01]  /*0e50*/  CS2R R156, SRZ ;  /* 0x00000000009c7805 */ /* 0x000fe2000001ff00 */
[----:B------:R-:W-:Y:S01]  /*0e60*/  CS2R R16, SRZ ;  /* 0x0000000000107805 */ /* 0x000fe2000001ff00 */
[----:B------:R-:W-:Y:S01]  /*0e70*/  UISETP.LT.AND UP0, UPT, URZ, UR4, UPT ;  /* 0x000000043f00728c */ /* 0x000fe2000bf01270 */
[----:B------:R-:W-:Y:S01]  /*0e80*/  MOV R154, RZ ;  /* 0x000000ff009a7202 */ /* 0x000fe20000000f00 */
[----:B------:R-:W-:Y:S01]  /*0e90*/  IMAD.MOV.U32 R152, RZ, RZ, RZ ;  /* 0x000000ffff987224 */ /* 0x000fe200078e00ff */
[----:B------:R-:W-:Y:S01]  /*0ea0*/  CS2R R18, SRZ ;  /* 0x0000000000127805 */ /* 0x000fe2000001ff00 */
[----:B------:R-:W-:Y:S01]  /*0eb0*/  USEL UR7, URZ, UR4, !UP0 ;  /* 0x000000043f077287 */ /* 0x000fe2000c000000 */
[----:B------:R-:W-:Y:S01]  /*0ec0*/  MOV R146, RZ ;  /* 0x000000ff00927202 */ /* 0x000fe20000000f00 */
[----:B------:R-:W-:Y:S01]  /*0ed0*/  CS2R R12, SRZ ;  /* 0x00000000000c7805 */ /* 0x000fe2000001ff00 */
[----:B------:R-:W-:Y:S01]  /*0ee0*/  IMAD.MOV.U32 R144, RZ, RZ, RZ ;  /* 0x000000ffff907224 */ /* 0x000fe200078e00ff */
[----:B------:R-:W-:Y:S01]  /*0ef0*/  UISETP.GT.AND UP0, UPT, UR12, UR7, UPT ;  /* 0x000000070c00728c */ /* 0x000fe2000bf04270 */
[----:B------:R-:W-:Y:S01]  /*0f00*/  MOV R150, RZ ;  /* 0x000000ff00967202 */ /* 0x000fe20000000f00 */
[----:B------:R-:W-:Y:S01]  /*0f10*/  IMAD.MOV.U32 R148, RZ, RZ, RZ ;  /* 0x000000ffff947224 */ /* 0x000fe200078e00ff */
[----:B------:R-:W-:Y:S01]  /*0f20*/  CS2R R142, SRZ ;  /* 0x00000000008e7805 */ /* 0x000fe2000001ff00 */
[----:B------:R-:W-:Y:S01]  /*0f30*/  CS2R R22, SRZ ;  /* 0x0000000000167805 */ /* 0x000fe2000001ff00 */
[----:B------:R-:W-:Y:S01]  /*0f40*/  MOV R140, RZ ;  /* 0x000000ff008c7202 */ /* 0x000fe20000000f00 */
[----:B------:R-:W-:Y:S01]  /*0f50*/  IMAD.MOV.U32 R138, RZ, RZ, RZ ;  /* 0x000000ffff8a7224 */ /* 0x000fe200078e00ff */
[----:B------:R-:W-:Y:S01]  /*0f60*/  PLOP3.LUT P0, PT, PT, PT, UP0, 0x80, 0x0 ;  /* 0x000000000000781c */ /* 0x000fe20003f0f008 */
        /* <DEDUP_REMOVED lines=28> */
[----:B------:R-:W-:Y:S02]  /*1130*/  UISETP.NE.AND UP2, UPT, UR35, URZ, UPT ;  /* 0x0000003f2300728c */ /* 0x000fe4000bf45270 */
[----:B------:R-:W-:-:S03]  /*1140*/  UISETP.NE.AND.EX UP0, UPT, URZ, UR5, UPT, UP0 ;  /* 0x000000053f00728c */ /* 0x000fc6000bf05300 */
[----:B------:R-:W-:-:S03]  /*1150*/  ULDC.64 UR4, c[0x0][0x340] ;  /* 0x0000d00000047ab9 */ /* 0x000fc60000000a00 */
[----:B------:R-:W-:-:S05]  /*1160*/  PLOP3.LUT P1, PT, PT, PT, UP0, 0x80, 0x0 ;  /* 0x000000000000781c */ /* 0x000fca0003f2f008 */
[----:B------:R-:W-:-:S06]  /*1170*/  @UP0 UIMAD.WIDE UR4, UR16, UR13, UR4 ;  /* 0x0000000d100402a5 */ /* 0x000fcc000f8e0204 */
[----:B------:R-:W-:Y:S02]  /*1180*/  IMAD.U32 R2, RZ, RZ, UR4 ;  /* 0x00000004ff027e24 */ /* 0x000fe4000f8e00ff */
[----:B------:R-:W-:Y:S01]  /*1190*/  IMAD.U32 R3, RZ, RZ, UR5 ;  /* 0x00000005ff037e24 */ /* 0x000fe2000f8e00ff */
[----:B------:R-:W-:Y:S01]  /*11a0*/  SHF.R.S32.HI R200, RZ, 0x1f, R201 ;  /* 0x0000001fffc87819 */ /* 0x000fe200000114c9 */
[----:B------:R-:W-:Y:S02]  /*11b0*/  USHF.R.S32.HI UR6, URZ, 0x1f, UR9 ;  /* 0x0000001f3f067899 */ /* 0x000fe40008011409 */
[----:B------:R-:W-:Y:S01]  /*11c0*/  ULDC.64 UR4, c[0x0][0x178] ;  /* 0x00005e0000047ab9 */ /* 0x000fe20000000a00 */
[----:B------:R1:W2:Y:S01]  /*11d0*/  @P1 LDG.E R10, [R2.64] ;  /* 0x00000032020a1981 */ /* 0x0002a2000c1e1900 */
[----:B------:R-:W-:Y:S01]  /*11e0*/  UIMAD UR6, UR6, UR4, URZ ;  /* 0x00000004060672a4 */ /* 0x000fe2000f8e023f */
[----:B------:R-:W-:Y:S01]  /*11f0*/  PLOP3.LUT P2, PT, PT, PT, UP2, 0x80, 0x0 ;  /* 0x000000000000781c */ /* 0x000fe20003f4f028 */
[----:B------:R-:W-:Y:S01]  /*1200*/  UIMAD.WIDE.U32 UR20, UR9, UR4, URZ ;  /* 0x00000004091472a5 */ /* 0x000fe2000f8e003f */
[----:B------:R-:W-:Y:S01]  /*1210*/  PLOP3.LUT P0, PT, PT, PT, UP2, 0x80, 0x0 ;  /* 0x000000000000781c */ /* 0x000fe20003f0f028 */
[----:B------:R-:W-:Y:S01]  /*1220*/  UIMAD UR6, UR9, UR5, UR6 ;  /* 0x00000005090672a4 */ /* 0x000fe2000f8e0206 */
[----:B------:R-:W-:Y:S01]  /*1230*/  LEA.HI R13, R200, R201, RZ, 0x4 ;  /* 0x000000c9c80d7211 */ /* 0x000fe200078f20ff */
[----:B------:R-:W-:Y:S01]  /*1240*/  USHF.R.S32.HI UR9, URZ, 0x1f, UR16 ;  /* 0x0000001f3f097899 */ /* 0x000fe20008011410 */
[----:B------:R-:W-:Y:S01]  /*1250*/  BSSY B0, `(.L_x_238) ;  /* 0x0000051000007945 */ /* 0x000fe20003800000 */
[----:B------:R-:W-:-:S02]  /*1260*/  ULDC.64 UR4, c[0x0][0x1b8] ;  /* 0x00006e0000047ab9 */ /* 0x000fc40000000a00 */
[----:B------:R-:W-:Y:S02]  /*1270*/  UIADD3 UR21, UR21, UR6, URZ ;  /* 0x0000000615157290 */ /* 0x000fe4000fffe03f */
[----:B------:R-:W-:Y:S02]  /*1280*/  UIMAD UR6, UR10, UR4, URZ ;  /* 0x000000040a0672a4 */ /* 0x000fe4000f8e023f */
[----:B------:R-:W-:Y:S02]  /*1290*/  UIMAD.WIDE.U32 UR20, UR11, UR4, UR20 ;  /* 0x000000040b1472a5 */ /* 0x000fe4000f8e0014 */
[----:B------:R-:W-:Y:S02]  /*12a0*/  UIMAD UR6, UR11, UR5, UR6 ;  /* 0x000000050b0672a4 */ /* 0x000fe4000f8e0206 */
[----:B------:R-:W-:Y:S02]  /*12b0*/  USEL UR9, UR9, URZ, !UP1 ;  /* 0x0000003f09097287 */ /* 0x000fe4000c800000 */
[----:B------:R-:W-:-:S02]  /*12c0*/  ULDC.64 UR4, c[0x0][0x1c0] ;  /* 0x0000700000047ab9 */ /* 0x000fc40000000a00 */
[----:B------:R-:W-:Y:S01]  /*12d0*/  USEL UR13, UR16, URZ, !UP1 ;  /* 0x0000003f100d7287 */ /* 0x000fe2000c800000 */
[----:B-1----:R-:W-:Y:S01]  /*12e0*/  LEA.HI R2, R200, R201, RZ, 0x3 ;  /* 0x000000c9c8027211 */ /* 0x002fe200078f18ff */
[----:B------:R-:W-:Y:S02]  /*12f0*/  UIMAD UR9, UR9, UR4, URZ ;  /* 0x00000004090972a4 */ /* 0x000fe4000f8e023f */
[----:B------:R-:W-:Y:S01]  /*1300*/  UIADD3 UR21, UR21, UR6, URZ ;  /* 0x0000000615157290 */ /* 0x000fe2000fffe03f */
[----:B------:R-:W-:Y:S01]  /*1310*/  LOP3.LUT R0, R2, 0xfffffff8, RZ, 0xc0, !PT ;  /* 0xfffffff802007812 */ /* 0x000fe200078ec0ff */
[----:B------:R-:W-:Y:S01]  /*1320*/  UIMAD UR5, UR13, UR5, UR9 ;  /* 0x000000050d0572a4 */ /* 0x000fe2000f8e0209 */
[----:B------:R-:W-:Y:S01]  /*1330*/  SHF.R.S32.HI R18, RZ, 0x3, R2 ;  /* 0x00000003ff127819 */ /* 0x000fe20000011402 */
[----:B------:R-:W-:Y:S02]  /*1340*/  UIMAD.WIDE.U32 UR20, UR13, UR4, UR20 ;  /* 0x000000040d1472a5 */ /* 0x000fe4000f8e0014 */
[----:B------:R-:W-:Y:S01]  /*1350*/  IMAD.IADD R6, R201, 0x1, -R0 ;  /* 0x00000001c9067824 */ /* 0x000fe200078e0a00 */
[----:B------:R-:W-:-:S02]  /*1360*/  ULDC UR6, c[0x0][0x2c4] ;  /* 0x0000b10000067ab9 */ /* 0x000fc40000000800 */
[----:B------:R-:W-:Y:S01]  /*1370*/  UIADD3 UR5, UR21, UR5, URZ ;  /* 0x0000000515057290 */ /* 0x000fe2000fffe03f */
[C---:B------:R-:W-:Y:S01]  /*1380*/  IMAD R203, R6.reuse, 0x10, R18 ;  /* 0x0000001006cb7824 */ /* 0x040fe200078e0212 */
[----:B------:R-:W-:Y:S01]  /*1390*/  UIMAD UR6, UR15, UR6, URZ ;  /* 0x000000060f0672a4 */ /* 0x000fe2000f8e023f */
[----:B------:R-:W-:Y:S02]  /*13a0*/  IMAD.U32 R3, RZ, RZ, UR21 ;  /* 0x00000015ff037e24 */ /* 0x000fe4000f8e00ff */
[----:B------:R-:W-:Y:S01]  /*13b0*/  IMAD.SHL.U32 R6, R6, 0x8, RZ ;  /* 0x0000000806067824 */ /* 0x000fe200078e00ff */
[----:B------:R-:W-:Y:S01]  /*13c0*/  IADD3 R4, R203, UR18, RZ ;  /* 0x00000012cb047c10 */ /* 0x000fe2000fffe0ff */
[----:B------:R-:W-:Y:S01]  /*13d0*/  IMAD.U32 R3, RZ, RZ, UR5 ;  /* 0x00000005ff037e24 */ /* 0x000fe2000f8e00ff */
[----:B------:R1:W-:Y:S03]  /*13e0*/  STL [R1+0xc], R203 ;  /* 0x00000ccb01007387 */ /* 0x0003e60000100800 */
[----:B------:R-:W-:-:S04]  /*13f0*/  @P2 IMAD.HI.U32 R2, R4, c[0x0][0x2c8], RZ ;  /* 0x0000b20004022a27 */ /* 0x000fc800078e00ff */
[----:B------:R-:W-:Y:S01]  /*1400*/  IMAD.MOV.U32 R0, RZ, RZ, R4 ;  /* 0x000000ffff007224 */ /* 0x000fe200078e0004 */
[----:B------:R-:W-:Y:S01]  /*1410*/  @P0 SHF.R.U32.HI R0, RZ, c[0x0][0x2cc], R2 ;  /* 0x0000b300ff000a19 */ /* 0x000fe20000011602 */
[----:B------:R-:W-:Y:S01]  /*1420*/  IMAD.U32 R2, RZ, RZ, UR20 ;  /* 0x00000014ff027e24 */ /* 0x000fe2000f8e00ff */
[----:B------:R-:W-:Y:S02]  /*1430*/  ISETP.GE.AND P0, PT, R6, c[0x0][0x198], PT ;  /* 0x0000660006007a0c */ /* 0x000fe40003f06270 */
[--C-:B------:R-:W-:Y:S01]  /*1440*/  SHF.R.S32.HI R5, RZ, 0x1f, R0.reuse ;  /* 0x0000001fff057819 */ /* 0x100fe20000011400 */
[----:B------:R-:W-:Y:S02]  /*1450*/  IMAD.MOV R7, RZ, RZ, -R0 ;  /* 0x000000ffff077224 */ /* 0x000fe400078e0a00 */
[----:B------:R-:W-:-:S04]  /*1460*/  IMAD.WIDE.U32 R2, R0, c[0x0][0x1b0], R2 ;  /* 0x00006c0000027a25 */ /* 0x000fc800078e0002 */
[----:B------:R-:W-:-:S04]  /*1470*/  IMAD R5, R5, c[0x0][0x1b0], RZ ;  /* 0x00006c0005057a24 */ /* 0x000fc800078e02ff */
[----:B------:R-:W-:Y:S02]  /*1480*/  IMAD R5, R0, c[0x0][0x1b4], R5 ;  /* 0x00006d0000057a24 */ /* 0x000fe400078e0205 */
[----:B------:R-:W-:Y:S02]  /*1490*/  IMAD R0, R7, c[0x0][0x2c4], R4 ;  /* 0x0000b10007007a24 */ /* 0x000fe400078e0204 */
[----:B------:R-:W-:Y:S02]  /*14a0*/  IMAD.IADD R3, R3, 0x1, R5 ;  /* 0x0000000103037824 */ /* 0x000fe400078e0205 */
[----:B------:R-:W-:Y:S01]  /*14b0*/  IMAD.SHL.U32 R4, R18, 0x40, RZ ;  /* 0x0000004012047824 */ /* 0x000fe200078e00ff */
[----:B------:R-:W-:Y:S01]  /*14c0*/  SHF.R.S32.HI R5, RZ, 0x1f, R0 ;  /* 0x0000001fff057819 */ /* 0x000fe20000011400 */
[----:B------:R-:W-:-:S03]  /*14d0*/  IMAD.WIDE.U32 R2, R0, c[0x0][0x1a8], R2 ;  /* 0x00006a0000027a25 */ /* 0x000fc600078e0002 */
[----:B------:R-:W-:Y:S01]  /*14e0*/  LOP3.LUT R4, R4, 0x1c0, RZ, 0xc0, !PT ;  /* 0x000001c004047812 */ /* 0x000fe200078ec0ff */
[----:B------:R-:W-:Y:S01]  /*14f0*/  IMAD R5, R5, c[0x0][0x1a8], RZ ;  /* 0x00006a0005057a24 */ /* 0x000fe200078e02ff */
[----:B------:R-:W-:-:S03]  /*1500*/  LEA R8, P2, R2, c[0x0][0x160], 0x1 ;  /* 0x0000580002087a11 */ /* 0x000fc600078408ff */
[----:B------:R-:W-:Y:S01]  /*1510*/  IMAD R7, R0, c[0x0][0x1ac], R5 ;  /* 0x00006b0000077a24 */ /* 0x000fe200078e0205 */
[----:B------:R-:W-:Y:S02]  /*1520*/  LOP3.LUT R0, R13, 0xfffffff0, RZ, 0xc0, !PT ;  /* 0xfffffff00d007812 */ /* 0x000fe400078ec0ff */
[----:B------:R-:W-:Y:S01]  /*1530*/  LOP3.LUT R5, R4, 0x38, R6, 0xf8, !PT ;  /* 0x0000003804057812 */ /* 0x000fe200078ef806 */
[----:B------:R-:W-:Y:S01]  /*1540*/  IMAD.IADD R3, R3, 0x1, R7 ;  /* 0x0000000103037824 */ /* 0x000fe200078e0207 */
[----:B------:R-:W-:Y:S01]  /*1550*/  SHF.R.U32.HI R4, RZ, 0x3, R4 ;  /* 0x00000003ff047819 */ /* 0x000fe20000011604 */
[----:B------:R-:W-:Y:S01]  /*1560*/  IMAD.IADD R0, R201, 0x1, -R0 ;  /* 0x00000001c9007824 */ /* 0x000fe200078e0a00 */
[----:B------:R1:W3:Y:S02]  /*1570*/  SHFL.IDX PT, R6, R8, RZ, 0x181f ;  /* 0x00181fff08067589 */ /* 0x0002e400000e0000 */
[----:B------:R-:W-:Y:S02]  /*1580*/  LEA.HI.X R9, R2, c[0x0][0x164], R3, 0x1, P2 ;  /* 0x0000590002097a11 */ /* 0x000fe400010f0c03 */
[----:B------:R-:W-:-:S02]  /*1590*/  SHF.R.S32.HI R3, RZ, 0x1f, R0 ;  /* 0x0000001fff037819 */ /* 0x000fc40000011400 */
[----:B------:R-:W-:Y:S01]  /*15a0*/  LOP3.LUT R4, R5, R4, RZ, 0x3c, !PT ;  /* 0x0000000405047212 */ /* 0x000fe200078e3cff */
[----:B------:R1:W4:Y:S01]  /*15b0*/  SHFL.IDX PT, R7, R9, RZ, 0x181f ;  /* 0x00181fff09077589 */ /* 0x00032200000e0000 */
[----:B------:R-:W-:Y:S02]  /*15c0*/  LEA.HI R20, R3, R0, RZ, 0x3 ;  /* 0x0000000003147211 */ /* 0x000fe400078f18ff */
[----:B------:R-:W-:Y:S02]  /*15d0*/  IADD3 R5, R18, UR18, RZ ;  /* 0x0000001212057c10 */ /* 0x000fe4000fffe0ff */
[----:B------:R-:W-:Y:S02]  /*15e0*/  LEA.HI R2, R200, R201, RZ, 0x3 ;  /* 0x000000c9c8027211 */ /* 0x000fe400078f18ff */
[----:B------:R-:W-:Y:S02]  /*15f0*/  LOP3.LUT R3, R20, 0xfffffff8, RZ, 0xc0, !PT ;  /* 0xfffffff814037812 */ /* 0x000fe400078ec0ff */
[----:B------:R-:W-:-:S02]  /*1600*/  ISETP.GE.AND P3, PT, R5, UR6, PT ;  /* 0x0000000605007c0c */ /* 0x000fc4000bf66270 */
[----:B------:R-:W-:Y:S01]  /*1610*/  LOP3.LUT R2, R2, 0xfffffff8, RZ, 0xc0, !PT ;  /* 0xfffffff802027812 */ /* 0x000fe200078ec0ff */
[----:B------:R-:W-:Y:S02]  /*1620*/  IMAD.IADD R19, R0, 0x1, -R3 ;  /* 0x0000000100137824 */ /* 0x000fe400078e0a03 */
[----:B------:R-:W-:Y:S02]  /*1630*/  IMAD.MOV.U32 R3, RZ, RZ, 0x20 ;  /* 0x00000020ff037424 */ /* 0x000fe400078e00ff */
[----:B------:R-:W-:Y:S02]  /*1640*/  IMAD.IADD R32, R201, 0x1, -R2 ;  /* 0x00000001c9207824 */ /* 0x000fe400078e0a02 */
[----:B------:R-:W-:Y:S02]  /*1650*/  IMAD.MOV.U32 R2, RZ, RZ, 0x10 ;  /* 0x00000010ff027424 */ /* 0x000fe400078e00ff */
[----:B------:R-:W-:-:S05]  /*1660*/  IMAD.SHL.U32 R33, R32, 0x8, RZ ;  /* 0x0000000820217824 */ /* 0x000fca00078e00ff */
[----:B------:R-:W-:Y:S01]  /*1670*/  SHF.R.S32.HI R225, RZ, 0x1f, R33 ;  /* 0x0000001fffe17819 */ /* 0x000fe20000011421 */
[----:B--2---:R2:W5:Y:S01]  /*1680*/  @P1 R2UR UR19, R10 ;  /* 0x000000000a1313c2 */ /* 0x00456200000e0000 */
[----:B------:R-:W-:Y:S01]  /*1690*/  R2P PR, R19, 0x6 ;  /* 0x0000000613007804 */ /* 0x000fe20000000000 */
[----:B-----5:R-:W-:-:S04]  /*16a0*/  @!UP0 UMOV UR19, UR16 ;  /* 0x0000001000138c82 */ /* 0x020fc80008000000 */
[----:B------:R-:W-:Y:S02]  /*16b0*/  SEL R2, R2, 0xfffffff0, !P1 ;  /* 0xfffffff002027807 */ /* 0x000fe40004800000 */
[----:B--2---:R-:W-:-:S05]  /*16c0*/  LEA.HI R10, R200, R201, RZ, 0x6 ;  /* 0x000000c9c80a7211 */ /* 0x004fca00078f30ff */
[----:B------:R-:W-:-:S05]  /*16d0*/  IMAD.SHL.U32 R0, R10, 0x8, RZ ;  /* 0x000000080a007824 */ /* 0x000fca00078e00ff */
[----:B------:R-:W-:Y:S02]  /*16e0*/  LOP3.LUT R10, R4, 0xfffffe00, R0, 0xf8, !PT ;  /* 0xfffffe00040a7812 */ /* 0x000fe400078ef800 */
[----:B------:R-:W-:Y:S01]  /*16f0*/  SEL R4, R3, 0xffffffe0, !P2 ;  /* 0xffffffe003047807 */ /* 0x000fe20005000000 */
[----:B------:R-:W-:Y:S05]  /*1700*/  @P3 BRA `(.L_x_239) ;  /* 0x0000005000003947 */ /* 0x000fea0003800000 */
[----:B-1-34-:R-:W-:Y:S01]  /*1710*/  LEA R6, P1, R33, R6, 0x1 ;  /* 0x0000000621067211 */ /* 0x01afe200078208ff */
[----:B------:R-:W-:-:S03]  /*1720*/  IMAD.SHL.U32 R0, R10, 0x2, RZ ;  /* 0x000000020a007824 */ /* 0x000fc600078e00ff */
[----:B------:R-:W-:-:S05]  /*1730*/  LEA.HI.X R7, R33, R7, R225, 0x1, P1 ;  /* 0x0000000721077211 */ /* 0x000fca00008f0ce1 */
[----:B------:R-:W-:Y:S01]  /*1740*/  @!PT LDS RZ, [RZ] ;  /* 0x00000000fffff984 */ /* 0x000fe20000000800 */
[----:B------:R1:W-:Y:S04]  /*1750*/  LDGSTS.E.BYPASS.LTC128B.128 [R0+0x6100], [R6.64], !P0 ;  /* 0x0610000006007fae */ /* 0x0003e8000c101d72 */
.L_x_239:
[----:B-1-34-:R-:W-:Y:S05]  /*1760*/  BSYNC B0 ;  /* 0x0000000000007941 */ /* 0x01afea0003800000 */
.L_x_238:
[----:B------:R-:W-:Y:S01]  /*1770*/  IADD3 R0, R5, 0x10, RZ ;  /* 0x0000001005007810 */ /* 0x000fe20007ffe0ff */
[----:B------:R1:W2:Y:S01]  /*1780*/  SHFL.IDX PT, R3, R9, 0x1, 0x181f ;  /* 0x00381f0009037f89 */ /* 0x0002a200000e0000 */
[----:B------:R-:W-:Y:S02]  /*1790*/  BSSY B0, `(.L_x_240) ;  /* 0x0000009000007945 */ /* 0x000fe40003800000 */
[----:B------:R-:W-:Y:S01]  /*17a0*/  ISETP.GE.AND P1, PT, R0, UR6, PT ;  /* 0x0000000600007c0c */ /* 0x000fe2000bf26270 */
[----:B------:R1:W3:-:S12]  /*17b0*/  SHFL.IDX PT, R6, R8, 0x1, 0x181f ;  /* 0x00381f0008067f89 */ /* 0x0002d800000e0000 */
[----:B------:R-:W-:Y:S05]  /*17c0*/  @P1 BRA `(.L_x_241) ;  /* 0x0000005000001947 */ /* 0x000fea0003800000 */
[----:B---3--:R-:W-:Y:S01]  /*17d0*/  LEA R6, P1, R33, R6, 0x1 ;  /* 0x0000000621067211 */ /* 0x008fe200078208ff */
[----:B------:R-:W-:-:S03]  /*17e0*/  IMAD.SHL.U32 R0, R10, 0x2, RZ ;  /* 0x000000020a007824 */ /* 0x000fc600078e00ff */
[----:B--2---:R-:W-:-:S05]  /*17f0*/  LEA.HI.X R7, R33, R3, R225, 0x1, P1 ;  /* 0x0000000321077211 */ /* 0x004fca00008f0ce1 */
[----:B------:R-:W-:Y:S01]  /*1800*/  @!PT LDS RZ, [RZ] ;  /* 0x00000000fffff984 */ /* 0x000fe20000000800 */
[----:B------:R2:W-:Y:S04]  /*1810*/  LDGSTS.E.BYPASS.LTC128B.128 [R0+0x6900], [R6.64], !P0 ;  /* 0x0690000006007fae */ /* 0x0005e8000c101d72 */
.L_x_241:
[----:B------:R-:W-:Y:S05]  /*1820*/  BSYNC B0 ;  /* 0x0000000000007941 */ /* 0x000fea0003800000 */
.L_x_240:
[----:B--2---:R-:W-:Y:S01]  /*1830*/  IADD3 R0, R5, 0x20, RZ ;  /* 0x0000002005007810 */ /* 0x004fe20007ffe0ff */
[----:B------:R2:W4:Y:S01]  /*1840*/  SHFL.IDX PT, R3, R9, 0x2, 0x181f ;  /* 0x00581f0009037f89 */ /* 0x00052200000e0000 */
[----:B------:R-:W-:Y:S02]  /*1850*/  BSSY B0, `(.L_x_242) ;  /* 0x0000009000007945 */ /* 0x000fe40003800000 */
[----:B------:R-:W-:Y:S01]  /*1860*/  ISETP.GE.AND P1, PT, R0, UR6, PT ;  /* 0x0000000600007c0c */ /* 0x000fe2000bf26270 */
[----:B---3--:R2:W3:-:S12]  /*1870*/  SHFL.IDX PT, R6, R8, 0x2, 0x181f ;  /* 0x00581f0008067f89 */ /* 0x0084d800000e0000 */
[----:B------:R-:W-:Y:S05]  /*1880*/  @P1 BRA `(.L_x_243) ;  /* 0x0000005000001947 */ /* 0x000fea0003800000 */
[----:B---3--:R-:W-:Y:S01]  /*1890*/  LEA R6, P1, R33, R6, 0x1 ;  /* 0x0000000621067211 */ /* 0x008fe200078208ff */
[----:B------:R-:W-:-:S03]  /*18a0*/  IMAD.SHL.U32 R0, R10, 0x2, RZ ;  /* 0x000000020a007824 */ /* 0x000fc600078e00ff */
[----:B----4-:R-:W-:-:S05]  /*18b0*/  LEA.HI.X R7, R33, R3, R225, 0x1, P1 ;  /* 0x0000000321077211 */ /* 0x010fca00008f0ce1 */
[----:B------:R-:W-:Y:S01]  /*18c0*/  @!PT LDS RZ, [RZ] ;  /* 0x00000000fffff984 */ /* 0x000fe20000000800 */
[----:B------:R3:W-:Y:S04]  /*18d0*/  LDGSTS.E.BYPASS.LTC128B.128 [R0+0x7100], [R6.64], !P0 ;  /* 0x0710000006007fae */ /* 0x0007e8000c101d72 */
.L_x_243:
[----:B------:R-:W-:Y:S05]  /*18e0*/  BSYNC B0 ;  /* 0x0000000000007941 */ /* 0x000fea0003800000 */
.L_x_242:
[----:B---3--:R-:W-:Y:S01]  /*18f0*/  IADD3 R0, R5, 0x30, RZ ;  /* 0x0000003005007810 */ /* 0x008fe20007ffe0ff */
[----:B----4-:R3:W4:Y:S01]  /*1900*/  SHFL.IDX PT, R3, R9, 0x3, 0x181f ;  /* 0x00781f0009037f89 */ /* 0x01072200000e0000 */
[----:B------:R-:W-:Y:S02]  /*1910*/  BSSY B0, `(.L_x_244) ;  /* 0x0000009000007945 */ /* 0x000fe40003800000 */
[----:B------:R-:W-:Y:S01]  /*1920*/  ISETP.GE.AND P1, PT, R0, UR6, PT ;  /* 0x0000000600007c0c */ /* 0x000fe2000bf26270 */
[----:B------:R3:W1:-:S12]  /*1930*/  SHFL.IDX PT, R6, R8, 0x3, 0x181f ;  /* 0x00781f0008067f89 */ /* 0x00065800000e0000 */
[----:B------:R-:W-:Y:S05]  /*1940*/  @P1 BRA `(.L_x_245) ;  /* 0x0000005000001947 */ /* 0x000fea0003800000 */
[----:B-1----:R-:W-:Y:S01]  /*1950*/  LEA R6, P1, R33, R6, 0x1 ;  /* 0x0000000621067211 */ /* 0x002fe200078208ff */
[----:B------:R-:W-:-:S03]  /*1960*/  IMAD.SHL.U32 R0, R10, 0x2, RZ ;  /* 0x000000020a007824 */ /* 0x000fc600078e00ff */
[----:B----4-:R-:W-:-:S05]  /*1970*/  LEA.HI.X R7, R33, R3, R225, 0x1, P1 ;  /* 0x0000000321077211 */ /* 0x010fca00008f0ce1 */
[----:B------:R-:W-:Y:S01]  /*1980*/  @!PT LDS RZ, [RZ] ;  /* 0x00000000fffff984 */ /* 0x000fe20000000800 */
[----:B------:R1:W-:Y:S04]  /*1990*/  LDGSTS.E.BYPASS.LTC128B.128 [R0+0x7900], [R6.64], !P0 ;  /* 0x0790000006007fae */ /* 0x0003e8000c101d72 */
.L_x_245:
[----:B------:R-:W-:Y:S05]  /*19a0*/  BSYNC B0 ;  /* 0x0000000000007941 */ /* 0x000fea0003800000 */
.L_x_244:
[----:B-1----:R-:W-:Y:S01]  /*19b0*/  IADD3 R0, R5, 0x40, RZ ;  /* 0x0000004005007810 */ /* 0x002fe20007ffe0ff */
[----:B----4-:R1:W4:Y:S01]  /*19c0*/  SHFL.IDX PT, R3, R9, 0x4, 0x181f ;  /* 0x00981f0009037f89 */ /* 0x01032200000e0000 */
[----:B------:R-:W-:Y:S02]  /*19d0*/  BSSY B0, `(.L_x_246) ;  /* 0x0000009000007945 */ /* 0x000fe40003800000 */
[----:B------:R-:W-:Y:S01]  /*19e0*/  ISETP.GE.AND P1, PT, R0, UR6, PT ;  /* 0x0000000600007c0c */ /* 0x000fe2000bf26270 */
[----:B------:R1:W2:-:S12]  /*19f0*/  SHFL.IDX PT, R6, R8, 0x4, 0x181f ;  /* 0x00981f0008067f89 */ /* 0x00029800000e0000 */
[----:B------:R-:W-:Y:S05]  /*1a00*/  @P1 BRA `(.L_x_247) ;  /* 0x0000005000001947 */ /* 0x000fea0003800000 */
[----:B--2---:R-:W-:Y:S01]  /*1a10*/  LEA R6, P1, R33, R6, 0x1 ;  /* 0x0000000621067211 */ /* 0x004fe200078208ff */
[----:B------:R-:W-:-:S03]  /*1a20*/  IMAD.SHL.U32 R0, R10, 0x2, RZ ;  /* 0x000000020a007824 */ /* 0x000fc600078e00ff */
[----:B----4-:R-:W-:-:S05]  /*1a30*/  LEA.HI.X R7, R33, R3, R225, 0x1, P1 ;  /* 0x0000000321077211 */ /* 0x010fca00008f0ce1 */
[----:B------:R-:W-:Y:S01]  /*1a40*/  @!PT LDS RZ, [RZ] ;  /* 0x00000000fffff984 */ /* 0x000fe20000000800 */
[----:B------:R2:W-:Y:S04]  /*1a50*/  LDGSTS.E.BYPASS.LTC128B.128 [R0+0x8100], [R6.64], !P0 ;  /* 0x0810000006007fae */ /* 0x0005e8000c101d72 */
.L_x_247:
[----:B------:R-:W-:Y:S05]  /*1a60*/  BSYNC B0 ;  /* 0x0000000000007941 */ /* 0x000fea0003800000 */
.L_x_246:
[----:B--2---:R-:W-:Y:S01]  /*1a70*/  IADD3 R0, R5, 0x50, RZ ;  /* 0x0000005005007810 */ /* 0x004fe20007ffe0ff */
        /* <DEDUP_REMOVED lines=10> */
.L_x_249:
[----:B------:R-:W-:Y:S05]  /*1b20*/  BSYNC B0 ;  /* 0x0000000000007941 */ /* 0x000fea0003800000 */
.L_x_248:
        /* <DEDUP_REMOVED lines=11> */
.L_x_251:
[----:B------:R-:W-:Y:S05]  /*1be0*/  BSYNC B0 ;  /* 0x0000000000007941 */ /* 0x000fea0003800000 */
.L_x_250:
[----:B-123--:R-:W1:Y:S01]  /*1bf0*/  SHFL.IDX PT, R8, R8, 0x7, 0x181f ;  /* 0x00f81f0008087f89 */ /* 0x00ee6200000e0000 */
[----:B------:R-:W-:Y:S01]  /*1c00*/  ULDC UR4, c[0x0][0x2b8] ;  /* 0x0000ae0000047ab9 */ /* 0x000fe20000000800 */
[----:B----4-:R-:W-:Y:S01]  /*1c10*/  IADD3 R3, R5, 0x70, RZ ;  /* 0x0000007005037810 */ /* 0x010fe20007ffe0ff */
[----:B------:R-:W-:Y:S01]  /*1c20*/  UISETP.NE.AND UP0, UPT, UR4, 0x1, UPT ;  /* 0x000000010400788c */ /* 0x000fe2000bf05270 */
[----:B------:R-:W2:Y:S01]  /*1c30*/  SHFL.IDX PT, R9, R9, 0x7, 0x181f ;  /* 0x00f81f0009097f89 */ /* 0x000ea200000e0000 */
[----:B------:R-:W-:Y:S01]  /*1c40*/  UMOV UR37, 0x60 ;  /* 0x0000006000257882 */ /* 0x000fe20000000000 */
[----:B------:R-:W-:Y:S01]  /*1c50*/  ISETP.GE.AND P3, PT, R3, UR6, PT ;  /* 0x0000000603007c0c */ /* 0x000fe2000bf66270 */
[----:B------:R-:W-:Y:S01]  /*1c60*/  UIMAD UR13, UR12, UR37, -0x60 ;  /* 0xffffffa00c0d74a4 */ /* 0x000fe2000f8e0225 */
[----:B------:R-:W-:Y:S01]  /*1c70*/  IMAD.SHL.U32 R202, R10, 0x2, RZ ;  /* 0x000000020aca7824 */ /* 0x000fe200078e00ff */
[----:B------:R-:W-:Y:S01]  /*1c80*/  PLOP3.LUT P2, PT, PT, PT, UP0, 0x80, 0x0 ;  /* 0x000000000000781c */ /* 0x000fe20003f4f008 */
[----:B------:R-:W-:Y:S01]  /*1c90*/  USHF.R.S32.HI UR9, URZ, 0x1f, UR19 ;  /* 0x0000001f3f097899 */ /* 0x000fe20008011413 */
[----:B------:R-:W-:Y:S01]  /*1ca0*/  PLOP3.LUT P1, PT, PT, PT, UP0, 0x80, 0x0 ;  /* 0x000000000000781c */ /* 0x000fe20003f2f008 */
[----:B------:R-:W-:Y:S01]  /*1cb0*/  ULDC.64 UR4, c[0x0][0x2b0] ;  /* 0x0000ac0000047ab9 */ /* 0x000fe20000000a00 */
[----:B------:R-:W-:Y:S01]  /*1cc0*/  IADD3 R0, R203, UR13, RZ ;  /* 0x0000000dcb007c10 */ /* 0x000fe2000fffe0ff */
[----:B------:R-:W-:Y:S01]  /*1cd0*/  UIMAD UR9, UR9, UR4, URZ ;  /* 0x00000004090972a4 */ /* 0x000fe2000f8e023f */
[----:B------:R-:W-:Y:S01]  /*1ce0*/  IMAD.MOV.U32 R227, RZ, RZ, RZ ;  /* 0x000000ffffe37224 */ /* 0x000fe200078e00ff */
[----:B------:R-:W-:Y:S01]  /*1cf0*/  UIMAD.WIDE.U32 UR44, UR19, UR4, URZ ;  /* 0x00000004132c72a5 */ /* 0x000fe2000f8e003f */
[C---:B------:R-:W-:Y:S01]  /*1d00*/  IADD3 R5, R0.reuse, UR14, RZ ;  /* 0x0000000e00057c10 */ /* 0x040fe2000fffe0ff */
[----:B------:R-:W-:Y:S01]  /*1d10*/  UIMAD UR5, UR19, UR5, UR9 ;  /* 0x00000005130572a4 */ /* 0x000fe2000f8e0209 */
[----:B------:R-:W-:Y:S01]  /*1d20*/  ISETP.GE.AND P4, PT, R0, UR8, PT ;  /* 0x0000000800007c0c */ /* 0x000fe2000bf86270 */
[----:B------:R-:W-:Y:S01]  /*1d30*/  UIMAD UR37, UR12, -0x60, UR37 ;  /* 0xffffffa00c2578a4 */ /* 0x000fe2000f8e0225 */
[----:B------:R-:W-:Y:S01]  /*1d40*/  SHF.R.S32.HI R14, RZ, 0x4, R13 ;  /* 0x00000004ff0e7819 */ /* 0x000fe2000001140d */
[----:B------:R-:W-:Y:S01]  /*1d50*/  @P2 IMAD.HI.U32 R3, R5, c[0x0][0x2bc], RZ ;  /* 0x0000af0005032a27 */ /* 0x000fe200078e00ff */
[----:B------:R-:W-:Y:S01]  /*1d60*/  ISETP.GT.OR P4, PT, R203, 0x5f, P4 ;  /* 0x0000005fcb00780c */ /* 0x000fe20002784670 */
[----:B------:R-:W-:Y:S01]  /*1d70*/  UIADD3 UR6, UR45, UR5, URZ ;  /* 0x000000052d067290 */ /* 0x000fe2000fffe03f */
[C---:B-1----:R-:W-:Y:S01]  /*1d80*/  @!P3 LEA R8, P2, R33.reuse, R8, 0x1 ;  /* 0x000000082108b211 */ /* 0x042fe200078408ff */
[----:B------:R-:W-:Y:S01]  /*1d90*/  IMAD.MOV.U32 R0, RZ, RZ, R5 ;  /* 0x000000ffff007224 */ /* 0x000fe200078e0005 */
[----:B------:R-:W-:Y:S01]  /*1da0*/  @P1 SHF.R.U32.HI R0, RZ, c[0x0][0x2c0], R3 ;  /* 0x0000b000ff001a19 */ /* 0x000fe20000011603 */
[----:B------:R-:W-:Y:S01]  /*1db0*/  ULDC.64 UR4, c[0x0][0x1e8] ;  /* 0x00007a0000047ab9 */ /* 0x000fe20000000a00 */
[----:B--2---:R-:W-:-:S02]  /*1dc0*/  @!P3 LEA.HI.X R9, R33, R9, R225, 0x1, P2 ;  /* 0x000000092109b211 */ /* 0x004fc400010f0ce1 */
[----:B------:R-:W-:Y:S01]  /*1dd0*/  LEA.HI R199, R200, R201, RZ, 0x5 ;  /* 0x000000c9c8c77211 */ /* 0x000fe200078f28ff */
[----:B------:R-:W-:Y:S01]  /*1de0*/  IMAD.SHL.U32 R226, R33, 0x2, RZ ;  /* 0x0000000221e27824 */ /* 0x000fe200078e00ff */
[----:B------:R-:W-:Y:S01]  /*1df0*/  UP2UR UR36, UPR, URZ, 0x1 ;  /* 0x000000013f247883 */ /* 0x000fe20008000000 */
[----:B------:R-:W-:Y:S01]  /*1e00*/  @!PT LDS RZ, [RZ] ;  /* 0x00000000fffff984 */ /* 0x000fe20000000800 */
[----:B------:R1:W-:Y:S02]  /*1e10*/  @!P3 LDGSTS.E.BYPASS.LTC128B.128 [R202+0x9900], [R8.64], !P0 ;  /* 0x0990000008cabfae */ /* 0x0003e4000c101d72 */
[C---:B------:R-:W-:Y:S02]  /*1e20*/  @!P4 IADD3 R3, P1, R0.reuse, UR44, RZ ;  /* 0x0000002c0003cc10 */ /* 0x040fe4000ff3e0ff */
[----:B------:R-:W0:Y:S02]  /*1e30*/  LDGDEPBAR ;  /* 0x00000000000079af */ /* 0x000e240000000000 */
[----:B------:R-:W-:Y:S02]  /*1e40*/  @!P4 LEA.HI.X.SX32 R7, R0, UR6, 0x1, P1 ;  /* 0x000000060007cc11 */ /* 0x000fe400088f0eff */
[----:B------:R-:W-:Y:S01]  /*1e50*/  BAR.SYNC.DEFER_BLOCKING 0x0 ;  /* 0x0000000000007b1d */ /* 0x000fe20000010000 */
[----:B------:R-:W-:-:S04]  /*1e60*/  @!P4 LEA R6, P1, R3, c[0x0][0x2a0], 0x2 ;  /* 0x0000a8000306ca11 */ /* 0x000fc800078210ff */
[----:B------:R-:W-:Y:S01]  /*1e70*/  @!P4 LEA.HI.X R7, R3, c[0x0][0x2a4], R7, 0x2, P1 ;  /* 0x0000a9000307ca11 */ /* 0x000fe200008f1407 */
[----:B------:R-:W-:Y:S04]  /*1e80*/  STL [R1+0x4], R202 ;  /* 0x000004ca01007387 */ /* 0x000fe80000100800 */
[----:B------:R2:W3:Y:S01]  /*1e90*/  @!P4 LDG.E R227, [R6.64] ;  /* 0x0000003206e3c981 */ /* 0x0004e2000c1e1900 */
[----:B------:R-:W-:Y:S01]  /*1ea0*/  IMAD.MOV R0, RZ, RZ, -R0 ;  /* 0x000000ffff007224 */ /* 0x000fe200078e0a00 */
[----:B------:R-:W-:Y:S01]  /*1eb0*/  UIMAD UR9, UR10, UR4, URZ ;  /* 0x000000040a0972a4 */ /* 0x000fe2000f8e023f */
[----:B------:R-:W-:Y:S01]  /*1ec0*/  ISETP.GE.AND P4, PT, R33, c[0x0][0x1d4], PT ;  /* 0x0000750021007a0c */ /* 0x000fe20003f86270 */
[----:B------:R-:W-:Y:S01]  /*1ed0*/  UIMAD.WIDE.U32 UR48, UR11, UR4, URZ ;  /* 0x000000040b3072a5 */ /* 0x000fe2000f8e003f */
[----:B------:R-:W-:Y:S01]  /*1ee0*/  IMAD R234, R0, c[0x0][0x2b8], R5 ;  /* 0x0000ae0000ea7a24 */ /* 0x000fe200078e0205 */
[----:B------:R-:W-:Y:S01]  /*1ef0*/  UIMAD UR9, UR11, UR5, UR9 ;  /* 0x000000050b0972a4 */ /* 0x000fe2000f8e0209 */
[----:B------:R-:W-:Y:S01]  /*1f00*/  SHF.R.S32.HI R198, RZ, 0x5, R199 ;  /* 0x00000005ffc67819 */ /* 0x000fe200000114c7 */
[----:B------:R-:W-:-:S02]  /*1f10*/  UIADD3 UR19, UR8, UR37, URZ ;  /* 0x0000002508137290 */ /* 0x000fc4000fffe03f */
[----:B------:R-:W-:Y:S01]  /*1f20*/  SHF.R.S32.HI R35, RZ, 0x1f, R234 ;  /* 0x0000001fff237819 */ /* 0x000fe200000114ea */
[----:B------:R-:W-:Y:S02]  /*1f30*/  UIADD3 UR9, UR49, UR9, URZ ;  /* 0x0000000931097290 */ /* 0x000fe4000fffe03f */
[----:B------:R-:W-:Y:S01]  /*1f40*/  ULDC.64 UR4, c[0x0][0x210] ;  /* 0x0000840000047ab9 */ /* 0x000fe20000000a00 */
[----:B------:R-:W-:Y:S01]  /*1f50*/  IADD3 R34, -R18, UR19, RZ ;  /* 0x0000001312227c10 */ /* 0x000fe2000fffe1ff */
[----:B------:R-:W-:Y:S01]  /*1f60*/  IMAD R0, R35, c[0x0][0x1e0], RZ ;  /* 0x0000780023007a24 */ /* 0x000fe200078e02ff */
[----:B------:R-:W-:Y:S02]  /*1f70*/  UIMAD UR10, UR10, UR4, URZ ;  /* 0x000000040a0a72a4 */ /* 0x000fe4000f8e023f */
[----:B------:R-:W-:Y:S01]  /*1f80*/  ISETP.GE.AND P1, PT, R34, 0x1, PT ;  /* 0x000000012200780c */ /* 0x000fe20003f26270 */
[----:B------:R-:W-:Y:S01]  /*1f90*/  IMAD R0, R234, c[0x0][0x1e4], R0 ;  /* 0x00007900ea007a24 */ /* 0x000fe200078e0200 */
[C---:B------:R-:W-:Y:S01]  /*1fa0*/  ISETP.GE.AND P6, PT, R34.reuse, 0x21, PT ;  /* 0x000000212200780c */ /* 0x040fe20003fc6270 */
[----:B------:R-:W-:Y:S01]  /*1fb0*/  UIMAD.WIDE.U32 UR46, UR11, UR4, URZ ;  /* 0x000000040b2e72a5 */ /* 0x000fe2000f8e003f */
[C---:B------:R-:W-:Y:S01]  /*1fc0*/  ISETP.GE.AND P5, PT, R34.reuse, 0x31, PT ;  /* 0x000000312200780c */ /* 0x040fe20003fa6270 */
[----:B------:R-:W-:Y:S01]  /*1fd0*/  UIMAD UR10, UR11, UR5, UR10 ;  /* 0x000000050b0a72a4 */ /* 0x000fe2000f8e020a */
[----:B------:R-:W-:Y:S01]  /*1fe0*/  ISETP.GE.AND P3, PT, R34, 0x41, PT ;  /* 0x000000412200780c */ /* 0x000fe20003f66270 */
[----:B--2---:R-:W-:Y:S01]  /*1ff0*/  IMAD.WIDE.U32 R6, R234, c[0x0][0x1e0], RZ ;  /* 0x00007800ea067a25 */ /* 0x004fe200078e00ff */
[----:B------:R-:W-:-:S02]  /*2000*/  UIADD3 UR4, UR12, -0x1, URZ ;  /* 0xffffffff0c047890 */ /* 0x000fc4000fffe03f */
[----:B------:R-:W-:Y:S01]  /*2010*/  UIADD3 UR10, UR47, UR10, URZ ;  /* 0x0000000a2f0a7290 */ /* 0x000fe2000fffe03f */
[----:B------:R-:W-:Y:S01]  /*2020*/  IMAD.IADD R7, R7, 0x1, R0 ;  /* 0x0000000107077824 */ /* 0x000fe200078e0200 */
[----:B------:R-:W-:Y:S01]  /*2030*/  UISETP.GT.AND UP0, UPT, UR4, UR7, UPT ;  /* 0x000000070400728c */ /* 0x000fe2000bf04270 */
[----:B---3--:R-:W-:Y:S02]  /*2040*/  SHF.R.S32.HI R40, RZ, 0x1f, R227 ;  /* 0x0000001fff287819 */ /* 0x008fe400000114e3 */
[----:B------:R-:W-:-:S04]  /*2050*/  IMAD.WIDE.U32 R6, R227, c[0x0][0x1f0], R6 ;  /* 0x00007c00e3067a25 */ /* 0x000fc800078e0006 */
[----:B------:R-:W-:Y:S01]  /*2060*/  IMAD R3, R40, c[0x0][0x1f0], RZ ;  /* 0x00007c0028037a24 */ /* 0x000fe200078e02ff */
[----:B------:R-:W-:-:S03]  /*2070*/  IADD3 R0, P0, R6, UR48, RZ ;  /* 0x0000003006007c10 */ /* 0x000fc6000ff1e0ff */
[----:B------:R-:W-:-:S05]  /*2080*/  IMAD R3, R227, c[0x0][0x1f4], R3 ;  /* 0x00007d00e3037a24 */ /* 0x000fca00078e0203 */
[----:B------:R-:W-:Y:S02]  /*2090*/  IADD3.X R6, R7, UR9, R3, P0, !PT ;  /* 0x0000000907067c10 */ /* 0x000fe400087fe403 */
[----:B------:R-:W-:-:S04]  /*20a0*/  LEA R3, P0, R0, c[0x0][0x1c8], 0x1 ;  /* 0x0000720000037a11 */ /* 0x000fc800078008ff */
[----:B------:R-:W-:Y:S01]  /*20b0*/  LEA.HI.X R0, R0, c[0x0][0x1cc], R6, 0x1, P0 ;  /* 0x0000730000007a11 */ /* 0x000fe200000f0c06 */
[----:B------:R-:W-:Y:S01]  /*20c0*/  SHFL.IDX PT, R5, R3, 0x1, 0x181f ;  /* 0x00381f0003057f89 */ /* 0x000fe200000e0000 */
[----:B------:R-:W-:-:S03]  /*20d0*/  ISETP.GE.AND P0, PT, R34, 0x11, PT ;  /* 0x000000112200780c */ /* 0x000fc60003f06270 */
[----:B------:R-:W2:Y:S04]  /*20e0*/  SHFL.IDX PT, R6, R3, RZ, 0x181f ;  /* 0x00181fff03067589 */ /* 0x000ea800000e0000 */
[----:B------:R-:W3:Y:S04]  /*20f0*/  SHFL.IDX PT, R7, R0, RZ, 0x181f ;  /* 0x00181fff00077589 */ /* 0x000ee800000e0000 */
[----:B-1----:R-:W1:Y:S04]  /*2100*/  SHFL.IDX PT, R8, R0, 0x1, 0x181f ;  /* 0x00381f0000087f89 */ /* 0x002e6800000e0000 */
[----:B------:R-:W4:Y:S04]  /*2110*/  SHFL.IDX PT, R12, R3, 0x2, 0x181f ;  /* 0x00581f00030c7f89 */ /* 0x000f2800000e0000 */
[----:B------:R-:W5:Y:S04]  /*2120*/  SHFL.IDX PT, R10, R3, 0x3, 0x181f ;  /* 0x00781f00030a7f89 */ /* 0x000f6800000e0000 */
[----:B------:R-:W1:Y:S01]  /*2130*/  SHFL.IDX PT, R11, R0, 0x2, 0x181f ;  /* 0x00581f00000b7f89 */ /* 0x000e6200000e0000 */
[----:B--2---:R-:W-:-:S03]  /*2140*/  @P1 LEA R6, P2, R33, R6, 0x1 ;  /* 0x0000000621061211 */ /* 0x004fc600078408ff */
[----:B------:R-:W2:Y:S01]  /*2150*/  SHFL.IDX PT, R9, R3, 0x4, 0x181f ;  /* 0x00981f0003097f89 */ /* 0x000ea200000e0000 */
[----:B---3--:R-:W-:-:S03]  /*2160*/  @P1 LEA.HI.X R7, R33, R7, R225, 0x1, P2 ;  /* 0x0000000721071211 */ /* 0x008fc600010f0ce1 */
[----:B------:R-:W3:Y:S01]  /*2170*/  SHFL.IDX PT, R17, R0, 0x3, 0x181f ;  /* 0x00781f0000117f89 */ /* 0x000ee200000e0000 */
[----:B------:R-:W-:-:S03]  /*2180*/  ISETP.GE.AND P2, PT, R34, 0x51, PT ;  /* 0x000000512200780c */ /* 0x000fc60003f46270 */
[----:B------:R-:W-:Y:S04]  /*2190*/  SHFL.IDX PT, R3, R3, 0x5, 0x181f ;  /* 0x00b81f0003037f89 */ /* 0x000fe800000e0000 */
[----:B------:R-:W1:Y:S04]  /*21a0*/  SHFL.IDX PT, R16, R0, 0x4, 0x181f ;  /* 0x00981f0000107f89 */ /* 0x000e6800000e0000 */
[----:B------:R1:W2:Y:S04]  /*21b0*/  SHFL.IDX PT, R15, R0, 0x5, 0x181f ;  /* 0x00b81f00000f7f89 */ /* 0x0002a800000e0000 */
[----:B------:R2:W-:Y:S01]  /*21c0*/  @P1 LDGSTS.E.BYPASS.LTC128B.128 [R202+0x3100], [R6.64], !P4 ;  /* 0x0310000006ca1fae */ /* 0x0005e2000e101d72 */
[----:B-1----:R-:W-:-:S04]  /*21d0*/  LEA.HI R0, R13, R14, RZ, 0x1 ;  /* 0x0000000e0d007211 */ /* 0x002fc800078f08ff */
[----:B------:R-:W-:Y:S02]  /*21e0*/  LOP3.LUT R0, R0, 0xfffffffe, RZ, 0xc0, !PT ;  /* 0xfffffffe00007812 */ /* 0x000fe400078ec0ff */
[----:B--2---:R-:W-:-:S03]  /*21f0*/  @P0 LEA R6, P1, R33, R5, 0x1 ;  /* 0x0000000521060211 */ /* 0x004fc600078208ff */
[----:B------:R-:W-:Y:S02]  /*2200*/  IMAD.IADD R14, R14, 0x1, -R0 ;  /* 0x000000010e0e7824 */ /* 0x000fe400078e0a00 */
[----:B------:R-:W-:Y:S01]  /*2210*/  IMAD.SHL.U32 R0, R32, 0x40, RZ ;  /* 0x0000004020007824 */ /* 0x000fe200078e00ff */
[C-C-:B------:R-:W-:Y:S01]  /*2220*/  @P0 LEA.HI.X R7, R33.reuse, R8, R225.reuse, 0x1, P1 ;  /* 0x0000000821070211 */ /* 0x140fe200008f0ce1 */
[----:B------:R-:W-:Y:S01]  /*2230*/  IMAD.SHL.U32 R5, R20, 0x40, RZ ;  /* 0x0000004014057824 */ /* 0x000fe200078e00ff */
[C---:B----4-:R-:W-:Y:S02]  /*2240*/  @P6 LEA R12, P1, R33.reuse, R12, 0x1 ;  /* 0x0000000c210c6211 */ /* 0x050fe400078208ff */
[----:B------:R-:W-:Y:S01]  /*2250*/  LOP3.LUT R0, R0, 0x1c0, RZ, 0xc0, !PT ;  /* 0x000001c000007812 */ /* 0x000fe200078ec0ff */
[----:B------:R1:W-:Y:S01]  /*2260*/  @P0 LDGSTS.E.BYPASS.LTC128B.128 [R202+0x3900], [R6.64], !P4 ;  /* 0x0390000006ca0fae */ /* 0x0003e2000e101d72 */
[C---:B-----5:R-:W-:Y:S02]  /*2270*/  @P5 LEA R10, P0, R33.reuse, R10, 0x1 ;  /* 0x0000000a210a5211 */ /* 0x060fe400078008ff */
[----:B------:R-:W-:-:S02]  /*2280*/  @P6 LEA.HI.X R13, R33, R11, R225, 0x1, P1 ;  /* 0x0000000b210d6211 */ /* 0x000fc400008f0ce1 */
[C---:B------:R-:W-:Y:S02]  /*2290*/  @P3 LEA R8, P1, R33.reuse, R9, 0x1 ;  /* 0x0000000921083211 */ /* 0x040fe400078208ff */
[C-C-:B---3--:R-:W-:Y:S01]  /*22a0*/  @P5 LEA.HI.X R11, R33.reuse, R17, R225.reuse, 0x1, P0 ;  /* 0x00000011210b5211 */ /* 0x148fe200000f0ce1 */
[----:B------:R2:W-:Y:S01]  /*22b0*/  @P6 LDGSTS.E.BYPASS.LTC128B.128 [R202+0x4100], [R12.64], !P4 ;  /* 0x041000000cca6fae */ /* 0x0005e2000e101d72 */
[----:B------:R-:W-:Y:S02]  /*22c0*/  @P3 LEA.HI.X R9, R33, R16, R225, 0x1, P1 ;  /* 0x0000001021093211 */ /* 0x000fe400008f0ce1 */
[----:B------:R-:W-:Y:S01]  /*22d0*/  LOP3.LUT R197, R5, 0xfffffe00, RZ, 0xc0, !PT ;  /* 0xfffffe0005c57812 */ /* 0x000fe200078ec0ff */
[----:B------:R3:W-:Y:S01]  /*22e0*/  @P5 LDGSTS.E.BYPASS.LTC128B.128 [R202+0x4900], [R10.64], !P4 ;  /* 0x049000000aca5fae */ /* 0x0007e2000e101d72 */
[----:B------:R-:W-:-:S03]  /*22f0*/  LOP3.LUT P1, RZ, R32, 0x2, RZ, 0xc0, !PT ;  /* 0x0000000220ff7812 */ /* 0x000fc6000782c0ff */
[----:B------:R3:W-:Y:S01]  /*2300*/  @P3 LDGSTS.E.BYPASS.LTC128B.128 [R202+0x5100], [R8.64], !P4 ;  /* 0x0510000008ca3fae */ /* 0x0007e2000e101d72 */
[----:B-1----:R-:W-:Y:S01]  /*2310*/  @P2 LEA R6, P0, R33, R3, 0x1 ;  /* 0x0000000321062211 */ /* 0x002fe200078008ff */
[----:B------:R-:W-:-:S03]  /*2320*/  IMAD.SHL.U32 R3, R19, 0x40, RZ ;  /* 0x0000004013037824 */ /* 0x000fc600078e00ff */
[--C-:B------:R-:W-:Y:S02]  /*2330*/  @P2 LEA.HI.X R7, R33, R15, R225.reuse, 0x1, P0 ;  /* 0x0000000f21072211 */ /* 0x100fe400000f0ce1 */
[----:B------:R-:W-:Y:S02]  /*2340*/  LOP3.LUT R3, R3, 0x1c0, RZ, 0xc0, !PT ;  /* 0x000001c003037812 */ /* 0x000fe400078ec0ff */
[C---:B------:R-:W-:Y:S01]  /*2350*/  SHF.L.U64.HI R225, R33.reuse, 0x1, R225 ;  /* 0x0000000121e17819 */ /* 0x040fe200000102e1 */
[----:B------:R1:W-:Y:S01]  /*2360*/  @P2 LDGSTS.E.BYPASS.LTC128B.128 [R202+0x5900], [R6.64], !P4 ;  /* 0x0590000006ca2fae */ /* 0x0003e2000e101d72 */
[----:B------:R-:W-:-:S03]  /*2370*/  ISETP.GE.AND P2, PT, R33, c[0x0][0x1d4], PT ;  /* 0x0000750021007a0c */ /* 0x000fc60003f46270 */
[----:B------:R-:W0:Y:S01]  /*2380*/  LDGDEPBAR ;  /* 0x00000000000079af */ /* 0x000e220000000000 */
[----:B------:R-:W-:Y:S01]  /*2390*/  ISETP.LT.OR P5, PT, R34, 0x1, P2 ;  /* 0x000000012200780c */ /* 0x000fe200017a1670 */
[----:B-1----:R-:W-:Y:S01]  /*23a0*/  IMAD.SHL.U32 R7, R18, 0x8, RZ ;  /* 0x0000000812077824 */ /* 0x002fe200078e00ff */
[----:B------:R-:W-:-:S04]  /*23b0*/  DEPBAR.LE SB0, 0x1 ;  /* 0x000080400000791a */ /* 0x000fc80000000000 */
[----:B------:R-:W-:-:S04]  /*23c0*/  DEPBAR.LE SB0, 0x0 ;  /* 0x000080000000791a */ /* 0x000fc80000000000 */
[----:B------:R-:W-:Y:S01]  /*23d0*/  IMAD.SHL.U32 R6, R14, 0x8, RZ ;  /* 0x000000080e067824 */ /* 0x000fe200078e00ff */
[----:B------:R-:W-:Y:S02]  /*23e0*/  LOP3.LUT R7, R0, 0x8, R7, 0xf8, !PT ;  /* 0x0000000800077812 */ /* 0x000fe400078ef807 */
[----:B------:R-:W-:Y:S02]  /*23f0*/  SHF.R.U32.HI R0, RZ, 0x3, R0 ;  /* 0x00000003ff007819 */ /* 0x000fe40000011600 */
[----:B------:R-:W-:Y:S02]  /*2400*/  LOP3.LUT R5, R3, 0x8, R6, 0xf8, !PT ;  /* 0x0000000803057812 */ /* 0x000fe400078ef806 */
[----:B------:R-:W-:Y:S02]  /*2410*/  SHF.R.U32.HI R3, RZ, 0x3, R3 ;  /* 0x00000003ff037819 */ /* 0x000fe40000011603 */
[----:B------:R-:W-:Y:S01]  /*2420*/  LOP3.LUT R0, R7, R0, RZ, 0x3c, !PT ;  /* 0x0000000007007212 */ /* 0x000fe200078e3cff */
[----:B------:R-:W-:Y:S01]  /*2430*/  IMAD.WIDE.U32 R6, R234, c[0x0][0x208], RZ ;  /* 0x00008200ea067a25 */ /* 0x000fe200078e00ff */
[----:B------:R-:W-:-:S03]  /*2440*/  LOP3.LUT R196, R5, R3, RZ, 0x3c, !PT ;  /* 0x0000000305c47212 */ /* 0x000fc600078e3cff */
[----:B------:R-:W-:Y:S02]  /*2450*/  IMAD R3, R198, 0x400, R197 ;  /* 0x00000400c6037824 */ /* 0x000fe400078e02c5 */
[----:B------:R-:W-:Y:S02]  /*2460*/  IMAD R0, R14, 0x200, R0 ;  /* 0x000002000e007824 */ /* 0x000fe400078e0200 */
[----:B------:R-:W-:Y:S02]  /*2470*/  IMAD.IADD R3, R196, 0x1, R3 ;  /* 0x00000001c4037824 */ /* 0x000fe400078e0203 */
[----:B------:R-:W-:Y:S01]  /*2480*/  IMAD.SHL.U32 R208, R0, 0x2, RZ ;  /* 0x0000000200d07824 */ /* 0x000fe200078e00ff */
[----:B------:R-:W-:Y:S01]  /*2490*/  BAR.SYNC.DEFER_BLOCKING 0x0 ;  /* 0x0000000000007b1d */ /* 0x000fe20000010000 */
[----:B------:R-:W-:Y:S02]  /*24a0*/  IMAD.SHL.U32 R215, R3, 0x2, RZ ;  /* 0x0000000203d77824 */ /* 0x000fe400078e00ff */
[----:B------:R-:W-:Y:S01]  /*24b0*/  IMAD R0, R35, c[0x0][0x208], RZ ;  /* 0x0000820023007a24 */ /* 0x000fe200078e02ff */
[----:B------:R-:W-:Y:S01]  /*24c0*/  IADD3 R5, R208, 0x3100, RZ ;  /* 0x00003100d0057810 */ /* 0x000fe20007ffe0ff */
[----:B------:R-:W-:Y:S01]  /*24d0*/  IMAD R3, R40, c[0x0][0x218], RZ ;  /* 0x0000860028037a24 */ /* 0x000fe200078e02ff */
[----:B------:R-:W-:Y:S01]  /*24e0*/  IADD3 R219, R208, 0x3120, RZ ;  /* 0x00003120d0db7810 */ /* 0x000fe20007ffe0ff */
[----:B------:R-:W-:Y:S01]  /*24f0*/  IMAD R0, R234, c[0x0][0x20c], R0 ;  /* 0x00008300ea007a24 */ /* 0x000fe200078e0200 */
[----:B------:R-:W-:Y:S01]  /*2500*/  @P1 IADD3 R219, R5, -0x20, RZ ;  /* 0xffffffe005db1810 */ /* 0x000fe20007ffe0ff */
[----:B------:R-:W-:Y:S01]  /*2510*/  IMAD R3, R227, c[0x0][0x21c], R3 ;  /* 0x00008700e3037a24 */ /* 0x000fe200078e0203 */
[----:B------:R-:W-:Y:S01]  /*2520*/  LOP3.LUT P1, RZ, R32, 0x4, RZ, 0xc0, !PT ;  /* 0x0000000420ff7812 */ /* 0x000fe2000782c0ff */
[----:B------:R-:W-:Y:S01]  /*2530*/  IMAD.IADD R7, R7, 0x1, R0 ;  /* 0x0000000107077824 */ /* 0x000fe200078e0200 */
[C---:B------:R-:W-:Y:S01]  /*2540*/  IADD3 R224, R219.reuse, 0x800, RZ ;  /* 0x00000800dbe07810 */ /* 0x040fe20007ffe0ff */
[----:B------:R-:W-:Y:S01]  /*2550*/  IMAD R218, R2, 0x2, R215 ;  /* 0x0000000202da7824 */ /* 0x000fe200078e02d7 */
[----:B------:R-:W-:Y:S01]  /*2560*/  IADD3 R223, R219, 0x1000, RZ ;  /* 0x00001000dbdf7810 */ /* 0x000fe20007ffe0ff */
[----:B------:R-:W-:Y:S01]  /*2570*/  IMAD.WIDE.U32 R6, R227, c[0x0][0x218], R6 ;  /* 0x00008600e3067a25 */ /* 0x000fe200078e0006 */
[----:B------:R-:W-:-:S02]  /*2580*/  IADD3 R222, R219, 0x1800, RZ ;  /* 0x00001800dbde7810 */ /* 0x000fc40007ffe0ff */
[C---:B------:R-:W-:Y:S01]  /*2590*/  IADD3 R221, R219.reuse, 0x2000, RZ ;  /* 0x00002000dbdd7810 */ /* 0x040fe20007ffe0ff */
[----:B------:R-:W-:Y:S01]  /*25a0*/  IMAD R216, R4, 0x2, R215 ;  /* 0x0000000204d87824 */ /* 0x000fe200078e02d7 */
[----:B------:R-:W-:Y:S02]  /*25b0*/  IADD3 R0, P0, R6, UR46, RZ ;  /* 0x0000002e06007c10 */ /* 0x000fe4000ff1e0ff */
[----:B------:R-:W-:Y:S01]  /*25c0*/  IADD3 R220, R219, 0x2800, RZ ;  /* 0x00002800dbdc7810 */ /* 0x000fe20007ffe0ff */
[----:B------:R-:W-:Y:S01]  /*25d0*/  IMAD R217, R2, 0x2, R216 ;  /* 0x0000000202d97824 */ /* 0x000fe200078e02d8 */
[----:B--2---:R-:W-:Y:S01]  /*25e0*/  LDSM.16.M88.4 R12, [R215+0x6100] ;  /* 0x00610000d70c783b */ /* 0x004fe20000000200 */
[----:B------:R-:W-:Y:S02]  /*25f0*/  IADD3.X R6, R7, UR10, R3, P0, !PT ;  /* 0x0000000a07067c10 */ /* 0x000fe400087fe403 */
[C---:B------:R-:W-:Y:S01]  /*2600*/  LEA R3, P0, R0.reuse, c[0x0][0x1f8], 0x1 ;  /* 0x00007e0000037a11 */ /* 0x040fe200078008ff */
[----:B---3--:R-:W-:Y:S03]  /*2610*/  LDSM.16.M88.4 R8, [R215+0x8100] ;  /* 0x00810000d708783b */ /* 0x008fe60000000200 */
[----:B------:R-:W-:Y:S01]  /*2620*/  LEA.HI.X R0, R0, c[0x0][0x1fc], R6, 0x1, P0 ;  /* 0x00007f0000007a11 */ /* 0x000fe200000f0c06 */
[----:B------:R-:W1:Y:S01]  /*2630*/  LDSM.16.M88.4 R20, [R208+0x4100] ;  /* 0x00410000d014783b */ /* 0x000e620000000200 */
[----:B------:R-:W-:-:S03]  /*2640*/  ISETP.LT.OR P0, PT, R34, 0x11, P2 ;  /* 0x000000112200780c */ /* 0x000fc60001701670 */
[----:B------:R-:W2:Y:S04]  /*2650*/  LDSM.16.M88.4 R24, [R208+0x3900] ;  /* 0x00390000d018783b */ /* 0x000ea80000000200 */
[----:B------:R-:W3:Y:S04]  /*2660*/  LDSM.16.M88.4 R28, [R208+0x3100] ;  /* 0x00310000d01c783b */ /* 0x000ee80000000200 */
[----:B------:R-:W4:Y:S04]  /*2670*/  LDSM.16.M88.4 R16, [R208+0x4900] ;  /* 0x00490000d010783b */ /* 0x000f280000000200 */
[----:B------:R-:W5:Y:S04]  /*2680*/  LDSM.16.M88.4 R36, [R208+0x5100] ;  /* 0x00510000d024783b */ /* 0x000f680000000200 */
[----:B------:R-:W-:Y:S04]  /*2690*/  SHFL.IDX PT, R5, R3, RZ, 0x181f ;  /* 0x00181fff03057589 */ /* 0x000fe800000e0000 */
[----:B------:R-:W-:Y:S04]  /*26a0*/  SHFL.IDX PT, R6, R3, 0x1, 0x181f ;  /* 0x00381f0003067f89 */ /* 0x000fe800000e0000 */
[----:B------:R-:W-:Y:S04]  /*26b0*/  SHFL.IDX PT, R7, R3, 0x2, 0x181f ;  /* 0x00581f0003077f89 */ /* 0x000fe800000e0000 */
[----:B------:R-:W-:Y:S04]  /*26c0*/  SHFL.IDX PT, R35, R0, 0x2, 0x181f ;  /* 0x00581f0000237f89 */ /* 0x000fe800000e0000 */
[----:B------:R-:W-:Y:S01]  /*26d0*/  LDSM.16.M88.4 R64, [R219] ;  /* 0x00000000db40783b */ /* 0x000fe20000000200 */
[-C--:B-1----:R-:W-:Y:S03]  /*26e0*/  HMMA.16816.F32.BF16 R180, R12, R20.reuse, RZ ;  /* 0x000000140cb4723c */ /* 0x082fe600000418ff */
[----:B------:R-:W-:Y:S04]  /*26f0*/  SHFL.IDX PT, R32, R0, 0x3, 0x181f ;  /* 0x00781f0000207f89 */ /* 0x000fe800000e0000 */
[----:B------:R-:W-:Y:S01]  /*2700*/  LDSM.16.M88.4 R44, [R219+0x800] ;  /* 0x00080000db2c783b */ /* 0x000fe20000000200 */
[C---:B------:R-:W-:Y:S03]  /*2710*/  HMMA.16816.F32.BF16 R76, R8.reuse, R20, RZ ;  /* 0x00000014084c723c */ /* 0x040fe600000418ff */
[----:B------:R-:W-:Y:S05]  /*2720*/  LDSM.16.M88.4 R40, [R219+0x1000] ;  /* 0x00100000db28783b */ /* 0x000fea0000000200 */
[-C--:B------:R-:W-:Y:S08]  /*2730*/  HMMA.16816.F32.BF16 R92, R8, R22.reuse, RZ ;  /* 0x00000016085c723c */ /* 0x080ff000000418ff */
[C---:B------:R-:W-:Y:S01]  /*2740*/  HMMA.16816.F32.BF16 R140, R12.reuse, R22, RZ ;  /* 0x000000160c8c723c */ /* 0x040fe200000418ff */
[----:B------:R-:W1:Y:S07]  /*2750*/  LDSM.16.M88.4 R20, [R208+0x5900] ;  /* 0x00590000d014783b */ /* 0x000e6e0000000200 */
[-C--:B--2---:R-:W-:Y:S08]  /*2760*/  HMMA.16816.F32.BF16 R164, R12, R24.reuse, RZ ;  /* 0x000000180ca4723c */ /* 0x084ff000000418ff */
[C---:B------:R-:W-:Y:S01]  /*2770*/  HMMA.16816.F32.BF16 R80, R8.reuse, R24, RZ ;  /* 0x000000180850723c */ /* 0x040fe200000418ff */
[----:B------:R-:W-:Y:S04]  /*2780*/  SHFL.IDX PT, R24, R0, 0x1, 0x181f ;  /* 0x00381f0000187f89 */ /* 0x000fe800000e0000 */
[----:B------:R-:W2:Y:S03]  /*2790*/  SHFL.IDX PT, R25, R0, RZ, 0x181f ;  /* 0x00181fff00197589 */ /* 0x000ea600000e0000 */
[C---:B---3--:R-:W-:Y:S08]  /*27a0*/  HMMA.16816.F32.BF16 R48, R8.reuse, R28, RZ ;  /* 0x0000001c0830723c */ /* 0x048ff000000418ff */
[C---:B------:R-:W-:Y:S08]  /*27b0*/  HMMA.16816.F32.BF16 R88, R8.reuse, R30, RZ ;  /* 0x0000001e0858723c */ /* 0x040ff000000418ff */
[C---:B------:R-:W-:Y:S08]  /*27c0*/  HMMA.16816.F32.BF16 R96, R8.reuse, R26, RZ ;  /* 0x0000001a0860723c */ /* 0x040ff000000418ff */
[C---:B----4-:R-:W-:Y:S08]  /*27d0*/  HMMA.16816.F32.BF16 R56, R8.reuse, R16, RZ ;  /* 0x000000100838723c */ /* 0x050ff000000418ff */
[C---:B------:R-:W-:Y:S08]  /*27e0*/  HMMA.16816.F32.BF16 R104, R8.reuse, R18, RZ ;  /* 0x000000120868723c */ /* 0x040ff000000418ff */
[C---:B-----5:R-:W-:Y:S08]  /*27f0*/  HMMA.16816.F32.BF16 R52, R8.reuse, R36, RZ ;  /* 0x000000240834723c */ /* 0x060ff000000418ff */
[C---:B------:R-:W-:Y:S08]  /*2800*/  HMMA.16816.F32.BF16 R120, R8.reuse, R38, RZ ;  /* 0x000000260878723c */ /* 0x040ff000000418ff */
[C---:B-1----:R-:W-:Y:S08]  /*2810*/  HMMA.16816.F32.BF16 R72, R8.reuse, R20, RZ ;  /* 0x000000140848723c */ /* 0x042ff000000418ff */
[----:B------:R-:W-:Y:S01]  /*2820*/  HMMA.16816.F32.BF16 R112, R8, R22, RZ ;  /* 0x000000160870723c */ /* 0x000fe200000418ff */
[----:B------:R-:W-:Y:S07]  /*2830*/  SHFL.IDX PT, R8, R3, 0x3, 0x181f ;  /* 0x00781f0003087f89 */ /* 0x000fee00000e0000 */
[C---:B------:R-:W-:Y:S07]  /*2840*/  HMMA.16816.F32.BF16 R116, R12.reuse, R20, RZ ;  /* 0x000000140c74723c */ /* 0x040fee00000418ff */
[----:B------:R-:W-:Y:S01]  /*2850*/  IADD3 R20, P6, R5, R226, RZ ;  /* 0x000000e205147210 */ /* 0x000fe20007fde0ff */
[----:B------:R-:W-:Y:S01]  /*2860*/  HMMA.16816.F32.BF16 R128, R12, R16, RZ ;  /* 0x000000100c80723c */ /* 0x000fe200000418ff */
[----:B------:R-:W-:Y:S03]  /*2870*/  SHFL.IDX PT, R5, R3, 0x4, 0x181f ;  /* 0x00981f0003057f89 */ /* 0x000fe600000e0000 */
[----:B--2---:R-:W-:Y:S01]  /*2880*/  IMAD.X R21, R25, 0x1, R225, P6 ;  /* 0x0000000119157824 */ /* 0x004fe200030e06e1 */
[----:B------:R-:W-:Y:S01]  /*2890*/  SHFL.IDX PT, R3, R3, 0x5, 0x181f ;  /* 0x00b81f0003037f89 */ /* 0x000fe200000e0000 */
[----:B------:R-:W-:-:S02]  /*28a0*/  ISETP.LT.OR P6, PT, R34, 0x21, P2 ;  /* 0x000000212200780c */ /* 0x000fc400017c1670 */
[C---:B------:R-:W-:Y:S01]  /*28b0*/  HMMA.16816.F32.BF16 R160, R12.reuse, R18, RZ ;  /* 0x000000120ca0723c */ /* 0x040fe200000418ff */
[----:B------:R-:W1:Y:S07]  /*28c0*/  LDSM.16.M88.4 R16, [R218+0x8100] ;  /* 0x00810000da10783b */ /* 0x000e6e0000000200 */
[C---:B------:R-:W-:Y:S01]  /*28d0*/  HMMA.16816.F32.BF16 R108, R12.reuse, R22, RZ ;  /* 0x000000160c6c723c */ /* 0x040fe200000418ff */
[----:B------:R-:W-:Y:S04]  /*28e0*/  SHFL.IDX PT, R23, R0, 0x4, 0x181f ;  /* 0x00981f0000177f89 */ /* 0x000fe800000e0000 */
[----:B------:R2:W-:Y:S03]  /*28f0*/  SHFL.IDX PT, R22, R0, 0x5, 0x181f ;  /* 0x00b81f0000167f89 */ /* 0x0005e600000e0000 */
[C---:B------:R-:W-:Y:S08]  /*2900*/  HMMA.16816.F32.BF16 R144, R12.reuse, R28, RZ ;  /* 0x0000001c0c90723c */ /* 0x040ff000000418ff */
[C---:B------:R-:W-:Y:S01]  /*2910*/  HMMA.16816.F32.BF16 R148, R12.reuse, R30, RZ ;  /* 0x0000001e0c94723c */ /* 0x040fe200000418ff */
[----:B------:R-:W-:Y:S07]  /*2920*/  LDSM.16.M88.4 R28, [R219+0x2000] ;  /* 0x00200000db1c783b */ /* 0x000fee0000000200 */
[----:B------:R-:W-:Y:S01]  /*2930*/  HMMA.16816.F32.BF16 R132, R12, R26, RZ ;  /* 0x0000001a0c84723c */ /* 0x000fe200000418ff */
[----:B--2---:R-:W-:-:S07]  /*2940*/  IMAD.MOV.U32 R0, RZ, RZ, 0x40 ;  /* 0x00000040ff007424 */ /* 0x004fce00078e00ff */
[----:B------:R-:W-:Y:S01]  /*2950*/  HMMA.16816.F32.BF16 R124, R12, R36, RZ ;  /* 0x000000240c7c723c */ /* 0x000fe200000418ff */
[----:B------:R-:W-:-:S05]  /*2960*/  SEL R0, R0, 0xffffffc0, !P1 ;  /* 0xffffffc000007807 */ /* 0x000fca0004800000 */
[----:B------:R-:W-:Y:S02]  /*2970*/  IMAD.IADD R214, R208, 0x1, R0 ;  /* 0x00000001d0d67824 */ /* 0x000fe400078e0200 */
[----:B------:R-:W-:Y:S01]  /*2980*/  HMMA.16816.F32.BF16 R176, R12, R38, RZ ;  /* 0x000000260cb0723c */ /* 0x000fe200000418ff */
[----:B------:R-:W2:Y:S01]  /*2990*/  LDSM.16.M88.4 R36, [R219+0x1800] ;  /* 0x00180000db24783b */ /* 0x000ea20000000200 */
[----:B------:R-:W-:Y:S01]  /*29a0*/  IMAD.IADD R213, R0, 0x1, R219 ;  /* 0x0000000100d57824 */ /* 0x000fe200078e02db */
[----:B------:R-:W-:-:S04]  /*29b0*/  LOP3.LUT R0, R196, R197, RZ, 0xfc, !PT ;  /* 0x000000c5c4007212 */ /* 0x000fc800078efcff */
[-C--:B------:R-:W-:Y:S01]  /*29c0*/  IADD3 R12, P3, R6, R226.reuse, RZ ;  /* 0x000000e2060c7210 */ /* 0x080fe20007f7e0ff */
[C---:B-1----:R-:W-:Y:S04]  /*29d0*/  HMMA.16816.F32.BF16 R100, R16.reuse, R64, R48 ;  /* 0x000000401064723c */ /* 0x042fe80000041830 */
[--C-:B------:R-:W-:Y:S01]  /*29e0*/  IMAD.X R13, R24, 0x1, R225.reuse, P3 ;  /* 0x00000001180d7824 */ /* 0x100fe200018e06e1 */
[-C--:B------:R-:W-:Y:S01]  /*29f0*/  IADD3 R14, P3, R7, R226.reuse, RZ ;  /* 0x000000e2070e7210 */ /* 0x080fe20007f7e0ff */
[----:B------:R-:W1:Y:S02]  /*2a00*/  LDSM.16.M88.4 R24, [R219+0x2800] ;  /* 0x00280000db18783b */ /* 0x000e640000000200 */
[----:B------:R-:W-:Y:S02]  /*2a10*/  HMMA.16816.F32.BF16 R80, R16, R44, R80 ;  /* 0x0000002c1050723c */ /* 0x000fe40000041850 */
[----:B------:R-:W-:Y:S01]  /*2a20*/  IMAD.X R15, R35, 0x1, R225, P3 ;  /* 0x00000001230f7824 */ /* 0x000fe200018e06e1 */
[----:B------:R-:W-:-:S02]  /*2a30*/  IADD3 R6, P3, R8, R226, RZ ;  /* 0x000000e208067210 */ /* 0x000fc40007f7e0ff */
[----:B------:R-:W3:Y:S03]  /*2a40*/  LDSM.16.M88.4 R8, [R218+0x6100] ;  /* 0x00610000da08783b */ /* 0x000ee60000000200 */
[----:B------:R-:W-:Y:S01]  /*2a50*/  IMAD.X R7, R32, 0x1, R225, P3 ;  /* 0x0000000120077824 */ /* 0x000fe200018e06e1 */
[----:B------:R-:W-:Y:S01]  /*2a60*/  @!PT LDS RZ, [RZ] ;  /* 0x00000000fffff984 */ /* 0x000fe20000000800 */
[----:B------:R-:W-:Y:S01]  /*2a70*/  @!PT LDS RZ, [RZ] ;  /* 0x00000000fffff984 */ /* 0x000fe20000000800 */
[----:B------:R-:W-:Y:S01]  /*2a80*/  @!PT LDS RZ, [RZ] ;  /* 0x00000000fffff984 */ /* 0x000fe20000000800 */
[----:B------:R4:W-:Y:S01]  /*2a90*/  LDGSTS.E.BYPASS.LTC128B.128 [R202+0x100], [R20.64], !P5 ;  /* 0x0010000014ca7fae */ /* 0x0009e2000e901d72 */
[C---:B------:R-:W-:Y:S01]  /*2aa0*/  ISETP.LT.OR P5, PT, R34.reuse, 0x31, P2 ;  /* 0x000000312200780c */ /* 0x040fe200017a1670 */
[----:B------:R-:W-:Y:S01]  /*2ab0*/  HMMA.16816.F32.BF16 R76, R16, R40, R76 ;  /* 0x00000028104c723c */ /* 0x000fe2000004184c */
[C---:B------:R-:W-:Y:S01]  /*2ac0*/  ISETP.LT.OR P3, PT, R34.reuse, 0x41, P2 ;  /* 0x000000412200780c */ /* 0x040fe20001761670 */
[----:B------:R5:W-:Y:S01]  /*2ad0*/  LDGSTS.E.BYPASS.LTC128B.128 [R202+0x900], [R12.64], !P0 ;  /* 0x009000000cca7fae */ /* 0x000be2000c101d72 */
[----:B------:R-:W-:-:S03]  /*2ae0*/  ISETP.LT.OR P2, PT, R34, 0x51, P2 ;  /* 0x000000512200780c */ /* 0x000fc60001741670 */
[----:B------:R3:W-:Y:S02]  /*2af0*/  LDGSTS.E.BYPASS.LTC128B.128 [R202+0x1100], [R14.64], !P6 ;  /* 0x011000000eca7fae */ /* 0x0007e4000f101d72 */
[C---:B------:R-:W-:Y:S04]  /*2b00*/  HMMA.16816.F32.BF16 R88, R16.reuse, R66, R88 ;  /* 0x000000421058723c */ /* 0x040fe80000041858 */
[----:B------:R4:W-:Y:S04]  /*2b10*/  LDGSTS.E.BYPASS.LTC128B.128 [R202+0x1900], [R6.64], !P5 ;  /* 0x0190000006ca7fae */ /* 0x0009e8000e901d72 */
[C---:B--2---:R-:W-:Y:S08]  /*2b20*/  HMMA.16816.F32.BF16 R32, R16.reuse, R36, R56 ;  /* 0x000000241020723c */ /* 0x044ff00000041838 */
[----:B------:R-:W-:Y:S01]  /*2b30*/  HMMA.16816.F32.BF16 R96, R16, R46, R96 ;  /* 0x0000002e1060723c */ /* 0x000fe20000041860 */
[----:B-----5:R-:W-:-:S07]  /*2b40*/  IADD3 R12, P0, R5, R226, RZ ;  /* 0x000000e2050c7210 */ /* 0x020fce0007f1e0ff */
[C---:B-1----:R-:W-:Y:S01]  /*2b50*/  HMMA.16816.F32.BF16 R72, R16.reuse, R24, R72 ;  /* 0x000000181048723c */ /* 0x042fe20000041848 */
[--C-:B------:R-:W-:Y:S01]  /*2b60*/  IMAD.X R13, R23, 0x1, R225.reuse, P0 ;  /* 0x00000001170d7824 */ /* 0x100fe200000e06e1 */
[----:B---3--:R-:W-:Y:S02]  /*2b70*/  IADD3 R14, P0, R3, R226, RZ ;  /* 0x000000e2030e7210 */ /* 0x008fe40007f1e0ff */
[----:B------:R-:W-:Y:S02]  /*2b80*/  IADD3 R3, R202, 0x100, RZ ;  /* 0x00000100ca037810 */ /* 0x000fe40007ffe0ff */
[----:B------:R1:W-:Y:S01]  /*2b90*/  LDGSTS.E.BYPASS.LTC128B.128 [R202+0x2100], [R12.64], !P3 ;  /* 0x021000000cca7fae */ /* 0x0003e2000d901d72 */
[----:B------:R-:W-:Y:S01]  /*2ba0*/  IMAD.X R15, R22, 0x1, R225, P0 ;  /* 0x00000001160f7824 */ /* 0x000fe200000e06e1 */
[----:B------:R-:W-:Y:S01]  /*2bb0*/  HMMA.16816.F32.BF16 R92, R16, R42, R92 ;  /* 0x0000002a105c723c */ /* 0x000fe2000004185c */
[----:B------:R-:W-:Y:S01]  /*2bc0*/  PLOP3.LUT P0, PT, PT, PT, UP0, 0x80, 0x0 ;  /* 0x000000000000781c */ /* 0x000fe20003f0f008 */
[----:B------:R-:W-:Y:S01]  /*2bd0*/  STL [R1+0x8], R3 ;  /* 0x0000080301007387 */ /* 0x000fe20000100800 */
[----:B------:R-:W-:-:S03]  /*2be0*/  ISETP.GT.AND P3, PT, R203, 0x5f, PT ;  /* 0x0000005fcb00780c */ /* 0x000fc60003f64270 */
[----:B------:R1:W-:Y:S02]  /*2bf0*/  LDGSTS.E.BYPASS.LTC128B.128 [R202+0x2900], [R14.64], !P2 ;  /* 0x029000000eca7fae */ /* 0x0003e4000d101d72 */
[C---:B------:R-:W-:Y:S02]  /*2c00*/  HMMA.16816.F32.BF16 R104, R16.reuse, R38, R104 ;  /* 0x000000261068723c */ /* 0x040fe40000041868 */
[----:B----4-:R-:W-:Y:S04]  /*2c10*/  LDSM.16.M88.4 R20, [R216+0x8100] ;  /* 0x00810000d814783b */ /* 0x010fe80000000200 */
[----:B------:R-:W2:Y:S02]  /*2c20*/  LDSM.16.M88.4 R48, [R214+0x4900] ;  /* 0x00490000d630783b */ /* 0x000ea40000000200 */
[C---:B------:R-:W-:Y:S02]  /*2c30*/  HMMA.16816.F32.BF16 R152, R16.reuse, R30, R120 ;  /* 0x0000001e1098723c */ /* 0x040fe40000041878 */
[----:B------:R-:W3:Y:S04]  /*2c40*/  LDSM.16.M88.4 R68, [R214+0x5100] ;  /* 0x00510000d644783b */ /* 0x000ee80000000200 */
[----:B------:R-:W4:Y:S02]  /*2c50*/  LDSM.16.M88.4 R56, [R214+0x3900] ;  /* 0x00390000d638783b */ /* 0x000f240000000200 */
[----:B------:R-:W-:Y:S02]  /*2c60*/  HMMA.16816.F32.BF16 R136, R16, R26, R112 ;  /* 0x0000001a1088723c */ /* 0x000fe40000041870 */
[----:B------:R-:W5:Y:S04]  /*2c70*/  LDSM.16.M88.4 R60, [R214+0x3100] ;  /* 0x00310000d63c783b */ /* 0x000f680000000200 */
[----:B------:R-:W-:Y:S02]  /*2c80*/  LDSM.16.M88.4 R84, [R214+0x5900] ;  /* 0x00590000d654783b */ /* 0x000fe40000000200 */
[----:B------:R-:W-:Y:S02]  /*2c90*/  HMMA.16816.F32.BF16 R144, R8, R64, R144 ;  /* 0x000000400890723c */ /* 0x000fe40000041890 */
[----:B------:R-:W0:Y:S06]  /*2ca0*/  LDGDEPBAR ;  /* 0x00000000000079af */ /* 0x000e2c0000000000 */
[----:B-1----:R-:W-:Y:S01]  /*2cb0*/  HMMA.16816.F32.BF16 R12, R16, R28, R52 ;  /* 0x0000001c100c723c */ /* 0x002fe20000041834 */
[----:B------:R-:W1:Y:S04]  /*2cc0*/  LDSM.16.M88.4 R52, [R214+0x4100] ;  /* 0x00410000d634783b */ /* 0x000e680000000200 */
[----:B------:R-:W1:Y:S03]  /*2cd0*/  LDSM.16.M88.4 R16, [R216+0x6100] ;  /* 0x00610000d810783b */ /* 0x000e660000000200 */
[C---:B------:R-:W-:Y:S08]  /*2ce0*/  HMMA.16816.F32.BF16 R184, R8.reuse, R36, R128 ;  /* 0x0000002408b8723c */ /* 0x040ff00000041880 */
[C---:B------:R-:W-:Y:S08]  /*2cf0*/  HMMA.16816.F32.BF16 R164, R8.reuse, R44, R164 ;  /* 0x0000002c08a4723c */ /* 0x040ff000000418a4 */
[C---:B------:R-:W-:Y:S08]  /*2d00*/  HMMA.16816.F32.BF16 R64, R8.reuse, R66, R148 ;  /* 0x000000420840723c */ /* 0x040ff00000041894 */
[C---:B------:R-:W-:Y:S01]  /*2d10*/  HMMA.16816.F32.BF16 R128, R8.reuse, R46, R132 ;  /* 0x0000002e0880723c */ /* 0x040fe20000041884 */
[----:B------:R-:W-:Y:S07]  /*2d20*/  LDSM.16.M88.4 R44, [R213] ;  /* 0x00000000d52c783b */ /* 0x000fee0000000200 */
[C---:B------:R-:W-:Y:S08]  /*2d30*/  HMMA.16816.F32.BF16 R180, R8.reuse, R40, R180 ;  /* 0x0000002808b4723c */ /* 0x040ff000000418b4 */
[C---:B------:R-:W-:Y:S01]  /*2d40*/  HMMA.16816.F32.BF16 R140, R8.reuse, R42, R140 ;  /* 0x0000002a088c723c */ /* 0x040fe2000004188c */
[----:B------:R-:W-:Y:S07]  /*2d50*/  LDSM.16.M88.4 R40, [R213+0x800] ;  /* 0x00080000d528783b */ /* 0x000fee0000000200 */
[C---:B------:R-:W-:Y:S01]  /*2d60*/  HMMA.16816.F32.BF16 R160, R8.reuse, R38, R160 ;  /* 0x0000002608a0723c */ /* 0x040fe200000418a0 */
[----:B------:R-:W-:Y:S07]  /*2d70*/  LDSM.16.M88.4 R36, [R213+0x1000] ;  /* 0x00100000d524783b */ /* 0x000fee0000000200 */
[C---:B------:R-:W-:Y:S08]  /*2d80*/  HMMA.16816.F32.BF16 R188, R8.reuse, R28, R124 ;  /* 0x0000001c08bc723c */ /* 0x040ff0000004187c */
[C---:B------:R-:W-:Y:S08]  /*2d90*/  HMMA.16816.F32.BF16 R192, R8.reuse, R24, R116 ;  /* 0x0000001808c0723c */ /* 0x040ff00000041874 */
[C---:B------:R-:W-:Y:S01]  /*2da0*/  HMMA.16816.F32.BF16 R176, R8.reuse, R30, R176 ;  /* 0x0000001e08b0723c */ /* 0x040fe200000418b0 */
[----:B------:R-:W-:Y:S07]  /*2db0*/  LDSM.16.M88.4 R28, [R213+0x2000] ;  /* 0x00200000d51c783b */ /* 0x000fee0000000200 */
[----:B------:R-:W-:Y:S01]  /*2dc0*/  HMMA.16816.F32.BF16 R172, R8, R26, R108 ;  /* 0x0000001a08ac723c */ /* 0x000fe2000004186c */
[----:B------:R-:W1:Y:S04]  /*2dd0*/  LDSM.16.M88.4 R8, [R217+0x8100] ;  /* 0x00810000d908783b */ /* 0x000e680000000200 */
[----:B------:R-:W-:Y:S03]  /*2de0*/  LDSM.16.M88.4 R24, [R213+0x2800] ;  /* 0x00280000d518783b */ /* 0x000fe60000000200 */
[C---:B--2---:R-:W-:Y:S01]  /*2df0*/  HMMA.16816.F32.BF16 R132, R20.reuse, R48, R32 ;  /* 0x000000301484723c */ /* 0x044fe20000041820 */
[----:B------:R-:W2:Y:S07]  /*2e00*/  LDSM.16.M88.4 R32, [R213+0x1800] ;  /* 0x00180000d520783b */ /* 0x000eae0000000200 */
[----:B---3--:R-:W-:Y:S01]  /*2e10*/  HMMA.16816.F32.BF16 R124, R20, R68, R12 ;  /* 0x00000044147c723c */ /* 0x008fe2000004180c */
[----:B------:R-:W3:Y:S01]  /*2e20*/  LDSM.16.M88.4 R12, [R217+0x6100] ;  /* 0x00610000d90c783b */ /* 0x000ee20000000200 */
[----:B------:R-:W-:-:S06]  /*2e30*/  DEPBAR.LE SB0, 0x0 ;  /* 0x000080000000791a */ /* 0x000fcc0000000000 */
[C---:B----4-:R-:W-:Y:S08]  /*2e40*/  HMMA.16816.F32.BF16 R156, R20.reuse, R56, R80 ;  /* 0x00000038149c723c */ /* 0x050ff00000041850 */
[C---:B-----5:R-:W-:Y:S08]  /*2e50*/  HMMA.16816.F32.BF16 R168, R20.reuse, R60, R100 ;  /* 0x0000003c14a8723c */ /* 0x060ff00000041864 */
[C---:B-1----:R-:W-:Y:S08]  /*2e60*/  HMMA.16816.F32.BF16 R148, R20.reuse, R52, R76 ;  /* 0x000000341494723c */ /* 0x042ff0000004184c */
        /* <DEDUP_REMOVED lines=8> */
[C---:B------:R-:W-:Y:S08]  /*2ef0*/  HMMA.16816.F32.BF16 R80, R16.reuse, R56, R164 ;  /* 0x000000381050723c */ /* 0x040ff000000418a4 */
[----:B------:R-:W-:Y:S08]  /*2f00*/  HMMA.16816.F32.BF16 R76, R16, R58, R128 ;  /* 0x0000003a104c723c */ /* 0x000ff00000041880 */
[----:B------:R-:W-:Y:S08]  /*2f10*/  HMMA.16816.F32.BF16 R96, R20, R86, R136 ;  /* 0x000000561460723c */ /* 0x000ff00000041888 */
        /* <DEDUP_REMOVED lines=11> */
[C---:B--2---:R-:W-:Y:S08]  /*2fd0*/  HMMA.16816.F32.BF16 R152, R8.reuse, R34, R104 ;  /* 0x000000220898723c */ /* 0x044ff00000041868 */
[C---:B------:R-:W-:Y:S08]  /*2fe0*/  HMMA.16816.F32.BF16 R108, R8.reuse, R30, R100 ;  /* 0x0000001e086c723c */ /* 0x040ff00000041864 */
[----:B------:R-:W-:Y:S08]  /*2ff0*/  HMMA.16816.F32.BF16 R112, R8, R26, R96 ;  /* 0x0000001a0870723c */ /* 0x000ff00000041860 */
[C---:B---3--:R-:W-:Y:S08]  /*3000*/  HMMA.16816.F32.BF16 R100, R12.reuse, R44, R92 ;  /* 0x0000002c0c64723c */ /* 0x048ff0000004185c */
        /* <DEDUP_REMOVED lines=19> */
[----:B------:R-:W-:Y:S01]  /*3140*/  UISETP.NE.AND UP0, UPT, UR36, URZ, UPT ;  /* 0x0000003f2400728c */ /* 0x000fe2000bf05270 */
[----:B------:R-:W-:-:S02]  /*3150*/  IMAD.U32 R3, RZ, RZ, UR14 ;  /* 0x0000000eff037e24 */ /* 0x000fc4000f8e00ff */
[----:B------:R-:W-:-:S03]  /*3160*/  IMAD.MOV.U32 R227, RZ, RZ, RZ ;  /* 0x000000ffffe37224 */ /* 0x000fc600078e00ff */
[----:B------:R-:W-:Y:S02]  /*3170*/  PLOP3.LUT P1, PT, PT, PT, UP0, 0x80, 0x0 ;  /* 0x000000000000781c */ /* 0x000fe40003f2f008 */
[----:B------:R-:W-:Y:S02]  /*3180*/  IADD3 R3, R203, UR13, R3 ;  /* 0x0000000dcb037c10 */ /* 0x000fe4000fffe003 */
        /* <DEDUP_REMOVED lines=31> */
[----:B------:R-:W5:Y:S04]  /*3380*/  SHFL.IDX PT, R13, R5, 0x4, 0x181f ;  /* 0x00981f00050d7f89 */ /* 0x000f6800000e0000 */
[----:B------:R-:W-:Y:S01]  /*3390*/  SHFL.IDX PT, R5, R5, 0x5, 0x181f ;  /* 0x00b81f0005057f89 */ /* 0x000fe200000e0000 */
[----:B-1----:R-:W-:-:S03]  /*33a0*/  IADD3 R6, P0, R6, R226, RZ ;  /* 0x000000e206067210 */ /* 0x002fc60007f1e0ff */
[----:B------:R-:W1:Y:S02]  /*33b0*/  SHFL.IDX PT, R18, R3, 0x2, 0x181f ;  /* 0x00581f0003127f89 */ /* 0x000e6400000e0000 */
[----:B--2---:R-:W-:Y:S01]  /*33c0*/  IMAD.X R7, R7, 0x1, R225, P0 ;  /* 0x0000000107077824 */ /* 0x004fe200000e06e1 */
[-C--:B------:R-:W-:Y:S01]  /*33d0*/  IADD3 R14, P0, R8, R226.reuse, RZ ;  /* 0x000000e2080e7210 */ /* 0x080fe20007f1e0ff */
[----:B------:R-:W2:Y:S01]  /*33e0*/  SHFL.IDX PT, R17, R3, 0x3, 0x181f ;  /* 0x00781f0003117f89 */ /* 0x000ea200000e0000 */
[----:B---3--:R-:W-:-:S03]  /*33f0*/  IADD3 R12, P5, R9, R226, RZ ;  /* 0x000000e2090c7210 */ /* 0x008fc60007fbe0ff */
[----:B------:R-:W3:Y:S01]  /*3400*/  SHFL.IDX PT, R16, R3, 0x4, 0x181f ;  /* 0x00981f0003107f89 */ /* 0x000ee200000e0000 */
[----:B----4-:R-:W-:-:S03]  /*3410*/  IADD3 R10, P2, R10, R226, RZ ;  /* 0x000000e20a0a7210 */ /* 0x010fc60007f5e0ff */
[----:B------:R-:W4:Y:S01]  /*3420*/  SHFL.IDX PT, R3, R3, 0x5, 0x181f ;  /* 0x00b81f0003037f89 */ /* 0x000f2200000e0000 */
[----:B-----5:R-:W-:-:S03]  /*3430*/  IMAD.X R15, R11, 0x1, R225, P0 ;  /* 0x000000010b0f7824 */ /* 0x020fc600000e06e1 */
[----:B------:R5:W-:Y:S01]  /*3440*/  LDGSTS.E.BYPASS.LTC128B.128 [R202+0x3100], [R6.64], !P4 ;  /* 0x0310000006ca7fae */ /* 0x000be2000e101d72 */
[----:B------:R-:W-:-:S03]  /*3450*/  IADD3 R8, P1, R13, R226, RZ ;  /* 0x000000e20d087210 */ /* 0x000fc60007f3e0ff */
[----:B------:R4:W-:Y:S01]  /*3460*/  LDGSTS.E.BYPASS.LTC128B.128 [R202+0x3900], [R14.64], !P4 ;  /* 0x039000000eca7fae */ /* 0x0009e2000e101d72 */
[--C-:B-1----:R-:W-:Y:S02]  /*3470*/  IMAD.X R13, R18, 0x1, R225.reuse, P5 ;  /* 0x00000001120d7824 */ /* 0x102fe400028e06e1 */
[----:B--2---:R-:W-:-:S03]  /*3480*/  IMAD.X R11, R17, 0x1, R225, P2 ;  /* 0x00000001110b7824 */ /* 0x004fc600010e06e1 */
[----:B------:R1:W-:Y:S01]  /*3490*/  LDGSTS.E.BYPASS.LTC128B.128 [R202+0x4100], [R12.64], !P4 ;  /* 0x041000000cca7fae */ /* 0x0003e2000e101d72 */
[----:B---3--:R-:W-:-:S03]  /*34a0*/  IMAD.X R9, R16, 0x1, R225, P1 ;  /* 0x0000000110097824 */ /* 0x008fc600008e06e1 */
[----:B------:R1:W-:Y:S04]  /*34b0*/  LDGSTS.E.BYPASS.LTC128B.128 [R202+0x4900], [R10.64], !P4 ;  /* 0x049000000aca7fae */ /* 0x0003e8000e101d72 */
[----:B------:R1:W-:Y:S01]  /*34c0*/  LDGSTS.E.BYPASS.LTC128B.128 [R202+0x5100], [R8.64], !P4 ;  /* 0x0510000008ca7fae */ /* 0x0003e2000e101d72 */
[----:B-----5:R-:W-:-:S05]  /*34d0*/  IADD3 R6, P0, R5, R226, RZ ;  /* 0x000000e205067210 */ /* 0x020fca0007f1e0ff */
[----:B----4-:R-:W-:-:S05]  /*34e0*/  IMAD.X R7, R3, 0x1, R225, P0 ;  /* 0x0000000103077824 */ /* 0x010fca00000e06e1 */
[----:B------:R1:W-:Y:S03]  /*34f0*/  LDGSTS.E.BYPASS.LTC128B.128 [R202+0x5900], [R6.64], !P4 ;  /* 0x0590000006ca7fae */ /* 0x0003e6000e101d72 */
.L_x_252:
[----:B------:R-:W-:Y:S01]  /*3500*/  FMUL.FTZ R3, R100, c[0x0][0x320] ;  /* 0x0000c80064037a20 */ /* 0x000fe20000410000 */
[----:B-1----:R-:W-:Y:S01]  /*3510*/  SHF.R.S32.HI R7, RZ, 0x1f, R198 ;  /* 0x0000001fff077819 */ /* 0x002fe200000114c6 */
[----:B------:R-:W-:Y:S01]  /*3520*/  FMUL.FTZ R5, R68, c[0x0][0x320] ;  /* 0x0000c80044057a20 */ /* 0x000fe20000410000 */
[-C--:B------:R-:W-:Y:S01]  /*3530*/  LEA.HI R6, R200, R201.reuse, RZ, 0x2 ;  /* 0x000000c9c8067211 */ /* 0x080fe200078f10ff */
[----:B------:R1:W2:Y:S01]  /*3540*/  MUFU.TANH R59, R3 ;  /* 0x00000003003b7308 */ /* 0x0002a20000002400 */
[----:B------:R-:W-:Y:S01]  /*3550*/  FMUL.FTZ R8, R69, c[0x0][0x320] ;  /* 0x0000c80045087a20 */ /* 0x000fe20000410000 */
[----:B------:R-:W-:Y:S01]  /*3560*/  UISETP.NE.AND UP1, UPT, UR35, URZ, UPT ;  /* 0x0000003f2300728c */ /* 0x000fe2000bf25270 */
[----:B------:R-:W-:Y:S01]  /*3570*/  LOP3.LUT R6, R6, 0xfffffffc, RZ, 0xc0, !PT ;  /* 0xfffffffc06067812 */ /* 0x000fe200078ec0ff */
[----:B------:R-:W-:Y:S01]  /*3580*/  FMUL.FTZ R10, R72, c[0x0][0x320] ;  /* 0x0000c800480a7a20 */ /* 0x000fe20000410000 */
[----:B------:R-:W-:Y:S01]  /*3590*/  UISETP.NE.AND UP0, UPT, UR34, URZ, UPT ;  /* 0x0000003f2200728c */ /* 0x000fe2000bf05270 */
[----:B------:R-:W0:Y:S01]  /*35a0*/  LDGDEPBAR ;  /* 0x00000000000079af */ /* 0x000e220000000000 */
[----:B------:R-:W-:Y:S01]  /*35b0*/  IADD3 R6, -R6, R201, RZ ;  /* 0x000000c906067210 */ /* 0x000fe20007ffe1ff */
[----:B------:R3:W4:Y:S01]  /*35c0*/  MUFU.TANH R17, R5 ;  /* 0x0000000500117308 */ /* 0x0007220000002400 */
[----:B------:R-:W-:Y:S01]  /*35d0*/  PLOP3.LUT P1, PT, PT, PT, UP1, 0x80, 0x0 ;  /* 0x000000000000781c */ /* 0x000fe20003f2f018 */
[----:B------:R-:W-:Y:S01]  /*35e0*/  ULDC UR13, c[0x0][0x324] ;  /* 0x0000c900000d7ab9 */ /* 0x000fe20000000800 */
[----:B------:R-:W-:Y:S01]  /*35f0*/  PLOP3.LUT P0, PT, PT, PT, UP1, 0x80, 0x0 ;  /* 0x000000000000781c */ /* 0x000fe20003f0f018 */
[----:B------:R-:W-:Y:S01]  /*3600*/  ULOP3.LUT UR13, URZ, UR13, URZ, 0x33, !UPT ;  /* 0x0000000d3f0d7292 */ /* 0x000fe2000f8e333f */
[----:B-1----:R-:W-:-:S03]  /*3610*/  FMUL.FTZ R3, R101, c[0x0][0x320] ;  /* 0x0000c80065037a20 */ /* 0x002fc60000410000 */
[----:B------:R-:W1:Y:S01]  /*3620*/  MUFU.TANH R16, R8 ;  /* 0x0000000800107308 */ /* 0x000e620000002400 */
[----:B---3--:R-:W-:-:S07]  /*3630*/  LEA.HI R5, R7, R198, RZ, 0x2 ;  /* 0x000000c607057211 */ /* 0x008fce00078f10ff */
[----:B------:R3:W1:Y:S01]  /*3640*/  MUFU.TANH R58, R3 ;  /* 0x00000003003a7308 */ /* 0x0006620000002400 */
[----:B------:R-:W-:-:S05]  /*3650*/  LOP3.LUT R5, R5, 0xffffffc, RZ, 0xc0, !PT ;  /* 0x0ffffffc05057812 */ /* 0x000fca00078ec0ff */
[----:B------:R-:W-:Y:S01]  /*3660*/  IMAD.IADD R9, R198, 0x1, -R5 ;  /* 0x00000001c6097824 */ /* 0x000fe200078e0a05 */
[----:B------:R-:W-:Y:S01]  /*3670*/  LEA.HI R5, R6, R6, RZ, 0x1 ;  /* 0x0000000606057211 */ /* 0x000fe200078f08ff */
[----:B------:R5:W1:Y:S01]  /*3680*/  MUFU.TANH R15, R10 ;  /* 0x0000000a000f7308 */ /* 0x000a620000002400 */
[----:B---3--:R-:W-:-:S07]  /*3690*/  FMUL.FTZ R3, R96, c[0x0][0x320] ;  /* 0x0000c80060037a20 */ /* 0x008fce0000410000 */
        /* <DEDUP_REMOVED lines=32> */
[----:B------:R-:W-:Y:S02]  /*38a0*/  LOP3.LUT R7, R7, 0x7ffffffc, RZ, 0xc0, !PT ;  /* 0x7ffffffc07077812 */ /* 0x000fe400078ec0ff */
[----:B------:R-:W-:Y:S01]  /*38b0*/  LEA R11, R9, R8, 0x4 ;  /* 0x00000008090b7211 */ /* 0x000fe200078e20ff */
[C---:B------:R-:W-:Y:S01]  /*38c0*/  IMAD.SHL.U32 R8, R5.reuse, 0x20, RZ ;  /* 0x0000002005087824 */ /* 0x040fe200078e00ff */
[----:B------:R-:W-:Y:S02]  /*38d0*/  LOP3.LUT R9, R5, 0x1ffffffe, RZ, 0xc0, !PT ;  /* 0x1ffffffe05097812 */ /* 0x000fe400078ec0ff */
[----:B------:R-:W-:Y:S01]  /*38e0*/  IADD3 R7, R3, -R7, RZ ;  /* 0x8000000703077210 */ /* 0x000fe20007ffe0ff */
[----:B------:R-:W-:Y:S01]  /*38f0*/  IMAD.U32 R3, RZ, RZ, UR19 ;  /* 0x00000013ff037e24 */ /* 0x000fe2000f8e00ff */
[----:B------:R-:W-:-:S02]  /*3900*/  LOP3.LUT R5, R8, 0xffffffc0, RZ, 0xc0, !PT ;  /* 0xffffffc008057812 */ /* 0x000fc400078ec0ff */
[----:B------:R-:W-:Y:S02]  /*3910*/  IADD3 R6, R6, -R9, RZ ;  /* 0x8000000906067210 */ /* 0x000fe40007ffe0ff */
[----:B------:R-:W-:Y:S01]  /*3920*/  SHF.L.U32 R8, R7, 0x1, RZ ;  /* 0x0000000107087819 */ /* 0x000fe200000006ff */
[----:B------:R-:W-:Y:S02]  /*3930*/  IMAD.IADD R5, R5, 0x1, R11 ;  /* 0x0000000105057824 */ /* 0x000fe400078e020b */
[----:B------:R-:W-:Y:S01]  /*3940*/  FMUL.FTZ R7, R93, c[0x0][0x320] ;  /* 0x0000c8005d077a20 */ /* 0x000fe20000410000 */
[----:B------:R-:W-:Y:S02]  /*3950*/  IADD3 R3, -R8, 0x1, R3 ;  /* 0x0000000108037810 */ /* 0x000fe40007ffe103 */
[----:B------:R-:W-:Y:S01]  /*3960*/  LEA R12, R6, R5, 0x3 ;  /* 0x00000005060c7211 */ /* 0x000fe200078e18ff */
[----:B------:R-:W-:Y:S01]  /*3970*/  FMUL.FTZ R5, R88, c[0x0][0x320] ;  /* 0x0000c80058057a20 */ /* 0x000fe20000410000 */
[----:B------:R-:W-:Y:S01]  /*3980*/  IADD3 R3, R3, -UR15, RZ ;  /* 0x8000000f03037c10 */ /* 0x000fe2000fffe0ff */
[----:B------:R-:W3:Y:S01]  /*3990*/  MUFU.TANH R9, R7 ;  /* 0x0000000700097308 */ /* 0x000ee20000002400 */
[----:B------:R-:W-:Y:S01]  /*39a0*/  IADD3 R23, -R8, UR37, RZ ;  /* 0x0000002508177c10 */ /* 0x000fe2000fffe1ff */
[----:B------:R-:W-:Y:S01]  /*39b0*/  @P1 IMAD.HI.U32 R6, R12, c[0x0][0x2c8], RZ ;  /* 0x0000b2000c061a27 */ /* 0x000fe200078e00ff */
[----:B------:R5:W-:Y:S01]  /*39c0*/  STL [R1+0x24], R12 ;  /* 0x0000240c01007387 */ /* 0x000be20000100800 */
[----:B------:R-:W-:-:S02]  /*39d0*/  IADD3 R19, R3, c[0x0][0x328], RZ ;  /* 0x0000ca0003137a10 */ /* 0x000fc40007ffe0ff */
[----:B------:R-:W-:Y:S01]  /*39e0*/  IMAD.MOV.U32 R18, RZ, RZ, R12 ;  /* 0x000000ffff127224 */ /* 0x000fe200078e000c */
[----:B------:R-:W-:Y:S01]  /*39f0*/  @P0 SHF.R.U32.HI R18, RZ, c[0x0][0x2cc], R6 ;  /* 0x0000b300ff120a19 */ /* 0x000fe20000011606 */
[----:B------:R1:W1:Y:S01]  /*3a00*/  MUFU.TANH R13, R5 ;  /* 0x00000005000d7308 */ /* 0x0002620000002400 */
[----:B------:R-:W-:Y:S01]  /*3a10*/  STL [R1+0x10], R8 ;  /* 0x0000100801007387 */ /* 0x000fe20000100800 */
[----:B------:R-:W-:Y:S02]  /*3a20*/  PLOP3.LUT P0, PT, PT, PT, UP0, 0x40, 0x0 ;  /* 0x000000000000781c */ /* 0x000fe40003f0e808 */
[----:B------:R-:W-:Y:S01]  /*3a30*/  IADD3 R21, R3, UR13, RZ ;  /* 0x0000000d03157c10 */ /* 0x000fe2000fffe0ff */
[----:B------:R-:W2:Y:S01]  /*3a40*/  SHFL.IDX PT, R6, R18, RZ, 0x1c1f ;  /* 0x001c1fff12067589 */ /* 0x000ea200000e0000 */
[----:B-1----:R-:W-:-:S04]  /*3a50*/  FMUL.FTZ R5, R89, c[0x0][0x320] ;  /* 0x0000c80059057a20 */ /* 0x002fc80000410000 */
[----:B-----5:R1:W1:Y:S01]  /*3a60*/  MUFU.TANH R12, R5 ;  /* 0x00000005000c7308 */ /* 0x0202620000002400 */
[----:B--2---:R-:W-:Y:S02]  /*3a70*/  IMAD.IADD R3, R21, 0x1, R6 ;  /* 0x0000000115037824 */ /* 0x004fe400078e0206 */
[----:B-1----:R-:W-:-:S05]  /*3a80*/  FMUL.FTZ R5, R60, c[0x0][0x320] ;  /* 0x0000c8003c057a20 */ /* 0x002fca0000410000 */
[----:B------:R1:W2:Y:S02]  /*3a90*/  MUFU.TANH R11, R5 ;  /* 0x00000005000b7308 */ /* 0x0002a40000002400 */
[----:B-1----:R-:W-:-:S06]  /*3aa0*/  FMUL.FTZ R5, R61, c[0x0][0x320] ;  /* 0x0000c8003d057a20 */ /* 0x002fcc0000410000 */
[----:B------:R1:W1:Y:S02]  /*3ab0*/  MUFU.TANH R10, R5 ;  /* 0x00000005000a7308 */ /* 0x0002640000002400 */
[----:B-1----:R-:W-:-:S05]  /*3ac0*/  IMAD.U32 R5, RZ, RZ, UR37 ;  /* 0x00000025ff057e24 */ /* 0x002fca000f8e00ff */
[----:B------:R-:W-:Y:S02]  /*3ad0*/  IADD3 R20, -R8, UR8, R5 ;  /* 0x0000000808147c10 */ /* 0x000fe4000fffe105 */
[----:B------:R-:W-:-:S04]  /*3ae0*/  IADD3 R5, R19, R6, RZ ;  /* 0x0000000613057210 */ /* 0x000fc80007ffe0ff */
[----:B------:R-:W-:Y:S01]  /*3af0*/  IMNMX R5, R5, R20, PT ;  /* 0x0000001405057217 */ /* 0x000fe20003800200 */
[----:B------:R-:W-:Y:S05]  /*3b00*/  @P0 BRA `(.L_x_253) ;  /* 0x0000015000000947 */ /* 0x000fea0003800000 */
[----:B--234-:R-:W-:Y:S01]  /*3b10*/  IMAD.U32 R7, RZ, RZ, UR15 ;  /* 0x0000000fff077e24 */ /* 0x01cfe2000f8e00ff */
[----:B------:R-:W-:Y:S04]  /*3b20*/  BSSY B0, `(.L_x_254) ;  /* 0x000000f000007945 */ /* 0x000fe80003800000 */
[----:B------:R-:W-:-:S04]  /*3b30*/  IADD3 R6, -R7, UR8, R6 ;  /* 0x0000000807067c10 */ /* 0x000fc8000fffe106 */
        /* <DEDUP_REMOVED lines=9> */
.L_x_255:
[----:B------:R-:W-:-:S04]  /*3bd0*/  MOV R7, c[0x0][0x32c] ;  /* 0x0000cb0000077a02 */ /* 0x000fc80000000f00 */
[----:B------:R-:W-:-:S13]  /*3be0*/  ISETP.NE.AND P0, PT, R7, 0x1, PT ;  /* 0x000000010700780c */ /* 0x000fda0003f05270 */
[----:B------:R-:W-:-:S05]  /*3bf0*/  @P0 IMAD.HI.U32 R7, R6, c[0x0][0x330], RZ ;  /* 0x0000cc0006070a27 */ /* 0x000fca00078e00ff */
[----:B------:R-:W-:Y:S02]  /*3c00*/  @P0 SHF.R.U32.HI R6, RZ, c[0x0][0x334], R7 ;  /* 0x0000cd00ff060a19 */ /* 0x000fe40000011607 */
.L_x_256:
[----:B------:R-:W-:Y:S05]  /*3c10*/  BSYNC B0 ;  /* 0x0000000000007941 */ /* 0x000fea0003800000 */
.L_x_254:
[----:B------:R-:W-:-:S05]  /*3c20*/  IMAD R6, R6, c[0x0][0x32c], R23 ;  /* 0x0000cb0006067a24 */ /* 0x000fca00078e0217 */
[----:B------:R-:W-:Y:S02]  /*3c30*/  IADD3 R7, R6, c[0x0][0x32c], RZ ;  /* 0x0000cb0006077a10 */ /* 0x000fe40007ffe0ff */
[----:B------:R-:W-:Y:S02]  /*3c40*/  IMNMX R3, R3, R6, !PT ;  /* 0x0000000603037217 */ /* 0x000fe40007800200 */
[----:B------:R-:W-:Y:S02]  /*3c50*/  IMNMX R5, R5, R7, PT ;  /* 0x0000000705057217 */ /* 0x000fe40003800200 */
.L_x_253:
        /* <DEDUP_REMOVED lines=13> */
[----:B------:R-:W-:Y:S01]  /*3d30*/  ISETP.GT.AND P6, PT, R3, RZ, P6 ;  /* 0x000000ff0300720c */ /* 0x000fe200037c4270 */
[----:B------:R-:W-:Y:S01]  /*3d40*/  UISETP.GE.AND UP1, UPT, UR37, 0x9, UPT ;  /* 0x000000092500788c */ /* 0x000fe2000bf26270 */
[----:B------:R-:W-:Y:S01]  /*3d50*/  PLOP3.LUT P0, PT, PT, PT, UP0, 0x40, 0x0 ;  /* 0x000000000000781c */ /* 0x000fe20003f0e808 */
[----:B------:R-:W-:Y:S01]  /*3d60*/  UISETP.GE.AND UP0, UPT, UR37, 0x12, UPT ;  /* 0x000000122500788c */ /* 0x000fe2000bf06270 */
[----:B------:R-:W-:Y:S01]  /*3d70*/  PLOP3.LUT P5, PT, PT, PT, UP2, 0x40, 0x0 ;  /* 0x000000000000781c */ /* 0x000fe20003fae828 */
[----:B------:R-:W-:Y:S01]  /*3d80*/  UISETP.GE.AND UP4, UPT, UR37, 0x4a, UPT ;  /* 0x0000004a2500788c */ /* 0x000fe2000bf86270 */
[----:B------:R-:W-:Y:S01]  /*3d90*/  ISETP.LT.OR P6, PT, R5, 0x1, P6 ;  /* 0x000000010500780c */ /* 0x000fe200037c1670 */
[----:B-1----:R-:W-:Y:S01]  /*3da0*/  FMUL.FTZ R6, R42, c[0x0][0x320] ;  /* 0x0000c8002a067a20 */ /* 0x002fe20000410000 */
[----:B------:R-:W-:Y:S01]  /*3db0*/  ISETP.GT.AND P5, PT, R3, 0x1, P5 ;  /* 0x000000010300780c */ /* 0x000fe20002fa4270 */
[----:B------:R-:W-:Y:S01]  /*3dc0*/  UP2UR UR28, UPR, URZ, 0x1 ;  /* 0x000000013f1c7883 */ /* 0x000fe20008000000 */
[----:B------:R-:W-:Y:S01]  /*3dd0*/  FSEL R66, R59, -INF , !P6 ;  /* 0xff8000003b427808 */ /* 0x000fe20007000000 */
[----:B------:R1:W3:Y:S01]  /*3de0*/  MUFU.TANH R45, R6 ;  /* 0x00000006002d7308 */ /* 0x0002e20000002400 */
[----:B------:R-:W-:Y:S01]  /*3df0*/  PLOP3.LUT P6, PT, PT, PT, UP0, 0x40, 0x0 ;  /* 0x000000000000781c */ /* 0x000fe20003fce808 */
[----:B------:R-:W-:Y:S01]  /*3e00*/  UISETP.GE.AND UP0, UPT, UR37, 0x19, UPT ;  /* 0x000000192500788c */ /* 0x000fe2000bf06270 */
[----:B------:R-:W-:Y:S01]  /*3e10*/  PLOP3.LUT P2, PT, PT, PT, UP1, 0x40, 0x0 ;  /* 0x000000000000781c */ /* 0x000fe20003f4e818 */
[----:B------:R-:W-:Y:S01]  /*3e20*/  UISETP.GE.AND UP6, UPT, UR37, 0x42, UPT ;  /* 0x000000422500788c */ /* 0x000fe2000bfc6270 */
[----:B------:R-:W-:Y:S01]  /*3e30*/  ISETP.LT.OR P5, PT, R5, 0x2, P5 ;  /* 0x000000020500780c */ /* 0x000fe20002fa1670 */
[----:B------:R-:W-:Y:S01]  /*3e40*/  UP2UR UR27, UPR, URZ, 0x1 ;  /* 0x000000013f1b7883 */ /* 0x000fe20008000000 */
[----:B------:R-:W-:Y:S01]  /*3e50*/  ISETP.GT.AND P2, PT, R3, 0x8, P2 ;  /* 0x000000080300780c */ /* 0x000fe20001744270 */
[----:B------:R-:W-:Y:S01]  /*3e60*/  UISETP.GE.AND UP5, UPT, UR37, 0x49, UPT ;  /* 0x000000492500788c */ /* 0x000fe2000bfa6270 */
[----:B------:R-:W-:Y:S01]  /*3e70*/  FSEL R65, R58, -INF , !P5 ;  /* 0xff8000003a417808 */ /* 0x000fe20006800000 */
[----:B------:R-:W-:Y:S01]  /*3e80*/  UP2UR UR38, UPR, URZ, 0x40 ;  /* 0x000000403f267883 */ /* 0x000fe20008000000 */
[----:B------:R-:W-:Y:S01]  /*3e90*/  PLOP3.LUT P5, PT, PT, PT, UP0, 0x40, 0x0 ;  /* 0x000000000000781c */ /* 0x000fe20003fae808 */
[----:B------:R-:W-:Y:S01]  /*3ea0*/  UISETP.GE.AND UP0, UPT, UR37, 0x1a, UPT ;  /* 0x0000001a2500788c */ /* 0x000fe2000bf06270 */
[C---:B------:R-:W-:Y:S01]  /*3eb0*/  ISETP.LT.OR P2, PT, R5.reuse, 0x9, P2 ;  /* 0x000000090500780c */ /* 0x040fe20001741670 */
[----:B------:R-:W-:Y:S01]  /*3ec0*/  UP2UR UR33, UPR, URZ, 0x8 ;  /* 0x000000083f217883 */ /* 0x000fe20008000000 */
[----:B------:R-:W-:Y:S01]  /*3ed0*/  ISETP.LT.OR P1, PT, R5, 0xa, P1 ;  /* 0x0000000a0500780c */ /* 0x000fe20000f21670 */
[----:B-1----:R-:W-:Y:S01]  /*3ee0*/  FMUL.FTZ R6, R43, c[0x0][0x320] ;  /* 0x0000c8002b067a20 */ /* 0x002fe20000410000 */
[----:B------:R-:W-:Y:S01]  /*3ef0*/  FSEL R69, R57, -INF , !P2 ;  /* 0xff80000039457808 */ /* 0x000fe20005000000 */
[----:B------:R-:W-:Y:S01]  /*3f00*/  UP2UR UR26, UPR, URZ, 0x1 ;  /* 0x000000013f1a7883 */ /* 0x000fe20008000000 */
[----:B------:R-:W-:Y:S01]  /*3f10*/  PLOP3.LUT P2, PT, PT, PT, UP0, 0x40, 0x0 ;  /* 0x000000000000781c */ /* 0x000fe20003f4e808 */
[----:B------:R1:W4:Y:S01]  /*3f20*/  MUFU.TANH R44, R6 ;  /* 0x00000006002c7308 */ /* 0x0003220000002400 */
[----:B------:R-:W-:Y:S01]  /*3f30*/  UISETP.GE.AND UP0, UPT, UR37, 0x21, UPT ;  /* 0x000000212500788c */ /* 0x000fe2000bf06270 */
[----:B------:R-:W-:Y:S01]  /*3f40*/  ISETP.GT.AND P0, PT, R3, 0x10, P0 ;  /* 0x000000100300780c */ /* 0x000fe20000704270 */
[----:B------:R-:W-:Y:S01]  /*3f50*/  UP2UR UR32, UPR, URZ, 0x4 ;  /* 0x000000043f207883 */ /* 0x000fe20008000000 */
[----:B------:R-:W-:Y:S01]  /*3f60*/  FSEL R68, R56, -INF , !P1 ;  /* 0xff80000038447808 */ /* 0x000fe20004800000 */
[----:B------:R-:W-:Y:S01]  /*3f70*/  UP2UR UR25, UPR, URZ, 0x1 ;  /* 0x000000013f197883 */ /* 0x000fe20008000000 */
[----:B------:R-:W-:Y:S01]  /*3f80*/  ISETP.LT.OR P0, PT, R5, 0x11, P0 ;  /* 0x000000110500780c */ /* 0x000fe20000701670 */
[----:B------:R-:W-:Y:S01]  /*3f90*/  UP2UR UR31, UPR, URZ, 0x2 ;  /* 0x000000023f1f7883 */ /* 0x000fe20008000000 */
[----:B------:R-:W-:Y:S01]  /*3fa0*/  PLOP3.LUT P1, PT, PT, PT, UP0, 0x40, 0x0 ;  /* 0x000000000000781c */ /* 0x000fe20003f2e808 */
[----:B------:R-:W-:Y:S01]  /*3fb0*/  UISETP.GE.AND UP0, UPT, UR37, 0x22, UPT ;  /* 0x000000222500788c */ /* 0x000fe2000bf06270 */
[C---:B------:R-:W-:Y:S01]  /*3fc0*/  ISETP.GT.AND P6, PT, R3.reuse, 0x11, P6 ;  /* 0x000000110300780c */ /* 0x040fe200037c4270 */
[----:B------:R-:W-:Y:S01]  /*3fd0*/  UISETP.GE.AND UP3, UPT, UR37, 0x51, UPT ;  /* 0x000000512500788c */ /* 0x000fe2000bf66270 */
[----:B------:R-:W-:Y:S01]  /*3fe0*/  ISETP.GT.AND P5, PT, R3, 0x18, P5 ;  /* 0x000000180300780c */ /* 0x000fe20002fa4270 */
[----:B------:R-:W-:Y:S01]  /*3ff0*/  UP2UR UR24, UPR, URZ, 0x1 ;  /* 0x000000013f187883 */ /* 0x000fe20008000000 */
[C---:B------:R-:W-:Y:S01]  /*4000*/  ISETP.LT.OR P6, PT, R5.reuse, 0x12, P6 ;  /* 0x000000120500780c */ /* 0x040fe200037c1670 */
[----:B------:R-:W-:Y:S01]  /*4010*/  UISETP.GE.AND UP2, UPT, UR37, 0x52, UPT ;  /* 0x000000522500788c */ /* 0x000fe2000bf46270 */
[----:B-1----:R-:W-:Y:S01]  /*4020*/  FMUL.FTZ R6, R102, c[0x0][0x320] ;  /* 0x0000c80066067a20 */ /* 0x002fe20000410000 */
[----:B------:R-:W-:Y:S01]  /*4030*/  ISETP.LT.OR P5, PT, R5, 0x19, P5 ;  /* 0x000000190500780c */ /* 0x000fe20002fa1670 */
[----:B------:R-:W-:Y:S01]  /*4040*/  UISETP.GE.AND UP1, UPT, UR37, 0x59, UPT ;  /* 0x000000592500788c */ /* 0x000fe2000bf26270 */
[----:B------:R-:W-:Y:S01]  /*4050*/  FSEL R73, R54, -INF , !P6 ;  /* 0xff80000036497808 */ /* 0x000fe20007000000 */
[----:B------:R1:W1:Y:S01]  /*4060*/  MUFU.TANH R42, R6 ;  /* 0x00000006002a7308 */ /* 0x0002620000002400 */
[----:B------:R-:W-:-:S02]  /*4070*/  ISETP.GT.AND P2, PT, R3, 0x19, P2 ;  /* 0x000000190300780c */ /* 0x000fc40001744270 */
[----:B------:R-:W-:Y:S02]  /*4080*/  ISETP.GT.AND P1, PT, R3, 0x20, P1 ;  /* 0x000000200300780c */ /* 0x000fe40000f24270 */
[C---:B------:R-:W-:Y:S02]  /*4090*/  ISETP.LT.OR P2, PT, R5.reuse, 0x1a, P2 ;  /* 0x0000001a0500780c */ /* 0x040fe40001741670 */
[----:B------:R-:W-:Y:S01]  /*40a0*/  ISETP.LT.OR P1, PT, R5, 0x21, P1 ;  /* 0x000000210500780c */ /* 0x000fe20000f21670 */
[----:B------:R-:W2:Y:S03]  /*40b0*/  MUFU.TANH R25, R8 ;  /* 0x0000000800197308 */ /* 0x000ea60000002400 */
[----:B------:R-:W-:Y:S01]  /*40c0*/  FSEL R81, R51, -INF , !P1 ;  /* 0xff80000033517808 */ /* 0x000fe20004800000 */
[----:B-1----:R-:W-:-:S04]  /*40d0*/  FMUL.FTZ R6, R103, c[0x0][0x320] ;  /* 0x0000c80067067a20 */ /* 0x002fc80000410000 */
        /* <DEDUP_REMOVED lines=20> */
[----:B------:R-:W-:Y:S02]  /*4220*/  FSEL R70, R55, -INF , !P0 ;  /* 0xff80000037467808 */ /* 0x000fe40004000000 */
[----:B------:R-:W-:-:S03]  /*4230*/  PLOP3.LUT P0, PT, PT, PT, UP0, 0x40, 0x0 ;  /* 0x000000000000781c */ /* 0x000fc60003f0e808 */
[----:B------:R1:W1:Y:S01]  /*4240*/  MUFU.TANH R33, R6 ;  /* 0x0000000600217308 */ /* 0x0002620000002400 */
[----:B------:R-:W-:Y:S01]  /*4250*/  UISETP.GE.AND UP0, UPT, UR37, 0x29, UPT ;  /* 0x000000292500788c */ /* 0x000fe2000bf06270 */
[----:B------:R-:W-:-:S03]  /*4260*/  ISETP.GT.AND P0, PT, R3, 0x21, P0 ;  /* 0x000000210300780c */ /* 0x000fc60000704270 */
[----:B------:R-:W-:Y:S02]  /*4270*/  UP2UR UR23, UPR, URZ, 0x1 ;  /* 0x000000013f177883 */ /* 0x000fe40008000000 */
[----:B------:R-:W-:Y:S01]  /*4280*/  PLOP3.LUT P6, PT, PT, PT, UP0, 0x40, 0x0 ;  /* 0x000000000000781c */ /* 0x000fe20003fce808 */
[----:B------:R-:W-:Y:S01]  /*4290*/  UISETP.GE.AND UP0, UPT, UR37, 0x2a, UPT ;  /* 0x0000002a2500788c */ /* 0x000fe2000bf06270 */
[----:B------:R-:W-:Y:S02]  /*42a0*/  ISETP.LT.OR P0, PT, R5, 0x22, P0 ;  /* 0x000000220500780c */ /* 0x000fe40000701670 */
        /* <DEDUP_REMOVED lines=15> */
[----:B------:R-:W-:-:S03]  /*43a0*/  UP2UR UR21, UPR, URZ, 0x1 ;  /* 0x000000013f157883 */ /* 0x000fc60008000000 */
[----:B------:R-:W-:-:S04]  /*43b0*/  ISETP.LT.OR P5, PT, R5, 0x2a, P5 ;  /* 0x0000002a0500780c */ /* 0x000fc80002fa1670 */
[----:B------:R-:W-:Y:S01]  /*43c0*/  FSEL R121, R48, -INF , !P5 ;  /* 0xff80000030797808 */ /* 0x000fe20006800000 */
[----:B-1----:R-:W-:Y:S01]  /*43d0*/  FMUL.FTZ R6, R75, c[0x0][0x320] ;  /* 0x0000c8004b067a20 */ /* 0x002fe20000410000 */
[----:B------:R-:W-:Y:S02]  /*43e0*/  FSEL R75, R52, -INF , !P2 ;  /* 0xff800000344b7808 */ /* 0x000fe40005000000 */
[----:B------:R-:W-:Y:S01]  /*43f0*/  PLOP3.LUT P2, PT, PT, PT, UP0, 0x40, 0x0 ;  /* 0x000000000000781c */ /* 0x000fe20003f4e808 */
[----:B------:R-:W-:Y:S01]  /*4400*/  UISETP.GE.AND UP0, UPT, UR37, 0x32, UPT ;  /* 0x000000322500788c */ /* 0x000fe2000bf06270 */
[----:B------:R1:W1:Y:S02]  /*4410*/  MUFU.TANH R31, R6 ;  /* 0x00000006001f7308 */ /* 0x0002640000002400 */
[----:B------:R-:W-:Y:S01]  /*4420*/  ISETP.GT.AND P2, PT, R3, 0x30, P2 ;  /* 0x000000300300780c */ /* 0x000fe20001744270 */
[----:B------:R-:W-:Y:S02]  /*4430*/  UP2UR UR20, UPR, URZ, 0x1 ;  /* 0x000000013f147883 */ /* 0x000fe40008000000 */
        /* <DEDUP_REMOVED lines=11> */
[----:B------:R-:W-:Y:S01]  /*44f0*/  UP2UR UR5, UPR, URZ, 0x1 ;  /* 0x000000013f057883 */ /* 0x000fe20008000000 */
[----:B------:R-:W-:Y:S01]  /*4500*/  FSEL R135, R9, -INF , !P1 ;  /* 0xff80000009877808 */ /* 0x000fe20004800000 */
[----:B------:R1:W1:Y:S01]  /*4510*/  MUFU.TANH R24, R6 ;  /* 0x0000000600187308 */ /* 0x0002620000002400 */
[----:B------:R-:W-:Y:S01]  /*4520*/  PLOP3.LUT P6, PT, PT, PT, UP0, 0x40, 0x0 ;  /* 0x000000000000781c */ /* 0x000fe20003fce808 */
[----:B------:R-:W-:Y:S01]  /*4530*/  UISETP.GE.AND UP0, UPT, UR37, 0x41, UPT ;  /* 0x000000412500788c */ /* 0x000fe2000bf06270 */
[----:B------:R-:W-:-:S02]  /*4540*/  ISETP.LT.OR P0, PT, R5, 0x39, P0 ;  /* 0x000000390500780c */ /* 0x000fc40000701670 */
[----:B------:R-:W-:Y:S01]  /*4550*/  PLOP3.LUT P2, PT, PT, PT, UP6, 0x40, 0x0 ;  /* 0x000000000000781c */ /* 0x000fe20003f4e868 */
[----:B------:R-:W-:Y:S01]  /*4560*/  UP2UR UR4, UPR, URZ, 0x1 ;  /* 0x000000013f047883 */ /* 0x000fe20008000000 */
[----:B------:R-:W-:Y:S01]  /*4570*/  FSEL R136, R46, -INF , !P0 ;  /* 0xff8000002e887808 */ /* 0x000fe20004000000 */
[----:B------:R-:W-:Y:S01]  /*4580*/  UISETP.NE.AND UP6, UPT, UR34, URZ, UPT ;  /* 0x0000003f2200728c */ /* 0x000fe2000bfc5270 */
[----:B------:R-:W-:Y:S02]  /*4590*/  PLOP3.LUT P0, PT, PT, PT, UP4, 0x40, 0x0 ;  /* 0x000000000000781c */ /* 0x000fe40003f0e848 */
[----:B------:R-:W-:Y:S01]  /*45a0*/  PLOP3.LUT P5, PT, PT, PT, UP0, 0x40, 0x0 ;  /* 0x000000000000781c */ /* 0x000fe20003fae808 */
[----:B------:R-:W-:Y:S01]  /*45b0*/  UISETP.GE.AND UP0, UPT, UR37, 0x5a, UPT ;  /* 0x0000005a2500788c */ /* 0x000fe2000bf06270 */
[----:B------:R-:W-:Y:S02]  /*45c0*/  PLOP3.LUT P1, PT, PT, PT, UP5, 0x40, 0x0 ;  /* 0x000000000000781c */ /* 0x000fe40003f2e858 */
[C---:B------:R-:W-:Y:S01]  /*45d0*/  ISETP.GT.AND P0, PT, R3.reuse, 0x49, P0 ;  /* 0x000000490300780c */ /* 0x040fe20000704270 */
[----:B-1----:R-:W-:Y:S01]  /*45e0*/  FMUL.FTZ R6, R90, c[0x0][0x320] ;  /* 0x0000c8005a067a20 */ /* 0x002fe20000410000 */
[----:B------:R-:W-:-:S02]  /*45f0*/  ISETP.GT.AND P6, PT, R3, 0x39, P6 ;  /* 0x000000390300780c */ /* 0x000fc400037c4270 */
[C---:B------:R-:W-:Y:S01]  /*4600*/  ISETP.GT.AND P5, PT, R3.reuse, 0x40, P5 ;  /* 0x000000400300780c */ /* 0x040fe20002fa4270 */
[----:B------:R1:W1:Y:S01]  /*4610*/  MUFU.TANH R29, R6 ;  /* 0x00000006001d7308 */ /* 0x0002620000002400 */
[C---:B------:R-:W-:Y:S02]  /*4620*/  ISETP.GT.AND P2, PT, R3.reuse, 0x41, P2 ;  /* 0x000000410300780c */ /* 0x040fe40001744270 */
[----:B------:R-:W-:Y:S02]  /*4630*/  ISETP.GT.AND P1, PT, R3, 0x48, P1 ;  /* 0x000000480300780c */ /* 0x000fe40000f24270 */
[C---:B------:R-:W-:Y:S02]  /*4640*/  ISETP.LT.OR P0, PT, R5.reuse, 0x4a, P0 ;  /* 0x0000004a0500780c */ /* 0x040fe40000701670 */
[C---:B------:R-:W-:Y:S02]  /*4650*/  ISETP.LT.OR P6, PT, R5.reuse, 0x3a, P6 ;  /* 0x0000003a0500780c */ /* 0x040fe400037c1670 */
[----:B------:R-:W-:-:S02]  /*4660*/  ISETP.LT.OR P5, PT, R5, 0x41, P5 ;  /* 0x000000410500780c */ /* 0x000fc40002fa1670 */
[C---:B------:R-:W-:Y:S02]  /*4670*/  ISETP.LT.OR P2, PT, R5.reuse, 0x42, P2 ;  /* 0x000000420500780c */ /* 0x040fe40001741670 */
[----:B------:R-:W-:Y:S02]  /*4680*/  ISETP.LT.OR P1, PT, R5, 0x49, P1 ;  /* 0x000000490500780c */ /* 0x000fe40000f21670 */
[----:B------:R-:W-:Y:S01]  /*4690*/  FSEL R239, R14, -INF , !P0 ;  /* 0xff8000000eef7808 */ /* 0x000fe20004000000 */
[----:B-1----:R-:W-:Y:S01]  /*46a0*/  FMUL.FTZ R6, R91, c[0x0][0x320] ;  /* 0x0000c8005b067a20 */ /* 0x002fe20000410000 */
[----:B------:R-:W-:Y:S02]  /*46b0*/  FSEL R137, R22, -INF , !P6 ;  /* 0xff80000016897808 */ /* 0x000fe40007000000 */
[----:B------:R-:W-:Y:S01]  /*46c0*/  FSEL R232, R17, -INF , !P5 ;  /* 0xff80000011e87808 */ /* 0x000fe20006800000 */
[----:B------:R1:W1:Y:S01]  /*46d0*/  MUFU.TANH R28, R6 ;  /* 0x00000006001c7308 */ /* 0x0002620000002400 */
[----:B------:R-:W-:-:S02]  /*46e0*/  FSEL R238, R16, -INF , !P2 ;  /* 0xff80000010ee7808 */ /* 0x000fc40005000000 */
[----:B------:R-:W-:Y:S02]  /*46f0*/  FSEL R237, R15, -INF , !P1 ;  /* 0xff8000000fed7808 */ /* 0x000fe40004800000 */
[----:B------:R-:W-:Y:S01]  /*4700*/  PLOP3.LUT P0, PT, PT, PT, UP6, 0x40, 0x0 ;  /* 0x000000000000781c */ /* 0x000fe20003f0e868 */
[----:B------:R-:W-:Y:S01]  /*4710*/  UISETP.NE.AND UP6, UPT, UR38, URZ, UPT ;  /* 0x0000003f2600728c */ /* 0x000fe2000bfc5270 */
[----:B------:R-:W-:Y:S01]  /*4720*/  PLOP3.LUT P6, PT, PT, PT, UP3, 0x40, 0x0 ;  /* 0x000000000000781c */ /* 0x000fe20003fce838 */
[----:B------:R2:W2:Y:S01]  /*4730*/  MUFU.TANH R22, R7 ;  /* 0x0000000700167308 */ /* 0x0004a20000002400 */
[----:B------:R-:W-:Y:S02]  /*4740*/  PLOP3.LUT P5, PT, PT, PT, UP2, 0x40, 0x0 ;  /* 0x000000000000781c */ /* 0x000fe40003fae828 */
[----:B------:R-:W-:Y:S02]  /*4750*/  PLOP3.LUT P2, PT, PT, PT, UP1, 0x40, 0x0 ;  /* 0x000000000000781c */ /* 0x000fe40003f4e818 */
[----:B------:R-:W-:-:S02]  /*4760*/  PLOP3.LUT P1, PT, PT, PT, UP0, 0x40, 0x0 ;  /* 0x000000000000781c */ /* 0x000fc40003f2e808 */
[C---:B------:R-:W-:Y:S01]  /*4770*/  ISETP.GT.AND P6, PT, R3.reuse, 0x50, P6 ;  /* 0x000000500300780c */ /* 0x040fe200037c4270 */
[----:B-1----:R-:W1:Y:S01]  /*4780*/  SHFL.IDX PT, R6, R18, 0x1, 0x1c1f ;  /* 0x003c1f0012067f89 */ /* 0x002e6200000e0000 */
[C---:B------:R-:W-:Y:S02]  /*4790*/  ISETP.GT.AND P5, PT, R3.reuse, 0x51, P5 ;  /* 0x000000510300780c */ /* 0x040fe40002fa4270 */
[C---:B------:R-:W-:Y:S02]  /*47a0*/  ISETP.GT.AND P2, PT, R3.reuse, 0x58, P2 ;  /* 0x000000580300780c */ /* 0x040fe40001744270 */
[----:B------:R-:W-:Y:S02]  /*47b0*/  ISETP.GT.AND P1, PT, R3, 0x59, P1 ;  /* 0x000000590300780c */ /* 0x000fe40000f24270 */
[C---:B------:R-:W-:Y:S02]  /*47c0*/  ISETP.LT.OR P6, PT, R5.reuse, 0x51, P6 ;  /* 0x000000510500780c */ /* 0x040fe400037c1670 */
[----:B------:R-:W-:-:S02]  /*47d0*/  ISETP.LT.OR P5, PT, R5, 0x52, P5 ;  /* 0x000000520500780c */ /* 0x000fc40002fa1670 */
[C---:B------:R-:W-:Y:S02]  /*47e0*/  ISETP.LT.OR P2, PT, R5.reuse, 0x59, P2 ;  /* 0x000000590500780c */ /* 0x040fe40001741670 */
[----:B------:R-:W-:Y:S02]  /*47f0*/  ISETP.LT.OR P1, PT, R5, 0x5a, P1 ;  /* 0x0000005a0500780c */ /* 0x000fe40000f21670 */
[----:B------:R-:W-:Y:S02]  /*4800*/  FSEL R240, R13, -INF , !P6 ;  /* 0xff8000000df07808 */ /* 0x000fe40007000000 */
[----:B------:R-:W-:Y:S02]  /*4810*/  FSEL R241, R12, -INF , !P5 ;  /* 0xff8000000cf17808 */ /* 0x000fe40006800000 */
[----:B------:R-:W-:Y:S02]  /*4820*/  FSEL R248, R11, -INF , !P2 ;  /* 0xff8000000bf87808 */ /* 0x000fe40005000000 */
[----:B------:R-:W-:Y:S01]  /*4830*/  FSEL R251, R10, -INF , !P1 ;  /* 0xff8000000afb7808 */ /* 0x000fe20004800000 */
[----:B-1----:R-:W-:-:S02]  /*4840*/  IMAD.IADD R5, R19, 0x1, R6 ;  /* 0x0000000113057824 */ /* 0x002fc400078e0206 */
[----:B------:R-:W-:-:S03]  /*4850*/  IMAD.IADD R3, R21, 0x1, R6 ;  /* 0x0000000115037824 */ /* 0x000fc600078e0206 */
        /* <DEDUP_REMOVED lines=14> */
.L_x_259:
[----:B------:R-:W-:-:S04]  /*4940*/  MOV R7, c[0x0][0x32c] ;  /* 0x0000cb0000077a02 */ /* 0x000fc80000000f00 */
[----:B------:R-:W-:-:S13]  /*4950*/  ISETP.NE.AND P0, PT, R7, 0x1, PT ;  /* 0x000000010700780c */ /* 0x000fda0003f05270 */
[----:B------:R-:W-:-:S05]  /*4960*/  @P0 IMAD.HI.U32 R7, R6, c[0x0][0x330], RZ ;  /* 0x0000cc0006070a27 */ /* 0x000fca00078e00ff */
[----:B------:R-:W-:Y:S02]  /*4970*/  @P0 SHF.R.U32.HI R6, RZ, c[0x0][0x334], R7 ;  /* 0x0000cd00ff060a19 */ /* 0x000fe40000011607 */
.L_x_260:
[----:B------:R-:W-:Y:S05]  /*4980*/  BSYNC B0 ;  /* 0x0000000000007941 */ /* 0x000fea0003800000 */
.L_x_258:
[----:B------:R-:W-:-:S05]  /*4990*/  IMAD R6, R6, c[0x0][0x32c], R23 ;  /* 0x0000cb0006067a24 */ /* 0x000fca00078e0217 */
[----:B------:R-:W-:Y:S02]  /*49a0*/  IADD3 R7, R6, c[0x0][0x32c], RZ ;  /* 0x0000cb0006077a10 */ /* 0x000fe40007ffe0ff */
[----:B------:R-:W-:Y:S02]  /*49b0*/  IMNMX R3, R3, R6, !PT ;  /* 0x0000000603037217 */ /* 0x000fe40007800200 */
[----:B------:R-:W-:Y:S02]  /*49c0*/  IMNMX R5, R5, R7, PT ;  /* 0x0000000705057217 */ /* 0x000fe40003800200 */
.L_x_257:
[----:B--234-:R-:W-:Y:S01]  /*49d0*/  UP2UR UR42, UPR, URZ, 0x20 ;  /* 0x000000203f2a7883 */ /* 0x01cfe20008000000 */
[----:B------:R-:W-:Y:S01]  /*49e0*/  FMUL.FTZ R6, R148, c[0x0][0x320] ;  /* 0x0000c80094067a20 */ /* 0x000fe20000410000 */
[----:B------:R-:W-:Y:S01]  /*49f0*/  UISETP.NE.AND UP5, UPT, UR33, URZ, UPT ;  /* 0x0000003f2100728c */ /* 0x000fe2000bfa5270 */
[----:B------:R-:W-:Y:S01]  /*4a00*/  FMUL.FTZ R9, R112, c[0x0][0x320] ;  /* 0x0000c80070097a20 */ /* 0x000fe20000410000 */
[----:B------:R-:W-:Y:S01]  /*4a10*/  UP2UR UR39, UPR, URZ, 0x4 ;  /* 0x000000043f277883 */ /* 0x000fe20008000000 */
[----:B------:R1:W2:Y:S01]  /*4a20*/  MUFU.TANH R61, R6 ;  /* 0x00000006003d7308 */ /* 0x0002a20000002400 */
[----:B------:R-:W-:Y:S01]  /*4a30*/  UISETP.NE.AND UP2, UPT, UR32, URZ, UPT ;  /* 0x0000003f2000728c */ /* 0x000fe2000bf45270 */
[----:B------:R-:W-:Y:S01]  /*4a40*/  FMUL.FTZ R7, R172, c[0x0][0x320] ;  /* 0x0000c800ac077a20 */ /* 0x000fe20000410000 */
[----:B------:R-:W-:Y:S01]  /*4a50*/  PLOP3.LUT P6, PT, PT, PT, UP5, 0x40, 0x0 ;  /* 0x000000000000781c */ /* 0x000fe20003fce858 */
[----:B------:R-:W-:Y:S01]  /*4a60*/  UP2UR UR41, UPR, URZ, 0x10 ;  /* 0x000000103f297883 */ /* 0x000fe20008000000 */
[----:B------:R-:W-:Y:S01]  /*4a70*/  FMUL.FTZ R17, R108, c[0x0][0x320] ;  /* 0x0000c8006c117a20 */ /* 0x000fe20000410000 */
[----:B------:R-:W-:Y:S01]  /*4a80*/  UISETP.NE.AND UP4, UPT, UR31, URZ, UPT ;  /* 0x0000003f1f00728c */ /* 0x000fe2000bf85270 */
[----:B------:R-:W-:Y:S01]  /*4a90*/  ISETP.GT.AND P6, PT, R3, RZ, P6 ;  /* 0x000000ff0300720c */ /* 0x000fe200037c4270 */
[----:B------:R-:W-:Y:S01]  /*4aa0*/  UP2UR UR40, UPR, URZ, 0x8 ;  /* 0x000000083f287883 */ /* 0x000fe20008000000 */
[----:B------:R-:W-:Y:S01]  /*4ab0*/  PLOP3.LUT P5, PT, PT, PT, UP2, 0x40, 0x0 ;  /* 0x000000000000781c */ /* 0x000fe20003fae828 */
[----:B------:R-:W-:Y:S01]  /*4ac0*/  UISETP.NE.AND UP3, UPT, UR28, URZ, UPT ;  /* 0x0000003f1c00728c */ /* 0x000fe2000bf65270 */
[----:B------:R-:W-:Y:S01]  /*4ad0*/  ISETP.LT.OR P6, PT, R5, 0x1, P6 ;  /* 0x000000010500780c */ /* 0x000fe200037c1670 */
[----:B------:R-:W-:Y:S01]  /*4ae0*/  UP2UR UR38, UPR, URZ, 0x2 ;  /* 0x000000023f267883 */ /* 0x000fe20008000000 */
[----:B------:R-:W-:Y:S01]  /*4af0*/  ISETP.GT.AND P5, PT, R3, 0x1, P5 ;  /* 0x000000010300780c */ /* 0x000fe20002fa4270 */
[----:B------:R-:W-:Y:S01]  /*4b00*/  UISETP.NE.AND UP1, UPT, UR29, URZ, UPT ;  /* 0x0000003f1d00728c */ /* 0x000fe2000bf25270 */
[----:B------:R-:W-:Y:S01]  /*4b10*/  PLOP3.LUT P2, PT, PT, PT, UP4, 0x40, 0x0 ;  /* 0x000000000000781c */ /* 0x000fe20003f4e848 */
[----:B-1----:R-:W-:Y:S01]  /*4b20*/  FMUL.FTZ R6, R153, c[0x0][0x320] ;  /* 0x0000c80099067a20 */ /* 0x002fe20000410000 */
[----:B------:R-:W-:Y:S01]  /*4b30*/  UP2UR UR37, UPR, URZ, 0x1 ;  /* 0x000000013f257883 */ /* 0x000fe20008000000 */
[----:B------:R-:W-:Y:S01]  /*4b40*/  FSEL R52, R42, -INF , !P6 ;  /* 0xff8000002a347808 */ /* 0x000fe20007000000 */
[----:B------:R-:W-:Y:S01]  /*4b50*/  UISETP.NE.AND UP0, UPT, UR30, URZ, UPT ;  /* 0x0000003f1e00728c */ /* 0x000fe2000bf05270 */
[----:B------:R1:W3:Y:S01]  /*4b60*/  MUFU.TANH R62, R6 ;  /* 0x00000006003e7308 */ /* 0x0002e20000002400 */
[----:B------:R-:W-:Y:S01]  /*4b70*/  UISETP.NE.AND UP2, UPT, UR27, URZ, UPT ;  /* 0x0000003f1b00728c */ /* 0x000fe2000bf45270 */
[----:B------:R-:W-:Y:S01]  /*4b80*/  PLOP3.LUT P6, PT, PT, PT, UP3, 0x40, 0x0 ;  /* 0x000000000000781c */ /* 0x000fe20003fce838 */
[----:B------:R-:W-:Y:S01]  /*4b90*/  UISETP.NE.AND UP3, UPT, UR24, URZ, UPT ;  /* 0x0000003f1800728c */ /* 0x000fe2000bf65270 */
[----:B------:R-:W-:Y:S01]  /*4ba0*/  ISETP.LT.OR P5, PT, R5, 0x2, P5 ;  /* 0x000000020500780c */ /* 0x000fe20002fa1670 */
[----:B------:R-:W-:Y:S01]  /*4bb0*/  UISETP.NE.AND UP4, UPT, UR41, URZ, UPT ;  /* 0x0000003f2900728c */ /* 0x000fe2000bf85270 */
[----:B------:R-:W-:Y:S01]  /*4bc0*/  PLOP3.LUT P0, PT, PT, PT, UP1, 0x40, 0x0 ;  /* 0x000000000000781c */ /* 0x000fe20003f0e818 */
[----:B------:R-:W-:Y:S01]  /*4bd0*/  UISETP.NE.AND UP1, UPT, UR26, URZ, UPT ;  /* 0x0000003f1a00728c */ /* 0x000fe2000bf25270 */
[----:B------:R-:W-:Y:S01]  /*4be0*/  PLOP3.LUT P1, PT, PT, PT, UP0, 0x40, 0x0 ;  /* 0x000000000000781c */ /* 0x000fe20003f2e808 */
[----:B------:R-:W-:Y:S01]  /*4bf0*/  UISETP.NE.AND UP0, UPT, UR25, URZ, UPT ;  /* 0x0000003f1900728c */ /* 0x000fe2000bf05270 */
[C---:B------:R-:W-:Y:S01]  /*4c00*/  ISETP.GT.AND P2, PT, R3.reuse, 0x8, P2 ;  /* 0x000000080300780c */ /* 0x040fe20001744270 */
[----:B------:R-:W-:Y:S01]  /*4c10*/  UISETP.NE.AND UP5, UPT, UR42, URZ, UPT ;  /* 0x0000003f2a00728c */ /* 0x000fe2000bfa5270 */
[----:B------:R-:W-:Y:S01]  /*4c20*/  ISETP.GT.AND P6, PT, R3, 0x11, P6 ;  /* 0x000000110300780c */ /* 0x000fe200037c4270 */
[----:B------:R-:W4:Y:S01]  /*4c30*/  MUFU.TANH R47, R7 ;  /* 0x00000007002f7308 */ /* 0x000f220000002400 */
[----:B------:R-:W-:Y:S01]  /*4c40*/  FSEL R51, R40, -INF , !P5 ;  /* 0xff80000028337808 */ /* 0x000fe20006800000 */
[----:B------:R-:W-:Y:S01]  /*4c50*/  FMUL.FTZ R16, R109, c[0x0][0x320] ;  /* 0x0000c8006d107a20 */ /* 0x000fe20000410000 */
[----:B------:R-:W-:Y:S01]  /*4c60*/  PLOP3.LUT P5, PT, PT, PT, UP2, 0x40, 0x0 ;  /* 0x000000000000781c */ /* 0x000fe20003fae828 */
[----:B-1----:R-:W-:Y:S01]  /*4c70*/  FMUL.FTZ R6, R168, c[0x0][0x320] ;  /* 0x0000c800a8067a20 */ /* 0x002fe20000410000 */
[C---:B------:R-:W-:Y:S01]  /*4c80*/  ISETP.GT.AND P0, PT, R3.reuse, 0x10, P0 ;  /* 0x000000100300780c */ /* 0x040fe20000704270 */
[----:B------:R-:W-:Y:S01]  /*4c90*/  UISETP.NE.AND UP2, UPT, UR23, URZ, UPT ;  /* 0x0000003f1700728c */ /* 0x000fe2000bf45270 */
[----:B------:R-:W-:Y:S01]  /*4ca0*/  ISETP.GT.AND P1, PT, R3, 0x9, P1 ;  /* 0x000000090300780c */ /* 0x000fe20000f24270 */
[----:B------:R1:W1:Y:S01]  /*4cb0*/  MUFU.TANH R55, R6 ;  /* 0x0000000600377308 */ /* 0x0002620000002400 */
[----:B------:R-:W-:Y:S01]  /*4cc0*/  ISETP.LT.OR P2, PT, R5, 0x9, P2 ;  /* 0x000000090500780c */ /* 0x000fe20001741670 */
[----:B------:R-:W-:Y:S01]  /*4cd0*/  FMUL.FTZ R15, R165, c[0x0][0x320] ;  /* 0x0000c800a50f7a20 */ /* 0x000fe20000410000 */
[C---:B------:R-:W-:Y:S01]  /*4ce0*/  ISETP.LT.OR P6, PT, R5.reuse, 0x12, P6 ;  /* 0x000000120500780c */ /* 0x040fe200037c1670 */
[----:B------:R-:W-:Y:S01]  /*4cf0*/  FMUL.FTZ R14, R176, c[0x0][0x320] ;  /* 0x0000c800b00e7a20 */ /* 0x000fe20000410000 */
[----:B------:R-:W-:Y:S01]  /*4d00*/  ISETP.LT.OR P0, PT, R5, 0x11, P0 ;  /* 0x000000110500780c */ /* 0x000fe20000701670 */
[----:B------:R-:W-:Y:S01]  /*4d10*/  FMUL.FTZ R13, R160, c[0x0][0x320] ;  /* 0x0000c800a00d7a20 */ /* 0x000fe20000410000 */
[----:B------:R-:W-:Y:S01]  /*4d20*/  ISETP.GT.AND P5, PT, R3, 0x18, P5 ;  /* 0x000000180300780c */ /* 0x000fe20002fa4270 */
[----:B------:R-:W-:Y:S01]  /*4d30*/  FMUL.FTZ R12, R161, c[0x0][0x320] ;  /* 0x0000c800a10c7a20 */ /* 0x000fe20000410000 */
[----:B------:R-:W-:Y:S01]  /*4d40*/  ISETP.LT.OR P1, PT, R5, 0xa, P1 ;  /* 0x0000000a0500780c */ /* 0x000fe20000f21670 */
[----:B------:R-:W-:Y:S01]  /*4d50*/  FMUL.FTZ R11, R140, c[0x0][0x320] ;  /* 0x0000c8008c0b7a20 */ /* 0x000fe20000410000 */
[----:B------:R-:W-:Y:S01]  /*4d60*/  FSEL R54, R39, -INF , !P2 ;  /* 0xff80000027367808 */ /* 0x000fe20005000000 */
[----:B------:R-:W-:Y:S01]  /*4d70*/  FMUL.FTZ R8, R141, c[0x0][0x320] ;  /* 0x0000c8008d087a20 */ /* 0x000fe20000410000 */
[----:B------:R-:W-:Y:S01]  /*4d80*/  PLOP3.LUT P2, PT, PT, PT, UP1, 0x40, 0x0 ;  /* 0x000000000000781c */ /* 0x000fe20003f4e818 */
[----:B------:R-:W-:Y:S01]  /*4d90*/  UISETP.NE.AND UP1, UPT, UR22, URZ, UPT ;  /* 0x0000003f1600728c */ /* 0x000fe2000bf25270 */
[----:B------:R-:W-:Y:S01]  /*4da0*/  FSEL R64, R24, -INF , !P6 ;  /* 0xff80000018407808 */ /* 0x000fe20007000000 */
[----:B-1----:R-:W-:Y:S01]  /*4db0*/  FMUL.FTZ R6, R149, c[0x0][0x320] ;  /* 0x0000c80095067a20 */ /* 0x002fe20000410000 */
[----:B------:R-:W-:Y:S01]  /*4dc0*/  PLOP3.LUT P6, PT, PT, PT, UP2, 0x40, 0x0 ;  /* 0x000000000000781c */ /* 0x000fe20003fce828 */
[----:B------:R-:W-:Y:S01]  /*4dd0*/  UISETP.NE.AND UP2, UPT, UR19, URZ, UPT ;  /* 0x0000003f1300728c */ /* 0x000fe2000bf45270 */
[----:B------:R-:W-:Y:S01]  /*4de0*/  FSEL R63, R27, -INF , !P0 ;  /* 0xff8000001b3f7808 */ /* 0x000fe20004000000 */
[----:B------:R1:W1:Y:S01]  /*4df0*/  MUFU.TANH R59, R6 ;  /* 0x00000006003b7308 */ /* 0x0002620000002400 */
[----:B------:R-:W-:Y:S01]  /*4e00*/  ISETP.LT.OR P5, PT, R5, 0x19, P5 ;  /* 0x000000190500780c */ /* 0x000fe20002fa1670 */
[----:B------:R-:W-:Y:S01]  /*4e10*/  FMUL.FTZ R7, R177, c[0x0][0x320] ;  /* 0x0000c800b1077a20 */ /* 0x000fe20000410000 */
[----:B------:R-:W-:Y:S01]  /*4e20*/  FSEL R56, R38, -INF , !P1 ;  /* 0xff80000026387808 */ /* 0x000fe20004800000 */
[----:B------:R-:W-:Y:S01]  /*4e30*/  FMUL.FTZ R10, R113, c[0x0][0x320] ;  /* 0x0000c800710a7a20 */ /* 0x000fe20000410000 */
[----:B------:R-:W-:Y:S01]  /*4e40*/  PLOP3.LUT P0, PT, PT, PT, UP3, 0x40, 0x0 ;  /* 0x000000000000781c */ /* 0x000fe20003f0e838 */
[----:B------:R-:W-:Y:S01]  /*4e50*/  UISETP.NE.AND UP3, UPT, UR20, URZ, UPT ;  /* 0x0000003f1400728c */ /* 0x000fe2000bf65270 */
[----:B------:R-:W-:Y:S01]  /*4e60*/  PLOP3.LUT P1, PT, PT, PT, UP0, 0x40, 0x0 ;  /* 0x000000000000781c */ /* 0x000fe20003f2e808 */
[----:B------:R-:W-:Y:S01]  /*4e70*/  UISETP.NE.AND UP0, UPT, UR21, URZ, UPT ;  /* 0x0000003f1500728c */ /* 0x000fe2000bf05270 */
[----:B------:R-:W-:Y:S01]  /*4e80*/  ISETP.GT.AND P6, PT, R3, 0x28, P6 ;  /* 0x000000280300780c */ /* 0x000fe200037c4270 */
[----:B------:R-:W2:Y:S01]  /*4e90*/  MUFU.TANH R49, R17 ;  /* 0x0000001100317308 */ /* 0x000ea20000002400 */
[----:B------:R-:W-:-:S02]  /*4ea0*/  FSEL R45, R45, -INF , !P5 ;  /* 0xff8000002d2d7808 */ /* 0x000fc40006800000 */
[----:B------:R-:W-:Y:S01]  /*4eb0*/  PLOP3.LUT P5, PT, PT, PT, UP1, 0x40, 0x0 ;  /* 0x000000000000781c */ /* 0x000fe20003fae818 */
[----:B------:R-:W-:Y:S01]  /*4ec0*/  UISETP.NE.AND UP1, UPT, UR5, URZ, UPT ;  /* 0x0000003f0500728c */ /* 0x000fe2000bf25270 */
[C---:B------:R-:W-:Y:S01]  /*4ed0*/  ISETP.GT.AND P0, PT, R3.reuse, 0x21, P0 ;  /* 0x000000210300780c */ /* 0x040fe20000704270 */
[----:B-1----:R-:W-:Y:S01]  /*4ee0*/  FMUL.FTZ R6, R156, c[0x0][0x320] ;  /* 0x0000c8009c067a20 */ /* 0x002fe20000410000 */
[C---:B------:R-:W-:Y:S01]  /*4ef0*/  ISETP.GT.AND P2, PT, R3.reuse, 0x19, P2 ;  /* 0x000000190300780c */ /* 0x040fe20001744270 */
[----:B------:R-:W1:Y:S01]  /*4f00*/  MUFU.TANH R53, R16 ;  /* 0x0000001000357308 */ /* 0x000e620000002400 */
[----:B------:R-:W-:Y:S02]  /*4f10*/  ISETP.GT.AND P1, PT, R3, 0x20, P1 ;  /* 0x000000200300780c */ /* 0x000fe40000f24270 */
[C---:B------:R-:W-:Y:S02]  /*4f20*/  ISETP.LT.OR P6, PT, R5.reuse, 0x29, P6 ;  /* 0x000000290500780c */ /* 0x040fe400037c1670 */
[----:B------:R-:W-:-:S02]  /*4f30*/  ISETP.LT.OR P0, PT, R5, 0x22, P0 ;  /* 0x000000220500780c */ /* 0x000fc40000701670 */
[C---:B------:R-:W-:Y:S01]  /*4f40*/  ISETP.LT.OR P2, PT, R5.reuse, 0x1a, P2 ;  /* 0x0000001a0500780c */ /* 0x040fe20001741670 */
[----:B------:R5:W1:Y:S01]  /*4f50*/  MUFU.TANH R58, R6 ;  /* 0x00000006003a7308 */ /* 0x000a620000002400 */
[----:B------:R-:W-:Y:S02]  /*4f60*/  ISETP.LT.OR P1, PT, R5, 0x21, P1 ;  /* 0x000000210500780c */ /* 0x000fe40000f21670 */
[----:B------:R-:W-:Y:S02]  /*4f70*/  FSEL R112, R37, -INF , !P6 ;  /* 0xff80000025707808 */ /* 0x000fe40007000000 */
[----:B------:R-:W-:Y:S01]  /*4f80*/  PLOP3.LUT P6, PT, PT, PT, UP1, 0x40, 0x0 ;  /* 0x000000000000781c */ /* 0x000fe20003fce818 */
[----:B------:R-:W-:Y:S01]  /*4f90*/  UISETP.NE.AND UP1, UPT, UR38, URZ, UPT ;  /* 0x0000003f2600728c */ /* 0x000fe2000bf25270 */
[----:B------:R-:W-:Y:S01]  /*4fa0*/  FSEL R82, R41, -INF , !P0 ;  /* 0xff80000029527808 */ /* 0x000fe20004000000 */
[----:B------:R-:W1:Y:S01]  /*4fb0*/  MUFU.TANH R42, R15 ;  /* 0x0000000f002a7308 */ /* 0x000e620000002400 */
[----:B------:R-:W-:-:S02]  /*4fc0*/  FSEL R44, R44, -INF , !P2 ;  /* 0xff8000002c2c7808 */ /* 0x000fc40005000000 */
[----:B------:R-:W-:Y:S02]  /*4fd0*/  FSEL R80, R43, -INF , !P1 ;  /* 0xff8000002b507808 */ /* 0x000fe40004800000 */
[----:B------:R-:W-:Y:S01]  /*4fe0*/  PLOP3.LUT P0, PT, PT, PT, UP2, 0x40, 0x0 ;  /* 0x000000000000781c */ /* 0x000fe20003f0e828 */
[----:B------:R-:W-:Y:S01]  /*4ff0*/  UISETP.NE.AND UP2, UPT, UR39, URZ, UPT ;  /* 0x0000003f2700728c */ /* 0x000fe2000bf45270 */
[----:B------:R-:W-:Y:S01]  /*5000*/  PLOP3.LUT P2, PT, PT, PT, UP0, 0x40, 0x0 ;  /* 0x000000000000781c */ /* 0x000fe20003f4e808 */
[----:B-----5:R-:W-:Y:S01]  /*5010*/  FMUL.FTZ R6, R144, c[0x0][0x320] ;  /* 0x0000c80090067a20 */ /* 0x020fe20000410000 */
[----:B------:R-:W-:Y:S01]  /*5020*/  PLOP3.LUT P1, PT, PT, PT, UP3, 0x40, 0x0 ;  /* 0x000000000000781c */ /* 0x000fe20003f2e838 */
[----:B------:R-:W-:Y:S01]  /*5030*/  UISETP.NE.AND UP0, UPT, UR4, URZ, UPT ;  /* 0x0000003f0400728c */ /* 0x000fe2000bf05270 */
[C---:B------:R-:W-:Y:S01]  /*5040*/  ISETP.GT.AND P6, PT, R3.reuse, 0x39, P6 ;  /* 0x000000390300780c */ /* 0x040fe200037c4270 */
[----:B------:R5:W1:Y:S01]  /*5050*/  MUFU.TANH R60, R6 ;  /* 0x00000006003c7308 */ /* 0x000a620000002400 */
[C---:B------:R-:W-:Y:S01]  /*5060*/  ISETP.GT.AND P0, PT, R3.reuse, 0x38, P0 ;  /* 0x000000380300780c */ /* 0x040fe20000704270 */
[----:B------:R-:W-:Y:S01]  /*5070*/  UISETP.NE.AND UP3, UPT, UR40, URZ, UPT ;  /* 0x0000003f2800728c */ /* 0x000fe2000bf65270 */
[----:B------:R-:W-:-:S02]  /*5080*/  ISETP.GT.AND P5, PT, R3, 0x29, P5 ;  /* 0x000000290300780c */ /* 0x000fc40002fa4270 */
[C---:B------:R-:W-:Y:S02]  /*5090*/  ISETP.GT.AND P2, PT, R3.reuse, 0x30, P2 ;  /* 0x000000300300780c */ /* 0x040fe40001744270 */
[----:B------:R-:W-:Y:S01]  /*50a0*/  ISETP.GT.AND P1, PT, R3, 0x31, P1 ;  /* 0x000000310300780c */ /* 0x000fe20000f24270 */
[----:B------:R-:W1:Y:S01]  /*50b0*/  MUFU.TANH R40, R14 ;  /* 0x0000000e00287308 */ /* 0x000e620000002400 */
[C---:B------:R-:W-:Y:S02]  /*50c0*/  ISETP.LT.OR P6, PT, R5.reuse, 0x3a, P6 ;  /* 0x0000003a0500780c */ /* 0x040fe400037c1670 */
[C---:B------:R-:W-:Y:S02]  /*50d0*/  ISETP.LT.OR P0, PT, R5.reuse, 0x39, P0 ;  /* 0x000000390500780c */ /* 0x040fe40000701670 */
[C---:B------:R-:W-:Y:S02]  /*50e0*/  ISETP.LT.OR P5, PT, R5.reuse, 0x2a, P5 ;  /* 0x0000002a0500780c */ /* 0x040fe40002fa1670 */
[----:B------:R-:W-:Y:S01]  /*50f0*/  ISETP.LT.OR P2, PT, R5, 0x31, P2 ;  /* 0x000000310500780c */ /* 0x000fe20001741670 */
[----:B-----5:R-:W-:Y:S01]  /*5100*/  FMUL.FTZ R6, R145, c[0x0][0x320] ;  /* 0x0000c80091067a20 */ /* 0x020fe20000410000 */
[----:B------:R-:W-:Y:S01]  /*5110*/  ISETP.LT.OR P1, PT, R5, 0x32, P1 ;  /* 0x000000320500780c */ /* 0x000fe20000f21670 */
[----:B------:R-:W1:Y:S01]  /*5120*/  MUFU.TANH R39, R13 ;  /* 0x0000000d00277308 */ /* 0x000e620000002400 */
[----:B------:R-:W-:-:S02]  /*5130*/  FSEL R134, R32, -INF , !P6 ;  /* 0xff80000020867808 */ /* 0x000fc40007000000 */
[----:B------:R-:W-:Y:S02]  /*5140*/  FSEL R130, R22, -INF , !P0 ;  /* 0xff80000016827808 */ /* 0x000fe40004000000 */
[----:B------:R-:W-:Y:S02]  /*5150*/  FSEL R119, R36, -INF , !P5 ;  /* 0xff80000024777808 */ /* 0x000fe40006800000 */
[----:B------:R-:W-:Y:S01]  /*5160*/  FSEL R129, R35, -INF , !P2 ;  /* 0xff80000023817808 */ /* 0x000fe20005000000 */
[----:B------:R5:W1:Y:S01]  /*5170*/  MUFU.TANH R57, R6 ;  /* 0x0000000600397308 */ /* 0x000a620000002400 */
[----:B------:R-:W-:Y:S02]  /*5180*/  FSEL R131, R34, -INF , !P1 ;  /* 0xff80000022837808 */ /* 0x000fe40004800000 */
[----:B------:R-:W-:Y:S02]  /*5190*/  PLOP3.LUT P0, PT, PT, PT, UP4, 0x40, 0x0 ;  /* 0x000000000000781c */ /* 0x000fe40003f0e848 */
[----:B------:R-:W-:Y:S01]  /*51a0*/  PLOP3.LUT P5, PT, PT, PT, UP0, 0x40, 0x0 ;  /* 0x000000000000781c */ /* 0x000fe20003fae808 */
[----:B------:R-:W-:Y:S01]  /*51b0*/  UISETP.NE.AND UP0, UPT, UR37, URZ, UPT ;  /* 0x0000003f2500728c */ /* 0x000fe2000bf05270 */
[----:B------:R-:W-:Y:S01]  /*51c0*/  PLOP3.LUT P2, PT, PT, PT, UP6, 0x40, 0x0 ;  /* 0x000000000000781c */ /* 0x000fe20003f4e868 */
[----:B------:R-:W-:Y:S01]  /*51d0*/  UP2UR UR37, UPR, URZ, 0x40 ;  /* 0x000000403f257883 */ /* 0x000fe20008000000 */
[----:B------:R-:W-:Y:S01]  /*51e0*/  PLOP3.LUT P1, PT, PT, PT, UP5, 0x40, 0x0 ;  /* 0x000000000000781c */ /* 0x000fe20003f2e858 */
[----:B------:R-:W-:Y:S01]  /*51f0*/  UISETP.NE.AND UP6, UPT, UR34, URZ, UPT ;  /* 0x0000003f2200728c */ /* 0x000fe2000bfc5270 */
[C---:B------:R-:W-:Y:S01]  /*5200*/  ISETP.GT.AND P0, PT, R3.reuse, 0x49, P0 ;  /* 0x000000490300780c */ /* 0x040fe20000704270 */
[----:B------:R-:W1:Y:S01]  /*5210*/  MUFU.TANH R38, R12 ;  /* 0x0000000c00267308 */ /* 0x000e620000002400 */
[----:B------:R-:W-:-:S02]  /*5220*/  ISETP.GT.AND P5, PT, R3, 0x40, P5 ;  /* 0x000000400300780c */ /* 0x000fc40002fa4270 */
[----:B------:R-:W-:Y:S01]  /*5230*/  ISETP.GT.AND P2, PT, R3, 0x41, P2 ;  /* 0x000000410300780c */ /* 0x000fe20001744270 */
[----:B-----5:R-:W-:Y:S01]  /*5240*/  FMUL.FTZ R6, R169, c[0x0][0x320] ;  /* 0x0000c800a9067a20 */ /* 0x020fe20000410000 */
[----:B------:R-:W-:Y:S02]  /*5250*/  ISETP.GT.AND P1, PT, R3, 0x48, P1 ;  /* 0x000000480300780c */ /* 0x000fe40000f24270 */
[C---:B------:R-:W-:Y:S01]  /*5260*/  ISETP.LT.OR P0, PT, R5.reuse, 0x4a, P0 ;  /* 0x0000004a0500780c */ /* 0x040fe20000701670 */
[----:B------:R5:W1:Y:S01]  /*5270*/  MUFU.TANH R48, R6 ;  /* 0x0000000600307308 */ /* 0x000a620000002400 */
[C---:B------:R-:W-:Y:S02]  /*5280*/  ISETP.LT.OR P5, PT, R5.reuse, 0x41, P5 ;  /* 0x000000410500780c */ /* 0x040fe40002fa1670 */
[C---:B------:R-:W-:Y:S02]  /*5290*/  ISETP.LT.OR P2, PT, R5.reuse, 0x42, P2 ;  /* 0x000000420500780c */ /* 0x040fe40001741670 */
[----:B------:R-:W-:-:S02]  /*52a0*/  ISETP.LT.OR P1, PT, R5, 0x49, P1 ;  /* 0x000000490500780c */ /* 0x000fc40000f21670 */
[----:B------:R-:W-:Y:S01]  /*52b0*/  FSEL R230, R31, -INF , !P0 ;  /* 0xff8000001fe67808 */ /* 0x000fe20004000000 */
[----:B------:R-:W1:Y:S01]  /*52c0*/  MUFU.TANH R41, R11 ;  /* 0x0000000b00297308 */ /* 0x000e620000002400 */
[----:B------:R-:W-:Y:S02]  /*52d0*/  FSEL R204, R33, -INF , !P5 ;  /* 0xff80000021cc7808 */ /* 0x000fe40006800000 */
[----:B------:R-:W-:Y:S02]  /*52e0*/  FSEL R228, R30, -INF , !P2 ;  /* 0xff8000001ee47808 */ /* 0x000fe40005000000 */
[----:B------:R-:W-:Y:S02]  /*52f0*/  FSEL R207, R26, -INF , !P1 ;  /* 0xff8000001acf7808 */ /* 0x000fe40004800000 */
[----:B------:R-:W-:Y:S01]  /*5300*/  PLOP3.LUT P0, PT, PT, PT, UP6, 0x40, 0x0 ;  /* 0x000000000000781c */ /* 0x000fe20003f0e868 */
[----:B-----5:R-:W-:Y:S01]  /*5310*/  FMUL.FTZ R6, R157, c[0x0][0x320] ;  /* 0x0000c8009d067a20 */ /* 0x020fe20000410000 */
[----:B------:R-:W-:Y:S01]  /*5320*/  PLOP3.LUT P6, PT, PT, PT, UP3, 0x40, 0x0 ;  /* 0x000000000000781c */ /* 0x000fe20003fce838 */
[----:B------:R-:W1:Y:S01]  /*5330*/  MUFU.TANH R36, R8 ;  /* 0x0000000800247308 */ /* 0x000e620000002400 */
[----:B------:R-:W-:Y:S01]  /*5340*/  PLOP3.LUT P5, PT, PT, PT, UP2, 0x40, 0x0 ;  /* 0x000000000000781c */ /* 0x000fe20003fae828 */
[----:B------:R-:W-:Y:S01]  /*5350*/  UISETP.NE.AND UP6, UPT, UR37, URZ, UPT ;  /* 0x0000003f2500728c */ /* 0x000fe2000bfc5270 */
[----:B------:R-:W-:-:S02]  /*5360*/  PLOP3.LUT P2, PT, PT, PT, UP1, 0x40, 0x0 ;  /* 0x000000000000781c */ /* 0x000fc40003f4e818 */
[----:B------:R-:W-:Y:S02]  /*5370*/  PLOP3.LUT P1, PT, PT, PT, UP0, 0x40, 0x0 ;  /* 0x000000000000781c */ /* 0x000fe40003f2e808 */
[C---:B------:R-:W-:Y:S01]  /*5380*/  ISETP.GT.AND P6, PT, R3.reuse, 0x50, P6 ;  /* 0x000000500300780c */ /* 0x040fe200037c4270 */
[----:B------:R5:W1:Y:S01]  /*5390*/  MUFU.TANH R50, R6 ;  /* 0x0000000600327308 */ /* 0x000a620000002400 */
[C---:B------:R-:W-:Y:S02]  /*53a0*/  ISETP.GT.AND P5, PT, R3.reuse, 0x51, P5 ;  /* 0x000000510300780c */ /* 0x040fe40002fa4270 */
[C---:B------:R-:W-:Y:S02]  /*53b0*/  ISETP.GT.AND P2, PT, R3.reuse, 0x58, P2 ;  /* 0x000000580300780c */ /* 0x040fe40001744270 */
[----:B------:R-:W-:Y:S01]  /*53c0*/  ISETP.GT.AND P1, PT, R3, 0x59, P1 ;  /* 0x000000590300780c */ /* 0x000fe20000f24270 */
[----:B------:R-:W-:Y:S01]  /*53d0*/  FMUL.FTZ R3, R152, c[0x0][0x320] ;  /* 0x0000c80098037a20 */ /* 0x000fe20000410000 */
[C---:B------:R-:W-:Y:S01]  /*53e0*/  ISETP.LT.OR P6, PT, R5.reuse, 0x51, P6 ;  /* 0x000000510500780c */ /* 0x040fe200037c1670 */
[----:B------:R-:W1:Y:S01]  /*53f0*/  MUFU.TANH R34, R7 ;  /* 0x0000000700227308 */ /* 0x000e620000002400 */
[----:B------:R-:W-:-:S02]  /*5400*/  ISETP.LT.OR P5, PT, R5, 0x52, P5 ;  /* 0x000000520500780c */ /* 0x000fc40002fa1670 */
[C---:B------:R-:W-:Y:S02]  /*5410*/  ISETP.LT.OR P2, PT, R5.reuse, 0x59, P2 ;  /* 0x000000590500780c */ /* 0x040fe40001741670 */
[----:B------:R-:W-:Y:S02]  /*5420*/  ISETP.LT.OR P1, PT, R5, 0x5a, P1 ;  /* 0x0000005a0500780c */ /* 0x000fe40000f21670 */
[----:B------:R-:W-:Y:S01]  /*5430*/  FSEL R231, R29, -INF , !P6 ;  /* 0xff8000001de77808 */ /* 0x000fe20007000000 */
[----:B-----5:R-:W-:Y:S01]  /*5440*/  FMUL.FTZ R6, R164, c[0x0][0x320] ;  /* 0x0000c800a4067a20 */ /* 0x020fe20000410000 */
[----:B------:R-:W1:Y:S01]  /*5450*/  MUFU.TANH R35, R10 ;  /* 0x0000000a00237308 */ /* 0x000e620000002400 */
[----:B------:R-:W-:Y:S02]  /*5460*/  FSEL R233, R28, -INF , !P5 ;  /* 0xff8000001ce97808 */ /* 0x000fe40006800000 */
[----:B------:R-:W-:Y:S02]  /*5470*/  FSEL R235, R25, -INF , !P2 ;  /* 0xff80000019eb7808 */ /* 0x000fe40005000000 */
[----:B------:R-:W-:-:S03]  /*5480*/  FSEL R236, R67, -INF , !P1 ;  /* 0xff80000043ec7808 */ /* 0x000fc60004800000 */
        /* <DEDUP_REMOVED lines=22> */
.L_x_263:
[----:B------:R-:W-:-:S04]  /*55f0*/  MOV R7, c[0x0][0x32c] ;  /* 0x0000cb0000077a02 */ /* 0x000fc80000000f00 */
[----:B------:R-:W-:-:S13]  /*5600*/  ISETP.NE.AND P0, PT, R7, 0x1, PT ;  /* 0x000000010700780c */ /* 0x000fda0003f05270 */
[----:B------:R-:W-:-:S05]  /*5610*/  @P0 IMAD.HI.U32 R7, R6, c[0x0][0x330], RZ ;  /* 0x0000cc0006070a27 */ /* 0x000fca00078e00ff */
[----:B------:R-:W-:Y:S02]  /*5620*/  @P0 SHF.R.U32.HI R6, RZ, c[0x0][0x334], R7 ;  /* 0x0000cd00ff060a19 */ /* 0x000fe40000011607 */
.L_x_264:
[----:B------:R-:W-:Y:S05]  /*5630*/  BSYNC B0 ;  /* 0x0000000000007941 */ /* 0x000fea0003800000 */
.L_x_262:
[----:B------:R-:W-:-:S05]  /*5640*/  IMAD R6, R6, c[0x0][0x32c], R23 ;  /* 0x0000cb0006067a24 */ /* 0x000fca00078e0217 */
[----:B------:R-:W-:Y:S02]  /*5650*/  IADD3 R7, R6, c[0x0][0x32c], RZ ;  /* 0x0000cb0006077a10 */ /* 0x000fe40007ffe0ff */
[----:B------:R-:W-:Y:S02]  /*5660*/  IMNMX R3, R3, R6, !PT ;  /* 0x0000000603037217 */ /* 0x000fe40007800200 */
[----:B------:R-:W-:Y:S02]  /*5670*/  IMNMX R5, R5, R7, PT ;  /* 0x0000000705057217 */ /* 0x000fe40003800200 */
.L_x_261:
[----:B-1234-:R-:W-:Y:S01]  /*5680*/  FMUL.FTZ R6, R151, c[0x0][0x320] ;  /* 0x0000c80097067a20 */ /* 0x01efe20000410000 */
[----:B------:R-:W-:Y:S01]  /*5690*/  UP2UR UR42, UPR, URZ, 0x20 ;  /* 0x000000203f2a7883 */ /* 0x000fe20008000000 */
[----:B------:R-:W-:Y:S01]  /*56a0*/  FMUL.FTZ R16, R142, c[0x0][0x320] ;  /* 0x0000c8008e107a20 */ /* 0x000fe20000410000 */
[----:B------:R-:W-:Y:S01]  /*56b0*/  UP2UR UR37, UPR, URZ, 0x1 ;  /* 0x000000013f257883 */ /* 0x000fe20008000000 */
[----:B------:R1:W2:Y:S01]  /*56c0*/  MUFU.TANH R31, R6 ;  /* 0x00000006001f7308 */ /* 0x0002a20000002400 */
[----:B------:R-:W-:Y:S01]  /*56d0*/  UISETP.NE.AND UP5, UPT, UR32, URZ, UPT ;  /* 0x0000003f2000728c */ /* 0x000fe2000bfa5270 */
[----:B------:R-:W-:Y:S01]  /*56e0*/  FMUL.FTZ R12, R147, c[0x0][0x320] ;  /* 0x0000c800930c7a20 */ /* 0x000fe20000410000 */
[----:B------:R-:W-:Y:S01]  /*56f0*/  UISETP.NE.AND UP0, UPT, UR33, URZ, UPT ;  /* 0x0000003f2100728c */ /* 0x000fe2000bf05270 */
[----:B------:R-:W-:Y:S01]  /*5700*/  FMUL.FTZ R11, R174, c[0x0][0x320] ;  /* 0x0000c800ae0b7a20 */ /* 0x000fe20000410000 */
[----:B------:R-:W-:Y:S01]  /*5710*/  UP2UR UR40, UPR, URZ, 0x8 ;  /* 0x000000083f287883 */ /* 0x000fe20008000000 */
[----:B------:R-:W-:Y:S01]  /*5720*/  FMUL.FTZ R15, R143, c[0x0][0x320] ;  /* 0x0000c8008f0f7a20 */ /* 0x000fe20000410000 */
[----:B------:R-:W-:Y:S01]  /*5730*/  PLOP3.LUT P5, PT, PT, PT, UP5, 0x40, 0x0 ;  /* 0x000000000000781c */ /* 0x000fe20003fae858 */
[----:B------:R-:W-:Y:S01]  /*5740*/  UISETP.NE.AND UP3, UPT, UR29, URZ, UPT ;  /* 0x0000003f1d00728c */ /* 0x000fe2000bf65270 */
[----:B------:R-:W-:Y:S01]  /*5750*/  PLOP3.LUT P6, PT, PT, PT, UP0, 0x40, 0x0 ;  /* 0x000000000000781c */ /* 0x000fe20003fce808 */
[----:B------:R-:W-:Y:S01]  /*5760*/  UP2UR UR41, UPR, URZ, 0x10 ;  /* 0x000000103f297883 */ /* 0x000fe20008000000 */
[C---:B------:R-:W-:Y:S01]  /*5770*/  ISETP.GT.AND P5, PT, R3.reuse, 0x1, P5 ;  /* 0x000000010300780c */ /* 0x040fe20002fa4270 */
[----:B------:R-:W-:Y:S01]  /*5780*/  UP2UR UR38, UPR, URZ, 0x2 ;  /* 0x000000023f267883 */ /* 0x000fe20008000000 */
[----:B------:R-:W-:Y:S01]  /*5790*/  ISETP.GT.AND P6, PT, R3, RZ, P6 ;  /* 0x000000ff0300720c */ /* 0x000fe200037c4270 */
[----:B------:R-:W-:Y:S01]  /*57a0*/  UISETP.NE.AND UP4, UPT, UR31, URZ, UPT ;  /* 0x0000003f1f00728c */ /* 0x000fe2000bf85270 */
[----:B------:R-:W-:Y:S01]  /*57b0*/  PLOP3.LUT P0, PT, PT, PT, UP3, 0x40, 0x0 ;  /* 0x000000000000781c */ /* 0x000fe20003f0e838 */
[----:B-1----:R-:W-:Y:S01]  /*57c0*/  FMUL.FTZ R6, R171, c[0x0][0x320] ;  /* 0x0000c800ab067a20 */ /* 0x002fe20000410000 */
[----:B------:R-:W-:Y:S01]  /*57d0*/  UISETP.NE.AND UP1, UPT, UR30, URZ, UPT ;  /* 0x0000003f1e00728c */ /* 0x000fe2000bf25270 */
[C---:B------:R-:W-:Y:S01]  /*57e0*/  ISETP.LT.OR P6, PT, R5.reuse, 0x1, P6 ;  /* 0x000000010500780c */ /* 0x040fe200037c1670 */
[----:B------:R-:W-:Y:S01]  /*57f0*/  UP2UR UR39, UPR, URZ, 0x4 ;  /* 0x000000043f277883 */ /* 0x000fe20008000000 */
[----:B------:R1:W3:Y:S01]  /*5800*/  MUFU.TANH R29, R6 ;  /* 0x00000006001d7308 */ /* 0x0002e20000002400 */
[----:B------:R-:W-:Y:S01]  /*5810*/  UISETP.NE.AND UP2, UPT, UR28, URZ, UPT ;  /* 0x0000003f1c00728c */ /* 0x000fe2000bf45270 */
[----:B------:R-:W-:Y:S01]  /*5820*/  ISETP.LT.OR P5, PT, R5, 0x2, P5 ;  /* 0x000000020500780c */ /* 0x000fe20002fa1670 */
[----:B------:R-:W-:Y:S01]  /*5830*/  UISETP.NE.AND UP0, UPT, UR27, URZ, UPT ;  /* 0x0000003f1b00728c */ /* 0x000fe2000bf05270 */
[----:B------:R-:W-:Y:S01]  /*5840*/  PLOP3.LUT P2, PT, PT, PT, UP4, 0x40, 0x0 ;  /* 0x000000000000781c */ /* 0x000fe20003f4e848 */
[----:B------:R-:W-:Y:S01]  /*5850*/  UISETP.NE.AND UP3, UPT, UR26, URZ, UPT ;  /* 0x0000003f1a00728c */ /* 0x000fe2000bf65270 */
[----:B------:R-:W-:Y:S01]  /*5860*/  PLOP3.LUT P1, PT, PT, PT, UP1, 0x40, 0x0 ;  /* 0x000000000000781c */ /* 0x000fe20003f2e818 */
[----:B------:R-:W-:Y:S01]  /*5870*/  UISETP.NE.AND UP1, UPT, UR25, URZ, UPT ;  /* 0x0000003f1900728c */ /* 0x000fe2000bf25270 */
[----:B------:R-:W-:Y:S01]  /*5880*/  ISETP.GT.AND P0, PT, R3, 0x10, P0 ;  /* 0x000000100300780c */ /* 0x000fe20000704270 */
[----:B------:R-:W4:Y:S01]  /*5890*/  MUFU.TANH R138, R16 ;  /* 0x00000010008a7308 */ /* 0x000f220000002400 */
[----:B------:R-:W-:Y:S01]  /*58a0*/  FSEL R122, R55, -INF , !P6 ;  /* 0xff800000377a7808 */ /* 0x000fe20007000000 */
[----:B------:R-:W-:Y:S01]  /*58b0*/  UISETP.NE.AND UP4, UPT, UR41, URZ, UPT ;  /* 0x0000003f2900728c */ /* 0x000fe2000bf85270 */
[----:B------:R-:W-:Y:S01]  /*58c0*/  FSEL R124, R48, -INF , !P5 ;  /* 0xff800000307c7808 */ /* 0x000fe20006800000 */
[----:B------:R-:W-:Y:S01]  /*58d0*/  UISETP.NE.AND UP5, UPT, UR42, URZ, UPT ;  /* 0x0000003f2a00728c */ /* 0x000fe2000bfa5270 */
[----:B------:R-:W-:Y:S01]  /*58e0*/  PLOP3.LUT P6, PT, PT, PT, UP2, 0x40, 0x0 ;  /* 0x000000000000781c */ /* 0x000fe20003fce828 */
[----:B------:R-:W-:Y:S01]  /*58f0*/  UISETP.NE.AND UP2, UPT, UR23, URZ, UPT ;  /* 0x0000003f1700728c */ /* 0x000fe2000bf45270 */
[----:B-1----:R-:W-:Y:S01]  /*5900*/  FMUL.FTZ R6, R166, c[0x0][0x320] ;  /* 0x0000c800a6067a20 */ /* 0x002fe20000410000 */
[----:B------:R-:W-:Y:S01]  /*5910*/  PLOP3.LUT P5, PT, PT, PT, UP0, 0x40, 0x0 ;  /* 0x000000000000781c */ /* 0x000fe20003fae808 */
[----:B------:R-:W-:Y:S01]  /*5920*/  UISETP.NE.AND UP0, UPT, UR24, URZ, UPT ;  /* 0x0000003f1800728c */ /* 0x000fe2000bf05270 */
[C---:B------:R-:W-:Y:S01]  /*5930*/  ISETP.GT.AND P2, PT, R3.reuse, 0x8, P2 ;  /* 0x000000080300780c */ /* 0x040fe20001744270 */
[----:B------:R1:W1:Y:S01]  /*5940*/  MUFU.TANH R28, R6 ;  /* 0x00000006001c7308 */ /* 0x0002620000002400 */
[----:B------:R-:W-:Y:S01]  /*5950*/  ISETP.GT.AND P1, PT, R3, 0x9, P1 ;  /* 0x000000090300780c */ /* 0x000fe20000f24270 */
[----:B------:R-:W-:Y:S01]  /*5960*/  FMUL.FTZ R9, R115, c[0x0][0x320] ;  /* 0x0000c80073097a20 */ /* 0x000fe20000410000 */
[----:B------:R-:W-:Y:S01]  /*5970*/  ISETP.LT.OR P0, PT, R5, 0x11, P0 ;  /* 0x000000110500780c */ /* 0x000fe20000701670 */
[----:B------:R-:W-:Y:S01]  /*5980*/  FMUL.FTZ R14, R150, c[0x0][0x320] ;  /* 0x0000c800960e7a20 */ /* 0x000fe20000410000 */
[----:B------:R-:W-:Y:S01]  /*5990*/  ISETP.GT.AND P6, PT, R3, 0x11, P6 ;  /* 0x000000110300780c */ /* 0x000fe200037c4270 */
[----:B------:R-:W-:Y:S01]  /*59a0*/  FMUL.FTZ R13, R146, c[0x0][0x320] ;  /* 0x0000c800920d7a20 */ /* 0x000fe20000410000 */
[C---:B------:R-:W-:Y:S01]  /*59b0*/  ISETP.LT.OR P2, PT, R5.reuse, 0x9, P2 ;  /* 0x000000090500780c */ /* 0x040fe20001741670 */
[----:B------:R-:W2:Y:S01]  /*59c0*/  MUFU.TANH R16, R12 ;  /* 0x0000000c00107308 */ /* 0x000ea20000002400 */
[----:B------:R-:W-:Y:S01]  /*59d0*/  ISETP.LT.OR P1, PT, R5, 0xa, P1 ;  /* 0x0000000a0500780c */ /* 0x000fe20000f21670 */
[----:B------:R-:W-:Y:S01]  /*59e0*/  FMUL.FTZ R8, R179, c[0x0][0x320] ;  /* 0x0000c800b3087a20 */ /* 0x000fe20000410000 */
[----:B------:R-:W-:Y:S01]  /*59f0*/  FSEL R132, R40, -INF , !P0 ;  /* 0xff80000028847808 */ /* 0x000fe20004000000 */
[----:B------:R-:W-:Y:S01]  /*5a00*/  FMUL.FTZ R10, R114, c[0x0][0x320] ;  /* 0x0000c800720a7a20 */ /* 0x000fe20000410000 */
[----:B------:R-:W-:Y:S01]  /*5a10*/  PLOP3.LUT P0, PT, PT, PT, UP0, 0x40, 0x0 ;  /* 0x000000000000781c */ /* 0x000fe20003f0e808 */
[----:B------:R-:W-:Y:S01]  /*5a20*/  UISETP.NE.AND UP0, UPT, UR21, URZ, UPT ;  /* 0x0000003f1500728c */ /* 0x000fe2000bf05270 */
[----:B------:R-:W-:Y:S01]  /*5a30*/  ISETP.LT.OR P6, PT, R5, 0x12, P6 ;  /* 0x000000120500780c */ /* 0x000fe200037c1670 */
[----:B-1----:R-:W-:Y:S01]  /*5a40*/  FMUL.FTZ R6, R154, c[0x0][0x320] ;  /* 0x0000c8009a067a20 */ /* 0x002fe20000410000 */
[----:B------:R-:W-:Y:S01]  /*5a50*/  FSEL R127, R47, -INF , !P2 ;  /* 0xff8000002f7f7808 */ /* 0x000fe20005000000 */
[----:B------:R-:W1:Y:S01]  /*5a60*/  MUFU.TANH R12, R11 ;  /* 0x0000000b000c7308 */ /* 0x000e620000002400 */
[----:B------:R-:W-:Y:S01]  /*5a70*/  FSEL R128, R32, -INF , !P1 ;  /* 0xff80000020807808 */ /* 0x000fe20004800000 */
[----:B------:R-:W-:Y:S01]  /*5a80*/  FMUL.FTZ R7, R178, c[0x0][0x320] ;  /* 0x0000c800b2077a20 */ /* 0x000fe20000410000 */
[----:B------:R-:W-:Y:S01]  /*5a90*/  PLOP3.LUT P2, PT, PT, PT, UP3, 0x40, 0x0 ;  /* 0x000000000000781c */ /* 0x000fe20003f4e838 */
[----:B------:R-:W-:Y:S01]  /*5aa0*/  UISETP.NE.AND UP3, UPT, UR20, URZ, UPT ;  /* 0x0000003f1400728c */ /* 0x000fe2000bf65270 */
[----:B------:R-:W-:Y:S01]  /*5ab0*/  PLOP3.LUT P1, PT, PT, PT, UP1, 0x40, 0x0 ;  /* 0x000000000000781c */ /* 0x000fe20003f2e818 */
[----:B------:R-:W-:Y:S01]  /*5ac0*/  UISETP.NE.AND UP1, UPT, UR22, URZ, UPT ;  /* 0x0000003f1600728c */ /* 0x000fe2000bf25270 */
[C---:B------:R-:W-:Y:S01]  /*5ad0*/  ISETP.GT.AND P0, PT, R3.reuse, 0x21, P0 ;  /* 0x000000210300780c */ /* 0x040fe20000704270 */
[----:B------:R5:W1:Y:S01]  /*5ae0*/  MUFU.TANH R37, R6 ;  /* 0x0000000600257308 */ /* 0x000a620000002400 */
[----:B------:R-:W-:Y:S01]  /*5af0*/  FSEL R133, R34, -INF , !P6 ;  /* 0xff80000022857808 */ /* 0x000fe20007000000 */
[----:B------:R-:W-:Y:S01]  /*5b00*/  FMUL.FTZ R17, R170, c[0x0][0x320] ;  /* 0x0000c800aa117a20 */ /* 0x000fe20000410000 */
[----:B------:R-:W-:Y:S01]  /*5b10*/  PLOP3.LUT P6, PT, PT, PT, UP2, 0x40, 0x0 ;  /* 0x000000000000781c */ /* 0x000fe20003fce828 */
[----:B------:R-:W-:Y:S01]  /*5b20*/  UISETP.NE.AND UP2, UPT, UR19, URZ, UPT ;  /* 0x0000003f1300728c */ /* 0x000fe2000bf45270 */
[----:B------:R-:W-:-:S02]  /*5b30*/  ISETP.GT.AND P5, PT, R3, 0x18, P5 ;  /* 0x000000180300780c */ /* 0x000fc40002fa4270 */
[C---:B------:R-:W-:Y:S01]  /*5b40*/  ISETP.GT.AND P2, PT, R3.reuse, 0x19, P2 ;  /* 0x000000190300780c */ /* 0x040fe20001744270 */
[----:B------:R-:W1:Y:S01]  /*5b50*/  MUFU.TANH R140, R15 ;  /* 0x0000000f008c7308 */ /* 0x000e620000002400 */
[----:B------:R-:W-:Y:S02]  /*5b60*/  ISETP.GT.AND P1, PT, R3, 0x20, P1 ;  /* 0x000000200300780c */ /* 0x000fe40000f24270 */
[C---:B------:R-:W-:Y:S02]  /*5b70*/  ISETP.LT.OR P0, PT, R5.reuse, 0x22, P0 ;  /* 0x000000220500780c */ /* 0x040fe40000701670 */
[C---:B------:R-:W-:Y:S02]  /*5b80*/  ISETP.LT.OR P5, PT, R5.reuse, 0x19, P5 ;  /* 0x000000190500780c */ /* 0x040fe40002fa1670 */
[C---:B------:R-:W-:Y:S01]  /*5b90*/  ISETP.LT.OR P2, PT, R5.reuse, 0x1a, P2 ;  /* 0x0000001a0500780c */ /* 0x040fe20001741670 */
[----:B-----5:R-:W-:Y:S01]  /*5ba0*/  FMUL.FTZ R6, R110, c[0x0][0x320] ;  /* 0x0000c8006e067a20 */ /* 0x020fe20000410000 */
[----:B------:R-:W-:Y:S01]  /*5bb0*/  ISETP.LT.OR P1, PT, R5, 0x21, P1 ;  /* 0x000000210500780c */ /* 0x000fe20000f21670 */
[----:B------:R-:W1:Y:S01]  /*5bc0*/  MUFU.TANH R15, R14 ;  /* 0x0000000e000f7308 */ /* 0x000e620000002400 */
[----:B------:R-:W-:-:S02]  /*5bd0*/  FSEL R189, R59, -INF , !P0 ;  /* 0xff8000003bbd7808 */ /* 0x000fc40004000000 */
[----:B------:R-:W-:Y:S01]  /*5be0*/  PLOP3.LUT P0, PT, PT, PT, UP2, 0x40, 0x0 ;  /* 0x000000000000781c */ /* 0x000fe20003f0e828 */
[----:B------:R-:W-:Y:S01]  /*5bf0*/  UISETP.NE.AND UP2, UPT, UR39, URZ, UPT ;  /* 0x0000003f2700728c */ /* 0x000fe2000bf45270 */
[----:B------:R-:W-:Y:S02]  /*5c00*/  FSEL R144, R46, -INF , !P5 ;  /* 0xff8000002e907808 */ /* 0x000fe40006800000 */
[----:B------:R-:W-:Y:S01]  /*5c10*/  FSEL R145, R42, -INF , !P2 ;  /* 0xff8000002a917808 */ /* 0x000fe20005000000 */
[----:B------:R5:W1:Y:S01]  /*5c20*/  MUFU.TANH R67, R6 ;  /* 0x0000000600437308 */ /* 0x000a620000002400 */
[----:B------:R-:W-:Y:S02]  /*5c30*/  FSEL R190, R61, -INF , !P1 ;  /* 0xff8000003dbe7808 */ /* 0x000fe40004800000 */
[----:B------:R-:W-:Y:S01]  /*5c40*/  PLOP3.LUT P5, PT, PT, PT, UP1, 0x40, 0x0 ;  /* 0x000000000000781c */ /* 0x000fe20003fae818 */
[----:B------:R-:W-:Y:S01]  /*5c50*/  UISETP.NE.AND UP1, UPT, UR5, URZ, UPT ;  /* 0x0000003f0500728c */ /* 0x000fe2000bf25270 */
[----:B------:R-:W-:Y:S01]  /*5c60*/  PLOP3.LUT P2, PT, PT, PT, UP0, 0x40, 0x0 ;  /* 0x000000000000781c */ /* 0x000fe20003f4e808 */
[----:B------:R-:W-:Y:S01]  /*5c70*/  UISETP.NE.AND UP0, UPT, UR4, URZ, UPT ;  /* 0x0000003f0400728c */ /* 0x000fe2000bf05270 */
[----:B------:R-:W-:Y:S01]  /*5c80*/  PLOP3.LUT P1, PT, PT, PT, UP3, 0x40, 0x0 ;  /* 0x000000000000781c */ /* 0x000fe20003f2e838 */
[----:B------:R-:W-:Y:S01]  /*5c90*/  UISETP.NE.AND UP3, UPT, UR40, URZ, UPT ;  /* 0x0000003f2800728c */ /* 0x000fe2000bf65270 */
[C---:B------:R-:W-:Y:S01]  /*5ca0*/  ISETP.GT.AND P0, PT, R3.reuse, 0x38, P0 ;  /* 0x000000380300780c */ /* 0x040fe20000704270 */
[----:B------:R-:W1:Y:S01]  /*5cb0*/  MUFU.TANH R14, R7 ;  /* 0x00000007000e7308 */ /* 0x000e620000002400 */
[----:B------:R-:W-:-:S02]  /*5cc0*/  ISETP.GT.AND P6, PT, R3, 0x28, P6 ;  /* 0x000000280300780c */ /* 0x000fc400037c4270 */
[C---:B------:R-:W-:Y:S02]  /*5cd0*/  ISETP.GT.AND P5, PT, R3.reuse, 0x29, P5 ;  /* 0x000000290300780c */ /* 0x040fe40002fa4270 */
[----:B------:R-:W-:Y:S01]  /*5ce0*/  ISETP.GT.AND P2, PT, R3, 0x30, P2 ;  /* 0x000000300300780c */ /* 0x000fe20001744270 */
[----:B-----5:R-:W-:Y:S01]  /*5cf0*/  FMUL.FTZ R6, R111, c[0x0][0x320] ;  /* 0x0000c8006f067a20 */ /* 0x020fe20000410000 */
[----:B------:R-:W-:Y:S01]  /*5d00*/  ISETP.GT.AND P1, PT, R3, 0x31, P1 ;  /* 0x000000310300780c */ /* 0x000fe20000f24270 */
[----:B------:R-:W1:Y:S01]  /*5d10*/  MUFU.TANH R13, R13 ;  /* 0x0000000d000d7308 */ /* 0x000e620000002400 */
[C---:B------:R-:W-:Y:S02]  /*5d20*/  ISETP.LT.OR P0, PT, R5.reuse, 0x39, P0 ;  /* 0x000000390500780c */ /* 0x040fe40000701670 */
[C---:B------:R-:W-:Y:S02]  /*5d30*/  ISETP.LT.OR P6, PT, R5.reuse, 0x29, P6 ;  /* 0x000000290500780c */ /* 0x040fe400037c1670 */
[----:B------:R-:W-:-:S02]  /*5d40*/  ISETP.LT.OR P5, PT, R5, 0x2a, P5 ;  /* 0x0000002a0500780c */ /* 0x000fc40002fa1670 */
[C---:B------:R-:W-:Y:S01]  /*5d50*/  ISETP.LT.OR P2, PT, R5.reuse, 0x31, P2 ;  /* 0x000000310500780c */ /* 0x040fe20001741670 */
[----:B------:R5:W1:Y:S01]  /*5d60*/  MUFU.TANH R139, R6 ;  /* 0x00000006008b7308 */ /* 0x000a620000002400 */
[----:B------:R-:W-:Y:S02]  /*5d70*/  ISETP.LT.OR P1, PT, R5, 0x32, P1 ;  /* 0x000000320500780c */ /* 0x000fe40000f21670 */
[----:B------:R-:W-:Y:S02]  /*5d80*/  FSEL R206, R30, -INF , !P0 ;  /* 0xff8000001ece7808 */ /* 0x000fe40004000000 */
[----:B------:R-:W-:Y:S02]  /*5d90*/  PLOP3.LUT P0, PT, PT, PT, UP4, 0x40, 0x0 ;  /* 0x000000000000781c */ /* 0x000fe40003f0e848 */
[----:B------:R-:W-:Y:S01]  /*5da0*/  FSEL R188, R58, -INF , !P6 ;  /* 0xff8000003abc7808 */ /* 0x000fe20007000000 */
[----:B------:R-:W1:Y:S01]  /*5db0*/  MUFU.TANH R59, R10 ;  /* 0x0000000a003b7308 */ /* 0x000e620000002400 */
[----:B------:R-:W-:-:S02]  /*5dc0*/  FSEL R187, R50, -INF , !P5 ;  /* 0xff80000032bb7808 */ /* 0x000fc40006800000 */
[----:B------:R-:W-:Y:S02]  /*5dd0*/  FSEL R203, R39, -INF , !P2 ;  /* 0xff80000027cb7808 */ /* 0x000fe40005000000 */
[----:B------:R-:W-:Y:S02]  /*5de0*/  FSEL R205, R38, -INF , !P1 ;  /* 0xff80000026cd7808 */ /* 0x000fe40004800000 */
[----:B------:R-:W-:Y:S01]  /*5df0*/  PLOP3.LUT P6, PT, PT, PT, UP1, 0x40, 0x0 ;  /* 0x000000000000781c */ /* 0x000fe20003fce818 */
[----:B-----5:R-:W-:Y:S01]  /*5e00*/  FMUL.FTZ R6, R155, c[0x0][0x320] ;  /* 0x0000c8009b067a20 */ /* 0x020fe20000410000 */
[----:B------:R-:W-:Y:S01]  /*5e10*/  PLOP3.LUT P5, PT, PT, PT, UP0, 0x40, 0x0 ;  /* 0x000000000000781c */ /* 0x000fe20003fae808 */
[----:B------:R-:W-:Y:S01]  /*5e20*/  UISETP.NE.AND UP0, UPT, UR37, URZ, UPT ;  /* 0x0000003f2500728c */ /* 0x000fe2000bf05270 */
[----:B------:R-:W-:Y:S01]  /*5e30*/  PLOP3.LUT P2, PT, PT, PT, UP6, 0x40, 0x0 ;  /* 0x000000000000781c */ /* 0x000fe20003f4e868 */
[----:B------:R5:W1:Y:S01]  /*5e40*/  MUFU.TANH R43, R6 ;  /* 0x00000006002b7308 */ /* 0x000a620000002400 */
[----:B------:R-:W-:Y:S01]  /*5e50*/  PLOP3.LUT P1, PT, PT, PT, UP5, 0x40, 0x0 ;  /* 0x000000000000781c */ /* 0x000fe20003f2e858 */
[----:B------:R-:W-:Y:S01]  /*5e60*/  UP2UR UR37, UPR, URZ, 0x40 ;  /* 0x000000403f257883 */ /* 0x000fe20008000000 */
[C---:B------:R-:W-:Y:S01]  /*5e70*/  ISETP.GT.AND P0, PT, R3.reuse, 0x49, P0 ;  /* 0x000000490300780c */ /* 0x040fe20000704270 */
[----:B------:R-:W-:Y:S01]  /*5e80*/  UISETP.NE.AND UP6, UPT, UR34, URZ, UPT ;  /* 0x0000003f2200728c */ /* 0x000fe2000bfc5270 */
[C---:B------:R-:W-:Y:S01]  /*5e90*/  ISETP.GT.AND P6, PT, R3.reuse, 0x39, P6 ;  /* 0x000000390300780c */ /* 0x040fe200037c4270 */
[----:B------:R-:W-:Y:S01]  /*5ea0*/  UISETP.NE.AND UP1, UPT, UR38, URZ, UPT ;  /* 0x0000003f2600728c */ /* 0x000fe2000bf25270 */
[C---:B------:R-:W-:Y:S01]  /*5eb0*/  ISETP.GT.AND P5, PT, R3.reuse, 0x40, P5 ;  /* 0x000000400300780c */ /* 0x040fe20002fa4270 */
[----:B------:R-:W1:Y:S01]  /*5ec0*/  MUFU.TANH R58, R9 ;  /* 0x00000009003a7308 */ /* 0x000e620000002400 */
[----:B------:R-:W-:-:S02]  /*5ed0*/  ISETP.GT.AND P2, PT, R3, 0x41, P2 ;  /* 0x000000410300780c */ /* 0x000fc40001744270 */
[----:B------:R-:W-:Y:S02]  /*5ee0*/  ISETP.GT.AND P1, PT, R3, 0x48, P1 ;  /* 0x000000480300780c */ /* 0x000fe40000f24270 */
[C---:B------:R-:W-:Y:S02]  /*5ef0*/  ISETP.LT.OR P0, PT, R5.reuse, 0x4a, P0 ;  /* 0x0000004a0500780c */ /* 0x040fe40000701670 */
[----:B------:R-:W-:Y:S01]  /*5f00*/  ISETP.LT.OR P6, PT, R5, 0x3a, P6 ;  /* 0x0000003a0500780c */ /* 0x000fe200037c1670 */
[----:B-----5:R-:W-:Y:S01]  /*5f10*/  FMUL.FTZ R6, R175, c[0x0][0x320] ;  /* 0x0000c800af067a20 */ /* 0x020fe20000410000 */
[C---:B------:R-:W-:Y:S01]  /*5f20*/  ISETP.LT.OR P5, PT, R5.reuse, 0x41, P5 ;  /* 0x000000410500780c */ /* 0x040fe20002fa1670 */
[----:B------:R-:W1:Y:S01]  /*5f30*/  MUFU.TANH R9, R8 ;  /* 0x0000000800097308 */ /* 0x000e620000002400 */
[C---:B------:R-:W-:Y:S02]  /*5f40*/  ISETP.LT.OR P2, PT, R5.reuse, 0x42, P2 ;  /* 0x000000420500780c */ /* 0x040fe40001741670 */
[----:B------:R-:W-:-:S02]  /*5f50*/  ISETP.LT.OR P1, PT, R5, 0x49, P1 ;  /* 0x000000490500780c */ /* 0x000fc40000f21670 */
[----:B------:R-:W-:Y:S02]  /*5f60*/  FSEL R244, R53, -INF , !P0 ;  /* 0xff80000035f47808 */ /* 0x000fe40004000000 */
[----:B------:R-:W-:Y:S01]  /*5f70*/  PLOP3.LUT P0, PT, PT, PT, UP6, 0x40, 0x0 ;  /* 0x000000000000781c */ /* 0x000fe20003f0e868 */
[----:B------:R5:W1:Y:S01]  /*5f80*/  MUFU.TANH R27, R6 ;  /* 0x00000006001b7308 */ /* 0x000a620000002400 */
[----:B------:R-:W-:Y:S01]  /*5f90*/  FSEL R229, R62, -INF , !P6 ;  /* 0xff8000003ee57808 */ /* 0x000fe20007000000 */
[----:B------:R-:W-:Y:S01]  /*5fa0*/  UISETP.NE.AND UP6, UPT, UR37, URZ, UPT ;  /* 0x0000003f2500728c */ /* 0x000fe2000bfc5270 */
[----:B------:R-:W-:Y:S02]  /*5fb0*/  FSEL R245, R60, -INF , !P5 ;  /* 0xff8000003cf57808 */ /* 0x000fe40006800000 */
[----:B------:R-:W-:Y:S02]  /*5fc0*/  FSEL R247, R57, -INF , !P2 ;  /* 0xff80000039f77808 */ /* 0x000fe40005000000 */
[----:B------:R-:W-:Y:S01]  /*5fd0*/  FSEL R246, R49, -INF , !P1 ;  /* 0xff80000031f67808 */ /* 0x000fe20004800000 */
[----:B------:R-:W1:Y:S01]  /*5fe0*/  MUFU.TANH R8, R17 ;  /* 0x0000001100087308 */ /* 0x000e620000002400 */
[----:B------:R-:W-:-:S02]  /*5ff0*/  PLOP3.LUT P6, PT, PT, PT, UP3, 0x40, 0x0 ;  /* 0x000000000000781c */ /* 0x000fc40003fce838 */
[----:B------:R-:W-:Y:S02]  /*6000*/  PLOP3.LUT P5, PT, PT, PT, UP2, 0x40, 0x0 ;  /* 0x000000000000781c */ /* 0x000fe40003fae828 */
[----:B------:R-:W-:Y:S02]  /*6010*/  PLOP3.LUT P2, PT, PT, PT, UP1, 0x40, 0x0 ;  /* 0x000000000000781c */ /* 0x000fe40003f4e818 */
[----:B------:R-:W-:Y:S01]  /*6020*/  PLOP3.LUT P1, PT, PT, PT, UP0, 0x40, 0x0 ;  /* 0x000000000000781c */ /* 0x000fe20003f2e808 */
[----:B-----5:R-:W-:Y:S01]  /*6030*/  FMUL.FTZ R6, R167, c[0x0][0x320] ;  /* 0x0000c800a7067a20 */ /* 0x020fe20000410000 */
[C---:B------:R-:W-:Y:S02]  /*6040*/  ISETP.GT.AND P6, PT, R3.reuse, 0x50, P6 ;  /* 0x000000500300780c */ /* 0x040fe400037c4270 */
[C---:B------:R-:W-:Y:S01]  /*6050*/  ISETP.GT.AND P5, PT, R3.reuse, 0x51, P5 ;  /* 0x000000510300780c */ /* 0x040fe20002fa4270 */
[----:B------:R5:W1:Y:S01]  /*6060*/  MUFU.TANH R26, R6 ;  /* 0x00000006001a7308 */ /* 0x000a620000002400 */
[----:B------:R-:W-:-:S02]  /*6070*/  ISETP.GT.AND P2, PT, R3, 0x58, P2 ;  /* 0x000000580300780c */ /* 0x000fc40001744270 */
[----:B------:R-:W-:Y:S02]  /*6080*/  ISETP.GT.AND P1, PT, R3, 0x59, P1 ;  /* 0x000000590300780c */ /* 0x000fe40000f24270 */
[C---:B------:R-:W-:Y:S02]  /*6090*/  ISETP.LT.OR P6, PT, R5.reuse, 0x51, P6 ;  /* 0x000000510500780c */ /* 0x040fe400037c1670 */
[C---:B------:R-:W-:Y:S02]  /*60a0*/  ISETP.LT.OR P5, PT, R5.reuse, 0x52, P5 ;  /* 0x000000520500780c */ /* 0x040fe40002fa1670 */
[C---:B------:R-:W-:Y:S02]  /*60b0*/  ISETP.LT.OR P2, PT, R5.reuse, 0x59, P2 ;  /* 0x000000590500780c */ /* 0x040fe40001741670 */
[----:B------:R-:W-:Y:S02]  /*60c0*/  ISETP.LT.OR P1, PT, R5, 0x5a, P1 ;  /* 0x0000005a0500780c */ /* 0x000fe40000f21670 */
[----:B------:R-:W-:-:S02]  /*60d0*/  FSEL R243, R41, -INF , !P6 ;  /* 0xff80000029f37808 */ /* 0x000fc40007000000 */
[----:B------:R-:W-:Y:S01]  /*60e0*/  FSEL R242, R36, -INF , !P5 ;  /* 0xff80000024f27808 */ /* 0x000fe20006800000 */
[----:B-----5:R-:W-:Y:S01]  /*60f0*/  FMUL.FTZ R6, R159, c[0x0][0x320] ;  /* 0x0000c8009f067a20 */ /* 0x020fe20000410000 */
[----:B------:R-:W-:Y:S02]  /*6100*/  FSEL R249, R33, -INF , !P2 ;  /* 0xff80000021f97808 */ /* 0x000fe40005000000 */
[----:B------:R-:W-:Y:S01]  /*6110*/  FSEL R250, R35, -INF , !P1 ;  /* 0xff80000023fa7808 */ /* 0x000fe20004800000 */
[----:B------:R5:W1:Y:S02]  /*6120*/  MUFU.TANH R25, R6 ;  /* 0x0000000600197308 */ /* 0x000a640000002400 */
[----:B-----5:R-:W-:-:S06]  /*6130*/  FMUL.FTZ R6, R162, c[0x0][0x320] ;  /* 0x0000c800a2067a20 */ /* 0x020fcc0000410000 */
[----:B------:R5:W1:Y:S02]  /*6140*/  MUFU.TANH R24, R6 ;  /* 0x0000000600187308 */ /* 0x000a640000002400 */
[----:B-----5:R-:W-:-:S06]  /*6150*/  FMUL.FTZ R6, R163, c[0x0][0x320] ;  /* 0x0000c800a3067a20 */ /* 0x020fcc0000410000 */
[----:B------:R5:W1:Y:S02]  /*6160*/  MUFU.TANH R22, R6 ;  /* 0x0000000600167308 */ /* 0x000a640000002400 */
[----:B-----5:R-:W-:-:S06]  /*6170*/  FMUL.FTZ R6, R158, c[0x0][0x320] ;  /* 0x0000c8009e067a20 */ /* 0x020fcc0000410000 */
[----:B------:R5:W1:Y:S02]  /*6180*/  MUFU.TANH R11, R6 ;  /* 0x00000006000b7308 */ /* 0x000a640000002400 */
[----:B-----5:R-:W5:Y:S02]  /*6190*/  SHFL.IDX PT, R6, R18, 0x3, 0x1c1f ;  /* 0x007c1f0012067f89 */ /* 0x020f6400000e0000 */
[----:B-----5:R-:W-:-:S05]  /*61a0*/  IMAD.IADD R3, R19, 0x1, R6 ;  /* 0x0000000113037824 */ /* 0x020fca00078e0206 */
[----:B------:R-:W-:Y:S01]  /*61b0*/  IMNMX R5, R3, R20, PT ;  /* 0x0000001403057217 */ /* 0x000fe20003800200 */
[----:B------:R-:W-:Y:S01]  /*61c0*/  IMAD.IADD R3, R21, 0x1, R6 ;  /* 0x0000000115037824 */ /* 0x000fe200078e0206 */
        /* <DEDUP_REMOVED lines=13> */
.L_x_267:
[----:B------:R-:W-:-:S04]  /*62a0*/  MOV R7, c[0x0][0x32c] ;  /* 0x0000cb0000077a02 */ /* 0x000fc80000000f00 */
[----:B------:R-:W-:-:S13]  /*62b0*/  ISETP.NE.AND P0, PT, R7, 0x1, PT ;  /* 0x000000010700780c */ /* 0x000fda0003f05270 */
[----:B------:R-:W-:-:S05]  /*62c0*/  @P0 IMAD.HI.U32 R7, R6, c[0x0][0x330], RZ ;  /* 0x0000cc0006070a27 */ /* 0x000fca00078e00ff */
[----:B------:R-:W-:Y:S02]  /*62d0*/  @P0 SHF.R.U32.HI R6, RZ, c[0x0][0x334], R7 ;  /* 0x0000cd00ff060a19 */ /* 0x000fe40000011607 */
.L_x_268:
[----:B------:R-:W-:Y:S05]  /*62e0*/  BSYNC B0 ;  /* 0x0000000000007941 */ /* 0x000fea0003800000 */
.L_x_266:
[----:B------:R-:W-:-:S05]  /*62f0*/  IMAD R6, R6, c[0x0][0x32c], R23 ;  /* 0x0000cb0006067a24 */ /* 0x000fca00078e0217 */
[----:B------:R-:W-:Y:S02]  /*6300*/  IADD3 R7, R6, c[0x0][0x32c], RZ ;  /* 0x0000cb0006077a10 */ /* 0x000fe40007ffe0ff */
[----:B------:R-:W-:Y:S02]  /*6310*/  IMNMX R3, R3, R6, !PT ;  /* 0x0000000603037217 */ /* 0x000fe40007800200 */
[----:B------:R-:W-:Y:S02]  /*6320*/  IMNMX R5, R5, R7, PT ;  /* 0x0000000705057217 */ /* 0x000fe40003800200 */
.L_x_265:
        /* <DEDUP_REMOVED lines=31> */
[----:B------:R-:W-:Y:S01]  /*6520*/  STL [R1+0x40], R218 ;  /* 0x000040da01007387 */ /* 0x000fe20000100800 */
[----:B------:R-:W-:Y:S01]  /*6530*/  FMNMX.FTZ R72, R83, R72, !PT ;  /* 0x0000004853487209 */ /* 0x000fe20007810000 */
[--C-:B------:R-:W-:Y:S01]  /*6540*/  IMAD R210, R4, 0x2, R209.reuse ;  /* 0x0000000204d27824 */ /* 0x100fe200078e02d1 */
[----:B------:R-:W-:Y:S01]  /*6550*/  FMNMX.FTZ R6, R82, R6, !PT ;  /* 0x0000000652067209 */ /* 0x000fe20007810000 */
[----:B------:R-:W-:Y:S01]  /*6560*/  IMAD R212, R2, 0x2, R209 ;  /* 0x0000000202d47824 */ /* 0x000fe200078e02d1 */
[----:B------:R-:W-:Y:S01]  /*6570*/  FMNMX.FTZ R72, R117, R72, !PT ;  /* 0x0000004875487209 */ /* 0x000fe20007810000 */
[----:B------:R-:W-:Y:S01]  /*6580*/  STL [R1+0x3c], R217 ;  /* 0x00003cd901007387 */ /* 0x000fe20000100800 */
[----:B------:R-:W-:-:S02]  /*6590*/  FMNMX.FTZ R6, R112, R6, !PT ;  /* 0x0000000670067209 */ /* 0x000fc40007810000 */
[----:B------:R-:W-:Y:S01]  /*65a0*/  FMNMX.FTZ R72, R121, R72, !PT ;  /* 0x0000004879487209 */ /* 0x000fe20007810000 */
[----:B------:R-:W-:Y:S01]  /*65b0*/  STL [R1+0x38], R216 ;  /* 0x000038d801007387 */ /* 0x000fe20000100800 */
        /* <DEDUP_REMOVED lines=30> */
[----:B------:R-:W-:Y:S01]  /*67a0*/  PLOP3.LUT P5, PT, PT, PT, UP6, 0x40, 0x0 ;  /* 0x000000000000781c */ /* 0x000fe20003fae868 */
[----:B------:R-:W-:Y:S01]  /*67b0*/  UISETP.NE.AND UP6, UPT, UR37, URZ, UPT ;  /* 0x0000003f2500728c */ /* 0x000fe2000bfc5270 */
[----:B------:R-:W-:Y:S01]  /*67c0*/  FMNMX.FTZ R72, R248, R72, !PT ;  /* 0x00000048f8487209 */ /* 0x000fe20007810000 */
[----:B------:R-:W-:Y:S01]  /*67d0*/  STL [R1+0x28], R208 ;  /* 0x000028d001007387 */ /* 0x000fe20000100800 */
[----:B------:R-:W-:-:S02]  /*67e0*/  FMNMX.FTZ R6, R233, R6, !PT ;  /* 0x00000006e9067209 */ /* 0x000fc40007810000 */
[----:B------:R-:W-:Y:S02]  /*67f0*/  FMNMX.FTZ R72, R251, R72, !PT ;  /* 0x00000048fb487209 */ /* 0x000fe40007810000 */
[----:B------:R-:W-:Y:S02]  /*6800*/  ISETP.GT.AND P5, PT, R3, RZ, P5 ;  /* 0x000000ff0300720c */ /* 0x000fe40002fa4270 */
[----:B------:R-:W-:Y:S01]  /*6810*/  FMNMX.FTZ R6, R235, R6, !PT ;  /* 0x00000006eb067209 */ /* 0x000fe20007810000 */
[----:B------:R-:W1:Y:S01]  /*6820*/  SHFL.BFLY PT, R7, R72, 0x2, 0x1f ;  /* 0x0c401f0048077f89 */ /* 0x000e6200000e0000 */
[----:B------:R-:W-:Y:S02]  /*6830*/  ISETP.LT.OR P5, PT, R5, 0x1, P5 ;  /* 0x000000010500780c */ /* 0x000fe40002fa1670 */
[----:B------:R-:W-:Y:S02]  /*6840*/  FMNMX.FTZ R6, R236, R6, !PT ;  /* 0x00000006ec067209 */ /* 0x000fe40007810000 */
[----:B------:R-:W-:-:S02]  /*6850*/  FSEL R116, R8, -INF , !P5 ;  /* 0xff80000008747808 */ /* 0x000fc40006800000 */
[----:B------:R-:W-:Y:S01]  /*6860*/  PLOP3.LUT P6, PT, PT, PT, UP3, 0x40, 0x0 ;  /* 0x000000000000781c */ /* 0x000fe20003fce838 */
[----:B------:R-:W2:Y:S01]  /*6870*/  SHFL.BFLY PT, R8, R6, 0x2, 0x1f ;  /* 0x0c401f0006087f89 */ /* 0x000ea200000e0000 */
[----:B------:R-:W-:Y:S01]  /*6880*/  PLOP3.LUT P5, PT, PT, PT, UP2, 0x40, 0x0 ;  /* 0x000000000000781c */ /* 0x000fe20003fae828 */
[----:B------:R-:W-:Y:S01]  /*6890*/  UISETP.NE.AND UP2, UPT, UR24, URZ, UPT ;  /* 0x0000003f1800728c */ /* 0x000fe2000bf45270 */
[----:B------:R-:W-:Y:S01]  /*68a0*/  ISETP.GT.AND P6, PT, R3, 0x10, P6 ;  /* 0x000000100300780c */ /* 0x000fe200037c4270 */
[----:B------:R-:W-:Y:S01]  /*68b0*/  UISETP.NE.AND UP3, UPT, UR25, URZ, UPT ;  /* 0x0000003f1900728c */ /* 0x000fe2000bf65270 */
[----:B------:R-:W-:Y:S01]  /*68c0*/  PLOP3.LUT P2, PT, PT, PT, UP5, 0x40, 0x0 ;  /* 0x000000000000781c */ /* 0x000fe20003f4e858 */
[----:B------:R-:W-:Y:S01]  /*68d0*/  UISETP.NE.AND UP5, UPT, UR33, URZ, UPT ;  /* 0x0000003f2100728c */ /* 0x000fe2000bfa5270 */
[----:B------:R-:W-:Y:S02]  /*68e0*/  ISETP.LT.OR P6, PT, R5, 0x11, P6 ;  /* 0x000000110500780c */ /* 0x000fe400037c1670 */
[----:B------:R-:W-:Y:S01]  /*68f0*/  PLOP3.LUT P1, PT, PT, PT, UP0, 0x40, 0x0 ;  /* 0x000000000000781c */ /* 0x000fe20003f2e808 */
[----:B------:R-:W-:Y:S01]  /*6900*/  UISETP.NE.AND UP0, UPT, UR26, URZ, UPT ;  /* 0x0000003f1a00728c */ /* 0x000fe2000bf05270 */
[----:B------:R-:W-:-:S02]  /*6910*/  FSEL R118, R14, -INF , !P6 ;  /* 0xff8000000e767808 */ /* 0x000fc40007000000 */
[----:B------:R-:W-:Y:S01]  /*6920*/  PLOP3.LUT P6, PT, PT, PT, UP2, 0x40, 0x0 ;  /* 0x000000000000781c */ /* 0x000fe20003fce828 */
[----:B------:R-:W-:Y:S01]  /*6930*/  UISETP.NE.AND UP2, UPT, UR19, URZ, UPT ;  /* 0x0000003f1300728c */ /* 0x000fe2000bf45270 */
[----:B------:R-:W-:Y:S01]  /*6940*/  PLOP3.LUT P0, PT, PT, PT, UP1, 0x40, 0x0 ;  /* 0x000000000000781c */ /* 0x000fe20003f0e818 */
[----:B------:R-:W-:Y:S01]  /*6950*/  UISETP.NE.AND UP1, UPT, UR23, URZ, UPT ;  /* 0x0000003f1700728c */ /* 0x000fe2000bf25270 */
[----:B-1----:R-:W-:Y:S02]  /*6960*/  FMNMX.FTZ R72, R72, R7, !PT ;  /* 0x0000000748487209 */ /* 0x002fe40007810000 */
[C---:B------:R-:W-:Y:S02]  /*6970*/  ISETP.GT.AND P6, PT, R3.reuse, 0x21, P6 ;  /* 0x000000210300780c */ /* 0x040fe400037c4270 */
[----:B------:R-:W-:Y:S01]  /*6980*/  ISETP.GT.AND P2, PT, R3, 0x1, P2 ;  /* 0x000000010300780c */ /* 0x000fe20001744270 */
[----:B------:R-:W1:Y:S01]  /*6990*/  SHFL.BFLY PT, R7, R72, 0x1, 0x1f ;  /* 0x0c201f0048077f89 */ /* 0x000e6200000e0000 */
[----:B------:R-:W-:-:S02]  /*69a0*/  ISETP.LT.OR P6, PT, R5, 0x22, P6 ;  /* 0x000000220500780c */ /* 0x000fc400037c1670 */
[----:B--2---:R-:W-:Y:S02]  /*69b0*/  FMNMX.FTZ R6, R6, R8, !PT ;  /* 0x0000000806067209 */ /* 0x004fe40007810000 */
[----:B------:R-:W-:Y:S02]  /*69c0*/  FSEL R147, R31, -INF , !P6 ;  /* 0xff8000001f937808 */ /* 0x000fe40007000000 */
[----:B------:R-:W-:Y:S01]  /*69d0*/  PLOP3.LUT P6, PT, PT, PT, UP2, 0x40, 0x0 ;  /* 0x000000000000781c */ /* 0x000fe20003fce828 */
[----:B------:R-:W2:Y:S01]  /*69e0*/  SHFL.BFLY PT, R71, R6, 0x1, 0x1f ;  /* 0x0c201f0006477f89 */ /* 0x000ea200000e0000 */
[C---:B------:R-:W-:Y:S01]  /*69f0*/  ISETP.GT.AND P1, PT, R3.reuse, 0x8, P1 ;  /* 0x000000080300780c */ /* 0x040fe20000f24270 */
[----:B------:R-:W-:Y:S01]  /*6a00*/  UISETP.NE.AND UP2, UPT, UR29, URZ, UPT ;  /* 0x0000003f1d00728c */ /* 0x000fe2000bf45270 */
[C---:B------:R-:W-:Y:S02]  /*6a10*/  ISETP.GT.AND P6, PT, R3.reuse, 0x38, P6 ;  /* 0x000000380300780c */ /* 0x040fe400037c4270 */
[----:B------:R-:W-:-:S02]  /*6a20*/  ISETP.GT.AND P0, PT, R3, 0x9, P0 ;  /* 0x000000090300780c */ /* 0x000fc40000704270 */
[C---:B------:R-:W-:Y:S02]  /*6a30*/  ISETP.LT.OR P6, PT, R5.reuse, 0x39, P6 ;  /* 0x000000390500780c */ /* 0x040fe400037c1670 */
[----:B------:R-:W-:Y:S02]  /*6a40*/  ISETP.LT.OR P2, PT, R5, 0x2, P2 ;  /* 0x000000020500780c */ /* 0x000fe40001741670 */
[----:B------:R-:W-:Y:S02]  /*6a50*/  FSEL R197, R37, -INF , !P6 ;  /* 0xff80000025c57808 */ /* 0x000fe40007000000 */
[C---:B------:R-:W-:Y:S02]  /*6a60*/  ISETP.LT.OR P1, PT, R5.reuse, 0x9, P1 ;  /* 0x000000090500780c */ /* 0x040fe40000f21670 */
[----:B------:R-:W-:Y:S02]  /*6a70*/  ISETP.LT.OR P0, PT, R5, 0xa, P0 ;  /* 0x0000000a0500780c */ /* 0x000fe40000701670 */
[----:B-1----:R-:W-:-:S02]  /*6a80*/  FMNMX.FTZ R72, R72, R7, !PT ;  /* 0x0000000748487209 */ /* 0x002fc40007810000 */
[----:B------:R-:W-:Y:S02]  /*6a90*/  FSEL R115, R29, -INF , !P2 ;  /* 0xff8000001d737808 */ /* 0x000fe40005000000 */
[C---:B------:R-:W-:Y:S01]  /*6aa0*/  FSETP.NEU.FTZ.AND P6, PT, R72.reuse, -INF , PT ;  /* 0xff8000004800780b */ /* 0x040fe20003fdd000 */
[----:B------:R-:W-:Y:S01]  /*6ab0*/  FMUL.FTZ R7, R72, c[0x0][0x2d0] ;  /* 0x0000b40048077a20 */ /* 0x000fe20000410000 */
[----:B------:R-:W-:Y:S02]  /*6ac0*/  FSEL R114, R12, -INF , !P1 ;  /* 0xff8000000c727808 */ /* 0x000fe40004800000 */
[----:B--2---:R-:W-:Y:S02]  /*6ad0*/  FMNMX.FTZ R71, R6, R71, !PT ;  /* 0x0000004706477209 */ /* 0x004fe40007810000 */
[----:B------:R-:W-:Y:S02]  /*6ae0*/  FSEL R7, R7, RZ, P6 ;  /* 0x000000ff07077208 */ /* 0x000fe40003000000 */
[C---:B------:R-:W-:Y:S01]  /*6af0*/  FSETP.NEU.FTZ.AND P6, PT, R71.reuse, -INF , PT ;  /* 0xff8000004700780b */ /* 0x040fe20003fdd000 */
[----:B------:R-:W-:Y:S01]  /*6b00*/  FMUL.FTZ R6, R71, c[0x0][0x2d0] ;  /* 0x0000b40047067a20 */ /* 0x000fe20000410000 */
[----:B------:R-:W-:Y:S01]  /*6b10*/  FSEL R113, R27, -INF , !P0 ;  /* 0xff8000001b717808 */ /* 0x000fe20004000000 */
[----:B------:R-:W-:Y:S01]  /*6b20*/  FFMA.FTZ R8, R66, c[0x0][0x2d0], -R7 ;  /* 0x0000b40042087a23 */ /* 0x000fe20000010807 */
[----:B------:R-:W-:Y:S01]  /*6b30*/  PLOP3.LUT P2, PT, PT, PT, UP4, 0x40, 0x0 ;  /* 0x000000000000781c */ /* 0x000fe20003f4e848 */
[----:B------:R-:W-:Y:S01]  /*6b40*/  UISETP.NE.AND UP4, UPT, UR21, URZ, UPT ;  /* 0x0000003f1500728c */ /* 0x000fe2000bf85270 */
[----:B------:R-:W-:Y:S01]  /*6b50*/  FSEL R6, R6, RZ, P6 ;  /* 0x000000ff06067208 */ /* 0x000fe20003000000 */
[----:B------:R1:W2:Y:S01]  /*6b60*/  MUFU.EX2 R10, R8 ;  /* 0x00000008000a7308 */ /* 0x0002a20000000800 */
[----:B------:R-:W-:Y:S01]  /*6b70*/  PLOP3.LUT P1, PT, PT, PT, UP0, 0x40, 0x0 ;  /* 0x000000000000781c */ /* 0x000fe20003f2e808 */
[----:B------:R-:W-:Y:S01]  /*6b80*/  UISETP.NE.AND UP0, UPT, UR22, URZ, UPT ;  /* 0x0000003f1600728c */ /* 0x000fe2000bf05270 */
[----:B------:R-:W-:Y:S01]  /*6b90*/  PLOP3.LUT P0, PT, PT, PT, UP3, 0x40, 0x0 ;  /* 0x000000000000781c */ /* 0x000fe20003f0e838 */
[----:B------:R-:W-:Y:S01]  /*6ba0*/  FFMA.FTZ R0, R54, c[0x0][0x2d0], -R6 ;  /* 0x0000b40036007a23 */ /* 0x000fe20000010806 */
[C---:B------:R-:W-:Y:S01]  /*6bb0*/  ISETP.GT.AND P5, PT, R3.reuse, 0x11, P5 ;  /* 0x000000110300780c */ /* 0x040fe20002fa4270 */
[----:B------:R-:W-:Y:S01]  /*6bc0*/  UISETP.NE.AND UP3, UPT, UR20, URZ, UPT ;  /* 0x0000003f1400728c */ /* 0x000fe2000bf65270 */
[C---:B------:R-:W-:Y:S01]  /*6bd0*/  ISETP.GT.AND P2, PT, R3.reuse, 0x18, P2 ;  /* 0x000000180300780c */ /* 0x040fe20001744270 */
[----:B------:R3:W-:Y:S01]  /*6be0*/  MUFU.EX2 R151, R0 ;  /* 0x0000000000977308 */ /* 0x0007e20000000800 */
[----:B------:R-:W-:-:S02]  /*6bf0*/  ISETP.GT.AND P1, PT, R3, 0x19, P1 ;  /* 0x000000190300780c */ /* 0x000fc40000f24270 */
[----:B------:R-:W-:Y:S02]  /*6c00*/  ISETP.GT.AND P0, PT, R3, 0x20, P0 ;  /* 0x000000200300780c */ /* 0x000fe40000704270 */
[C---:B------:R-:W-:Y:S02]  /*6c10*/  ISETP.LT.OR P5, PT, R5.reuse, 0x12, P5 ;  /* 0x000000120500780c */ /* 0x040fe40002fa1670 */
[----:B------:R-:W-:Y:S01]  /*6c20*/  ISETP.LT.OR P2, PT, R5, 0x19, P2 ;  /* 0x000000190500780c */ /* 0x000fe20001741670 */
[----:B-1----:R-:W-:Y:S01]  /*6c30*/  FFMA.FTZ R8, R65, c[0x0][0x2d0], -R7 ;  /* 0x0000b40041087a23 */ /* 0x002fe20000010807 */
[C---:B------:R-:W-:Y:S02]  /*6c40*/  ISETP.LT.OR P1, PT, R5.reuse, 0x1a, P1 ;  /* 0x0000001a0500780c */ /* 0x040fe40000f21670 */
[----:B------:R-:W-:Y:S01]  /*6c50*/  ISETP.LT.OR P0, PT, R5, 0x21, P0 ;  /* 0x000000210500780c */ /* 0x000fe20000701670 */
[----:B------:R1:W4:Y:S01]  /*6c60*/  MUFU.EX2 R165, R8 ;  /* 0x0000000800a57308 */ /* 0x0003220000000800 */
[----:B------:R-:W-:-:S02]  /*6c70*/  FSEL R120, R9, -INF , !P5 ;  /* 0xff80000009787808 */ /* 0x000fc40006800000 */
[----:B------:R-:W-:Y:S01]  /*6c80*/  FSEL R123, R28, -INF , !P2 ;  /* 0xff8000001c7b7808 */ /* 0x000fe20005000000 */
[----:B---3--:R-:W-:Y:S01]  /*6c90*/  FFMA.FTZ R0, R56, c[0x0][0x2d0], -R6 ;  /* 0x0000b40038007a23 */ /* 0x008fe20000010806 */
[----:B------:R-:W-:Y:S02]  /*6ca0*/  FSEL R126, R26, -INF , !P1 ;  /* 0xff8000001a7e7808 */ /* 0x000fe40004800000 */
[----:B------:R-:W-:Y:S01]  /*6cb0*/  FSEL R146, R15, -INF , !P0 ;  /* 0xff8000000f927808 */ /* 0x000fe20004000000 */
[----:B------:R3:W-:Y:S01]  /*6cc0*/  MUFU.EX2 R154, R0 ;  /* 0x00000000009a7308 */ /* 0x0007e20000000800 */
[----:B------:R-:W-:Y:S01]  /*6cd0*/  PLOP3.LUT P5, PT, PT, PT, UP1, 0x40, 0x0 ;  /* 0x000000000000781c */ /* 0x000fe20003fae818 */
[----:B------:R-:W-:Y:S01]  /*6ce0*/  UISETP.NE.AND UP1, UPT, UR5, URZ, UPT ;  /* 0x0000003f0500728c */ /* 0x000fe2000bf25270 */
[----:B------:R-:W-:Y:S01]  /*6cf0*/  PLOP3.LUT P2, PT, PT, PT, UP0, 0x40, 0x0 ;  /* 0x000000000000781c */ /* 0x000fe20003f4e808 */
[----:B------:R-:W-:Y:S01]  /*6d00*/  UISETP.NE.AND UP0, UPT, UR4, URZ, UPT ;  /* 0x0000003f0400728c */ /* 0x000fe2000bf05270 */
[----:B------:R-:W-:Y:S01]  /*6d10*/  PLOP3.LUT P1, PT, PT, PT, UP4, 0x40, 0x0 ;  /* 0x000000000000781c */ /* 0x000fe20003f2e848 */
[----:B------:R-:W-:Y:S01]  /*6d20*/  UISETP.NE.AND UP4, UPT, UR32, URZ, UPT ;  /* 0x0000003f2000728c */ /* 0x000fe2000bf85270 */
[----:B------:R-:W-:Y:S01]  /*6d30*/  PLOP3.LUT P0, PT, PT, PT, UP3, 0x40, 0x0 ;  /* 0x000000000000781c */ /* 0x000fe20003f0e838 */
[--C-:B-1----:R-:W-:Y:S01]  /*6d40*/  FFMA.FTZ R8, R69, c[0x0][0x2d0], -R7.reuse ;  /* 0x0000b40045087a23 */ /* 0x102fe20000010807 */
[----:B------:R-:W-:Y:S01]  /*6d50*/  FMNMX.FTZ R4, R122, R124, !PT ;  /* 0x0000007c7a047209 */ /* 0x000fe20007810000 */
[----:B------:R-:W-:Y:S01]  /*6d60*/  UISETP.NE.AND UP3, UPT, UR27, URZ, UPT ;  /* 0x0000003f1b00728c */ /* 0x000fe2000bf65270 */
[C---:B------:R-:W-:Y:S01]  /*6d70*/  ISETP.GT.AND P5, PT, R3.reuse, 0x28, P5 ;  /* 0x000000280300780c */ /* 0x040fe20002fa4270 */
[----:B------:R1:W-:Y:S01]  /*6d80*/  MUFU.EX2 R214, R8 ;  /* 0x0000000800d67308 */ /* 0x0003e20000000800 */
[C---:B------:R-:W-:Y:S01]  /*6d90*/  ISETP.GT.AND P2, PT, R3.reuse, 0x29, P2 ;  /* 0x000000290300780c */ /* 0x040fe20001744270 */
[----:B------:R-:W-:Y:S01]  /*6da0*/  ULDC.64 UR4, c[0x0][0x2c8] ;  /* 0x0000b20000047ab9 */ /* 0x000fe20000000a00 */
[C---:B------:R-:W-:Y:S01]  /*6db0*/  ISETP.GT.AND P1, PT, R3.reuse, 0x30, P1 ;  /* 0x000000300300780c */ /* 0x040fe20000f24270 */
[----:B---3--:R-:W-:Y:S01]  /*6dc0*/  FFMA.FTZ R0, R70, c[0x0][0x2d0], -R7 ;  /* 0x0000b40046007a23 */ /* 0x008fe20000010807 */
[----:B------:R-:W-:-:S02]  /*6dd0*/  ISETP.GT.AND P0, PT, R3, 0x31, P0 ;  /* 0x000000310300780c */ /* 0x000fc40000704270 */
[----:B------:R-:W-:Y:S01]  /*6de0*/  LEA R211, R2, R210, 0x1 ;  /* 0x000000d202d37211 */ /* 0x000fe200078e08ff */
[----:B------:R3:W-:Y:S01]  /*6df0*/  MUFU.EX2 R69, R0 ;  /* 0x0000000000457308 */ /* 0x0007e20000000800 */
[----:B------:R-:W-:Y:S02]  /*6e00*/  FMNMX.FTZ R2, R127, R4, !PT ;  /* 0x000000047f027209 */ /* 0x000fe40007810000 */
[C---:B------:R-:W-:Y:S01]  /*6e10*/  ISETP.LT.OR P5, PT, R5.reuse, 0x29, P5 ;  /* 0x000000290500780c */ /* 0x040fe20002fa1670 */
[----:B------:R-:W4:Y:S01]  /*6e20*/  LDSM.16.MT88.4 R92, [R211+0x100] ;  /* 0x00010000d35c783b */ /* 0x000f220000004200 */
[C---:B------:R-:W-:Y:S02]  /*6e30*/  ISETP.LT.OR P2, PT, R5.reuse, 0x2a, P2 ;  /* 0x0000002a0500780c */ /* 0x040fe40001741670 */
[C---:B------:R-:W-:Y:S01]  /*6e40*/  ISETP.LT.OR P1, PT, R5.reuse, 0x31, P1 ;  /* 0x000000310500780c */ /* 0x040fe20000f21670 */
[--C-:B-1----:R-:W-:Y:S01]  /*6e50*/  FFMA.FTZ R8, R68, c[0x0][0x2d0], -R7.reuse ;  /* 0x0000b40044087a23 */ /* 0x102fe20000010807 */
[----:B------:R-:W-:Y:S01]  /*6e60*/  ISETP.LT.OR P0, PT, R5, 0x32, P0 ;  /* 0x000000320500780c */ /* 0x000fe20000701670 */
[----:B--2---:R-:W-:Y:S01]  /*6e70*/  IMAD.MOV.U32 R68, RZ, RZ, R10 ;  /* 0x000000ffff447224 */ /* 0x004fe200078e000a */
[----:B------:R-:W-:Y:S01]  /*6e80*/  FMNMX.FTZ R2, R128, R2, !PT ;  /* 0x0000000280027209 */ /* 0x000fe20007810000 */
[----:B------:R1:W2:Y:S01]  /*6e90*/  MUFU.EX2 R182, R8 ;  /* 0x0000000800b67308 */ /* 0x0002a20000000800 */
[----:B------:R-:W-:Y:S01]  /*6ea0*/  FSEL R180, R11, -INF , !P5 ;  /* 0xff8000000bb47808 */ /* 0x000fe20006800000 */
[----:B------:R-:W2:Y:S01]  /*6eb0*/  LDSM.16.MT88.4 R104, [R211+0x900] ;  /* 0x00090000d368783b */ /* 0x000ea20000004200 */
[----:B------:R-:W-:Y:S01]  /*6ec0*/  FSEL R181, R25, -INF , !P2 ;  /* 0xff80000019b57808 */ /* 0x000fe20005000000 */
[----:B---3--:R-:W-:Y:S01]  /*6ed0*/  FFMA.FTZ R0, R73, c[0x0][0x2d0], -R7 ;  /* 0x0000b40049007a23 */ /* 0x008fe20000010807 */
[----:B------:R-:W-:-:S02]  /*6ee0*/  FSEL R198, R24, -INF , !P1 ;  /* 0xff80000018c67808 */ /* 0x000fc40004800000 */
        /* <DEDUP_REMOVED lines=9> */
[----:B-1----:R-:W-:Y:S01]  /*6f80*/  FFMA.FTZ R8, R52, c[0x0][0x2d0], -R6 ;  /* 0x0000b40034087a23 */ /* 0x002fe20000010806 */
[----:B------:R-:W-:Y:S01]  /*6f90*/  FMNMX.FTZ R2, R132, R2, !PT ;  /* 0x0000000284027209 */ /* 0x000fe20007810000 */
[----:B------:R-:W-:Y:S01]  /*6fa0*/  UISETP.NE.AND UP5, UPT, UR35, URZ, UPT ;  /* 0x0000003f2300728c */ /* 0x000fe2000bfa5270 */
[C---:B------:R-:W-:Y:S01]  /*6fb0*/  ISETP.GT.AND P5, PT, R3.reuse, 0x39, P5 ;  /* 0x000000390300780c */ /* 0x040fe20002fa4270 */
[----:B------:R1:W-:Y:S01]  /*6fc0*/  MUFU.EX2 R217, R8 ;  /* 0x0000000800d97308 */ /* 0x0003e20000000800 */
[----:B------:R-:W-:-:S02]  /*6fd0*/  ISETP.GT.AND P2, PT, R3, 0x40, P2 ;  /* 0x000000400300780c */ /* 0x000fc40001744270 */
[C---:B------:R-:W-:Y:S01]  /*6fe0*/  ISETP.GT.AND P1, PT, R3.reuse, 0x41, P1 ;  /* 0x000000410300780c */ /* 0x040fe20000f24270 */
[----:B---3--:R-:W-:Y:S01]  /*6ff0*/  FFMA.FTZ R0, R74, c[0x0][0x2d0], -R7 ;  /* 0x0000b4004a007a23 */ /* 0x008fe20000010807 */
[----:B------:R-:W-:Y:S02]  /*7000*/  ISETP.GT.AND P0, PT, R3, 0x48, P0 ;  /* 0x000000480300780c */ /* 0x000fe40000704270 */
[C---:B------:R-:W-:Y:S01]  /*7010*/  ISETP.LT.OR P5, PT, R5.reuse, 0x3a, P5 ;  /* 0x0000003a0500780c */ /* 0x040fe20002fa1670 */
[----:B------:R3:W-:Y:S01]  /*7020*/  MUFU.EX2 R150, R0 ;  /* 0x0000000000967308 */ /* 0x0007e20000000800 */
[C---:B------:R-:W-:Y:S02]  /*7030*/  ISETP.LT.OR P2, PT, R5.reuse, 0x41, P2 ;  /* 0x000000410500780c */ /* 0x040fe40001741670 */
[C---:B------:R-:W-:Y:S02]  /*7040*/  ISETP.LT.OR P1, PT, R5.reuse, 0x42, P1 ;  /* 0x000000420500780c */ /* 0x040fe40000f21670 */
[----:B------:R-:W-:-:S02]  /*7050*/  ISETP.LT.OR P0, PT, R5, 0x49, P0 ;  /* 0x000000490500780c */ /* 0x000fc40000701670 */
[----:B------:R-:W-:Y:S01]  /*7060*/  FSEL R196, R43, -INF , !P5 ;  /* 0xff8000002bc47808 */ /* 0x000fe20006800000 */
[----:B-1----:R-:W-:Y:S01]  /*7070*/  FFMA.FTZ R8, R51, c[0x0][0x2d0], -R6 ;  /* 0x0000b40033087a23 */ /* 0x002fe20000010806 */
[----:B------:R-:W-:Y:S02]  /*7080*/  FSEL R201, R13, -INF , !P2 ;  /* 0xff8000000dc97808 */ /* 0x000fe40005000000 */
[----:B------:R-:W-:Y:S01]  /*7090*/  FSEL R199, R16, -INF , !P1 ;  /* 0xff80000010c77808 */ /* 0x000fe20004800000 */
[----:B------:R-:W1:Y:S01]  /*70a0*/  MUFU.EX2 R218, R8 ;  /* 0x0000000800da7308 */ /* 0x000e620000000800 */
[----:B------:R-:W-:Y:S02]  /*70b0*/  FSEL R200, R67, -INF , !P0 ;  /* 0xff80000043c87808 */ /* 0x000fe40004000000 */
[----:B------:R-:W-:Y:S01]  /*70c0*/  PLOP3.LUT P6, PT, PT, PT, UP4, 0x40, 0x0 ;  /* 0x000000000000781c */ /* 0x000fe20003fce848 */
[----:B---3--:R-:W-:Y:S01]  /*70d0*/  FFMA.FTZ R0, R75, c[0x0][0x2d0], -R7 ;  /* 0x0000b4004b007a23 */ /* 0x008fe20000010807 */
[----:B------:R-:W-:-:S02]  /*70e0*/  PLOP3.LUT P5, PT, PT, PT, UP3, 0x40, 0x0 ;  /* 0x000000000000781c */ /* 0x000fc40003fae838 */
[----:B------:R-:W-:Y:S01]  /*70f0*/  PLOP3.LUT P2, PT, PT, PT, UP2, 0x40, 0x0 ;  /* 0x000000000000781c */ /* 0x000fe20003f4e828 */
[----:B------:R3:W-:Y:S01]  /*7100*/  MUFU.EX2 R153, R0 ;  /* 0x0000000000997308 */ /* 0x0007e20000000800 */
[----:B------:R-:W-:Y:S02]  /*7110*/  PLOP3.LUT P1, PT, PT, PT, UP1, 0x40, 0x0 ;  /* 0x000000000000781c */ /* 0x000fe40003f2e818 */
[----:B------:R-:W-:Y:S02]  /*7120*/  PLOP3.LUT P0, PT, PT, PT, UP0, 0x40, 0x0 ;  /* 0x000000000000781c */ /* 0x000fe40003f0e808 */
[C---:B------:R-:W-:Y:S02]  /*7130*/  ISETP.GT.AND P6, PT, R3.reuse, 0x49, P6 ;  /* 0x000000490300780c */ /* 0x040fe400037c4270 */
[C---:B------:R-:W-:Y:S02]  /*7140*/  ISETP.GT.AND P5, PT, R3.reuse, 0x50, P5 ;  /* 0x000000500300780c */ /* 0x040fe40002fa4270 */
[----:B------:R-:W-:-:S02]  /*7150*/  ISETP.GT.AND P2, PT, R3, 0x51, P2 ;  /* 0x000000510300780c */ /* 0x000fc40001744270 */
[C---:B------:R-:W-:Y:S02]  /*7160*/  ISETP.GT.AND P1, PT, R3.reuse, 0x58, P1 ;  /* 0x000000580300780c */ /* 0x040fe40000f24270 */
[----:B------:R-:W-:Y:S02]  /*7170*/  ISETP.GT.AND P0, PT, R3, 0x59, P0 ;  /* 0x000000590300780c */ /* 0x000fe40000704270 */
[----:B------:R-:W-:Y:S02]  /*7180*/  FMNMX.FTZ R3, R116, R115, !PT ;  /* 0x0000007374037209 */ /* 0x000fe40007810000 */
[----:B---3--:R-:W-:Y:S01]  /*7190*/  FMNMX.FTZ R0, R133, R2, !PT ;  /* 0x0000000285007209 */ /* 0x008fe20007810000 */
[----:B------:R-:W-:Y:S01]  /*71a0*/  FFMA.FTZ R2, R63, c[0x0][0x2d0], -R6 ;  /* 0x0000b4003f027a23 */ /* 0x000fe20000010806 */
[----:B------:R-:W-:Y:S01]  /*71b0*/  FMNMX.FTZ R3, R114, R3, !PT ;  /* 0x0000000372037209 */ /* 0x000fe20007810000 */
[----:B------:R-:W-:Y:S01]  /*71c0*/  LDSM.16.MT88.4 R60, [R209+0x1100] ;  /* 0x00110000d13c783b */ /* 0x000fe20000004200 */
[----:B------:R-:W-:Y:S01]  /*71d0*/  FMNMX.FTZ R0, R144, R0, !PT ;  /* 0x0000000090007209 */ /* 0x000fe20007810000 */
[----:B------:R3:W-:Y:S01]  /*71e0*/  MUFU.EX2 R152, R2 ;  /* 0x0000000200987308 */ /* 0x0007e20000000800 */
[----:B------:R-:W-:-:S02]  /*71f0*/  FMNMX.FTZ R3, R113, R3, !PT ;  /* 0x0000000371037209 */ /* 0x000fc40007810000 */
[C---:B------:R-:W-:Y:S02]  /*7200*/  ISETP.LT.OR P6, PT, R5.reuse, 0x4a, P6 ;  /* 0x0000004a0500780c */ /* 0x040fe400037c1670 */
[----:B------:R-:W-:Y:S02]  /*7210*/  FMNMX.FTZ R3, R118, R3, !PT ;  /* 0x0000000376037209 */ /* 0x000fe40007810000 */
[----:B------:R-:W-:Y:S02]  /*7220*/  ISETP.LT.OR P5, PT, R5, 0x51, P5 ;  /* 0x000000510500780c */ /* 0x000fe40002fa1670 */
[----:B------:R-:W-:Y:S02]  /*7230*/  FMNMX.FTZ R3, R120, R3, !PT ;  /* 0x0000000378037209 */ /* 0x000fe40007810000 */
[----:B------:R-:W-:Y:S02]  /*7240*/  FSEL R191, R139, -INF , !P6 ;  /* 0xff8000008bbf7808 */ /* 0x000fe40007000000 */
[----:B------:R-:W-:-:S02]  /*7250*/  ISETP.LT.OR P2, PT, R5, 0x52, P2 ;  /* 0x000000520500780c */ /* 0x000fc40001741670 */
[----:B------:R-:W-:Y:S02]  /*7260*/  FSEL R193, R138, -INF , !P5 ;  /* 0xff8000008ac17808 */ /* 0x000fe40006800000 */
[----:B---3--:R-:W-:Y:S01]  /*7270*/  FMNMX.FTZ R2, R145, R0, !PT ;  /* 0x0000000091027209 */ /* 0x008fe20007810000 */
[----:B------:R-:W-:Y:S01]  /*7280*/  FFMA.FTZ R0, R64, c[0x0][0x2d0], -R6 ;  /* 0x0000b40040007a23 */ /* 0x000fe20000010806 */
[----:B------:R-:W-:Y:S01]  /*7290*/  ISETP.LT.OR P1, PT, R5, 0x59, P1 ;  /* 0x000000590500780c */ /* 0x000fe20000f21670 */
[----:B------:R-:W-:Y:S01]  /*72a0*/  LDSM.16.MT88.4 R64, [R210+0x1100] ;  /* 0x00110000d240783b */ /* 0x000fe20000004200 */
[----:B------:R-:W-:Y:S01]  /*72b0*/  FMNMX.FTZ R2, R190, R2, !PT ;  /* 0x00000002be027209 */ /* 0x000fe20007810000 */
[----:B------:R3:W3:Y:S01]  /*72c0*/  MUFU.EX2 R167, R0 ;  /* 0x0000000000a77308 */ /* 0x0006e20000000800 */
[----:B------:R-:W-:Y:S02]  /*72d0*/  FSEL R195, R140, -INF , !P2 ;  /* 0xff8000008cc37808 */ /* 0x000fe40005000000 */
[----:B----4-:R-:W-:Y:S01]  /*72e0*/  F2FP.BF16.PACK_AB R12, R165, R68 ;  /* 0x00000044a50c723e */ /* 0x010fe200000010ff */
[----:B------:R-:W-:Y:S01]  /*72f0*/  LDSM.16.MT88.4 R140, [R212+0x1900] ;  /* 0x00190000d48c783b */ /* 0x000fe20000004200 */
[----:B--2---:R-:W-:-:S02]  /*7300*/  F2FP.BF16.PACK_AB R14, R182, R214 ;  /* 0x000000d6b60e723e */ /* 0x004fc400000010ff */
[----:B-1----:R-:W-:Y:S02]  /*7310*/  F2FP.BF16.PACK_AB R13, R218, R217 ;  /* 0x000000d9da0d723e */ /* 0x002fe400000010ff */
[----:B------:R-:W-:Y:S02]  /*7320*/  F2FP.BF16.PACK_AB R15, R154, R151 ;  /* 0x000000979a0f723e */ /* 0x000fe400000010ff */
[----:B------:R-:W-:Y:S02]  /*7330*/  ISETP.LT.OR P0, PT, R5, 0x5a, P0 ;  /* 0x0000005a0500780c */ /* 0x000fe40000701670 */
[----:B------:R-:W-:Y:S02]  /*7340*/  FSEL R194, R59, -INF , !P1 ;  /* 0xff8000003bc27808 */ /* 0x000fe40004800000 */
[----:B------:R-:W-:Y:S01]  /*7350*/  FSEL R192, R58, -INF , !P0 ;  /* 0xff8000003ac07808 */ /* 0x000fe20004000000 */
[----:B------:R-:W-:Y:S01]  /*7360*/  HMMA.16816.F32.BF16 R16, R12, R76, RZ ;  /* 0x0000004c0c10723c */ /* 0x000fe200000418ff */
[----:B---3--:R-:W-:Y:S01]  /*7370*/  FMNMX.FTZ R0, R189, R2, !PT ;  /* 0x00000002bd007209 */ /* 0x008fe20007810000 */
[----:B------:R-:W-:Y:S01]  /*7380*/  FFMA.FTZ R2, R45, c[0x0][0x2d0], -R6 ;  /* 0x0000b4002d027a23 */ /* 0x000fe20000010806 */
[----:B------:R-:W-:-:S02]  /*7390*/  F2FP.BF16.PACK_AB R8, R157, R69 ;  /* 0x000000459d08723e */ /* 0x000fc400000010ff */
[----:B------:R-:W-:Y:S01]  /*73a0*/  FMNMX.FTZ R0, R188, R0, !PT ;  /* 0x00000000bc007209 */ /* 0x000fe20007810000 */
[----:B------:R1:W-:Y:S01]  /*73b0*/  MUFU.EX2 R149, R2 ;  /* 0x0000000200957308 */ /* 0x0003e20000000800 */
[----:B------:R-:W-:Y:S01]  /*73c0*/  F2FP.BF16.PACK_AB R9, R167, R152 ;  /* 0x00000098a709723e */ /* 0x000fe200000010ff */
[----:B------:R-:W-:Y:S01]  /*73d0*/  HMMA.16816.F32.BF16 R32, R12, R78, RZ ;  /* 0x0000004e0c20723c */ /* 0x000fe200000418ff */
[----:B------:R-:W-:Y:S02]  /*73e0*/  FMNMX.FTZ R0, R187, R0, !PT ;  /* 0x00000000bb007209 */ /* 0x000fe40007810000 */
[----:B------:R-:W-:Y:S02]  /*73f0*/  F2FP.BF16.PACK_AB R10, R153, R150 ;  /* 0x00000096990a723e */ /* 0x000fe400000010ff */
[----:B------:R-:W-:-:S03]  /*7400*/  FMNMX.FTZ R0, R203, R0, !PT ;  /* 0x00000000cb007209 */ /* 0x000fc60007810000 */
[----:B------:R-:W-:Y:S01]  /*7410*/  HMMA.16816.F32.BF16 R20, R12, R88, RZ ;  /* 0x000000580c14723c */ /* 0x000fe200000418ff */
[----:B------:R-:W-:-:S04]  /*7420*/  FMNMX.FTZ R0, R205, R0, !PT ;  /* 0x00000000cd007209 */ /* 0x000fc80007810000 */
[----:B------:R-:W-:Y:S01]  /*7430*/  FMNMX.FTZ R0, R206, R0, !PT ;  /* 0x00000000ce007209 */ /* 0x000fe20007810000 */
[----:B-1----:R-:W-:Y:S02]  /*7440*/  FFMA.FTZ R2, R44, c[0x0][0x2d0], -R6 ;  /* 0x0000b4002c027a23 */ /* 0x002fe40000010806 */
[----:B------:R-:W-:Y:S01]  /*7450*/  HMMA.16816.F32.BF16 R24, R12, R84, RZ ;  /* 0x000000540c18723c */ /* 0x000fe200000418ff */
[----:B------:R-:W-:Y:S01]  /*7460*/  FMNMX.FTZ R0, R229, R0, !PT ;  /* 0x00000000e5007209 */ /* 0x000fe20007810000 */
[----:B------:R1:W2:Y:S03]  /*7470*/  MUFU.EX2 R148, R2 ;  /* 0x0000000200947308 */ /* 0x0002a60000000800 */
[----:B------:R-:W-:-:S03]  /*7480*/  FMNMX.FTZ R0, R245, R0, !PT ;  /* 0x00000000f5007209 */ /* 0x000fc60007810000 */
[C---:B------:R-:W-:Y:S08]  /*7490*/  HMMA.16816.F32.BF16 R36, R12.reuse, R90, RZ ;  /* 0x0000005a0c24723c */ /* 0x040ff000000418ff */
[----:B------:R-:W-:Y:S01]  /*74a0*/  HMMA.16816.F32.BF16 R28, R12, R92, RZ ;  /* 0x0000005c0c1c723c */ /* 0x000fe200000418ff */
[----:B-1----:R-:W-:Y:S01]  /*74b0*/  FMNMX.FTZ R2, R123, R3, !PT ;  /* 0x000000037b027209 */ /* 0x002fe20007810000 */
[----:B------:R-:W-:Y:S01]  /*74c0*/  FFMA.FTZ R3, R81, c[0x0][0x2d0], -R7 ;  /* 0x0000b40051037a23 */ /* 0x000fe20000010807 */
[----:B--2---:R-:W-:-:S02]  /*74d0*/  F2FP.BF16.PACK_AB R11, R148, R149 ;  /* 0x00000095940b723e */ /* 0x004fc400000010ff */
[----:B------:R-:W-:Y:S01]  /*74e0*/  FMNMX.FTZ R2, R126, R2, !PT ;  /* 0x000000027e027209 */ /* 0x000fe20007810000 */
[----:B------:R1:W-:Y:S02]  /*74f0*/  MUFU.EX2 R155, R3 ;  /* 0x00000003009b7308 */ /* 0x0003e40000000800 */
[C---:B------:R-:W-:Y:S08]  /*7500*/  HMMA.16816.F32.BF16 R48, R12.reuse, R86, RZ ;  /* 0x000000560c30723c */ /* 0x040ff000000418ff */
[----:B------:R-:W-:Y:S01]  /*7510*/  HMMA.16816.F32.BF16 R44, R12, R94, RZ ;  /* 0x0000005e0c2c723c */ /* 0x000fe200000418ff */
[----:B-1----:R-:W-:Y:S01]  /*7520*/  FMNMX.FTZ R3, R146, R2, !PT ;  /* 0x0000000292037209 */ /* 0x002fe20007810000 */
[----:B------:R-:W-:-:S06]  /*7530*/  FFMA.FTZ R2, R83, c[0x0][0x2d0], -R7 ;  /* 0x0000b40053027a23 */ /* 0x000fcc0000010807 */
[C---:B------:R-:W-:Y:S01]  /*7540*/  HMMA.16816.F32.BF16 R52, R8.reuse, R100, R16 ;  /* 0x000000640834723c */ /* 0x040fe20000041810 */
[----:B------:R-:W-:Y:S01]  /*7550*/  FMNMX.FTZ R3, R147, R3, !PT ;  /* 0x0000000393037209 */ /* 0x000fe20007810000 */
[----:B------:R1:W2:Y:S06]  /*7560*/  MUFU.EX2 R156, R2 ;  /* 0x00000002009c7308 */ /* 0x0002ac0000000800 */
[C---:B------:R-:W-:Y:S08]  /*7570*/  HMMA.16816.F32.BF16 R16, R8.reuse, R102, R32 ;  /* 0x000000660810723c */ /* 0x040ff00000041820 */
[----:B------:R-:W-:Y:S01]  /*7580*/  HMMA.16816.F32.BF16 R40, R8, R96, R20 ;  /* 0x000000600828723c */ /* 0x000fe20000041814 */
[----:B-1----:R-:W-:Y:S01]  /*7590*/  FMNMX.FTZ R2, R247, R0, !PT ;  /* 0x00000000f7027209 */ /* 0x002fe20007810000 */
[----:B------:R-:W-:-:S04]  /*75a0*/  FFMA.FTZ R0, R117, c[0x0][0x2d0], -R7 ;  /* 0x0000b40075007a23 */ /* 0x000fc80000010807 */
[----:B------:R1:W-:Y:S02]  /*75b0*/  MUFU.EX2 R164, R0 ;  /* 0x0000000000a47308 */ /* 0x0003e40000000800 */
[C---:B------:R-:W-:Y:S08]  /*75c0*/  HMMA.16816.F32.BF16 R20, R8.reuse, R108, R24 ;  /* 0x0000006c0814723c */ /* 0x040ff00000041818 */
[----:B------:R-:W-:Y:S01]  /*75d0*/  HMMA.16816.F32.BF16 R36, R8, R98, R36 ;  /* 0x000000620824723c */ /* 0x000fe20000041824 */
[----:B-1----:R-:W-:-:S07]  /*75e0*/  FMNMX.FTZ R0, R246, R2, !PT ;  /* 0x00000002f6007209 */ /* 0x002fce0007810000 */
[C---:B------:R-:W-:Y:S01]  /*75f0*/  HMMA.16816.F32.BF16 R12, R8.reuse, R104, R28 ;  /* 0x00000068080c723c */ /* 0x040fe2000004181c */
[----:B------:R-:W-:Y:S01]  /*7600*/  FMNMX.FTZ R2, R180, R3, !PT ;  /* 0x00000003b4027209 */ /* 0x000fe20007810000 */
[----:B------:R-:W-:Y:S01]  /*7610*/  FFMA.FTZ R3, R121, c[0x0][0x2d0], -R7 ;  /* 0x0000b40079037a23 */ /* 0x000fe20000010807 */
[----:B------:R-:W-:Y:S02]  /*7620*/  FMNMX.FTZ R0, R244, R0, !PT ;  /* 0x00000000f4007209 */ /* 0x000fe40007810000 */
[----:B------:R-:W-:Y:S01]  /*7630*/  FMNMX.FTZ R2, R181, R2, !PT ;  /* 0x00000002b5027209 */ /* 0x000fe20007810000 */
[----:B------:R1:W-:Y:S01]  /*7640*/  MUFU.EX2 R57, R3 ;  /* 0x0000000300397308 */ /* 0x0003e20000000800 */
        /* <DEDUP_REMOVED lines=8> */
[----:B-1----:R-:W-:-:S03]  /*76d0*/  FFMA.FTZ R3, R125, c[0x0][0x2d0], -R7 ;  /* 0x0000b4007d037a23 */ /* 0x002fc60000010807 */
[----:B--2---:R-:W-:Y:S01]  /*76e0*/  F2FP.BF16.PACK_AB R8, R156, R155 ;  /* 0x0000009b9c08723e */ /* 0x004fe200000010ff */
[----:B------:R-:W1:Y:S01]  /*76f0*/  SHFL.BFLY PT, R4, R0, 0x2, 0x1f ;  /* 0x0c401f0000047f89 */ /* 0x000e6200000e0000 */
[----:B------:R2:W-:Y:S02]  /*7700*/  MUFU.EX2 R168, R3 ;  /* 0x0000000300a87308 */ /* 0x0005e40000000800 */
[----:B--2---:R-:W-:Y:S01]  /*7710*/  FMNMX.FTZ R3, R197, R2, !PT ;  /* 0x00000002c5037209 */ /* 0x004fe20007810000 */
[----:B------:R-:W-:-:S03]  /*7720*/  FFMA.FTZ R2, R80, c[0x0][0x2d0], -R6 ;  /* 0x0000b40050027a23 */ /* 0x000fc60000010806 */
[----:B------:R-:W-:Y:S02]  /*7730*/  FMNMX.FTZ R3, R196, R3, !PT ;  /* 0x00000003c4037209 */ /* 0x000fe40007810000 */
[----:B------:R2:W-:Y:S01]  /*7740*/  MUFU.EX2 R158, R2 ;  /* 0x00000002009e7308 */ /* 0x0005e20000000800 */
[----:B-1----:R-:W-:Y:S02]  /*7750*/  FMNMX.FTZ R0, R0, R4, !PT ;  /* 0x0000000400007209 */ /* 0x002fe40007810000 */
[----:B------:R-:W-:-:S03]  /*7760*/  FMNMX.FTZ R3, R201, R3, !PT ;  /* 0x00000003c9037209 */ /* 0x000fc60007810000 */
[----:B------:R-:W1:Y:S01]  /*7770*/  SHFL.BFLY PT, R5, R0, 0x1, 0x1f ;  /* 0x0c201f0000057f89 */ /* 0x000e6200000e0000 */
[----:B--2---:R-:W-:-:S03]  /*7780*/  FFMA.FTZ R2, R82, c[0x0][0x2d0], -R6 ;  /* 0x0000b40052027a23 */ /* 0x004fc60000010806 */
[----:B------:R-:W2:Y:S01]  /*7790*/  LDSM.16.MT88.4 R80, [R212+0x1100] ;  /* 0x00110000d450783b */ /* 0x000ea20000004200 */
        /* <DEDUP_REMOVED lines=10> */
[----:B------:R-:W-:Y:S01]  /*7840*/  FMNMX.FTZ R2, R200, R2, !PT ;  /* 0x00000002c8027209 */ /* 0x000fe20007810000 */
[----:B------:R-:W-:Y:S02]  /*7850*/  LDSM.16.MT88.4 R56, [R211+0x1100] ;  /* 0x00110000d338783b */ /* 0x000fe40000004200 */
[----:B------:R3:W-:Y:S01]  /*7860*/  MUFU.EX2 R125, R3 ;  /* 0x00000003007d7308 */ /* 0x0007e20000000800 */
[----:B------:R-:W-:Y:S02]  /*7870*/  FMNMX.FTZ R2, R191, R2, !PT ;  /* 0x00000002bf027209 */ /* 0x000fe40007810000 */
[----:B------:R-:W-:-:S02]  /*7880*/  F2FP.BF16.PACK_AB R10, R112, R164 ;  /* 0x000000a4700a723e */ /* 0x000fc400000010ff */
[----:B------:R-:W-:Y:S01]  /*7890*/  FMNMX.FTZ R2, R193, R2, !PT ;  /* 0x00000002c1027209 */ /* 0x000fe20007810000 */
[----:B-1----:R-:W-:-:S04]  /*78a0*/  FFMA.FTZ R0, R134, c[0x0][0x2d0], -R6 ;  /* 0x0000b40086007a23 */ /* 0x002fc80000010806 */
[----:B------:R-:W-:Y:S01]  /*78b0*/  MUFU.EX2 R117, R0 ;  /* 0x0000000000757308 */ /* 0x000fe20000000800 */
[----:B---3--:R-:W-:Y:S02]  /*78c0*/  FFMA.FTZ R3, R119, c[0x0][0x2d0], -R6 ;  /* 0x0000b40077037a23 */ /* 0x008fe40000010806 */
[----:B------:R-:W-:-:S05]  /*78d0*/  IMAD.MOV.U32 R119, RZ, RZ, R153 ;  /* 0x000000ffff777224 */ /* 0x000fca00078e0099 */
        /* <DEDUP_REMOVED lines=9> */
[----:B--2---:R-:W-:Y:S01]  /*7970*/  HMMA.16816.F32.BF16 R44, R8, R80, R40 ;  /* 0x00000050082c723c */ /* 0x004fe20000041828 */
[----:B-1----:R-:W-:-:S04]  /*7980*/  FFMA.FTZ R2, R136, c[0x0][0x2d0], -R7 ;  /* 0x0000b40088027a23 */ /* 0x002fc80000010807 */
[----:B------:R1:W-:Y:S03]  /*7990*/  MUFU.EX2 R213, R2 ;  /* 0x0000000200d57308 */ /* 0x0003e60000000800 */
[C---:B------:R-:W-:Y:S08]  /*79a0*/  HMMA.16816.F32.BF16 R40, R8.reuse, R64, R20 ;  /* 0x000000400828723c */ /* 0x040ff00000041814 */
[----:B------:R-:W-:Y:S01]  /*79b0*/  HMMA.16816.F32.BF16 R20, R8, R82, R36 ;  /* 0x000000520814723c */ /* 0x000fe20000041824 */
[----:B----4-:R-:W-:Y:S01]  /*79c0*/  FMNMX.FTZ R3, R3, R4, !PT ;  /* 0x0000000403037209 */ /* 0x010fe20007810000 */
[----:B-1----:R-:W-:-:S04]  /*79d0*/  FFMA.FTZ R2, R137, c[0x0][0x2d0], -R7 ;  /* 0x0000b40089027a23 */ /* 0x002fc80000010807 */
[----:B------:R-:W1:Y:S01]  /*79e0*/  SHFL.BFLY PT, R4, R3, 0x1, 0x1f ;  /* 0x0c201f0003047f89 */ /* 0x000e6200000e0000 */
[----:B------:R-:W-:Y:S01]  /*79f0*/  IMAD.MOV.U32 R38, RZ, RZ, R168 ;  /* 0x000000ffff267224 */ /* 0x000fe200078e00a8 */
[C---:B------:R-:W-:Y:S01]  /*7a00*/  HMMA.16816.F32.BF16 R48, R8.reuse, R60, R52 ;  /* 0x0000003c0830723c */ /* 0x040fe20000041834 */
[----:B------:R2:W4:Y:S01]  /*7a10*/  MUFU.EX2 R121, R2 ;  /* 0x0000000200797308 */ /* 0x0005220000000800 */
[----:B------:R-:W-:Y:S01]  /*7a20*/  IMAD.MOV.U32 R39, RZ, RZ, R159 ;  /* 0x000000ffff277224 */ /* 0x000fe200078e009f */
[----:B------:R-:W-:Y:S01]  /*7a30*/  LDSM.16.MT88.4 R168, [R211+0x1900] ;  /* 0x00190000d3a8783b */ /* 0x000fe20000004200 */
[----:B------:R-:W-:Y:S02]  /*7a40*/  IMAD.MOV.U32 R37, RZ, RZ, R157 ;  /* 0x000000ffff257224 */ /* 0x000fe400078e009d */
[----:B------:R-:W-:Y:S02]  /*7a50*/  IMAD.MOV.U32 R36, RZ, RZ, R156 ;  /* 0x000000ffff247224 */ /* 0x000fe400078e009c */
[C---:B------:R-:W-:Y:S08]  /*7a60*/  HMMA.16816.F32.BF16 R28, R8.reuse, R56, R12 ;  /* 0x00000038081c723c */ /* 0x040ff0000004180c */
[----:B------:R-:W-:Y:S01]  /*7a70*/  HMMA.16816.F32.BF16 R24, R8, R66, R24 ;  /* 0x000000420818723c */ /* 0x000fe20000041818 */
[----:B--2---:R-:W-:Y:S01]  /*7a80*/  FFMA.FTZ R2, R129, c[0x0][0x2d0], -R6 ;  /* 0x0000b40081027a23 */ /* 0x004fe20000010806 */
[----:B------:R-:W-:-:S03]  /*7a90*/  MOV R129, R139 ;  /* 0x0000008b00817202 */ /* 0x000fc60000000f00 */
[----:B------:R2:W-:Y:S01]  /*7aa0*/  MUFU.EX2 R74, R2 ;  /* 0x00000002004a7308 */ /* 0x0005e20000000800 */
[----:B-1----:R-:W-:Y:S02]  /*7ab0*/  FMNMX.FTZ R3, R4, R3, !PT ;  /* 0x0000000304037209 */ /* 0x002fe40007810000 */
[----:B------:R-:W-:Y:S07]  /*7ac0*/  HMMA.16816.F32.BF16 R12, R8, R58, R32 ;  /* 0x0000003a080c723c */ /* 0x000fee0000041820 */
[----:B---3--:R-:W-:-:S02]  /*7ad0*/  F2FP.BF16.PACK_AB R8, R75, R38 ;  /* 0x000000264b08723e */ /* 0x008fc400000010ff */
[----:B----4-:R-:W-:Y:S02]  /*7ae0*/  F2FP.BF16.PACK_AB R10, R121, R213 ;  /* 0x000000d5790a723e */ /* 0x010fe400000010ff */
[----:B------:R-:W-:Y:S01]  /*7af0*/  F2FP.BF16.PACK_AB R11, R117, R39 ;  /* 0x00000027750b723e */ /* 0x000fe200000010ff */
[----:B--2---:R-:W-:Y:S02]  /*7b00*/  FFMA.FTZ R2, R131, c[0x0][0x2d0], -R6 ;  /* 0x0000b40083027a23 */ /* 0x004fe40000010806 */
[----:B------:R-:W-:Y:S02]  /*7b10*/  IMAD.MOV.U32 R131, RZ, RZ, R149 ;  /* 0x000000ffff837224 */ /* 0x000fe400078e0095 */
[----:B------:R1:W2:Y:S02]  /*7b20*/  MUFU.EX2 R73, R2 ;  /* 0x0000000200497308 */ /* 0x0002a40000000800 */
[----:B-1----:R-:W-:Y:S01]  /*7b30*/  FMUL.FTZ R2, R70, c[0x0][0x2d0] ;  /* 0x0000b40046027a20 */ /* 0x002fe20000410000 */
[----:B--2---:R-:W-:-:S04]  /*7b40*/  F2FP.BF16.PACK_AB R9, R73, R74 ;  /* 0x0000004a4909723e */ /* 0x004fc800000010ff */
[----:B------:R-:W-:Y:S02]  /*7b50*/  FSEL R2, R2, RZ, P0 ;  /* 0x000000ff02027208 */ /* 0x000fe40000000000 */
[----:B------:R-:W-:Y:S01]  /*7b60*/  FSETP.NEU.FTZ.AND P0, PT, R3, -INF , PT ;  /* 0xff8000000300780b */ /* 0x000fe20003f1d000 */
[C---:B------:R-:W-:Y:S02]  /*7b70*/  HMMA.16816.F32.BF16 R172, R8.reuse, R162, R16 ;  /* 0x000000a208ac723c */ /* 0x040fe40000041810 */
[----:B------:R-:W-:Y:S02]  /*7b80*/  FFMA.FTZ R0, R122, c[0x0][0x2d0], -R2 ;  /* 0x0000b4007a007a23 */ /* 0x000fe40000010802 */
[----:B------:R-:W-:Y:S02]  /*7b90*/  IMAD.MOV.U32 R122, RZ, RZ, R158 ;  /* 0x000000ffff7a7224 */ /* 0x000fe400078e009e */
[----:B------:R1:W-:Y:S01]  /*7ba0*/  MUFU.EX2 R215, R0 ;  /* 0x0000000000d77308 */ /* 0x0003e20000000800 */
[----:B------:R-:W2:Y:S01]  /*7bb0*/  LDSM.16.MT88.4 R156, [R210+0x1900] ;  /* 0x00190000d29c783b */ /* 0x000ea20000004200 */
[----:B------:R-:W-:Y:S01]  /*7bc0*/  FFMA.FTZ R4, R133, c[0x0][0x2d0], -R2 ;  /* 0x0000b40085047a23 */ /* 0x000fe20000010802 */
[----:B------:R-:W-:Y:S05]  /*7bd0*/  HMMA.16816.F32.BF16 R176, R8, R160, R48 ;  /* 0x000000a008b0723c */ /* 0x000fea0000041830 */
[----:B------:R-:W-:Y:S02]  /*7be0*/  MUFU.EX2 R18, R4 ;  /* 0x0000000400127308 */ /* 0x000fe40000000800 */
[----:B------:R-:W-:Y:S01]  /*7bf0*/  IMAD.MOV.U32 R49, RZ, RZ, R125 ;  /* 0x000000ffff317224 */ /* 0x000fe200078e007d */
[----:B------:R-:W-:Y:S01]  /*7c00*/  MOV R51, R167 ;  /* 0x000000a700337202 */ /* 0x000fe20000000f00 */
[----:B------:R-:W-:Y:S01]  /*7c10*/  IMAD.MOV.U32 R50, RZ, RZ, R166 ;  /* 0x000000ffff327224 */ /* 0x000fe200078e00a6 */
[----:B------:R-:W-:Y:S01]  /*7c20*/  MOV R48, R164 ;  /* 0x000000a400307202 */ /* 0x000fe20000000f00 */
[----:B------:R-:W-:-:S02]  /*7c30*/  IMAD.MOV.U32 R125, RZ, RZ, R165 ;  /* 0x000000ffff7d7224 */ /* 0x000fc400078e00a5 */
[----:B-1----:R-:W-:Y:S01]  /*7c40*/  FFMA.FTZ R0, R124, c[0x0][0x2d0], -R2 ;  /* 0x0000b4007c007a23 */ /* 0x002fe20000010802 */
[----:B------:R-:W-:Y:S01]  /*7c50*/  HMMA.16816.F32.BF16 R164, R8, R140, R44 ;  /* 0x0000008c08a4723c */ /* 0x000fe2000004182c */
[----:B------:R-:W-:Y:S02]  /*7c60*/  IMAD.MOV.U32 R124, RZ, RZ, R152 ;  /* 0x000000ffff7c7224 */ /* 0x000fe400078e0098 */
[----:B------:R1:W-:Y:S04]  /*7c70*/  MUFU.EX2 R216, R0 ;  /* 0x0000000000d87308 */ /* 0x0003e80000000800 */
[----:B------:R-:W-:Y:S02]  /*7c80*/  IMAD.MOV.U32 R46, RZ, RZ, R117 ;  /* 0x000000ffff2e7224 */ /* 0x000fe400078e0075 */
[----:B------:R-:W-:-:S02]  /*7c90*/  IMAD.MOV.U32 R45, RZ, RZ, R148 ;  /* 0x000000ffff2d7224 */ /* 0x000fc400078e0094 */
[----:B------:R-:W-:Y:S02]  /*7ca0*/  IMAD.MOV.U32 R47, RZ, RZ, R182 ;  /* 0x000000ffff2f7224 */ /* 0x000fe400078e00b6 */
[--C-:B-1----:R-:W-:Y:S02]  /*7cb0*/  FFMA.FTZ R0, R127, c[0x0][0x2d0], -R2.reuse ;  /* 0x0000b4007f007a23 */ /* 0x102fe40000010802 */
[----:B------:R-:W-:Y:S02]  /*7cc0*/  IMAD.MOV.U32 R127, RZ, RZ, R155 ;  /* 0x000000ffff7f7224 */ /* 0x000fe400078e009b */
[----:B------:R1:W-:Y:S01]  /*7cd0*/  MUFU.EX2 R208, R0 ;  /* 0x0000000000d07308 */ /* 0x0003e20000000800 */
[----:B--2---:R-:W-:Y:S01]  /*7ce0*/  HMMA.16816.F32.BF16 R136, R8, R156, R40 ;  /* 0x0000009c0888723c */ /* 0x004fe20000041828 */
[----:B-1----:R-:W-:Y:S01]  /*7cf0*/  FFMA.FTZ R0, R128, c[0x0][0x2d0], -R2 ;  /* 0x0000b40080007a23 */ /* 0x002fe20000010802 */
[----:B------:R-:W-:-:S06]  /*7d00*/  MOV R128, R150 ;  /* 0x0000009600807202 */ /* 0x000fcc0000000f00 */
[----:B------:R-:W-:Y:S01]  /*7d10*/  HMMA.16816.F32.BF16 R148, R8, R158, R24 ;  /* 0x0000009e0894723c */ /* 0x000fe20000041818 */
[----:B------:R1:W-:Y:S02]  /*7d20*/  MUFU.EX2 R130, R0 ;  /* 0x0000000000827308 */ /* 0x0003e40000000800 */
[----:B-1----:R-:W-:-:S05]  /*7d30*/  FFMA.FTZ R0, R132, c[0x0][0x2d0], -R2 ;  /* 0x0000b40084007a23 */ /* 0x002fca0000010802 */
[----:B------:R-:W-:Y:S01]  /*7d40*/  HMMA.16816.F32.BF16 R132, R8, R142, R20 ;  /* 0x0000008e0884723c */ /* 0x000fe20000041814 */
[----:B------:R1:W2:Y:S02]  /*7d50*/  MUFU.EX2 R52, R0 ;  /* 0x0000000000347308 */ /* 0x0002a40000000800 */
[----:B-1----:R-:W-:Y:S02]  /*7d60*/  FMUL.FTZ R0, R3, c[0x0][0x2d0] ;  /* 0x0000b40003007a20 */ /* 0x002fe40000410000 */
[----:B--2---:R-:W-:-:S03]  /*7d70*/  IMAD.MOV.U32 R19, RZ, RZ, R52 ;  /* 0x000000ffff137224 */ /* 0x004fc600078e0034 */
[----:B------:R-:W-:Y:S01]  /*7d80*/  HMMA.16816.F32.BF16 R52, R8, R170, R12 ;  /* 0x000000aa0834723c */ /* 0x000fe2000004180c */
[----:B------:R-:W-:-:S05]  /*7d90*/  FSEL R0, R0, RZ, P0 ;  /* 0x000000ff00007208 */ /* 0x000fca0000000000 */
[----:B------:R-:W-:Y:S01]  /*7da0*/  FFMA.FTZ R4, R116, c[0x0][0x2d0], -R0 ;  /* 0x0000b40074047a23 */ /* 0x000fe20000010800 */
[----:B------:R-:W-:Y:S02]  /*7db0*/  MOV R116, R154 ;  /* 0x0000009a00747202 */ /* 0x000fe40000000f00 */
[----:B------:R-:W-:Y:S01]  /*7dc0*/  HMMA.16816.F32.BF16 R152, R8, R168, R28 ;  /* 0x000000a80898723c */ /* 0x000fe2000004181c */
[----:B------:R1:W-:Y:S06]  /*7dd0*/  MUFU.EX2 R186, R4 ;  /* 0x0000000400ba7308 */ /* 0x0003ec0000000800 */
[----:B------:R-:W-:-:S02]  /*7de0*/  F2FP.BF16.PACK_AB R8, R216, R215 ;  /* 0x000000d7d808723e */ /* 0x000fc400000010ff */
[----:B------:R-:W-:Y:S01]  /*7df0*/  F2FP.BF16.PACK_AB R10, R130, R208 ;  /* 0x000000d0820a723e */ /* 0x000fe200000010ff */
[----:B-1----:R-:W-:Y:S02]  /*7e00*/  FFMA.FTZ R4, R115, c[0x0][0x2d0], -R0 ;  /* 0x0000b40073047a23 */ /* 0x002fe40000010800 */
[----:B------:R-:W-:Y:S02]  /*7e10*/  IMAD.MOV.U32 R115, RZ, RZ, R46 ;  /* 0x000000ffff737224 */ /* 0x000fe400078e002e */
[----:B------:R1:W2:Y:S02]  /*7e20*/  MUFU.EX2 R184, R4 ;  /* 0x0000000400b87308 */ /* 0x0002a40000000800 */
[----:B-1----:R-:W-:Y:S01]  /*7e30*/  FFMA.FTZ R4, R114, c[0x0][0x2d0], -R0 ;  /* 0x0000b40072047a23 */ /* 0x002fe20000010800 */
[----:B--2---:R-:W-:Y:S02]  /*7e40*/  F2FP.BF16.PACK_AB R9, R184, R186 ;  /* 0x000000bab809723e */ /* 0x004fe400000010ff */
        /* <DEDUP_REMOVED lines=8> */
[----:B------:R1:W-:Y:S02]  /*7ed0*/  MUFU.EX2 R117, R4 ;  /* 0x0000000400757308 */ /* 0x0003e40000000800 */
[C---:B------:R-:W-:Y:S08]  /*7ee0*/  HMMA.16816.F32.BF16 R32, R8.reuse, R76, RZ ;  /* 0x0000004c0820723c */ /* 0x040ff000000418ff */
[----:B------:R-:W-:Y:S01]  /*7ef0*/  HMMA.16816.F32.BF16 R28, R8, R78, RZ ;  /* 0x0000004e081c723c */ /* 0x000fe200000418ff */
[----:B-1----:R-:W-:-:S02]  /*7f00*/  FFMA.FTZ R4, R145, c[0x0][0x2d0], -R2 ;  /* 0x0000b40091047a23 */ /* 0x002fc40000010802 */
[----:B------:R-:W-:Y:S02]  /*7f10*/  IMAD.MOV.U32 R145, RZ, RZ, R37 ;  /* 0x000000ffff917224 */ /* 0x000fe400078e0025 */
[----:B------:R1:W2:Y:S03]  /*7f20*/  MUFU.EX2 R252, R4 ;  /* 0x0000000400fc7308 */ /* 0x0002a60000000800 */
[C---:B------:R-:W-:Y:S07]  /*7f30*/  HMMA.16816.F32.BF16 R20, R8.reuse, R84, RZ ;  /* 0x000000540814723c */ /* 0x040fee00000418ff */
[----:B------:R-:W-:Y:S01]  /*7f40*/  IMAD.MOV.U32 R85, RZ, RZ, R19 ;  /* 0x000000ffff557224 */ /* 0x000fe200078e0013 */
[----:B------:R-:W-:Y:S01]  /*7f50*/  HMMA.16816.F32.BF16 R24, R8, R88, RZ ;  /* 0x000000580818723c */ /* 0x000fe200000418ff */
[----:B------:R-:W-:Y:S01]  /*7f60*/  MOV R84, R39 ;  /* 0x0000002700547202 */ /* 0x000fe20000000f00 */
[----:B-1----:R-:W-:-:S05]  /*7f70*/  FFMA.FTZ R4, R118, c[0x0][0x2d0], -R0 ;  /* 0x0000b40076047a23 */ /* 0x002fca0000010800 */
[----:B------:R-:W-:Y:S01]  /*7f80*/  MOV R89, R18 ;  /* 0x0000001200597202 */ /* 0x000fe20000000f00 */
[----:B------:R-:W-:Y:S01]  /*7f90*/  IMAD.MOV.U32 R88, RZ, RZ, R38 ;  /* 0x000000ffff587224 */ /* 0x000fe200078e0026 */
[----:B------:R-:W-:Y:S01]  /*7fa0*/  HMMA.16816.F32.BF16 R16, R8, R92, RZ ;  /* 0x0000005c0810723c */ /* 0x000fe200000418ff */
[----:B------:R1:W-:Y:S01]  /*7fb0*/  MUFU.EX2 R182, R4 ;  /* 0x0000000400b67308 */ /* 0x0003e20000000800 */
[----:B------:R-:W-:-:S05]  /*7fc0*/  IMAD.MOV.U32 R118, RZ, RZ, R50 ;  /* 0x000000ffff767224 */ /* 0x000fca00078e0032 */
[----:B------:R-:W-:Y:S01]  /*7fd0*/  IMAD.MOV.U32 R92, RZ, RZ, R73 ;  /* 0x000000ffff5c7224 */ /* 0x000fe200078e0049 */
[----:B------:R-:W-:Y:S01]  /*7fe0*/  HMMA.16816.F32.BF16 R12, R8, R90, RZ ;  /* 0x0000005a080c723c */ /* 0x000fe200000418ff */
[----:B------:R-:W-:-:S06]  /*7ff0*/  IMAD.MOV.U32 R93, RZ, RZ, R74 ;  /* 0x000000ffff5d7224 */ /* 0x000fcc00078e004a */
[----:B------:R-:W-:Y:S01]  /*8000*/  IMAD.MOV.U32 R90, RZ, RZ, R45 ;  /* 0x000000ffff5a7224 */ /* 0x000fe200078e002d */
[C---:B------:R-:W-:Y:S01]  /*8010*/  HMMA.16816.F32.BF16 R40, R8.reuse, R94, RZ ;  /* 0x0000005e0828723c */ /* 0x040fe200000418ff */
[----:B-1----:R-:W-:Y:S02]  /*8020*/  FFMA.FTZ R4, R120, c[0x0][0x2d0], -R0 ;  /* 0x0000b40078047a23 */ /* 0x002fe40000010800 */
[----:B------:R-:W-:Y:S02]  /*8030*/  IMAD.MOV.U32 R120, RZ, RZ, R36 ;  /* 0x000000ffff787224 */ /* 0x000fe400078e0024 */
[----:B------:R1:W3:Y:S01]  /*8040*/  MUFU.EX2 R77, R4 ;  /* 0x00000004004d7308 */ /* 0x0002e20000000800 */
[----:B------:R-:W-:Y:S01]  /*8050*/  IMAD.MOV.U32 R91, RZ, RZ, R93 ;  /* 0x000000ffff5b7224 */ /* 0x000fe200078e005d */
[----:B------:R-:W-:Y:S01]  /*8060*/  MOV R93, R114 ;  /* 0x00000072005d7202 */ /* 0x000fe20000000f00 */
[----:B------:R-:W-:Y:S07]  /*8070*/  HMMA.16816.F32.BF16 R36, R8, R86, RZ ;  /* 0x000000560824723c */ /* 0x000fee00000418ff */
[----:B------:R-:W-:-:S02]  /*8080*/  F2FP.BF16.PACK_AB R8, R89, R85 ;  /* 0x000000555908723e */ /* 0x000fc400000010ff */
[----:B--2---:R-:W-:Y:S01]  /*8090*/  F2FP.BF16.PACK_AB R10, R252, R117 ;  /* 0x00000075fc0a723e */ /* 0x004fe200000010ff */
[--C-:B-1----:R-:W-:Y:S01]  /*80a0*/  FFMA.FTZ R4, R123, c[0x0][0x2d0], -R0.reuse ;  /* 0x0000b4007b047a23 */ /* 0x102fe20000010800 */
[----:B---3--:R-:W-:Y:S02]  /*80b0*/  F2FP.BF16.PACK_AB R9, R77, R182 ;  /* 0x000000b64d09723e */ /* 0x008fe400000010ff */
[----:B------:R-:W-:Y:S01]  /*80c0*/  MOV R123, R51 ;  /* 0x00000033007b7202 */ /* 0x000fe20000000f00 */
[----:B------:R1:W-:Y:S02]  /*80d0*/  MUFU.EX2 R79, R4 ;  /* 0x00000004004f7308 */ /* 0x0003e40000000800 */
[----:B-1----:R-:W-:Y:S02]  /*80e0*/  FFMA.FTZ R4, R126, c[0x0][0x2d0], -R0 ;  /* 0x0000b4007e047a23 */ /* 0x002fe40000010800 */
[----:B------:R-:W-:-:S04]  /*80f0*/  IMAD.MOV.U32 R126, RZ, RZ, R75 ;  /* 0x000000ffff7e7224 */ /* 0x000fc800078e004b */
[----:B------:R1:W2:Y:S02]  /*8100*/  MUFU.EX2 R78, R4 ;  /* 0x00000004004e7308 */ /* 0x0002a40000000800 */
[----:B-1----:R-:W-:Y:S01]  /*8110*/  FFMA.FTZ R4, R232, c[0x0][0x2d0], -R7 ;  /* 0x0000b400e8047a23 */ /* 0x002fe20000010807 */
[----:B--2---:R-:W-:-:S05]  /*8120*/  F2FP.BF16.PACK_AB R11, R78, R79 ;  /* 0x0000004f4e0b723e */ /* 0x004fca00000010ff */
[----:B------:R1:W-:Y:S02]  /*8130*/  MUFU.EX2 R232, R4 ;  /* 0x0000000400e87308 */ /* 0x0003e40000000800 */
[C---:B------:R-:W-:Y:S08]  /*8140*/  HMMA.16816.F32.BF16 R48, R8.reuse, R100, R32 ;  /* 0x000000640830723c */ /* 0x040ff00000041820 */
[----:B------:R-:W-:Y:S01]  /*8150*/  HMMA.16816.F32.BF16 R28, R8, R102, R28 ;  /* 0x00000066081c723c */ /* 0x000fe2000004181c */
[----:B-1----:R-:W-:-:S02]  /*8160*/  FFMA.FTZ R4, R190, c[0x0][0x2d0], -R2 ;  /* 0x0000b400be047a23 */ /* 0x002fc40000010802 */
[----:B------:R-:W-:Y:S02]  /*8170*/  IMAD.MOV.U32 R190, RZ, RZ, R129 ;  /* 0x000000ffffbe7224 */ /* 0x000fe400078e0081 */
[----:B------:R1:W-:Y:S03]  /*8180*/  MUFU.EX2 R100, R4 ;  /* 0x0000000400647308 */ /* 0x0003e60000000800 */
[C---:B------:R-:W-:Y:S08]  /*8190*/  HMMA.16816.F32.BF16 R44, R8.reuse, R96, R24 ;  /* 0x00000060082c723c */ /* 0x040ff00000041818 */
[----:B------:R-:W-:Y:S01]  /*81a0*/  HMMA.16816.F32.BF16 R24, R8, R104, R16 ;  /* 0x000000680818723c */ /* 0x000fe20000041810 */
[----:B-1----:R-:W-:-:S07]  /*81b0*/  FFMA.FTZ R4, R189, c[0x0][0x2d0], -R2 ;  /* 0x0000b400bd047a23 */ /* 0x002fce0000010802 */
[C---:B------:R-:W-:Y:S01]  /*81c0*/  HMMA.16816.F32.BF16 R16, R8.reuse, R110, R36 ;  /* 0x0000006e0810723c */ /* 0x040fe20000041824 */
[----:B------:R-:W1:Y:S01]  /*81d0*/  LDSM.16.MT88.4 R36, [R209+0x2100] ;  /* 0x00210000d124783b */ /* 0x000e620000004200 */
[----:B------:R2:W3:Y:S06]  /*81e0*/  MUFU.EX2 R101, R4 ;  /* 0x0000000400657308 */ /* 0x0004ec0000000800 */
[C---:B------:R-:W-:Y:S08]  /*81f0*/  HMMA.16816.F32.BF16 R32, R8.reuse, R108, R20 ;  /* 0x0000006c0820723c */ /* 0x040ff00000041814 */
[----:B------:R-:W-:Y:S01]  /*8200*/  HMMA.16816.F32.BF16 R20, R8, R98, R12 ;  /* 0x000000620814723c */ /* 0x000fe2000004180c */
[----:B--2---:R-:W-:-:S04]  /*8210*/  FFMA.FTZ R4, R188, c[0x0][0x2d0], -R2 ;  /* 0x0000b400bc047a23 */ /* 0x004fc80000010802 */
[----:B------:R2:W-:Y:S03]  /*8220*/  MUFU.EX2 R103, R4 ;  /* 0x0000000400677308 */ /* 0x0005e60000000800 */
[----:B------:R-:W-:Y:S07]  /*8230*/  HMMA.16816.F32.BF16 R12, R8, R106, R40 ;  /* 0x0000006a080c723c */ /* 0x000fee0000041828 */
[----:B---3--:R-:W-:Y:S01]  /*8240*/  F2FP.BF16.PACK_AB R8, R101, R100 ;  /* 0x000000646508723e */ /* 0x008fe200000010ff */
[----:B--2---:R-:W-:-:S04]  /*8250*/  FFMA.FTZ R4, R187, c[0x0][0x2d0], -R2 ;  /* 0x0000b400bb047a23 */ /* 0x004fc80000010802 */
[----:B------:R2:W3:Y:S02]  /*8260*/  MUFU.EX2 R188, R4 ;  /* 0x0000000400bc7308 */ /* 0x0004e40000000800 */
[----:B--2---:R-:W-:Y:S01]  /*8270*/  FFMA.FTZ R4, R146, c[0x0][0x2d0], -R0 ;  /* 0x0000b40092047a23 */ /* 0x004fe20000010800 */
[----:B---3--:R-:W-:-:S05]  /*8280*/  F2FP.BF16.PACK_AB R10, R188, R103 ;  /* 0x00000067bc0a723e */ /* 0x008fca00000010ff */
[----:B------:R2:W-:Y:S02]  /*8290*/  MUFU.EX2 R73, R4 ;  /* 0x0000000400497308 */ /* 0x0005e40000000800 */
[----:B--2---:R-:W-:Y:S02]  /*82a0*/  FFMA.FTZ R4, R147, c[0x0][0x2d0], -R0 ;  /* 0x0000b40093047a23 */ /* 0x004fe40000010800 */
[----:B------:R-:W-:-:S04]  /*82b0*/  IMAD.MOV.U32 R147, RZ, RZ, R130 ;  /* 0x000000ffff937224 */ /* 0x000fc800078e0082 */
        /* <DEDUP_REMOVED lines=8> */
[----:B------:R2:W3:Y:S02]  /*8340*/  MUFU.EX2 R189, R4 ;  /* 0x0000000400bd7308 */ /* 0x0004e40000000800 */
[C---:B------:R-:W-:Y:S08]  /*8350*/  HMMA.16816.F32.BF16 R108, R8.reuse, R60, R48 ;  /* 0x0000003c086c723c */ /* 0x040ff00000041830 */
[----:B------:R-:W-:Y:S01]  /*8360*/  HMMA.16816.F32.BF16 R32, R8, R64, R32 ;  /* 0x000000400820723c */ /* 0x000fe20000041820 */
[----:B--2---:R-:W-:-:S02]  /*8370*/  FFMA.FTZ R4, R237, c[0x0][0x2d0], -R7 ;  /* 0x0000b400ed047a23 */ /* 0x004fc40000010807 */
[----:B------:R-:W-:Y:S02]  /*8380*/  IMAD.MOV.U32 R237, RZ, RZ, R84 ;  /* 0x000000ffffed7224 */ /* 0x000fe400078e0054 */
[----:B------:R2:W-:Y:S01]  /*8390*/  MUFU.EX2 R181, R4 ;  /* 0x0000000400b57308 */ /* 0x0005e20000000800 */
[----:B------:R-:W-:Y:S02]  /*83a0*/  IMAD.MOV.U32 R84, RZ, RZ, R144 ;  /* 0x000000ffff547224 */ /* 0x000fe400078e0090 */
[----:B------:R-:W-:Y:S01]  /*83b0*/  HMMA.16816.F32.BF16 R44, R8, R80, R44 ;  /* 0x00000050082c723c */ /* 0x000fe2000004182c */
[----:B------:R-:W-:Y:S02]  /*83c0*/  IMAD.MOV.U32 R144, RZ, RZ, R115 ;  /* 0x000000ffff907224 */ /* 0x000fe400078e0073 */
[----:B------:R-:W-:Y:S01]  /*83d0*/  IMAD.MOV.U32 R51, RZ, RZ, R84 ;  /* 0x000000ffff337224 */ /* 0x000fe200078e0054 */
[----:B------:R-:W-:-:S04]  /*83e0*/  MOV R84, R122 ;  /* 0x0000007a00547202 */ /* 0x000fc80000000f00 */
[----:B------:R-:W-:Y:S01]  /*83f0*/  HMMA.16816.F32.BF16 R40, R8, R82, R20 ;  /* 0x000000520828723c */ /* 0x000fe20000041814 */
[----:B------:R-:W-:Y:S01]  /*8400*/  LDSM.16.MT88.4 R20, [R211+0x2100] ;  /* 0x00210000d314783b */ /* 0x000fe20000004200 */
[----:B--2---:R-:W-:Y:S01]  /*8410*/  FFMA.FTZ R4, R239, c[0x0][0x2d0], -R7 ;  /* 0x0000b400ef047a23 */ /* 0x004fe20000010807 */
[----:B------:R-:W-:-:S05]  /*8420*/  MOV R239, R92 ;  /* 0x0000005c00ef7202 */ /* 0x000fca0000000f00 */
[----:B------:R-:W-:Y:S01]  /*8430*/  HMMA.16816.F32.BF16 R64, R8, R66, R16 ;  /* 0x000000420840723c */ /* 0x000fe20000041810 */
[----:B------:R-:W-:Y:S01]  /*8440*/  MOV R92, R88 ;  /* 0x00000058005c7202 */ /* 0x000fe20000000f00 */
[----:B------:R2:W4:Y:S01]  /*8450*/  MUFU.EX2 R187, R4 ;  /* 0x0000000400bb7308 */ /* 0x0005220000000800 */
[----:B------:R-:W-:Y:S01]  /*8460*/  IMAD.MOV.U32 R88, RZ, RZ, R118 ;  /* 0x000000ffff587224 */ /* 0x000fe200078e0076 */
[----:B------:R-:W-:Y:S01]  /*8470*/  LDSM.16.MT88.4 R16, [R209+0x2900] ;  /* 0x00290000d110783b */ /* 0x000fe20000004200 */
[----:B------:R-:W-:Y:S02]  /*8480*/  IMAD.MOV.U32 R118, RZ, RZ, R116 ;  /* 0x000000ffff767224 */ /* 0x000fe400078e0074 */
[----:B------:R-:W-:Y:S01]  /*8490*/  IMAD.MOV.U32 R116, RZ, RZ, R128 ;  /* 0x000000ffff747224 */ /* 0x000fe200078e0080 */
[----:B------:R-:W-:Y:S01]  /*84a0*/  MOV R128, R131 ;  /* 0x0000008300807202 */ /* 0x000fe20000000f00 */
[----:B------:R-:W-:Y:S02]  /*84b0*/  IMAD.MOV.U32 R131, RZ, RZ, R112 ;  /* 0x000000ffff837224 */ /* 0x000fe400078e0070 */
[----:B------:R-:W-:Y:S01]  /*84c0*/  IMAD.MOV.U32 R87, RZ, RZ, R116 ;  /* 0x000000ffff577224 */ /* 0x000fe200078e0074 */
[----:B------:R-:W-:Y:S01]  /*84d0*/  MOV R86, R128 ;  /* 0x0000008000567202 */ /* 0x000fe20000000f00 */
[----:B------:R-:W-:-:S02]  /*84e0*/  IMAD.MOV.U32 R146, RZ, RZ, R131 ;  /* 0x000000ffff927224 */ /* 0x000fc400078e0083 */
[----:B------:R-:W1:Y:S01]  /*84f0*/  LDSM.16.MT88.4 R128, [R212+0x2100] ;  /* 0x00210000d480783b */ /* 0x000e620000004200 */
[----:B------:R-:W-:Y:S02]  /*8500*/  IMAD.MOV.U32 R238, RZ, RZ, R88 ;  /* 0x000000ffffee7224 */ /* 0x000fe400078e0058 */
[----:B--2---:R-:W-:Y:S02]  /*8510*/  FFMA.FTZ R4, R240, c[0x0][0x2d0], -R7 ;  /* 0x0000b400f0047a23 */ /* 0x004fe40000010807 */
[----:B------:R-:W-:Y:S02]  /*8520*/  IMAD.MOV.U32 R240, RZ, RZ, R126 ;  /* 0x000000fffff07224 */ /* 0x000fe400078e007e */
[----:B------:R2:W-:Y:S01]  /*8530*/  MUFU.EX2 R180, R4 ;  /* 0x0000000400b47308 */ /* 0x0005e20000000800 */
[----:B------:R-:W-:Y:S02]  /*8540*/  IMAD.MOV.U32 R126, RZ, RZ, R113 ;  /* 0x000000ffff7e7224 */ /* 0x000fe400078e0071 */
[----:B------:R-:W-:Y:S01]  /*8550*/  HMMA.16816.F32.BF16 R112, R8, R62, R28 ;  /* 0x0000003e0870723c */ /* 0x000fe2000004181c */
[----:B------:R-:W1:Y:S01]  /*8560*/  LDSM.16.MT88.4 R28, [R210+0x2100] ;  /* 0x00210000d21c783b */ /* 0x000e620000004200 */
[----:B------:R-:W-:-:S02]  /*8570*/  IMAD.MOV.U32 R50, RZ, RZ, R126 ;  /* 0x000000ffff327224 */ /* 0x000fc400078e007e */
[----:B------:R-:W-:Y:S02]  /*8580*/  IMAD.MOV.U32 R126, RZ, RZ, R145 ;  /* 0x000000ffff7e7224 */ /* 0x000fe400078e0091 */
[----:B------:R-:W-:Y:S02]  /*8590*/  IMAD.MOV.U32 R145, RZ, RZ, R121 ;  /* 0x000000ffff917224 */ /* 0x000fe400078e0079 */
[----:B------:R-:W-:Y:S01]  /*85a0*/  HMMA.16816.F32.BF16 R60, R8, R56, R24 ;  /* 0x00000038083c723c */ /* 0x000fe20000041818 */
[----:B------:R-:W1:Y:S01]  /*85b0*/  LDSM.16.MT88.4 R24, [R212+0x2900] ;  /* 0x00290000d418783b */ /* 0x000e620000004200 */
[----:B--2---:R-:W-:Y:S02]  /*85c0*/  FFMA.FTZ R4, R241, c[0x0][0x2d0], -R7 ;  /* 0x0000b400f1047a23 */ /* 0x004fe40000010807 */
[----:B------:R-:W-:-:S04]  /*85d0*/  IMAD.MOV.U32 R241, RZ, RZ, R90 ;  /* 0x000000fffff17224 */ /* 0x000fc800078e005a */
[----:B------:R-:W-:Y:S01]  /*85e0*/  HMMA.16816.F32.BF16 R56, R8, R58, R12 ;  /* 0x0000003a0838723c */ /* 0x000fe2000004180c */
[----:B------:R2:W-:Y:S01]  /*85f0*/  MUFU.EX2 R102, R4 ;  /* 0x0000000400667308 */ /* 0x0005e20000000800 */
[----:B------:R-:W-:-:S05]  /*8600*/  IMAD.MOV.U32 R90, RZ, RZ, R118 ;  /* 0x000000ffff5a7224 */ /* 0x000fca00078e0076 */
[----:B---3--:R-:W-:Y:S02]  /*8610*/  F2FP.BF16.PACK_AB R8, R189, R232 ;  /* 0x000000e8bd08723e */ /* 0x008fe400000010ff */
[----:B----4-:R-:W-:Y:S01]  /*8620*/  F2FP.BF16.PACK_AB R10, R187, R181 ;  /* 0x000000b5bb0a723e */ /* 0x010fe200000010ff */
[----:B--2---:R-:W-:Y:S02]  /*8630*/  FFMA.FTZ R4, R204, c[0x0][0x2d0], -R6 ;  /* 0x0000b400cc047a23 */ /* 0x004fe40000010806 */
[----:B------:R-:W-:Y:S02]  /*8640*/  IMAD.MOV.U32 R204, RZ, RZ, R91 ;  /* 0x000000ffffcc7224 */ /* 0x000fe400078e005b */
[----:B------:R2:W-:Y:S01]  /*8650*/  MUFU.EX2 R99, R4 ;  /* 0x0000000400637308 */ /* 0x0005e20000000800 */
[----:B------:R-:W-:-:S05]  /*8660*/  IMAD.MOV.U32 R91, RZ, RZ, R93 ;  /* 0x000000ffff5b7224 */ /* 0x000fca00078e005d */
[----:B------:R-:W-:Y:S01]  /*8670*/  MOV R49, R91 ;  /* 0x0000005b00317202 */ /* 0x000fe20000000f00 */
[----:B--2---:R-:W-:Y:S01]  /*8680*/  FFMA.FTZ R4, R228, c[0x0][0x2d0], -R6 ;  /* 0x0000b400e4047a23 */ /* 0x004fe20000010806 */
[----:B------:R-:W-:-:S03]  /*8690*/  MOV R228, R92 ;  /* 0x0000005c00e47202 */ /* 0x000fc60000000f00 */
[----:B------:R2:W3:Y:S02]  /*86a0*/  MUFU.EX2 R98, R4 ;  /* 0x0000000400627308 */ /* 0x0004e40000000800 */
[----:B--2---:R-:W-:Y:S01]  /*86b0*/  FFMA.FTZ R4, R207, c[0x0][0x2d0], -R6 ;  /* 0x0000b400cf047a23 */ /* 0x004fe20000010806 */
[----:B---3--:R-:W-:Y:S02]  /*86c0*/  F2FP.BF16.PACK_AB R9, R98, R99 ;  /* 0x000000636209723e */ /* 0x008fe400000010ff */
[----:B------:R-:W-:-:S03]  /*86d0*/  MOV R207, R190 ;  /* 0x000000be00cf7202 */ /* 0x000fc60000000f00 */
[----:B------:R2:W-:Y:S01]  /*86e0*/  MUFU.EX2 R97, R4 ;  /* 0x0000000400617308 */ /* 0x0005e20000000800 */
[----:B------:R-:W-:Y:S02]  /*86f0*/  IMAD.MOV.U32 R190, RZ, RZ, R120 ;  /* 0x000000ffffbe7224 */ /* 0x000fe400078e0078 */
[----:B--2---:R-:W-:Y:S02]  /*8700*/  FFMA.FTZ R4, R230, c[0x0][0x2d0], -R6 ;  /* 0x0000b400e6047a23 */ /* 0x004fe40000010806 */
[----:B------:R-:W-:-:S03]  /*8710*/  IMAD.MOV.U32 R230, RZ, RZ, R146 ;  /* 0x000000ffffe67224 */ /* 0x000fc600078e0092 */
[----:B------:R2:W3:Y:S01]  /*8720*/  MUFU.EX2 R95, R4 ;  /* 0x00000004005f7308 */ /* 0x0004e20000000800 */
[----:B------:R-:W-:Y:S02]  /*8730*/  IMAD.MOV.U32 R146, RZ, RZ, R123 ;  /* 0x000000ffff927224 */ /* 0x000fe400078e007b */
[--C-:B--2---:R-:W-:Y:S01]  /*8740*/  FFMA.FTZ R4, R248, c[0x0][0x2d0], -R7.reuse ;  /* 0x0000b400f8047a23 */ /* 0x104fe20000010807 */
[----:B---3--:R-:W-:Y:S01]  /*8750*/  F2FP.BF16.PACK_AB R11, R95, R97 ;  /* 0x000000615f0b723e */ /* 0x008fe200000010ff */
[----:B------:R-:W-:Y:S01]  /*8760*/  FFMA.FTZ R7, R251, c[0x0][0x2d0], -R7 ;  /* 0x0000b400fb077a23 */ /* 0x000fe20000010807 */
[----:B------:R-:W-:Y:S02]  /*8770*/  MOV R251, R50 ;  /* 0x0000003200fb7202 */ /* 0x000fe40000000f00 */
[----:B------:R2:W-:Y:S01]  /*8780*/  MUFU.EX2 R96, R4 ;  /* 0x0000000400607308 */ /* 0x0005e20000000800 */
[----:B------:R-:W-:Y:S02]  /*8790*/  IMAD.MOV.U32 R248, RZ, RZ, R51 ;  /* 0x000000fffff87224 */ /* 0x000fe400078e0033 */
[C---:B-1----:R-:W-:Y:S05]  /*87a0*/  HMMA.16816.F32.BF16 R104, R8.reuse, R36, R176 ;  /* 0x000000240868723c */ /* 0x042fea00000418b0 */
[----:B------:R-:W1:Y:S02]  /*87b0*/  MUFU.EX2 R94, R7 ;  /* 0x00000007005e7308 */ /* 0x000e640000000800 */
[----:B------:R-:W-:Y:S01]  /*87c0*/  MOV R176, R119 ;  /* 0x0000007700b07202 */ /* 0x000fe20000000f00 */
[----:B------:R-:W-:Y:S01]  /*87d0*/  IMAD.MOV.U32 R179, RZ, RZ, R190 ;  /* 0x000000ffffb37224 */ /* 0x000fe200078e00be */
[----:B------:R-:W-:Y:S01]  /*87e0*/  HMMA.16816.F32.BF16 R120, R8, R128, R164 ;  /* 0x000000800878723c */ /* 0x000fe200000418a4 */
[----:B------:R-:W-:-:S02]  /*87f0*/  IMAD.MOV.U32 R190, RZ, RZ, R144 ;  /* 0x000000ffffbe7224 */ /* 0x000fc400078e0090 */
[----:B--2---:R-:W-:Y:S02]  /*8800*/  FFMA.FTZ R4, R231, c[0x0][0x2d0], -R6 ;  /* 0x0000b400e7047a23 */ /* 0x004fe40000010806 */
[----:B------:R-:W-:Y:S02]  /*8810*/  IMAD.MOV.U32 R231, RZ, RZ, R238 ;  /* 0x000000ffffe77224 */ /* 0x000fe400078e00ee */
[----:B------:R2:W-:Y:S01]  /*8820*/  MUFU.EX2 R93, R4 ;  /* 0x00000004005d7308 */ /* 0x0005e20000000800 */
[----:B------:R-:W-:Y:S01]  /*8830*/  IMAD.MOV.U32 R238, RZ, RZ, R145 ;  /* 0x000000ffffee7224 */ /* 0x000fe200078e0091 */
[----:B------:R-:W-:Y:S01]  /*8840*/  HMMA.16816.F32.BF16 R132, R8, R130, R132 ;  /* 0x000000820884723c */ /* 0x000fe20000041884 */
[----:B------:R-:W-:Y:S01]  /*8850*/  F2FP.BF16.PACK_AB R164, R102, R180 ;  /* 0x000000b466a4723e */ /* 0x000fe200000010ff */
[----:B------:R-:W-:Y:S01]  /*8860*/  IMAD.MOV.U32 R178, RZ, RZ, R84 ;  /* 0x000000ffffb27224 */ /* 0x000fe200078e0054 */
[----:B-1----:R-:W-:Y:S01]  /*8870*/  F2FP.BF16.PACK_AB R166, R94, R96 ;  /* 0x000000605ea6723e */ /* 0x002fe200000010ff */
[----:B------:R-:W-:-:S04]  /*8880*/  IMAD.MOV.U32 R177, RZ, RZ, R127 ;  /* 0x000000ffffb17224 */ /* 0x000fc800078e007f */
[----:B------:R-:W-:Y:S01]  /*8890*/  HMMA.16816.F32.BF16 R136, R8, R28, R136 ;  /* 0x0000001c0888723c */ /* 0x000fe20000041888 */
[----:B--2---:R-:W-:Y:S02]  /*88a0*/  FFMA.FTZ R4, R233, c[0x0][0x2d0], -R6 ;  /* 0x0000b400e9047a23 */ /* 0x004fe40000010806 */
[----:B------:R-:W-:-:S05]  /*88b0*/  IMAD.MOV.U32 R233, RZ, RZ, R117 ;  /* 0x000000ffffe97224 */ /* 0x000fca00078e0075 */
[C---:B------:R-:W-:Y:S01]  /*88c0*/  HMMA.16816.F32.BF16 R148, R8.reuse, R30, R148 ;  /* 0x0000001e0894723c */ /* 0x040fe20000041894 */
[----:B------:R1:W2:Y:S07]  /*88d0*/  MUFU.EX2 R92, R4 ;  /* 0x00000004005c7308 */ /* 0x0002ae0000000800 */
[C---:B------:R-:W-:Y:S07]  /*88e0*/  HMMA.16816.F32.BF16 R116, R8.reuse, R38, R172 ;  /* 0x000000260874723c */ /* 0x040fee00000418ac */
[----:B------:R-:W-:Y:S01]  /*88f0*/  IMAD.MOV.U32 R175, RZ, RZ, R147 ;  /* 0x000000ffffaf7224 */ /* 0x000fe200078e0093 */
[----:B------:R-:W-:Y:S01]  /*8900*/  MOV R147, R89 ;  /* 0x0000005900937202 */ /* 0x000fe20000000f00 */
[----:B-1----:R-:W-:Y:S01]  /*8910*/  FFMA.FTZ R4, R235, c[0x0][0x2d0], -R6 ;  /* 0x0000b400eb047a23 */ /* 0x002fe20000010806 */
[----:B------:R-:W-:Y:S01]  /*8920*/  MOV R235, R146 ;  /* 0x0000009200eb7202 */ /* 0x000fe20000000f00 */
[----:B------:R-:W-:Y:S01]  /*8930*/  IMAD.MOV.U32 R174, RZ, RZ, R86 ;  /* 0x000000ffffae7224 */ /* 0x000fe200078e0056 */
[----:B------:R-:W-:Y:S01]  /*8940*/  HMMA.16816.F32.BF16 R152, R8, R20, R152 ;  /* 0x000000140898723c */ /* 0x000fe20000041898 */
[----:B------:R1:W-:Y:S01]  /*8950*/  MUFU.EX2 R91, R4 ;  /* 0x00000004005b7308 */ /* 0x0003e20000000800 */
[----:B------:R-:W-:Y:S01]  /*8960*/  IMAD.MOV.U32 R173, RZ, RZ, R87 ;  /* 0x000000ffffad7224 */ /* 0x000fe200078e0057 */
[----:B--2---:R-:W-:Y:S01]  /*8970*/  F2FP.BF16.PACK_AB R165, R92, R93 ;  /* 0x0000005d5ca5723e */ /* 0x004fe200000010ff */
[----:B------:R-:W-:-:S02]  /*8980*/  IMAD.MOV.U32 R86, RZ, RZ, R90 ;  /* 0x000000ffff567224 */ /* 0x000fc400078e005a */
[----:B------:R-:W-:Y:S02]  /*8990*/  IMAD.MOV.U32 R172, RZ, RZ, R147 ;  /* 0x000000ffffac7224 */ /* 0x000fe400078e0093 */
[----:B------:R-:W2:Y:S01]  /*89a0*/  LDSM.16.MT88.4 R144, [R210+0x2900] ;  /* 0x00290000d290783b */ /* 0x000ea20000004200 */
[----:B------:R-:W-:Y:S01]  /*89b0*/  FFMA.FTZ R6, R236, c[0x0][0x2d0], -R6 ;  /* 0x0000b400ec067a23 */ /* 0x000fe20000010806 */
[----:B------:R-:W-:Y:S01]  /*89c0*/  HMMA.16816.F32.BF16 R8, R8, R22, R52 ;  /* 0x000000160808723c */ /* 0x000fe20000041834 */
[----:B------:R-:W-:Y:S02]  /*89d0*/  IMAD.MOV.U32 R236, RZ, RZ, R126 ;  /* 0x000000ffffec7224 */ /* 0x000fe400078e007e */
[----:B------:R-:W3:Y:S01]  /*89e0*/  MUFU.EX2 R90, R6 ;  /* 0x00000006005a7308 */ /* 0x000ee20000000800 */
[----:B-1----:R-:W-:Y:S01]  /*89f0*/  FFMA.FTZ R4, R203, c[0x0][0x2d0], -R2 ;  /* 0x0000b400cb047a23 */ /* 0x002fe20000010802 */
[----:B------:R-:W-:-:S06]  /*8a00*/  MOV R203, R85 ;  /* 0x0000005500cb7202 */ /* 0x000fcc0000000f00 */
[----:B------:R1:W-:Y:S01]  /*8a10*/  MUFU.EX2 R89, R4 ;  /* 0x0000000400597308 */ /* 0x0003e20000000800 */
[----:B---3--:R-:W-:-:S07]  /*8a20*/  F2FP.BF16.PACK_AB R167, R90, R91 ;  /* 0x0000005b5aa7723e */ /* 0x008fce00000010ff */
[----:B------:R-:W-:Y:S01]  /*8a30*/  HMMA.16816.F32.BF16 R104, R164, R16, R104 ;  /* 0x00000010a468723c */ /* 0x000fe20000041868 */
[----:B-1----:R-:W-:Y:S01]  /*8a40*/  FFMA.FTZ R4, R205, c[0x0][0x2d0], -R2 ;  /* 0x0000b400cd047a23 */ /* 0x002fe20000010802 */
[----:B------:R-:W-:-:S03]  /*8a50*/  MOV R205, R124 ;  /* 0x0000007c00cd7202 */ /* 0x000fc60000000f00 */
[----:B------:R1:W-:Y:S03]  /*8a60*/  MUFU.EX2 R88, R4 ;  /* 0x0000000400587308 */ /* 0x0003e60000000800 */
[C---:B------:R-:W-:Y:S08]  /*8a70*/  HMMA.16816.F32.BF16 R116, R164.reuse, R18, R116 ;  /* 0x00000012a474723c */ /* 0x040ff00000041874 */
[----:B------:R-:W-:Y:S01]  /*8a80*/  HMMA.16816.F32.BF16 R120, R164, R24, R120 ;  /* 0x00000018a478723c */ /* 0x000fe20000041878 */
[----:B-1----:R-:W-:-:S02]  /*8a90*/  FFMA.FTZ R4, R206, c[0x0][0x2d0], -R2 ;  /* 0x0000b400ce047a23 */ /* 0x002fc40000010802 */
[----:B------:R-:W-:-:S05]  /*8aa0*/  IMAD.MOV.U32 R206, RZ, RZ, R69 ;  /* 0x000000ffffce7224 */ /* 0x000fca00078e0045 */
[C---:B------:R-:W-:Y:S01]  /*8ab0*/  HMMA.16816.F32.BF16 R132, R164.reuse, R26, R132 ;  /* 0x0000001aa484723c */ /* 0x040fe20000041884 */
[----:B------:R1:W-:Y:S07]  /*8ac0*/  MUFU.EX2 R87, R4 ;  /* 0x0000000400577308 */ /* 0x0003ee0000000800 */
[C---:B--2---:R-:W-:Y:S08]  /*8ad0*/  HMMA.16816.F32.BF16 R136, R164.reuse, R144, R136 ;  /* 0x00000090a488723c */ /* 0x044ff00000041888 */
[----:B------:R-:W-:Y:S01]  /*8ae0*/  HMMA.16816.F32.BF16 R148, R164, R146, R148 ;  /* 0x00000092a494723c */ /* 0x000fe20000041894 */
[----:B-1----:R-:W-:-:S02]  /*8af0*/  FFMA.FTZ R4, R229, c[0x0][0x2d0], -R2 ;  /* 0x0000b400e5047a23 */ /* 0x002fc40000010802 */
[----:B------:R-:W-:Y:S02]  /*8b00*/  IMAD.MOV.U32 R229, RZ, RZ, R86 ;  /* 0x000000ffffe57224 */ /* 0x000fe400078e0056 */
[----:B------:R1:W2:Y:S02]  /*8b10*/  MUFU.EX2 R86, R4 ;  /* 0x0000000400567308 */ /* 0x0002a40000000800 */
[--C-:B-1----:R-:W-:Y:S01]  /*8b20*/  FFMA.FTZ R4, R198, c[0x0][0x2d0], -R0.reuse ;  /* 0x0000b400c6047a23 */ /* 0x102fe20000010800 */
[----:B--2---:R-:W-:Y:S01]  /*8b30*/  F2FP.BF16.PACK_AB R6, R86, R87 ;  /* 0x000000575606723e */ /* 0x004fe200000010ff */
[----:B------:R-:W-:Y:S02]  /*8b40*/  IMAD.MOV.U32 R198, RZ, RZ, R49 ;  /* 0x000000ffffc67224 */ /* 0x000fe400078e0031 */
[----:B------:R-:W1:Y:S02]  /*8b50*/  LDSM.16.MT88.4 R48, [R211+0x2900] ;  /* 0x00290000d330783b */ /* 0x000e640000004200 */
[----:B------:R2:W-:Y:S02]  /*8b60*/  MUFU.EX2 R54, R4 ;  /* 0x0000000400367308 */ /* 0x0005e40000000800 */
[----:B--2---:R-:W-:-:S02]  /*8b70*/  FFMA.FTZ R4, R202, c[0x0][0x2d0], -R0 ;  /* 0x0000b400ca047a23 */ /* 0x004fc40000010800 */
[----:B------:R-:W-:-:S04]  /*8b80*/  IMAD.MOV.U32 R202, RZ, RZ, R5 ;  /* 0x000000ffffca7224 */ /* 0x000fc800078e0005 */
[----:B------:R2:W3:Y:S02]  /*8b90*/  MUFU.EX2 R69, R4 ;  /* 0x0000000400457308 */ /* 0x0004e40000000800 */
[----:B--2---:R-:W-:Y:S01]  /*8ba0*/  FFMA.FTZ R4, R197, c[0x0][0x2d0], -R0 ;  /* 0x0000b400c5047a23 */ /* 0x004fe20000010800 */
[----:B---3--:R-:W-:Y:S01]  /*8bb0*/  F2FP.BF16.PACK_AB R5, R69, R54 ;  /* 0x000000364505723e */ /* 0x008fe200000010ff */
[----:B------:R-:W-:Y:S01]  /*8bc0*/  IMAD.MOV.U32 R197, RZ, RZ, R68 ;  /* 0x000000ffffc57224 */ /* 0x000fe200078e0044 */
[C---:B-1----:R-:W-:Y:S03]  /*8bd0*/  HMMA.16816.F32.BF16 R152, R164.reuse, R48, R152 ;  /* 0x00000030a498723c */ /* 0x042fe60000041898 */
[----:B------:R1:W-:Y:S05]  /*8be0*/  MUFU.EX2 R68, R4 ;  /* 0x0000000400447308 */ /* 0x0003ea0000000800 */
[----:B------:R-:W-:Y:S07]  /*8bf0*/  HMMA.16816.F32.BF16 R164, R164, R50, R8 ;  /* 0x00000032a4a4723c */ /* 0x000fee0000041808 */
[----:B------:R-:W-:-:S02]  /*8c00*/  FFMA.FTZ R8, R245, c[0x0][0x2d0], -R2 ;  /* 0x0000b400f5087a23 */ /* 0x000fc40000010802 */
[----:B-1----:R-:W-:Y:S01]  /*8c10*/  FFMA.FTZ R4, R196, c[0x0][0x2d0], -R0 ;  /* 0x0000b400c4047a23 */ /* 0x002fe20000010800 */
[----:B------:R-:W-:Y:S01]  /*8c20*/  MOV R196, R125 ;  /* 0x0000007d00c47202 */ /* 0x000fe20000000f00 */
[----:B------:R1:W-:Y:S08]  /*8c30*/  MUFU.EX2 R80, R8 ;  /* 0x0000000800507308 */ /* 0x0003f00000000800 */
[----:B------:R2:W3:Y:S01]  /*8c40*/  MUFU.EX2 R55, R4 ;  /* 0x0000000400377308 */ /* 0x0004e20000000800 */
[----:B-1----:R-:W-:-:S07]  /*8c50*/  FFMA.FTZ R8, R247, c[0x0][0x2d0], -R2 ;  /* 0x0000b400f7087a23 */ /* 0x002fce0000010802 */
[----:B------:R1:W-:Y:S01]  /*8c60*/  MUFU.EX2 R81, R8 ;  /* 0x0000000800517308 */ /* 0x0003e20000000800 */
[----:B--2---:R-:W-:Y:S02]  /*8c70*/  F2FP.BF16.PACK_AB R4, R88, R89 ;  /* 0x000000595804723e */ /* 0x004fe400000010ff */
[----:B---3--:R-:W-:-:S07]  /*8c80*/  F2FP.BF16.PACK_AB R7, R55, R68 ;  /* 0x000000443707723e */ /* 0x008fce00000010ff */
[----:B------:R-:W-:Y:S01]  /*8c90*/  HMMA.16816.F32.BF16 R124, R4, R140, R44 ;  /* 0x0000008c047c723c */ /* 0x000fe2000004182c */
[----:B-1----:R-:W-:-:S04]  /*8ca0*/  FFMA.FTZ R8, R246, c[0x0][0x2d0], -R2 ;  /* 0x0000b400f6087a23 */ /* 0x002fc80000010802 */
[----:B------:R1:W-:Y:S03]  /*8cb0*/  MUFU.EX2 R82, R8 ;  /* 0x0000000800527308 */ /* 0x0003e60000000800 */
        /* <DEDUP_REMOVED lines=9> */
[----:B------:R-:W-:Y:S01]  /*8d50*/  HMMA.16816.F32.BF16 R32, R4, R158, R64 ;  /* 0x0000009e0420723c */ /* 0x000fe20000041840 */
[----:B-1----:R-:W-:-:S04]  /*8d60*/  FFMA.FTZ R8, R242, c[0x0][0x2d0], -R2 ;  /* 0x0000b400f2087a23 */ /* 0x002fc80000010802 */
[----:B------:R1:W2:Y:S02]  /*8d70*/  MUFU.EX2 R85, R8 ;  /* 0x0000000800557308 */ /* 0x0002a40000000800 */
[----:B-1----:R-:W-:Y:S01]  /*8d80*/  FFMA.FTZ R8, R201, c[0x0][0x2d0], -R0 ;  /* 0x0000b400c9087a23 */ /* 0x002fe20000010800 */
[----:B------:R-:W-:Y:S01]  /*8d90*/  UIMAD.WIDE.U32 UR20, UR18, UR4, URZ ;  /* 0x00000004121472a5 */ /* 0x000fe2000f8e003f */
[----:B------:R-:W-:-:S04]  /*8da0*/  PLOP3.LUT P0, PT, PT, PT, UP6, 0x40, 0x0 ;  /* 0x000000000000781c */ /* 0x000fc80003f0e868 */
[----:B------:R1:W-:Y:S01]  /*8db0*/  MUFU.EX2 R45, R8 ;  /* 0x00000008002d7308 */ /* 0x0003e20000000800 */
[----:B--2---:R-:W-:Y:S01]  /*8dc0*/  F2FP.BF16.PACK_AB R160, R85, R84 ;  /* 0x0000005455a0723e */ /* 0x004fe200000010ff */
        /* <DEDUP_REMOVED lines=16> */
[----:B------:R-:W-:Y:S01]  /*8ed0*/  @UP5 UMOV UR19, UR21 ;  /* 0x0000001500135c82 */ /* 0x000fe20008000000 */
[----:B----4-:R-:W-:-:S04]  /*8ee0*/  F2FP.BF16.PACK_AB R162, R56, R60 ;  /* 0x0000003c38a2723e */ /* 0x010fc800000010ff */
        /* <DEDUP_REMOVED lines=17> */
[----:B------:R-:W-:Y:S02]  /*9000*/  IMAD.MOV.U32 R197, RZ, RZ, R202 ;  /* 0x000000ffffc57224 */ /* 0x000fe400078e00ca */
[----:B------:R-:W-:Y:S02]  /*9010*/  IMAD.MOV.U32 R202, RZ, RZ, R198 ;  /* 0x000000ffffca7224 */ /* 0x000fe400078e00c6 */
[----:B--2---:R-:W-:Y:S01]  /*9020*/  FADD.FTZ R0, R217, R218 ;  /* 0x000000dad9007221 */ /* 0x004fe20000010000 */
[----:B---3--:R-:W-:Y:S01]  /*9030*/  F2FP.BF16.PACK_AB R163, R36, R37 ;  /* 0x0000002524a3723e */ /* 0x008fe200000010ff */
[----:B------:R-:W-:Y:S01]  /*9040*/  FADD.FTZ R4, R215, R216 ;  /* 0x000000d8d7047221 */ /* 0x000fe20000010000 */
[----:B------:R1:W5:Y:S01]  /*9050*/  LDL.LU R218, [R1+0x40] ;  /* 0x0000400001da7983 */ /* 0x0003620000300800 */
[----:B------:R-:W-:Y:S02]  /*9060*/  FADD.FTZ R2, R214, R2 ;  /* 0x00000002d6027221 */ /* 0x000fe40000010000 */
[----:B------:R-:W-:-:S02]  /*9070*/  IMAD.MOV.U32 R198, RZ, RZ, R229 ;  /* 0x000000ffffc67224 */ /* 0x000fc400078e00e5 */
[----:B------:R-:W-:Y:S01]  /*9080*/  FADD.FTZ R0, R197, R0 ;  /* 0x00000000c5007221 */ /* 0x000fe20000010000 */
[----:B------:R-:W-:Y:S01]  /*9090*/  MOV R229, R175 ;  /* 0x000000af00e57202 */ /* 0x000fe20000000f00 */
        /* <DEDUP_REMOVED lines=8> */
[----:B------:R1:W5:Y:S01]  /*9120*/  LDL.LU R215, [R1+0x34] ;  /* 0x0000340001d77983 */ /* 0x0003620000300800 */
[----:B------:R-:W-:Y:S01]  /*9130*/  FADD.FTZ R2, R206, R2 ;  /* 0x00000002ce027221 */ /* 0x000fe20000010000 */
[----:B------:R-:W-:Y:S01]  /*9140*/  HMMA.16816.F32.BF16 R140, R160, R144, R140 ;  /* 0x00000090a08c723c */ /* 0x000fe2000004188c */
[----:B------:R-:W-:Y:S01]  /*9150*/  FADD.FTZ R0, R205, R0 ;  /* 0x00000000cd007221 */ /* 0x000fe20000010000 */
[----:B------:R1:W5:Y:S01]  /*9160*/  LDL.LU R214, [R1+0x30] ;  /* 0x0000300001d67983 */ /* 0x0003620000300800 */
[----:B------:R-:W-:-:S02]  /*9170*/  FADD.FTZ R4, R203, R4 ;  /* 0x00000004cb047221 */ /* 0x000fc40000010000 */
[----:B------:R-:W-:Y:S02]  /*9180*/  FADD.FTZ R2, R236, R2 ;  /* 0x00000002ec027221 */ /* 0x000fe40000010000 */
[----:B------:R-:W-:Y:S01]  /*9190*/  FADD.FTZ R0, R235, R0 ;  /* 0x00000000eb007221 */ /* 0x000fe20000010000 */
[C---:B------:R-:W-:Y:S01]  /*91a0*/  HMMA.16816.F32.BF16 R108, R160.reuse, R16, R108 ;  /* 0x00000010a06c723c */ /* 0x040fe2000004186c */
[----:B------:R-:W-:Y:S02]  /*91b0*/  IMAD.MOV.U32 R175, RZ, RZ, R233 ;  /* 0x000000ffffaf7224 */ /* 0x000fe400078e00e9 */
[----:B------:R-:W-:Y:S02]  /*91c0*/  IMAD.MOV.U32 R233, RZ, RZ, R176 ;  /* 0x000000ffffe97224 */ /* 0x000fe400078e00b0 */
[----:B------:R-:W-:Y:S02]  /*91d0*/  FADD.FTZ R6, R172, R4 ;  /* 0x00000004ac067221 */ /* 0x000fe40000010000 */
[----:B------:R-:W-:Y:S01]  /*91e0*/  IMAD.MOV.U32 R176, RZ, RZ, R241 ;  /* 0x000000ffffb07224 */ /* 0x000fe200078e00f1 */
        /* <DEDUP_REMOVED lines=25> */
[----:B------:R-:W-:Y:S01]  /*9380*/  MOV R241, R240 ;  /* 0x000000f000f17202 */ /* 0x000fe20000000f00 */
[----:B------:R-:W-:-:S02]  /*9390*/  FADD.FTZ R4, R188, R7 ;  /* 0x00000007bc047221 */ /* 0x000fc40000010000 */
[----:B------:R-:W-:Y:S02]  /*93a0*/  IMAD.MOV.U32 R240, RZ, RZ, R239 ;  /* 0x000000fffff07224 */ /* 0x000fe400078e00ef */
[----:B------:R-:W-:Y:S02]  /*93b0*/  FADD.FTZ R0, R228, R0 ;  /* 0x00000000e4007221 */ /* 0x000fe40000010000 */
[----:B------:R-:W-:Y:S02]  /*93c0*/  FADD.FTZ R2, R204, R2 ;  /* 0x00000002cc027221 */ /* 0x000fe40000010000 */
[----:B------:R-:W-:Y:S02]  /*93d0*/  FADD.FTZ R5, R74, R5 ;  /* 0x000000054a057221 */ /* 0x000fe40000010000 */
[----:B------:R-:W-:Y:S02]  /*93e0*/  FADD.FTZ R4, R89, R4 ;  /* 0x0000000459047221 */ /* 0x000fe40000010000 */
[----:B------:R-:W-:-:S02]  /*93f0*/  IMAD.MOV.U32 R239, RZ, RZ, R213 ;  /* 0x000000ffffef7224 */ /* 0x000fc400078e00d5 */
[----:B------:R-:W-:Y:S01]  /*9400*/  FADD.FTZ R0, R241, R0 ;  /* 0x00000000f1007221 */ /* 0x000fe20000010000 */
[----:B------:R1:W5:Y:S01]  /*9410*/  LDL.LU R213, [R1+0x2c] ;  /* 0x00002c0001d57983 */ /* 0x0003620000300800 */
[----:B------:R-:W-:Y:S02]  /*9420*/  FADD.FTZ R2, R240, R2 ;  /* 0x00000002f0027221 */ /* 0x000fe40000010000 */
[----:B------:R-:W-:Y:S01]  /*9430*/  FADD.FTZ R5, R75, R5 ;  /* 0x000000054b057221 */ /* 0x000fe20000010000 */
[----:B------:R1:W5:Y:S01]  /*9440*/  LDL.LU R208, [R1+0x28] ;  /* 0x0000280001d07983 */ /* 0x0003620000300800 */
        /* <DEDUP_REMOVED lines=30> */
[----:B------:R-:W-:-:S04]  /*9630*/  FADD.FTZ R0, R52, R2 ;  /* 0x0000000234007221 */ /* 0x000fc80000010000 */
[----:B------:R-:W-:-:S04]  /*9640*/  FADD.FTZ R0, R53, R0 ;  /* 0x0000000035007221 */ /* 0x000fc80000010000 */
        /* <DEDUP_REMOVED lines=18> */
[----:B------:R-:W-:-:S02]  /*9770*/  ULDC UR17, c[0x0][0x328] ;  /* 0x0000ca0000117ab9 */ /* 0x000fc40000000800 */
[----:B------:R-:W-:Y:S02]  /*9780*/  UIADD3 UR12, UR12, -0x2, URZ ;  /* 0xfffffffe0c0c7890 */ /* 0x000fe4000fffe03f */
[----:B------:R-:W-:Y:S02]  /*9790*/  UIADD3 UR17, UR4, UR17, URZ ;  /* 0x0000001104117290 */ /* 0x000fe4000fffe03f */
[C---:B------:R-:W-:Y:S08]  /*97a0*/  HMMA.16816.F32.BF16 R128, R160.reuse, R26, R128 ;  /* 0x0000001aa080723c */ /* 0x040ff00000041880 */
[C---:B------:R-:W-:Y:S08]  /*97b0*/  HMMA.16816.F32.BF16 R144, R160.reuse, R146, R32 ;  /* 0x00000092a090723c */ /* 0x040ff00000041820 */
[C---:B------:R-:W-:Y:S08]  /*97c0*/  HMMA.16816.F32.BF16 R156, R160.reuse, R48, R12 ;  /* 0x00000030a09c723c */ /* 0x040ff0000004180c */
[----:B------:R-:W-:Y:S01]  /*97d0*/  HMMA.16816.F32.BF16 R160, R160, R50, R8 ;  /* 0x00000032a0a0723c */ /* 0x000fe20000041808 */
[----:B------:R-:W-:Y:S07]  /*97e0*/  @P0 BRA `(.L_x_269) ;  /* 0x0000018000000947 */ /* 0x000fee0003800000 */
[----:B-1----:R-:W-:Y:S01]  /*97f0*/  ISETP.LT.AND P0, PT, RZ, UR4, PT ;  /* 0x00000004ff007c0c */ /* 0x002fe2000bf01270 */
[----:B------:R-:W-:-:S12]  /*9800*/  UIADD3 UR18, UR4, -0x1, URZ ;  /* 0xffffffff04127890 */ /* 0x000fd8000fffe03f */
[----:B------:R-:W-:Y:S05]  /*9810*/  @P0 BRA `(.L_x_270) ;  /* 0x000000a000000947 */ /* 0x000fea0003800000 */
[----:B------:R-:W-:Y:S02]  /*9820*/  UMOV UR18, 0x1 ;  /* 0x0000000100127882 */ /* 0x000fe40000000000 */
        /* <DEDUP_REMOVED lines=9> */
.L_x_270:
[----:B------:R-:W-:Y:S02]  /*98c0*/  UMOV UR5, 0x1 ;  /* 0x0000000100057882 */ /* 0x000fe40000000000 */
[----:B------:R-:W-:Y:S02]  /*98d0*/  ULDC UR4, c[0x0][0x32c] ;  /* 0x0000cb0000047ab9 */ /* 0x000fe40000000800 */
[----:B------:R-:W-:-:S03]  /*98e0*/  UISETP.NE.AND UP0, UPT, UR5, UR4, UPT ;  /* 0x000000040500728c */ /* 0x000fc6000bf05270 */
[----:B------:R-:W-:Y:S02]  /*98f0*/  ULDC.64 UR4, c[0x0][0x330] ;  /* 0x0000cc0000047ab9 */ /* 0x000fe40000000a00 */
[----:B------:R-:W-:-:S07]  /*9900*/  UIMAD.WIDE.U32 UR20, UR18, UR4, URZ ;  /* 0x00000004121472a5 */ /* 0x000fce000f8e003f */
[----:B------:R-:W-:Y:S02]  /*9910*/  @UP0 UMOV UR19, UR21 ;  /* 0x0000001500130c82 */ /* 0x000fe40008000000 */
[----:B------:R-:W-:Y:S02]  /*9920*/  @UP0 USHF.R.U32.HI UR18, URZ, UR5, UR19 ;  /* 0x000000053f120299 */ /* 0x000fe40008011613 */
.L_x_271:
[----:B------:R-:W-:Y:S02]  /*9930*/  ULDC UR4, c[0x0][0x32c] ;  /* 0x0000cb0000047ab9 */ /* 0x000fe40000000800 */
[----:B------:R-:W-:-:S04]  /*9940*/  UIMAD UR4, UR18, UR4, UR4 ;  /* 0x00000004120472a4 */ /* 0x000fc8000f8e0204 */
[----:B------:R-:W-:-:S04]  /*9950*/  UISETP.LT.AND UP0, UPT, UR17, UR4, UPT ;  /* 0x000000041100728c */ /* 0x000fc8000bf01270 */
[----:B------:R-:W-:-:S04]  /*9960*/  USEL UR17, UR17, UR4, UP0 ;  /* 0x0000000411117287 */ /* 0x000fc80008000000 */
.L_x_269:
[----:B-1----:R-:W-:-:S04]  /*9970*/  UIMAD.WIDE UR4, UR17, 0x2aaaaaab, URZ ;  /* 0x2aaaaaab110478a5 */ /* 0x002fc8000f8e023f */
[----:B------:R-:W-:-:S04]  /*9980*/  USHF.R.U32.HI UR4, URZ, 0x1f, UR5 ;  /* 0x0000001f3f047899 */ /* 0x000fc80008011605 */
[----:B------:R-:W-:-:S04]  /*9990*/  ULEA.HI.SX32 UR4, UR5, UR4, 0x1c ;  /* 0x0000000405047291 */ /* 0x000fc8000f8fe23f */
[----:B------:R-:W-:-:S04]  /*99a0*/  UISETP.LT.AND UP0, UPT, UR7, UR4, UPT ;  /* 0x000000040700728c */ /* 0x000fc8000bf01270 */
[----:B------:R-:W-:-:S04]  /*99b0*/  USEL UR5, UR7, UR4, !UP0 ;  /* 0x0000000407057287 */ /* 0x000fc8000c000000 */
[----:B------:R-:W-:-:S06]  /*99c0*/  UISETP.GE.AND UP0, UPT, UR12, UR5, UPT ;  /* 0x000000050c00728c */ /* 0x000fcc000bf06270 */
[----:B------:R-:W-:-:S13]  /*99d0*/  PLOP3.LUT P0, PT, PT, PT, UP0, 0x80, 0x0 ;  /* 0x000000000000781c */ /* 0x000fda0003f0f008 */
[----:B------:R-:W-:Y:S05]  /*99e0*/  @!P0 BRA `(.L_x_272) ;  /* 0x000073f000008947 */ /* 0x000fea0003800000 */
[----:B------:R-:W-:Y:S01]  /*99f0*/  IMAD.MOV.U32 R101, RZ, RZ, R71 ;  /* 0x000000ffff657224 */ /* 0x000fe200078e0047 */
[----:B------:R-:W-:Y:S01]  /*9a00*/  MOV R103, R3 ;  /* 0x0000000300677202 */ /* 0x000fe20000000f00 */
[----:B------:R-:W-:Y:S01]  /*9a10*/  IMAD.MOV.U32 R100, RZ, RZ, R72 ;  /* 0x000000ffff647224 */ /* 0x000fe200078e0048 */
[----:B------:R-:W-:Y:S02]  /*9a20*/  MOV R102, R70 ;  /* 0x0000004600667202 */ /* 0x000fe40000000f00 */
.L_x_291:
[----:B------:R-:W-:Y:S04]  /*9a30*/  DEPBAR.LE SB0, 0x0 ;  /* 0x000080000000791a */ /* 0x000fe80000000000 */
[----:B------:R-:W-:Y:S01]  /*9a40*/  BAR.SYNC.DEFER_BLOCKING 0x0 ;  /* 0x0000000000007b1d */ /* 0x000fe20000010000 */
[----:B------:R-:W-:Y:S06]  /*9a50*/  UISETP.GT.AND UP0, UPT, UR7, UR12, UPT ;  /* 0x0000000c0700728c */ /* 0x000fec000bf04270 */
[----:B------:R-:W-:Y:S01]  /*9a60*/  PLOP3.LUT P0, PT, PT, PT, UP0, 0x80, 0x0 ;  /* 0x000000000000781c */ /* 0x000fe20003f0f008 */
        /* <DEDUP_REMOVED lines=24> */
[----:B------:R-:W-:Y:S02]  /*9bf0*/  IMAD R4, R227, c[0x0][0x21c], R4 ;  /* 0x00008700e3047a24 */ /* 0x000fe400078e0204 */
        /* <DEDUP_REMOVED lines=36> */
.L_x_273:
[----:B--234-:R-:W-:Y:S01]  /*9e40*/  LDSM.16.M88.4 R204, [R214+0x5900] ;  /* 0x00590000d6cc783b */ /* 0x01cfe20000000200 */
[-C--:B------:R-:W-:Y:S01]  /*9e50*/  HMMA.16816.F32.BF16 R4, R96, R16.reuse, RZ ;  /* 0x000000106004723c */ /* 0x080fe200000418ff */
[----:B------:R-:W-:Y:S06]  /*9e60*/  UISETP.GT.AND UP0, UPT, UR12, UR7, UPT ;  /* 0x000000070c00728c */ /* 0x000fec000bf04270 */
[----:B------:R-:W0:Y:S01]  /*9e70*/  LDGDEPBAR ;  /* 0x00000000000079af */ /* 0x000e220000000000 */
[C---:B------:R-:W-:Y:S01]  /*9e80*/  HMMA.16816.F32.BF16 R8, R92.reuse, R16, RZ ;  /* 0x000000105c08723c */ /* 0x040fe200000418ff */
[----:B------:R-:W-:Y:S07]  /*9e90*/  PLOP3.LUT P0, PT, PT, PT, UP0, 0x80, 0x0 ;  /* 0x000000000000781c */ /* 0x000fee0003f0f008 */
        /* <DEDUP_REMOVED lines=110> */
[----:B--2---:R-:W-:Y:S09]  /*a580*/  STL [R1], R0 ;  /* 0x0000000001007387 */ /* 0x004ff20000100800 */
[----:B------:R2:W2:Y:S01]  /*a590*/  MUFU.TANH R203, R13 ;  /* 0x0000000d00cb7308 */ /* 0x0004a20000002400 */
[----:B---3--:R-:W3:Y:S01]  /*a5a0*/  LDSM.16.M88.4 R8, [R213+0x1000] ;  /* 0x00100000d508783b */ /* 0x008ee20000000200 */
[-C--:B-1----:R-:W-:Y:S08]  /*a5b0*/  HMMA.16816.F32.BF16 R20, R172, R4.reuse, R20 ;  /* 0x00000004ac14723c */ /* 0x082ff00000041814 */
[----:B------:R1:W1:Y:S01]  /*a5c0*/  MUFU.TANH R249, R14 ;  /* 0x0000000e00f97308 */ /* 0x0002620000002400 */
[C---:B------:R-:W-:Y:S09]  /*a5d0*/  HMMA.16816.F32.BF16 R24, R176.reuse, R4, R24 ;  /* 0x00000004b018723c */ /* 0x040ff20000041818 */
[----:B------:R1:W1:Y:S01]  /*a5e0*/  MUFU.TANH R248, R15 ;  /* 0x0000000f00f87308 */ /* 0x0002620000002400 */
[-C--:B------:R-:W-:Y:S08]  /*a5f0*/  HMMA.16816.F32.BF16 R28, R176, R6.reuse, R28 ;  /* 0x00000006b01c723c */ /* 0x080ff0000004181c */
[C---:B------:R-:W-:Y:S01]  /*a600*/  HMMA.16816.F32.BF16 R32, R172.reuse, R6, R32 ;  /* 0x00000006ac20723c */ /* 0x040fe20000041820 */
[----:B------:R1:W1:Y:S01]  /*a610*/  MUFU.TANH R171, R16 ;  /* 0x0000001000ab7308 */ /* 0x0002620000002400 */
[----:B------:R-:W5:Y:S02]  /*a620*/  LDSM.16.M88.4 R4, [R213+0x1800] ;  /* 0x00180000d504783b */ /* 0x000f640000000200 */
[----:B------:R-:W-:Y:S02]  /*a630*/  FMUL.FTZ R21, R21, c[0x0][0x320] ;  /* 0x0000c80015157a20 */ /* 0x000fe40000410000 */
[----:B------:R-:W-:Y:S02]  /*a640*/  FMUL.FTZ R20, R20, c[0x0][0x320] ;  /* 0x0000c80014147a20 */ /* 0x000fe40000410000 */
[----:B------:R-:W-:Y:S03]  /*a650*/  FMUL.FTZ R22, R22, c[0x0][0x320] ;  /* 0x0000c80016167a20 */ /* 0x000fe60000410000 */
[----:B------:R1:W1:Y:S01]  /*a660*/  MUFU.TANH R169, R17 ;  /* 0x0000001100a97308 */ /* 0x0002620000002400 */
[----:B------:R-:W-:Y:S02]  /*a670*/  FMUL.FTZ R23, R23, c[0x0][0x320] ;  /* 0x0000c80017177a20 */ /* 0x000fe40000410000 */
[----:B------:R-:W-:Y:S01]  /*a680*/  FMUL.FTZ R24, R24, c[0x0][0x320] ;  /* 0x0000c80018187a20 */ /* 0x000fe20000410000 */
[-C--:B---3--:R-:W-:Y:S03]  /*a690*/  HMMA.16816.F32.BF16 R36, R172, R8.reuse, R36 ;  /* 0x00000008ac24723c */ /* 0x088fe60000041824 */
[----:B------:R-:W-:Y:S02]  /*a6a0*/  FMUL.FTZ R29, R29, c[0x0][0x320] ;  /* 0x0000c8001d1d7a20 */ /* 0x000fe40000410000 */
[----:B------:R-:W-:Y:S01]  /*a6b0*/  FMUL.FTZ R30, R30, c[0x0][0x320] ;  /* 0x0000c8001e1e7a20 */ /* 0x000fe20000410000 */
[----:B------:R3:W1:Y:S01]  /*a6c0*/  MUFU.TANH R185, R18 ;  /* 0x0000001200b97308 */ /* 0x0006620000002400 */
        /* <DEDUP_REMOVED lines=10> */
[----:B------:R3:W1:Y:S01]  /*a770*/  MUFU.TANH R17, R20 ;  /* 0x0000001400117308 */ /* 0x0006620000002400 */
        /* <DEDUP_REMOVED lines=44> */
[----:B------:R-:W1:Y:S01]  /*aa40*/  MUFU.TANH R33, R33 ;  /* 0x0000002100217308 */ /* 0x000e620000002400 */
        /* <DEDUP_REMOVED lines=119> */
[----:B------:R-:W-:Y:S01]  /*b1c0*/  UISETP.NE.AND UP0, UPT, UR36, URZ, UPT ;  /* 0x0000003f2400728c */ /* 0x000fe2000bf05270 */
[----:B------:R-:W-:Y:S01]  /*b1d0*/  IMAD.MOV.U32 R227, RZ, RZ, RZ ;  /* 0x000000ffffe37224 */ /* 0x000fe200078e00ff */
[----:B------:R-:W-:Y:S01]  /*b1e0*/  UIMAD UR4, UR12, 0x60, UR14 ;  /* 0x000000600c0478a4 */ /* 0x000fe2000f8e020e */
[----:B------:R-:W3:Y:S03]  /*b1f0*/  LDL R18, [R1+0x4] ;  /* 0x0000040001127983 */ /* 0x000ee60000100800 */
[----:B------:R-:W-:Y:S02]  /*b200*/  PLOP3.LUT P1, PT, PT, PT, UP0, 0x80, 0x0 ;  /* 0x000000000000781c */ /* 0x000fe40003f2f008 */
[----:B------:R-:W-:Y:S01]  /*b210*/  IMAD.U32 R2, RZ, RZ, UR4 ;  /* 0x00000004ff027e24 */ /* 0x000fe2000f8e00ff */
[----:B------:R-:W-:Y:S04]  /*b220*/  PLOP3.LUT P0, PT, PT, PT, UP0, 0x80, 0x0 ;  /* 0x000000000000781c */ /* 0x000fe80003f0f008 */
        /* <DEDUP_REMOVED lines=17> */
[C---:B------:R-:W-:Y:S04]  /*b340*/  IMAD.WIDE.U32 R2, R227.reuse, c[0x0][0x1f0], R2 ;  /* 0x00007c00e3027a25 */ /* 0x040fe800078e0002 */
[----:B------:R-:W-:Y:S01]  /*b350*/  IMAD R4, R4, c[0x0][0x1f0], RZ ;  /* 0x00007c0004047a24 */ /* 0x000fe200078e02ff */
[----:B------:R-:W-:Y:S03]  /*b360*/  IADD3 R0, P0, R2, UR48, RZ ;  /* 0x0000003002007c10 */ /* 0x000fe6000ff1e0ff */
[----:B------:R-:W-:Y:S05]  /*b370*/  IMAD R4, R227, c[0x0][0x1f4], R4 ;  /* 0x00007d00e3047a24 */ /* 0x000fea00078e0204 */
[----:B------:R-:W-:Y:S02]  /*b380*/  IADD3.X R3, R3, UR9, R4, P0, !PT ;  /* 0x0000000903037c10 */ /* 0x000fe400087fe404 */
[C---:B------:R-:W-:Y:S04]  /*b390*/  LEA R2, P0, R0.reuse, c[0x0][0x1c8], 0x1 ;  /* 0x0000720000027a11 */ /* 0x040fe800078008ff */
[----:B------:R-:W-:Y:S01]  /*b3a0*/  LEA.HI.X R0, R0, c[0x0][0x1cc], R3, 0x1, P0 ;  /* 0x0000730000007a11 */ /* 0x000fe200000f0c03 */
[----:B------:R-:W2:Y:S04]  /*b3b0*/  SHFL.IDX PT, R4, R2, RZ, 0x181f ;  /* 0x00181fff02047589 */ /* 0x000ea800000e0000 */
[----:B------:R-:W4:Y:S04]  /*b3c0*/  SHFL.IDX PT, R3, R0, RZ, 0x181f ;  /* 0x00181fff00037589 */ /* 0x000f2800000e0000 */
[----:B------:R-:W5:Y:S04]  /*b3d0*/  SHFL.IDX PT, R10, R2, 0x1, 0x181f ;  /* 0x00381f00020a7f89 */ /* 0x000f6800000e0000 */
[----:B------:R-:W1:Y:S04]  /*b3e0*/  SHFL.IDX PT, R8, R2, 0x2, 0x181f ;  /* 0x00581f0002087f89 */ /* 0x000e6800000e0000 */
[----:B------:R-:W1:Y:S04]  /*b3f0*/  SHFL.IDX PT, R7, R0, 0x1, 0x181f ;  /* 0x00381f0000077f89 */ /* 0x000e6800000e0000 */
[----:B------:R-:W1:Y:S04]  /*b400*/  SHFL.IDX PT, R6, R2, 0x3, 0x181f ;  /* 0x00781f0002067f89 */ /* 0x000e6800000e0000 */
[----:B------:R-:W-:Y:S01]  /*b410*/  SHFL.IDX PT, R9, R2, 0x4, 0x181f ;  /* 0x00981f0002097f89 */ /* 0x000fe200000e0000 */
[-C--:B--2---:R-:W-:Y:S03]  /*b420*/  IADD3 R4, P0, R4, R226.reuse, RZ ;  /* 0x000000e204047210 */ /* 0x084fe60007f1e0ff */
[----:B------:R-:W-:Y:S02]  /*b430*/  SHFL.IDX PT, R14, R0, 0x2, 0x181f ;  /* 0x00581f00000e7f89 */ /* 0x000fe400000e0000 */
[--C-:B----4-:R-:W-:Y:S02]  /*b440*/  IMAD.X R5, R3, 0x1, R225.reuse, P0 ;  /* 0x0000000103057824 */ /* 0x110fe400000e06e1 */
[----:B------:R-:W2:Y:S01]  /*b450*/  SHFL.IDX PT, R13, R0, 0x3, 0x181f ;  /* 0x00781f00000d7f89 */ /* 0x000ea200000e0000 */
[-C--:B-----5:R-:W-:Y:S03]  /*b460*/  IADD3 R10, P0, R10, R226.reuse, RZ ;  /* 0x000000e20a0a7210 */ /* 0x0a0fe60007f1e0ff */
[----:B---3--:R3:W-:Y:S01]  /*b470*/  LDGSTS.E.BYPASS.LTC128B.128 [R18+0x3100], [R4.64], !P4 ;  /* 0x0310000004127fae */ /* 0x0087e2000e101d72 */
        /* <DEDUP_REMOVED lines=17> */
.L_x_274:
[----:B-1234-:R-:W2:Y:S01]  /*b590*/  LDL R2, [R1+0x24] ;  /* 0x0000240001027983 */ /* 0x01eea20000100800 */
[----:B------:R-:W-:Y:S01]  /*b5a0*/  UISETP.NE.AND UP1, UPT, UR35, URZ, UPT ;  /* 0x0000003f2300728c */ /* 0x000fe2000bf25270 */
[----:B------:R-:W-:Y:S01]  /*b5b0*/  IMAD.U32 R6, RZ, RZ, UR15 ;  /* 0x0000000fff067e24 */ /* 0x000fe2000f8e00ff */
[----:B------:R-:W-:Y:S01]  /*b5c0*/  UIMAD UR4, UR12, -0x60, URZ ;  /* 0xffffffa00c0478a4 */ /* 0x000fe2000f8e023f */
[----:B------:R-:W3:Y:S01]  /*b5d0*/  LDL R10, [R1+0x10] ;  /* 0x00001000010a7983 */ /* 0x000ee20000100800 */
[----:B------:R-:W-:Y:S02]  /*b5e0*/  UISETP.NE.AND UP0, UPT, UR34, URZ, UPT ;  /* 0x0000003f2200728c */ /* 0x000fe4000bf05270 */
[----:B------:R-:W-:Y:S01]  /*b5f0*/  PLOP3.LUT P1, PT, PT, PT, UP1, 0x80, 0x0 ;  /* 0x000000000000781c */ /* 0x000fe20003f2f018 */
[----:B------:R-:W0:Y:S01]  /*b600*/  LDGDEPBAR ;  /* 0x00000000000079af */ /* 0x000e220000000000 */
[----:B------:R-:W-:Y:S11]  /*b610*/  PLOP3.LUT P0, PT, PT, PT, UP1, 0x80, 0x0 ;  /* 0x000000000000781c */ /* 0x000ff60003f0f018 */
[----:B--2---:R-:W-:Y:S04]  /*b620*/  @P1 IMAD.HI.U32 R0, R2, c[0x0][0x2c8], RZ ;  /* 0x0000b20002001a27 */ /* 0x004fe800078e00ff */
[----:B------:R-:W-:Y:S01]  /*b630*/  IMAD.MOV.U32 R4, RZ, RZ, R2 ;  /* 0x000000ffff047224 */ /* 0x000fe200078e0002 */
[----:B------:R-:W-:Y:S01]  /*b640*/  @P0 SHF.R.U32.HI R4, RZ, c[0x0][0x2cc], R0 ;  /* 0x0000b300ff040a19 */ /* 0x000fe20000011600 */
[----:B------:R-:W-:Y:S01]  /*b650*/  IMAD.U32 R0, RZ, RZ, UR4 ;  /* 0x00000004ff007e24 */ /* 0x000fe2000f8e00ff */
[----:B------:R-:W-:Y:S03]  /*b660*/  PLOP3.LUT P0, PT, PT, PT, UP0, 0x40, 0x0 ;  /* 0x000000000000781c */ /* 0x000fe60003f0e808 */
[----:B------:R-:W1:Y:S01]  /*b670*/  SHFL.IDX PT, R3, R4, RZ, 0x1c1f ;  /* 0x001c1fff04037589 */ /* 0x000e6200000e0000 */
[----:B---3--:R-:W-:Y:S04]  /*b680*/  IADD3 R0, -R10, 0x1, R0 ;  /* 0x000000010a007810 */ /* 0x008fe80007ffe100 */
[----:B------:R-:W-:Y:S04]  /*b690*/  IADD3 R6, -R6, UR8, R0 ;  /* 0x0000000806067c10 */ /* 0x000fe8000fffe100 */
[C---:B------:R-:W-:Y:S02]  /*b6a0*/  IADD3 R5, R6.reuse, c[0x0][0x328], RZ ;  /* 0x0000ca0006057a10 */ /* 0x040fe40007ffe0ff */
[----:B------:R-:W-:Y:S03]  /*b6b0*/  IADD3 R6, R6, UR13, RZ ;  /* 0x0000000d06067c10 */ /* 0x000fe6000fffe0ff */
[--C-:B-1----:R-:W-:Y:S02]  /*b6c0*/  IMAD.IADD R2, R5, 0x1, R3.reuse ;  /* 0x0000000105027824 */ /* 0x102fe400078e0203 */
[----:B------:R-:W-:Y:S01]  /*b6d0*/  IMAD.IADD R0, R6, 0x1, R3 ;  /* 0x0000000106007824 */ /* 0x000fe200078e0203 */
[----:B------:R-:W-:-:S05]  /*b6e0*/  @P0 BRA `(.L_x_275) ;  /* 0x0000019000000947 */ /* 0x000fca0003800000 */
[----:B------:R-:W-:Y:S01]  /*b6f0*/  IMAD.U32 R7, RZ, RZ, UR15 ;  /* 0x0000000fff077e24 */ /* 0x000fe2000f8e00ff */
[----:B------:R-:W-:Y:S04]  /*b700*/  BSSY B0, `(.L_x_276) ;  /* 0x0000012000007945 */ /* 0x000fe80003800000 */
[----:B------:R-:W-:Y:S04]  /*b710*/  IADD3 R3, -R7, UR8, R3 ;  /* 0x0000000807037c10 */ /* 0x000fe8000fffe103 */
        /* <DEDUP_REMOVED lines=11> */
.L_x_277:
[----:B------:R-:W-:Y:S04]  /*b7d0*/  MOV R7, c[0x0][0x32c] ;  /* 0x0000cb0000077a02 */ /* 0x000fe80000000f00 */
[----:B------:R-:W-:Y:S11]  /*b7e0*/  ISETP.NE.AND P0, PT, R7, 0x1, PT ;  /* 0x000000010700780c */ /* 0x000ff60003f05270 */
[----:B------:R-:W-:Y:S02]  /*b7f0*/  @!UPT UIADD3 URZ, URZ, URZ, URZ ;  /* 0x0000003f3f3ff290 */ /* 0x000fe4000fffe03f */
[----:B------:R-:W-:Y:S05]  /*b800*/  @P0 IMAD.HI.U32 R7, R3, c[0x0][0x330], RZ ;  /* 0x0000cc0003070a27 */ /* 0x000fea00078e00ff */
[----:B------:R-:W-:Y:S02]  /*b810*/  @P0 SHF.R.U32.HI R3, RZ, c[0x0][0x334], R7 ;  /* 0x0000cd00ff030a19 */ /* 0x000fe40000011607 */
.L_x_278:
[----:B------:R-:W-:Y:S05]  /*b820*/  BSYNC B0 ;  /* 0x0000000000007941 */ /* 0x000fea0003800000 */
.L_x_276:
[----:B------:R-:W-:Y:S05]  /*b830*/  IADD3 R7, -R10, UR4, RZ ;  /* 0x000000040a077c10 */ /* 0x000fea000fffe1ff */
[----:B------:R-:W-:Y:S05]  /*b840*/  IMAD R3, R3, c[0x0][0x32c], R7 ;  /* 0x0000cb0003037a24 */ /* 0x000fea00078e0207 */
[----:B------:R-:W-:Y:S02]  /*b850*/  IADD3 R7, R3, c[0x0][0x32c], RZ ;  /* 0x0000cb0003077a10 */ /* 0x000fe40007ffe0ff */
[----:B------:R-:W-:Y:S02]  /*b860*/  IMNMX R0, R0, R3, !PT ;  /* 0x0000000300007217 */ /* 0x000fe40007800200 */
[----:B------:R-:W-:Y:S02]  /*b870*/  IMNMX R2, R2, R7, PT ;  /* 0x0000000702027217 */ /* 0x000fe40003800200 */
.L_x_275:
[----:B------:R-:W-:Y:S01]  /*b880*/  UISETP.GE.AND UP3, UPT, UR4, 0x1, UPT ;  /* 0x000000010400788c */ /* 0x000fe2000bf66270 */
[----:B------:R-:W1:Y:S01]  /*b890*/  SHFL.IDX PT, R3, R4, 0x1, 0x1c1f ;  /* 0x003c1f0004037f89 */ /* 0x000e6200000e0000 */
[----:B------:R-:W-:Y:S02]  /*b8a0*/  UISETP.GE.AND UP0, UPT, UR4, 0xa, UPT ;  /* 0x0000000a0400788c */ /* 0x000fe4000bf06270 */
[----:B------:R-:W-:Y:S02]  /*b8b0*/  UISETP.GE.AND UP2, UPT, UR4, 0x2, UPT ;  /* 0x000000020400788c */ /* 0x000fe4000bf46270 */
[----:B------:R-:W-:Y:S01]  /*b8c0*/  PLOP3.LUT P6, PT, PT, PT, UP3, 0x40, 0x0 ;  /* 0x000000000000781c */ /* 0x000fe20003fce838 */
[----:B------:R-:W-:Y:S01]  /*b8d0*/  UP2UR UR30, UPR, URZ, 0x1 ;  /* 0x000000013f1e7883 */ /* 0x000fe20008000000 */
[----:B------:R-:W-:Y:S01]  /*b8e0*/  PLOP3.LUT P1, PT, PT, PT, UP0, 0x40, 0x0 ;  /* 0x000000000000781c */ /* 0x000fe20003f2e808 */
[----:B------:R-:W-:Y:S01]  /*b8f0*/  UISETP.GE.AND UP0, UPT, UR4, 0x11, UPT ;  /* 0x000000110400788c */ /* 0x000fe2000bf06270 */
[----:B------:R-:W-:Y:S01]  /*b900*/  ISETP.GT.AND P6, PT, R0, RZ, P6 ;  /* 0x000000ff0000720c */ /* 0x000fe200037c4270 */
[----:B------:R-:W-:Y:S01]  /*b910*/  UISETP.GE.AND UP1, UPT, UR4, 0x9, UPT ;  /* 0x000000090400788c */ /* 0x000fe2000bf26270 */
[----:B------:R-:W-:Y:S01]  /*b920*/  PLOP3.LUT P5, PT, PT, PT, UP2, 0x40, 0x0 ;  /* 0x000000000000781c */ /* 0x000fe20003fae828 */
[----:B------:R-:W-:Y:S01]  /*b930*/  UP2UR UR29, UPR, URZ, 0x1 ;  /* 0x000000013f1d7883 */ /* 0x000fe20008000000 */
[----:B------:R-:W-:Y:S01]  /*b940*/  ISETP.LT.OR P6, PT, R2, 0x1, P6 ;  /* 0x000000010200780c */ /* 0x000fe200037c1670 */
[----:B------:R-:W-:Y:S01]  /*b950*/  UISETP.GE.AND UP4, UPT, UR4, 0x4a, UPT ;  /* 0x0000004a0400788c */ /* 0x000fe2000bf86270 */
[----:B------:R-:W-:Y:S01]  /*b960*/  PLOP3.LUT P0, PT, PT, PT, UP0, 0x40, 0x0 ;  /* 0x000000000000781c */ /* 0x000fe20003f0e808 */
[----:B------:R-:W-:Y:S01]  /*b970*/  UISETP.GE.AND UP0, UPT, UR4, 0x12, UPT ;  /* 0x000000120400788c */ /* 0x000fe2000bf06270 */
[----:B------:R-:W-:Y:S01]  /*b980*/  ISETP.GT.AND P5, PT, R0, 0x1, P5 ;  /* 0x000000010000780c */ /* 0x000fe20002fa4270 */
[----:B------:R-:W-:Y:S01]  /*b990*/  UISETP.GE.AND UP6, UPT, UR4, 0x42, UPT ;  /* 0x000000420400788c */ /* 0x000fe2000bfc6270 */
[----:B------:R-:W-:Y:S01]  /*b9a0*/  PLOP3.LUT P2, PT, PT, PT, UP1, 0x40, 0x0 ;  /* 0x000000000000781c */ /* 0x000fe20003f4e818 */
[----:B------:R-:W-:Y:S01]  /*b9b0*/  UP2UR UR28, UPR, URZ, 0x1 ;  /* 0x000000013f1c7883 */ /* 0x000fe20008000000 */
[----:B------:R-:W-:Y:S01]  /*b9c0*/  FSEL R12, R190, -INF , !P6 ;  /* 0xff800000be0c7808 */ /* 0x000fe20007000000 */
[----:B------:R-:W-:Y:S01]  /*b9d0*/  UISETP.GE.AND UP5, UPT, UR4, 0x49, UPT ;  /* 0x000000490400788c */ /* 0x000fe2000bfa6270 */
[----:B------:R-:W-:Y:S01]  /*b9e0*/  PLOP3.LUT P6, PT, PT, PT, UP0, 0x40, 0x0 ;  /* 0x000000000000781c */ /* 0x000fe20003fce808 */
[----:B------:R-:W-:Y:S01]  /*b9f0*/  UISETP.GE.AND UP0, UPT, UR4, 0x19, UPT ;  /* 0x000000190400788c */ /* 0x000fe2000bf06270 */
[----:B------:R-:W-:Y:S01]  /*ba00*/  ISETP.LT.OR P5, PT, R2, 0x2, P5 ;  /* 0x000000020200780c */ /* 0x000fe20002fa1670 */
[----:B------:R-:W-:Y:S01]  /*ba10*/  UP2UR UR37, UPR, URZ, 0x40 ;  /* 0x000000403f257883 */ /* 0x000fe20008000000 */
[----:B------:R-:W-:Y:S01]  /*ba20*/  ISETP.GT.AND P2, PT, R0, 0x8, P2 ;  /* 0x000000080000780c */ /* 0x000fe20001744270 */
[----:B------:R-:W-:Y:S01]  /*ba30*/  UP2UR UR27, UPR, URZ, 0x1 ;  /* 0x000000013f1b7883 */ /* 0x000fe20008000000 */
[----:B------:R-:W-:Y:S01]  /*ba40*/  FSEL R20, R189, -INF , !P5 ;  /* 0xff800000bd147808 */ /* 0x000fe20006800000 */
[----:B------:R-:W-:Y:S01]  /*ba50*/  UP2UR UR33, UPR, URZ, 0x8 ;  /* 0x000000083f217883 */ /* 0x000fe20008000000 */
        /* <DEDUP_REMOVED lines=11> */
[----:B------:R-:W-:Y:S01]  /*bb10*/  UISETP.GE.AND UP3, UPT, UR4, 0x51, UPT ;  /* 0x000000510400788c */ /* 0x000fe2000bf66270 */
[----:B------:R-:W-:Y:S01]  /*bb20*/  ISETP.GT.AND P0, PT, R0, 0x10, P0 ;  /* 0x000000100000780c */ /* 0x000fe20000704270 */
[----:B------:R-:W-:Y:S01]  /*bb30*/  UP2UR UR25, UPR, URZ, 0x1 ;  /* 0x000000013f197883 */ /* 0x000fe20008000000 */
[----:B------:R-:W-:Y:S01]  /*bb40*/  FSEL R24, R169, -INF , !P1 ;  /* 0xff800000a9187808 */ /* 0x000fe20004800000 */
[----:B------:R-:W-:Y:S01]  /*bb50*/  UISETP.GE.AND UP2, UPT, UR4, 0x52, UPT ;  /* 0x000000520400788c */ /* 0x000fe2000bf46270 */
[----:B------:R-:W-:Y:S01]  /*bb60*/  PLOP3.LUT P1, PT, PT, PT, UP0, 0x40, 0x0 ;  /* 0x000000000000781c */ /* 0x000fe20003f2e808 */
[----:B------:R-:W-:Y:S01]  /*bb70*/  UISETP.GE.AND UP0, UPT, UR4, 0x22, UPT ;  /* 0x000000220400788c */ /* 0x000fe2000bf06270 */
[----:B------:R-:W-:Y:S01]  /*bb80*/  ISETP.LT.OR P0, PT, R2, 0x11, P0 ;  /* 0x000000110200780c */ /* 0x000fe20000701670 */
[----:B------:R-:W-:Y:S01]  /*bb90*/  UISETP.GE.AND UP1, UPT, UR4, 0x59, UPT ;  /* 0x000000590400788c */ /* 0x000fe2000bf26270 */
[----:B------:R-:W-:Y:S01]  /*bba0*/  ISETP.GT.AND P6, PT, R0, 0x11, P6 ;  /* 0x000000110000780c */ /* 0x000fe200037c4270 */
[----:B------:R-:W-:Y:S01]  /*bbb0*/  UP2UR UR24, UPR, URZ, 0x1 ;  /* 0x000000013f187883 */ /* 0x000fe20008000000 */
[----:B------:R-:W-:Y:S02]  /*bbc0*/  FSEL R25, R17, -INF , !P0 ;  /* 0xff80000011197808 */ /* 0x000fe40004000000 */
[----:B------:R-:W-:Y:S01]  /*bbd0*/  PLOP3.LUT P0, PT, PT, PT, UP0, 0x40, 0x0 ;  /* 0x000000000000781c */ /* 0x000fe20003f0e808 */
[----:B------:R-:W-:Y:S01]  /*bbe0*/  UISETP.GE.AND UP0, UPT, UR4, 0x29, UPT ;  /* 0x000000290400788c */ /* 0x000fe2000bf06270 */
[----:B------:R-:W-:Y:S02]  /*bbf0*/  ISETP.LT.OR P6, PT, R2, 0x12, P6 ;  /* 0x000000120200780c */ /* 0x000fe400037c1670 */
        /* <DEDUP_REMOVED lines=30> */
[C---:B------:R-:W-:Y:S01]  /*bde0*/  ISETP.GT.AND P0, PT, R0.reuse, 0x38, P0 ;  /* 0x000000380000780c */ /* 0x040fe20000704270 */
[----:B------:R-:W-:Y:S01]  /*bdf0*/  UP2UR UR18, UPR, URZ, 0x1 ;  /* 0x000000013f127883 */ /* 0x000fe20008000000 */
[C---:B------:R-:W-:Y:S02]  /*be00*/  ISETP.GT.AND P5, PT, R0.reuse, 0x29, P5 ;  /* 0x000000290000780c */ /* 0x040fe40002fa4270 */
[C---:B------:R-:W-:Y:S02]  /*be10*/  ISETP.GT.AND P2, PT, R0.reuse, 0x30, P2 ;  /* 0x000000300000780c */ /* 0x040fe40001744270 */
[----:B------:R-:W-:Y:S02]  /*be20*/  ISETP.GT.AND P1, PT, R0, 0x31, P1 ;  /* 0x000000310000780c */ /* 0x000fe40000f24270 */
[C---:B------:R-:W-:Y:S02]  /*be30*/  ISETP.LT.OR P0, PT, R2.reuse, 0x39, P0 ;  /* 0x000000390200780c */ /* 0x040fe40000701670 */
[----:B------:R-:W-:Y:S02]  /*be40*/  FSEL R176, R15, -INF , !P6 ;  /* 0xff8000000fb07808 */ /* 0x000fe40007000000 */
[----:B------:R-:W-:Y:S01]  /*be50*/  PLOP3.LUT P6, PT, PT, PT, UP0, 0x40, 0x0 ;  /* 0x000000000000781c */ /* 0x000fe20003fce808 */
[----:B------:R-:W-:Y:S01]  /*be60*/  UISETP.GE.AND UP0, UPT, UR4, 0x41, UPT ;  /* 0x000000410400788c */ /* 0x000fe2000bf06270 */
[C---:B------:R-:W-:Y:S02]  /*be70*/  ISETP.LT.OR P5, PT, R2.reuse, 0x2a, P5 ;  /* 0x0000002a0200780c */ /* 0x040fe40002fa1670 */
[C---:B------:R-:W-:Y:S01]  /*be80*/  ISETP.LT.OR P2, PT, R2.reuse, 0x31, P2 ;  /* 0x000000310200780c */ /* 0x040fe20001741670 */
[----:B------:R-:W-:Y:S01]  /*be90*/  UP2UR UR17, UPR, URZ, 0x1 ;  /* 0x000000013f117883 */ /* 0x000fe20008000000 */
[----:B------:R-:W-:Y:S02]  /*bea0*/  ISETP.LT.OR P1, PT, R2, 0x32, P1 ;  /* 0x000000320200780c */ /* 0x000fe40000f21670 */
[----:B------:R-:W-:Y:S02]  /*beb0*/  FSEL R196, R64, -INF , !P0 ;  /* 0xff80000040c47808 */ /* 0x000fe40004000000 */
[----:B------:R-:W-:Y:S02]  /*bec0*/  PLOP3.LUT P0, PT, PT, PT, UP4, 0x40, 0x0 ;  /* 0x000000000000781c */ /* 0x000fe40003f0e848 */
[----:B------:R-:W-:Y:S02]  /*bed0*/  FSEL R177, R49, -INF , !P5 ;  /* 0xff80000031b17808 */ /* 0x000fe40006800000 */
[----:B------:R-:W-:Y:S01]  /*bee0*/  PLOP3.LUT P5, PT, PT, PT, UP0, 0x40, 0x0 ;  /* 0x000000000000781c */ /* 0x000fe20003fae808 */
[----:B------:R-:W-:Y:S01]  /*bef0*/  UISETP.GE.AND UP0, UPT, UR4, 0x5a, UPT ;  /* 0x0000005a0400788c */ /* 0x000fe2000bf06270 */
[----:B------:R-:W-:Y:S02]  /*bf00*/  FSEL R179, R52, -INF , !P2 ;  /* 0xff80000034b37808 */ /* 0x000fe40005000000 */
[----:B------:R-:W-:Y:S01]  /*bf10*/  PLOP3.LUT P2, PT, PT, PT, UP6, 0x40, 0x0 ;  /* 0x000000000000781c */ /* 0x000fe20003f4e868 */
[----:B------:R-:W-:Y:S01]  /*bf20*/  UISETP.NE.AND UP6, UPT, UR34, URZ, UPT ;  /* 0x0000003f2200728c */ /* 0x000fe2000bfc5270 */
[----:B------:R-:W-:Y:S02]  /*bf30*/  FSEL R189, R53, -INF , !P1 ;  /* 0xff80000035bd7808 */ /* 0x000fe40004800000 */
[----:B------:R-:W-:Y:S02]  /*bf40*/  PLOP3.LUT P1, PT, PT, PT, UP5, 0x40, 0x0 ;  /* 0x000000000000781c */ /* 0x000fe40003f2e858 */
[C---:B------:R-:W-:Y:S02]  /*bf50*/  ISETP.GT.AND P0, PT, R0.reuse, 0x49, P0 ;  /* 0x000000490000780c */ /* 0x040fe40000704270 */
[C---:B------:R-:W-:Y:S02]  /*bf60*/  ISETP.GT.AND P6, PT, R0.reuse, 0x39, P6 ;  /* 0x000000390000780c */ /* 0x040fe400037c4270 */
[C---:B------:R-:W-:Y:S02]  /*bf70*/  ISETP.GT.AND P5, PT, R0.reuse, 0x40, P5 ;  /* 0x000000400000780c */ /* 0x040fe40002fa4270 */
[C---:B------:R-:W-:Y:S02]  /*bf80*/  ISETP.GT.AND P2, PT, R0.reuse, 0x41, P2 ;  /* 0x000000410000780c */ /* 0x040fe40001744270 */
[----:B------:R-:W-:Y:S02]  /*bf90*/  ISETP.GT.AND P1, PT, R0, 0x48, P1 ;  /* 0x000000480000780c */ /* 0x000fe40000f24270 */
[C---:B------:R-:W-:Y:S02]  /*bfa0*/  ISETP.LT.OR P0, PT, R2.reuse, 0x4a, P0 ;  /* 0x0000004a0200780c */ /* 0x040fe40000701670 */
[C---:B------:R-:W-:Y:S02]  /*bfb0*/  ISETP.LT.OR P6, PT, R2.reuse, 0x3a, P6 ;  /* 0x0000003a0200780c */ /* 0x040fe400037c1670 */
[C---:B------:R-:W-:Y:S02]  /*bfc0*/  ISETP.LT.OR P5, PT, R2.reuse, 0x41, P5 ;  /* 0x000000410200780c */ /* 0x040fe40002fa1670 */
[C---:B------:R-:W-:Y:S02]  /*bfd0*/  ISETP.LT.OR P2, PT, R2.reuse, 0x42, P2 ;  /* 0x000000420200780c */ /* 0x040fe40001741670 */
[----:B------:R-:W-:Y:S02]  /*bfe0*/  ISETP.LT.OR P1, PT, R2, 0x49, P1 ;  /* 0x000000490200780c */ /* 0x000fe40000f21670 */
[----:B------:R-:W-:Y:S02]  /*bff0*/  FSEL R237, R81, -INF , !P0 ;  /* 0xff80000051ed7808 */ /* 0x000fe40004000000 */
[----:B------:R-:W-:Y:S01]  /*c000*/  PLOP3.LUT P0, PT, PT, PT, UP6, 0x40, 0x0 ;  /* 0x000000000000781c */ /* 0x000fe20003f0e868 */
[----:B------:R-:W-:Y:S01]  /*c010*/  UISETP.NE.AND UP6, UPT, UR37, URZ, UPT ;  /* 0x0000003f2500728c */ /* 0x000fe2000bfc5270 */
[----:B------:R-:W-:Y:S02]  /*c020*/  FSEL R197, R65, -INF , !P6 ;  /* 0xff80000041c57808 */ /* 0x000fe40007000000 */
[----:B------:R-:W-:Y:S02]  /*c030*/  PLOP3.LUT P6, PT, PT, PT, UP3, 0x40, 0x0 ;  /* 0x000000000000781c */ /* 0x000fe40003fce838 */
[----:B------:R-:W-:Y:S02]  /*c040*/  FSEL R198, R68, -INF , !P5 ;  /* 0xff80000044c67808 */ /* 0x000fe40006800000 */
[----:B------:R-:W-:Y:S02]  /*c050*/  PLOP3.LUT P5, PT, PT, PT, UP2, 0x40, 0x0 ;  /* 0x000000000000781c */ /* 0x000fe40003fae828 */
[----:B------:R-:W-:Y:S02]  /*c060*/  FSEL R233, R69, -INF , !P2 ;  /* 0xff80000045e97808 */ /* 0x000fe40005000000 */
[----:B------:R-:W-:Y:S02]  /*c070*/  PLOP3.LUT P2, PT, PT, PT, UP1, 0x40, 0x0 ;  /* 0x000000000000781c */ /* 0x000fe40003f4e818 */
[----:B------:R-:W-:Y:S02]  /*c080*/  FSEL R236, R80, -INF , !P1 ;  /* 0xff80000050ec7808 */ /* 0x000fe40004800000 */
[----:B------:R-:W-:Y:S02]  /*c090*/  PLOP3.LUT P1, PT, PT, PT, UP0, 0x40, 0x0 ;  /* 0x000000000000781c */ /* 0x000fe40003f2e808 */
[C---:B------:R-:W-:Y:S02]  /*c0a0*/  ISETP.GT.AND P6, PT, R0.reuse, 0x50, P6 ;  /* 0x000000500000780c */ /* 0x040fe400037c4270 */
[C---:B------:R-:W-:Y:S02]  /*c0b0*/  ISETP.GT.AND P5, PT, R0.reuse, 0x51, P5 ;  /* 0x000000510000780c */ /* 0x040fe40002fa4270 */
[C---:B------:R-:W-:Y:S02]  /*c0c0*/  ISETP.GT.AND P2, PT, R0.reuse, 0x58, P2 ;  /* 0x000000580000780c */ /* 0x040fe40001744270 */
[----:B------:R-:W-:Y:S01]  /*c0d0*/  ISETP.GT.AND P1, PT, R0, 0x59, P1 ;  /* 0x000000590000780c */ /* 0x000fe20000f24270 */
[--C-:B-1----:R-:W-:Y:S01]  /*c0e0*/  IMAD.IADD R0, R6, 0x1, R3.reuse ;  /* 0x0000000106007824 */ /* 0x102fe200078e0203 */
[C---:B------:R-:W-:Y:S02]  /*c0f0*/  ISETP.LT.OR P6, PT, R2.reuse, 0x51, P6 ;  /* 0x000000510200780c */ /* 0x040fe400037c1670 */
[C---:B------:R-:W-:Y:S02]  /*c100*/  ISETP.LT.OR P5, PT, R2.reuse, 0x52, P5 ;  /* 0x000000520200780c */ /* 0x040fe40002fa1670 */
[C---:B------:R-:W-:Y:S02]  /*c110*/  ISETP.LT.OR P2, PT, R2.reuse, 0x59, P2 ;  /* 0x000000590200780c */ /* 0x040fe40001741670 */
[----:B------:R-:W-:Y:S01]  /*c120*/  ISETP.LT.OR P1, PT, R2, 0x5a, P1 ;  /* 0x0000005a0200780c */ /* 0x000fe20000f21670 */
[----:B------:R-:W-:Y:S01]  /*c130*/  IMAD.IADD R2, R5, 0x1, R3 ;  /* 0x0000000105027824 */ /* 0x000fe200078e0203 */
[----:B------:R-:W-:Y:S02]  /*c140*/  FSEL R240, R84, -INF , !P6 ;  /* 0xff80000054f07808 */ /* 0x000fe40007000000 */
[----:B------:R-:W-:Y:S02]  /*c150*/  FSEL R246, R85, -INF , !P5 ;  /* 0xff80000055f67808 */ /* 0x000fe40006800000 */
[----:B------:R-:W-:Y:S02]  /*c160*/  FSEL R250, R96, -INF , !P2 ;  /* 0xff80000060fa7808 */ /* 0x000fe40005000000 */
[----:B------:R-:W-:Y:S01]  /*c170*/  FSEL R252, R97, -INF , !P1 ;  /* 0xff80000061fc7808 */ /* 0x000fe20004800000 */
        /* <DEDUP_REMOVED lines=15> */
.L_x_281:
[----:B------:R-:W-:Y:S04]  /*c270*/  MOV R2, c[0x0][0x32c] ;  /* 0x0000cb0000027a02 */ /* 0x000fe80000000f00 */
[----:B------:R-:W-:Y:S11]  /*c280*/  ISETP.NE.AND P0, PT, R2, 0x1, PT ;  /* 0x000000010200780c */ /* 0x000ff60003f05270 */
[----:B------:R-:W-:Y:S02]  /*c290*/  @!UPT UIADD3 URZ, URZ, URZ, URZ ;  /* 0x0000003f3f3ff290 */ /* 0x000fe4000fffe03f */
[----:B------:R-:W-:Y:S05]  /*c2a0*/  @P0 IMAD.HI.U32 R2, R0, c[0x0][0x330], RZ ;  /* 0x0000cc0000020a27 */ /* 0x000fea00078e00ff */
[----:B------:R-:W-:Y:S02]  /*c2b0*/  @P0 SHF.R.U32.HI R0, RZ, c[0x0][0x334], R2 ;  /* 0x0000cd00ff000a19 */ /* 0x000fe40000011602 */
.L_x_282:
[----:B------:R-:W-:Y:S05]  /*c2c0*/  BSYNC B0 ;  /* 0x0000000000007941 */ /* 0x000fea0003800000 */
.L_x_280:
[----:B------:R-:W-:Y:S02]  /*c2d0*/  IMAD.U32 R2, RZ, RZ, UR4 ;  /* 0x00000004ff027e24 */ /* 0x000fe4000f8e00ff */
[----:B------:R-:W-:Y:S03]  /*c2e0*/  IMAD.U32 R7, RZ, RZ, UR15 ;  /* 0x0000000fff077e24 */ /* 0x000fe6000f8e00ff */
[----:B------:R-:W-:Y:S04]  /*c2f0*/  IADD3 R2, -R10, 0x1, R2 ;  /* 0x000000010a027810 */ /* 0x000fe80007ffe102 */
[----:B------:R-:W-:Y:S02]  /*c300*/  IADD3 R8, R2, -0x1, RZ ;  /* 0xffffffff02087810 */ /* 0x000fe40007ffe0ff */
[----:B------:R-:W-:Y:S03]  /*c310*/  IADD3 R2, -R7, UR8, R2 ;  /* 0x0000000807027c10 */ /* 0x000fe6000fffe102 */
[----:B------:R-:W-:Y:S01]  /*c320*/  IMAD R0, R0, c[0x0][0x32c], R8 ;  /* 0x0000cb0000007a24 */ /* 0x000fe200078e0208 */
[C-C-:B------:R-:W-:Y:S02]  /*c330*/  IADD3 R7, R3.reuse, UR13, R2.reuse ;  /* 0x0000000d03077c10 */ /* 0x140fe4000fffe002 */
[----:B------:R-:W-:Y:S02]  /*c340*/  IADD3 R3, R3, c[0x0][0x328], R2 ;  /* 0x0000ca0003037a10 */ /* 0x000fe40007ffe002 */
[----:B------:R-:W-:Y:S02]  /*c350*/  IADD3 R2, R0, c[0x0][0x32c], RZ ;  /* 0x0000cb0000027a10 */ /* 0x000fe40007ffe0ff */
[----:B------:R-:W-:Y:S02]  /*c360*/  IMNMX R0, R7, R0, !PT ;  /* 0x0000000007007217 */ /* 0x000fe40007800200 */
[----:B------:R-:W-:Y:S02]  /*c370*/  IMNMX R2, R3, R2, PT ;  /* 0x0000000203027217 */ /* 0x000fe40003800200 */
.L_x_279:
[----:B------:R-:W-:Y:S01]  /*c380*/  UP2UR UR40, UPR, URZ, 0x8 ;  /* 0x000000083f287883 */ /* 0x000fe20008000000 */
[----:B------:R-:W1:Y:S01]  /*c390*/  SHFL.IDX PT, R3, R4, 0x2, 0x1c1f ;  /* 0x005c1f0004037f89 */ /* 0x000e6200000e0000 */
[----:B------:R-:W-:Y:S01]  /*c3a0*/  UISETP.NE.AND UP3, UPT, UR29, URZ, UPT ;  /* 0x0000003f1d00728c */ /* 0x000fe2000bf65270 */
[----:B------:R-:W-:Y:S01]  /*c3b0*/  IMAD.U32 R7, RZ, RZ, UR4 ;  /* 0x00000004ff077e24 */ /* 0x000fe2000f8e00ff */
[----:B------:R-:W-:Y:S01]  /*c3c0*/  UP2UR UR42, UPR, URZ, 0x20 ;  /* 0x000000203f2a7883 */ /* 0x000fe20008000000 */
[----:B------:R-:W-:Y:S01]  /*c3d0*/  IMAD.U32 R8, RZ, RZ, UR15 ;  /* 0x0000000fff087e24 */ /* 0x000fe2000f8e00ff */
[----:B------:R-:W-:Y:S02]  /*c3e0*/  UISETP.NE.AND UP5, UPT, UR33, URZ, UPT ;  /* 0x0000003f2100728c */ /* 0x000fe4000bfa5270 */
[----:B------:R-:W-:Y:S01]  /*c3f0*/  PLOP3.LUT P0, PT, PT, PT, UP3, 0x40, 0x0 ;  /* 0x000000000000781c */ /* 0x000fe20003f0e838 */
[----:B------:R-:W-:Y:S01]  /*c400*/  UP2UR UR39, UPR, URZ, 0x4 ;  /* 0x000000043f277883 */ /* 0x000fe20008000000 */
[----:B------:R-:W-:Y:S01]  /*c410*/  IADD3 R7, -R10, 0x1, R7 ;  /* 0x000000010a077810 */ /* 0x000fe20007ffe107 */
[----:B------:R-:W-:Y:S01]  /*c420*/  UISETP.NE.AND UP2, UPT, UR30, URZ, UPT ;  /* 0x0000003f1e00728c */ /* 0x000fe2000bf45270 */
[----:B------:R-:W-:Y:S01]  /*c430*/  PLOP3.LUT P6, PT, PT, PT, UP5, 0x40, 0x0 ;  /* 0x000000000000781c */ /* 0x000fe20003fce858 */
[----:B------:R-:W-:Y:S01]  /*c440*/  UP2UR UR38, UPR, URZ, 0x2 ;  /* 0x000000023f267883 */ /* 0x000fe20008000000 */
[C---:B------:R-:W-:Y:S01]  /*c450*/  ISETP.GT.AND P0, PT, R0.reuse, 0x10, P0 ;  /* 0x000000100000780c */ /* 0x040fe20000704270 */
[----:B------:R-:W-:Y:S01]  /*c460*/  UISETP.NE.AND UP1, UPT, UR32, URZ, UPT ;  /* 0x0000003f2000728c */ /* 0x000fe2000bf25270 */
[----:B------:R-:W-:Y:S01]  /*c470*/  ISETP.GT.AND P6, PT, R0, RZ, P6 ;  /* 0x000000ff0000720c */ /* 0x000fe200037c4270 */
[----:B------:R-:W-:Y:S01]  /*c480*/  UP2UR UR37, UPR, URZ, 0x1 ;  /* 0x000000013f257883 */ /* 0x000fe20008000000 */
[----:B------:R-:W-:Y:S01]  /*c490*/  PLOP3.LUT P1, PT, PT, PT, UP2, 0x40, 0x0 ;  /* 0x000000000000781c */ /* 0x000fe20003f2e828 */
[----:B------:R-:W-:Y:S01]  /*c4a0*/  UISETP.NE.AND UP0, UPT, UR31, URZ, UPT ;  /* 0x0000003f1f00728c */ /* 0x000fe2000bf05270 */
[----:B------:R-:W-:Y:S01]  /*c4b0*/  ISETP.LT.OR P0, PT, R2, 0x11, P0 ;  /* 0x000000110200780c */ /* 0x000fe20000701670 */
[----:B------:R-:W-:Y:S01]  /*c4c0*/  UISETP.NE.AND UP2, UPT, UR24, URZ, UPT ;  /* 0x0000003f1800728c */ /* 0x000fe2000bf45270 */
[----:B------:R-:W-:Y:S01]  /*c4d0*/  PLOP3.LUT P5, PT, PT, PT, UP1, 0x40, 0x0 ;  /* 0x000000000000781c */ /* 0x000fe20003fae818 */
[----:B------:R-:W-:Y:S01]  /*c4e0*/  UP2UR UR41, UPR, URZ, 0x10 ;  /* 0x000000103f297883 */ /* 0x000fe20008000000 */
[C---:B------:R-:W-:Y:S01]  /*c4f0*/  ISETP.GT.AND P1, PT, R0.reuse, 0x9, P1 ;  /* 0x000000090000780c */ /* 0x040fe20000f24270 */
[----:B------:R-:W-:Y:S01]  /*c500*/  UISETP.NE.AND UP4, UPT, UR28, URZ, UPT ;  /* 0x0000003f1c00728c */ /* 0x000fe2000bf85270 */
[----:B------:R-:W-:Y:S01]  /*c510*/  PLOP3.LUT P2, PT, PT, PT, UP0, 0x40, 0x0 ;  /* 0x000000000000781c */ /* 0x000fe20003f4e808 */
[----:B------:R-:W-:Y:S01]  /*c520*/  UISETP.NE.AND UP1, UPT, UR27, URZ, UPT ;  /* 0x0000003f1b00728c */ /* 0x000fe2000bf25270 */
[C---:B------:R-:W-:Y:S01]  /*c530*/  ISETP.GT.AND P5, PT, R0.reuse, 0x1, P5 ;  /* 0x000000010000780c */ /* 0x040fe20002fa4270 */
[----:B------:R-:W-:Y:S01]  /*c540*/  UISETP.NE.AND UP0, UPT, UR26, URZ, UPT ;  /* 0x0000003f1a00728c */ /* 0x000fe2000bf05270 */
[----:B------:R-:W-:Y:S01]  /*c550*/  ISETP.GT.AND P2, PT, R0, 0x8, P2 ;  /* 0x000000080000780c */ /* 0x000fe20001744270 */
[----:B------:R-:W-:Y:S01]  /*c560*/  UISETP.NE.AND UP3, UPT, UR25, URZ, UPT ;  /* 0x0000003f1900728c */ /* 0x000fe2000bf65270 */
[C---:B------:R-:W-:Y:S01]  /*c570*/  ISETP.LT.OR P6, PT, R2.reuse, 0x1, P6 ;  /* 0x000000010200780c */ /* 0x040fe200037c1670 */
[----:B------:R-:W-:Y:S01]  /*c580*/  UISETP.NE.AND UP5, UPT, UR42, URZ, UPT ;  /* 0x0000003f2a00728c */ /* 0x000fe2000bfa5270 */
[C---:B------:R-:W-:Y:S02]  /*c590*/  ISETP.LT.OR P5, PT, R2.reuse, 0x2, P5 ;  /* 0x000000020200780c */ /* 0x040fe40002fa1670 */
[C---:B------:R-:W-:Y:S02]  /*c5a0*/  ISETP.LT.OR P2, PT, R2.reuse, 0x9, P2 ;  /* 0x000000090200780c */ /* 0x040fe40001741670 */
[----:B------:R-:W-:Y:S02]  /*c5b0*/  ISETP.LT.OR P1, PT, R2, 0xa, P1 ;  /* 0x0000000a0200780c */ /* 0x000fe40000f21670 */
[----:B------:R-:W-:Y:S02]  /*c5c0*/  FSEL R26, R182, -INF , !P0 ;  /* 0xff800000b61a7808 */ /* 0x000fe40004000000 */
[----:B------:R-:W-:Y:S01]  /*c5d0*/  PLOP3.LUT P0, PT, PT, PT, UP2, 0x40, 0x0 ;  /* 0x000000000000781c */ /* 0x000fe20003f0e828 */
[----:B------:R-:W-:Y:S01]  /*c5e0*/  UISETP.NE.AND UP2, UPT, UR19, URZ, UPT ;  /* 0x0000003f1300728c */ /* 0x000fe2000bf45270 */
        /* <DEDUP_REMOVED lines=48> */
[----:B------:R-:W-:Y:S02]  /*c8f0*/  PLOP3.LUT P0, PT, PT, PT, UP4, 0x40, 0x0 ;  /* 0x000000000000781c */ /* 0x000fe40003f0e848 */
[----:B------:R-:W-:Y:S02]  /*c900*/  FSEL R174, R50, -INF , !P6 ;  /* 0xff80000032ae7808 */ /* 0x000fe40007000000 */
[----:B------:R-:W-:Y:S01]  /*c910*/  PLOP3.LUT P6, PT, PT, PT, UP1, 0x40, 0x0 ;  /* 0x000000000000781c */ /* 0x000fe20003fce818 */
[----:B------:R-:W-:Y:S01]  /*c920*/  UISETP.NE.AND UP1, UPT, UR38, URZ, UPT ;  /* 0x0000003f2600728c */ /* 0x000fe2000bf25270 */
[----:B------:R-:W-:Y:S02]  /*c930*/  FSEL R175, R51, -INF , !P5 ;  /* 0xff80000033af7808 */ /* 0x000fe40006800000 */
[----:B------:R-:W-:Y:S01]  /*c940*/  PLOP3.LUT P5, PT, PT, PT, UP0, 0x40, 0x0 ;  /* 0x000000000000781c */ /* 0x000fe20003fae808 */
[----:B------:R-:W-:Y:S01]  /*c950*/  UISETP.NE.AND UP0, UPT, UR37, URZ, UPT ;  /* 0x0000003f2500728c */ /* 0x000fe2000bf05270 */
[----:B------:R-:W-:Y:S01]  /*c960*/  FSEL R180, R54, -INF , !P2 ;  /* 0xff80000036b47808 */ /* 0x000fe20005000000 */
[----:B------:R-:W-:Y:S01]  /*c970*/  UP2UR UR37, UPR, URZ, 0x40 ;  /* 0x000000403f257883 */ /* 0x000fe20008000000 */
        /* <DEDUP_REMOVED lines=28> */
[----:B------:R-:W-:Y:S02]  /*cb40*/  ISETP.GT.AND P1, PT, R0, 0x59, P1 ;  /* 0x000000590000780c */ /* 0x000fe40000f24270 */
[----:B------:R-:W-:Y:S02]  /*cb50*/  IADD3 R0, -R8, UR8, R7 ;  /* 0x0000000808007c10 */ /* 0x000fe4000fffe107 */
[C---:B------:R-:W-:Y:S02]  /*cb60*/  ISETP.LT.OR P6, PT, R2.reuse, 0x51, P6 ;  /* 0x000000510200780c */ /* 0x040fe400037c1670 */
[C---:B------:R-:W-:Y:S02]  /*cb70*/  ISETP.LT.OR P5, PT, R2.reuse, 0x52, P5 ;  /* 0x000000520200780c */ /* 0x040fe40002fa1670 */
[C---:B------:R-:W-:Y:S02]  /*cb80*/  ISETP.LT.OR P2, PT, R2.reuse, 0x59, P2 ;  /* 0x000000590200780c */ /* 0x040fe40001741670 */
[----:B------:R-:W-:Y:S02]  /*cb90*/  ISETP.LT.OR P1, PT, R2, 0x5a, P1 ;  /* 0x0000005a0200780c */ /* 0x000fe40000f21670 */
[C---:B------:R-:W-:Y:S02]  /*cba0*/  IADD3 R2, R0.reuse, c[0x0][0x328], RZ ;  /* 0x0000ca0000027a10 */ /* 0x040fe40007ffe0ff */
[----:B------:R-:W-:Y:S02]  /*cbb0*/  IADD3 R0, R0, UR13, RZ ;  /* 0x0000000d00007c10 */ /* 0x000fe4000fffe0ff */
[----:B------:R-:W-:Y:S01]  /*cbc0*/  FSEL R238, R86, -INF , !P6 ;  /* 0xff80000056ee7808 */ /* 0x000fe20007000000 */
[--C-:B-1----:R-:W-:Y:S01]  /*cbd0*/  IMAD.IADD R2, R2, 0x1, R3.reuse ;  /* 0x0000000102027824 */ /* 0x102fe200078e0203 */
[----:B------:R-:W-:Y:S01]  /*cbe0*/  FSEL R242, R87, -INF , !P5 ;  /* 0xff80000057f27808 */ /* 0x000fe20006800000 */
[----:B------:R-:W-:Y:S01]  /*cbf0*/  IMAD.IADD R0, R0, 0x1, R3 ;  /* 0x0000000100007824 */ /* 0x000fe200078e0203 */
        /* <DEDUP_REMOVED lines=17> */
.L_x_285:
[----:B------:R-:W-:Y:S04]  /*cd10*/  MOV R7, c[0x0][0x32c] ;  /* 0x0000cb0000077a02 */ /* 0x000fe80000000f00 */
[----:B------:R-:W-:Y:S11]  /*cd20*/  ISETP.NE.AND P0, PT, R7, 0x1, PT ;  /* 0x000000010700780c */ /* 0x000ff60003f05270 */
[----:B------:R-:W-:Y:S02]  /*cd30*/  @!UPT UIADD3 URZ, URZ, URZ, URZ ;  /* 0x0000003f3f3ff290 */ /* 0x000fe4000fffe03f */
[----:B------:R-:W-:Y:S05]  /*cd40*/  @P0 IMAD.HI.U32 R7, R3, c[0x0][0x330], RZ ;  /* 0x0000cc0003070a27 */ /* 0x000fea00078e00ff */
[----:B------:R-:W-:Y:S02]  /*cd50*/  @P0 SHF.R.U32.HI R3, RZ, c[0x0][0x334], R7 ;  /* 0x0000cd00ff030a19 */ /* 0x000fe40000011607 */
.L_x_286:
[----:B------:R-:W-:Y:S05]  /*cd60*/  BSYNC B0 ;  /* 0x0000000000007941 */ /* 0x000fea0003800000 */
.L_x_284:
[----:B------:R-:W-:Y:S05]  /*cd70*/  MOV R7, UR12 ;  /* 0x0000000c00077c02 */ /* 0x000fea0008000f00 */
[----:B------:R-:W-:Y:S04]  /*cd80*/  IMAD R7, R7, -0x60, -R10 ;  /* 0xffffffa007077824 */ /* 0x000fe800078e0a0a */
[----:B------:R-:W-:Y:S05]  /*cd90*/  IMAD R3, R3, c[0x0][0x32c], R7 ;  /* 0x0000cb0003037a24 */ /* 0x000fea00078e0207 */
[----:B------:R-:W-:Y:S02]  /*cda0*/  IADD3 R7, R3, c[0x0][0x32c], RZ ;  /* 0x0000cb0003077a10 */ /* 0x000fe40007ffe0ff */
[----:B------:R-:W-:Y:S02]  /*cdb0*/  IMNMX R0, R0, R3, !PT ;  /* 0x0000000300007217 */ /* 0x000fe40007800200 */
[----:B------:R-:W-:Y:S02]  /*cdc0*/  IMNMX R2, R2, R7, PT ;  /* 0x0000000702027217 */ /* 0x000fe40003800200 */
.L_x_283:
[----:B------:R-:W-:Y:S01]  /*cdd0*/  UP2UR UR40, UPR, URZ, 0x8 ;  /* 0x000000083f287883 */ /* 0x000fe20008000000 */
[----:B------:R-:W1:Y:S01]  /*cde0*/  SHFL.IDX PT, R3, R4, 0x3, 0x1c1f ;  /* 0x007c1f0004037f89 */ /* 0x000e6200000e0000 */
[----:B------:R-:W-:Y:S02]  /*cdf0*/  UISETP.NE.AND UP3, UPT, UR29, URZ, UPT ;  /* 0x0000003f1d00728c */ /* 0x000fe4000bf65270 */
[----:B------:R-:W-:Y:S02]  /*ce00*/  UP2UR UR42, UPR, URZ, 0x20 ;  /* 0x000000203f2a7883 */ /* 0x000fe40008000000 */
[----:B------:R-:W-:Y:S02]  /*ce10*/  UISETP.NE.AND UP5, UPT, UR33, URZ, UPT ;  /* 0x0000003f2100728c */ /* 0x000fe4000bfa5270 */
[----:B------:R-:W-:Y:S01]  /*ce20*/  PLOP3.LUT P0, PT, PT, PT, UP3, 0x40, 0x0 ;  /* 0x000000000000781c */ /* 0x000fe20003f0e838 */
[----:B------:R-:W-:Y:S02]  /*ce30*/  UP2UR UR39, UPR, URZ, 0x4 ;  /* 0x000000043f277883 */ /* 0x000fe40008000000 */
        /* <DEDUP_REMOVED lines=140> */
.L_x_289:
[----:B------:R-:W-:Y:S04]  /*d700*/  MOV R2, c[0x0][0x32c] ;  /* 0x0000cb0000027a02 */ /* 0x000fe80000000f00 */
[----:B------:R-:W-:Y:S11]  /*d710*/  ISETP.NE.AND P0, PT, R2, 0x1, PT ;  /* 0x000000010200780c */ /* 0x000ff60003f05270 */
[----:B------:R-:W-:Y:S02]  /*d720*/  @!UPT UIADD3 URZ, URZ, URZ, URZ ;  /* 0x0000003f3f3ff290 */ /* 0x000fe4000fffe03f */
[----:B------:R-:W-:Y:S05]  /*d730*/  @P0 IMAD.HI.U32 R2, R0, c[0x0][0x330], RZ ;  /* 0x0000cc0000020a27 */ /* 0x000fea00078e00ff */
[----:B------:R-:W-:Y:S02]  /*d740*/  @P0 SHF.R.U32.HI R0, RZ, c[0x0][0x334], R2 ;  /* 0x0000cd00ff000a19 */ /* 0x000fe40000011602 */
.L_x_290:
[----:B------:R-:W-:Y:S05]  /*d750*/  BSYNC B0 ;  /* 0x0000000000007941 */ /* 0x000fea0003800000 */
.L_x_288:
        /* <DEDUP_REMOVED lines=11> */
.L_x_287:
[----:B------:R-:W2:Y:S01]  /*d810*/  LDL.LU R3, [R1] ;  /* 0x0000000001037983 */ /* 0x000ea20000300800 */
        /* <DEDUP_REMOVED lines=10> */
[----:B------:R-:W-:Y:S01]  /*d8c0*/  PLOP3.LUT P2, PT, PT, PT, UP6, 0x40, 0x0 ;  /* 0x000000000000781c */ /* 0x000fe20003f4e868 */
[----:B------:R-:W-:Y:S01]  /*d8d0*/  UISETP.NE.AND UP4, UPT, UR27, URZ, UPT ;  /* 0x0000003f1b00728c */ /* 0x000fe2000bf85270 */
[----:B------:R-:W-:Y:S01]  /*d8e0*/  FMNMX.FTZ R72, R24, R72, !PT ;  /* 0x0000004818487209 */ /* 0x000fe20007810000 */
[----:B------:R-:W-:Y:S01]  /*d8f0*/  UP2UR UR27, UPR, URZ, 0x8 ;  /* 0x000000083f1b7883 */ /* 0x000fe20008000000 */
[----:B------:R-:W-:Y:S01]  /*d900*/  ISETP.GT.AND P2, PT, R0, RZ, P2 ;  /* 0x000000ff0000720c */ /* 0x000fe20001744270 */
[----:B------:R-:W-:Y:S01]  /*d910*/  UISETP.NE.AND UP3, UPT, UR29, URZ, UPT ;  /* 0x0000003f1d00728c */ /* 0x000fe2000bf65270 */
[----:B------:R-:W-:Y:S01]  /*d920*/  FMNMX.FTZ R72, R25, R72, !PT ;  /* 0x0000004819487209 */ /* 0x000fe20007810000 */
[----:B------:R-:W-:Y:S01]  /*d930*/  UP2UR UR29, UPR, URZ, 0x4 ;  /* 0x000000043f1d7883 */ /* 0x000fe20008000000 */
[----:B------:R-:W-:Y:S01]  /*d940*/  ISETP.LT.OR P2, PT, R2, 0x1, P2 ;  /* 0x000000010200780c */ /* 0x000fe20001741670 */
[----:B------:R-:W-:Y:S01]  /*d950*/  UISETP.NE.AND UP2, UPT, UR28, URZ, UPT ;  /* 0x0000003f1c00728c */ /* 0x000fe2000bf45270 */
[----:B------:R-:W-:Y:S01]  /*d960*/  FMNMX.FTZ R72, R27, R72, !PT ;  /* 0x000000481b487209 */ /* 0x000fe20007810000 */
[----:B------:R-:W-:Y:S01]  /*d970*/  UP2UR UR28, UPR, URZ, 0x2 ;  /* 0x000000023f1c7883 */ /* 0x000fe20008000000 */
[----:B------:R-:W-:Y:S01]  /*d980*/  PLOP3.LUT P0, PT, PT, PT, UP5, 0x40, 0x0 ;  /* 0x000000000000781c */ /* 0x000fe20003f0e858 */
[----:B------:R-:W-:Y:S01]  /*d990*/  UISETP.NE.AND UP1, UPT, UR30, URZ, UPT ;  /* 0x0000003f1e00728c */ /* 0x000fe2000bf25270 */
[----:B------:R-:W-:Y:S01]  /*d9a0*/  FMNMX.FTZ R72, R30, R72, !PT ;  /* 0x000000481e487209 */ /* 0x000fe20007810000 */
[----:B------:R-:W-:Y:S01]  /*d9b0*/  UP2UR UR30, UPR, URZ, 0x1 ;  /* 0x000000013f1e7883 */ /* 0x000fe20008000000 */
[----:B------:R-:W-:Y:S01]  /*d9c0*/  ISETP.GT.AND P0, PT, R0, 0x1, P0 ;  /* 0x000000010000780c */ /* 0x000fe20000704270 */
[----:B------:R-:W-:Y:S01]  /*d9d0*/  UISETP.NE.AND UP0, UPT, UR31, URZ, UPT ;  /* 0x0000003f1f00728c */ /* 0x000fe2000bf05270 */
[----:B------:R-:W-:Y:S01]  /*d9e0*/  FMNMX.FTZ R72, R33, R72, !PT ;  /* 0x0000004821487209 */ /* 0x000fe20007810000 */
[----:B------:R-:W-:Y:S01]  /*d9f0*/  UISETP.NE.AND UP6, UPT, UR4, URZ, UPT ;  /* 0x0000003f0400728c */ /* 0x000fe2000bfc5270 */
[----:B------:R-:W-:Y:S01]  /*da00*/  PLOP3.LUT P1, PT, PT, PT, UP1, 0x40, 0x0 ;  /* 0x000000000000781c */ /* 0x000fe20003f2e818 */
[----:B------:R-:W-:Y:S01]  /*da10*/  UISETP.NE.AND UP1, UPT, UR23, URZ, UPT ;  /* 0x0000003f1700728c */ /* 0x000fe2000bf25270 */
[----:B------:R-:W-:Y:S01]  /*da20*/  FMNMX.FTZ R72, R48, R72, !PT ;  /* 0x0000004830487209 */ /* 0x000fe20007810000 */
[----:B------:R-:W-:Y:S01]  /*da30*/  UISETP.NE.AND UP5, UPT, UR33, URZ, UPT ;  /* 0x0000003f2100728c */ /* 0x000fe2000bfa5270 */
[----:B------:R-:W-:Y:S01]  /*da40*/  PLOP3.LUT P6, PT, PT, PT, UP0, 0x40, 0x0 ;  /* 0x000000000000781c */ /* 0x000fe20003fce808 */
[----:B------:R-:W-:Y:S01]  /*da50*/  UISETP.NE.AND UP0, UPT, UR26, URZ, UPT ;  /* 0x0000003f1a00728c */ /* 0x000fe2000bf05270 */
[----:B------:R-:W-:Y:S01]  /*da60*/  FMNMX.FTZ R72, R90, R72, !PT ;  /* 0x000000485a487209 */ /* 0x000fe20007810000 */
[----:B------:R-:W-:Y:S01]  /*da70*/  LDSM.16.MT88.4 R52, [R210+0x100] ;  /* 0x00010000d234783b */ /* 0x000fe20000004200 */
[----:B------:R-:W-:Y:S02]  /*da80*/  ISETP.LT.OR P0, PT, R2, 0x2, P0 ;  /* 0x000000020200780c */ /* 0x000fe40000701670 */
[----:B------:R-:W-:Y:S02]  /*da90*/  FMNMX.FTZ R72, R176, R72, !PT ;  /* 0x00000048b0487209 */ /* 0x000fe40007810000 */
[----:B------:R-:W-:Y:S02]  /*daa0*/  ISETP.GT.AND P6, PT, R0, 0x8, P6 ;  /* 0x000000080000780c */ /* 0x000fe400037c4270 */
[----:B------:R-:W-:Y:S01]  /*dab0*/  FMNMX.FTZ R72, R177, R72, !PT ;  /* 0x00000048b1487209 */ /* 0x000fe20007810000 */
[----:B------:R-:W-:Y:S01]  /*dac0*/  LDSM.16.MT88.4 R80, [R211+0x100] ;  /* 0x00010000d350783b */ /* 0x000fe20000004200 */
[----:B------:R-:W-:Y:S02]  /*dad0*/  ISETP.LT.OR P6, PT, R2, 0x9, P6 ;  /* 0x000000090200780c */ /* 0x000fe400037c1670 */
[----:B------:R-:W-:Y:S02]  /*dae0*/  FMNMX.FTZ R72, R179, R72, !PT ;  /* 0x00000048b3487209 */ /* 0x000fe40007810000 */
[----:B------:R-:W-:Y:S02]  /*daf0*/  FSEL R15, R251, -INF , !P0 ;  /* 0xff800000fb0f7808 */ /* 0x000fe40004000000 */
[----:B------:R-:W-:Y:S02]  /*db00*/  FMNMX.FTZ R72, R189, R72, !PT ;  /* 0x00000048bd487209 */ /* 0x000fe40007810000 */
[----:B------:R-:W-:Y:S02]  /*db10*/  ISETP.GT.AND P1, PT, R0, 0x9, P1 ;  /* 0x000000090000780c */ /* 0x000fe40000f24270 */
[----:B------:R-:W-:Y:S02]  /*db20*/  FMNMX.FTZ R72, R196, R72, !PT ;  /* 0x00000048c4487209 */ /* 0x000fe40007810000 */
[----:B------:R-:W-:Y:S01]  /*db30*/  PLOP3.LUT P5, PT, PT, PT, UP3, 0x40, 0x0 ;  /* 0x000000000000781c */ /* 0x000fe20003fae838 */
[----:B------:R-:W-:Y:S01]  /*db40*/  UISETP.NE.AND UP3, UPT, UR25, URZ, UPT ;  /* 0x0000003f1900728c */ /* 0x000fe2000bf65270 */
[----:B------:R-:W-:Y:S02]  /*db50*/  FMNMX.FTZ R72, R197, R72, !PT ;  /* 0x00000048c5487209 */ /* 0x000fe40007810000 */
[----:B------:R-:W-:Y:S02]  /*db60*/  ISETP.LT.OR P1, PT, R2, 0xa, P1 ;  /* 0x0000000a0200780c */ /* 0x000fe40000f21670 */
[----:B------:R-:W-:Y:S02]  /*db70*/  FMNMX.FTZ R72, R198, R72, !PT ;  /* 0x00000048c6487209 */ /* 0x000fe40007810000 */
[----:B------:R-:W-:Y:S02]  /*db80*/  FSEL R17, R249, -INF , !P6 ;  /* 0xff800000f9117808 */ /* 0x000fe40007000000 */
[----:B------:R-:W-:Y:S02]  /*db90*/  FMNMX.FTZ R72, R233, R72, !PT ;  /* 0x00000048e9487209 */ /* 0x000fe40007810000 */
[----:B------:R-:W-:Y:S02]  /*dba0*/  ISETP.GT.AND P5, PT, R0, 0x10, P5 ;  /* 0x000000100000780c */ /* 0x000fe40002fa4270 */
[----:B------:R-:W-:Y:S02]  /*dbb0*/  FMNMX.FTZ R72, R236, R72, !PT ;  /* 0x00000048ec487209 */ /* 0x000fe40007810000 */
[----:B------:R-:W-:Y:S02]  /*dbc0*/  ISETP.LT.OR P5, PT, R2, 0x11, P5 ;  /* 0x000000110200780c */ /* 0x000fe40002fa1670 */
[----:B------:R-:W-:Y:S02]  /*dbd0*/  FMNMX.FTZ R72, R237, R72, !PT ;  /* 0x00000048ed487209 */ /* 0x000fe40007810000 */
[----:B------:R-:W-:Y:S02]  /*dbe0*/  FSEL R19, R248, -INF , !P1 ;  /* 0xff800000f8137808 */ /* 0x000fe40004800000 */
[----:B------:R-:W-:Y:S02]  /*dbf0*/  FMNMX.FTZ R72, R240, R72, !PT ;  /* 0x00000048f0487209 */ /* 0x000fe40007810000 */
[----:B------:R-:W-:Y:S01]  /*dc00*/  PLOP3.LUT P0, PT, PT, PT, UP4, 0x40, 0x0 ;  /* 0x000000000000781c */ /* 0x000fe20003f0e848 */
[----:B------:R-:W-:Y:S01]  /*dc10*/  UISETP.NE.AND UP4, UPT, UR21, URZ, UPT ;  /* 0x0000003f1500728c */ /* 0x000fe2000bf85270 */
[----:B------:R-:W-:Y:S02]  /*dc20*/  FMNMX.FTZ R72, R246, R72, !PT ;  /* 0x00000048f6487209 */ /* 0x000fe40007810000 */
[----:B------:R-:W-:Y:S02]  /*dc30*/  FSEL R56, R204, -INF , !P5 ;  /* 0xff800000cc387808 */ /* 0x000fe40006800000 */
[----:B------:R-:W-:Y:S02]  /*dc40*/  FMNMX.FTZ R72, R250, R72, !PT ;  /* 0x00000048fa487209 */ /* 0x000fe40007810000 */
[----:B------:R-:W-:Y:S02]  /*dc50*/  ISETP.GT.AND P0, PT, R0, 0x18, P0 ;  /* 0x000000180000780c */ /* 0x000fe40000704270 */
[----:B------:R-:W-:Y:S02]  /*dc60*/  FMNMX.FTZ R72, R252, R72, !PT ;  /* 0x00000048fc487209 */ /* 0x000fe40007810000 */
[----:B------:R-:W-:Y:S01]  /*dc70*/  PLOP3.LUT P6, PT, PT, PT, UP0, 0x40, 0x0 ;  /* 0x000000000000781c */ /* 0x000fe20003fce808 */
[----:B------:R-:W-:Y:S01]  /*dc80*/  UISETP.NE.AND UP0, UPT, UR22, URZ, UPT ;  /* 0x0000003f1600728c */ /* 0x000fe2000bf05270 */
[----:B------:R-:W-:Y:S01]  /*dc90*/  ISETP.LT.OR P0, PT, R2, 0x19, P0 ;  /* 0x000000190200780c */ /* 0x000fe20000701670 */
[----:B------:R-:W1:Y:S01]  /*dca0*/  SHFL.BFLY PT, R5, R72, 0x2, 0x1f ;  /* 0x0c401f0048057f89 */ /* 0x000e6200000e0000 */
[----:B------:R-:W-:Y:S02]  /*dcb0*/  ISETP.GT.AND P6, PT, R0, 0x19, P6 ;  /* 0x000000190000780c */ /* 0x000fe400037c4270 */
[----:B------:R-:W-:Y:S02]  /*dcc0*/  FSEL R62, R200, -INF , !P0 ;  /* 0xff800000c83e7808 */ /* 0x000fe40004000000 */
[----:B------:R-:W-:Y:S02]  /*dcd0*/  ISETP.LT.OR P6, PT, R2, 0x1a, P6 ;  /* 0x0000001a0200780c */ /* 0x000fe400037c1670 */
[----:B------:R-:W-:Y:S02]  /*dce0*/  FMNMX.FTZ R4, R14, R4, !PT ;  /* 0x000000040e047209 */ /* 0x000fe40007810000 */
[----:B------:R-:W-:Y:S02]  /*dcf0*/  FSEL R88, R199, -INF , !P6 ;  /* 0xff800000c7587808 */ /* 0x000fe40007000000 */
[----:B------:R-:W-:Y:S02]  /*dd00*/  FMNMX.FTZ R4, R16, R4, !PT ;  /* 0x0000000410047209 */ /* 0x000fe40007810000 */
[----:B------:R-:W-:Y:S01]  /*dd10*/  PLOP3.LUT P1, PT, PT, PT, UP3, 0x40, 0x0 ;  /* 0x000000000000781c */ /* 0x000fe20003f2e838 */
[----:B------:R-:W-:Y:S01]  /*dd20*/  UISETP.NE.AND UP3, UPT, UR20, URZ, UPT ;  /* 0x0000003f1400728c */ /* 0x000fe2000bf65270 */
        /* <DEDUP_REMOVED lines=17> */
[----:B------:R-:W-:Y:S02]  /*de40*/  ISETP.GT.AND P6, PT, R0, 0x30, P6 ;  /* 0x000000300000780c */ /* 0x000fe400037c4270 */
[----:B------:R-:W-:Y:S02]  /*de50*/  FMNMX.FTZ R4, R182, R4, !PT ;  /* 0x00000004b6047209 */ /* 0x000fe40007810000 */
[----:B------:R-:W-:Y:S01]  /*de60*/  PLOP3.LUT P1, PT, PT, PT, UP3, 0x40, 0x0 ;  /* 0x000000000000781c */ /* 0x000fe20003f2e838 */
[----:B------:R-:W-:Y:S01]  /*de70*/  UISETP.NE.AND UP3, UPT, UR27, URZ, UPT ;  /* 0x0000003f1b00728c */ /* 0x000fe2000bf65270 */
[----:B------:R-:W-:Y:S02]  /*de80*/  FMNMX.FTZ R4, R185, R4, !PT ;  /* 0x00000004b9047209 */ /* 0x000fe40007810000 */
[----:B------:R-:W-:Y:S02]  /*de90*/  FSEL R173, R47, -INF , !P0 ;  /* 0xff8000002fad7808 */ /* 0x000fe40004000000 */
[----:B------:R-:W-:Y:S02]  /*dea0*/  ISETP.LT.OR P6, PT, R2, 0x31, P6 ;  /* 0x000000310200780c */ /* 0x000fe400037c1670 */
[----:B------:R-:W-:Y:S02]  /*deb0*/  ISETP.GT.AND P1, PT, R0, 0x31, P1 ;  /* 0x000000310000780c */ /* 0x000fe40000f24270 */
[----:B------:R-:W-:Y:S02]  /*dec0*/  FMNMX.FTZ R4, R188, R4, !PT ;  /* 0x00000004bc047209 */ /* 0x000fe40007810000 */
        /* <DEDUP_REMOVED lines=10> */
[----:B------:R-:W-:Y:S02]  /*df70*/  PLOP3.LUT P6, PT, PT, PT, UP6, 0x40, 0x0 ;  /* 0x000000000000781c */ /* 0x000fe40003fce868 */
[----:B------:R-:W-:Y:S02]  /*df80*/  FMNMX.FTZ R4, R231, R4, !PT ;  /* 0x00000004e7047209 */ /* 0x000fe40007810000 */
[----:B------:R-:W-:Y:S02]  /*df90*/  PLOP3.LUT P1, PT, PT, PT, UP5, 0x40, 0x0 ;  /* 0x000000000000781c */ /* 0x000fe40003f2e858 */
[----:B------:R-:W-:Y:S02]  /*dfa0*/  FMNMX.FTZ R4, R239, R4, !PT ;  /* 0x00000004ef047209 */ /* 0x000fe40007810000 */
[----:B------:R-:W-:Y:S02]  /*dfb0*/  ISETP.LT.OR P0, PT, R2, 0x41, P0 ;  /* 0x000000410200780c */ /* 0x000fe40000701670 */
[----:B------:R-:W-:Y:S02]  /*dfc0*/  FMNMX.FTZ R4, R241, R4, !PT ;  /* 0x00000004f1047209 */ /* 0x000fe40007810000 */
[C---:B------:R-:W-:Y:S02]  /*dfd0*/  ISETP.GT.AND P6, PT, R0.reuse, 0x41, P6 ;  /* 0x000000410000780c */ /* 0x040fe400037c4270 */
[----:B------:R-:W-:Y:S02]  /*dfe0*/  FMNMX.FTZ R4, R243, R4, !PT ;  /* 0x00000004f3047209 */ /* 0x000fe40007810000 */
[----:B------:R-:W-:Y:S02]  /*dff0*/  ISETP.GT.AND P1, PT, R0, 0x48, P1 ;  /* 0x000000480000780c */ /* 0x000fe40000f24270 */
[----:B------:R-:W-:Y:S02]  /*e000*/  FMNMX.FTZ R4, R244, R4, !PT ;  /* 0x00000004f4047209 */ /* 0x000fe40007810000 */
[C---:B------:R-:W-:Y:S02]  /*e010*/  ISETP.LT.OR P6, PT, R2.reuse, 0x42, P6 ;  /* 0x000000420200780c */ /* 0x040fe400037c1670 */
[----:B------:R-:W-:Y:S01]  /*e020*/  FSEL R187, R187, -INF , !P0 ;  /* 0xff800000bbbb7808 */ /* 0x000fe20004000000 */
[----:B------:R-:W-:Y:S01]  /*e030*/  SHFL.BFLY PT, R8, R4, 0x2, 0x1f ;  /* 0x0c401f0004087f89 */ /* 0x000fe200000e0000 */
[----:B------:R-:W-:Y:S02]  /*e040*/  PLOP3.LUT P0, PT, PT, PT, UP3, 0x40, 0x0 ;  /* 0x000000000000781c */ /* 0x000fe40003f0e838 */
[----:B------:R-:W-:Y:S02]  /*e050*/  ISETP.LT.OR P1, PT, R2, 0x49, P1 ;  /* 0x000000490200780c */ /* 0x000fe40000f21670 */
[----:B------:R-:W-:Y:S02]  /*e060*/  FSEL R192, R75, -INF , !P6 ;  /* 0xff8000004bc07808 */ /* 0x000fe40007000000 */
[----:B------:R-:W-:Y:S02]  /*e070*/  ISETP.GT.AND P0, PT, R0, 0x50, P0 ;  /* 0x000000500000780c */ /* 0x000fe40000704270 */
[----:B------:R-:W-:Y:S02]  /*e080*/  FSEL R191, R78, -INF , !P1 ;  /* 0xff8000004ebf7808 */ /* 0x000fe40004800000 */
[----:B------:R-:W-:Y:S04]  /*e090*/  ISETP.LT.OR P0, PT, R2, 0x51, P0 ;  /* 0x000000510200780c */ /* 0x000fe80000701670 */
[----:B------:R-:W-:Y:S02]  /*e0a0*/  FSEL R199, R42, -INF , !P0 ;  /* 0xff8000002ac77808 */ /* 0x000fe40004000000 */
[----:B------:R-:W-:Y:S01]  /*e0b0*/  PLOP3.LUT P0, PT, PT, PT, UP0, 0x40, 0x0 ;  /* 0x000000000000781c */ /* 0x000fe20003f0e808 */
[----:B------:R-:W-:Y:S02]  /*e0c0*/  UISETP.GT.AND UP0, UPT, UR12, UR5, UPT ;  /* 0x000000050c00728c */ /* 0x000fe4000bf04270 */
[----:B------:R-:W-:Y:S01]  /*e0d0*/  UIADD3 UR12, UR12, -0x1, URZ ;  /* 0xffffffff0c0c7890 */ /* 0x000fe2000fffe03f */
[----:B------:R-:W-:Y:S04]  /*e0e0*/  ISETP.GT.AND P0, PT, R0, 0x59, P0 ;  /* 0x000000590000780c */ /* 0x000fe80000704270 */
[----:B------:R-:W-:Y:S04]  /*e0f0*/  ISETP.LT.OR P0, PT, R2, 0x5a, P0 ;  /* 0x0000005a0200780c */ /* 0x000fe80000701670 */
[----:B------:R-:W-:Y:S02]  /*e100*/  FSEL R73, R35, -INF , !P0 ;  /* 0xff80000023497808 */ /* 0x000fe40004000000 */
[----:B--2---:R-:W-:Y:S02]  /*e110*/  FSEL R10, R3, -INF , !P2 ;  /* 0xff800000030a7808 */ /* 0x004fe40005000000 */
[----:B------:R-:W-:Y:S02]  /*e120*/  FMNMX.FTZ R3, R11, R101, !PT ;  /* 0x000000650b037209 */ /* 0x000fe40007810000 */
[----:B------:R-:W-:Y:S01]  /*e130*/  PLOP3.LUT P2, PT, PT, PT, UP2, 0x40, 0x0 ;  /* 0x000000000000781c */ /* 0x000fe20003f4e828 */
[----:B------:R-:W-:Y:S01]  /*e140*/  UISETP.NE.AND UP2, UPT, UR24, URZ, UPT ;  /* 0x0000003f1800728c */ /* 0x000fe2000bf45270 */
[----:B------:R-:W-:Y:S02]  /*e150*/  FMNMX.FTZ R3, R18, R3, !PT ;  /* 0x0000000312037209 */ /* 0x000fe40007810000 */
[----:B-1----:R-:W-:Y:S02]  /*e160*/  FMNMX.FTZ R72, R72, R5, !PT ;  /* 0x0000000548487209 */ /* 0x002fe40007810000 */
[----:B------:R-:W-:Y:S02]  /*e170*/  FMNMX.FTZ R3, R21, R3, !PT ;  /* 0x0000000315037209 */ /* 0x000fe40007810000 */
[----:B------:R-:W-:Y:S01]  /*e180*/  ISETP.GT.AND P2, PT, R0, 0x11, P2 ;  /* 0x000000110000780c */ /* 0x000fe20001744270 */
[----:B------:R-:W1:Y:S01]  /*e190*/  SHFL.BFLY PT, R7, R72, 0x1, 0x1f ;  /* 0x0c201f0048077f89 */ /* 0x000e6200000e0000 */
        /* <DEDUP_REMOVED lines=10> */
[----:B------:R-:W-:Y:S02]  /*e240*/  FMNMX.FTZ R5, R10, R103, !PT ;  /* 0x000000670a057209 */ /* 0x000fe40007810000 */
[----:B------:R-:W-:Y:S02]  /*e250*/  FMNMX.FTZ R3, R94, R3, !PT ;  /* 0x000000035e037209 */ /* 0x000fe40007810000 */
[----:B------:R-:W-:Y:S02]  /*e260*/  ISETP.LT.OR P2, PT, R2, 0x29, P2 ;  /* 0x000000290200780c */ /* 0x000fe40001741670 */
[----:B------:R-:W-:Y:S02]  /*e270*/  FMNMX.FTZ R3, R95, R3, !PT ;  /* 0x000000035f037209 */ /* 0x000fe40007810000 */
[----:B------:R-:W-:Y:S02]  /*e280*/  FMNMX.FTZ R5, R15, R5, !PT ;  /* 0x000000050f057209 */ /* 0x000fe40007810000 */
[----:B------:R-:W-:Y:S02]  /*e290*/  FMNMX.FTZ R3, R174, R3, !PT ;  /* 0x00000003ae037209 */ /* 0x000fe40007810000 */
[----:B------:R-:W-:Y:S02]  /*e2a0*/  FSEL R171, R46, -INF , !P2 ;  /* 0xff8000002eab7808 */ /* 0x000fe40005000000 */
[----:B------:R-:W-:Y:S02]  /*e2b0*/  FMNMX.FTZ R3, R175, R3, !PT ;  /* 0x00000003af037209 */ /* 0x000fe40007810000 */
[----:B------:R-:W-:Y:S01]  /*e2c0*/  PLOP3.LUT P2, PT, PT, PT, UP1, 0x40, 0x0 ;  /* 0x000000000000781c */ /* 0x000fe20003f4e818 */
[----:B------:R-:W-:Y:S01]  /*e2d0*/  UISETP.NE.AND UP1, UPT, UR28, URZ, UPT ;  /* 0x0000003f1c00728c */ /* 0x000fe2000bf25270 */
[----:B------:R-:W-:Y:S02]  /*e2e0*/  FMNMX.FTZ R3, R180, R3, !PT ;  /* 0x00000003b4037209 */ /* 0x000fe40007810000 */
[----:B------:R-:W-:Y:S02]  /*e2f0*/  FMNMX.FTZ R5, R17, R5, !PT ;  /* 0x0000000511057209 */ /* 0x000fe40007810000 */
[----:B------:R-:W-:Y:S02]  /*e300*/  FMNMX.FTZ R3, R183, R3, !PT ;  /* 0x00000003b7037209 */ /* 0x000fe40007810000 */
[----:B------:R-:W-:Y:S02]  /*e310*/  ISETP.GT.AND P2, PT, R0, 0x39, P2 ;  /* 0x000000390000780c */ /* 0x000fe40001744270 */
[----:B------:R-:W-:Y:S02]  /*e320*/  FMNMX.FTZ R3, R193, R3, !PT ;  /* 0x00000003c1037209 */ /* 0x000fe40007810000 */
[----:B------:R-:W-:Y:S02]  /*e330*/  FMNMX.FTZ R5, R19, R5, !PT ;  /* 0x0000000513057209 */ /* 0x000fe40007810000 */
[----:B------:R-:W-:Y:S02]  /*e340*/  FMNMX.FTZ R3, R195, R3, !PT ;  /* 0x00000003c3037209 */ /* 0x000fe40007810000 */
[----:B-1----:R-:W-:Y:S02]  /*e350*/  FMNMX.FTZ R72, R72, R7, !PT ;  /* 0x0000000748487209 */ /* 0x002fe40007810000 */
[----:B------:R-:W-:Y:S02]  /*e360*/  FMNMX.FTZ R3, R202, R3, !PT ;  /* 0x00000003ca037209 */ /* 0x000fe40007810000 */
[----:B------:R-:W-:Y:S01]  /*e370*/  ISETP.LT.OR P2, PT, R2, 0x3a, P2 ;  /* 0x0000003a0200780c */ /* 0x000fe20001741670 */
[----:B------:R-:W-:Y:S01]  /*e380*/  FMUL.FTZ R74, R72, c[0x0][0x2d0] ;  /* 0x0000b400484a7a20 */ /* 0x000fe20000410000 */
[----:B------:R-:W-:Y:S02]  /*e390*/  FMNMX.FTZ R3, R229, R3, !PT ;  /* 0x00000003e5037209 */ /* 0x000fe40007810000 */
[----:B------:R-:W-:Y:S02]  /*e3a0*/  FMNMX.FTZ R5, R56, R5, !PT ;  /* 0x0000000538057209 */ /* 0x000fe40007810000 */
[----:B------:R-:W-:Y:S02]  /*e3b0*/  FMNMX.FTZ R3, R235, R3, !PT ;  /* 0x00000003eb037209 */ /* 0x000fe40007810000 */
[----:B------:R-:W-:Y:S02]  /*e3c0*/  FSEL R178, R63, -INF , !P2 ;  /* 0xff8000003fb27808 */ /* 0x000fe40005000000 */
[----:B------:R-:W-:Y:S02]  /*e3d0*/  FMNMX.FTZ R3, R232, R3, !PT ;  /* 0x00000003e8037209 */ /* 0x000fe40007810000 */
[----:B------:R-:W-:Y:S02]  /*e3e0*/  FSETP.NEU.FTZ.AND P2, PT, R72, -INF , PT ;  /* 0xff8000004800780b */ /* 0x000fe40003f5d000 */
[----:B------:R-:W-:Y:S02]  /*e3f0*/  FMNMX.FTZ R3, R238, R3, !PT ;  /* 0x00000003ee037209 */ /* 0x000fe40007810000 */
[----:B------:R-:W-:Y:S02]  /*e400*/  FMNMX.FTZ R5, R58, R5, !PT ;  /* 0x000000053a057209 */ /* 0x000fe40007810000 */
[----:B------:R-:W-:Y:S02]  /*e410*/  FMNMX.FTZ R3, R242, R3, !PT ;  /* 0x00000003f2037209 */ /* 0x000fe40007810000 */
[----:B------:R-:W-:Y:S02]  /*e420*/  FSEL R74, R74, RZ, P2 ;  /* 0x000000ff4a4a7208 */ /* 0x000fe40001000000 */
[----:B------:R-:W-:Y:S02]  /*e430*/  FMNMX.FTZ R3, R245, R3, !PT ;  /* 0x00000003f5037209 */ /* 0x000fe40007810000 */
[----:B------:R-:W-:Y:S01]  /*e440*/  FMNMX.FTZ R5, R62, R5, !PT ;  /* 0x000000053e057209 */ /* 0x000fe20007810000 */
[--C-:B------:R-:W-:Y:S01]  /*e450*/  FFMA.FTZ R48, R48, c[0x0][0x2d0], -R74.reuse ;  /* 0x0000b40030307a23 */ /* 0x100fe2000001084a */
[----:B------:R-:W-:Y:S02]  /*e460*/  FMNMX.FTZ R3, R247, R3, !PT ;  /* 0x00000003f7037209 */ /* 0x000fe40007810000 */
[----:B------:R-:W-:Y:S01]  /*e470*/  PLOP3.LUT P5, PT, PT, PT, UP2, 0x40, 0x0 ;  /* 0x000000000000781c */ /* 0x000fe20003fae828 */
[----:B------:R-:W-:Y:S01]  /*e480*/  UISETP.NE.AND UP2, UPT, UR19, URZ, UPT ;  /* 0x0000003f1300728c */ /* 0x000fe2000bf45270 */
[----:B------:R-:W-:Y:S01]  /*e490*/  FMNMX.FTZ R4, R4, R8, !PT ;  /* 0x0000000804047209 */ /* 0x000fe20007810000 */
[----:B------:R-:W1:Y:S01]  /*e4a0*/  SHFL.BFLY PT, R6, R3, 0x2, 0x1f ;  /* 0x0c401f0003067f89 */ /* 0x000e6200000e0000 */
[----:B------:R-:W-:Y:S04]  /*e4b0*/  ISETP.GT.AND P5, PT, R0, 0x21, P5 ;  /* 0x000000210000780c */ /* 0x000fe80002fa4270 */
[----:B------:R-:W-:Y:S03]  /*e4c0*/  ISETP.LT.OR P5, PT, R2, 0x22, P5 ;  /* 0x000000220200780c */ /* 0x000fe60002fa1670 */
[----:B------:R-:W2:Y:S01]  /*e4d0*/  SHFL.BFLY PT, R70, R4, 0x1, 0x1f ;  /* 0x0c201f0004467f89 */ /* 0x000ea200000e0000 */
[----:B------:R-:W-:Y:S02]  /*e4e0*/  FSEL R169, R43, -INF , !P5 ;  /* 0xff8000002ba97808 */ /* 0x000fe40006800000 */
[----:B------:R-:W-:Y:S01]  /*e4f0*/  PLOP3.LUT P5, PT, PT, PT, UP2, 0x40, 0x0 ;  /* 0x000000000000781c */ /* 0x000fe20003fae828 */
[----:B------:R-:W-:Y:S03]  /*e500*/  UISETP.NE.AND UP2, UPT, UR29, URZ, UPT ;  /* 0x0000003f1d00728c */ /* 0x000fe6000bf45270 */
[----:B------:R-:W-:Y:S03]  /*e510*/  ISETP.GT.AND P5, PT, R0, 0x38, P5 ;  /* 0x000000380000780c */ /* 0x000fe60002fa4270 */
[----:B------:R-:W-:Y:S02]  /*e520*/  PLOP3.LUT P6, PT, PT, PT, UP2, 0x40, 0x0 ;  /* 0x000000000000781c */ /* 0x000fe40003fce828 */
[----:B------:R-:W-:Y:S02]  /*e530*/  ISETP.LT.OR P5, PT, R2, 0x39, P5 ;  /* 0x000000390200780c */ /* 0x000fe40002fa1670 */
[----:B------:R-:W-:Y:S02]  /*e540*/  ISETP.GT.AND P6, PT, R0, 0x51, P6 ;  /* 0x000000510000780c */ /* 0x000fe400037c4270 */
[----:B-1----:R-:W-:Y:S02]  /*e550*/  FMNMX.FTZ R3, R3, R6, !PT ;  /* 0x0000000603037209 */ /* 0x002fe40007810000 */
[----:B------:R-:W-:Y:S01]  /*e560*/  FMNMX.FTZ R6, R88, R5, !PT ;  /* 0x0000000558067209 */ /* 0x000fe20007810000 */
[--C-:B------:R-:W-:Y:S01]  /*e570*/  FFMA.FTZ R5, R12, c[0x0][0x2d0], -R74.reuse ;  /* 0x0000b4000c057a23 */ /* 0x100fe2000001084a */
[----:B------:R-:W-:Y:S01]  /*e580*/  ISETP.LT.OR P6, PT, R2, 0x52, P6 ;  /* 0x000000520200780c */ /* 0x000fe200037c1670 */
[----:B------:R-:W1:Y:S01]  /*e590*/  SHFL.BFLY PT, R71, R3, 0x1, 0x1f ;  /* 0x0c201f0003477f89 */ /* 0x000e6200000e0000 */
[----:B------:R-:W-:Y:S01]  /*e5a0*/  FMNMX.FTZ R6, R99, R6, !PT ;  /* 0x0000000663067209 */ /* 0x000fe20007810000 */
[----:B------:R3:W-:Y:S01]  /*e5b0*/  MUFU.EX2 R49, R5 ;  /* 0x0000000500317308 */ /* 0x0007e20000000800 */
[----:B------:R-:W-:Y:S02]  /*e5c0*/  FSEL R186, R34, -INF , !P5 ;  /* 0xff80000022ba7808 */ /* 0x000fe40006800000 */
[----:B------:R-:W-:Y:S02]  /*e5d0*/  PLOP3.LUT P5, PT, PT, PT, UP4, 0x40, 0x0 ;  /* 0x000000000000781c */ /* 0x000fe40003fae848 */
[----:B--2---:R-:W-:Y:S02]  /*e5e0*/  FMNMX.FTZ R70, R4, R70, !PT ;  /* 0x0000004604467209 */ /* 0x004fe40007810000 */
[----:B------:R-:W-:Y:S02]  /*e5f0*/  ISETP.GT.AND P5, PT, R0, 0x49, P5 ;  /* 0x000000490000780c */ /* 0x000fe40002fa4270 */
[C---:B------:R-:W-:Y:S01]  /*e600*/  FSETP.NEU.FTZ.AND P0, PT, R70.reuse, -INF , PT ;  /* 0xff8000004600780b */ /* 0x040fe20003f1d000 */
[----:B------:R-:W-:Y:S01]  /*e610*/  FMUL.FTZ R96, R70, c[0x0][0x2d0] ;  /* 0x0000b40046607a20 */ /* 0x000fe20000410000 */
[----:B------:R-:W-:Y:S02]  /*e620*/  ISETP.LT.OR P5, PT, R2, 0x4a, P5 ;  /* 0x0000004a0200780c */ /* 0x000fe40002fa1670 */
[----:B------:R-:W-:Y:S02]  /*e630*/  FSEL R200, R91, -INF , !P6 ;  /* 0xff8000005bc87808 */ /* 0x000fe40007000000 */
[----:B------:R-:W-:Y:S02]  /*e640*/  FSEL R194, R79, -INF , !P5 ;  /* 0xff8000004fc27808 */ /* 0x000fe40006800000 */
[----:B------:R-:W-:Y:S02]  /*e650*/  PLOP3.LUT P5, PT, PT, PT, UP1, 0x40, 0x0 ;  /* 0x000000000000781c */ /* 0x000fe40003fae818 */
[----:B------:R-:W-:Y:S02]  /*e660*/  FSEL R96, R96, RZ, P0 ;  /* 0x000000ff60607208 */ /* 0x000fe40000000000 */
[----:B------:R-:W-:Y:S02]  /*e670*/  ISETP.GT.AND P5, PT, R0, 0x58, P5 ;  /* 0x000000580000780c */ /* 0x000fe40002fa4270 */
[----:B-1----:R-:W-:Y:S01]  /*e680*/  FMNMX.FTZ R71, R3, R71, !PT ;  /* 0x0000004703477209 */ /* 0x002fe20007810000 */
[----:B---3--:R-:W-:Y:S01]  /*e690*/  FFMA.FTZ R5, R20, c[0x0][0x2d0], -R74 ;  /* 0x0000b40014057a23 */ /* 0x008fe2000001084a */
[----:B------:R-:W-:Y:S01]  /*e6a0*/  ISETP.LT.OR P5, PT, R2, 0x59, P5 ;  /* 0x000000590200780c */ /* 0x000fe20002fa1670 */
[--C-:B------:R-:W-:Y:S01]  /*e6b0*/  FFMA.FTZ R4, R16, c[0x0][0x2d0], -R96.reuse ;  /* 0x0000b40010047a23 */ /* 0x100fe20000010860 */
[----:B------:R-:W-:Y:S01]  /*e6c0*/  FMNMX.FTZ R3, R169, R6, !PT ;  /* 0x00000006a9037209 */ /* 0x000fe20007810000 */
[----:B------:R1:W-:Y:S01]  /*e6d0*/  MUFU.EX2 R57, R5 ;  /* 0x0000000500397308 */ /* 0x0003e20000000800 */
[C---:B------:R-:W-:Y:S01]  /*e6e0*/  FMUL.FTZ R75, R71.reuse, c[0x0][0x2d0] ;  /* 0x0000b400474b7a20 */ /* 0x040fe20000410000 */
[----:B------:R-:W-:Y:S01]  /*e6f0*/  FSETP.NEU.FTZ.AND P1, PT, R71, -INF , PT ;  /* 0xff8000004700780b */ /* 0x000fe20003f3d000 */
[----:B------:R-:W-:Y:S01]  /*e700*/  FFMA.FTZ R32, R32, c[0x0][0x2d0], -R96 ;  /* 0x0000b40020207a23 */ /* 0x000fe20000010860 */
[----:B------:R-:W-:Y:S01]  /*e710*/  FMNMX.FTZ R3, R171, R3, !PT ;  /* 0x00000003ab037209 */ /* 0x000fe20007810000 */
[----:B------:R-:W-:Y:S01]  /*e720*/  FFMA.FTZ R16, R30, c[0x0][0x2d0], -R74 ;  /* 0x0000b4001e107a23 */ /* 0x000fe2000001084a */
[----:B------:R-:W-:Y:S01]  /*e730*/  FSEL R75, R75, RZ, P1 ;  /* 0x000000ff4b4b7208 */ /* 0x000fe20000800000 */
[----:B------:R-:W-:Y:S01]  /*e740*/  FFMA.FTZ R44, R44, c[0x0][0x2d0], -R96 ;  /* 0x0000b4002c2c7a23 */ /* 0x000fe20000010860 */
[----:B------:R-:W-:Y:S02]  /*e750*/  FMNMX.FTZ R3, R173, R3, !PT ;  /* 0x00000003ad037209 */ /* 0x000fe40007810000 */
[----:B------:R-:W-:Y:S01]  /*e760*/  MUFU.EX2 R36, R4 ;  /* 0x0000000400247308 */ /* 0x000fe20000000800 */
[--C-:B------:R-:W-:Y:S01]  /*e770*/  FFMA.FTZ R2, R21, c[0x0][0x2d0], -R75.reuse ;  /* 0x0000b40015027a23 */ /* 0x100fe2000001084b */
[----:B------:R-:W-:Y:S01]  /*e780*/  FMNMX.FTZ R3, R181, R3, !PT ;  /* 0x00000003b5037209 */ /* 0x000fe20007810000 */
[--C-:B------:R-:W-:Y:S01]  /*e790*/  FFMA.FTZ R92, R95, c[0x0][0x2d0], -R75.reuse ;  /* 0x0000b4005f5c7a23 */ /* 0x100fe2000001084b */
[----:B------:R-:W-:Y:S01]  /*e7a0*/  FSEL R201, R38, -INF , !P5 ;  /* 0xff80000026c97808 */ /* 0x000fe20006800000 */
[--C-:B------:R-:W-:Y:S01]  /*e7b0*/  FFMA.FTZ R8, R26, c[0x0][0x2d0], -R75.reuse ;  /* 0x0000b4001a087a23 */ /* 0x100fe2000001084b */
[----:B------:R-:W-:Y:S01]  /*e7c0*/  FMNMX.FTZ R3, R184, R3, !PT ;  /* 0x00000003b8037209 */ /* 0x000fe20007810000 */
[--C-:B------:R-:W-:Y:S02]  /*e7d0*/  FFMA.FTZ R12, R28, c[0x0][0x2d0], -R75.reuse ;  /* 0x0000b4001c0c7a23 */ /* 0x100fe4000001084b */
[--C-:B------:R-:W-:Y:S01]  /*e7e0*/  FFMA.FTZ R28, R31, c[0x0][0x2d0], -R75.reuse ;  /* 0x0000b4001f1c7a23 */ /* 0x100fe2000001084b */
[----:B------:R-:W-:Y:S01]  /*e7f0*/  MUFU.EX2 R61, R2 ;  /* 0x00000002003d7308 */ /* 0x000fe20000000800 */
[--C-:B-1----:R-:W-:Y:S09]  /*e800*/  FFMA.FTZ R5, R22, c[0x0][0x2d0], -R74.reuse ;  /* 0x0000b40016057a23 */ /* 0x102ff2000001084a */
[----:B------:R1:W-:Y:S10]  /*e810*/  MUFU.EX2 R60, R5 ;  /* 0x00000005003c7308 */ /* 0x0003f40000000800 */
[----:B------:R-:W-:Y:S10]  /*e820*/  MUFU.EX2 R59, R8 ;  /* 0x00000008003b7308 */ /* 0x000ff40000000800 */
[----:B------:R-:W-:Y:S01]  /*e830*/  MUFU.EX2 R50, R12 ;  /* 0x0000000c00327308 */ /* 0x000fe20000000800 */
[----:B-1----:R-:W-:Y:S01]  /*e840*/  FMNMX.FTZ R5, R186, R3, !PT ;  /* 0x00000003ba057209 */ /* 0x002fe20007810000 */
[----:B------:R-:W-:Y:S02]  /*e850*/  FFMA.FTZ R3, R24, c[0x0][0x2d0], -R74 ;  /* 0x0000b40018037a23 */ /* 0x000fe4000001084a */
[--C-:B------:R-:W-:Y:S01]  /*e860*/  FFMA.FTZ R24, R29, c[0x0][0x2d0], -R75.reuse ;  /* 0x0000b4001d187a23 */ /* 0x100fe2000001084b */
[----:B------:R-:W-:Y:S05]  /*e870*/  FMNMX.FTZ R5, R178, R5, !PT ;  /* 0x00000005b2057209 */ /* 0x000fea0007810000 */
[----:B------:R1:W2:Y:S10]  /*e880*/  MUFU.EX2 R85, R3 ;  /* 0x0000000300557308 */ /* 0x0002b40000000800 */
[----:B------:R-:W-:Y:S10]  /*e890*/  MUFU.EX2 R34, R16 ;  /* 0x0000001000227308 */ /* 0x000ff40000000800 */
[----:B------:R-:W-:Y:S01]  /*e8a0*/  MUFU.EX2 R35, R24 ;  /* 0x0000001800237308 */ /* 0x000fe20000000800 */
[----:B-1----:R-:W-:Y:S01]  /*e8b0*/  FMNMX.FTZ R3, R187, R5, !PT ;  /* 0x00000005bb037209 */ /* 0x002fe20007810000 */
[--C-:B------:R-:W-:Y:S01]  /*e8c0*/  FFMA.FTZ R5, R11, c[0x0][0x2d0], -R75.reuse ;  /* 0x0000b4000b057a23 */ /* 0x100fe2000001084b */
[----:B--2---:R-:W-:Y:S02]  /*e8d0*/  F2FP.BF16.PACK_AB R78, R85, R60 ;  /* 0x0000003c554e723e */ /* 0x004fe400000010ff */
[----:B------:R-:W-:Y:S05]  /*e8e0*/  FMNMX.FTZ R3, R192, R3, !PT ;  /* 0x00000003c0037209 */ /* 0x000fea0007810000 */
[----:B------:R-:W-:Y:S01]  /*e8f0*/  MUFU.EX2 R37, R5 ;  /* 0x0000000500257308 */ /* 0x000fe20000000800 */
[----:B------:R-:W-:Y:S04]  /*e900*/  FMNMX.FTZ R3, R191, R3, !PT ;  /* 0x00000003bf037209 */ /* 0x000fe80007810000 */
[----:B------:R-:W-:Y:S01]  /*e910*/  FMNMX.FTZ R0, R194, R3, !PT ;  /* 0x00000003c2007209 */ /* 0x000fe20007810000 */
[--C-:B------:R-:W-:Y:S03]  /*e920*/  FFMA.FTZ R3, R18, c[0x0][0x2d0], -R75.reuse ;  /* 0x0000b40012037a23 */ /* 0x100fe6000001084b */
[----:B------:R-:W-:Y:S01]  /*e930*/  FMNMX.FTZ R0, R199, R0, !PT ;  /* 0x00000000c7007209 */ /* 0x000fe20007810000 */
[----:B------:R1:W-:Y:S03]  /*e940*/  MUFU.EX2 R51, R3 ;  /* 0x0000000300337308 */ /* 0x0003e60000000800 */
[----:B------:R-:W-:Y:S04]  /*e950*/  FMNMX.FTZ R0, R200, R0, !PT ;  /* 0x00000000c8007209 */ /* 0x000fe80007810000 */
[----:B------:R-:W-:Y:S04]  /*e960*/  FMNMX.FTZ R0, R201, R0, !PT ;  /* 0x00000000c9007209 */ /* 0x000fe80007810000 */
[----:B------:R-:W-:Y:S05]  /*e970*/  FMNMX.FTZ R0, R73, R0, !PT ;  /* 0x0000000049007209 */ /* 0x000fea0007810000 */
[----:B------:R-:W2:Y:S01]  /*e980*/  SHFL.BFLY PT, R2, R0, 0x2, 0x1f ;  /* 0x0c401f0000027f89 */ /* 0x000ea200000e0000 */
[----:B-1----:R-:W-:Y:S07]  /*e990*/  FFMA.FTZ R3, R23, c[0x0][0x2d0], -R75 ;  /* 0x0000b40017037a23 */ /* 0x002fee000001084b */
[----:B------:R-:W-:Y:S01]  /*e9a0*/  LDSM.16.MT88.4 R20, [R209+0x100] ;  /* 0x00010000d114783b */ /* 0x000fe20000004200 */
[----:B------:R1:W3:Y:S02]  /*e9b0*/  MUFU.EX2 R86, R3 ;  /* 0x0000000300567308 */ /* 0x0002e40000000800 */
[--C-:B-1----:R-:W-:Y:S01]  /*e9c0*/  FFMA.FTZ R3, R9, c[0x0][0x2d0], -R96.reuse ;  /* 0x0000b40009037a23 */ /* 0x102fe20000010860 */
[----:B---3--:R-:W-:Y:S07]  /*e9d0*/  F2FP.BF16.PACK_AB R79, R86, R61 ;  /* 0x0000003d564f723e */ /* 0x008fee00000010ff */
[----:B------:R1:W-:Y:S02]  /*e9e0*/  MUFU.EX2 R39, R3 ;  /* 0x0000000300277308 */ /* 0x0003e40000000800 */
[--C-:B-1----:R-:W-:Y:S08]  /*e9f0*/  FFMA.FTZ R3, R13, c[0x0][0x2d0], -R96.reuse ;  /* 0x0000b4000d037a23 */ /* 0x102ff00000010860 */
[----:B------:R1:W-:Y:S02]  /*ea00*/  MUFU.EX2 R45, R3 ;  /* 0x00000003002d7308 */ /* 0x0003e40000000800 */
[----:B-1----:R-:W-:Y:S08]  /*ea10*/  FFMA.FTZ R3, R14, c[0x0][0x2d0], -R96 ;  /* 0x0000b4000e037a23 */ /* 0x002ff00000010860 */
[----:B------:R2:W-:Y:S02]  /*ea20*/  MUFU.EX2 R84, R3 ;  /* 0x0000000300547308 */ /* 0x0005e40000000800 */
[----:B--2---:R-:W-:Y:S01]  /*ea30*/  FMNMX.FTZ R3, R0, R2, !PT ;  /* 0x0000000200037209 */ /* 0x004fe20007810000 */
[----:B------:R-:W-:Y:S01]  /*ea40*/  FFMA.FTZ R2, R25, c[0x0][0x2d0], -R74 ;  /* 0x0000b40019027a23 */ /* 0x000fe2000001084a */
[----:B------:R-:W-:Y:S06]  /*ea50*/  FSEL R0, R72, RZ, P2 ;  /* 0x000000ff48007208 */ /* 0x000fec0001000000 */
[----:B------:R1:W-:Y:S01]  /*ea60*/  MUFU.EX2 R87, R2 ;  /* 0x0000000200577308 */ /* 0x0003e20000000800 */
[----:B------:R-:W2:Y:S01]  /*ea70*/  SHFL.BFLY PT, R4, R3, 0x1, 0x1f ;  /* 0x0c201f0003047f89 */ /* 0x000ea200000e0000 */
[----:B------:R-:W-:Y:S01]  /*ea80*/  FADD.FTZ R0, -R0, R100 ;  /* 0x0000006400007221 */ /* 0x000fe20000010100 */
[----:B------:R-:W-:Y:S03]  /*ea90*/  MOV R100, R49 ;  /* 0x0000003100647202 */ /* 0x000fe60000000f00 */
[----:B------:R-:W-:Y:S01]  /*eaa0*/  FMUL.FTZ R0, R0, c[0x0][0x2d0] ;  /* 0x0000b40000007a20 */ /* 0x000fe20000410000 */
[----:B------:R-:W-:Y:S03]  /*eab0*/  F2FP.BF16.PACK_AB R76, R57, R100 ;  /* 0x00000064394c723e */ /* 0x000fe600000010ff */
[----:B------:R3:W4:Y:S01]  /*eac0*/  MUFU.EX2 R69, R0 ;  /* 0x0000000000457308 */ /* 0x0007220000000800 */
[----:B-1----:R-:W-:Y:S02]  /*ead0*/  FSEL R2, R71, RZ, P1 ;  /* 0x000000ff47027208 */ /* 0x002fe40000800000 */
[----:B--2---:R-:W-:Y:S03]  /*eae0*/  FMNMX.FTZ R3, R4, R3, !PT ;  /* 0x0000000304037209 */ /* 0x004fe60007810000 */
[----:B------:R-:W-:Y:S02]  /*eaf0*/  FADD.FTZ R2, -R2, R101 ;  /* 0x0000006502027221 */ /* 0x000fe40000010100 */
[----:B------:R-:W-:Y:S02]  /*eb00*/  FMUL.FTZ R97, R3, c[0x0][0x2d0] ;  /* 0x0000b40003617a20 */ /* 0x000fe40000410000 */
[----:B------:R-:W-:Y:S01]  /*eb10*/  FMUL.FTZ R2, R2, c[0x0][0x2d0] ;  /* 0x0000b40002027a20 */ /* 0x000fe20000410000 */
[----:B---3--:R-:W-:Y:S01]  /*eb20*/  FSEL R0, R70, RZ, P0 ;  /* 0x000000ff46007208 */ /* 0x008fe20000000000 */
[----:B----4-:R-:W-:Y:S01]  /*eb30*/  FMUL.FTZ R5, R69, R105 ;  /* 0x0000006945057220 */ /* 0x010fe20000410000 */
[----:B------:R-:W-:Y:S01]  /*eb40*/  MOV R105, R36 ;  /* 0x0000002400697202 */ /* 0x000fe20000000f00 */
[----:B------:R-:W1:Y:S01]  /*eb50*/  MUFU.EX2 R68, R2 ;  /* 0x0000000200447308 */ /* 0x000e620000000800 */
[----:B------:R-:W-:Y:S01]  /*eb60*/  FSETP.NEU.FTZ.AND P0, PT, R3, -INF , PT ;  /* 0xff8000000300780b */ /* 0x000fe20003f1d000 */
[----:B------:R-:W-:Y:S01]  /*eb70*/  FADD.FTZ R0, -R0, R102 ;  /* 0x0000006600007221 */ /* 0x000fe20000010100 */
[----:B------:R-:W-:Y:S01]  /*eb80*/  MOV R102, R39 ;  /* 0x0000002700667202 */ /* 0x000fe20000000f00 */
[----:B------:R-:W-:Y:S01]  /*eb90*/  IMAD.MOV.U32 R101, RZ, RZ, R45 ;  /* 0x000000ffff657224 */ /* 0x000fe200078e002d */
[----:B------:R-:W-:Y:S01]  /*eba0*/  FSEL R97, R97, RZ, P0 ;  /* 0x000000ff61617208 */ /* 0x000fe20000000000 */
[----:B------:R-:W-:Y:S01]  /*ebb0*/  FMUL.FTZ R0, R0, c[0x0][0x2d0] ;  /* 0x0000b40000007a20 */ /* 0x000fe20000410000 */
[----:B------:R-:W-:Y:S01]  /*ebc0*/  F2FP.BF16.PACK_AB R66, R105, R84 ;  /* 0x000000546942723e */ /* 0x000fe200000010ff */
[----:B------:R-:W-:Y:S01]  /*ebd0*/  FMUL.FTZ R16, R69, R116 ;  /* 0x0000007445107220 */ /* 0x000fe20000410000 */
[----:B------:R-:W-:Y:S01]  /*ebe0*/  F2FP.BF16.PACK_AB R64, R101, R102 ;  /* 0x000000666540723e */ /* 0x000fe200000010ff */
[----:B------:R2:W3:Y:S01]  /*ebf0*/  MUFU.EX2 R2, R0 ;  /* 0x0000000000027308 */ /* 0x0004e20000000800 */
[--C-:B------:R-:W-:Y:S02]  /*ec00*/  FFMA.FTZ R4, R17, c[0x0][0x2d0], -R97.reuse ;  /* 0x0000b40011047a23 */ /* 0x100fe40000010861 */
[----:B------:R-:W-:Y:S02]  /*ec10*/  IMAD.MOV.U32 R116, RZ, RZ, R60 ;  /* 0x000000ffff747224 */ /* 0x000fe400078e003c */
[C---:B------:R-:W-:Y:S01]  /*ec20*/  FMUL.FTZ R17, R69.reuse, R117 ;  /* 0x0000007545117220 */ /* 0x040fe20000410000 */
[----:B------:R-:W-:Y:S01]  /*ec30*/  MOV R117, R61 ;  /* 0x0000003d00757202 */ /* 0x000fe20000000f00 */
[--C-:B------:R-:W-:Y:S02]  /*ec40*/  FFMA.FTZ R58, R58, c[0x0][0x2d0], -R97.reuse ;  /* 0x0000b4003a3a7a23 */ /* 0x100fe40000010861 */
[----:B------:R-:W-:Y:S01]  /*ec50*/  FMUL.FTZ R49, R69, R149 ;  /* 0x0000009545317220 */ /* 0x000fe20000410000 */
[----:B------:R4:W-:Y:S01]  /*ec60*/  MUFU.EX2 R206, R4 ;  /* 0x0000000400ce7308 */ /* 0x0009e20000000800 */
[----:B------:R-:W-:Y:S02]  /*ec70*/  IMAD.MOV.U32 R149, RZ, RZ, R50 ;  /* 0x000000ffff957224 */ /* 0x000fe400078e0032 */
[--C-:B------:R-:W-:Y:S02]  /*ec80*/  FFMA.FTZ R62, R62, c[0x0][0x2d0], -R97.reuse ;  /* 0x0000b4003e3e7a23 */ /* 0x100fe40000010861 */
[C---:B-1----:R-:W-:Y:S02]  /*ec90*/  FMUL.FTZ R6, R68.reuse, R106 ;  /* 0x0000006a44067220 */ /* 0x042fe40000410000 */
[C---:B------:R-:W-:Y:S02]  /*eca0*/  FMUL.FTZ R7, R68.reuse, R107 ;  /* 0x0000006b44077220 */ /* 0x040fe40000410000 */
[C---:B------:R-:W-:Y:S01]  /*ecb0*/  FMUL.FTZ R18, R68.reuse, R118 ;  /* 0x0000007644127220 */ /* 0x040fe20000410000 */
[----:B------:R-:W-:Y:S01]  /*ecc0*/  MOV R118, R57 ;  /* 0x0000003900767202 */ /* 0x000fe20000000f00 */
[----:B------:R-:W-:Y:S02]  /*ecd0*/  FMUL.FTZ R50, R68, R150 ;  /* 0x0000009644327220 */ /* 0x000fe40000410000 */
[----:B------:R-:W-:Y:S02]  /*ece0*/  IMAD.MOV.U32 R107, RZ, RZ, R86 ;  /* 0x000000ffff6b7224 */ /* 0x000fe400078e0056 */
[--C-:B--2---:R-:W-:Y:S02]  /*ecf0*/  FFMA.FTZ R0, R10, c[0x0][0x2d0], -R97.reuse ;  /* 0x0000b4000a007a23 */ /* 0x104fe40000010861 */
[C---:B---3--:R-:W-:Y:S02]  /*ed00*/  FMUL.FTZ R8, R2.reuse, R108 ;  /* 0x0000006c02087220 */ /* 0x048fe40000410000 */
[----:B------:R1:W-:Y:S01]  /*ed10*/  MUFU.EX2 R204, R0 ;  /* 0x0000000000cc7308 */ /* 0x0003e20000000800 */
[C---:B------:R-:W-:Y:S02]  /*ed20*/  FMUL.FTZ R9, R2.reuse, R109 ;  /* 0x0000006d02097220 */ /* 0x040fe40000410000 */
[C---:B------:R-:W-:Y:S01]  /*ed30*/  FMUL.FTZ R12, R2.reuse, R112 ;  /* 0x00000070020c7220 */ /* 0x040fe20000410000 */
[----:B------:R-:W-:Y:S01]  /*ed40*/  MOV R112, R59 ;  /* 0x0000003b00707202 */ /* 0x000fe20000000f00 */
[----:B----4-:R-:W-:Y:S02]  /*ed50*/  FFMA.FTZ R4, R19, c[0x0][0x2d0], -R97 ;  /* 0x0000b40013047a23 */ /* 0x010fe40000010861 */
[----:B------:R-:W-:Y:S02]  /*ed60*/  IMAD.MOV.U32 R109, RZ, RZ, R87 ;  /* 0x000000ffff6d7224 */ /* 0x000fe400078e0057 */
[----:B------:R-:W-:Y:S01]  /*ed70*/  FMUL.FTZ R13, R2, R113 ;  /* 0x00000071020d7220 */ /* 0x000fe20000410000 */
[----:B------:R2:W3:Y:S01]  /*ed80*/  MUFU.EX2 R207, R4 ;  /* 0x0000000400cf7308 */ /* 0x0004e20000000800 */
[----:B------:R-:W-:Y:S02]  /*ed90*/  FMUL.FTZ R19, R68, R119 ;  /* 0x0000007744137220 */ /* 0x000fe40000410000 */
[C---:B------:R-:W-:Y:S02]  /*eda0*/  FMUL.FTZ R24, R2.reuse, R124 ;  /* 0x0000007c02187220 */ /* 0x040fe40000410000 */
[C---:B------:R-:W-:Y:S02]  /*edb0*/  FMUL.FTZ R25, R2.reuse, R125 ;  /* 0x0000007d02197220 */ /* 0x040fe40000410000 */
[C---:B------:R-:W-:Y:S02]  /*edc0*/  FMUL.FTZ R29, R2.reuse, R129 ;  /* 0x00000081021d7220 */ /* 0x040fe40000410000 */
[C---:B------:R-:W-:Y:S01]  /*edd0*/  FMUL.FTZ R45, R2.reuse, R145 ;  /* 0x00000091022d7220 */ /* 0x040fe20000410000 */
[----:B------:R4:W-:Y:S01]  /*ede0*/  MUFU.EX2 R113, R28 ;  /* 0x0000001c00717308 */ /* 0x0009e20000000800 */
[----:B------:R-:W-:Y:S02]  /*edf0*/  IMAD.MOV.U32 R119, RZ, RZ, R51 ;  /* 0x000000ffff777224 */ /* 0x000fe400078e0033 */
[C---:B------:R-:W-:Y:S02]  /*ee00*/  FMUL.FTZ R57, R2.reuse, R157 ;  /* 0x0000009d02397220 */ /* 0x040fe40000410000 */
[----:B-1----:R-:W-:Y:S02]  /*ee10*/  FFMA.FTZ R0, R15, c[0x0][0x2d0], -R97 ;  /* 0x0000b4000f007a23 */ /* 0x002fe40000010861 */
[C---:B------:R-:W-:Y:S01]  /*ee20*/  FMUL.FTZ R60, R2.reuse, R160 ;  /* 0x000000a0023c7220 */ /* 0x040fe20000410000 */
[----:B------:R-:W-:Y:S01]  /*ee30*/  MOV R160, R116 ;  /* 0x0000007400a07202 */ /* 0x000fe20000000f00 */
[C---:B------:R-:W-:Y:S01]  /*ee40*/  FMUL.FTZ R61, R2.reuse, R161 ;  /* 0x000000a1023d7220 */ /* 0x040fe20000410000 */
[----:B------:R1:W5:Y:S01]  /*ee50*/  MUFU.EX2 R205, R0 ;  /* 0x0000000000cd7308 */ /* 0x0003620000000800 */
[----:B------:R-:W-:Y:S02]  /*ee60*/  IMAD.MOV.U32 R161, RZ, RZ, R101 ;  /* 0x000000ffffa17224 */ /* 0x000fe400078e0065 */
[----:B--2---:R-:W-:Y:S01]  /*ee70*/  FFMA.FTZ R4, R27, c[0x0][0x2d0], -R74 ;  /* 0x0000b4001b047a23 */ /* 0x004fe2000001084a */
[----:B---3--:R-:W-:Y:S06]  /*ee80*/  F2FP.BF16.PACK_AB R67, R207, R206 ;  /* 0x000000cecf43723e */ /* 0x008fec00000010ff */
[----:B------:R2:W3:Y:S01]  /*ee90*/  MUFU.EX2 R63, R4 ;  /* 0x00000004003f7308 */ /* 0x0004e20000000800 */
[----:B----4-:R-:W-:Y:S09]  /*eea0*/  FMUL.FTZ R28, R2, R128 ;  /* 0x00000080021c7220 */ /* 0x010ff20000410000 */
[----:B------:R4:W-:Y:S01]  /*eeb0*/  MUFU.EX2 R124, R32 ;  /* 0x00000020007c7308 */ /* 0x0009e20000000800 */
[----:B-1----:R-:W-:Y:S02]  /*eec0*/  FSEL R0, R3, RZ, P0 ;  /* 0x000000ff03007208 */ /* 0x002fe40000000000 */
[----:B-----5:R-:W-:Y:S02]  /*eed0*/  F2FP.BF16.PACK_AB R65, R205, R204 ;  /* 0x000000cccd41723e */ /* 0x020fe400000010ff */
[----:B------:R-:W-:Y:S01]  /*eee0*/  PLOP3.LUT P0, PT, PT, PT, UP0, 0x80, 0x0 ;  /* 0x000000000000781c */ /* 0x000fe20003f0f008 */
[----:B------:R-:W-:Y:S04]  /*eef0*/  FADD.FTZ R0, -R0, R103 ;  /* 0x0000006700007221 */ /* 0x000fe80000010100 */
[----:B------:R-:W-:Y:S01]  /*ef00*/  MUFU.EX2 R108, R92 ;  /* 0x0000005c006c7308 */ /* 0x000fe20000000800 */
[----:B------:R-:W-:Y:S02]  /*ef10*/  IMAD.MOV.U32 R103, RZ, RZ, R37 ;  /* 0x000000ffff677224 */ /* 0x000fe400078e0025 */
[----:B------:R-:W-:Y:S01]  /*ef20*/  FMUL.FTZ R0, R0, c[0x0][0x2d0] ;  /* 0x0000b40000007a20 */ /* 0x000fe20000410000 */
[----:B------:R-:W1:Y:S01]  /*ef30*/  LDSM.16.MT88.4 R36, [R212+0x100] ;  /* 0x00010000d424783b */ /* 0x000e620000004200 */
[----:B--2---:R-:W-:Y:S01]  /*ef40*/  FMUL.FTZ R4, R69, R104 ;  /* 0x0000006845047220 */ /* 0x004fe20000410000 */
[----:B------:R-:W-:Y:S01]  /*ef50*/  F2FP.BF16.PACK_AB R77, R51, R103 ;  /* 0x00000067334d723e */ /* 0x000fe200000010ff */
[----:B------:R-:W-:Y:S01]  /*ef60*/  FMUL.FTZ R51, R68, R151 ;  /* 0x0000009744337220 */ /* 0x000fe20000410000 */
[----:B---3--:R-:W-:Y:S02]  /*ef70*/  MOV R150, R63 ;  /* 0x0000003f00967202 */ /* 0x008fe40000000f00 */
[----:B------:R-:W2:Y:S01]  /*ef80*/  MUFU.EX2 R0, R0 ;  /* 0x0000000000007308 */ /* 0x000ea20000000800 */
[----:B------:R-:W-:Y:S01]  /*ef90*/  MOV R151, R118 ;  /* 0x0000007600977202 */ /* 0x000fe20000000f00 */
[----:B------:R-:W-:Y:S01]  /*efa0*/  IMAD.MOV.U32 R118, RZ, RZ, R103 ;  /* 0x000000ffff767224 */ /* 0x000fe200078e0067 */
[-C--:B------:R-:W-:Y:S01]  /*efb0*/  HMMA.16816.F32.BF16 R4, R76, R20.reuse, R4 ;  /* 0x000000144c04723c */ /* 0x080fe20000041804 */
[----:B----4-:R-:W-:Y:S02]  /*efc0*/  FMUL.FTZ R32, R69, R132 ;  /* 0x0000008445207220 */ /* 0x010fe40000410000 */
[C---:B--2---:R-:W-:Y:S01]  /*efd0*/  FMUL.FTZ R11, R0.reuse, R111 ;  /* 0x0000006f000b7220 */ /* 0x044fe20000410000 */
[----:B------:R-:W-:Y:S01]  /*efe0*/  MOV R111, R85 ;  /* 0x00000055006f7202 */ /* 0x000fe20000000f00 */
[C---:B------:R-:W-:Y:S02]  /*eff0*/  FMUL.FTZ R10, R0.reuse, R110 ;  /* 0x0000006e000a7220 */ /* 0x040fe40000410000 */
[C---:B------:R-:W-:Y:S02]  /*f000*/  FMUL.FTZ R15, R0.reuse, R115 ;  /* 0x00000073000f7220 */ /* 0x040fe40000410000 */
[----:B------:R-:W-:Y:S02]  /*f010*/  IMAD.MOV.U32 R115, RZ, RZ, R84 ;  /* 0x000000ffff737224 */ /* 0x000fe400078e0054 */
[----:B------:R-:W2:Y:S01]  /*f020*/  LDSM.16.MT88.4 R84, [R209+0x900] ;  /* 0x00090000d154783b */ /* 0x000ea20000004200 */
[C---:B------:R-:W-:Y:S01]  /*f030*/  HMMA.16816.F32.BF16 R8, R64.reuse, R20, R8 ;  /* 0x000000144008723c */ /* 0x040fe20000041808 */
[C---:B------:R-:W-:Y:S02]  /*f040*/  FMUL.FTZ R14, R0.reuse, R114 ;  /* 0x00000072000e7220 */ /* 0x040fe40000410000 */
[C---:B------:R-:W-:Y:S02]  /*f050*/  FMUL.FTZ R47, R0.reuse, R147 ;  /* 0x00000093002f7220 */ /* 0x040fe40000410000 */
[C---:B------:R-:W-:Y:S02]  /*f060*/  FMUL.FTZ R26, R0.reuse, R126 ;  /* 0x0000007e001a7220 */ /* 0x040fe40000410000 */
[----:B------:R-:W-:Y:S01]  /*f070*/  FFMA.FTZ R20, R33, c[0x0][0x2d0], -R74 ;  /* 0x0000b40021147a23 */ /* 0x000fe2000001084a */
[-C--:B------:R-:W-:Y:S01]  /*f080*/  HMMA.16816.F32.BF16 R12, R64, R22.reuse, R12 ;  /* 0x00000016400c723c */ /* 0x080fe2000004180c */
[C---:B------:R-:W-:Y:S02]  /*f090*/  FMUL.FTZ R33, R69.reuse, R133 ;  /* 0x0000008545217220 */ /* 0x040fe40000410000 */
[----:B------:R3:W-:Y:S01]  /*f0a0*/  MUFU.EX2 R114, R20 ;  /* 0x0000001400727308 */ /* 0x0007e20000000800 */
[C---:B------:R-:W-:Y:S02]  /*f0b0*/  FMUL.FTZ R21, R69.reuse, R121 ;  /* 0x0000007945157220 */ /* 0x040fe40000410000 */
[C---:B------:R-:W-:Y:S02]  /*f0c0*/  FMUL.FTZ R27, R0.reuse, R127 ;  /* 0x0000007f001b7220 */ /* 0x040fe40000410000 */
[C---:B------:R-:W-:Y:S01]  /*f0d0*/  HMMA.16816.F32.BF16 R16, R76.reuse, R22, R16 ;  /* 0x000000164c10723c */ /* 0x040fe20000041810 */
[C---:B------:R-:W-:Y:S03]  /*f0e0*/  FMUL.FTZ R30, R0.reuse, R130 ;  /* 0x00000082001e7220 */ /* 0x040fe60000410000 */
[----:B------:R-:W-:Y:S01]  /*f0f0*/  FMUL.FTZ R31, R0, R131 ;  /* 0x00000083001f7220 */ /* 0x000fe20000410000 */
[----:B------:R-:W-:Y:S01]  /*f100*/  MOV R131, R34 ;  /* 0x0000002200837202 */ /* 0x000fe20000000f00 */
[C---:B------:R-:W-:Y:S01]  /*f110*/  FMUL.FTZ R34, R68.reuse, R134 ;  /* 0x0000008644227220 */ /* 0x040fe20000410000 */
[----:B------:R4:W-:Y:S01]  /*f120*/  MUFU.EX2 R121, R48 ;  /* 0x0000003000797308 */ /* 0x0009e20000000800 */
[C---:B------:R-:W-:Y:S04]  /*f130*/  FMUL.FTZ R22, R68.reuse, R122 ;  /* 0x0000007a44167220 */ /* 0x040fe80000410000 */
[C---:B------:R-:W-:Y:S02]  /*f140*/  FMUL.FTZ R23, R68.reuse, R123 ;  /* 0x0000007b44177220 */ /* 0x040fe40000410000 */
[----:B------:R-:W-:Y:S02]  /*f150*/  IMAD.MOV.U32 R130, RZ, RZ, R35 ;  /* 0x000000ffff827224 */ /* 0x000fe400078e0023 */
[----:B------:R-:W-:Y:S01]  /*f160*/  FMUL.FTZ R35, R68, R135 ;  /* 0x0000008744237220 */ /* 0x000fe20000410000 */
[----:B------:R5:W-:Y:S01]  /*f170*/  MUFU.EX2 R123, R44 ;  /* 0x0000002c007b7308 */ /* 0x000be20000000800 */
[C---:B------:R-:W-:Y:S01]  /*f180*/  FMUL.FTZ R42, R0.reuse, R142 ;  /* 0x0000008e002a7220 */ /* 0x040fe20000410000 */
[----:B------:R-:W-:Y:S01]  /*f190*/  LDSM.16.MT88.4 R132, [R212+0x2900] ;  /* 0x00290000d484783b */ /* 0x000fe20000004200 */
[C---:B---3--:R-:W-:Y:S02]  /*f1a0*/  FMUL.FTZ R20, R69.reuse, R120 ;  /* 0x0000007845147220 */ /* 0x048fe40000410000 */
[C---:B------:R-:W-:Y:S02]  /*f1b0*/  FMUL.FTZ R43, R0.reuse, R143 ;  /* 0x0000008f002b7220 */ /* 0x040fe40000410000 */
[C---:B------:R-:W-:Y:S02]  /*f1c0*/  FMUL.FTZ R46, R0.reuse, R146 ;  /* 0x00000092002e7220 */ /* 0x040fe40000410000 */
[C---:B------:R-:W-:Y:S01]  /*f1d0*/  FMUL.FTZ R59, R0.reuse, R159 ;  /* 0x0000009f003b7220 */ /* 0x040fe20000410000 */
[-C--:B-1----:R-:W-:Y:S01]  /*f1e0*/  HMMA.16816.F32.BF16 R20, R76, R36.reuse, R20 ;  /* 0x000000244c14723c */ /* 0x082fe20000041814 */
[----:B------:R-:W-:Y:S01]  /*f1f0*/  FMUL.FTZ R63, R0, R163 ;  /* 0x000000a3003f7220 */ /* 0x000fe20000410000 */
[----:B------:R-:W-:Y:S01]  /*f200*/  MOV R163, R100 ;  /* 0x0000006400a37202 */ /* 0x000fe20000000f00 */
[----:B----4-:R-:W-:Y:S02]  /*f210*/  FMUL.FTZ R48, R69, R148 ;  /* 0x0000009445307220 */ /* 0x010fe40000410000 */
[----:B------:R-:W-:Y:S01]  /*f220*/  IMAD.MOV.U32 R148, RZ, RZ, R119 ;  /* 0x000000ffff947224 */ /* 0x000fe200078e0077 */
[----:B------:R-:W-:Y:S02]  /*f230*/  MOV R119, R102 ;  /* 0x0000006600777202 */ /* 0x000fe40000000f00 */
[C---:B------:R-:W-:Y:S01]  /*f240*/  HMMA.16816.F32.BF16 R24, R64.reuse, R36, R24 ;  /* 0x000000244018723c */ /* 0x040fe20000041818 */
[----:B-----5:R-:W-:Y:S07]  /*f250*/  FMUL.FTZ R44, R2, R144 ;  /* 0x00000090022c7220 */ /* 0x020fee0000410000 */
[-C--:B------:R-:W-:Y:S01]  /*f260*/  HMMA.16816.F32.BF16 R28, R64, R38.reuse, R28 ;  /* 0x00000026401c723c */ /* 0x080fe2000004181c */
[--C-:B------:R-:W-:Y:S03]  /*f270*/  FFMA.FTZ R36, R40, c[0x0][0x2d0], -R96.reuse ;  /* 0x0000b40028247a23 */ /* 0x100fe60000010860 */
[----:B------:R-:W-:Y:S01]  /*f280*/  FFMA.FTZ R40, R41, c[0x0][0x2d0], -R96 ;  /* 0x0000b40029287a23 */ /* 0x000fe20000010860 */
[----:B------:R1:W-:Y:S01]  /*f290*/  MUFU.EX2 R129, R36 ;  /* 0x0000002400817308 */ /* 0x0003e20000000800 */
[----:B------:R-:W-:Y:S02]  /*f2a0*/  FMUL.FTZ R41, R2, R141 ;  /* 0x0000008d02297220 */ /* 0x000fe40000410000 */
[C---:B------:R-:W-:Y:S01]  /*f2b0*/  HMMA.16816.F32.BF16 R32, R76.reuse, R38, R32 ;  /* 0x000000264c20723c */ /* 0x040fe20000041820 */
[C---:B------:R-:W-:Y:S06]  /*f2c0*/  FMUL.FTZ R37, R69.reuse, R137 ;  /* 0x0000008945257220 */ /* 0x040fec0000410000 */
[----:B------:R3:W-:Y:S01]  /*f2d0*/  MUFU.EX2 R128, R40 ;  /* 0x0000002800807308 */ /* 0x0007e20000000800 */
[C---:B------:R-:W-:Y:S04]  /*f2e0*/  FMUL.FTZ R38, R68.reuse, R138 ;  /* 0x0000008a44267220 */ /* 0x040fe80000410000 */
[----:B------:R-:W-:Y:S05]  /*f2f0*/  FMUL.FTZ R39, R68, R139 ;  /* 0x0000008b44277220 */ /* 0x000fea0000410000 */
[----:B------:R4:W-:Y:S01]  /*f300*/  MUFU.EX2 R137, R58 ;  /* 0x0000003a00897308 */ /* 0x0009e20000000800 */
[C---:B-1----:R-:W-:Y:S09]  /*f310*/  FMUL.FTZ R36, R69.reuse, R136 ;  /* 0x0000008845247220 */ /* 0x042ff20000410000 */
[----:B------:R1:W-:Y:S01]  /*f320*/  MUFU.EX2 R136, R62 ;  /* 0x0000003e00887308 */ /* 0x0003e20000000800 */
[-C--:B------:R-:W-:Y:S01]  /*f330*/  HMMA.16816.F32.BF16 R36, R76, R52.reuse, R36 ;  /* 0x000000344c24723c */ /* 0x080fe20000041824 */
[----:B---3--:R-:W-:Y:S07]  /*f340*/  FMUL.FTZ R40, R2, R140 ;  /* 0x0000008c02287220 */ /* 0x008fee0000410000 */
[C---:B------:R-:W-:Y:S01]  /*f350*/  HMMA.16816.F32.BF16 R40, R64.reuse, R52, R40 ;  /* 0x000000344028723c */ /* 0x040fe20000041828 */
[----:B----4-:R-:W-:Y:S06]  /*f360*/  FMUL.FTZ R58, R0, R158 ;  /* 0x0000009e003a7220 */ /* 0x010fec0000410000 */
[--C-:B------:R-:W-:Y:S01]  /*f370*/  FFMA.FTZ R52, R56, c[0x0][0x2d0], -R97.reuse ;  /* 0x0000b40038347a23 */ /* 0x100fe20000010861 */
[-C--:B------:R-:W-:Y:S01]  /*f380*/  HMMA.16816.F32.BF16 R44, R64, R54.reuse, R44 ;  /* 0x00000036402c723c */ /* 0x080fe2000004182c */
[C---:B------:R-:W-:Y:S02]  /*f390*/  FMUL.FTZ R53, R69.reuse, R153 ;  /* 0x0000009945357220 */ /* 0x040fe40000410000 */
[----:B------:R3:W4:Y:S01]  /*f3a0*/  MUFU.EX2 R138, R52 ;  /* 0x00000034008a7308 */ /* 0x0007220000000800 */
[----:B------:R-:W-:Y:S02]  /*f3b0*/  FMUL.FTZ R56, R2, R156 ;  /* 0x0000009c02387220 */ /* 0x000fe40000410000 */
[----:B-1----:R-:W-:Y:S02]  /*f3c0*/  FMUL.FTZ R62, R0, R162 ;  /* 0x000000a2003e7220 */ /* 0x002fe40000410000 */
[C---:B------:R-:W-:Y:S07]  /*f3d0*/  HMMA.16816.F32.BF16 R48, R76.reuse, R54, R48 ;  /* 0x000000364c30723c */ /* 0x040fee0000041830 */
[C---:B------:R-:W-:Y:S02]  /*f3e0*/  FMUL.FTZ R54, R68.reuse, R154 ;  /* 0x0000009a44367220 */ /* 0x040fe40000410000 */
[----:B------:R-:W-:Y:S03]  /*f3f0*/  FMUL.FTZ R55, R68, R155 ;  /* 0x0000009b44377220 */ /* 0x000fe60000410000 */
[----:B---3--:R-:W-:Y:S07]  /*f400*/  FMUL.FTZ R52, R69, R152 ;  /* 0x0000009845347220 */ /* 0x008fee0000410000 */
[-C--:B------:R-:W-:Y:S08]  /*f410*/  HMMA.16816.F32.BF16 R52, R76, R80.reuse, R52 ;  /* 0x000000504c34723c */ /* 0x080ff00000041834 */
[C---:B------:R-:W-:Y:S07]  /*f420*/  HMMA.16816.F32.BF16 R56, R64.reuse, R80, R56 ;  /* 0x000000504038723c */ /* 0x040fee0000041838 */
[----:B------:R-:W-:Y:S01]  /*f430*/  FFMA.FTZ R80, R88, c[0x0][0x2d0], -R97 ;  /* 0x0000b40058507a23 */ /* 0x000fe20000010861 */
[-C--:B------:R-:W-:Y:S01]  /*f440*/  HMMA.16816.F32.BF16 R60, R64, R82.reuse, R60 ;  /* 0x00000052403c723c */ /* 0x080fe2000004183c */
[----:B----4-:R-:W-:Y:S02]  /*f450*/  F2FP.BF16.PACK_AB R81, R137, R138 ;  /* 0x0000008a8951723e */ /* 0x010fe400000010ff */
[----:B------:R1:W3:Y:S04]  /*f460*/  MUFU.EX2 R141, R80 ;  /* 0x00000050008d7308 */ /* 0x0002e80000000800 */
        /* <DEDUP_REMOVED lines=13> */
[----:B---3--:R-:W-:Y:S03]  /*f540*/  F2FP.BF16.PACK_AB R83, R141, R136 ;  /* 0x000000888d53723e */ /* 0x008fe600000010ff */
[-C--:B--2---:R-:W-:Y:S01]  /*f550*/  HMMA.16816.F32.BF16 R4, R76, R84.reuse, R4 ;  /* 0x000000544c04723c */ /* 0x084fe20000041804 */
[--C-:B----4-:R-:W-:Y:S02]  /*f560*/  FFMA.FTZ R80, R94, c[0x0][0x2d0], -R75.reuse ;  /* 0x0000b4005e507a23 */ /* 0x110fe4000001084b */
        /* <DEDUP_REMOVED lines=60> */
[----:B---3--:R-:W-:Y:S04]  /*f930*/  FFMA.FTZ R80, R180, c[0x0][0x2d0], -R75 ;  /* 0x0000b400b4507a23 */ /* 0x008fe8000001084b */
        /* <DEDUP_REMOVED lines=9> */
[----:B-1----:R-:W-:Y:S03]  /*f9d0*/  FFMA.FTZ R88, R197, c[0x0][0x2d0], -R74 ;  /* 0x0000b400c5587a23 */ /* 0x002fe6000001084a */
[----:B------:R-:W-:Y:S01]  /*f9e0*/  MOV R197, R122 ;  /* 0x0000007a00c57202 */ /* 0x000fe20000000f00 */
[----:B------:R-:W-:Y:S03]  /*f9f0*/  IMAD.MOV.U32 R122, RZ, RZ, R117 ;  /* 0x000000ffff7a7224 */ /* 0x000fe600078e0075 */
[-C--:B------:R-:W-:Y:S01]  /*fa00*/  HMMA.16816.F32.BF16 R28, R80, R86.reuse, R28 ;  /* 0x00000056501c723c */ /* 0x080fe2000004181c */
[--C-:B------:R-:W-:Y:S01]  /*fa10*/  FFMA.FTZ R84, R182, c[0x0][0x2d0], -R96.reuse ;  /* 0x0000b400b6547a23 */ /* 0x100fe20000010860 */
[----:B------:R1:W-:Y:S06]  /*fa20*/  MUFU.EX2 R196, R88 ;  /* 0x0000005800c47308 */ /* 0x0003ec0000000800 */
[C---:B------:R-:W-:Y:S04]  /*fa30*/  HMMA.16816.F32.BF16 R32, R76.reuse, R86, R32 ;  /* 0x000000564c20723c */ /* 0x040fe80000041820 */
[----:B------:R2:W-:Y:S04]  /*fa40*/  MUFU.EX2 R146, R84 ;  /* 0x0000005400927308 */ /* 0x0005e80000000800 */
[-C--:B------:R-:W-:Y:S08]  /*fa50*/  HMMA.16816.F32.BF16 R36, R76, R92.reuse, R36 ;  /* 0x0000005c4c24723c */ /* 0x080ff00000041824 */
[C---:B------:R-:W-:Y:S01]  /*fa60*/  HMMA.16816.F32.BF16 R40, R80.reuse, R92, R40 ;  /* 0x0000005c5028723c */ /* 0x040fe20000041828 */
[----:B-1----:R-:W-:Y:S06]  /*fa70*/  FFMA.FTZ R88, R193, c[0x0][0x2d0], -R75 ;  /* 0x0000b400c1587a23 */ /* 0x002fec000001084b */
[----:B------:R-:W-:Y:S01]  /*fa80*/  FFMA.FTZ R92, R184, c[0x0][0x2d0], -R97 ;  /* 0x0000b400b85c7a23 */ /* 0x000fe20000010861 */
[-C--:B------:R-:W-:Y:S01]  /*fa90*/  HMMA.16816.F32.BF16 R44, R80, R94.reuse, R44 ;  /* 0x0000005e502c723c */ /* 0x080fe2000004182c */
[----:B------:R1:W-:Y:S03]  /*faa0*/  MUFU.EX2 R193, R88 ;  /* 0x0000005800c17308 */ /* 0x0003e60000000800 */
[--C-:B--2---:R-:W-:Y:S01]  /*fab0*/  FFMA.FTZ R84, R185, c[0x0][0x2d0], -R96.reuse ;  /* 0x0000b400b9547a23 */ /* 0x104fe20000010860 */
[----:B------:R-:W-:Y:S03]  /*fac0*/  MOV R184, R109 ;  /* 0x0000006d00b87202 */ /* 0x000fe60000000f00 */
[C---:B------:R-:W-:Y:S03]  /*fad0*/  HMMA.16816.F32.BF16 R48, R76.reuse, R94, R48 ;  /* 0x0000005e4c30723c */ /* 0x040fe60000041830 */
[----:B------:R2:W-:Y:S10]  /*fae0*/  MUFU.EX2 R189, R84 ;  /* 0x0000005400bd7308 */ /* 0x0005f40000000800 */
[----:B------:R3:W-:Y:S01]  /*faf0*/  MUFU.EX2 R152, R92 ;  /* 0x0000005c00987308 */ /* 0x0007e20000000800 */
[----:B-1----:R-:W-:Y:S09]  /*fb00*/  FFMA.FTZ R88, R195, c[0x0][0x2d0], -R75 ;  /* 0x0000b400c3587a23 */ /* 0x002ff2000001084b */
[----:B------:R1:W-:Y:S01]  /*fb10*/  MUFU.EX2 R195, R88 ;  /* 0x0000005800c37308 */ /* 0x0003e20000000800 */
[----:B--2---:R-:W-:Y:S09]  /*fb20*/  FFMA.FTZ R84, R188, c[0x0][0x2d0], -R96 ;  /* 0x0000b400bc547a23 */ /* 0x004ff20000010860 */
[----:B------:R2:W-:Y:S01]  /*fb30*/  MUFU.EX2 R185, R84 ;  /* 0x0000005400b97308 */ /* 0x0005e20000000800 */
[----:B---3--:R-:W-:Y:S02]  /*fb40*/  FFMA.FTZ R92, R186, c[0x0][0x2d0], -R97 ;  /* 0x0000b400ba5c7a23 */ /* 0x008fe40000010861 */
[----:B------:R-:W-:Y:S07]  /*fb50*/  IMAD.MOV.U32 R186, RZ, RZ, R108 ;  /* 0x000000ffffba7224 */ /* 0x000fee00078e006c */
[----:B------:R3:W-:Y:S01]  /*fb60*/  MUFU.EX2 R103, R92 ;  /* 0x0000005c00677308 */ /* 0x0007e20000000800 */
[----:B-1----:R-:W1:Y:S01]  /*fb70*/  LDSM.16.MT88.4 R88, [R211+0x1100] ;  /* 0x00110000d358783b */ /* 0x002e620000004200 */
[----:B--2---:R-:W-:Y:S02]  /*fb80*/  FFMA.FTZ R84, R190, c[0x0][0x2d0], -R96 ;  /* 0x0000b400be547a23 */ /* 0x004fe40000010860 */
[----:B------:R-:W-:Y:S06]  /*fb90*/  IMAD.MOV.U32 R190, RZ, RZ, R112 ;  /* 0x000000ffffbe7224 */ /* 0x000fec00078e0070 */
[----:B------:R2:W4:Y:S01]  /*fba0*/  MUFU.EX2 R188, R84 ;  /* 0x0000005400bc7308 */ /* 0x0005220000000800 */
[----:B---3--:R-:W-:Y:S02]  /*fbb0*/  FFMA.FTZ R92, R229, c[0x0][0x2d0], -R75 ;  /* 0x0000b400e55c7a23 */ /* 0x008fe4000001084b */
[----:B------:R-:W-:Y:S02]  /*fbc0*/  IMAD.MOV.U32 R229, RZ, RZ, R106 ;  /* 0x000000ffffe57224 */ /* 0x000fe400078e006a */
[----:B--2---:R-:W-:Y:S01]  /*fbd0*/  FFMA.FTZ R84, R198, c[0x0][0x2d0], -R74 ;  /* 0x0000b400c6547a23 */ /* 0x004fe2000001084a */
[-C--:B-1----:R-:W-:Y:S01]  /*fbe0*/  HMMA.16816.F32.BF16 R52, R76, R88.reuse, R52 ;  /* 0x000000584c34723c */ /* 0x082fe20000041834 */
[----:B------:R-:W-:Y:S03]  /*fbf0*/  IMAD.MOV.U32 R198, RZ, RZ, R110 ;  /* 0x000000ffffc67224 */ /* 0x000fe600078e006e */
[----:B------:R1:W-:Y:S04]  /*fc00*/  MUFU.EX2 R183, R84 ;  /* 0x0000005400b77308 */ /* 0x0003e80000000800 */
[C---:B------:R-:W-:Y:S07]  /*fc10*/  HMMA.16816.F32.BF16 R56, R80.reuse, R88, R56 ;  /* 0x000000585038723c */ /* 0x040fee0000041838 */
[--C-:B------:R-:W-:Y:S01]  /*fc20*/  FFMA.FTZ R88, R178, c[0x0][0x2d0], -R97.reuse ;  /* 0x0000b400b2587a23 */ /* 0x100fe20000010861 */
[-C--:B------:R-:W-:Y:S03]  /*fc30*/  HMMA.16816.F32.BF16 R60, R80, R90.reuse, R60 ;  /* 0x0000005a503c723c */ /* 0x080fe6000004183c */
[----:B------:R-:W2:Y:S04]  /*fc40*/  MUFU.EX2 R102, R88 ;  /* 0x0000005800667308 */ /* 0x000ea80000000800 */
[----:B------:R-:W-:Y:S01]  /*fc50*/  FFMA.FTZ R80, R233, c[0x0][0x2d0], -R74 ;  /* 0x0000b400e9507a23 */ /* 0x000fe2000001084a */
[----:B------:R-:W-:Y:S01]  /*fc60*/  HMMA.16816.F32.BF16 R64, R76, R90, R64 ;  /* 0x0000005a4c40723c */ /* 0x000fe20000041840 */
[----:B----4-:R-:W-:Y:S03]  /*fc70*/  F2FP.BF16.PACK_AB R82, R188, R185 ;  /* 0x000000b9bc52723e */ /* 0x010fe600000010ff */
[----:B-1----:R-:W-:Y:S01]  /*fc80*/  FFMA.FTZ R84, R181, c[0x0][0x2d0], -R97 ;  /* 0x0000b400b5547a23 */ /* 0x002fe20000010861 */
[----:B------:R1:W-:Y:S01]  /*fc90*/  MUFU.EX2 R182, R80 ;  /* 0x0000005000b67308 */ /* 0x0003e20000000800 */
[----:B------:R-:W-:Y:S01]  /*fca0*/  IMAD.MOV.U32 R233, RZ, RZ, R104 ;  /* 0x000000ffffe97224 */ /* 0x000fe200078e0068 */
[----:B------:R-:W-:Y:S02]  /*fcb0*/  F2FP.BF16.PACK_AB R76, R251, R197 ;  /* 0x000000c5fb4c723e */ /* 0x000fe400000010ff */
[----:B------:R-:W-:Y:S03]  /*fcc0*/  F2FP.BF16.PACK_AB R77, R147, R249 ;  /* 0x000000f9934d723e */ /* 0x000fe600000010ff */
[----:B------:R-:W-:Y:S02]  /*fcd0*/  F2FP.BF16.PACK_AB R78, R196, R248 ;  /* 0x000000f8c44e723e */ /* 0x000fe400000010ff */
[----:B------:R-:W-:Y:S01]  /*fce0*/  F2FP.BF16.PACK_AB R79, R195, R193 ;  /* 0x000000c1c34f723e */ /* 0x000fe200000010ff */
[----:B------:R3:W4:Y:S01]  /*fcf0*/  MUFU.EX2 R153, R84 ;  /* 0x0000005400997308 */ /* 0x0007220000000800 */
[----:B--2---:R-:W-:Y:S01]  /*fd00*/  F2FP.BF16.PACK_AB R83, R102, R103 ;  /* 0x000000676653723e */ /* 0x004fe200000010ff */
[----:B------:R-:W-:Y:S08]  /*fd10*/  LDSM.16.MT88.4 R88, [R212+0x1900] ;  /* 0x00190000d458783b */ /* 0x000ff00000004200 */
[----:B------:R2:W-:Y:S01]  /*fd20*/  MUFU.EX2 R181, R92 ;  /* 0x0000005c00b57308 */ /* 0x0005e20000000800 */
[----:B-1----:R-:W-:Y:S01]  /*fd30*/  FFMA.FTZ R80, R202, c[0x0][0x2d0], -R75 ;  /* 0x0000b400ca507a23 */ /* 0x002fe2000001084b */
[----:B------:R-:W-:Y:S08]  /*fd40*/  MOV R202, R105 ;  /* 0x0000006900ca7202 */ /* 0x000ff00000000f00 */
[----:B------:R1:W-:Y:S01]  /*fd50*/  MUFU.EX2 R159, R80 ;  /* 0x00000050009f7308 */ /* 0x0003e20000000800 */
[----:B---3--:R-:W3:Y:S01]  /*fd60*/  LDSM.16.MT88.4 R84, [R209+0x1900] ;  /* 0x00190000d154783b */ /* 0x008ee20000004200 */
[----:B----4-:R-:W-:Y:S07]  /*fd70*/  F2FP.BF16.PACK_AB R81, R152, R153 ;  /* 0x000000999851723e */ /* 0x010fee00000010ff */
[----:B--2---:R-:W2:Y:S01]  /*fd80*/  LDSM.16.MT88.4 R92, [R210+0x1900] ;  /* 0x00190000d25c783b */ /* 0x004ea20000004200 */
[----:B-1----:R-:W-:Y:S01]  /*fd90*/  F2FP.BF16.PACK_AB R80, R189, R146 ;  /* 0x00000092bd50723e */ /* 0x002fe200000010ff */
[-C--:B---3--:R-:W-:Y:S08]  /*fda0*/  HMMA.16816.F32.BF16 R4, R76, R84.reuse, R4 ;  /* 0x000000544c04723c */ /* 0x088ff00000041804 */
        /* <DEDUP_REMOVED lines=9> */
[----:B------:R-:W-:Y:S04]  /*fe40*/  IMAD.MOV.U32 R237, RZ, RZ, R114 ;  /* 0x000000ffffed7224 */ /* 0x000fe800078e0072 */
[-C--:B------:R-:W-:Y:S01]  /*fe50*/  HMMA.16816.F32.BF16 R28, R80, R90.reuse, R28 ;  /* 0x0000005a501c723c */ /* 0x080fe2000004181c */
[----:B------:R1:W-:Y:S03]  /*fe60*/  MUFU.EX2 R180, R84 ;  /* 0x0000005400b47308 */ /* 0x0003e60000000800 */
[--C-:B------:R-:W-:Y:S02]  /*fe70*/  FFMA.FTZ R88, R228, c[0x0][0x2d0], -R96.reuse ;  /* 0x0000b400e4587a23 */ /* 0x100fe40000010860 */
[----:B------:R-:W-:Y:S02]  /*fe80*/  IMAD.MOV.U32 R228, RZ, RZ, R119 ;  /* 0x000000ffffe47224 */ /* 0x000fe400078e0077 */
[C---:B------:R-:W-:Y:S03]  /*fe90*/  HMMA.16816.F32.BF16 R32, R76.reuse, R90, R32 ;  /* 0x0000005a4c20723c */ /* 0x040fe60000041820 */
[----:B------:R3:W-:Y:S05]  /*fea0*/  MUFU.EX2 R156, R88 ;  /* 0x00000058009c7308 */ /* 0x0007ea0000000800 */
[-C--:B--2---:R-:W-:Y:S08]  /*feb0*/  HMMA.16816.F32.BF16 R36, R76, R92.reuse, R36 ;  /* 0x0000005c4c24723c */ /* 0x084ff00000041824 */
[C---:B------:R-:W-:Y:S01]  /*fec0*/  HMMA.16816.F32.BF16 R40, R80.reuse, R92, R40 ;  /* 0x0000005c5028723c */ /* 0x040fe20000041828 */
[----:B-1----:R-:W-:Y:S03]  /*fed0*/  FFMA.FTZ R84, R235, c[0x0][0x2d0], -R75 ;  /* 0x0000b400eb547a23 */ /* 0x002fe6000001084b */
[----:B------:R-:W-:Y:S01]  /*fee0*/  MOV R235, R115 ;  /* 0x0000007300eb7202 */ /* 0x000fe20000000f00 */
[----:B------:R1:W-:Y:S02]  /*fef0*/  MUFU.EX2 R157, R84 ;  /* 0x00000054009d7308 */ /* 0x0003e40000000800 */
[----:B------:R-:W-:Y:S01]  /*ff00*/  FFMA.FTZ R92, R192, c[0x0][0x2d0], -R97 ;  /* 0x0000b400c05c7a23 */ /* 0x000fe20000010861 */
[-C--:B------:R-:W-:Y:S01]  /*ff10*/  HMMA.16816.F32.BF16 R44, R80, R94.reuse, R44 ;  /* 0x0000005e502c723c */ /* 0x080fe2000004182c */
[----:B---3--:R-:W-:Y:S02]  /*ff20*/  FFMA.FTZ R88, R230, c[0x0][0x2d0], -R96 ;  /* 0x0000b400e6587a23 */ /* 0x008fe40000010860 */
[----:B------:R-:W2:Y:S04]  /*ff30*/  LDL.LU R230, [R1+0x18] ;  /* 0x0000180001e67983 */ /* 0x000ea80000300800 */
[----:B------:R3:W-:Y:S01]  /*ff40*/  MUFU.EX2 R100, R92 ;  /* 0x0000005c00647308 */ /* 0x0007e20000000800 */
[C---:B------:R-:W-:Y:S01]  /*ff50*/  HMMA.16816.F32.BF16 R48, R76.reuse, R94, R48 ;  /* 0x0000005e4c30723c */ /* 0x040fe20000041830 */
[----:B------:R-:W4:Y:S08]  /*ff60*/  LDL.LU R162, [R1+0x14] ;  /* 0x0000140001a27983 */ /* 0x000f300000300800 */
[----:B------:R5:W-:Y:S03]  /*ff70*/  MUFU.EX2 R178, R88 ;  /* 0x0000005800b27308 */ /* 0x000be60000000800 */
[----:B-1----:R-:W-:Y:S02]  /*ff80*/  FFMA.FTZ R84, R232, c[0x0][0x2d0], -R75 ;  /* 0x0000b400e8547a23 */ /* 0x002fe4000001084b */
[----:B------:R-:W-:Y:S01]  /*ff90*/  IMAD.MOV.U32 R232, RZ, RZ, R122 ;  /* 0x000000ffffe87224 */ /* 0x000fe200078e007a */
[----:B------:R-:W-:Y:S04]  /*ffa0*/  MOV R122, R111 ;  /* 0x0000006f007a7202 */ /* 0x000fe80000000f00 */
[----:B------:R1:W-:Y:S01]  /*ffb0*/  MUFU.EX2 R179, R84 ;  /* 0x0000005400b37308 */ /* 0x0003e20000000800 */
[----:B---3--:R-:W-:Y:S09]  /*ffc0*/  FFMA.FTZ R92, R191, c[0x0][0x2d0], -R97 ;  /* 0x0000b400bf5c7a23 */ /* 0x008ff20000010861 */
[----:B------:R3:W-:Y:S01]  /*ffd0*/  MUFU.EX2 R99, R92 ;  /* 0x0000005c00637308 */ /* 0x0007e20000000800 */
[--C-:B-----5:R-:W-:Y:S01]  /*ffe0*/  FFMA.FTZ R88, R231, c[0x0][0x2d0], -R96.reuse ;  /* 0x0000b400e7587a23 */ /* 0x120fe20000010860 */
[----:B------:R-:W-:Y:S08]  /*fff0*/  MOV R231, R107 ;  /* 0x0000006b00e77202 */ /* 0x000ff00000000f00 */
[----:B------:R5:W5:Y:S01]  /*10000*/  MUFU.EX2 R177, R88 ;  /* 0x0000005800b17308 */ /* 0x000b620000000800 */
[----:B-1----:R-:W-:Y:S01]  /*10010*/  FFMA.FTZ R84, R203, c[0x0][0x2d0], -R96 ;  /* 0x0000b400cb547a23 */ /* 0x002fe20000010860 */
[----:B------:R-:W-:Y:S08]  /*10020*/  MOV R203, R160 ;  /* 0x000000a000cb7202 */ /* 0x000ff00000000f00 */
[----:B------:R1:W-:Y:S01]  /*10030*/  MUFU.EX2 R155, R84 ;  /* 0x00000054009b7308 */ /* 0x0003e20000000800 */
[----:B---3--:R-:W-:Y:S09]  /*10040*/  FFMA.FTZ R92, R242, c[0x0][0x2d0], -R75 ;  /* 0x0000b400f25c7a23 */ /* 0x008ff2000001084b */
[----:B------:R3:W-:Y:S01]  /*10050*/  MUFU.EX2 R172, R92 ;  /* 0x0000005c00ac7308 */ /* 0x0007e20000000800 */
[--C-:B-----5:R-:W-:Y:S02]  /*10060*/  FFMA.FTZ R88, R240, c[0x0][0x2d0], -R74.reuse ;  /* 0x0000b400f0587a23 */ /* 0x120fe4000001084a */
[----:B------:R-:W-:Y:S07]  /*10070*/  IMAD.MOV.U32 R240, RZ, RZ, R161 ;  /* 0x000000fffff07224 */ /* 0x000fee00078e00a1 */
[----:B------:R5:W-:Y:S01]  /*10080*/  MUFU.EX2 R176, R88 ;  /* 0x0000005800b07308 */ /* 0x000be20000000800 */
[----:B-1----:R-:W1:Y:S08]  /*10090*/  LDSM.16.MT88.4 R84, [R211+0x1900] ;  /* 0x00190000d354783b */ /* 0x002e700000004200 */
[----:B---3--:R-:W-:Y:S01]  /*100a0*/  LDSM.16.MT88.4 R92, [R210+0x2100] ;  /* 0x00210000d25c783b */ /* 0x008fe20000004200 */
[--C-:B-----5:R-:W-:Y:S01]  /*100b0*/  FFMA.FTZ R88, R187, c[0x0][0x2d0], -R97.reuse ;  /* 0x0000b400bb587a23 */ /* 0x120fe20000010861 */
[----:B------:R-:W-:Y:S06]  /*100c0*/  MOV R187, R118 ;  /* 0x0000007600bb7202 */ /* 0x000fec0000000f00 */
[----:B------:R-:W-:Y:S01]  /*100d0*/  LDSM.16.MT88.4 R116, [R209+0x2900] ;  /* 0x00290000d174783b */ /* 0x000fe20000004200 */
[----:B------:R3:W5:Y:S01]  /*100e0*/  MUFU.EX2 R101, R88 ;  /* 0x0000005800657308 */ /* 0x0007620000000800 */
[-C--:B-1----:R-:W-:Y:S08]  /*100f0*/  HMMA.16816.F32.BF16 R52, R76, R84.reuse, R52 ;  /* 0x000000544c34723c */ /* 0x082ff00000041834 */
[C---:B------:R-:W-:Y:S01]  /*10100*/  HMMA.16816.F32.BF16 R56, R80.reuse, R84, R56 ;  /* 0x000000545038723c */ /* 0x040fe20000041838 */
[----:B---3--:R-:W1:Y:S06]  /*10110*/  LDSM.16.MT88.4 R88, [R209+0x2100] ;  /* 0x00210000d158783b */ /* 0x008e6c0000004200 */
        /* <DEDUP_REMOVED lines=12> */
[----:B---3--:R-:W3:Y:S01]  /*101e0*/  LDSM.16.MT88.4 R84, [R212+0x2100] ;  /* 0x00210000d454783b */ /* 0x008ee20000004200 */
[----:B------:R-:W-:Y:S05]  /*101f0*/  F2FP.BF16.PACK_AB R83, R98, R99 ;  /* 0x000000636253723e */ /* 0x000fea00000010ff */
[-C--:B-1----:R-:W-:Y:S01]  /*10200*/  HMMA.16816.F32.BF16 R4, R76, R88.reuse, R4 ;  /* 0x000000584c04723c */ /* 0x082fe20000041804 */
[--C-:B-----5:R-:W-:Y:S01]  /*10210*/  FFMA.FTZ R80, R238, c[0x0][0x2d0], -R75.reuse ;  /* 0x0000b400ee507a23 */ /* 0x120fe2000001084b */
[----:B------:R-:W-:Y:S03]  /*10220*/  F2FP.BF16.PACK_AB R164, R175, R176 ;  /* 0x000000b0afa4723e */ /* 0x000fe600000010ff */
[----:B------:R1:W5:Y:S02]  /*10230*/  MUFU.EX2 R174, R80 ;  /* 0x0000005000ae7308 */ /* 0x0003640000000800 */
[----:B-1----:R-:W-:Y:S02]  /*10240*/  F2FP.BF16.PACK_AB R80, R156, R155 ;  /* 0x0000009b9c50723e */ /* 0x002fe400000010ff */
[----:B-----5:R-:W-:Y:S05]  /*10250*/  F2FP.BF16.PACK_AB R165, R172, R174 ;  /* 0x000000aeaca5723e */ /* 0x020fea00000010ff */
[C---:B------:R-:W-:Y:S07]  /*10260*/  HMMA.16816.F32.BF16 R8, R80.reuse, R88, R8 ;  /* 0x000000585008723c */ /* 0x040fee0000041808 */
[--C-:B------:R-:W-:Y:S01]  /*10270*/  FFMA.FTZ R88, R250, c[0x0][0x2d0], -R74.reuse ;  /* 0x0000b400fa587a23 */ /* 0x100fe2000001084a */
[-C--:B------:R-:W-:Y:S01]  /*10280*/  HMMA.16816.F32.BF16 R12, R80, R90.reuse, R12 ;  /* 0x0000005a500c723c */ /* 0x080fe2000004180c */
[----:B------:R-:W-:Y:S02]  /*10290*/  FFMA.FTZ R74, R252, c[0x0][0x2d0], -R74 ;  /* 0x0000b400fc4a7a23 */ /* 0x000fe4000001084a */
[----:B------:R1:W-:Y:S05]  /*102a0*/  MUFU.EX2 R173, R88 ;  /* 0x0000005800ad7308 */ /* 0x0003ea0000000800 */
[C---:B------:R-:W-:Y:S05]  /*102b0*/  HMMA.16816.F32.BF16 R16, R76.reuse, R90, R16 ;  /* 0x0000005a4c10723c */ /* 0x040fea0000041810 */
[----:B------:R5:W5:Y:S03]  /*102c0*/  MUFU.EX2 R171, R74 ;  /* 0x0000004a00ab7308 */ /* 0x000b660000000800 */
[-C--:B---3--:R-:W-:Y:S08]  /*102d0*/  HMMA.16816.F32.BF16 R20, R76, R84.reuse, R20 ;  /* 0x000000544c14723c */ /* 0x088ff00000041814 */
[C---:B------:R-:W-:Y:S01]  /*102e0*/  HMMA.16816.F32.BF16 R24, R80.reuse, R84, R24 ;  /* 0x000000545018723c */ /* 0x040fe20000041818 */
[----:B-1----:R-:W1:Y:S07]  /*102f0*/  LDSM.16.MT88.4 R88, [R211+0x2100] ;  /* 0x00210000d358783b */ /* 0x002e6e0000004200 */
[-C--:B------:R-:W-:Y:S01]  /*10300*/  HMMA.16816.F32.BF16 R28, R80, R86.reuse, R28 ;  /* 0x00000056501c723c */ /* 0x080fe2000004181c */
[--C-:B-----5:R-:W-:Y:S03]  /*10310*/  FFMA.FTZ R74, R245, c[0x0][0x2d0], -R75.reuse ;  /* 0x0000b400f54a7a23 */ /* 0x120fe6000001084b */
[----:B------:R-:W-:Y:S01]  /*10320*/  F2FP.BF16.PACK_AB R166, R171, R173 ;  /* 0x000000adaba6723e */ /* 0x000fe200000010ff */
[----:B------:R-:W-:Y:S03]  /*10330*/  FFMA.FTZ R75, R247, c[0x0][0x2d0], -R75 ;  /* 0x0000b400f74b7a23 */ /* 0x000fe6000001084b */
[C---:B------:R-:W-:Y:S01]  /*10340*/  HMMA.16816.F32.BF16 R32, R76.reuse, R86, R32 ;  /* 0x000000564c20723c */ /* 0x040fe20000041820 */
[----:B------:R3:W-:Y:S07]  /*10350*/  MUFU.EX2 R170, R74 ;  /* 0x0000004a00aa7308 */ /* 0x0007ee0000000800 */
[-C--:B------:R-:W-:Y:S03]  /*10360*/  HMMA.16816.F32.BF16 R36, R76, R92.reuse, R36 ;  /* 0x0000005c4c24723c */ /* 0x080fe60000041824 */
[----:B------:R-:W5:Y:S05]  /*10370*/  MUFU.EX2 R169, R75 ;  /* 0x0000004b00a97308 */ /* 0x000f6a0000000800 */
[C---:B------:R-:W-:Y:S08]  /*10380*/  HMMA.16816.F32.BF16 R40, R80.reuse, R92, R40 ;  /* 0x0000005c5028723c */ /* 0x040ff00000041828 */
[-C--:B------:R-:W-:Y:S01]  /*10390*/  HMMA.16816.F32.BF16 R44, R80, R94.reuse, R44 ;  /* 0x0000005e502c723c */ /* 0x080fe2000004182c */
[--C-:B---3--:R-:W-:Y:S04]  /*103a0*/  FFMA.FTZ R74, R239, c[0x0][0x2d0], -R96.reuse ;  /* 0x0000b400ef4a7a23 */ /* 0x108fe80000010860 */
[----:B------:R3:W-:Y:S03]  /*103b0*/  MUFU.EX2 R168, R74 ;  /* 0x0000004a00a87308 */ /* 0x0007e60000000800 */
[C---:B------:R-:W-:Y:S01]  /*103c0*/  HMMA.16816.F32.BF16 R48, R76.reuse, R94, R48 ;  /* 0x0000005e4c30723c */ /* 0x040fe20000041830 */
[----:B-----5:R-:W-:Y:S07]  /*103d0*/  F2FP.BF16.PACK_AB R167, R169, R170 ;  /* 0x000000aaa9a7723e */ /* 0x020fee00000010ff */
[-C--:B-1----:R-:W-:Y:S08]  /*103e0*/  HMMA.16816.F32.BF16 R52, R76, R88.reuse, R52 ;  /* 0x000000584c34723c */ /* 0x082ff00000041834 */
[C---:B------:R-:W-:Y:S01]  /*103f0*/  HMMA.16816.F32.BF16 R56, R80.reuse, R88, R56 ;  /* 0x000000585038723c */ /* 0x040fe20000041838 */
[----:B--2---:R-:W-:Y:S03]  /*10400*/  FFMA.FTZ R68, R68, R230, R187 ;  /* 0x000000e644447223 */ /* 0x004fe600000100bb */
[----:B------:R-:W-:Y:S01]  /*10410*/  MOV R230, R150 ;  /* 0x0000009600e67202 */ /* 0x000fe20000000f00 */
[----:B---3--:R-:W-:Y:S02]  /*10420*/  FFMA.FTZ R74, R241, c[0x0][0x2d0], -R96 ;  /* 0x0000b400f14a7a23 */ /* 0x008fe40000010860 */
[----:B----4-:R-:W-:Y:S01]  /*10430*/  FFMA.FTZ R69, R69, R162, R163 ;  /* 0x000000a245457223 */ /* 0x010fe200000100a3 */
        /* <DEDUP_REMOVED lines=10> */
[----:B------:R-:W-:Y:S02]  /*104e0*/  MOV R232, R236 ;  /* 0x000000ec00e87202 */ /* 0x000fe40000000f00 */
[----:B--2---:R-:W-:Y:S02]  /*104f0*/  F2FP.BF16.PACK_AB R160, R85, R168 ;  /* 0x000000a855a0723e */ /* 0x004fe400000010ff */
[----:B------:R-:W-:Y:S04]  /*10500*/  MOV R236, R120 ;  /* 0x0000007800ec7202 */ /* 0x000fe80000000f00 */
[----:B------:R-:W2:Y:S01]  /*10510*/  MUFU.EX2 R96, R96 ;  /* 0x0000006000607308 */ /* 0x000ea20000000800 */
[--C-:B-1----:R-:W-:Y:S09]  /*10520*/  FFMA.FTZ R74, R199, c[0x0][0x2d0], -R97.reuse ;  /* 0x0000b400c74a7a23 */ /* 0x102ff20000010861 */
        /* <DEDUP_REMOVED lines=15> */
[----:B------:R-:W-:Y:S01]  /*10620*/  MOV R228, R149 ;  /* 0x0000009500e47202 */ /* 0x000fe20000000f00 */
[----:B------:R-:W-:Y:S02]  /*10630*/  FADD.FTZ R2, R151, R69 ;  /* 0x0000004597027221 */ /* 0x000fe40000010000 */
[----:B------:R-:W-:Y:S01]  /*10640*/  FADD.FTZ R4, R240, R4 ;  /* 0x00000004f0047221 */ /* 0x000fe20000010000 */
[----:B------:R-:W1:Y:S01]  /*10650*/  LDSM.16.MT88.4 R148, [R210+0x2900] ;  /* 0x00290000d294783b */ /* 0x000e620000004200 */
[----:B------:R-:W-:Y:S03]  /*10660*/  FADD.FTZ R2, R203, R2 ;  /* 0x00000002cb027221 */ /* 0x000fe60000010000 */
[----:B------:R-:W-:Y:S01]  /*10670*/  FADD.FTZ R5, R235, R4 ;  /* 0x00000004eb057221 */ /* 0x000fe20000010000 */
[----:B------:R-:W-:Y:S01]  /*10680*/  MOV R235, R123 ;  /* 0x0000007b00eb7202 */ /* 0x000fe20000000f00 */
[----:B------:R-:W-:Y:S02]  /*10690*/  IMAD.MOV.U32 R203, RZ, RZ, R237 ;  /* 0x000000ffffcb7224 */ /* 0x000fe400078e00ed */
[----:B------:R-:W-:Y:S02]  /*106a0*/  FADD.FTZ R7, R122, R2 ;  /* 0x000000027a077221 */ /* 0x000fe40000010000 */
[----:B------:R-:W-:Y:S02]  /*106b0*/  FADD.FTZ R4, R231, R6 ;  /* 0x00000006e7047221 */ /* 0x000fe40000010000 */
[----:B------:R-:W-:Y:S01]  /*106c0*/  FADD.FTZ R2, R202, R5 ;  /* 0x00000005ca027221 */ /* 0x000fe20000010000 */
[----:B------:R-:W-:Y:S01]  /*106d0*/  MOV R202, R233 ;  /* 0x000000e900ca7202 */ /* 0x000fe20000000f00 */
[----:B------:R-:W-:Y:S01]  /*106e0*/  FADD.FTZ R7, R184, R7 ;  /* 0x00000007b8077221 */ /* 0x000fe20000010000 */
[----:B------:R-:W-:Y:S01]  /*106f0*/  MOV R184, R127 ;  /* 0x0000007f00b87202 */ /* 0x000fe20000000f00 */
[----:B------:R-:W-:Y:S02]  /*10700*/  FADD.FTZ R6, R190, R4 ;  /* 0x00000004be067221 */ /* 0x000fe40000010000 */
[----:B------:R-:W-:Y:S02]  /*10710*/  FADD.FTZ R5, R124, R2 ;  /* 0x000000027c057221 */ /* 0x000fe40000010000 */
[----:B------:R-:W-:Y:S02]  /*10720*/  FADD.FTZ R4, R230, R7 ;  /* 0x00000007e6047221 */ /* 0x000fe40000010000 */
[----:B------:R-:W-:Y:S02]  /*10730*/  FADD.FTZ R2, R228, R6 ;  /* 0x00000006e4027221 */ /* 0x000fe40000010000 */
[----:B------:R-:W-:Y:S02]  /*10740*/  FADD.FTZ R7, R131, R4 ;  /* 0x0000000483077221 */ /* 0x000fe40000010000 */
[----:B------:R-:W-:Y:S02]  /*10750*/  FADD.FTZ R6, R130, R2 ;  /* 0x0000000282067221 */ /* 0x000fe40000010000 */
[----:B------:R-:W-:Y:S02]  /*10760*/  FADD.FTZ R2, R203, R7 ;  /* 0x00000007cb027221 */ /* 0x000fe40000010000 */
[----:B------:R-:W-:Y:S02]  /*10770*/  IMAD.MOV.U32 R237, RZ, RZ, R121 ;  /* 0x000000ffffed7224 */ /* 0x000fe400078e0079 */
[----:B------:R-:W-:Y:S01]  /*10780*/  IMAD.MOV.U32 R233, RZ, RZ, R186 ;  /* 0x000000ffffe97224 */ /* 0x000fe200078e00ba */
[-C--:B------:R-:W-:Y:S01]  /*10790*/  HMMA.16816.F32.BF16 R120, R164, R132.reuse, R20 ;  /* 0x00000084a478723c */ /* 0x080fe20000041814 */
[----:B------:R-:W-:Y:S01]  /*107a0*/  IMAD.MOV.U32 R190, RZ, RZ, R126 ;  /* 0x000000ffffbe7224 */ /* 0x000fe200078e007e */
[----:B------:R-:W-:Y:S01]  /*107b0*/  MOV R186, R198 ;  /* 0x000000c600ba7202 */ /* 0x000fe20000000f00 */
[----:B------:R-:W-:Y:S01]  /*107c0*/  FADD.FTZ R9, R237, R2 ;  /* 0x00000002ed097221 */ /* 0x000fe20000010000 */
[----:B------:R-:W-:Y:S04]  /*107d0*/  MOV R198, R125 ;  /* 0x0000007d00c67202 */ /* 0x000fe80000000f00 */
[C---:B------:R-:W-:Y:S01]  /*107e0*/  HMMA.16816.F32.BF16 R124, R160.reuse, R132, R24 ;  /* 0x00000084a07c723c */ /* 0x040fe20000041818 */
[----:B--2---:R-:W-:Y:S04]  /*107f0*/  FFMA.FTZ R0, R0, R73, R204 ;  /* 0x0000004900007223 */ /* 0x004fe800000100cc */
[----:B------:R-:W-:Y:S02]  /*10800*/  FADD.FTZ R8, R205, R0 ;  /* 0x00000000cd087221 */ /* 0x000fe40000010000 */
[----:B------:R-:W-:Y:S02]  /*10810*/  FADD.FTZ R0, R129, R5 ;  /* 0x0000000581007221 */ /* 0x000fe40000010000 */
[----:B------:R-:W-:Y:S03]  /*10820*/  FADD.FTZ R8, R206, R8 ;  /* 0x00000008ce087221 */ /* 0x000fe60000010000 */
[----:B------:R-:W-:Y:S02]  /*10830*/  FADD.FTZ R5, R128, R0 ;  /* 0x0000000080057221 */ /* 0x000fe40000010000 */
[----:B------:R-:W-:Y:S01]  /*10840*/  FADD.FTZ R4, R207, R8 ;  /* 0x00000008cf047221 */ /* 0x000fe20000010000 */
[-C--:B------:R-:W-:Y:S01]  /*10850*/  HMMA.16816.F32.BF16 R128, R160, R134.reuse, R28 ;  /* 0x00000086a080723c */ /* 0x080fe2000004181c */
[----:B------:R-:W-:Y:S02]  /*10860*/  FADD.FTZ R0, R232, R6 ;  /* 0x00000006e8007221 */ /* 0x000fe40000010000 */
[----:B------:R-:W-:Y:S02]  /*10870*/  FADD.FTZ R8, R235, R5 ;  /* 0x00000005eb087221 */ /* 0x000fe40000010000 */
[----:B------:R-:W-:Y:S02]  /*10880*/  FADD.FTZ R11, R138, R4 ;  /* 0x000000048a0b7221 */ /* 0x000fe40000010000 */
[----:B------:R-:W-:Y:S01]  /*10890*/  FADD.FTZ R10, R236, R0 ;  /* 0x00000000ec0a7221 */ /* 0x000fe20000010000 */
[----:B------:R-:W2:Y:S01]  /*108a0*/  LDSM.16.MT88.4 R4, [R211+0x2900] ;  /* 0x00290000d304783b */ /* 0x000ea20000004200 */
[----:B------:R-:W-:Y:S01]  /*108b0*/  FADD.FTZ R2, R229, R8 ;  /* 0x00000008e5027221 */ /* 0x000fe20000010000 */
[C---:B------:R-:W-:Y:S02]  /*108c0*/  HMMA.16816.F32.BF16 R132, R164.reuse, R134, R32 ;  /* 0x00000086a484723c */ /* 0x040fe40000041820 */
[----:B------:R-:W-:Y:S02]  /*108d0*/  FADD.FTZ R8, R137, R11 ;  /* 0x0000000b89087221 */ /* 0x000fe40000010000 */
[----:B------:R-:W-:Y:S02]  /*108e0*/  FADD.FTZ R0, R202, R9 ;  /* 0x00000009ca007221 */ /* 0x000fe40000010000 */
[----:B------:R-:W-:Y:S02]  /*108f0*/  FADD.FTZ R10, R233, R10 ;  /* 0x0000000ae90a7221 */ /* 0x000fe40000010000 */
[----:B------:R-:W-:Y:S04]  /*10900*/  FADD.FTZ R11, R139, R2 ;  /* 0x000000028b0b7221 */ /* 0x000fe80000010000 */
[----:B------:R-:W-:Y:S02]  /*10910*/  FADD.FTZ R8, R136, R8 ;  /* 0x0000000888087221 */ /* 0x000fe40000010000 */
[----:B------:R-:W-:Y:S01]  /*10920*/  FADD.FTZ R9, R186, R0 ;  /* 0x00000000ba097221 */ /* 0x000fe20000010000 */
[-C--:B-1----:R-:W-:Y:S01]  /*10930*/  HMMA.16816.F32.BF16 R136, R164, R148.reuse, R36 ;  /* 0x00000094a488723c */ /* 0x082fe20000041824 */
        /* <DEDUP_REMOVED lines=8> */
[----:B------:R-:W-:Y:S02]  /*109c0*/  FADD.FTZ R8, R145, R8 ;  /* 0x0000000891087221 */ /* 0x000fe40000010000 */
[----:B------:R-:W-:Y:S02]  /*109d0*/  FADD.FTZ R0, R249, R11 ;  /* 0x0000000bf9007221 */ /* 0x000fe40000010000 */
        /* <DEDUP_REMOVED lines=23> */
[----:B------:R-:W-:Y:S01]  /*10b50*/  FADD.FTZ R8, R103, R8 ;  /* 0x0000000867087221 */ /* 0x000fe20000010000 */
[----:B------:R-:W-:Y:S01]  /*10b60*/  MOV R103, R3 ;  /* 0x0000000300677202 */ /* 0x000fe20000000f00 */
[----:B------:R-:W-:Y:S02]  /*10b70*/  FADD.FTZ R10, R156, R9 ;  /* 0x000000099c0a7221 */ /* 0x000fe40000010000 */
[----:B------:R-:W-:Y:S02]  /*10b80*/  FADD.FTZ R11, R158, R2 ;  /* 0x000000029e0b7221 */ /* 0x000fe40000010000 */
[----:B------:R-:W-:Y:S02]  /*10b90*/  FADD.FTZ R9, R157, R0 ;  /* 0x000000009d097221 */ /* 0x000fe40000010000 */
[C---:B------:R-:W-:Y:S01]  /*10ba0*/  HMMA.16816.F32.BF16 R156, R160.reuse, R4, R56 ;  /* 0x00000004a09c723c */ /* 0x040fe20000041838 */
[----:B------:R-:W-:Y:S01]  /*10bb0*/  FADD.FTZ R8, R102, R8 ;  /* 0x0000000866087221 */ /* 0x000fe20000010000 */
[----:B------:R-:W-:Y:S01]  /*10bc0*/  MOV R102, R70 ;  /* 0x0000004600667202 */ /* 0x000fe20000000f00 */
[----:B------:R-:W-:Y:S02]  /*10bd0*/  FADD.FTZ R0, R180, R11 ;  /* 0x0000000bb4007221 */ /* 0x000fe40000010000 */
[----:B------:R-:W-:Y:S01]  /*10be0*/  FADD.FTZ R8, R101, R8 ;  /* 0x0000000865087221 */ /* 0x000fe20000010000 */
[----:B------:R-:W-:Y:S01]  /*10bf0*/  MOV R101, R71 ;  /* 0x0000004700657202 */ /* 0x000fe20000000f00 */
        /* <DEDUP_REMOVED lines=20> */
[----:B------:R1:W-:Y:S01]  /*10d40*/  STL [R1+0x14], R5 ;  /* 0x0000140501007387 */ /* 0x0003e20000100800 */
[----:B------:R-:W-:Y:S02]  /*10d50*/  FADD.FTZ R4, R169, R4 ;  /* 0x00000004a9047221 */ /* 0x000fe40000010000 */
[----:B------:R-:W-:Y:S02]  /*10d60*/  FADD.FTZ R2, R96, R2 ;  /* 0x0000000260027221 */ /* 0x000fe40000010000 */
[----:B------:R-:W-:Y:S01]  /*10d70*/  FADD.FTZ R0, R74, R0 ;  /* 0x000000004a007221 */ /* 0x000fe20000010000 */
[----:B------:R1:W-:Y:S01]  /*10d80*/  STL [R1+0x18], R4 ;  /* 0x0000180401007387 */ /* 0x0003e20000100800 */
[----:B------:R-:W-:Y:S02]  /*10d90*/  IMAD.MOV.U32 R100, RZ, RZ, R72 ;  /* 0x000000ffff647224 */ /* 0x000fe400078e0048 */
[----:B------:R-:W-:Y:S01]  /*10da0*/  FADD.FTZ R0, R97, R0 ;  /* 0x0000000061007221 */ /* 0x000fe20000010000 */
[----:B------:R1:W-:Y:S04]  /*10db0*/  STL [R1+0x1c], R2 ;  /* 0x00001c0201007387 */ /* 0x0003e80000100800 */
[----:B------:R1:W-:Y:S01]  /*10dc0*/  STL [R1+0x20], R0 ;  /* 0x0000200001007387 */ /* 0x0003e20000100800 */
[----:B------:R-:W-:-:S05]  /*10dd0*/  @P0 BRA `(.L_x_291) ;  /* 0xffff8c5000000947 */ /* 0x000fca000383ffff */
.L_x_272:
[----:B------:R-:W2:Y:S01]  /*10de0*/  S2UR UR17, SR_CTAID.X ;  /* 0x00000000001179c3 */ /* 0x000ea20000002500 */
[----:B------:R-:W-:-:S02]  /*10df0*/  UISETP.NE.AND UP1, UPT, UR35, URZ, UPT ;  /* 0x0000003f2300728c */ /* 0x000fc4000bf25270 */
[----:B------:R-:W-:Y:S02]  /*10e00*/  ULDC.64 UR4, c[0x0][0x2c8] ;  /* 0x0000b20000047ab9 */ /* 0x000fe40000000a00 */
[----:B------:R-:W-:-:S06]  /*10e10*/  UISETP.NE.AND UP0, UPT, UR34, URZ, UPT ;  /* 0x0000003f2200728c */ /* 0x000fcc000bf05270 */
[----:B------:R-:W-:Y:S01]  /*10e20*/  PLOP3.LUT P0, PT, PT, PT, UP0, 0x40, 0x0 ;  /* 0x000000000000781c */ /* 0x000fe20003f0e808 */
[----:B--2---:R-:W-:-:S04]  /*10e30*/  ULEA UR17, UR17, 0x7f, 0x7 ;  /* 0x0000007f11117891 */ /* 0x004fc8000f8e383f */
[----:B------:R-:W-:Y:S02]  /*10e40*/  UIMAD.WIDE.U32 UR20, UR17, UR4, URZ ;  /* 0x00000004111472a5 */ /* 0x000fe4000f8e003f */
[----:B------:R-:W-:Y:S02]  /*10e50*/  UIADD3 UR4, UR8, 0x1, -UR15 ;  /* 0x0000000108047890 */ /* 0x000fe4000fffe80f */
[----:B------:R-:W-:-:S03]  /*10e60*/  UMOV UR18, UR17 ;  /* 0x0000001100127c82 */ /* 0x000fc60008000000 */
[----:B------:R-:W-:Y:S02]  /*10e70*/  @UP1 UMOV UR17, UR21 ;  /* 0x0000001500111c82 */ /* 0x000fe40008000000 */
[----:B------:R-:W-:-:S03]  /*10e80*/  @UP1 USHF.R.U32.HI UR18, URZ, UR5, UR17 ;  /* 0x000000053f121299 */ /* 0x000fc60008011611 */
[----:B------:R-:W-:Y:S02]  /*10e90*/  ULDC UR17, c[0x0][0x324] ;  /* 0x0000c90000117ab9 */ /* 0x000fe40000000800 */
[----:B------:R-:W-:-:S04]  /*10ea0*/  UIADD3 UR18, UR4, UR18, URZ ;  /* 0x0000001204127290 */ /* 0x000fc8000fffe03f */
[----:B------:R-:W-:Y:S01]  /*10eb0*/  UIADD3 UR17, UR18, -UR17, URZ ;  /* 0x8000001112117290 */ /* 0x000fe2000fffe03f */
[----:B------:R-:W-:Y:S05]  /*10ec0*/  @P0 BRA `(.L_x_292) ;  /* 0x0000018000000947 */ /* 0x000fea0003800000 */
[----:B------:R-:W-:-:S06]  /*10ed0*/  UISETP.GT.AND UP0, UPT, UR18, -0x1, UPT ;  /* 0xffffffff1200788c */ /* 0x000fcc000bf04270 */
[----:B------:R-:W-:-:S13]  /*10ee0*/  PLOP3.LUT P0, PT, PT, PT, UP0, 0x80, 0x0 ;  /* 0x000000000000781c */ /* 0x000fda0003f0f008 */
[----:B------:R-:W-:Y:S05]  /*10ef0*/  @P0 BRA `(.L_x_293) ;  /* 0x000000a000000947 */ /* 0x000fea0003800000 */
[----:B------:R-:W-:Y:S02]  /*10f00*/  UMOV UR5, 0x1 ;  /* 0x0000000100057882 */ /* 0x000fe40000000000 */
[----:B------:R-:W-:Y:S02]  /*10f10*/  ULDC UR4, c[0x0][0x32c] ;  /* 0x0000cb0000047ab9 */ /* 0x000fe40000000800 */
[----:B------:R-:W-:Y:S02]  /*10f20*/  UISETP.NE.AND UP0, UPT, UR5, UR4, UPT ;  /* 0x000000040500728c */ /* 0x000fe4000bf05270 */
[----:B------:R-:W-:Y:S02]  /*10f30*/  ULOP3.LUT UR18, URZ, UR18, URZ, 0x33, !UPT ;  /* 0x000000123f127292 */ /* 0x000fe4000f8e333f */
[----:B------:R-:W-:Y:S02]  /*10f40*/  ULDC.64 UR4, c[0x0][0x330] ;  /* 0x0000cc0000047ab9 */ /* 0x000fe40000000a00 */
[----:B------:R-:W-:-:S07]  /*10f50*/  UIMAD.WIDE.U32 UR20, UR18, UR4, URZ ;  /* 0x00000004121472a5 */ /* 0x000fce000f8e003f */
[----:B------:R-:W-:Y:S02]  /*10f60*/  @UP0 UMOV UR19, UR21 ;  /* 0x0000001500130c82 */ /* 0x000fe40008000000 */
[----:B------:R-:W-:-:S04]  /*10f70*/  @UP0 USHF.R.U32.HI UR18, URZ, UR5, UR19 ;  /* 0x000000053f120299 */ /* 0x000fc80008011613 */
[----:B------:R-:W-:Y:S01]  /*10f80*/  ULOP3.LUT UR18, URZ, UR18, URZ, 0x33, !UPT ;  /* 0x000000123f127292 */ /* 0x000fe2000f8e333f */
[----:B------:R-:W-:Y:S05]  /*10f90*/  BRA `(.L_x_294) ;  /* 0x0000007000007947 */ /* 0x000fea0003800000 */
.L_x_293:
[----:B------:R-:W-:Y:S02]  /*10fa0*/  UMOV UR5, 0x1 ;  /* 0x0000000100057882 */ /* 0x000fe40000000000 */
[----:B------:R-:W-:Y:S02]  /*10fb0*/  ULDC UR4, c[0x0][0x32c] ;  /* 0x0000cb0000047ab9 */ /* 0x000fe40000000800 */
[----:B------:R-:W-:-:S03]  /*10fc0*/  UISETP.NE.AND UP0, UPT, UR5, UR4, UPT ;  /* 0x000000040500728c */ /* 0x000fc6000bf05270 */
[----:B------:R-:W-:Y:S02]  /*10fd0*/  ULDC.64 UR4, c[0x0][0x330] ;  /* 0x0000cc0000047ab9 */ /* 0x000fe40000000a00 */
[----:B------:R-:W-:-:S07]  /*10fe0*/  UIMAD.WIDE.U32 UR20, UR18, UR4, URZ ;  /* 0x00000004121472a5 */ /* 0x000fce000f8e003f */
[----:B------:R-:W-:Y:S02]  /*10ff0*/  @UP0 UMOV UR19, UR21 ;  /* 0x0000001500130c82 */ /* 0x000fe40008000000 */
[----:B------:R-:W-:Y:S02]  /*11000*/  @UP0 USHF.R.U32.HI UR18, URZ, UR5, UR19 ;  /* 0x000000053f120299 */ /* 0x000fe40008011613 */
.L_x_294:
[----:B------:R-:W-:Y:S02]  /*11010*/  ULDC UR4, c[0x0][0x32c] ;  /* 0x0000cb0000047ab9 */ /* 0x000fe40000000800 */
[----:B------:R-:W-:-:S04]  /*11020*/  UIMAD UR4, UR18, UR4, URZ ;  /* 0x00000004120472a4 */ /* 0x000fc8000f8e023f */
[----:B------:R-:W-:-:S04]  /*11030*/  UISETP.LT.AND UP0, UPT, UR17, UR4, UPT ;  /* 0x000000041100728c */ /* 0x000fc8000bf01270 */
[----:B------:R-:W-:-:S04]  /*11040*/  USEL UR17, UR17, UR4, !UP0 ;  /* 0x0000000411117287 */ /* 0x000fc8000c000000 */
.L_x_292:
[----:B------:R-:W-:-:S04]  /*11050*/  UIADD3 UR17, UR17, 0x5f, URZ ;  /* 0x0000005f11117890 */ /* 0x000fc8000fffe03f */
[----:B------:R-:W-:-:S04]  /*11060*/  UIMAD.WIDE UR4, UR17, 0x2aaaaaab, URZ ;  /* 0x2aaaaaab110478a5 */ /* 0x000fc8000f8e023f */
        /* <DEDUP_REMOVED lines=9> */
[----:B-1----:R-:W-:Y:S01]  /*11100*/  IMAD.MOV.U32 R2, RZ, RZ, R72 ;  /* 0x000000ffff027224 */ /* 0x002fe200078e0048 */
[----:B------:R-:W-:Y:S02]  /*11110*/  MOV R101, R70 ;  /* 0x0000004600657202 */ /* 0x000fe40000000f00 */
.L_x_298:
[----:B------:R-:W-:Y:S04]  /*11120*/  DEPBAR.LE SB0, 0x0 ;  /* 0x000080000000791a */ /* 0x000fe80000000000 */
[----:B------:R-:W-:Y:S01]  /*11130*/  BAR.SYNC.DEFER_BLOCKING 0x0 ;  /* 0x0000000000007b1d */ /* 0x000fe20000010000 */
[----:B------:R-:W-:Y:S06]  /*11140*/  UISETP.GT.AND UP0, UPT, UR7, UR12, UPT ;  /* 0x0000000c0700728c */ /* 0x000fec000bf04270 */
[----:B------:R-:W-:Y:S01]  /*11150*/  PLOP3.LUT P0, PT, PT, PT, UP0, 0x80, 0x0 ;  /* 0x000000000000781c */ /* 0x000fe20003f0f008 */
        /* <DEDUP_REMOVED lines=61> */
.L_x_296:
        /* <DEDUP_REMOVED lines=311> */
[----:B------:R-:W-:Y:S01]  /*128a0*/  UISETP.NE.AND UP0, UPT, UR36, URZ, UPT ;  /* 0x0000003f2400728c */ /* 0x000fe2000bf05270 */
[----:B------:R-:W-:Y:S01]  /*128b0*/  IMAD.MOV.U32 R227, RZ, RZ, RZ ;  /* 0x000000ffffe37224 */ /* 0x000fe200078e00ff */
[----:B------:R-:W-:Y:S01]  /*128c0*/  UIMAD UR5, UR12, 0x60, UR14 ;  /* 0x000000600c0578a4 */ /* 0x000fe2000f8e020e */
[----:B-1----:R-:W3:Y:S03]  /*128d0*/  LDL R38, [R1+0x4] ;  /* 0x0000040001267983 */ /* 0x002ee60000100800 */
[----:B------:R-:W-:Y:S02]  /*128e0*/  PLOP3.LUT P1, PT, PT, PT, UP0, 0x80, 0x0 ;  /* 0x000000000000781c */ /* 0x000fe40003f2f008 */
[----:B------:R-:W-:Y:S01]  /*128f0*/  IMAD.U32 R3, RZ, RZ, UR5 ;  /* 0x00000005ff037e24 */ /* 0x000fe2000f8e00ff */
[----:B------:R-:W-:Y:S04]  /*12900*/  PLOP3.LUT P0, PT, PT, PT, UP0, 0x80, 0x0 ;  /* 0x000000000000781c */ /* 0x000fe80003f0f008 */
[----:B--2---:R-:W-:Y:S06]  /*12910*/  IADD3 R3, R3, -0x60, R12 ;  /* 0xffffffa003037810 */ /* 0x004fec0007ffe00c */
        /* <DEDUP_REMOVED lines=26> */
[----:B------:R-:W4:Y:S04]  /*12ac0*/  SHFL.IDX PT, R10, R3, 0x2, 0x181f ;  /* 0x00581f00030a7f89 */ /* 0x000f2800000e0000 */
        /* <DEDUP_REMOVED lines=9> */
[-C--:B----4-:R-:W-:Y:S03]  /*12b60*/  IADD3 R10, P5, R10, R226.reuse, RZ ;  /* 0x000000e20a0a7210 */ /* 0x090fe60007fbe0ff */
[----:B---3--:R2:W-:Y:S01]  /*12b70*/  LDGSTS.E.BYPASS.LTC128B.128 [R38+0x3100], [R4.64], !P4 ;  /* 0x0310000004267fae */ /* 0x0085e2000e101d72 */
        /* <DEDUP_REMOVED lines=15> */
.L_x_297:
[----:B-1234-:R-:W-:Y:S01]  /*12c70*/  FMNMX.FTZ R72, R168, R2, !PT ;  /* 0x00000002a8487209 */ /* 0x01efe20007810000 */
[----:B------:R-:W-:Y:S01]  /*12c80*/  LDSM.16.MT88.4 R52, [R210+0x100] ;  /* 0x00010000d234783b */ /* 0x000fe20000004200 */
[----:B------:R-:W-:Y:S01]  /*12c90*/  FMNMX.FTZ R0, R183, R101, !PT ;  /* 0x00000065b7007209 */ /* 0x000fe20007810000 */
[----:B------:R-:W-:Y:S01]  /*12ca0*/  UISETP.GT.AND UP0, UPT, UR12, UR4, UPT ;  /* 0x000000040c00728c */ /* 0x000fe2000bf04270 */
[----:B------:R-:W-:Y:S01]  /*12cb0*/  FMNMX.FTZ R72, R184, R72, !PT ;  /* 0x00000048b8487209 */ /* 0x000fe20007810000 */
[----:B------:R-:W-:Y:S01]  /*12cc0*/  UIADD3 UR12, UR12, -0x1, URZ ;  /* 0xffffffff0c0c7890 */ /* 0x000fe2000fffe03f */
        /* <DEDUP_REMOVED lines=88> */
[----:B------:R-:W2:Y:S01]  /*13250*/  SHFL.BFLY PT, R70, R0, 0x2, 0x1f ;  /* 0x0c401f0000467f89 */ /* 0x000ea200000e0000 */
[----:B------:R-:W-:Y:S02]  /*13260*/  FMNMX.FTZ R4, R237, R4, !PT ;  /* 0x00000004ed047209 */ /* 0x000fe40007810000 */
[----:B------:R-:W-:Y:S02]  /*13270*/  FMNMX.FTZ R3, R99, R3, !PT ;  /* 0x0000000363037209 */ /* 0x000fe40007810000 */
[----:B------:R-:W-:Y:S02]  /*13280*/  FMNMX.FTZ R4, R244, R4, !PT ;  /* 0x00000004f4047209 */ /* 0x000fe40007810000 */
[----:B------:R-:W-:Y:S01]  /*13290*/  MOV R93, R22 ;  /* 0x00000016005d7202 */ /* 0x000fe20000000f00 */
[----:B------:R-:W3:Y:S01]  /*132a0*/  SHFL.BFLY PT, R5, R3, 0x2, 0x1f ;  /* 0x0c401f0003057f89 */ /* 0x000ee200000e0000 */
[----:B------:R-:W-:Y:S02]  /*132b0*/  FMNMX.FTZ R4, R247, R4, !PT ;  /* 0x00000004f7047209 */ /* 0x000fe40007810000 */
[----:B------:R-:W-:Y:S02]  /*132c0*/  MOV R85, R36 ;  /* 0x0000002400557202 */ /* 0x000fe40000000f00 */
[----:B------:R-:W-:Y:S02]  /*132d0*/  FMNMX.FTZ R4, R250, R4, !PT ;  /* 0x00000004fa047209 */ /* 0x000fe40007810000 */
[----:B------:R-:W-:Y:S02]  /*132e0*/  MOV R88, R29 ;  /* 0x0000001d00587202 */ /* 0x000fe40000000f00 */
[----:B------:R-:W-:Y:S02]  /*132f0*/  FMNMX.FTZ R4, R93, R4, !PT ;  /* 0x000000045d047209 */ /* 0x000fe40007810000 */
[----:B------:R-:W-:Y:S02]  /*13300*/  MOV R84, R37 ;  /* 0x0000002500547202 */ /* 0x000fe40000000f00 */
[----:B------:R-:W-:Y:S01]  /*13310*/  FMNMX.FTZ R4, R85, R4, !PT ;  /* 0x0000000455047209 */ /* 0x000fe20007810000 */
[----:B------:R-:W-:Y:S01]  /*13320*/  LDSM.16.MT88.4 R36, [R212+0x100] ;  /* 0x00010000d424783b */ /* 0x000fe20000004200 */
[----:B------:R-:W-:Y:S02]  /*13330*/  PLOP3.LUT P0, PT, PT, PT, UP0, 0x80, 0x0 ;  /* 0x000000000000781c */ /* 0x000fe40003f0f008 */
[----:B-1----:R-:W-:Y:S02]  /*13340*/  FMNMX.FTZ R72, R72, R6, !PT ;  /* 0x0000000648487209 */ /* 0x002fe40007810000 */
[----:B--2---:R-:W-:Y:S02]  /*13350*/  FMNMX.FTZ R70, R0, R70, !PT ;  /* 0x0000004600467209 */ /* 0x004fe40007810000 */
[----:B------:R-:W-:Y:S01]  /*13360*/  FMNMX.FTZ R0, R88, R4, !PT ;  /* 0x0000000458007209 */ /* 0x000fe20007810000 */
[----:B------:R-:W1:Y:S01]  /*13370*/  SHFL.BFLY PT, R6, R72, 0x1, 0x1f ;  /* 0x0c201f0048067f89 */ /* 0x000e6200000e0000 */
[----:B---3--:R-:W-:Y:S02]  /*13380*/  FMNMX.FTZ R3, R3, R5, !PT ;  /* 0x0000000503037209 */ /* 0x008fe40007810000 */
[----:B------:R-:W-:Y:S04]  /*13390*/  FMNMX.FTZ R0, R57, R0, !PT ;  /* 0x0000000039007209 */ /* 0x000fe80007810000 */
[----:B------:R-:W-:Y:S01]  /*133a0*/  FMNMX.FTZ R4, R84, R0, !PT ;  /* 0x0000000054047209 */ /* 0x000fe20007810000 */
[----:B------:R-:W2:Y:S03]  /*133b0*/  SHFL.BFLY PT, R71, R3, 0x1, 0x1f ;  /* 0x0c201f0003477f89 */ /* 0x000ea600000e0000 */
[----:B------:R-:W-:Y:S05]  /*133c0*/  FMNMX.FTZ R4, R178, R4, !PT ;  /* 0x00000004b2047209 */ /* 0x000fea0007810000 */
[----:B------:R-:W3:Y:S01]  /*133d0*/  SHFL.BFLY PT, R5, R70, 0x1, 0x1f ;  /* 0x0c201f0046057f89 */ /* 0x000ee200000e0000 */
[----:B-1----:R-:W-:Y:S05]  /*133e0*/  FMNMX.FTZ R72, R72, R6, !PT ;  /* 0x0000000648487209 */ /* 0x002fea0007810000 */
[C---:B------:R-:W-:Y:S02]  /*133f0*/  FADD.FTZ R0, -R72.reuse, R2 ;  /* 0x0000000248007221 */ /* 0x040fe40000010100 */
[----:B------:R-:W-:Y:S02]  /*13400*/  FMUL.FTZ R96, R72, c[0x0][0x2d0] ;  /* 0x0000b40048607a20 */ /* 0x000fe40000410000 */
[----:B------:R-:W-:Y:S01]  /*13410*/  FMUL.FTZ R2, R0, c[0x0][0x2d0] ;  /* 0x0000b40000027a20 */ /* 0x000fe20000410000 */
[----:B--2---:R-:W-:Y:S02]  /*13420*/  FMNMX.FTZ R71, R3, R71, !PT ;  /* 0x0000004703477209 */ /* 0x004fe40007810000 */
[----:B------:R-:W-:Y:S01]  /*13430*/  FMNMX.FTZ R0, R179, R4, !PT ;  /* 0x00000004b3007209 */ /* 0x000fe20007810000 */
[----:B------:R1:W2:Y:S01]  /*13440*/  MUFU.EX2 R73, R2 ;  /* 0x0000000200497308 */ /* 0x0002a20000000800 */
[--C-:B------:R-:W-:Y:S02]  /*13450*/  FFMA.FTZ R4, R168, c[0x0][0x2d0], -R96.reuse ;  /* 0x0000b400a8047a23 */ /* 0x100fe40000010860 */
[----:B------:R-:W-:Y:S01]  /*13460*/  FMNMX.FTZ R0, R74, R0, !PT ;  /* 0x000000004a007209 */ /* 0x000fe20007810000 */
[----:B------:R-:W-:Y:S01]  /*13470*/  FMUL.FTZ R97, R71, c[0x0][0x2d0] ;  /* 0x0000b40047617a20 */ /* 0x000fe20000410000 */
[----:B---3--:R-:W-:Y:S01]  /*13480*/  FMNMX.FTZ R70, R70, R5, !PT ;  /* 0x0000000546467209 */ /* 0x008fe20007810000 */
[----:B------:R-:W-:Y:S01]  /*13490*/  FFMA.FTZ R5, R20, c[0x0][0x2d0], -R96 ;  /* 0x0000b40014057a23 */ /* 0x000fe20000010860 */
[----:B------:R-:W-:Y:S03]  /*134a0*/  FMNMX.FTZ R0, R75, R0, !PT ;  /* 0x000000004b007209 */ /* 0x000fe60007810000 */
[----:B------:R2:W-:Y:S01]  /*134b0*/  MUFU.EX2 R40, R5 ;  /* 0x0000000500287308 */ /* 0x0005e20000000800 */
[----:B------:R-:W-:Y:S01]  /*134c0*/  FMUL.FTZ R98, R70, c[0x0][0x2d0] ;  /* 0x0000b40046627a20 */ /* 0x000fe20000410000 */
[----:B------:R-:W3:Y:S01]  /*134d0*/  SHFL.BFLY PT, R3, R0, 0x2, 0x1f ;  /* 0x0c401f0000037f89 */ /* 0x000ee200000e0000 */
[----:B-1----:R-:W-:Y:S07]  /*134e0*/  FADD.FTZ R2, -R71, R100 ;  /* 0x0000006447027221 */ /* 0x002fee0000010100 */
[----:B------:R-:W-:Y:S01]  /*134f0*/  MUFU.EX2 R100, R4 ;  /* 0x0000000400647308 */ /* 0x000fe20000000800 */
[----:B------:R-:W-:Y:S02]  /*13500*/  FMUL.FTZ R2, R2, c[0x0][0x2d0] ;  /* 0x0000b40002027a20 */ /* 0x000fe40000410000 */
[----:B--2---:R-:W-:Y:S07]  /*13510*/  FMUL.FTZ R5, R73, R105 ;  /* 0x0000006949057220 */ /* 0x004fee0000410000 */
[----:B------:R1:W-:Y:S01]  /*13520*/  MUFU.EX2 R69, R2 ;  /* 0x0000000200457308 */ /* 0x0003e20000000800 */
[----:B---3--:R-:W-:Y:S01]  /*13530*/  FMNMX.FTZ R0, R0, R3, !PT ;  /* 0x0000000300007209 */ /* 0x008fe20007810000 */
[--C-:B------:R-:W-:Y:S02]  /*13540*/  FFMA.FTZ R3, R17, c[0x0][0x2d0], -R96.reuse ;  /* 0x0000b40011037a23 */ /* 0x100fe40000010860 */
[----:B------:R-:W-:Y:S01]  /*13550*/  FMUL.FTZ R17, R73, R117 ;  /* 0x0000007549117220 */ /* 0x000fe20000410000 */
[----:B------:R-:W-:Y:S05]  /*13560*/  MOV R117, R88 ;  /* 0x0000005800757202 */ /* 0x000fea0000000f00 */
[----:B------:R2:W3:Y:S01]  /*13570*/  MUFU.EX2 R11, R3 ;  /* 0x00000003000b7308 */ /* 0x0004e20000000800 */
[----:B-1----:R-:W-:Y:S04]  /*13580*/  FADD.FTZ R2, -R70, R101 ;  /* 0x0000006546027221 */ /* 0x002fe80000010100 */
[----:B------:R-:W-:Y:S05]  /*13590*/  FMUL.FTZ R2, R2, c[0x0][0x2d0] ;  /* 0x0000b40002027a20 */ /* 0x000fea0000410000 */
[----:B------:R1:W4:Y:S01]  /*135a0*/  MUFU.EX2 R68, R2 ;  /* 0x0000000200447308 */ /* 0x0003220000000800 */
[--C-:B--2---:R-:W-:Y:S01]  /*135b0*/  FFMA.FTZ R3, R169, c[0x0][0x2d0], -R97.reuse ;  /* 0x0000b400a9037a23 */ /* 0x104fe20000010861 */
[----:B------:R-:W-:Y:S02]  /*135c0*/  MOV R169, R87 ;  /* 0x0000005700a97202 */ /* 0x000fe40000000f00 */
[----:B---3--:R-:W-:Y:S06]  /*135d0*/  MOV R105, R11 ;  /* 0x0000000b00697202 */ /* 0x008fec0000000f00 */
[----:B------:R2:W-:Y:S01]  /*135e0*/  MUFU.EX2 R7, R3 ;  /* 0x0000000300077308 */ /* 0x0005e20000000800 */
[--C-:B-1----:R-:W-:Y:S02]  /*135f0*/  FFMA.FTZ R2, R184, c[0x0][0x2d0], -R96.reuse ;  /* 0x0000b400b8027a23 */ /* 0x102fe40000010860 */
[C---:B----4-:R-:W-:Y:S07]  /*13600*/  FMUL.FTZ R29, R68.reuse, R129 ;  /* 0x00000081441d7220 */ /* 0x050fee0000410000 */
[----:B------:R1:W3:Y:S01]  /*13610*/  MUFU.EX2 R59, R2 ;  /* 0x00000002003b7308 */ /* 0x0002e20000000800 */
[----:B------:R-:W-:Y:S02]  /*13620*/  FMUL.FTZ R45, R68, R145 ;  /* 0x00000091442d7220 */ /* 0x000fe40000410000 */
[--C-:B--2---:R-:W-:Y:S07]  /*13630*/  FFMA.FTZ R3, R185, c[0x0][0x2d0], -R97.reuse ;  /* 0x0000b400b9037a23 */ /* 0x104fee0000010861 */
[----:B------:R2:W-:Y:S01]  /*13640*/  MUFU.EX2 R58, R3 ;  /* 0x00000003003a7308 */ /* 0x0005e20000000800 */
[----:B-1----:R-:W-:Y:S01]  /*13650*/  FFMA.FTZ R2, R16, c[0x0][0x2d0], -R96 ;  /* 0x0000b40010027a23 */ /* 0x002fe20000010860 */
[----:B---3--:R-:W-:Y:S01]  /*13660*/  F2FP.BF16.PACK_AB R76, R59, R100 ;  /* 0x000000643b4c723e */ /* 0x008fe200000010ff */
[--C-:B------:R-:W-:Y:S07]  /*13670*/  FFMA.FTZ R16, R35, c[0x0][0x2d0], -R97.reuse ;  /* 0x0000b40023107a23 */ /* 0x100fee0000010861 */
[----:B------:R1:W3:Y:S01]  /*13680*/  MUFU.EX2 R8, R2 ;  /* 0x0000000200087308 */ /* 0x0002e20000000800 */
[C---:B------:R-:W-:Y:S02]  /*13690*/  FMUL.FTZ R35, R69.reuse, R135 ;  /* 0x0000008745237220 */ /* 0x040fe40000410000 */
[--C-:B--2---:R-:W-:Y:S02]  /*136a0*/  FFMA.FTZ R3, R18, c[0x0][0x2d0], -R97.reuse ;  /* 0x0000b40012037a23 */ /* 0x104fe40000010861 */
[----:B------:R-:W-:Y:S01]  /*136b0*/  FMUL.FTZ R18, R69, R118 ;  /* 0x0000007645127220 */ /* 0x000fe20000410000 */
[----:B------:R-:W-:Y:S04]  /*136c0*/  MOV R118, R92 ;  /* 0x0000005c00767202 */ /* 0x000fe80000000f00 */
[----:B------:R-:W-:Y:S01]  /*136d0*/  MUFU.EX2 R61, R3 ;  /* 0x00000003003d7308 */ /* 0x000fe20000000800 */
[--C-:B------:R-:W-:Y:S09]  /*136e0*/  FFMA.FTZ R92, R199, c[0x0][0x2d0], -R97.reuse ;  /* 0x0000b400c75c7a23 */ /* 0x100ff20000010861 */
[----:B------:R2:W-:Y:S01]  /*136f0*/  MUFU.EX2 R95, R16 ;  /* 0x00000010005f7308 */ /* 0x0005e20000000800 */
[----:B-1----:R-:W1:Y:S01]  /*13700*/  SHFL.BFLY PT, R2, R0, 0x1, 0x1f ;  /* 0x0c201f0000027f89 */ /* 0x002e6200000e0000 */
[----:B---3--:R-:W-:Y:S04]  /*13710*/  MOV R185, R8 ;  /* 0x0000000800b97202 */ /* 0x008fe80000000f00 */
[----:B------:R-:W-:Y:S01]  /*13720*/  F2FP.BF16.PACK_AB R78, R105, R185 ;  /* 0x000000b9694e723e */ /* 0x000fe200000010ff */
[----:B--2---:R-:W-:Y:S01]  /*13730*/  FMUL.FTZ R16, R73, R116 ;  /* 0x0000007449107220 */ /* 0x004fe20000410000 */
[----:B------:R-:W-:Y:S02]  /*13740*/  MOV R116, R85 ;  /* 0x0000005500747202 */ /* 0x000fe40000000f00 */
[----:B-1----:R-:W-:Y:S01]  /*13750*/  FMNMX.FTZ R3, R2, R0, !PT ;  /* 0x0000000002037209 */ /* 0x002fe20007810000 */
[----:B------:R-:W-:Y:S01]  /*13760*/  FFMA.FTZ R2, R183, c[0x0][0x2d0], -R98 ;  /* 0x0000b400b7027a23 */ /* 0x000fe20000010862 */
[----:B------:R-:W-:Y:S01]  /*13770*/  MOV R183, R56 ;  /* 0x0000003800b77202 */ /* 0x000fe20000000f00 */
[--C-:B------:R-:W-:Y:S02]  /*13780*/  FFMA.FTZ R0, R19, c[0x0][0x2d0], -R97.reuse ;  /* 0x0000b40013007a23 */ /* 0x100fe40000010861 */
[----:B------:R1:W2:Y:S01]  /*13790*/  MUFU.EX2 R13, R2 ;  /* 0x00000002000d7308 */ /* 0x0002a20000000800 */
[----:B------:R-:W-:Y:S01]  /*137a0*/  FMUL.FTZ R19, R69, R119 ;  /* 0x0000007745137220 */ /* 0x000fe20000410000 */
[----:B------:R-:W-:Y:S01]  /*137b0*/  MOV R119, R93 ;  /* 0x0000005d00777202 */ /* 0x000fe20000000f00 */
[----:B------:R-:W-:Y:S07]  /*137c0*/  FFMA.FTZ R56, R193, c[0x0][0x2d0], -R96 ;  /* 0x0000b400c1387a23 */ /* 0x000fee0000010860 */
[----:B------:R3:W-:Y:S01]  /*137d0*/  MUFU.EX2 R6, R0 ;  /* 0x0000000000067308 */ /* 0x0007e20000000800 */
[----:B-1----:R-:W-:Y:S01]  /*137e0*/  FFMA.FTZ R2, R186, c[0x0][0x2d0], -R98 ;  /* 0x0000b400ba027a23 */ /* 0x002fe20000010862 */
[----:B------:R-:W-:Y:S01]  /*137f0*/  MOV R186, R7 ;  /* 0x0000000700ba7202 */ /* 0x000fe20000000f00 */
[--C-:B------:R-:W-:Y:S01]  /*13800*/  FFMA.FTZ R7, R103, c[0x0][0x2d0], -R97.reuse ;  /* 0x0000b40067077a23 */ /* 0x100fe20000010861 */
[----:B--2---:R-:W-:Y:S06]  /*13810*/  MOV R103, R13 ;  /* 0x0000000d00677202 */ /* 0x004fec0000000f00 */
[----:B------:R1:W2:Y:S01]  /*13820*/  MUFU.EX2 R184, R2 ;  /* 0x0000000200b87308 */ /* 0x0002a20000000800 */
[----:B------:R-:W-:Y:S01]  /*13830*/  F2FP.BF16.PACK_AB R77, R58, R186 ;  /* 0x000000ba3a4d723e */ /* 0x000fe200000010ff */
[----:B------:R-:W-:Y:S02]  /*13840*/  FMUL.FTZ R13, R68, R113 ;  /* 0x00000071440d7220 */ /* 0x000fe40000410000 */
[----:B---3--:R-:W-:Y:S06]  /*13850*/  FADD.FTZ R0, -R3, R102 ;  /* 0x0000006603007221 */ /* 0x008fec0000010100 */
[----:B------:R3:W-:Y:S01]  /*13860*/  MUFU.EX2 R168, R7 ;  /* 0x0000000700a87308 */ /* 0x0007e20000000800 */
[----:B------:R-:W-:Y:S09]  /*13870*/  FMUL.FTZ R0, R0, c[0x0][0x2d0] ;  /* 0x0000b40000007a20 */ /* 0x000ff20000410000 */
[----:B------:R-:W4:Y:S01]  /*13880*/  MUFU.EX2 R0, R0 ;  /* 0x0000000000007308 */ /* 0x000f220000000800 */
[--C-:B-1----:R-:W-:Y:S01]  /*13890*/  FFMA.FTZ R2, R180, c[0x0][0x2d0], -R98.reuse ;  /* 0x0000b400b4027a23 */ /* 0x102fe20000010862 */
[----:B--2---:R-:W-:Y:S08]  /*138a0*/  F2FP.BF16.PACK_AB R64, R184, R103 ;  /* 0x00000067b840723e */ /* 0x004ff000000010ff */
[----:B------:R1:W2:Y:S01]  /*138b0*/  MUFU.EX2 R8, R2 ;  /* 0x0000000200087308 */ /* 0x0002a20000000800 */
[----:B---3--:R-:W-:Y:S02]  /*138c0*/  FMUL.FTZ R7, R69, R107 ;  /* 0x0000006b45077220 */ /* 0x008fe40000410000 */
[C---:B----4-:R-:W-:Y:S02]  /*138d0*/  FMUL.FTZ R11, R0.reuse, R111 ;  /* 0x0000006f000b7220 */ /* 0x050fe40000410000 */
[C---:B------:R-:W-:Y:S01]  /*138e0*/  FMUL.FTZ R14, R0.reuse, R114 ;  /* 0x00000072000e7220 */ /* 0x040fe20000410000 */
[----:B------:R-:W-:Y:S01]  /*138f0*/  MOV R114, R60 ;  /* 0x0000003c00727202 */ /* 0x000fe20000000f00 */
[C---:B------:R-:W-:Y:S01]  /*13900*/  FMUL.FTZ R26, R0.reuse, R126 ;  /* 0x0000007e001a7220 */ /* 0x040fe20000410000 */
[----:B------:R-:W-:Y:S01]  /*13910*/  MOV R126, R95 ;  /* 0x0000005f007e7202 */ /* 0x000fe20000000f00 */
[C---:B------:R-:W-:Y:S02]  /*13920*/  FMUL.FTZ R27, R0.reuse, R127 ;  /* 0x0000007f001b7220 */ /* 0x040fe40000410000 */
[----:B------:R-:W-:Y:S02]  /*13930*/  FMUL.FTZ R42, R0, R142 ;  /* 0x0000008e002a7220 */ /* 0x000fe40000410000 */
[----:B-1----:R-:W-:Y:S01]  /*13940*/  FFMA.FTZ R2, R170, c[0x0][0x2d0], -R98 ;  /* 0x0000b400aa027a23 */ /* 0x002fe20000010862 */
[----:B------:R-:W-:Y:S01]  /*13950*/  MOV R170, R86 ;  /* 0x0000005600aa7202 */ /* 0x000fe20000000f00 */
[----:B------:R-:W-:Y:S01]  /*13960*/  FMUL.FTZ R46, R0, R146 ;  /* 0x00000092002e7220 */ /* 0x000fe20000410000 */
[----:B--2---:R-:W-:Y:S01]  /*13970*/  MOV R107, R8 ;  /* 0x00000008006b7202 */ /* 0x004fe20000000f00 */
[----:B------:R1:W2:Y:S01]  /*13980*/  MUFU.EX2 R9, R2 ;  /* 0x0000000200097308 */ /* 0x0002a20000000800 */
[----:B------:R-:W-:Y:S02]  /*13990*/  FMUL.FTZ R8, R68, R108 ;  /* 0x0000006c44087220 */ /* 0x000fe40000410000 */
[C---:B------:R-:W-:Y:S02]  /*139a0*/  FMUL.FTZ R43, R0.reuse, R143 ;  /* 0x0000008f002b7220 */ /* 0x040fe40000410000 */
[----:B------:R-:W-:Y:S02]  /*139b0*/  FMUL.FTZ R47, R0, R147 ;  /* 0x00000093002f7220 */ /* 0x000fe40000410000 */
[--C-:B------:R-:W-:Y:S02]  /*139c0*/  FFMA.FTZ R60, R198, c[0x0][0x2d0], -R97.reuse ;  /* 0x0000b400c63c7a23 */ /* 0x100fe40000010861 */
[----:B-1----:R-:W-:Y:S01]  /*139d0*/  FMUL.FTZ R2, R3, c[0x0][0x2d0] ;  /* 0x0000b40003027a20 */ /* 0x002fe20000410000 */
[----:B--2---:R-:W-:Y:S01]  /*139e0*/  MOV R108, R9 ;  /* 0x00000009006c7202 */ /* 0x004fe20000000f00 */
[----:B------:R-:W-:Y:S02]  /*139f0*/  FMUL.FTZ R9, R68, R109 ;  /* 0x0000006d44097220 */ /* 0x000fe40000410000 */
[--C-:B------:R-:W-:Y:S01]  /*13a00*/  FFMA.FTZ R4, R181, c[0x0][0x2d0], -R2.reuse ;  /* 0x0000b400b5047a23 */ /* 0x100fe20000010802 */
[----:B------:R-:W-:Y:S01]  /*13a10*/  MOV R181, R91 ;  /* 0x0000005b00b57202 */ /* 0x000fe20000000f00 */
[--C-:B------:R-:W-:Y:S01]  /*13a20*/  FFMA.FTZ R28, R188, c[0x0][0x2d0], -R2.reuse ;  /* 0x0000b400bc1c7a23 */ /* 0x100fe20000010802 */
[----:B------:R-:W-:Y:S01]  /*13a30*/  F2FP.BF16.PACK_AB R66, R108, R107 ;  /* 0x0000006b6c42723e */ /* 0x000fe200000010ff */
[----:B------:R1:W-:Y:S01]  /*13a40*/  MUFU.EX2 R102, R4 ;  /* 0x0000000400667308 */ /* 0x0003e20000000800 */
[--C-:B------:R-:W-:Y:S02]  /*13a50*/  FFMA.FTZ R44, R194, c[0x0][0x2d0], -R2.reuse ;  /* 0x0000b400c22c7a23 */ /* 0x100fe40000010802 */
[--C-:B------:R-:W-:Y:S02]  /*13a60*/  FFMA.FTZ R48, R196, c[0x0][0x2d0], -R2.reuse ;  /* 0x0000b400c4307a23 */ /* 0x100fe40000010802 */
[--C-:B------:R-:W-:Y:S05]  /*13a70*/  FFMA.FTZ R74, R74, c[0x0][0x2d0], -R2.reuse ;  /* 0x0000b4004a4a7a23 */ /* 0x100fea0000010802 */
[----:B------:R2:W-:Y:S10]  /*13a80*/  MUFU.EX2 R50, R44 ;  /* 0x0000002c00327308 */ /* 0x0005f40000000800 */
[----:B------:R3:W-:Y:S01]  /*13a90*/  MUFU.EX2 R113, R48 ;  /* 0x0000003000717308 */ /* 0x0007e20000000800 */
[--C-:B-1----:R-:W-:Y:S01]  /*13aa0*/  FFMA.FTZ R4, R187, c[0x0][0x2d0], -R2.reuse ;  /* 0x0000b400bb047a23 */ /* 0x102fe20000010802 */
[----:B------:R-:W-:Y:S01]  /*13ab0*/  MOV R187, R57 ;  /* 0x0000003900bb7202 */ /* 0x000fe20000000f00 */
[C---:B------:R-:W-:Y:S07]  /*13ac0*/  FMUL.FTZ R57, R68.reuse, R157 ;  /* 0x0000009d44397220 */ /* 0x040fee0000410000 */
[----:B------:R1:W4:Y:S01]  /*13ad0*/  MUFU.EX2 R12, R4 ;  /* 0x00000004000c7308 */ /* 0x0003220000000800 */
[----:B--2---:R-:W-:Y:S02]  /*13ae0*/  FMUL.FTZ R44, R68, R144 ;  /* 0x00000090442c7220 */ /* 0x004fe40000410000 */
[----:B---3--:R-:W-:Y:S02]  /*13af0*/  FMUL.FTZ R48, R73, R148 ;  /* 0x0000009449307220 */ /* 0x008fe40000410000 */
[--C-:B-1----:R-:W-:Y:S01]  /*13b00*/  FFMA.FTZ R4, R182, c[0x0][0x2d0], -R2.reuse ;  /* 0x0000b400b6047a23 */ /* 0x102fe20000010802 */
[----:B------:R-:W-:Y:S02]  /*13b10*/  MOV R182, R90 ;  /* 0x0000005a00b67202 */ /* 0x000fe40000000f00 */
[----:B----4-:R-:W-:Y:S02]  /*13b20*/  MOV R111, R12 ;  /* 0x0000000c006f7202 */ /* 0x010fe40000000f00 */
[----:B------:R1:W-:Y:S01]  /*13b30*/  MUFU.EX2 R10, R4 ;  /* 0x00000004000a7308 */ /* 0x0003e20000000800 */
[--C-:B------:R-:W-:Y:S01]  /*13b40*/  FFMA.FTZ R12, R34, c[0x0][0x2d0], -R97.reuse ;  /* 0x0000b400220c7a23 */ /* 0x100fe20000010861 */
[----:B------:R-:W-:Y:S01]  /*13b50*/  F2FP.BF16.PACK_AB R65, R111, R102 ;  /* 0x000000666f41723e */ /* 0x000fe200000010ff */
[----:B------:R-:W-:Y:S07]  /*13b60*/  FMUL.FTZ R34, R69, R134 ;  /* 0x0000008645227220 */ /* 0x000fee0000410000 */
[----:B------:R2:W-:Y:S10]  /*13b70*/  MUFU.EX2 R109, R12 ;  /* 0x0000000c006d7308 */ /* 0x0005f40000000800 */
[----:B------:R-:W-:Y:S01]  /*13b80*/  MUFU.EX2 R134, R92 ;  /* 0x0000005c00867308 */ /* 0x000fe20000000800 */
[----:B-1----:R-:W-:Y:S01]  /*13b90*/  FFMA.FTZ R4, R171, c[0x0][0x2d0], -R2 ;  /* 0x0000b400ab047a23 */ /* 0x002fe20000010802 */
[----:B------:R-:W-:Y:S02]  /*13ba0*/  MOV R171, R84 ;  /* 0x0000005400ab7202 */ /* 0x000fe40000000f00 */
[----:B------:R-:W-:Y:S06]  /*13bb0*/  LDSM.16.MT88.4 R84, [R209+0x900] ;  /* 0x00090000d154783b */ /* 0x000fec0000004200 */
[----:B------:R1:W-:Y:S01]  /*13bc0*/  MUFU.EX2 R180, R4 ;  /* 0x0000000400b47308 */ /* 0x0003e20000000800 */
[----:B--2---:R-:W-:Y:S01]  /*13bd0*/  FMUL.FTZ R12, R68, R112 ;  /* 0x00000070440c7220 */ /* 0x004fe20000410000 */
[----:B------:R-:W-:Y:S01]  /*13be0*/  MOV R112, R59 ;  /* 0x0000003b00707202 */ /* 0x000fe20000000f00 */
[C---:B------:R-:W-:Y:S02]  /*13bf0*/  FMUL.FTZ R59, R0.reuse, R159 ;  /* 0x0000009f003b7220 */ /* 0x040fe40000410000 */
[--C-:B-1----:R-:W-:Y:S02]  /*13c00*/  FFMA.FTZ R4, R21, c[0x0][0x2d0], -R96.reuse ;  /* 0x0000b40015047a23 */ /* 0x102fe40000010860 */
[----:B------:R-:W1:Y:S03]  /*13c10*/  LDSM.16.MT88.4 R20, [R209+0x100] ;  /* 0x00010000d114783b */ /* 0x000e660000004200 */
[----:B------:R2:W-:Y:S02]  /*13c20*/  MUFU.EX2 R41, R4 ;  /* 0x0000000400297308 */ /* 0x0005e40000000800 */
[--C-:B--2---:R-:W-:Y:S02]  /*13c30*/  FFMA.FTZ R4, R15, c[0x0][0x2d0], -R97.reuse ;  /* 0x0000b4000f047a23 */ /* 0x104fe40000010861 */
[C---:B------:R-:W-:Y:S01]  /*13c40*/  FMUL.FTZ R15, R0.reuse, R115 ;  /* 0x00000073000f7220 */ /* 0x040fe20000410000 */
[----:B------:R-:W-:Y:S05]  /*13c50*/  MOV R115, R62 ;  /* 0x0000003e00737202 */ /* 0x000fea0000000f00 */
[----:B------:R2:W-:Y:S01]  /*13c60*/  MUFU.EX2 R31, R4 ;  /* 0x00000004001f7308 */ /* 0x0005e20000000800 */
[----:B------:R-:W-:Y:S02]  /*13c70*/  FMUL.FTZ R62, R0, R162 ;  /* 0x000000a2003e7220 */ /* 0x000fe40000410000 */
[----:B--2---:R-:W-:Y:S02]  /*13c80*/  FFMA.FTZ R4, R32, c[0x0][0x2d0], -R96 ;  /* 0x0000b40020047a23 */ /* 0x004fe40000010860 */
[----:B------:R-:W-:Y:S05]  /*13c90*/  FFMA.FTZ R32, R189, c[0x0][0x2d0], -R2 ;  /* 0x0000b400bd207a23 */ /* 0x000fea0000010802 */
[----:B------:R2:W3:Y:S02]  /*13ca0*/  MUFU.EX2 R94, R4 ;  /* 0x00000004005e7308 */ /* 0x0004e40000000800 */
[----:B--2---:R-:W-:Y:S01]  /*13cb0*/  FFMA.FTZ R4, R33, c[0x0][0x2d0], -R96 ;  /* 0x0000b40021047a23 */ /* 0x004fe20000010860 */
[----:B---3--:R-:W-:Y:S01]  /*13cc0*/  MOV R127, R94 ;  /* 0x0000005e007f7202 */ /* 0x008fe20000000f00 */
[C---:B------:R-:W-:Y:S01]  /*13cd0*/  FMUL.FTZ R33, R73.reuse, R133 ;  /* 0x0000008549217220 */ /* 0x040fe20000410000 */
[----:B------:R-:W-:Y:S05]  /*13ce0*/  LDSM.16.MT88.4 R92, [R210+0x900] ;  /* 0x00090000d25c783b */ /* 0x000fea0000004200 */
[----:B------:R2:W3:Y:S02]  /*13cf0*/  MUFU.EX2 R49, R4 ;  /* 0x0000000400317308 */ /* 0x0004e40000000800 */
[----:B--2---:R-:W-:Y:S01]  /*13d00*/  FMUL.FTZ R4, R73, R104 ;  /* 0x0000006849047220 */ /* 0x004fe20000410000 */
[----:B------:R-:W-:Y:S01]  /*13d10*/  MOV R104, R6 ;  /* 0x0000000600687202 */ /* 0x000fe20000000f00 */
[----:B------:R-:W-:Y:S01]  /*13d20*/  FMUL.FTZ R6, R69, R106 ;  /* 0x0000006a45067220 */ /* 0x000fe20000410000 */
[----:B------:R-:W-:Y:S01]  /*13d30*/  MOV R106, R10 ;  /* 0x0000000a006a7202 */ /* 0x000fe20000000f00 */
[----:B------:R-:W-:Y:S01]  /*13d40*/  FMUL.FTZ R10, R0, R110 ;  /* 0x0000006e000a7220 */ /* 0x000fe20000410000 */
[----:B------:R-:W-:Y:S02]  /*13d50*/  F2FP.BF16.PACK_AB R79, R104, R61 ;  /* 0x0000003d684f723e */ /* 0x000fe400000010ff */
[----:B---3--:R-:W-:Y:S01]  /*13d60*/  MOV R148, R49 ;  /* 0x0000003100947202 */ /* 0x008fe20000000f00 */
[----:B------:R-:W-:Y:S01]  /*13d70*/  FMUL.FTZ R49, R73, R149 ;  /* 0x0000009549317220 */ /* 0x000fe20000410000 */
[----:B------:R-:W-:Y:S01]  /*13d80*/  MOV R149, R50 ;  /* 0x0000003200957202 */ /* 0x000fe20000000f00 */
[----:B------:R-:W-:Y:S01]  /*13d90*/  FMUL.FTZ R50, R69, R150 ;  /* 0x0000009645327220 */ /* 0x000fe20000410000 */
[----:B------:R-:W-:Y:S01]  /*13da0*/  F2FP.BF16.PACK_AB R67, R180, R106 ;  /* 0x0000006ab443723e */ /* 0x000fe200000010ff */
[-C--:B-1----:R-:W-:Y:S05]  /*13db0*/  HMMA.16816.F32.BF16 R4, R76, R20.reuse, R4 ;  /* 0x000000144c04723c */ /* 0x082fea0000041804 */
[----:B------:R-:W-:Y:S01]  /*13dc0*/  MOV R110, R58 ;  /* 0x0000003a006e7202 */ /* 0x000fe20000000f00 */
[----:B------:R-:W-:Y:S02]  /*13dd0*/  FMUL.FTZ R58, R0, R158 ;  /* 0x0000009e003a7220 */ /* 0x000fe40000410000 */
[C---:B------:R-:W-:Y:S07]  /*13de0*/  HMMA.16816.F32.BF16 R8, R64.reuse, R20, R8 ;  /* 0x000000144008723c */ /* 0x040fee0000041808 */
[----:B------:R-:W-:Y:S01]  /*13df0*/  FMUL.FTZ R21, R73, R121 ;  /* 0x0000007949157220 */ /* 0x000fe20000410000 */
[-C--:B------:R-:W-:Y:S04]  /*13e00*/  HMMA.16816.F32.BF16 R12, R64, R22.reuse, R12 ;  /* 0x00000016400c723c */ /* 0x080fe8000004180c */
[--C-:B------:R-:W-:Y:S01]  /*13e10*/  FFMA.FTZ R20, R24, c[0x0][0x2d0], -R98.reuse ;  /* 0x0000b40018147a23 */ /* 0x100fe20000010862 */
[----:B------:R-:W-:Y:S01]  /*13e20*/  MOV R121, R168 ;  /* 0x000000a800797202 */ /* 0x000fe20000000f00 */
[--C-:B------:R-:W-:Y:S01]  /*13e30*/  FFMA.FTZ R24, R25, c[0x0][0x2d0], -R98.reuse ;  /* 0x0000b40019187a23 */ /* 0x100fe20000010862 */
[----:B------:R-:W-:Y:S01]  /*13e40*/  MOV R168, R89 ;  /* 0x0000005900a87202 */ /* 0x000fe20000000f00 */
[C---:B------:R-:W-:Y:S01]  /*13e50*/  HMMA.16816.F32.BF16 R16, R76.reuse, R22, R16 ;  /* 0x000000164c10723c */ /* 0x040fe20000041810 */
[----:B------:R1:W2:Y:S01]  /*13e60*/  MUFU.EX2 R101, R20 ;  /* 0x0000001400657308 */ /* 0x0002a20000000800 */
[----:B------:R-:W3:Y:S02]  /*13e70*/  LDSM.16.MT88.4 R88, [R212+0x900] ;  /* 0x00090000d458783b */ /* 0x000ee40000004200 */
[----:B------:R-:W-:Y:S03]  /*13e80*/  FMUL.FTZ R25, R68, R125 ;  /* 0x0000007d44197220 */ /* 0x000fe60000410000 */
[C---:B------:R-:W-:Y:S02]  /*13e90*/  FMUL.FTZ R23, R69.reuse, R123 ;  /* 0x0000007b45177220 */ /* 0x040fe40000410000 */
[----:B------:R-:W-:Y:S02]  /*13ea0*/  FMUL.FTZ R22, R69, R122 ;  /* 0x0000007a45167220 */ /* 0x000fe40000410000 */
[----:B------:R4:W5:Y:S10]  /*13eb0*/  MUFU.EX2 R30, R24 ;  /* 0x00000018001e7308 */ /* 0x0009740000000800 */
[----:B------:R3:W-:Y:S01]  /*13ec0*/  MUFU.EX2 R123, R28 ;  /* 0x0000001c007b7308 */ /* 0x0007e20000000800 */
[----:B-1----:R-:W-:Y:S01]  /*13ed0*/  FMUL.FTZ R20, R73, R120 ;  /* 0x0000007849147220 */ /* 0x002fe20000410000 */
[----:B--2---:R-:W-:Y:S02]  /*13ee0*/  MOV R122, R101 ;  /* 0x00000065007a7202 */ /* 0x004fe40000000f00 */
[----:B------:R-:W-:Y:S01]  /*13ef0*/  MOV R101, R63 ;  /* 0x0000003f00657202 */ /* 0x000fe20000000f00 */
[----:B------:R-:W-:Y:S03]  /*13f00*/  FMUL.FTZ R63, R0, R163 ;  /* 0x000000a3003f7220 */ /* 0x000fe60000410000 */
[-C--:B------:R-:W-:Y:S03]  /*13f10*/  HMMA.16816.F32.BF16 R20, R76, R36.reuse, R20 ;  /* 0x000000244c14723c */ /* 0x080fe60000041814 */
[----:B----4-:R-:W-:Y:S01]  /*13f20*/  FMUL.FTZ R24, R68, R124 ;  /* 0x0000007c44187220 */ /* 0x010fe20000410000 */
[----:B-----5:R-:W-:Y:S01]  /*13f30*/  MOV R129, R30 ;  /* 0x0000001e00817202 */ /* 0x020fe20000000f00 */
[C---:B------:R-:W-:Y:S01]  /*13f40*/  FMUL.FTZ R30, R0.reuse, R130 ;  /* 0x00000082001e7220 */ /* 0x040fe20000410000 */
[----:B------:R-:W-:Y:S01]  /*13f50*/  MOV R130, R31 ;  /* 0x0000001f00827202 */ /* 0x000fe20000000f00 */
[----:B------:R-:W-:Y:S01]  /*13f60*/  FMUL.FTZ R31, R0, R131 ;  /* 0x00000083001f7220 */ /* 0x000fe20000410000 */
[----:B------:R-:W-:Y:S01]  /*13f70*/  MOV R124, R40 ;  /* 0x00000028007c7202 */ /* 0x000fe20000000f00 */
[--C-:B------:R-:W-:Y:S01]  /*13f80*/  FFMA.FTZ R40, R191, c[0x0][0x2d0], -R98.reuse ;  /* 0x0000b400bf287a23 */ /* 0x100fe20000010862 */
[C---:B------:R-:W-:Y:S03]  /*13f90*/  HMMA.16816.F32.BF16 R24, R64.reuse, R36, R24 ;  /* 0x000000244018723c */ /* 0x040fe60000041818 */
[----:B------:R1:W-:Y:S01]  /*13fa0*/  MUFU.EX2 R120, R40 ;  /* 0x0000002800787308 */ /* 0x0003e20000000800 */
[C---:B---3--:R-:W-:Y:S01]  /*13fb0*/  FMUL.FTZ R28, R68.reuse, R128 ;  /* 0x00000080441c7220 */ /* 0x048fe20000410000 */
[----:B------:R-:W-:Y:S01]  /*13fc0*/  MOV R131, R41 ;  /* 0x0000002900837202 */ /* 0x000fe20000000f00 */
[----:B------:R-:W-:Y:S02]  /*13fd0*/  FMUL.FTZ R41, R68, R141 ;  /* 0x0000008d44297220 */ /* 0x000fe40000410000 */
[----:B------:R-:W-:Y:S03]  /*13fe0*/  FFMA.FTZ R36, R190, c[0x0][0x2d0], -R98 ;  /* 0x0000b400be247a23 */ /* 0x000fe60000010862 */
[-C--:B------:R-:W-:Y:S02]  /*13ff0*/  HMMA.16816.F32.BF16 R28, R64, R38.reuse, R28 ;  /* 0x00000026401c723c */ /* 0x080fe4000004181c */
[----:B------:R2:W-:Y:S01]  /*14000*/  MUFU.EX2 R128, R32 ;  /* 0x0000002000807308 */ /* 0x0005e20000000800 */
[C---:B------:R-:W-:Y:S09]  /*14010*/  FMUL.FTZ R37, R73.reuse, R137 ;  /* 0x0000008949257220 */ /* 0x040ff20000410000 */
[----:B------:R3:W4:Y:S01]  /*14020*/  MUFU.EX2 R51, R36 ;  /* 0x0000002400337308 */ /* 0x0007220000000800 */
[C---:B-1----:R-:W-:Y:S02]  /*14030*/  FMUL.FTZ R40, R68.reuse, R140 ;  /* 0x0000008c44287220 */ /* 0x042fe40000410000 */
[C---:B--2---:R-:W-:Y:S07]  /*14040*/  FMUL.FTZ R32, R73.reuse, R132 ;  /* 0x0000008449207220 */ /* 0x044fee0000410000 */
[----:B------:R1:W-:Y:S01]  /*14050*/  MUFU.EX2 R132, R56 ;  /* 0x0000003800847308 */ /* 0x0003e20000000800 */
[C---:B------:R-:W-:Y:S04]  /*14060*/  HMMA.16816.F32.BF16 R32, R76.reuse, R38, R32 ;  /* 0x000000264c20723c */ /* 0x040fe80000041820 */
[----:B---3--:R-:W-:Y:S01]  /*14070*/  FMUL.FTZ R36, R73, R136 ;  /* 0x0000008849247220 */ /* 0x008fe20000410000 */
[----:B----4-:R-:W-:Y:S01]  /*14080*/  MOV R150, R51 ;  /* 0x0000003300967202 */ /* 0x010fe20000000f00 */
[C---:B------:R-:W-:Y:S01]  /*14090*/  FMUL.FTZ R51, R69.reuse, R151 ;  /* 0x0000009745337220 */ /* 0x040fe20000410000 */
[----:B------:R-:W-:Y:S01]  /*140a0*/  MOV R151, R109 ;  /* 0x0000006d00977202 */ /* 0x000fe20000000f00 */
[C---:B------:R-:W-:Y:S01]  /*140b0*/  FMUL.FTZ R38, R69.reuse, R138 ;  /* 0x0000008a45267220 */ /* 0x040fe20000410000 */
[----:B------:R-:W-:Y:S03]  /*140c0*/  MOV R109, R61 ;  /* 0x0000003d006d7202 */ /* 0x000fe60000000f00 */
[----:B------:R-:W-:Y:S02]  /*140d0*/  FMUL.FTZ R39, R69, R139 ;  /* 0x0000008b45277220 */ /* 0x000fe40000410000 */
[----:B------:R2:W-:Y:S01]  /*140e0*/  MUFU.EX2 R139, R60 ;  /* 0x0000003c008b7308 */ /* 0x0005e20000000800 */
[C---:B------:R-:W-:Y:S04]  /*140f0*/  FMUL.FTZ R61, R68.reuse, R161 ;  /* 0x000000a1443d7220 */ /* 0x040fe80000410000 */
[-C--:B------:R-:W-:Y:S03]  /*14100*/  HMMA.16816.F32.BF16 R36, R76, R52.reuse, R36 ;  /* 0x000000344c24723c */ /* 0x080fe60000041824 */
[----:B-1----:R-:W-:Y:S05]  /*14110*/  FMUL.FTZ R56, R68, R156 ;  /* 0x0000009c44387220 */ /* 0x002fea0000410000 */
        /* <DEDUP_REMOVED lines=21> */
[--C-:B-1----:R-:W-:Y:S03]  /*14270*/  FFMA.FTZ R80, R195, c[0x0][0x2d0], -R96.reuse ;  /* 0x0000b400c3507a23 */ /* 0x102fe60000010860 */
        /* <DEDUP_REMOVED lines=8> */
[----:B-1----:R-:W-:Y:S04]  /*14300*/  FFMA.FTZ R80, R197, c[0x0][0x2d0], -R96 ;  /* 0x0000b400c5507a23 */ /* 0x002fe80000010860 */
[----:B------:R1:W2:Y:S02]  /*14310*/  MUFU.EX2 R135, R80 ;  /* 0x0000005000877308 */ /* 0x0002a40000000800 */
[----:B-1----:R-:W-:Y:S07]  /*14320*/  F2FP.BF16.PACK_AB R80, R129, R122 ;  /* 0x0000007a8150723e */ /* 0x002fee00000010ff */
[C---:B------:R-:W-:Y:S07]  /*14330*/  HMMA.16816.F32.BF16 R8, R80.reuse, R84, R8 ;  /* 0x000000545008723c */ /* 0x040fee0000041808 */
[--C-:B------:R-:W-:Y:S01]  /*14340*/  FFMA.FTZ R84, R200, c[0x0][0x2d0], -R97.reuse ;  /* 0x0000b400c8547a23 */ /* 0x100fe20000010861 */
[-C--:B------:R-:W-:Y:S03]  /*14350*/  HMMA.16816.F32.BF16 R12, R80, R86.reuse, R12 ;  /* 0x00000056500c723c */ /* 0x080fe6000004180c */
[----:B------:R1:W-:Y:S05]  /*14360*/  MUFU.EX2 R201, R84 ;  /* 0x0000005400c97308 */ /* 0x0003ea0000000800 */
[C---:B------:R-:W-:Y:S08]  /*14370*/  HMMA.16816.F32.BF16 R16, R76.reuse, R86, R16 ;  /* 0x000000564c10723c */ /* 0x040ff00000041810 */
[-C--:B------:R-:W-:Y:S08]  /*14380*/  HMMA.16816.F32.BF16 R20, R76, R88.reuse, R20 ;  /* 0x000000584c14723c */ /* 0x080ff00000041814 */
[C---:B------:R-:W-:Y:S04]  /*14390*/  HMMA.16816.F32.BF16 R24, R80.reuse, R88, R24 ;  /* 0x000000585018723c */ /* 0x040fe80000041818 */
[----:B-1----:R-:W-:Y:S01]  /*143a0*/  FFMA.FTZ R84, R204, c[0x0][0x2d0], -R98 ;  /* 0x0000b400cc547a23 */ /* 0x002fe20000010862 */
[----:B--2---:R-:W-:Y:S02]  /*143b0*/  MOV R204, R135 ;  /* 0x0000008700cc7202 */ /* 0x004fe40000000f00 */
[----:B------:R-:W-:Y:S01]  /*143c0*/  FFMA.FTZ R88, R231, c[0x0][0x2d0], -R2 ;  /* 0x0000b400e7587a23 */ /* 0x000fe20000010802 */
        /* <DEDUP_REMOVED lines=19> */
[----:B------:R2:W-:Y:S01]  /*14500*/  MUFU.EX2 R141, R88 ;  /* 0x00000058008d7308 */ /* 0x0005e20000000800 */
[----:B------:R-:W-:Y:S02]  /*14510*/  MOV R125, R116 ;  /* 0x00000074007d7202 */ /* 0x000fe40000000f00 */
[----:B------:R-:W-:Y:S02]  /*14520*/  MOV R116, R183 ;  /* 0x000000b700747202 */ /* 0x000fe40000000f00 */
[----:B------:R-:W-:Y:S05]  /*14530*/  MOV R127, R104 ;  /* 0x00000068007f7202 */ /* 0x000fea0000000f00 */
[----:B------:R3:W-:Y:S01]  /*14540*/  MUFU.EX2 R147, R92 ;  /* 0x0000005c00937308 */ /* 0x0007e20000000800 */
[----:B-1----:R-:W-:Y:S01]  /*14550*/  FFMA.FTZ R84, R205, c[0x0][0x2d0], -R2 ;  /* 0x0000b400cd547a23 */ /* 0x002fe20000010802 */
[----:B------:R-:W-:Y:S02]  /*14560*/  MOV R205, R133 ;  /* 0x0000008500cd7202 */ /* 0x000fe40000000f00 */
[----:B------:R-:W-:Y:S02]  /*14570*/  MOV R133, R114 ;  /* 0x0000007200857202 */ /* 0x000fe40000000f00 */
[----:B------:R-:W-:Y:S04]  /*14580*/  MOV R114, R110 ;  /* 0x0000006e00727202 */ /* 0x000fe80000000f00 */
[----:B------:R1:W4:Y:S01]  /*14590*/  MUFU.EX2 R136, R84 ;  /* 0x0000005400887308 */ /* 0x0003220000000800 */
[----:B------:R-:W-:Y:S01]  /*145a0*/  MOV R110, R185 ;  /* 0x000000b9006e7202 */ /* 0x000fe20000000f00 */
[----:B--2---:R-:W-:Y:S01]  /*145b0*/  FFMA.FTZ R88, R230, c[0x0][0x2d0], -R98 ;  /* 0x0000b400e6587a23 */ /* 0x004fe20000010862 */
[----:B------:R-:W-:Y:S07]  /*145c0*/  MOV R230, R113 ;  /* 0x0000007100e67202 */ /* 0x000fee0000000f00 */
[----:B------:R2:W5:Y:S01]  /*145d0*/  MUFU.EX2 R200, R88 ;  /* 0x0000005800c87308 */ /* 0x0005620000000800 */
[----:B---3--:R-:W-:Y:S09]  /*145e0*/  FFMA.FTZ R92, R232, c[0x0][0x2d0], -R96 ;  /* 0x0000b400e85c7a23 */ /* 0x008ff20000010860 */
        /* <DEDUP_REMOVED lines=13> */
[----:B------:R-:W-:Y:S01]  /*146c0*/  MOV R126, R108 ;  /* 0x0000006c007e7202 */ /* 0x000fe20000000f00 */
        /* <DEDUP_REMOVED lines=18> */
[----:B------:R-:W-:Y:S02]  /*147f0*/  MOV R202, R229 ;  /* 0x000000e500ca7202 */ /* 0x000fe40000000f00 */
[----:B------:R-:W-:Y:S01]  /*14800*/  MOV R229, R148 ;  /* 0x0000009400e57202 */ /* 0x000fe20000000f00 */
        /* <DEDUP_REMOVED lines=17> */
[----:B------:R-:W-:Y:S02]  /*14920*/  MOV R244, R107 ;  /* 0x0000006b00f47202 */ /* 0x000fe40000000f00 */
[----:B------:R-:W-:Y:S02]  /*14930*/  MOV R121, R110 ;  /* 0x0000006e00797202 */ /* 0x000fe40000000f00 */
        /* <DEDUP_REMOVED lines=15> */
[----:B------:R-:W-:Y:S07]  /*14a30*/  MOV R247, R114 ;  /* 0x0000007200f77202 */ /* 0x000fee0000000f00 */
        /* <DEDUP_REMOVED lines=12> */
[----:B----4-:R-:W-:Y:S09]  /*14b00*/  FFMA.FTZ R92, R241, c[0x0][0x2d0], -R96 ;  /* 0x0000b400f15c7a23 */ /* 0x010ff20000010860 */
[----:B------:R4:W-:Y:S01]  /*14b10*/  MUFU.EX2 R186, R92 ;  /* 0x0000005c00ba7308 */ /* 0x0009e20000000800 */
[----:B--2---:R-:W-:Y:S01]  /*14b20*/  FFMA.FTZ R84, R250, c[0x0][0x2d0], -R2 ;  /* 0x0000b400fa547a23 */ /* 0x004fe20000010802 */
[-C--:B-1----:R-:W-:Y:S08]  /*14b30*/  HMMA.16816.F32.BF16 R52, R76, R88.reuse, R52 ;  /* 0x000000584c34723c */ /* 0x082ff00000041834 */
[----:B------:R1:W2:Y:S01]  /*14b40*/  MUFU.EX2 R155, R84 ;  /* 0x00000054009b7308 */ /* 0x0002a20000000800 */
[C---:B------:R-:W-:Y:S01]  /*14b50*/  HMMA.16816.F32.BF16 R56, R80.reuse, R88, R56 ;  /* 0x000000585038723c */ /* 0x040fe20000041838 */
[----:B----4-:R-:W-:Y:S06]  /*14b60*/  LDSM.16.MT88.4 R92, [R210+0x1900] ;  /* 0x00190000d25c783b */ /* 0x010fec0000004200 */
        /* <DEDUP_REMOVED lines=16> */
[----:B------:R-:W-:Y:S03]  /*14c70*/  MOV R118, R187 ;  /* 0x000000bb00767202 */ /* 0x000fe60000000f00 */
[----:B------:R3:W-:Y:S01]  /*14c80*/  MUFU.EX2 R187, R80 ;  /* 0x0000005000bb7308 */ /* 0x0007e20000000800 */
[-C--:B-1----:R-:W-:Y:S03]  /*14c90*/  HMMA.16816.F32.BF16 R4, R76, R84.reuse, R4 ;  /* 0x000000544c04723c */ /* 0x082fe60000041804 */
[----:B---3--:R-:W-:Y:S07]  /*14ca0*/  F2FP.BF16.PACK_AB R80, R192, R145 ;  /* 0x00000091c050723e */ /* 0x008fee00000010ff */
[C---:B------:R-:W-:Y:S07]  /*14cb0*/  HMMA.16816.F32.BF16 R8, R80.reuse, R84, R8 ;  /* 0x000000545008723c */ /* 0x040fee0000041808 */
[----:B------:R-:W-:Y:S01]  /*14cc0*/  FFMA.FTZ R84, R242, c[0x0][0x2d0], -R96 ;  /* 0x0000b400f2547a23 */ /* 0x000fe20000010860 */
[-C--:B------:R-:W-:Y:S03]  /*14cd0*/  HMMA.16816.F32.BF16 R12, R80, R86.reuse, R12 ;  /* 0x00000056500c723c */ /* 0x080fe6000004180c */
[----:B------:R1:W-:Y:S05]  /*14ce0*/  MUFU.EX2 R185, R84 ;  /* 0x0000005400b97308 */ /* 0x0003ea0000000800 */
[C---:B------:R-:W-:Y:S08]  /*14cf0*/  HMMA.16816.F32.BF16 R16, R76.reuse, R86, R16 ;  /* 0x000000564c10723c */ /* 0x040ff00000041810 */
[-C--:B--2---:R-:W-:Y:S08]  /*14d00*/  HMMA.16816.F32.BF16 R20, R76, R88.reuse, R20 ;  /* 0x000000584c14723c */ /* 0x084ff00000041814 */
[C---:B------:R-:W-:Y:S04]  /*14d10*/  HMMA.16816.F32.BF16 R24, R80.reuse, R88, R24 ;  /* 0x000000585018723c */ /* 0x040fe80000041818 */
[--C-:B-1----:R-:W-:Y:S03]  /*14d20*/  FFMA.FTZ R84, R249, c[0x0][0x2d0], -R97.reuse ;  /* 0x0000b400f9547a23 */ /* 0x102fe60000010861 */
        /* <DEDUP_REMOVED lines=8> */
[--C-:B-1----:R-:W-:Y:S03]  /*14db0*/  FFMA.FTZ R84, R252, c[0x0][0x2d0], -R97.reuse ;  /* 0x0000b400fc547a23 */ /* 0x102fe60000010861 */
[--C-:B------:R-:W-:Y:S01]  /*14dc0*/  FFMA.FTZ R92, R118, c[0x0][0x2d0], -R2.reuse ;  /* 0x0000b400765c7a23 */ /* 0x100fe20000010802 */
        /* <DEDUP_REMOVED lines=8> */
[----:B------:R-:W-:Y:S07]  /*14e50*/  MOV R120, R116 ;  /* 0x0000007400787202 */ /* 0x000fee0000000f00 */
[----:B------:R3:W-:Y:S01]  /*14e60*/  MUFU.EX2 R180, R92 ;  /* 0x0000005c00b47308 */ /* 0x0007e20000000800 */
[----:B-1----:R-:W-:Y:S09]  /*14e70*/  FFMA.FTZ R84, R133, c[0x0][0x2d0], -R98 ;  /* 0x0000b40085547a23 */ /* 0x002ff20000010862 */
        /* <DEDUP_REMOVED lines=57> */
[----:B--2---:R-:W-:Y:S03]  /*15210*/  F2FP.BF16.PACK_AB R166, R101, R102 ;  /* 0x0000006665a6723e */ /* 0x004fe600000010ff */
[----:B------:R1:W-:Y:S01]  /*15220*/  MUFU.EX2 R100, R88 ;  /* 0x0000005800647308 */ /* 0x0003e20000000800 */
[-C--:B------:R-:W-:Y:S08]  /*15230*/  HMMA.16816.F32.BF16 R44, R80, R94.reuse, R44 ;  /* 0x0000005e502c723c */ /* 0x080ff0000004182c */
[C---:B------:R-:W-:Y:S04]  /*15240*/  HMMA.16816.F32.BF16 R48, R76.reuse, R94, R48 ;  /* 0x0000005e4c30723c */ /* 0x040fe80000041830 */
[----:B-1----:R-:W-:Y:S02]  /*15250*/  FFMA.FTZ R88, R99, c[0x0][0x2d0], -R97 ;  /* 0x0000b40063587a23 */ /* 0x002fe40000010861 */
[----:B------:R1:W-:Y:S10]  /*15260*/  MUFU.EX2 R97, R84 ;  /* 0x0000005400617308 */ /* 0x0003f40000000800 */
[----:B------:R2:W4:Y:S01]  /*15270*/  MUFU.EX2 R99, R88 ;  /* 0x0000005800637308 */ /* 0x0005220000000800 */
[----:B-1----:R-:W-:Y:S09]  /*15280*/  FFMA.FTZ R84, R177, c[0x0][0x2d0], -R98 ;  /* 0x0000b400b1547a23 */ /* 0x002ff20000010862 */
[----:B------:R1:W5:Y:S01]  /*15290*/  MUFU.EX2 R96, R84 ;  /* 0x0000005400607308 */ /* 0x0003620000000800 */
[----:B--2---:R-:W2:Y:S01]  /*152a0*/  LDSM.16.MT88.4 R88, [R211+0x2100] ;  /* 0x00210000d358783b */ /* 0x004ea20000004200 */
[----:B----4-:R-:W-:Y:S01]  /*152b0*/  F2FP.BF16.PACK_AB R167, R99, R100 ;  /* 0x0000006463a7723e */ /* 0x010fe200000010ff */
[--C-:B-1----:R-:W-:Y:S01]  /*152c0*/  FFMA.FTZ R84, R178, c[0x0][0x2d0], -R2.reuse ;  /* 0x0000b400b2547a23 */ /* 0x102fe20000010802 */
[----:B-----5:R-:W-:Y:S06]  /*152d0*/  F2FP.BF16.PACK_AB R160, R96, R97 ;  /* 0x0000006160a0723e */ /* 0x020fec00000010ff */
[----:B------:R1:W-:Y:S01]  /*152e0*/  MUFU.EX2 R87, R84 ;  /* 0x0000005400577308 */ /* 0x0003e20000000800 */
[-C--:B--2---:R-:W-:Y:S03]  /*152f0*/  HMMA.16816.F32.BF16 R52, R76, R88.reuse, R52 ;  /* 0x000000584c34723c */ /* 0x084fe60000041834 */
[--C-:B-1----:R-:W-:Y:S02]  /*15300*/  FFMA.FTZ R84, R179, c[0x0][0x2d0], -R2.reuse ;  /* 0x0000b400b3547a23 */ /* 0x102fe40000010802 */
[----:B------:R-:W-:Y:S03]  /*15310*/  FFMA.FTZ R2, R75, c[0x0][0x2d0], -R2 ;  /* 0x0000b4004b027a23 */ /* 0x000fe60000010802 */
[C---:B------:R-:W-:Y:S01]  /*15320*/  HMMA.16816.F32.BF16 R56, R80.reuse, R88, R56 ;  /* 0x000000585038723c */ /* 0x040fe20000041838 */
[----:B------:R1:W2:Y:S07]  /*15330*/  MUFU.EX2 R92, R84 ;  /* 0x00000054005c7308 */ /* 0x0002ae0000000800 */
[-C--:B------:R-:W-:Y:S08]  /*15340*/  HMMA.16816.F32.BF16 R60, R80, R90.reuse, R60 ;  /* 0x0000005a503c723c */ /* 0x080ff0000004183c */
[----:B------:R-:W-:Y:S01]  /*15350*/  HMMA.16816.F32.BF16 R64, R76, R90, R64 ;  /* 0x0000005a4c40723c */ /* 0x000fe20000041840 */
[----:B------:R-:W4:Y:S04]  /*15360*/  LDL.LU R76, [R1+0x18] ;  /* 0x00001800014c7983 */ /* 0x000f280000300800 */
[----:B------:R-:W5:Y:S03]  /*15370*/  LDL.LU R75, [R1+0x1c] ;  /* 0x00001c00014b7983 */ /* 0x000f660000300800 */
[-C--:B------:R-:W-:Y:S05]  /*15380*/  HMMA.16816.F32.BF16 R104, R164, R116.reuse, R4 ;  /* 0x00000074a468723c */ /* 0x080fea0000041804 */
[--C-:B-1----:R-:W-:Y:S01]  /*15390*/  FFMA.FTZ R84, R132, c[0x0][0x2d0], -R98.reuse ;  /* 0x0000b40084547a23 */ /* 0x102fe20000010862 */
[----:B--2---:R-:W-:Y:S01]  /*153a0*/  F2FP.BF16.PACK_AB R161, R92, R87 ;  /* 0x000000575ca1723e */ /* 0x004fe200000010ff */
[----:B------:R-:W1:Y:S02]  /*153b0*/  LDSM.16.MT88.4 R132, [R212+0x2900] ;  /* 0x00290000d484783b */ /* 0x000e640000004200 */
[----:B------:R2:W-:Y:S03]  /*153c0*/  MUFU.EX2 R86, R84 ;  /* 0x0000005400567308 */ /* 0x0005e60000000800 */
[----:B--2---:R-:W-:Y:S07]  /*153d0*/  FFMA.FTZ R84, R175, c[0x0][0x2d0], -R98 ;  /* 0x0000b400af547a23 */ /* 0x004fee0000010862 */
        /* <DEDUP_REMOVED lines=8> */
[----:B------:R-:W-:Y:S03]  /*15460*/  MOV R120, R109 ;  /* 0x0000006d00787202 */ /* 0x000fe60000000f00 */
[C---:B------:R-:W-:Y:S07]  /*15470*/  HMMA.16816.F32.BF16 R108, R160.reuse, R116, R8 ;  /* 0x00000074a06c723c */ /* 0x040fee0000041808 */
[----:B------:R-:W-:Y:S01]  /*15480*/  FADD.FTZ R8, R243, R73 ;  /* 0x00000049f3087221 */ /* 0x000fe20000010000 */
[-C--:B------:R-:W-:Y:S04]  /*15490*/  HMMA.16816.F32.BF16 R112, R160, R118.reuse, R12 ;  /* 0x00000076a070723c */ /* 0x080fe8000004180c */
[----:B------:R-:W-:Y:S04]  /*154a0*/  FADD.FTZ R8, R121, R8 ;  /* 0x0000000879087221 */ /* 0x000fe80000010000 */
[----:B------:R-:W-:Y:S01]  /*154b0*/  FADD.FTZ R8, R240, R8 ;  /* 0x00000008f0087221 */ /* 0x000fe20000010000 */
[C---:B------:R-:W-:Y:S04]  /*154c0*/  HMMA.16816.F32.BF16 R116, R164.reuse, R118, R16 ;  /* 0x00000076a474723c */ /* 0x040fe80000041810 */
[----:B------:R-:W-:Y:S04]  /*154d0*/  FADD.FTZ R8, R124, R8 ;  /* 0x000000087c087221 */ /* 0x000fe80000010000 */
[----:B------:R-:W-:Y:S04]  /*154e0*/  FADD.FTZ R8, R131, R8 ;  /* 0x0000000883087221 */ /* 0x000fe80000010000 */
[----:B----4-:R-:W-:Y:S01]  /*154f0*/  FFMA.FTZ R69, R69, R76, R238 ;  /* 0x0000004c45457223 */ /* 0x010fe200000100ee */
[----:B------:R-:W-:Y:S01]  /*15500*/  MOV R238, R151 ;  /* 0x0000009700ee7202 */ /* 0x000fe20000000f00 */
[----:B-----5:R-:W-:Y:S01]  /*15510*/  FFMA.FTZ R68, R68, R75, R235 ;  /* 0x0000004b44447223 */ /* 0x020fe200000100eb */
[----:B------:R-:W-:Y:S01]  /*15520*/  MOV R235, R150 ;  /* 0x0000009600eb7202 */ /* 0x000fe20000000f00 */
[----:B------:R-:W-:Y:S04]  /*15530*/  FADD.FTZ R4, R247, R69 ;  /* 0x00000045f7047221 */ /* 0x000fe80000010000 */
[----:B------:R-:W-:Y:S04]  /*15540*/  FADD.FTZ R4, R120, R4 ;  /* 0x0000000478047221 */ /* 0x000fe80000010000 */
[----:B------:R-:W-:Y:S04]  /*15550*/  FADD.FTZ R4, R127, R4 ;  /* 0x000000047f047221 */ /* 0x000fe80000010000 */
[----:B------:R-:W-:Y:S04]  /*15560*/  FADD.FTZ R4, R236, R4 ;  /* 0x00000004ec047221 */ /* 0x000fe80000010000 */
[----:B------:R-:W-:Y:S02]  /*15570*/  FADD.FTZ R7, R130, R4 ;  /* 0x0000000482077221 */ /* 0x000fe40000010000 */
[----:B------:R-:W-:Y:S04]  /*15580*/  FADD.FTZ R4, R202, R8 ;  /* 0x00000008ca047221 */ /* 0x000fe80000010000 */
[----:B------:R-:W-:Y:S02]  /*15590*/  FADD.FTZ R11, R229, R4 ;  /* 0x00000004e50b7221 */ /* 0x000fe40000010000 */
        /* <DEDUP_REMOVED lines=85> */
[----:B------:R-:W-:Y:S01]  /*15af0*/  FADD.FTZ R5, R102, R5 ;  /* 0x0000000566057221 */ /* 0x000fe20000010000 */
[----:B------:R-:W-:Y:S01]  /*15b00*/  MOV R102, R3 ;  /* 0x0000000300667202 */ /* 0x000fe20000000f00 */
        /* <DEDUP_REMOVED lines=8> */
[----:B------:R-:W-:Y:S02]  /*15b90*/  FADD.FTZ R2, R86, R2 ;  /* 0x0000000256027221 */ /* 0x000fe40000010000 */
        /* <DEDUP_REMOVED lines=9> */
.L_x_295:
[----:B------:R-:W-:-:S06]  /*15c30*/  UISETP.GE.AND UP0, UPT, UR12, UR7, UPT ;  /* 0x000000070c00728c */ /* 0x000fcc000bf06270 */
[----:B------:R-:W-:-:S13]  /*15c40*/  PLOP3.LUT P0, PT, PT, PT, UP0, 0x80, 0x0 ;  /* 0x000000000000781c */ /* 0x000fda0003f0f008 */
[----:B------:R-:W-:Y:S05]  /*15c50*/  @!P0 BRA `(.L_x_299) ;  /* 0x0000727000008947 */ /* 0x000fea0003800000 */
[----:B------:R-:W-:Y:S01]  /*15c60*/  IMAD.MOV.U32 R101, RZ, RZ, R71 ;  /* 0x000000ffff657224 */ /* 0x000fe200078e0047 */
[----:B------:R-:W-:Y:S01]  /*15c70*/  MOV R103, R3 ;  /* 0x0000000300677202 */ /* 0x000fe20000000f00 */
[----:B------:R-:W-:Y:S01]  /*15c80*/  IMAD.MOV.U32 R100, RZ, RZ, R72 ;  /* 0x000000ffff647224 */ /* 0x000fe200078e0048 */
[----:B------:R-:W-:Y:S02]  /*15c90*/  MOV R102, R70 ;  /* 0x0000004600667202 */ /* 0x000fe40000000f00 */
.L_x_317:
[----:B------:R-:W-:Y:S04]  /*15ca0*/  DEPBAR.LE SB0, 0x0 ;  /* 0x000080000000791a */ /* 0x000fe80000000000 */
[----:B------:R-:W-:Y:S01]  /*15cb0*/  BAR.SYNC.DEFER_BLOCKING 0x0 ;  /* 0x0000000000007b1d */ /* 0x000fe20000010000 */
[----:B-1----:R-:W-:Y:S01]  /*15cc0*/  IMAD.WIDE.U32 R2, R234, c[0x0][0x208], RZ ;  /* 0x00008200ea027a25 */ /* 0x002fe200078e00ff */
[----:B--2---:R-:W-:Y:S01]  /*15cd0*/  SHF.R.S32.HI R0, RZ, 0x1f, R234 ;  /* 0x0000001fff007819 */ /* 0x004fe200000114ea */
[----:B------:R-:W-:Y:S04]  /*15ce0*/  UISETP.GT.AND UP0, UPT, UR12, UR7, UPT ;  /* 0x000000070c00728c */ /* 0x000fe8000bf04270 */
[----:B------:R-:W-:Y:S04]  /*15cf0*/  IMAD R0, R0, c[0x0][0x208], RZ ;  /* 0x0000820000007a24 */ /* 0x000fe800078e02ff */
[----:B------:R-:W-:Y:S05]  /*15d00*/  IMAD R0, R234, c[0x0][0x20c], R0 ;  /* 0x00008300ea007a24 */ /* 0x000fea00078e0200 */
[----:B------:R-:W-:Y:S02]  /*15d10*/  IADD3 R3, R3, R0, RZ ;  /* 0x0000000003037210 */ /* 0x000fe40007ffe0ff */
[----:B------:R-:W-:Y:S03]  /*15d20*/  SHF.R.S32.HI R0, RZ, 0x1f, R227 ;  /* 0x0000001fff007819 */ /* 0x000fe600000114e3 */
[C---:B------:R-:W-:Y:S01]  /*15d30*/  IMAD.WIDE.U32 R2, R227.reuse, c[0x0][0x218], R2 ;  /* 0x00008600e3027a25 */ /* 0x040fe200078e0002 */
        /* <DEDUP_REMOVED lines=98> */
[-C--:B------:R-:W-:Y:S02]  /*16360*/  HMMA.16816.F32.BF16 R92, R180, R186.reuse, R92 ;  /* 0x000000bab45c723c */ /* 0x080fe4000004185c */
[----:B------:R1:W-:Y:S02]  /*16370*/  LDGSTS.E.BYPASS.LTC128B.128 [R197+0x1800], [R190.64], !P4 ;  /* 0x01800000bec57fae */ /* 0x0003e4000e101d72 */
[----:B------:R-:W-:Y:S02]  /*16380*/  IADD3.X R3, R0, R225, RZ, P0, !PT ;  /* 0x000000e100037210 */ /* 0x000fe400007fe4ff */
[----:B------:R-:W-:Y:S02]  /*16390*/  PLOP3.LUT P0, PT, PT, PT, UP0, 0x80, 0x0 ;  /* 0x000000000000781c */ /* 0x000fe40003f0f008 */
[----:B------:R-:W-:Y:S02]  /*163a0*/  HMMA.16816.F32.BF16 R96, R172, R186, R96 ;  /* 0x000000baac60723c */ /* 0x000fe40000041860 */
        /* <DEDUP_REMOVED lines=67> */
[----:B------:R2:W2:Y:S10]  /*167e0*/  MUFU.TANH R200, R12 ;  /* 0x0000000c00c87308 */ /* 0x0004b40000002400 */
[----:B------:R2:W2:Y:S01]  /*167f0*/  MUFU.TANH R187, R13 ;  /* 0x0000000d00bb7308 */ /* 0x0004a20000002400 */
[----:B-1----:R-:W1:Y:S01]  /*16800*/  LDSM.16.M88.4 R8, [R213+0x1000] ;  /* 0x00100000d508783b */ /* 0x002e620000000200 */
[-C--:B----4-:R-:W-:Y:S08]  /*16810*/  HMMA.16816.F32.BF16 R20, R172, R4.reuse, R20 ;  /* 0x00000004ac14723c */ /* 0x090ff00000041814 */
[----:B------:R4:W1:Y:S01]  /*16820*/  MUFU.TANH R207, R14 ;  /* 0x0000000e00cf7308 */ /* 0x0008620000002400 */
[C---:B------:R-:W-:Y:S09]  /*16830*/  HMMA.16816.F32.BF16 R24, R188.reuse, R4, R24 ;  /* 0x00000004bc18723c */ /* 0x040ff20000041818 */
[----:B------:R4:W1:Y:S01]  /*16840*/  MUFU.TANH R205, R15 ;  /* 0x0000000f00cd7308 */ /* 0x0008620000002400 */
[-C--:B------:R-:W-:Y:S08]  /*16850*/  HMMA.16816.F32.BF16 R28, R188, R6.reuse, R28 ;  /* 0x00000006bc1c723c */ /* 0x080ff0000004181c */
[C---:B------:R-:W-:Y:S01]  /*16860*/  HMMA.16816.F32.BF16 R32, R172.reuse, R6, R32 ;  /* 0x00000006ac20723c */ /* 0x040fe20000041820 */
[----:B------:R4:W2:Y:S01]  /*16870*/  MUFU.TANH R169, R16 ;  /* 0x0000001000a97308 */ /* 0x0008a20000002400 */
[----:B------:R-:W2:Y:S02]  /*16880*/  LDSM.16.M88.4 R4, [R213+0x1800] ;  /* 0x00180000d504783b */ /* 0x000ea40000000200 */
[----:B------:R-:W-:Y:S02]  /*16890*/  FMUL.FTZ R20, R20, c[0x0][0x320] ;  /* 0x0000c80014147a20 */ /* 0x000fe40000410000 */
[----:B------:R-:W-:Y:S02]  /*168a0*/  FMUL.FTZ R21, R21, c[0x0][0x320] ;  /* 0x0000c80015157a20 */ /* 0x000fe40000410000 */
[----:B------:R-:W-:Y:S03]  /*168b0*/  FMUL.FTZ R22, R22, c[0x0][0x320] ;  /* 0x0000c80016167a20 */ /* 0x000fe60000410000 */
[----:B------:R4:W2:Y:S01]  /*168c0*/  MUFU.TANH R15, R17 ;  /* 0x00000011000f7308 */ /* 0x0008a20000002400 */
[----:B------:R-:W-:Y:S02]  /*168d0*/  FMUL.FTZ R24, R24, c[0x0][0x320] ;  /* 0x0000c80018187a20 */ /* 0x000fe40000410000 */
[----:B------:R-:W-:Y:S01]  /*168e0*/  FMUL.FTZ R25, R25, c[0x0][0x320] ;  /* 0x0000c80019197a20 */ /* 0x000fe20000410000 */
[-C--:B-1----:R-:W-:Y:S03]  /*168f0*/  HMMA.16816.F32.BF16 R36, R172, R8.reuse, R36 ;  /* 0x00000008ac24723c */ /* 0x082fe60000041824 */
        /* <DEDUP_REMOVED lines=17> */
[-C--:B--2---:R-:W-:Y:S03]  /*16a10*/  HMMA.16816.F32.BF16 R52, R172, R4.reuse, R52 ;  /* 0x00000004ac34723c */ /* 0x084fe60000041834 */
[----:B------:R-:W2:Y:S01]  /*16a20*/  MUFU.TANH R21, R21 ;  /* 0x0000001500157308 */ /* 0x000ea20000002400 */
        /* <DEDUP_REMOVED lines=11> */
[----:B------:R-:W2:Y:S01]  /*16ae0*/  LDSM.16.M88.4 R4, [R213+0x2800] ;  /* 0x00280000d504783b */ /* 0x000ea20000000200 */
        /* <DEDUP_REMOVED lines=20> */
[-C--:B--2---:R-:W-:Y:S04]  /*16c30*/  HMMA.16816.F32.BF16 R84, R172, R4.reuse, R84 ;  /* 0x00000004ac54723c */ /* 0x084fe80000041854 */
[----:B------:R-:W-:Y:S01]  /*16c40*/  FMUL.FTZ R60, R60, c[0x0][0x320] ;  /* 0x0000c8003c3c7a20 */ /* 0x000fe20000410000 */
[----:B------:R4:W2:Y:S01]  /*16c50*/  MUFU.TANH R186, R31 ;  /* 0x0000001f00ba7308 */ /* 0x0008a20000002400 */
        /* <DEDUP_REMOVED lines=185> */
.L_x_300:
        /* <DEDUP_REMOVED lines=8> */
[----:B------:R-:W-:Y:S02]  /*17870*/  PLOP3.LUT P0, PT, PT, PT, UP1, 0x80, 0x0 ;  /* 0x000000000000781c */ /* 0x000fe40003f0f018 */
[C---:B---3--:R-:W-:Y:S09]  /*17880*/  IADD3 R7, -R2.reuse, UR32, RZ ;  /* 0x0000002002077c10 */ /* 0x048ff2000fffe1ff */
[----:B--2---:R-:W-:Y:S04]  /*17890*/  @P1 IMAD.HI.U32 R0, R3, c[0x0][0x2c8], RZ ;  /* 0x0000b20003001a27 */ /* 0x004fe800078e00ff */
[----:B------:R-:W-:Y:S01]  /*178a0*/  IMAD.MOV.U32 R4, RZ, RZ, R3 ;  /* 0x000000ffff047224 */ /* 0x000fe200078e0003 */
[----:B------:R-:W-:Y:S01]  /*178b0*/  @P0 SHF.R.U32.HI R4, RZ, c[0x0][0x2cc], R0 ;  /* 0x0000b300ff040a19 */ /* 0x000fe20000011600 */
[----:B------:R-:W-:Y:S01]  /*178c0*/  IMAD.U32 R0, RZ, RZ, UR32 ;  /* 0x00000020ff007e24 */ /* 0x000fe2000f8e00ff */
[----:B------:R-:W-:Y:S03]  /*178d0*/  PLOP3.LUT P0, PT, PT, PT, UP0, 0x40, 0x0 ;  /* 0x000000000000781c */ /* 0x000fe60003f0e808 */
[----:B------:R-:W1:Y:S01]  /*178e0*/  SHFL.IDX PT, R3, R4, RZ, 0x1c1f ;  /* 0x001c1fff04037589 */ /* 0x000e6200000e0000 */
[----:B------:R-:W-:Y:S04]  /*178f0*/  IADD3 R0, -R2, 0x1, R0 ;  /* 0x0000000102007810 */ /* 0x000fe80007ffe100 */
        /* <DEDUP_REMOVED lines=20> */
.L_x_303:
[----:B------:R-:W-:Y:S04]  /*17a40*/  MOV R8, c[0x0][0x32c] ;  /* 0x0000cb0000087a02 */ /* 0x000fe80000000f00 */
[----:B------:R-:W-:Y:S11]  /*17a50*/  ISETP.NE.AND P0, PT, R8, 0x1, PT ;  /* 0x000000010800780c */ /* 0x000ff60003f05270 */
[----:B------:R-:W-:Y:S02]  /*17a60*/  @!UPT UIADD3 URZ, URZ, URZ, URZ ;  /* 0x0000003f3f3ff290 */ /* 0x000fe4000fffe03f */
[----:B------:R-:W-:Y:S05]  /*17a70*/  @P0 IMAD.HI.U32 R8, R3, c[0x0][0x330], RZ ;  /* 0x0000cc0003080a27 */ /* 0x000fea00078e00ff */
[----:B------:R-:W-:Y:S02]  /*17a80*/  @P0 SHF.R.U32.HI R3, RZ, c[0x0][0x334], R8 ;  /* 0x0000cd00ff030a19 */ /* 0x000fe40000011608 */
.L_x_304:
[----:B------:R-:W-:Y:S05]  /*17a90*/  BSYNC B0 ;  /* 0x0000000000007941 */ /* 0x000fea0003800000 */
.L_x_302:
[----:B------:R-:W-:Y:S05]  /*17aa0*/  IMAD R3, R3, c[0x0][0x32c], R7 ;  /* 0x0000cb0003037a24 */ /* 0x000fea00078e0207 */
[----:B------:R-:W-:Y:S02]  /*17ab0*/  IADD3 R8, R3, c[0x0][0x32c], RZ ;  /* 0x0000cb0003087a10 */ /* 0x000fe40007ffe0ff */
[----:B------:R-:W-:Y:S02]  /*17ac0*/  IMNMX R0, R0, R3, !PT ;  /* 0x0000000300007217 */ /* 0x000fe40007800200 */
[----:B------:R-:W-:Y:S02]  /*17ad0*/  IMNMX R2, R2, R8, PT ;  /* 0x0000000802027217 */ /* 0x000fe40003800200 */
.L_x_301:
        /* <DEDUP_REMOVED lines=91> */
[----:B------:R-:W-:Y:S02]  /*18090*/  ISETP.LT.OR P0, PT, R2, 0x39, P0 ;  /* 0x000000390200780c */ /* 0x000fe40000701670 */
        /* <DEDUP_REMOVED lines=67> */
.L_x_307:
[----:B------:R-:W-:Y:S04]  /*184d0*/  MOV R8, c[0x0][0x32c] ;  /* 0x0000cb0000087a02 */ /* 0x000fe80000000f00 */
[----:B------:R-:W-:Y:S11]  /*184e0*/  ISETP.NE.AND P0, PT, R8, 0x1, PT ;  /* 0x000000010800780c */ /* 0x000ff60003f05270 */
[----:B------:R-:W-:Y:S02]  /*184f0*/  @!UPT UIADD3 URZ, URZ, URZ, URZ ;  /* 0x0000003f3f3ff290 */ /* 0x000fe4000fffe03f */
[----:B------:R-:W-:Y:S05]  /*18500*/  @P0 IMAD.HI.U32 R8, R3, c[0x0][0x330], RZ ;  /* 0x0000cc0003080a27 */ /* 0x000fea00078e00ff */
[----:B------:R-:W-:Y:S02]  /*18510*/  @P0 SHF.R.U32.HI R3, RZ, c[0x0][0x334], R8 ;  /* 0x0000cd00ff030a19 */ /* 0x000fe40000011608 */
.L_x_308:
[----:B------:R-:W-:Y:S05]  /*18520*/  BSYNC B0 ;  /* 0x0000000000007941 */ /* 0x000fea0003800000 */
.L_x_306:
[----:B------:R-:W-:Y:S05]  /*18530*/  IMAD R3, R3, c[0x0][0x32c], R7 ;  /* 0x0000cb0003037a24 */ /* 0x000fea00078e0207 */
[----:B------:R-:W-:Y:S02]  /*18540*/  IADD3 R8, R3, c[0x0][0x32c], RZ ;  /* 0x0000cb0003087a10 */ /* 0x000fe40007ffe0ff */
[----:B------:R-:W-:Y:S02]  /*18550*/  IMNMX R0, R0, R3, !PT ;  /* 0x0000000300007217 */ /* 0x000fe40007800200 */
[----:B------:R-:W-:Y:S02]  /*18560*/  IMNMX R2, R2, R8, PT ;  /* 0x0000000802027217 */ /* 0x000fe40003800200 */
.L_x_305:
        /* <DEDUP_REMOVED lines=147> */
.L_x_311:
[----:B------:R-:W-:Y:S04]  /*18ea0*/  MOV R8, c[0x0][0x32c] ;  /* 0x0000cb0000087a02 */ /* 0x000fe80000000f00 */
[----:B------:R-:W-:Y:S11]  /*18eb0*/  ISETP.NE.AND P0, PT, R8, 0x1, PT ;  /* 0x000000010800780c */ /* 0x000ff60003f05270 */
[----:B------:R-:W-:Y:S02]  /*18ec0*/  @!UPT UIADD3 URZ, URZ, URZ, URZ ;  /* 0x0000003f3f3ff290 */ /* 0x000fe4000fffe03f */
[----:B------:R-:W-:Y:S05]  /*18ed0*/  @P0 IMAD.HI.U32 R8, R3, c[0x0][0x330], RZ ;  /* 0x0000cc0003080a27 */ /* 0x000fea00078e00ff */
[----:B------:R-:W-:Y:S02]  /*18ee0*/  @P0 SHF.R.U32.HI R3, RZ, c[0x0][0x334], R8 ;  /* 0x0000cd00ff030a19 */ /* 0x000fe40000011608 */
.L_x_312:
[----:B------:R-:W-:Y:S05]  /*18ef0*/  BSYNC B0 ;  /* 0x0000000000007941 */ /* 0x000fea0003800000 */
.L_x_310:
[----:B------:R-:W-:Y:S05]  /*18f00*/  IMAD R3, R3, c[0x0][0x32c], R7 ;  /* 0x0000cb0003037a24 */ /* 0x000fea00078e0207 */
[----:B------:R-:W-:Y:S02]  /*18f10*/  IADD3 R8, R3, c[0x0][0x32c], RZ ;  /* 0x0000cb0003087a10 */ /* 0x000fe40007ffe0ff */
[----:B------:R-:W-:Y:S02]  /*18f20*/  IMNMX R0, R0, R3, !PT ;  /* 0x0000000300007217 */ /* 0x000fe40007800200 */
[----:B------:R-:W-:Y:S02]  /*18f30*/  IMNMX R2, R2, R8, PT ;  /* 0x0000000802027217 */ /* 0x000fe40003800200 */
.L_x_309:
        /* <DEDUP_REMOVED lines=147> */
.L_x_315:
[----:B------:R-:W-:Y:S04]  /*19870*/  MOV R4, c[0x0][0x32c] ;  /* 0x0000cb0000047a02 */ /* 0x000fe80000000f00 */
[----:B------:R-:W-:Y:S11]  /*19880*/  ISETP.NE.AND P0, PT, R4, 0x1, PT ;  /* 0x000000010400780c */ /* 0x000ff60003f05270 */
[----:B------:R-:W-:Y:S02]  /*19890*/  @!UPT UIADD3 URZ, URZ, URZ, URZ ;  /* 0x0000003f3f3ff290 */ /* 0x000fe4000fffe03f */
[----:B------:R-:W-:Y:S05]  /*198a0*/  @P0 IMAD.HI.U32 R4, R3, c[0x0][0x330], RZ ;  /* 0x0000cc0003040a27 */ /* 0x000fea00078e00ff */
[----:B------:R-:W-:Y:S02]  /*198b0*/  @P0 SHF.R.U32.HI R3, RZ, c[0x0][0x334], R4 ;  /* 0x0000cd00ff030a19 */ /* 0x000fe40000011604 */
.L_x_316:
[----:B------:R-:W-:Y:S05]  /*198c0*/  BSYNC B0 ;  /* 0x0000000000007941 */ /* 0x000fea0003800000 */
.L_x_314:
[----:B------:R-:W-:Y:S05]  /*198d0*/  IMAD R7, R3, c[0x0][0x32c], R7 ;  /* 0x0000cb0003077a24 */ /* 0x000fea00078e0207 */
[----:B------:R-:W-:Y:S02]  /*198e0*/  IADD3 R3, R7, c[0x0][0x32c], RZ ;  /* 0x0000cb0007037a10 */ /* 0x000fe40007ffe0ff */
[----:B------:R-:W-:Y:S02]  /*198f0*/  IMNMX R0, R0, R7, !PT ;  /* 0x0000000700007217 */ /* 0x000fe40007800200 */
[----:B------:R-:W-:Y:S02]  /*19900*/  IMNMX R2, R2, R3, PT ;  /* 0x0000000302027217 */ /* 0x000fe40003800200 */
.L_x_313:
        /* <DEDUP_REMOVED lines=29> */
[----:B------:R-:W-:Y:S01]  /*19ae0*/  LDSM.16.MT88.4 R80, [R211+0x100] ;  /* 0x00010000d350783b */ /* 0x000fe20000004200 */
        /* <DEDUP_REMOVED lines=20> */
[----:B------:R-:W-:Y:S01]  /*19c30*/  PLOP3.LUT P2, PT, PT, PT, UP6, 0x40, 0x0 ;  /* 0x000000000000781c */ /* 0x000fe20003f4e868 */
[----:B------:R-:W-:Y:S01]  /*19c40*/  UISETP.NE.AND UP6, UPT, UR32, URZ, UPT ;  /* 0x0000003f2000728c */ /* 0x000fe2000bfc5270 */
[----:B------:R-:W-:Y:S02]  /*19c50*/  FMNMX.FTZ R72, R236, R72, !PT ;  /* 0x00000048ec487209 */ /* 0x000fe40007810000 */
[----:B------:R-:W-:Y:S02]  /*19c60*/  ISETP.GT.AND P2, PT, R0, RZ, P2 ;  /* 0x000000ff0000720c */ /* 0x000fe40001744270 */
        /* <DEDUP_REMOVED lines=9> */
[----:B------:R-:W-:Y:S02]  /*19d00*/  FMNMX.FTZ R3, R235, R3, !PT ;  /* 0x00000003eb037209 */ /* 0x000fe40007810000 */
[----:B------:R-:W-:Y:S01]  /*19d10*/  PLOP3.LUT P2, PT, PT, PT, UP2, 0x40, 0x0 ;  /* 0x000000000000781c */ /* 0x000fe20003f4e828 */
[----:B------:R-:W1:Y:S01]  /*19d20*/  SHFL.BFLY PT, R5, R72, 0x2, 0x1f ;  /* 0x0c401f0048057f89 */ /* 0x000e6200000e0000 */
[----:B------:R-:W-:Y:S01]  /*19d30*/  FMNMX.FTZ R3, R239, R3, !PT ;  /* 0x00000003ef037209 */ /* 0x000fe20007810000 */
[----:B------:R-:W-:Y:S01]  /*19d40*/  UISETP.NE.AND UP2, UPT, UR22, URZ, UPT ;  /* 0x0000003f1600728c */ /* 0x000fe2000bf45270 */
[----:B------:R-:W-:Y:S02]  /*19d50*/  ISETP.GT.AND P2, PT, R0, 0x11, P2 ;  /* 0x000000110000780c */ /* 0x000fe40001744270 */
[----:B------:R-:W-:Y:S01]  /*19d60*/  PLOP3.LUT P0, PT, PT, PT, UP5, 0x40, 0x0 ;  /* 0x000000000000781c */ /* 0x000fe20003f0e858 */
[----:B------:R-:W-:Y:S01]  /*19d70*/  UISETP.NE.AND UP5, UPT, UR31, URZ, UPT ;  /* 0x0000003f1f00728c */ /* 0x000fe2000bfa5270 */
[----:B------:R-:W-:Y:S01]  /*19d80*/  PLOP3.LUT P1, PT, PT, PT, UP1, 0x40, 0x0 ;  /* 0x000000000000781c */ /* 0x000fe20003f2e818 */
[----:B------:R-:W-:Y:S01]  /*19d90*/  UISETP.NE.AND UP1, UPT, UR21, URZ, UPT ;  /* 0x0000003f1500728c */ /* 0x000fe2000bf25270 */
[----:B------:R-:W-:Y:S02]  /*19da0*/  ISETP.LT.OR P2, PT, R2, 0x12, P2 ;  /* 0x000000120200780c */ /* 0x000fe40001741670 */
[----:B------:R-:W-:Y:S02]  /*19db0*/  FMNMX.FTZ R3, R241, R3, !PT ;  /* 0x00000003f1037209 */ /* 0x000fe40007810000 */
[----:B------:R-:W-:Y:S02]  /*19dc0*/  ISETP.GT.AND P0, PT, R0, 0x1, P0 ;  /* 0x000000010000780c */ /* 0x000fe40000704270 */
[----:B------:R-:W-:Y:S01]  /*19dd0*/  PLOP3.LUT P6, PT, PT, PT, UP0, 0x40, 0x0 ;  /* 0x000000000000781c */ /* 0x000fe20003fce808 */
[----:B------:R-:W-:Y:S01]  /*19de0*/  UISETP.NE.AND UP0, UPT, UR24, URZ, UPT ;  /* 0x0000003f1800728c */ /* 0x000fe2000bf05270 */
[----:B------:R-:W-:Y:S02]  /*19df0*/  FSEL R58, R194, -INF , !P2 ;  /* 0xff800000c23a7808 */ /* 0x000fe40005000000 */
[----:B------:R-:W-:Y:S02]  /*19e00*/  FMNMX.FTZ R3, R246, R3, !PT ;  /* 0x00000003f6037209 */ /* 0x000fe40007810000 */
[----:B------:R-:W-:Y:S01]  /*19e10*/  PLOP3.LUT P2, PT, PT, PT, UP1, 0x40, 0x0 ;  /* 0x000000000000781c */ /* 0x000fe20003f4e818 */
[----:B------:R-:W-:Y:S01]  /*19e20*/  UISETP.NE.AND UP1, UPT, UR5, URZ, UPT ;  /* 0x0000003f0500728c */ /* 0x000fe2000bf25270 */
[----:B------:R-:W-:Y:S02]  /*19e30*/  ISETP.LT.OR P0, PT, R2, 0x2, P0 ;  /* 0x000000020200780c */ /* 0x000fe40000701670 */
[----:B-1----:R-:W-:Y:S02]  /*19e40*/  FMNMX.FTZ R72, R72, R5, !PT ;  /* 0x0000000548487209 */ /* 0x002fe40007810000 */
[C---:B------:R-:W-:Y:S02]  /*19e50*/  ISETP.GT.AND P6, PT, R0.reuse, 0x8, P6 ;  /* 0x000000080000780c */ /* 0x040fe400037c4270 */
[----:B------:R-:W-:Y:S01]  /*19e60*/  FMNMX.FTZ R3, R247, R3, !PT ;  /* 0x00000003f7037209 */ /* 0x000fe20007810000 */
[----:B------:R-:W1:Y:S01]  /*19e70*/  SHFL.BFLY PT, R7, R72, 0x1, 0x1f ;  /* 0x0c201f0048077f89 */ /* 0x000e6200000e0000 */
[----:B------:R-:W-:Y:S02]  /*19e80*/  ISETP.GT.AND P2, PT, R0, 0x28, P2 ;  /* 0x000000280000780c */ /* 0x000fe40001744270 */
[----:B------:R-:W-:Y:S02]  /*19e90*/  FSEL R22, R229, -INF , !P0 ;  /* 0xff800000e5167808 */ /* 0x000fe40004000000 */
[----:B------:R-:W-:Y:S02]  /*19ea0*/  FMNMX.FTZ R5, R19, R103, !PT ;  /* 0x0000006713057209 */ /* 0x000fe40007810000 */
[----:B------:R-:W-:Y:S01]  /*19eb0*/  ISETP.LT.OR P6, PT, R2, 0x9, P6 ;  /* 0x000000090200780c */ /* 0x000fe200037c1670 */
[----:B------:R-:W2:Y:S01]  /*19ec0*/  SHFL.BFLY PT, R6, R3, 0x2, 0x1f ;  /* 0x0c401f0003067f89 */ /* 0x000ea200000e0000 */
[----:B------:R-:W-:Y:S02]  /*19ed0*/  ISETP.GT.AND P1, PT, R0, 0x9, P1 ;  /* 0x000000090000780c */ /* 0x000fe40000f24270 */
[----:B------:R-:W-:Y:S01]  /*19ee0*/  PLOP3.LUT P5, PT, PT, PT, UP3, 0x40, 0x0 ;  /* 0x000000000000781c */ /* 0x000fe20003fae838 */
[----:B------:R-:W-:Y:S01]  /*19ef0*/  UISETP.NE.AND UP3, UPT, UR23, URZ, UPT ;  /* 0x0000003f1700728c */ /* 0x000fe2000bf65270 */
[----:B------:R-:W-:Y:S02]  /*19f00*/  ISETP.LT.OR P2, PT, R2, 0x29, P2 ;  /* 0x000000290200780c */ /* 0x000fe40001741670 */
[----:B------:R-:W-:Y:S02]  /*19f10*/  FMNMX.FTZ R5, R22, R5, !PT ;  /* 0x0000000516057209 */ /* 0x000fe40007810000 */
[----:B------:R-:W-:Y:S02]  /*19f20*/  FSEL R24, R207, -INF , !P6 ;  /* 0xff800000cf187808 */ /* 0x000fe40007000000 */
[----:B------:R-:W-:Y:S02]  /*19f30*/  ISETP.LT.OR P1, PT, R2, 0xa, P1 ;  /* 0x0000000a0200780c */ /* 0x000fe40000f21670 */
[----:B------:R-:W-:Y:S02]  /*19f40*/  ISETP.GT.AND P5, PT, R0, 0x10, P5 ;  /* 0x000000100000780c */ /* 0x000fe40002fa4270 */
[----:B------:R-:W-:Y:S02]  /*19f50*/  FSEL R175, R46, -INF , !P2 ;  /* 0xff8000002eaf7808 */ /* 0x000fe40005000000 */
[----:B------:R-:W-:Y:S01]  /*19f60*/  PLOP3.LUT P2, PT, PT, PT, UP1, 0x40, 0x0 ;  /* 0x000000000000781c */ /* 0x000fe20003f4e818 */
[----:B------:R-:W-:Y:S01]  /*19f70*/  UISETP.NE.AND UP1, UPT, UR26, URZ, UPT ;  /* 0x0000003f1a00728c */ /* 0x000fe2000bf25270 */
[----:B------:R-:W-:Y:S02]  /*19f80*/  FSEL R25, R205, -INF , !P1 ;  /* 0xff800000cd197808 */ /* 0x000fe40004800000 */
[----:B------:R-:W-:Y:S02]  /*19f90*/  ISETP.LT.OR P5, PT, R2, 0x11, P5 ;  /* 0x000000110200780c */ /* 0x000fe40002fa1670 */
[----:B------:R-:W-:Y:S02]  /*19fa0*/  FMNMX.FTZ R5, R24, R5, !PT ;  /* 0x0000000518057209 */ /* 0x000fe40007810000 */
[----:B------:R-:W-:Y:S01]  /*19fb0*/  PLOP3.LUT P0, PT, PT, PT, UP4, 0x40, 0x0 ;  /* 0x000000000000781c */ /* 0x000fe20003f0e848 */
[----:B------:R-:W-:Y:S01]  /*19fc0*/  UISETP.NE.AND UP4, UPT, UR19, URZ, UPT ;  /* 0x0000003f1300728c */ /* 0x000fe2000bf85270 */
[----:B------:R-:W-:Y:S02]  /*19fd0*/  ISETP.GT.AND P2, PT, R0, 0x39, P2 ;  /* 0x000000390000780c */ /* 0x000fe40001744270 */
[----:B------:R-:W-:Y:S02]  /*19fe0*/  FSEL R56, R196, -INF , !P5 ;  /* 0xff800000c4387808 */ /* 0x000fe40006800000 */
[----:B------:R-:W-:Y:S02]  /*19ff0*/  FMNMX.FTZ R5, R25, R5, !PT ;  /* 0x0000000519057209 */ /* 0x000fe40007810000 */
[----:B------:R-:W-:Y:S01]  /*1a000*/  PLOP3.LUT P6, PT, PT, PT, UP0, 0x40, 0x0 ;  /* 0x000000000000781c */ /* 0x000fe20003fce808 */
[----:B------:R-:W-:Y:S01]  /*1a010*/  UISETP.NE.AND UP0, UPT, UR20, URZ, UPT ;  /* 0x0000003f1400728c */ /* 0x000fe2000bf05270 */
[----:B------:R-:W-:Y:S02]  /*1a020*/  ISETP.GT.AND P0, PT, R0, 0x18, P0 ;  /* 0x000000180000780c */ /* 0x000fe40000704270 */
[----:B-1----:R-:W-:Y:S02]  /*1a030*/  FMNMX.FTZ R72, R72, R7, !PT ;  /* 0x0000000748487209 */ /* 0x002fe40007810000 */
[----:B------:R-:W-:Y:S02]  /*1a040*/  ISETP.LT.OR P2, PT, R2, 0x3a, P2 ;  /* 0x0000003a0200780c */ /* 0x000fe40001741670 */
[----:B------:R-:W-:Y:S01]  /*1a050*/  ISETP.GT.AND P6, PT, R0, 0x19, P6 ;  /* 0x000000190000780c */ /* 0x000fe200037c4270 */
[----:B------:R-:W-:Y:S01]  /*1a060*/  FMUL.FTZ R74, R72, c[0x0][0x2d0] ;  /* 0x0000b400484a7a20 */ /* 0x000fe20000410000 */
[----:B------:R-:W-:Y:S02]  /*1a070*/  FMNMX.FTZ R5, R56, R5, !PT ;  /* 0x0000000538057209 */ /* 0x000fe40007810000 */
[----:B------:R-:W-:Y:S02]  /*1a080*/  ISETP.LT.OR P0, PT, R2, 0x19, P0 ;  /* 0x000000190200780c */ /* 0x000fe40000701670 */
[----:B------:R-:W-:Y:S02]  /*1a090*/  FSEL R178, R63, -INF , !P2 ;  /* 0xff8000003fb27808 */ /* 0x000fe40005000000 */
[----:B------:R-:W-:Y:S02]  /*1a0a0*/  FSETP.NEU.FTZ.AND P2, PT, R72, -INF , PT ;  /* 0xff8000004800780b */ /* 0x000fe40003f5d000 */
[----:B------:R-:W-:Y:S02]  /*1a0b0*/  ISETP.LT.OR P6, PT, R2, 0x1a, P6 ;  /* 0x0000001a0200780c */ /* 0x000fe400037c1670 */
[----:B------:R-:W-:Y:S02]  /*1a0c0*/  FSEL R62, R193, -INF , !P0 ;  /* 0xff800000c13e7808 */ /* 0x000fe40004000000 */
[----:B------:R-:W-:Y:S02]  /*1a0d0*/  FMNMX.FTZ R5, R58, R5, !PT ;  /* 0x000000053a057209 */ /* 0x000fe40007810000 */
[----:B------:R-:W-:Y:S02]  /*1a0e0*/  FSEL R74, R74, RZ, P2 ;  /* 0x000000ff4a4a7208 */ /* 0x000fe40001000000 */
[----:B------:R-:W-:Y:S02]  /*1a0f0*/  FSEL R88, R186, -INF , !P6 ;  /* 0xff800000ba587808 */ /* 0x000fe40007000000 */
[----:B------:R-:W-:Y:S01]  /*1a100*/  FMNMX.FTZ R5, R62, R5, !PT ;  /* 0x000000053e057209 */ /* 0x000fe20007810000 */
[--C-:B------:R-:W-:Y:S01]  /*1a110*/  FFMA.FTZ R48, R48, c[0x0][0x2d0], -R74.reuse ;  /* 0x0000b40030307a23 */ /* 0x100fe2000001084a */
[----:B--2---:R-:W-:Y:S02]  /*1a120*/  FMNMX.FTZ R3, R3, R6, !PT ;  /* 0x0000000603037209 */ /* 0x004fe40007810000 */
[----:B------:R-:W-:Y:S01]  /*1a130*/  FMNMX.FTZ R6, R88, R5, !PT ;  /* 0x0000000558067209 */ /* 0x000fe20007810000 */
[--C-:B------:R-:W-:Y:S01]  /*1a140*/  FFMA.FTZ R5, R9, c[0x0][0x2d0], -R74.reuse ;  /* 0x0000b40009057a23 */ /* 0x100fe2000001084a */
[----:B------:R-:W-:Y:S01]  /*1a150*/  FMNMX.FTZ R4, R12, R102, !PT ;  /* 0x000000660c047209 */ /* 0x000fe20007810000 */
[----:B------:R-:W1:Y:S01]  /*1a160*/  SHFL.BFLY PT, R71, R3, 0x1, 0x1f ;  /* 0x0c201f0003477f89 */ /* 0x000e6200000e0000 */
[----:B------:R-:W-:Y:S01]  /*1a170*/  PLOP3.LUT P6, PT, PT, PT, UP4, 0x40, 0x0 ;  /* 0x000000000000781c */ /* 0x000fe20003fce848 */
[----:B------:R2:W-:Y:S01]  /*1a180*/  MUFU.EX2 R52, R5 ;  /* 0x0000000500347308 */ /* 0x0005e20000000800 */
[----:B------:R-:W-:Y:S01]  /*1a190*/  FMNMX.FTZ R4, R16, R4, !PT ;  /* 0x0000000410047209 */ /* 0x000fe20007810000 */
[----:B------:R-:W-:Y:S01]  /*1a1a0*/  UISETP.NE.AND UP4, UPT, UR30, URZ, UPT ;  /* 0x0000003f1e00728c */ /* 0x000fe2000bf85270 */
        /* <DEDUP_REMOVED lines=12> */
[----:B------:R-:W-:Y:S01]  /*1a270*/  FSEL R99, R42, -INF , !P1 ;  /* 0xff8000002a637808 */ /* 0x000fe20004800000 */
[--C-:B--2---:R-:W-:Y:S01]  /*1a280*/  FFMA.FTZ R5, R11, c[0x0][0x2d0], -R74.reuse ;  /* 0x0000b4000b057a23 */ /* 0x104fe2000001084a */
[----:B------:R-:W-:Y:S02]  /*1a290*/  FMNMX.FTZ R4, R44, R4, !PT ;  /* 0x000000042c047209 */ /* 0x000fe40007810000 */
[----:B------:R-:W-:Y:S01]  /*1a2a0*/  ISETP.LT.OR P5, PT, R2, 0x22, P5 ;  /* 0x000000220200780c */ /* 0x000fe20002fa1670 */
[----:B------:R2:W-:Y:S01]  /*1a2b0*/  MUFU.EX2 R57, R5 ;  /* 0x0000000500397308 */ /* 0x0005e20000000800 */
[----:B------:R-:W-:Y:S02]  /*1a2c0*/  FMNMX.FTZ R4, R98, R4, !PT ;  /* 0x0000000462047209 */ /* 0x000fe40007810000 */
[----:B------:R-:W-:Y:S01]  /*1a2d0*/  PLOP3.LUT P0, PT, PT, PT, UP0, 0x40, 0x0 ;  /* 0x000000000000781c */ /* 0x000fe20003f0e808 */
[----:B------:R-:W-:Y:S01]  /*1a2e0*/  UISETP.NE.AND UP0, UPT, UR4, URZ, UPT ;  /* 0x0000003f0400728c */ /* 0x000fe2000bf05270 */
[----:B------:R-:W-:Y:S02]  /*1a2f0*/  FMNMX.FTZ R4, R168, R4, !PT ;  /* 0x00000004a8047209 */ /* 0x000fe40007810000 */
[----:B------:R-:W-:Y:S02]  /*1a300*/  FSEL R172, R43, -INF , !P5 ;  /* 0xff8000002bac7808 */ /* 0x000fe40006800000 */
[----:B------:R-:W-:Y:S02]  /*1a310*/  FMNMX.FTZ R4, R170, R4, !PT ;  /* 0x00000004aa047209 */ /* 0x000fe40007810000 */
[----:B------:R-:W-:Y:S02]  /*1a320*/  FMNMX.FTZ R6, R99, R6, !PT ;  /* 0x0000000663067209 */ /* 0x000fe40007810000 */
[----:B------:R-:W-:Y:S02]  /*1a330*/  FMNMX.FTZ R4, R173, R4, !PT ;  /* 0x00000004ad047209 */ /* 0x000fe40007810000 */
[----:B------:R-:W-:Y:S02]  /*1a340*/  ISETP.GT.AND P0, PT, R0, 0x29, P0 ;  /* 0x000000290000780c */ /* 0x000fe40000704270 */
[----:B------:R-:W-:Y:S02]  /*1a350*/  FMNMX.FTZ R4, R183, R4, !PT ;  /* 0x00000004b7047209 */ /* 0x000fe40007810000 */
[----:B------:R-:W-:Y:S02]  /*1a360*/  ISETP.LT.OR P0, PT, R2, 0x2a, P0 ;  /* 0x0000002a0200780c */ /* 0x000fe40000701670 */
[----:B------:R-:W-:Y:S02]  /*1a370*/  ISETP.GT.AND P6, PT, R0, 0x30, P6 ;  /* 0x000000300000780c */ /* 0x000fe400037c4270 */
[----:B-1----:R-:W-:Y:S01]  /*1a380*/  FMNMX.FTZ R71, R3, R71, !PT ;  /* 0x0000004703477209 */ /* 0x002fe20007810000 */
[--C-:B--2---:R-:W-:Y:S01]  /*1a390*/  FFMA.FTZ R5, R13, c[0x0][0x2d0], -R74.reuse ;  /* 0x0000b4000d057a23 */ /* 0x104fe2000001084a */
[----:B------:R-:W-:Y:S02]  /*1a3a0*/  FMNMX.FTZ R3, R172, R6, !PT ;  /* 0x00000006ac037209 */ /* 0x000fe40007810000 */
[----:B------:R-:W-:Y:S01]  /*1a3b0*/  FSEL R176, R47, -INF , !P0 ;  /* 0xff8000002fb07808 */ /* 0x000fe20004000000 */
[----:B------:R1:W-:Y:S01]  /*1a3c0*/  MUFU.EX2 R60, R5 ;  /* 0x00000005003c7308 */ /* 0x0003e20000000800 */
[----:B------:R-:W-:Y:S01]  /*1a3d0*/  PLOP3.LUT P1, PT, PT, PT, UP3, 0x40, 0x0 ;  /* 0x000000000000781c */ /* 0x000fe20003f2e838 */
[----:B------:R-:W-:Y:S01]  /*1a3e0*/  UISETP.NE.AND UP3, UPT, UR25, URZ, UPT ;  /* 0x0000003f1900728c */ /* 0x000fe2000bf65270 */
[----:B------:R-:W-:Y:S02]  /*1a3f0*/  FMNMX.FTZ R4, R185, R4, !PT ;  /* 0x00000004b9047209 */ /* 0x000fe40007810000 */
[----:B------:R-:W-:Y:S02]  /*1a400*/  ISETP.LT.OR P6, PT, R2, 0x31, P6 ;  /* 0x000000310200780c */ /* 0x000fe400037c1670 */
[----:B------:R-:W-:Y:S02]  /*1a410*/  ISETP.GT.AND P1, PT, R0, 0x31, P1 ;  /* 0x000000310000780c */ /* 0x000fe40000f24270 */
[----:B------:R-:W-:Y:S02]  /*1a420*/  FMNMX.FTZ R3, R175, R3, !PT ;  /* 0x00000003af037209 */ /* 0x000fe40007810000 */
[----:B------:R-:W-:Y:S01]  /*1a430*/  PLOP3.LUT P5, PT, PT, PT, UP2, 0x40, 0x0 ;  /* 0x000000000000781c */ /* 0x000fe20003fae828 */
[----:B------:R-:W-:Y:S01]  /*1a440*/  UISETP.NE.AND UP2, UPT, UR27, URZ, UPT ;  /* 0x0000003f1b00728c */ /* 0x000fe2000bf45270 */
[----:B------:R-:W-:Y:S02]  /*1a450*/  FMNMX.FTZ R4, R187, R4, !PT ;  /* 0x00000004bb047209 */ /* 0x000fe40007810000 */
[----:B------:R-:W-:Y:S02]  /*1a460*/  FSEL R184, R38, -INF , !P6 ;  /* 0xff80000026b87808 */ /* 0x000fe40007000000 */
[----:B------:R-:W-:Y:S02]  /*1a470*/  FMNMX.FTZ R3, R176, R3, !PT ;  /* 0x00000003b0037209 */ /* 0x000fe40007810000 */
[----:B------:R-:W-:Y:S02]  /*1a480*/  ISETP.LT.OR P1, PT, R2, 0x32, P1 ;  /* 0x000000320200780c */ /* 0x000fe40000f21670 */
[----:B------:R-:W-:Y:S02]  /*1a490*/  ISETP.GT.AND P5, PT, R0, 0x38, P5 ;  /* 0x000000380000780c */ /* 0x000fe40002fa4270 */
[----:B------:R-:W-:Y:S02]  /*1a4a0*/  FMNMX.FTZ R4, R189, R4, !PT ;  /* 0x00000004bd047209 */ /* 0x000fe40007810000 */
[----:B------:R-:W-:Y:S02]  /*1a4b0*/  FSEL R186, R59, -INF , !P1 ;  /* 0xff8000003bba7808 */ /* 0x000fe40004800000 */
[----:B------:R-:W-:Y:S02]  /*1a4c0*/  ISETP.LT.OR P5, PT, R2, 0x39, P5 ;  /* 0x000000390200780c */ /* 0x000fe40002fa1670 */
[----:B------:R-:W-:Y:S02]  /*1a4d0*/  FMNMX.FTZ R3, R184, R3, !PT ;  /* 0x00000003b8037209 */ /* 0x000fe40007810000 */
[----:B------:R-:W-:Y:S02]  /*1a4e0*/  FMNMX.FTZ R4, R204, R4, !PT ;  /* 0x00000004cc047209 */ /* 0x000fe40007810000 */
[----:B------:R-:W-:Y:S02]  /*1a4f0*/  FSEL R191, R34, -INF , !P5 ;  /* 0xff80000022bf7808 */ /* 0x000fe40006800000 */
[----:B------:R-:W-:Y:S02]  /*1a500*/  FMNMX.FTZ R3, R186, R3, !PT ;  /* 0x00000003ba037209 */ /* 0x000fe40007810000 */
[----:B------:R-:W-:Y:S02]  /*1a510*/  FMNMX.FTZ R4, R206, R4, !PT ;  /* 0x00000004ce047209 */ /* 0x000fe40007810000 */
[----:B-1----:R-:W-:Y:S01]  /*1a520*/  FMNMX.FTZ R5, R191, R3, !PT ;  /* 0x00000003bf057209 */ /* 0x002fe20007810000 */
[----:B------:R-:W-:Y:S01]  /*1a530*/  FFMA.FTZ R3, R15, c[0x0][0x2d0], -R74 ;  /* 0x0000b4000f037a23 */ /* 0x000fe2000001084a */
[----:B------:R-:W-:Y:S02]  /*1a540*/  FMNMX.FTZ R4, R230, R4, !PT ;  /* 0x00000004e6047209 */ /* 0x000fe40007810000 */
[----:B------:R-:W-:Y:S01]  /*1a550*/  FMNMX.FTZ R5, R178, R5, !PT ;  /* 0x00000005b2057209 */ /* 0x000fe20007810000 */
[----:B------:R1:W2:Y:S01]  /*1a560*/  MUFU.EX2 R85, R3 ;  /* 0x0000000300557308 */ /* 0x0002a20000000800 */
        /* <DEDUP_REMOVED lines=9> */
[----:B------:R-:W-:Y:S02]  /*1a600*/  ISETP.LT.OR P0, PT, R2, 0x41, P0 ;  /* 0x000000410200780c */ /* 0x000fe40000701670 */
[C---:B------:R-:W-:Y:S02]  /*1a610*/  ISETP.GT.AND P6, PT, R0.reuse, 0x41, P6 ;  /* 0x000000410000780c */ /* 0x040fe400037c4270 */
[----:B------:R-:W-:Y:S02]  /*1a620*/  FMNMX.FTZ R4, R245, R4, !PT ;  /* 0x00000004f5047209 */ /* 0x000fe40007810000 */
[----:B------:R-:W-:Y:S02]  /*1a630*/  ISETP.GT.AND P1, PT, R0, 0x48, P1 ;  /* 0x000000480000780c */ /* 0x000fe40000f24270 */
[----:B------:R-:W-:Y:S01]  /*1a640*/  FSEL R192, R192, -INF , !P0 ;  /* 0xff800000c0c07808 */ /* 0x000fe20004000000 */
[----:B------:R-:W3:Y:S01]  /*1a650*/  SHFL.BFLY PT, R8, R4, 0x2, 0x1f ;  /* 0x0c401f0004087f89 */ /* 0x000ee200000e0000 */
[C---:B------:R-:W-:Y:S02]  /*1a660*/  ISETP.LT.OR P6, PT, R2.reuse, 0x42, P6 ;  /* 0x000000420200780c */ /* 0x040fe400037c1670 */
[----:B------:R-:W-:Y:S02]  /*1a670*/  PLOP3.LUT P0, PT, PT, PT, UP3, 0x40, 0x0 ;  /* 0x000000000000781c */ /* 0x000fe40003f0e838 */
[----:B------:R-:W-:Y:S02]  /*1a680*/  PLOP3.LUT P5, PT, PT, PT, UP4, 0x40, 0x0 ;  /* 0x000000000000781c */ /* 0x000fe40003fae848 */
[----:B------:R-:W-:Y:S02]  /*1a690*/  ISETP.LT.OR P1, PT, R2, 0x49, P1 ;  /* 0x000000490200780c */ /* 0x000fe40000f21670 */
[----:B-1----:R-:W-:Y:S02]  /*1a6a0*/  FMNMX.FTZ R3, R192, R5, !PT ;  /* 0x00000005c0037209 */ /* 0x002fe40007810000 */
[----:B------:R-:W-:Y:S01]  /*1a6b0*/  FSEL R194, R75, -INF , !P6 ;  /* 0xff8000004bc27808 */ /* 0x000fe20007000000 */
[C---:B------:R-:W-:Y:S01]  /*1a6c0*/  FMUL.FTZ R75, R71.reuse, c[0x0][0x2d0] ;  /* 0x0000b400474b7a20 */ /* 0x040fe20000410000 */
[C---:B------:R-:W-:Y:S02]  /*1a6d0*/  ISETP.GT.AND P0, PT, R0.reuse, 0x50, P0 ;  /* 0x000000500000780c */ /* 0x040fe40000704270 */
[----:B------:R-:W-:Y:S02]  /*1a6e0*/  ISETP.GT.AND P5, PT, R0, 0x49, P5 ;  /* 0x000000490000780c */ /* 0x000fe40002fa4270 */
[----:B------:R-:W-:Y:S02]  /*1a6f0*/  FSEL R193, R78, -INF , !P1 ;  /* 0xff8000004ec17808 */ /* 0x000fe40004800000 */
[----:B------:R-:W-:Y:S02]  /*1a700*/  FSETP.NEU.FTZ.AND P1, PT, R71, -INF , PT ;  /* 0xff8000004700780b */ /* 0x000fe40003f3d000 */
[C---:B------:R-:W-:Y:S02]  /*1a710*/  ISETP.LT.OR P0, PT, R2.reuse, 0x51, P0 ;  /* 0x000000510200780c */ /* 0x040fe40000701670 */
[----:B------:R-:W-:Y:S02]  /*1a720*/  ISETP.LT.OR P5, PT, R2, 0x4a, P5 ;  /* 0x0000004a0200780c */ /* 0x000fe40002fa1670 */
[----:B------:R-:W-:Y:S02]  /*1a730*/  FMNMX.FTZ R3, R194, R3, !PT ;  /* 0x00000003c2037209 */ /* 0x000fe40007810000 */
[----:B------:R-:W-:Y:S02]  /*1a740*/  FSEL R75, R75, RZ, P1 ;  /* 0x000000ff4b4b7208 */ /* 0x000fe40000800000 */
[----:B------:R-:W-:Y:S02]  /*1a750*/  FSEL R200, R39, -INF , !P0 ;  /* 0xff80000027c87808 */ /* 0x000fe40004000000 */
[----:B------:R-:W-:Y:S01]  /*1a760*/  FSEL R196, R79, -INF , !P5 ;  /* 0xff8000004fc47808 */ /* 0x000fe20006800000 */
[--C-:B------:R-:W-:Y:S01]  /*1a770*/  FFMA.FTZ R5, R10, c[0x0][0x2d0], -R75.reuse ;  /* 0x0000b4000a057a23 */ /* 0x100fe2000001084b */
[----:B------:R-:W-:Y:S01]  /*1a780*/  FMNMX.FTZ R3, R193, R3, !PT ;  /* 0x00000003c1037209 */ /* 0x000fe20007810000 */
[--C-:B------:R-:W-:Y:S01]  /*1a790*/  FFMA.FTZ R92, R95, c[0x0][0x2d0], -R75.reuse ;  /* 0x0000b4005f5c7a23 */ /* 0x100fe2000001084b */
[----:B------:R-:W-:Y:S01]  /*1a7a0*/  PLOP3.LUT P6, PT, PT, PT, UP2, 0x40, 0x0 ;  /* 0x000000000000781c */ /* 0x000fe20003fce828 */
[----:B------:R-:W-:Y:S01]  /*1a7b0*/  MUFU.EX2 R45, R5 ;  /* 0x00000005002d7308 */ /* 0x000fe20000000800 */
[----:B------:R-:W-:Y:S02]  /*1a7c0*/  PLOP3.LUT P5, PT, PT, PT, UP1, 0x40, 0x0 ;  /* 0x000000000000781c */ /* 0x000fe40003fae818 */
[----:B------:R-:W-:Y:S01]  /*1a7d0*/  PLOP3.LUT P0, PT, PT, PT, UP0, 0x40, 0x0 ;  /* 0x000000000000781c */ /* 0x000fe20003f0e808 */
[----:B------:R-:W-:Y:S01]  /*1a7e0*/  UISETP.GT.AND UP0, UPT, UR12, UR7, UPT ;  /* 0x000000070c00728c */ /* 0x000fe2000bf04270 */
[C---:B------:R-:W-:Y:S01]  /*1a7f0*/  ISETP.GT.AND P6, PT, R0.reuse, 0x51, P6 ;  /* 0x000000510000780c */ /* 0x040fe200037c4270 */
[----:B------:R-:W-:Y:S01]  /*1a800*/  UIADD3 UR12, UR12, -0x1, URZ ;  /* 0xffffffff0c0c7890 */ /* 0x000fe2000fffe03f */
[C---:B------:R-:W-:Y:S02]  /*1a810*/  ISETP.GT.AND P5, PT, R0.reuse, 0x58, P5 ;  /* 0x000000580000780c */ /* 0x040fe40002fa4270 */
[----:B------:R-:W-:Y:S02]  /*1a820*/  ISETP.GT.AND P0, PT, R0, 0x59, P0 ;  /* 0x000000590000780c */ /* 0x000fe40000704270 */
[----:B------:R-:W-:Y:S01]  /*1a830*/  FMNMX.FTZ R0, R196, R3, !PT ;  /* 0x00000003c4007209 */ /* 0x000fe20007810000 */
[--C-:B------:R-:W-:Y:S01]  /*1a840*/  FFMA.FTZ R3, R14, c[0x0][0x2d0], -R75.reuse ;  /* 0x0000b4000e037a23 */ /* 0x100fe2000001084b */
[----:B--2---:R-:W-:Y:S02]  /*1a850*/  F2FP.BF16.PACK_AB R78, R85, R60 ;  /* 0x0000003c554e723e */ /* 0x004fe400000010ff */
[----:B---3--:R-:W-:Y:S01]  /*1a860*/  FMNMX.FTZ R4, R4, R8, !PT ;  /* 0x0000000804047209 */ /* 0x008fe20007810000 */
[----:B------:R1:W-:Y:S01]  /*1a870*/  MUFU.EX2 R51, R3 ;  /* 0x0000000300337308 */ /* 0x0003e20000000800 */
[----:B------:R-:W-:Y:S01]  /*1a880*/  ISETP.LT.OR P0, PT, R2, 0x5a, P0 ;  /* 0x0000005a0200780c */ /* 0x000fe20000701670 */
[--C-:B------:R-:W-:Y:S01]  /*1a890*/  FFMA.FTZ R8, R26, c[0x0][0x2d0], -R75.reuse ;  /* 0x0000b4001a087a23 */ /* 0x100fe2000001084b */
[C---:B------:R-:W-:Y:S01]  /*1a8a0*/  ISETP.LT.OR P6, PT, R2.reuse, 0x52, P6 ;  /* 0x000000520200780c */ /* 0x040fe200037c1670 */
[----:B------:R-:W2:Y:S01]  /*1a8b0*/  SHFL.BFLY PT, R70, R4, 0x1, 0x1f ;  /* 0x0c201f0004467f89 */ /* 0x000ea200000e0000 */
[----:B------:R-:W-:Y:S02]  /*1a8c0*/  FSEL R73, R35, -INF , !P0 ;  /* 0xff80000023497808 */ /* 0x000fe40004000000 */
[----:B------:R-:W-:Y:S01]  /*1a8d0*/  ISETP.LT.OR P5, PT, R2, 0x59, P5 ;  /* 0x000000590200780c */ /* 0x000fe20002fa1670 */
[--C-:B------:R-:W-:Y:S01]  /*1a8e0*/  FFMA.FTZ R2, R18, c[0x0][0x2d0], -R75.reuse ;  /* 0x0000b40012027a23 */ /* 0x100fe2000001084b */
[----:B------:R-:W-:Y:S01]  /*1a8f0*/  FSEL R201, R91, -INF , !P6 ;  /* 0xff8000005bc97808 */ /* 0x000fe20007000000 */
[----:B------:R-:W-:Y:S01]  /*1a900*/  MUFU.EX2 R59, R8 ;  /* 0x00000008003b7308 */ /* 0x000fe20000000800 */
[----:B------:R-:W-:Y:S02]  /*1a910*/  FSEL R202, R36, -INF , !P5 ;  /* 0xff80000024ca7808 */ /* 0x000fe40006800000 */
[----:B------:R-:W-:Y:S04]  /*1a920*/  FMNMX.FTZ R0, R200, R0, !PT ;  /* 0x00000000c8007209 */ /* 0x000fe80007810000 */
[----:B------:R-:W-:Y:S03]  /*1a930*/  FMNMX.FTZ R0, R201, R0, !PT ;  /* 0x00000000c9007209 */ /* 0x000fe60007810000 */
[----:B------:R3:W-:Y:S01]  /*1a940*/  MUFU.EX2 R61, R2 ;  /* 0x00000002003d7308 */ /* 0x0007e20000000800 */
[----:B------:R-:W-:Y:S01]  /*1a950*/  FMNMX.FTZ R0, R202, R0, !PT ;  /* 0x00000000ca007209 */ /* 0x000fe20007810000 */
[--C-:B-1----:R-:W-:Y:S03]  /*1a960*/  FFMA.FTZ R3, R21, c[0x0][0x2d0], -R75.reuse ;  /* 0x0000b40015037a23 */ /* 0x102fe6000001084b */
[----:B------:R-:W-:Y:S02]  /*1a970*/  FMNMX.FTZ R0, R73, R0, !PT ;  /* 0x0000000049007209 */ /* 0x000fe40007810000 */
[----:B--2---:R-:W-:Y:S03]  /*1a980*/  FMNMX.FTZ R70, R4, R70, !PT ;  /* 0x0000004604467209 */ /* 0x004fe60007810000 */
[----:B------:R1:W2:Y:S01]  /*1a990*/  MUFU.EX2 R86, R3 ;  /* 0x0000000300567308 */ /* 0x0002a20000000800 */
[C---:B------:R-:W-:Y:S01]  /*1a9a0*/  FSETP.NEU.FTZ.AND P0, PT, R70.reuse, -INF , PT ;  /* 0xff8000004600780b */ /* 0x040fe20003f1d000 */
[----:B------:R-:W-:Y:S05]  /*1a9b0*/  FMUL.FTZ R96, R70, c[0x0][0x2d0] ;  /* 0x0000b40046607a20 */ /* 0x000fea0000410000 */
[----:B------:R-:W-:Y:S05]  /*1a9c0*/  FSEL R96, R96, RZ, P0 ;  /* 0x000000ff60607208 */ /* 0x000fea0000000000 */
[--C-:B------:R-:W-:Y:S01]  /*1a9d0*/  FFMA.FTZ R4, R20, c[0x0][0x2d0], -R96.reuse ;  /* 0x0000b40014047a23 */ /* 0x100fe20000010860 */
[----:B---3--:R-:W3:Y:S01]  /*1a9e0*/  SHFL.BFLY PT, R2, R0, 0x2, 0x1f ;  /* 0x0c401f0000027f89 */ /* 0x008ee200000e0000 */
[--C-:B------:R-:W-:Y:S02]  /*1a9f0*/  FFMA.FTZ R32, R32, c[0x0][0x2d0], -R96.reuse ;  /* 0x0000b40020207a23 */ /* 0x100fe40000010860 */
[----:B------:R-:W-:Y:S01]  /*1aa00*/  MUFU.EX2 R37, R4 ;  /* 0x0000000400257308 */ /* 0x000fe20000000800 */
[--C-:B------:R-:W-:Y:S02]  /*1aa10*/  FFMA.FTZ R44, R44, c[0x0][0x2d0], -R96.reuse ;  /* 0x0000b4002c2c7a23 */ /* 0x100fe40000010860 */
[--C-:B-1----:R-:W-:Y:S01]  /*1aa20*/  FFMA.FTZ R3, R12, c[0x0][0x2d0], -R96.reuse ;  /* 0x0000b4000c037a23 */ /* 0x102fe20000010860 */
[----:B--2---:R-:W-:Y:S01]  /*1aa30*/  F2FP.BF16.PACK_AB R79, R86, R61 ;  /* 0x0000003d564f723e */ /* 0x004fe200000010ff */
[--C-:B------:R-:W-:Y:S05]  /*1aa40*/  FFMA.FTZ R12, R28, c[0x0][0x2d0], -R75.reuse ;  /* 0x0000b4001c0c7a23 */ /* 0x100fea000001084b */
[----:B------:R1:W-:Y:S01]  /*1aa50*/  MUFU.EX2 R49, R3 ;  /* 0x0000000300317308 */ /* 0x0003e20000000800 */
[----:B------:R-:W-:Y:S02]  /*1aa60*/  FFMA.FTZ R28, R33, c[0x0][0x2d0], -R75 ;  /* 0x0000b400211c7a23 */ /* 0x000fe4000001084b */
[----:B-1----:R-:W-:Y:S02]  /*1aa70*/  FFMA.FTZ R3, R16, c[0x0][0x2d0], -R96 ;  /* 0x0000b40010037a23 */ /* 0x002fe40000010860 */
[----:B------:R-:W-:Y:S05]  /*1aa80*/  FFMA.FTZ R16, R29, c[0x0][0x2d0], -R74 ;  /* 0x0000b4001d107a23 */ /* 0x000fea000001084a */
[----:B------:R1:W-:Y:S10]  /*1aa90*/  MUFU.EX2 R50, R3 ;  /* 0x0000000300327308 */ /* 0x0003f40000000800 */
[----:B------:R-:W-:Y:S01]  /*1aaa0*/  MUFU.EX2 R34, R16 ;  /* 0x0000001000227308 */ /* 0x000fe20000000800 */
[----:B-1----:R-:W-:Y:S09]  /*1aab0*/  FFMA.FTZ R3, R17, c[0x0][0x2d0], -R96 ;  /* 0x0000b40011037a23 */ /* 0x002ff20000010860 */
[----:B------:R3:W-:Y:S02]  /*1aac0*/  MUFU.EX2 R84, R3 ;  /* 0x0000000300547308 */ /* 0x0007e40000000800 */
[----:B---3--:R-:W-:Y:S01]  /*1aad0*/  FMNMX.FTZ R3, R0, R2, !PT ;  /* 0x0000000200037209 */ /* 0x008fe20007810000 */
[----:B------:R-:W-:Y:S01]  /*1aae0*/  FFMA.FTZ R2, R23, c[0x0][0x2d0], -R74 ;  /* 0x0000b40017027a23 */ /* 0x000fe2000001084a */
[----:B------:R-:W-:Y:S06]  /*1aaf0*/  FSEL R0, R72, RZ, P2 ;  /* 0x000000ff48007208 */ /* 0x000fec0001000000 */
[----:B------:R1:W-:Y:S01]  /*1ab00*/  MUFU.EX2 R87, R2 ;  /* 0x0000000200577308 */ /* 0x0003e20000000800 */
[----:B------:R-:W2:Y:S01]  /*1ab10*/  SHFL.BFLY PT, R4, R3, 0x1, 0x1f ;  /* 0x0c201f0003047f89 */ /* 0x000ea200000e0000 */
[----:B------:R-:W-:Y:S01]  /*1ab20*/  FADD.FTZ R0, -R0, R100 ;  /* 0x0000006400007221 */ /* 0x000fe20000010100 */
[----:B------:R-:W-:Y:S03]  /*1ab30*/  MOV R100, R52 ;  /* 0x0000003400647202 */ /* 0x000fe60000000f00 */
[----:B------:R-:W-:Y:S01]  /*1ab40*/  FMUL.FTZ R0, R0, c[0x0][0x2d0] ;  /* 0x0000b40000007a20 */ /* 0x000fe20000410000 */
[----:B------:R-:W-:Y:S02]  /*1ab50*/  F2FP.BF16.PACK_AB R76, R57, R100 ;  /* 0x00000064394c723e */ /* 0x000fe400000010ff */
[----:B------:R-:W-:Y:S01]  /*1ab60*/  LDSM.16.MT88.4 R52, [R210+0x100] ;  /* 0x00010000d234783b */ /* 0x000fe20000004200 */
        /* <DEDUP_REMOVED lines=8> */
[----:B------:R-:W-:Y:S01]  /*1abf0*/  FSETP.NEU.FTZ.AND P0, PT, R3, -INF , PT ;  /* 0xff8000000300780b */ /* 0x000fe20003f1d000 */
[----:B------:R-:W1:Y:S01]  /*1ac00*/  MUFU.EX2 R68, R2 ;  /* 0x0000000200447308 */ /* 0x000e620000000800 */
[----:B------:R-:W-:Y:S01]  /*1ac10*/  FMUL.FTZ R5, R69, R105 ;  /* 0x0000006945057220 */ /* 0x000fe20000410000 */
[----:B------:R-:W-:Y:S01]  /*1ac20*/  MOV R105, R37 ;  /* 0x0000002500697202 */ /* 0x000fe20000000f00 */
[----:B------:R-:W-:Y:S01]  /*1ac30*/  FADD.FTZ R0, -R0, R102 ;  /* 0x0000006600007221 */ /* 0x000fe20000010100 */
[----:B------:R-:W-:Y:S01]  /*1ac40*/  FSEL R97, R97, RZ, P0 ;  /* 0x000000ff61617208 */ /* 0x000fe20000000000 */
[----:B------:R-:W-:Y:S01]  /*1ac50*/  IMAD.MOV.U32 R101, RZ, RZ, R50 ;  /* 0x000000ffff657224 */ /* 0x000fe200078e0032 */
[----:B------:R-:W-:Y:S01]  /*1ac60*/  LDSM.16.MT88.4 R36, [R212+0x100] ;  /* 0x00010000d424783b */ /* 0x000fe20000004200 */
[----:B------:R-:W-:Y:S01]  /*1ac70*/  FMUL.FTZ R0, R0, c[0x0][0x2d0] ;  /* 0x0000b40000007a20 */ /* 0x000fe20000410000 */
[----:B------:R-:W-:Y:S01]  /*1ac80*/  F2FP.BF16.PACK_AB R66, R105, R84 ;  /* 0x000000546942723e */ /* 0x000fe200000010ff */
[--C-:B------:R-:W-:Y:S01]  /*1ac90*/  FFMA.FTZ R4, R24, c[0x0][0x2d0], -R97.reuse ;  /* 0x0000b40018047a23 */ /* 0x100fe20000010861 */
[----:B------:R-:W2:Y:S01]  /*1aca0*/  MUFU.EX2 R50, R12 ;  /* 0x0000000c00327308 */ /* 0x000ea20000000800 */
[----:B------:R-:W-:Y:S01]  /*1acb0*/  MOV R102, R49 ;  /* 0x0000003100667202 */ /* 0x000fe20000000f00 */
[----:B------:R-:W-:Y:S02]  /*1acc0*/  FMUL.FTZ R16, R69, R116 ;  /* 0x0000007445107220 */ /* 0x000fe40000410000 */
[----:B------:R-:W-:Y:S01]  /*1acd0*/  IMAD.MOV.U32 R116, RZ, RZ, R60 ;  /* 0x000000ffff747224 */ /* 0x000fe200078e003c */
[----:B------:R-:W-:Y:S01]  /*1ace0*/  F2FP.BF16.PACK_AB R64, R101, R102 ;  /* 0x000000666540723e */ /* 0x000fe200000010ff */
[C---:B------:R-:W-:Y:S01]  /*1acf0*/  FMUL.FTZ R17, R69.reuse, R117 ;  /* 0x0000007545117220 */ /* 0x040fe20000410000 */
[----:B------:R-:W-:Y:S01]  /*1ad00*/  MOV R117, R61 ;  /* 0x0000003d00757202 */ /* 0x000fe20000000f00 */
[--C-:B------:R-:W-:Y:S02]  /*1ad10*/  FFMA.FTZ R58, R58, c[0x0][0x2d0], -R97.reuse ;  /* 0x0000b4003a3a7a23 */ /* 0x100fe40000010861 */
[----:B------:R3:W4:Y:S01]  /*1ad20*/  MUFU.EX2 R2, R0 ;  /* 0x0000000000027308 */ /* 0x0007220000000800 */
[----:B------:R-:W-:Y:S02]  /*1ad30*/  FMUL.FTZ R49, R69, R149 ;  /* 0x0000009545317220 */ /* 0x000fe40000410000 */
[----:B------:R-:W-:Y:S02]  /*1ad40*/  FFMA.FTZ R62, R62, c[0x0][0x2d0], -R97 ;  /* 0x0000b4003e3e7a23 */ /* 0x000fe40000010861 */
[C---:B-1----:R-:W-:Y:S02]  /*1ad50*/  FMUL.FTZ R6, R68.reuse, R106 ;  /* 0x0000006a44067220 */ /* 0x042fe40000410000 */
[----:B------:R-:W-:Y:S02]  /*1ad60*/  FMUL.FTZ R7, R68, R107 ;  /* 0x0000006b44077220 */ /* 0x000fe40000410000 */
[----:B------:R-:W-:Y:S01]  /*1ad70*/  IMAD.MOV.U32 R107, RZ, RZ, R86 ;  /* 0x000000ffff6b7224 */ /* 0x000fe200078e0056 */
[----:B------:R1:W-:Y:S01]  /*1ad80*/  MUFU.EX2 R229, R4 ;  /* 0x0000000400e57308 */ /* 0x0003e20000000800 */
[----:B------:R-:W-:Y:S02]  /*1ad90*/  FFMA.FTZ R24, R30, c[0x0][0x2d0], -R75 ;  /* 0x0000b4001e187a23 */ /* 0x000fe4000001084b */
[C---:B------:R-:W-:Y:S01]  /*1ada0*/  FMUL.FTZ R18, R68.reuse, R118 ;  /* 0x0000007644127220 */ /* 0x040fe20000410000 */
[----:B------:R-:W-:Y:S01]  /*1adb0*/  MOV R118, R57 ;  /* 0x0000003900767202 */ /* 0x000fe20000000f00 */
[----:B--2---:R-:W-:Y:S02]  /*1adc0*/  IMAD.MOV.U32 R149, RZ, RZ, R50 ;  /* 0x000000ffff957224 */ /* 0x004fe400078e0032 */
[----:B------:R-:W-:Y:S03]  /*1add0*/  FMUL.FTZ R50, R68, R150 ;  /* 0x0000009644327220 */ /* 0x000fe60000410000 */
[----:B------:R2:W-:Y:S01]  /*1ade0*/  MUFU.EX2 R35, R24 ;  /* 0x0000001800237308 */ /* 0x0005e20000000800 */
[--C-:B---3--:R-:W-:Y:S02]  /*1adf0*/  FFMA.FTZ R0, R19, c[0x0][0x2d0], -R97.reuse ;  /* 0x0000b40013007a23 */ /* 0x108fe40000010861 */
[C---:B----4-:R-:W-:Y:S02]  /*1ae00*/  FMUL.FTZ R8, R2.reuse, R108 ;  /* 0x0000006c02087220 */ /* 0x050fe40000410000 */
[C---:B------:R-:W-:Y:S05]  /*1ae10*/  FMUL.FTZ R9, R2.reuse, R109 ;  /* 0x0000006d02097220 */ /* 0x040fea0000410000 */
[----:B------:R3:W-:Y:S01]  /*1ae20*/  MUFU.EX2 R205, R0 ;  /* 0x0000000000cd7308 */ /* 0x0007e20000000800 */
[C---:B------:R-:W-:Y:S01]  /*1ae30*/  FMUL.FTZ R12, R2.reuse, R112 ;  /* 0x00000070020c7220 */ /* 0x040fe20000410000 */
[----:B------:R-:W-:Y:S01]  /*1ae40*/  MOV R112, R59 ;  /* 0x0000003b00707202 */ /* 0x000fe20000000f00 */
[C---:B------:R-:W-:Y:S02]  /*1ae50*/  FMUL.FTZ R13, R2.reuse, R113 ;  /* 0x00000071020d7220 */ /* 0x040fe40000410000 */
[----:B-1----:R-:W-:Y:S02]  /*1ae60*/  FFMA.FTZ R4, R25, c[0x0][0x2d0], -R97 ;  /* 0x0000b40019047a23 */ /* 0x002fe40000010861 */
[----:B------:R-:W-:Y:S02]  /*1ae70*/  IMAD.MOV.U32 R109, RZ, RZ, R87 ;  /* 0x000000ffff6d7224 */ /* 0x000fe400078e0057 */
[----:B------:R-:W-:Y:S01]  /*1ae80*/  FMUL.FTZ R25, R2, R125 ;  /* 0x0000007d02197220 */ /* 0x000fe20000410000 */
[----:B------:R1:W4:Y:S01]  /*1ae90*/  MUFU.EX2 R231, R4 ;  /* 0x0000000400e77308 */ /* 0x0003220000000800 */
[----:B------:R-:W-:Y:S02]  /*1aea0*/  FMUL.FTZ R19, R68, R119 ;  /* 0x0000007744137220 */ /* 0x000fe40000410000 */
[C---:B------:R-:W-:Y:S02]  /*1aeb0*/  FMUL.FTZ R29, R2.reuse, R129 ;  /* 0x00000081021d7220 */ /* 0x040fe40000410000 */
[C---:B--2---:R-:W-:Y:S02]  /*1aec0*/  FMUL.FTZ R24, R2.reuse, R124 ;  /* 0x0000007c02187220 */ /* 0x044fe40000410000 */
[----:B------:R-:W-:Y:S02]  /*1aed0*/  IMAD.MOV.U32 R119, RZ, RZ, R51 ;  /* 0x000000ffff777224 */ /* 0x000fe400078e0033 */
[C---:B------:R-:W-:Y:S01]  /*1aee0*/  FMUL.FTZ R57, R2.reuse, R157 ;  /* 0x0000009d02397220 */ /* 0x040fe20000410000 */
[----:B------:R2:W-:Y:S01]  /*1aef0*/  MUFU.EX2 R113, R28 ;  /* 0x0000001c00717308 */ /* 0x0005e20000000800 */
[C---:B------:R-:W-:Y:S01]  /*1af00*/  FMUL.FTZ R60, R2.reuse, R160 ;  /* 0x000000a0023c7220 */ /* 0x040fe20000410000 */
[----:B------:R-:W-:Y:S01]  /*1af10*/  MOV R160, R116 ;  /* 0x0000007400a07202 */ /* 0x000fe20000000f00 */
[----:B------:R-:W-:Y:S02]  /*1af20*/  FMUL.FTZ R61, R2, R161 ;  /* 0x000000a1023d7220 */ /* 0x000fe40000410000 */
[----:B---3--:R-:W-:Y:S02]  /*1af30*/  FFMA.FTZ R0, R22, c[0x0][0x2d0], -R97 ;  /* 0x0000b40016007a23 */ /* 0x008fe40000010861 */
[----:B------:R-:W3:Y:S01]  /*1af40*/  LDSM.16.MT88.4 R20, [R209+0x100] ;  /* 0x00010000d114783b */ /* 0x000ee20000004200 */
[----:B------:R-:W-:Y:S02]  /*1af50*/  IMAD.MOV.U32 R161, RZ, RZ, R101 ;  /* 0x000000ffffa17224 */ /* 0x000fe400078e0065 */
[----:B------:R5:W5:Y:S01]  /*1af60*/  MUFU.EX2 R207, R0 ;  /* 0x0000000000cf7308 */ /* 0x000b620000000800 */
[----:B-1----:R-:W-:Y:S01]  /*1af70*/  FFMA.FTZ R4, R27, c[0x0][0x2d0], -R74 ;  /* 0x0000b4001b047a23 */ /* 0x002fe2000001084a */
[----:B----4-:R-:W-:Y:S08]  /*1af80*/  F2FP.BF16.PACK_AB R67, R231, R229 ;  /* 0x000000e5e743723e */ /* 0x010ff000000010ff */
[----:B------:R-:W1:Y:S01]  /*1af90*/  MUFU.EX2 R63, R4 ;  /* 0x00000004003f7308 */ /* 0x000e620000000800 */
[----:B--2---:R-:W-:Y:S09]  /*1afa0*/  FMUL.FTZ R28, R2, R128 ;  /* 0x00000080021c7220 */ /* 0x004ff20000410000 */
[----:B------:R2:W-:Y:S01]  /*1afb0*/  MUFU.EX2 R124, R32 ;  /* 0x00000020007c7308 */ /* 0x0005e20000000800 */
[----:B-----5:R-:W-:Y:S02]  /*1afc0*/  FSEL R0, R3, RZ, P0 ;  /* 0x000000ff03007208 */ /* 0x020fe40000000000 */
[----:B------:R-:W-:Y:S02]  /*1afd0*/  F2FP.BF16.PACK_AB R65, R207, R205 ;  /* 0x000000cdcf41723e */ /* 0x000fe400000010ff */
[----:B------:R-:W-:Y:S01]  /*1afe0*/  PLOP3.LUT P0, PT, PT, PT, UP0, 0x80, 0x0 ;  /* 0x000000000000781c */ /* 0x000fe20003f0f008 */
[----:B------:R-:W-:Y:S04]  /*1aff0*/  FADD.FTZ R0, -R0, R103 ;  /* 0x0000006700007221 */ /* 0x000fe80000010100 */
[----:B------:R-:W-:Y:S01]  /*1b000*/  MUFU.EX2 R108, R92 ;  /* 0x0000005c006c7308 */ /* 0x000fe20000000800 */
[----:B------:R-:W-:Y:S02]  /*1b010*/  IMAD.MOV.U32 R103, RZ, RZ, R45 ;  /* 0x000000ffff677224 */ /* 0x000fe400078e002d */
[----:B------:R-:W-:Y:S01]  /*1b020*/  FMUL.FTZ R0, R0, c[0x0][0x2d0] ;  /* 0x0000b40000007a20 */ /* 0x000fe20000410000 */
[----:B-1----:R-:W-:Y:S01]  /*1b030*/  MOV R150, R63 ;  /* 0x0000003f00967202 */ /* 0x002fe20000000f00 */
[----:B------:R-:W-:Y:S01]  /*1b040*/  FMUL.FTZ R4, R69, R104 ;  /* 0x0000006845047220 */ /* 0x000fe20000410000 */
[----:B------:R-:W-:Y:S01]  /*1b050*/  F2FP.BF16.PACK_AB R77, R51, R103 ;  /* 0x00000067334d723e */ /* 0x000fe200000010ff */
[----:B------:R-:W-:Y:S02]  /*1b060*/  FMUL.FTZ R45, R2, R145 ;  /* 0x00000091022d7220 */ /* 0x000fe40000410000 */
[----:B------:R-:W-:Y:S01]  /*1b070*/  FMUL.FTZ R51, R68, R151 ;  /* 0x0000009744337220 */ /* 0x000fe20000410000 */
[----:B------:R-:W1:Y:S01]  /*1b080*/  MUFU.EX2 R0, R0 ;  /* 0x0000000000007308 */ /* 0x000e620000000800 */
[----:B------:R-:W-:Y:S01]  /*1b090*/  MOV R151, R118 ;  /* 0x0000007600977202 */ /* 0x000fe20000000f00 */
[----:B------:R-:W-:Y:S01]  /*1b0a0*/  IMAD.MOV.U32 R118, RZ, RZ, R103 ;  /* 0x000000ffff767224 */ /* 0x000fe200078e0067 */
[-C--:B---3--:R-:W-:Y:S01]  /*1b0b0*/  HMMA.16816.F32.BF16 R4, R76, R20.reuse, R4 ;  /* 0x000000144c04723c */ /* 0x088fe20000041804 */
[----:B--2---:R-:W-:Y:S02]  /*1b0c0*/  FMUL.FTZ R32, R69, R132 ;  /* 0x0000008445207220 */ /* 0x004fe40000410000 */
[C---:B-1----:R-:W-:Y:S01]  /*1b0d0*/  FMUL.FTZ R11, R0.reuse, R111 ;  /* 0x0000006f000b7220 */ /* 0x042fe20000410000 */
[----:B------:R-:W-:Y:S01]  /*1b0e0*/  MOV R111, R85 ;  /* 0x00000055006f7202 */ /* 0x000fe20000000f00 */
[C---:B------:R-:W-:Y:S02]  /*1b0f0*/  FMUL.FTZ R10, R0.reuse, R110 ;  /* 0x0000006e000a7220 */ /* 0x040fe40000410000 */
[C---:B------:R-:W-:Y:S02]  /*1b100*/  FMUL.FTZ R15, R0.reuse, R115 ;  /* 0x00000073000f7220 */ /* 0x040fe40000410000 */
[----:B------:R-:W-:Y:S02]  /*1b110*/  IMAD.MOV.U32 R115, RZ, RZ, R84 ;  /* 0x000000ffff737224 */ /* 0x000fe400078e0054 */
[----:B------:R-:W1:Y:S01]  /*1b120*/  LDSM.16.MT88.4 R84, [R209+0x900] ;  /* 0x00090000d154783b */ /* 0x000e620000004200 */
        /* <DEDUP_REMOVED lines=11> */
[----:B------:R-:W-:Y:S03]  /*1b1e0*/  FMUL.FTZ R31, R0, R131 ;  /* 0x00000083001f7220 */ /* 0x000fe60000410000 */
[----:B------:R-:W-:Y:S01]  /*1b1f0*/  IMAD.MOV.U32 R130, RZ, RZ, R35 ;  /* 0x000000ffff827224 */ /* 0x000fe200078e0023 */
[----:B------:R-:W-:Y:S01]  /*1b200*/  MOV R131, R34 ;  /* 0x0000002200837202 */ /* 0x000fe20000000f00 */
[C---:B------:R-:W-:Y:S01]  /*1b210*/  FMUL.FTZ R34, R68.reuse, R134 ;  /* 0x0000008644227220 */ /* 0x040fe20000410000 */
[----:B------:R3:W-:Y:S01]  /*1b220*/  MUFU.EX2 R121, R48 ;  /* 0x0000003000797308 */ /* 0x0007e20000000800 */
[C---:B------:R-:W-:Y:S04]  /*1b230*/  FMUL.FTZ R22, R68.reuse, R122 ;  /* 0x0000007a44167220 */ /* 0x040fe80000410000 */
[C---:B------:R-:W-:Y:S02]  /*1b240*/  FMUL.FTZ R23, R68.reuse, R123 ;  /* 0x0000007b44177220 */ /* 0x040fe40000410000 */
[----:B------:R-:W-:Y:S02]  /*1b250*/  FMUL.FTZ R35, R68, R135 ;  /* 0x0000008744237220 */ /* 0x000fe40000410000 */
[C---:B------:R-:W-:Y:S01]  /*1b260*/  FMUL.FTZ R42, R0.reuse, R142 ;  /* 0x0000008e002a7220 */ /* 0x040fe20000410000 */
[----:B------:R4:W-:Y:S01]  /*1b270*/  MUFU.EX2 R123, R44 ;  /* 0x0000002c007b7308 */ /* 0x0009e20000000800 */
[C---:B------:R-:W-:Y:S01]  /*1b280*/  FMUL.FTZ R43, R0.reuse, R143 ;  /* 0x0000008f002b7220 */ /* 0x040fe20000410000 */
[----:B------:R-:W-:Y:S01]  /*1b290*/  LDSM.16.MT88.4 R132, [R212+0x2900] ;  /* 0x00290000d484783b */ /* 0x000fe20000004200 */
[C---:B--2---:R-:W-:Y:S02]  /*1b2a0*/  FMUL.FTZ R20, R69.reuse, R120 ;  /* 0x0000007845147220 */ /* 0x044fe40000410000 */
[C---:B------:R-:W-:Y:S02]  /*1b2b0*/  FMUL.FTZ R46, R0.reuse, R146 ;  /* 0x00000092002e7220 */ /* 0x040fe40000410000 */
[C---:B------:R-:W-:Y:S02]  /*1b2c0*/  FMUL.FTZ R59, R0.reuse, R159 ;  /* 0x0000009f003b7220 */ /* 0x040fe40000410000 */
[----:B------:R-:W-:Y:S01]  /*1b2d0*/  FMUL.FTZ R63, R0, R163 ;  /* 0x000000a3003f7220 */ /* 0x000fe20000410000 */
[-C--:B------:R-:W-:Y:S01]  /*1b2e0*/  HMMA.16816.F32.BF16 R20, R76, R36.reuse, R20 ;  /* 0x000000244c14723c */ /* 0x080fe20000041814 */
[----:B------:R-:W-:Y:S01]  /*1b2f0*/  MOV R163, R100 ;  /* 0x0000006400a37202 */ /* 0x000fe20000000f00 */
[----:B---3--:R-:W-:Y:S02]  /*1b300*/  FMUL.FTZ R48, R69, R148 ;  /* 0x0000009445307220 */ /* 0x008fe40000410000 */
[----:B------:R-:W-:Y:S01]  /*1b310*/  IMAD.MOV.U32 R148, RZ, RZ, R119 ;  /* 0x000000ffff947224 */ /* 0x000fe200078e0077 */
[----:B------:R-:W-:Y:S03]  /*1b320*/  MOV R119, R102 ;  /* 0x0000006600777202 */ /* 0x000fe60000000f00 */
[C---:B------:R-:W-:Y:S01]  /*1b330*/  HMMA.16816.F32.BF16 R24, R64.reuse, R36, R24 ;  /* 0x000000244018723c */ /* 0x040fe20000041818 */
[----:B----4-:R-:W-:Y:S07]  /*1b340*/  FMUL.FTZ R44, R2, R144 ;  /* 0x00000090022c7220 */ /* 0x010fee0000410000 */
        /* <DEDUP_REMOVED lines=11> */
[C---:B--2---:R-:W-:Y:S09]  /*1b400*/  FMUL.FTZ R36, R69.reuse, R136 ;  /* 0x0000008845247220 */ /* 0x044ff20000410000 */
        /* <DEDUP_REMOVED lines=26> */
[--C-:B--2---:R-:W-:Y:S06]  /*1b5b0*/  FFMA.FTZ R80, R90, c[0x0][0x2d0], -R74.reuse ;  /* 0x0000b4005a507a23 */ /* 0x104fec000001084a */
[----:B------:R-:W-:Y:S01]  /*1b5c0*/  F2FP.BF16.PACK_AB R76, R150, R109 ;  /* 0x0000006d964c723e */ /* 0x000fe200000010ff */
[----:B------:R-:W2:Y:S01]  /*1b5d0*/  LDSM.16.MT88.4 R88, [R212+0x900] ;  /* 0x00090000d458783b */ /* 0x000ea20000004200 */
[----:B------:R-:W-:Y:S01]  /*1b5e0*/  F2FP.BF16.PACK_AB R77, R149, R112 ;  /* 0x00000070954d723e */ /* 0x000fe200000010ff */
[----:B------:R4:W-:Y:S02]  /*1b5f0*/  MUFU.EX2 R104, R80 ;  /* 0x0000005000687308 */ /* 0x0009e40000000800 */
[----:B------:R-:W-:Y:S02]  /*1b600*/  F2FP.BF16.PACK_AB R78, R114, R131 ;  /* 0x00000083724e723e */ /* 0x000fe400000010ff */
[----:B------:R-:W-:Y:S02]  /*1b610*/  F2FP.BF16.PACK_AB R79, R113, R130 ;  /* 0x00000082714f723e */ /* 0x000fe400000010ff */
[----:B------:R-:W-:Y:S02]  /*1b620*/  F2FP.BF16.PACK_AB R82, R123, R128 ;  /* 0x000000807b52723e */ /* 0x000fe400000010ff */
[----:B---3--:R-:W-:Y:S03]  /*1b630*/  F2FP.BF16.PACK_AB R83, R141, R136 ;  /* 0x000000888d53723e */ /* 0x008fe600000010ff */
[-C--:B-1----:R-:W-:Y:S01]  /*1b640*/  HMMA.16816.F32.BF16 R4, R76, R84.reuse, R4 ;  /* 0x000000544c04723c */ /* 0x082fe20000041804 */
[--C-:B----4-:R-:W-:Y:S02]  /*1b650*/  FFMA.FTZ R80, R94, c[0x0][0x2d0], -R75.reuse ;  /* 0x0000b4005e507a23 */ /* 0x110fe4000001084b */
[----:B------:R-:W1:Y:S02]  /*1b660*/  LDSM.16.MT88.4 R92, [R210+0x900] ;  /* 0x00090000d25c783b */ /* 0x000e640000004200 */
[----:B------:R3:W-:Y:S02]  /*1b670*/  MUFU.EX2 R120, R80 ;  /* 0x0000005000787308 */ /* 0x0007e40000000800 */
[----:B---3--:R-:W-:Y:S07]  /*1b680*/  F2FP.BF16.PACK_AB R80, R129, R124 ;  /* 0x0000007c8150723e */ /* 0x008fee00000010ff */
[C---:B------:R-:W-:Y:S07]  /*1b690*/  HMMA.16816.F32.BF16 R8, R80.reuse, R84, R8 ;  /* 0x000000545008723c */ /* 0x040fee0000041808 */
[--C-:B------:R-:W-:Y:S01]  /*1b6a0*/  FFMA.FTZ R84, R174, c[0x0][0x2d0], -R74.reuse ;  /* 0x0000b400ae547a23 */ /* 0x100fe2000001084a */
[-C--:B------:R-:W-:Y:S03]  /*1b6b0*/  HMMA.16816.F32.BF16 R12, R80, R86.reuse, R12 ;  /* 0x00000056500c723c */ /* 0x080fe6000004180c */
[----:B------:R3:W-:Y:S05]  /*1b6c0*/  MUFU.EX2 R110, R84 ;  /* 0x00000054006e7308 */ /* 0x0007ea0000000800 */
[C---:B------:R-:W-:Y:S08]  /*1b6d0*/  HMMA.16816.F32.BF16 R16, R76.reuse, R86, R16 ;  /* 0x000000564c10723c */ /* 0x040ff00000041810 */
[-C--:B--2---:R-:W-:Y:S08]  /*1b6e0*/  HMMA.16816.F32.BF16 R20, R76, R88.reuse, R20 ;  /* 0x000000584c14723c */ /* 0x084ff00000041814 */
[C---:B------:R-:W-:Y:S01]  /*1b6f0*/  HMMA.16816.F32.BF16 R24, R80.reuse, R88, R24 ;  /* 0x000000585018723c */ /* 0x040fe20000041818 */
[----:B---3--:R-:W-:Y:S06]  /*1b700*/  FFMA.FTZ R84, R177, c[0x0][0x2d0], -R74 ;  /* 0x0000b400b1547a23 */ /* 0x008fec000001084a */
[--C-:B------:R-:W-:Y:S01]  /*1b710*/  FFMA.FTZ R88, R168, c[0x0][0x2d0], -R96.reuse ;  /* 0x0000b400a8587a23 */ /* 0x100fe20000010860 */
[-C--:B------:R-:W-:Y:S01]  /*1b720*/  HMMA.16816.F32.BF16 R28, R80, R90.reuse, R28 ;  /* 0x0000005a501c723c */ /* 0x080fe2000004181c */
[----:B------:R2:W-:Y:S07]  /*1b730*/  MUFU.EX2 R125, R84 ;  /* 0x00000054007d7308 */ /* 0x0005ee0000000800 */
[C---:B------:R-:W-:Y:S03]  /*1b740*/  HMMA.16816.F32.BF16 R32, R76.reuse, R90, R32 ;  /* 0x0000005a4c20723c */ /* 0x040fe60000041820 */
[----:B------:R3:W-:Y:S05]  /*1b750*/  MUFU.EX2 R139, R88 ;  /* 0x00000058008b7308 */ /* 0x0007ea0000000800 */
[-C--:B-1----:R-:W-:Y:S08]  /*1b760*/  HMMA.16816.F32.BF16 R36, R76, R92.reuse, R36 ;  /* 0x0000005c4c24723c */ /* 0x082ff00000041824 */
[C---:B------:R-:W-:Y:S01]  /*1b770*/  HMMA.16816.F32.BF16 R40, R80.reuse, R92, R40 ;  /* 0x0000005c5028723c */ /* 0x040fe20000041828 */
[----:B--2---:R-:W-:Y:S04]  /*1b780*/  FFMA.FTZ R84, R169, c[0x0][0x2d0], -R75 ;  /* 0x0000b400a9547a23 */ /* 0x004fe8000001084b */
        /* <DEDUP_REMOVED lines=64> */
[----:B--2---:R-:W-:Y:S03]  /*1bb90*/  FFMA.FTZ R84, R185, c[0x0][0x2d0], -R96 ;  /* 0x0000b400b9547a23 */ /* 0x004fe60000010860 */
[----:B------:R2:W-:Y:S01]  /*1bba0*/  MUFU.EX2 R152, R92 ;  /* 0x0000005c00987308 */ /* 0x0005e20000000800 */
[C---:B------:R-:W-:Y:S09]  /*1bbb0*/  HMMA.16816.F32.BF16 R48, R76.reuse, R94, R48 ;  /* 0x0000005e4c30723c */ /* 0x040ff20000041830 */
[----:B------:R3:W-:Y:S03]  /*1bbc0*/  MUFU.EX2 R188, R84 ;  /* 0x0000005400bc7308 */ /* 0x0007e60000000800 */
[----:B-1----:R-:W-:Y:S07]  /*1bbd0*/  FFMA.FTZ R88, R190, c[0x0][0x2d0], -R75 ;  /* 0x0000b400be587a23 */ /* 0x002fee000001084b */
[----:B------:R1:W-:Y:S01]  /*1bbe0*/  MUFU.EX2 R190, R88 ;  /* 0x0000005800be7308 */ /* 0x0003e20000000800 */
[----:B--2---:R-:W-:Y:S02]  /*1bbf0*/  FFMA.FTZ R92, R191, c[0x0][0x2d0], -R97 ;  /* 0x0000b400bf5c7a23 */ /* 0x004fe40000010861 */
[----:B------:R-:W-:Y:S07]  /*1bc00*/  IMAD.MOV.U32 R191, RZ, RZ, R108 ;  /* 0x000000ffffbf7224 */ /* 0x000fee00078e006c */
[----:B------:R2:W-:Y:S01]  /*1bc10*/  MUFU.EX2 R103, R92 ;  /* 0x0000005c00677308 */ /* 0x0005e20000000800 */
[----:B---3--:R-:W-:Y:S09]  /*1bc20*/  FFMA.FTZ R84, R187, c[0x0][0x2d0], -R96 ;  /* 0x0000b400bb547a23 */ /* 0x008ff20000010860 */
[----:B------:R3:W-:Y:S01]  /*1bc30*/  MUFU.EX2 R185, R84 ;  /* 0x0000005400b97308 */ /* 0x0007e20000000800 */
[----:B-1----:R-:W1:Y:S01]  /*1bc40*/  LDSM.16.MT88.4 R88, [R211+0x1100] ;  /* 0x00110000d358783b */ /* 0x002e620000004200 */
[----:B--2---:R-:W-:Y:S02]  /*1bc50*/  FFMA.FTZ R92, R203, c[0x0][0x2d0], -R75 ;  /* 0x0000b400cb5c7a23 */ /* 0x004fe4000001084b */
[----:B------:R-:W-:Y:S06]  /*1bc60*/  IMAD.MOV.U32 R203, RZ, RZ, R106 ;  /* 0x000000ffffcb7224 */ /* 0x000fec00078e006a */
[----:B------:R2:W-:Y:S01]  /*1bc70*/  MUFU.EX2 R181, R92 ;  /* 0x0000005c00b57308 */ /* 0x0005e20000000800 */
[----:B---3--:R-:W-:Y:S01]  /*1bc80*/  FFMA.FTZ R84, R189, c[0x0][0x2d0], -R96 ;  /* 0x0000b400bd547a23 */ /* 0x008fe20000010860 */
[----:B------:R-:W-:Y:S01]  /*1bc90*/  MOV R189, R122 ;  /* 0x0000007a00bd7202 */ /* 0x000fe20000000f00 */
[----:B------:R-:W-:Y:S07]  /*1bca0*/  IMAD.MOV.U32 R122, RZ, RZ, R117 ;  /* 0x000000ffff7a7224 */ /* 0x000fee00078e0075 */
[----:B------:R3:W4:Y:S01]  /*1bcb0*/  MUFU.EX2 R187, R84 ;  /* 0x0000005400bb7308 */ /* 0x0007220000000800 */
[----:B--2---:R-:W-:Y:S01]  /*1bcc0*/  LDSM.16.MT88.4 R92, [R210+0x1900] ;  /* 0x00190000d25c783b */ /* 0x004fe20000004200 */
[-C--:B-1----:R-:W-:Y:S08]  /*1bcd0*/  HMMA.16816.F32.BF16 R52, R76, R88.reuse, R52 ;  /* 0x000000584c34723c */ /* 0x082ff00000041834 */
[C---:B------:R-:W-:Y:S01]  /*1bce0*/  HMMA.16816.F32.BF16 R56, R80.reuse, R88, R56 ;  /* 0x000000585038723c */ /* 0x040fe20000041838 */
[----:B---3--:R-:W-:Y:S03]  /*1bcf0*/  FFMA.FTZ R84, R198, c[0x0][0x2d0], -R74 ;  /* 0x0000b400c6547a23 */ /* 0x008fe6000001084a */
[----:B------:R-:W-:Y:S01]  /*1bd00*/  IMAD.MOV.U32 R198, RZ, RZ, R112 ;  /* 0x000000ffffc67224 */ /* 0x000fe200078e0070 */
[----:B------:R1:W-:Y:S02]  /*1bd10*/  MUFU.EX2 R183, R84 ;  /* 0x0000005400b77308 */ /* 0x0003e40000000800 */
[--C-:B------:R-:W-:Y:S01]  /*1bd20*/  FFMA.FTZ R88, R178, c[0x0][0x2d0], -R97.reuse ;  /* 0x0000b400b2587a23 */ /* 0x100fe20000010861 */
[-C--:B------:R-:W-:Y:S07]  /*1bd30*/  HMMA.16816.F32.BF16 R60, R80, R90.reuse, R60 ;  /* 0x0000005a503c723c */ /* 0x080fee000004183c */
[----:B------:R-:W-:Y:S01]  /*1bd40*/  FFMA.FTZ R80, R228, c[0x0][0x2d0], -R74 ;  /* 0x0000b400e4507a23 */ /* 0x000fe2000001084a */
[----:B------:R-:W-:Y:S01]  /*1bd50*/  HMMA.16816.F32.BF16 R64, R76, R90, R64 ;  /* 0x0000005a4c40723c */ /* 0x000fe20000041840 */
[----:B------:R-:W2:Y:S03]  /*1bd60*/  MUFU.EX2 R102, R88 ;  /* 0x0000005800667308 */ /* 0x000ea60000000800 */
[----:B----4-:R-:W-:Y:S01]  /*1bd70*/  F2FP.BF16.PACK_AB R82, R187, R185 ;  /* 0x000000b9bb52723e */ /* 0x010fe200000010ff */
[----:B------:R-:W-:Y:S02]  /*1bd80*/  IMAD.MOV.U32 R228, RZ, RZ, R104 ;  /* 0x000000ffffe47224 */ /* 0x000fe400078e0068 */
[----:B------:R-:W-:Y:S02]  /*1bd90*/  F2FP.BF16.PACK_AB R76, R252, R189 ;  /* 0x000000bdfc4c723e */ /* 0x000fe400000010ff */
[----:B------:R-:W-:Y:S02]  /*1bda0*/  F2FP.BF16.PACK_AB R77, R147, R251 ;  /* 0x000000fb934d723e */ /* 0x000fe400000010ff */
[----:B------:R3:W-:Y:S01]  /*1bdb0*/  MUFU.EX2 R182, R80 ;  /* 0x0000005000b67308 */ /* 0x0007e20000000800 */
[----:B------:R-:W-:Y:S01]  /*1bdc0*/  F2FP.BF16.PACK_AB R78, R197, R250 ;  /* 0x000000fac54e723e */ /* 0x000fe200000010ff */
[----:B-1----:R-:W-:Y:S01]  /*1bdd0*/  FFMA.FTZ R84, R184, c[0x0][0x2d0], -R97 ;  /* 0x0000b400b8547a23 */ /* 0x002fe20000010861 */
[----:B------:R-:W-:Y:S01]  /*1bde0*/  F2FP.BF16.PACK_AB R79, R190, R195 ;  /* 0x000000c3be4f723e */ /* 0x000fe200000010ff */
[----:B------:R-:W-:Y:S06]  /*1bdf0*/  IMAD.MOV.U32 R184, RZ, RZ, R110 ;  /* 0x000000ffffb87224 */ /* 0x000fec00078e006e */
[----:B------:R1:W4:Y:S01]  /*1be00*/  MUFU.EX2 R153, R84 ;  /* 0x0000005400997308 */ /* 0x0003220000000800 */
[----:B--2---:R-:W-:Y:S01]  /*1be10*/  F2FP.BF16.PACK_AB R83, R102, R103 ;  /* 0x000000676653723e */ /* 0x004fe200000010ff */
[----:B------:R-:W-:Y:S01]  /*1be20*/  LDSM.16.MT88.4 R88, [R212+0x1900] ;  /* 0x00190000d458783b */ /* 0x000fe20000004200 */
[----:B---3--:R-:W-:Y:S01]  /*1be30*/  FFMA.FTZ R80, R199, c[0x0][0x2d0], -R75 ;  /* 0x0000b400c7507a23 */ /* 0x008fe2000001084b */
[----:B------:R-:W-:Y:S06]  /*1be40*/  MOV R199, R105 ;  /* 0x0000006900c77202 */ /* 0x000fec0000000f00 */
[----:B------:R2:W-:Y:S01]  /*1be50*/  MUFU.EX2 R159, R80 ;  /* 0x00000050009f7308 */ /* 0x0005e20000000800 */
[----:B-1----:R-:W1:Y:S01]  /*1be60*/  LDSM.16.MT88.4 R84, [R209+0x1900] ;  /* 0x00190000d154783b */ /* 0x002e620000004200 */
[----:B----4-:R-:W-:Y:S02]  /*1be70*/  F2FP.BF16.PACK_AB R81, R152, R153 ;  /* 0x000000999851723e */ /* 0x010fe400000010ff */
[----:B--2---:R-:W-:Y:S01]  /*1be80*/  F2FP.BF16.PACK_AB R80, R188, R146 ;  /* 0x00000092bc50723e */ /* 0x004fe200000010ff */
        /* <DEDUP_REMOVED lines=17> */
[-C--:B------:R-:W-:Y:S08]  /*1bfa0*/  HMMA.16816.F32.BF16 R36, R76, R92.reuse, R36 ;  /* 0x0000005c4c24723c */ /* 0x080ff00000041824 */
[C---:B------:R-:W-:Y:S01]  /*1bfb0*/  HMMA.16816.F32.BF16 R40, R80.reuse, R92, R40 ;  /* 0x0000005c5028723c */ /* 0x040fe20000041828 */
[----:B-1----:R-:W-:Y:S03]  /*1bfc0*/  FFMA.FTZ R84, R233, c[0x0][0x2d0], -R75 ;  /* 0x0000b400e9547a23 */ /* 0x002fe6000001084b */
[----:B------:R-:W-:Y:S01]  /*1bfd0*/  MOV R233, R115 ;  /* 0x0000007300e97202 */ /* 0x000fe20000000f00 */
[----:B------:R1:W-:Y:S02]  /*1bfe0*/  MUFU.EX2 R157, R84 ;  /* 0x00000054009d7308 */ /* 0x0003e40000000800 */
[----:B------:R-:W-:Y:S01]  /*1bff0*/  FFMA.FTZ R92, R194, c[0x0][0x2d0], -R97 ;  /* 0x0000b400c25c7a23 */ /* 0x000fe20000010861 */
[-C--:B------:R-:W-:Y:S01]  /*1c000*/  HMMA.16816.F32.BF16 R44, R80, R94.reuse, R44 ;  /* 0x0000005e502c723c */ /* 0x080fe2000004182c */
[----:B--2---:R-:W-:Y:S02]  /*1c010*/  FFMA.FTZ R88, R230, c[0x0][0x2d0], -R96 ;  /* 0x0000b400e6587a23 */ /* 0x004fe40000010860 */
        /* <DEDUP_REMOVED lines=71> */
[----:B---3--:R-:W-:Y:S04]  /*1c490*/  FFMA.FTZ R74, R240, c[0x0][0x2d0], -R96 ;  /* 0x0000b400f04a7a23 */ /* 0x008fe80000010860 */
        /* <DEDUP_REMOVED lines=163> */
.L_x_299:
        /* <DEDUP_REMOVED lines=30> */
[----:B------:R-:W-:-:S05]  /*1d0b0*/  FSETP.NE.FTZ.AND P1, PT, R7, RZ, PT ;  /* 0x000000ff0700720b */ /* 0x000fca0003f35000 */
        /* <DEDUP_REMOVED lines=90> */
.L_x_237:
        /* <DEDUP_REMOVED lines=68> */
[----:B------:R-:W-:-:S02]  /*1daa0*/  F2FP.BF16.PACK_AB R8, R167, R166 ;  /* 0x000000a6a708723e */ /* 0x000fc400000010ff */
        /* <DEDUP_REMOVED lines=66> */
.L_x_319:
        /* <DEDUP_REMOVED lines=14> */
[----:B------:R-:W-:Y:S01]  /*1dfb0*/  LOP3.LUT P1, RZ, R5, 0x3, RZ, 0xc0, !PT ;  /* 0x0000000305ff7812 */ /* 0x000fe2000782c0ff */
[----:B------:R-:W-:Y:S01]  /*1dfc0*/  IMAD R3, R2, 0x8, R0 ;  /* 0x0000000802037824 */ /* 0x000fe200078e0200 */
[----:B------:R-:W-:Y:S01]  /*1dfd0*/  SHF.R.S32.HI R0, RZ, 0x1f, R34 ;  /* 0x0000001fff007819 */ /* 0x000fe20000011422 */
[----:B------:R-:W-:Y:S01]  /*1dfe0*/  UMOV UR18, UR6 ;  /* 0x0000000600127c82 */ /* 0x000fe20008000000 */
[----:B------:R-:W-:Y:S01]  /*1dff0*/  SHF.R.S32.HI R2, RZ, 0x1f, R5 ;  /* 0x0000001fff027819 */ /* 0x000fe20000011405 */
[----:B------:R-:W-:Y:S01]  /*1e000*/  UMOV UR19, UR7 ;  /* 0x0000000700137c82 */ /* 0x000fe20008000000 */
[----:B------:R-:W-:Y:S01]  /*1e010*/  LEA.HI R0, R0, R34, RZ, 0x2 ;  /* 0x0000002200007211 */ /* 0x000fe200078f10ff */
[----:B------:R-:W-:Y:S01]  /*1e020*/  UIMAD.WIDE.U32 UR18, UR11, UR4, UR18 ;  /* 0x000000040b1272a5 */ /* 0x000fe2000f8e0012 */
[----:B------:R-:W-:Y:S01]  /*1e030*/  LEA.HI R2, R2, R5, RZ, 0x2 ;  /* 0x0000000502027211 */ /* 0x000fe200078f10ff */
[----:B------:R-:W-:Y:S01]  /*1e040*/  UIMAD UR12, UR11, UR5, UR12 ;  /* 0x000000050b0c72a4 */ /* 0x000fe2000f8e020c */
[----:B------:R-:W-:Y:S01]  /*1e050*/  LOP3.LUT R0, R0, 0xffffffc, RZ, 0xc0, !PT ;  /* 0x0ffffffc00007812 */ /* 0x000fe200078ec0ff */
[----:B------:R-:W-:Y:S01]  /*1e060*/  USHF.R.S32.HI UR9, URZ, 0x1f, UR16 ;  /* 0x0000001f3f097899 */ /* 0x000fe20008011410 */
[----:B------:R-:W-:Y:S01]  /*1e070*/  SHF.R.S32.HI R2, RZ, 0x2, R2 ;  /* 0x00000002ff027819 */ /* 0x000fe20000011402 */
[----:B------:R-:W-:Y:S01]  /*1e080*/  ULDC.64 UR4, c[0x0][0x3a0] ;  /* 0x0000e80000047ab9 */ /* 0x000fe20000000a00 */
[----:B------:R-:W-:Y:S01]  /*1e090*/  LEA.HI R21, R41, R40, RZ, 0x6 ;  /* 0x0000002829157211 */ /* 0x000fe200078f30ff */
[----:B------:R-:W-:Y:S01]  /*1e0a0*/  IMAD.IADD R0, R34, 0x1, -R0 ;  /* 0x0000000122007824 */ /* 0x000fe200078e0a00 */
[----:B------:R-:W-:-:S02]  /*1e0b0*/  UIMAD UR14, UR7, UR4, URZ ;  /* 0x00000004070e72a4 */ /* 0x000fc4000f8e023f */
[----:B------:R-:W-:Y:S01]  /*1e0c0*/  USEL UR9, UR9, URZ, !UP1 ;  /* 0x0000003f09097287 */ /* 0x000fe2000c800000 */
        /* <DEDUP_REMOVED lines=10> */
[----:B------:R-:W-:Y:S01]  /*1e170*/  UIMAD UR15, UR9, UR6, URZ ;  /* 0x00000006090f72a4 */ /* 0x000fe2000f8e023f */
[----:B------:R-:W-:Y:S01]  /*1e180*/  @P0 IMAD.HI.U32 R4, R3, c[0x0][0x4ec], RZ ;  /* 0x00013b0003040a27 */ /* 0x000fe200078e00ff */
[----:B------:R-:W-:-:S02]  /*1e190*/  ULDC.64 UR4, c[0x0][0x3e8] ;  /* 0x0000fa0000047ab9 */ /* 0x000fc40000000a00 */
[----:B------:R-:W-:Y:S01]  /*1e1a0*/  UIADD3 UR19, UR19, UR12, URZ ;  /* 0x0000000c13137290 */ /* 0x000fe2000fffe03f */
[----:B------:R-:W-:Y:S01]  /*1e1b0*/  IMAD R10, R22, 0x80, R6 ;  /* 0x00000080160a7824 */ /* 0x000fe200078e0206 */
[----:B------:R-:W-:Y:S01]  /*1e1c0*/  UIMAD UR7, UR10, UR7, UR15 ;  /* 0x000000070a0772a4 */ /* 0x000fe2000f8e020f */
[--C-:B------:R-:W-:Y:S01]  /*1e1d0*/  IMAD.MOV.U32 R2, RZ, RZ, R3.reuse ;  /* 0x000000ffff027224 */ /* 0x100fe200078e0003 */
        /* <DEDUP_REMOVED lines=33> */
[----:B------:R-:W-:-:S02]  /*1e3f0*/  ISETP.GE.AND P6, PT, R0, c[0x0][0x3c8], PT ;  /* 0x0000f20000007a0c */ /* 0x000fc40003fc6270 */
[----:B------:R-:W-:Y:S01]  /*1e400*/  SHF.R.S32.HI R53, RZ, 0x1f, R0 ;  /* 0x0000001fff357819 */ /* 0x000fe20000011400 */
[----:B------:R-:W-:Y:S02]  /*1e410*/  IMAD R8, R6, c[0x0][0x48c], R8 ;  /* 0x0001230006087a24 */ /* 0x000fe400078e0208 */
[----:B------:R-:W-:Y:S02]  /*1e420*/  IMAD.U32 R3, RZ, RZ, UR15 ;  /* 0x0000000fff037e24 */ /* 0x000fe4000f8e00ff */
[----:B------:R-:W-:Y:S01]  /*1e430*/  IMAD R6, R9, c[0x0][0x3e0], RZ ;  /* 0x0000f80009067a24 */ /* 0x000fe200078e02ff */
[----:B------:R-:W-:Y:S01]  /*1e440*/  LEA R9, P0, R4, c[0x0][0x450], 0x2 ;  /* 0x0001140004097a11 */ /* 0x000fe200078010ff */
[----:B------:R-:W-:Y:S02]  /*1e450*/  IMAD.U32 R2, RZ, RZ, UR14 ;  /* 0x0000000eff027e24 */ /* 0x000fe4000f8e00ff */
[----:B------:R-:W-:Y:S02]  /*1e460*/  IMAD.U32 R3, RZ, RZ, UR5 ;  /* 0x00000005ff037e24 */ /* 0x000fe4000f8e00ff */
[----:B------:R-:W-:Y:S01]  /*1e470*/  IMAD.IADD R8, R5, 0x1, R8 ;  /* 0x0000000105087824 */ /* 0x000fe200078e0208 */
[----:B------:R-:W-:Y:S01]  /*1e480*/  SHFL.IDX PT, R16, R9, RZ, 0x1c1f ;  /* 0x001c1fff09107589 */ /* 0x000fe200000e0000 */
[----:B------:R-:W-:-:S02]  /*1e490*/  IMAD R5, R7, c[0x0][0x3e4], R6 ;  /* 0x0000f90007057a24 */ /* 0x000fc400078e0206 */
[----:B------:R-:W-:Y:S01]  /*1e4a0*/  IMAD.WIDE.U32 R6, R7, c[0x0][0x3e0], R2 ;  /* 0x0000f80007067a25 */ /* 0x000fe200078e0002 */
[----:B------:R-:W-:Y:S01]  /*1e4b0*/  LEA.HI.X R3, R4, c[0x0][0x454], R8, 0x2, P0 ;  /* 0x0001150004037a11 */ /* 0x000fe200000f1408 */
[----:B------:R-:W-:Y:S02]  /*1e4c0*/  SHFL.IDX PT, R14, R9, 0x1, 0x1c1f ;  /* 0x003c1f00090e7f89 */ /* 0x000fe400000e0000 */
[----:B------:R-:W-:Y:S02]  /*1e4d0*/  IMAD R18, R18, c[0x0][0x4e8], R10 ;  /* 0x00013a0012127a24 */ /* 0x000fe400078e020a */
[----:B------:R-:W1:Y:S01]  /*1e4e0*/  SHFL.IDX PT, R17, R3, RZ, 0x1c1f ;  /* 0x001c1fff03117589 */ /* 0x000e6200000e0000 */
[----:B-----5:R-:W-:Y:S02]  /*1e4f0*/  IMAD R2, R12, c[0x0][0x4e8], RZ ;  /* 0x00013a000c027a24 */ /* 0x020fe400078e02ff */
[----:B------:R-:W-:Y:S01]  /*1e500*/  IMAD R8, R22, 0x80, R11 ;  /* 0x0000008016087824 */ /* 0x000fe200078e020b */
[----:B------:R-:W2:Y:S01]  /*1e510*/  SHFL.IDX PT, R15, R3, 0x1, 0x1c1f ;  /* 0x003c1f00030f7f89 */ /* 0x000ea200000e0000 */
[----:B------:R-:W-:Y:S01]  /*1e520*/  SHF.R.S32.HI R10, RZ, 0x1f, R18 ;  /* 0x0000001fff0a7819 */ /* 0x000fe20000011412 */
[----:B------:R-:W-:-:S02]  /*1e530*/  IMAD.IADD R5, R7, 0x1, R5 ;  /* 0x0000000107057824 */ /* 0x000fc400078e0205 */
[----:B------:R-:W-:Y:S01]  /*1e540*/  SHFL.IDX PT, R12, R9, 0x2, 0x1c1f ;  /* 0x005c1f00090c7f89 */ /* 0x000fe200000e0000 */
[C---:B------:R-:W-:Y:S01]  /*1e550*/  IADD3 R7, R8.reuse, 0x8, RZ ;  /* 0x0000000808077810 */ /* 0x040fe20007ffe0ff */
[----:B------:R-:W-:Y:S01]  /*1e560*/  IMAD.MOV.U32 R4, RZ, RZ, R6 ;  /* 0x000000ffff047224 */ /* 0x000fe200078e0006 */
[-C--:B------:R-:W-:Y:S01]  /*1e570*/  ISETP.GE.OR P4, PT, R8, R2.reuse, P1 ;  /* 0x000000020800720c */ /* 0x080fe20000f86670 */
[----:B------:R-:W3:Y:S01]  /*1e580*/  SHFL.IDX PT, R13, R3, 0x2, 0x1c1f ;  /* 0x005c1f00030d7f89 */ /* 0x000ee200000e0000 */
[----:B------:R-:W-:Y:S01]  /*1e590*/  IMAD R6, R10, c[0x0][0x3d8], RZ ;  /* 0x0000f6000a067a24 */ /* 0x000fe200078e02ff */
[----:B------:R-:W-:Y:S01]  /*1e5a0*/  ISETP.GE.OR P3, PT, R7, R2, P1 ;  /* 0x000000020700720c */ /* 0x000fe20000f66670 */
[C---:B------:R-:W-:Y:S01]  /*1e5b0*/  IMAD.WIDE.U32 R4, R18.reuse, c[0x0][0x3d8], R4 ;  /* 0x0000f60012047a25 */ /* 0x040fe200078e0004 */
[----:B------:R4:W-:Y:S03]  /*1e5c0*/  SHFL.IDX PT, R11, R3, 0x3, 0x1c1f ;  /* 0x007c1f00030b7f89 */ /* 0x0009e600000e0000 */
[----:B------:R-:W-:Y:S01]  /*1e5d0*/  IMAD R6, R18, c[0x0][0x3dc], R6 ;  /* 0x0000f70012067a24 */ /* 0x000fe200078e0206 */
[----:B------:R-:W3:Y:S01]  /*1e5e0*/  SHFL.IDX PT, R10, R9, 0x3, 0x1c1f ;  /* 0x007c1f00090a7f89 */ /* 0x000ee200000e0000 */
[----:B------:R-:W-:-:S02]  /*1e5f0*/  IMAD.SHL.U32 R7, R21, 0x8, RZ ;  /* 0x0000000815077824 */ /* 0x000fc400078e00ff */
[----:B------:R-:W-:Y:S01]  /*1e600*/  IMAD.IADD R6, R5, 0x1, R6 ;  /* 0x0000000105067824 */ /* 0x000fe200078e0206 */
[----:B------:R-:W-:Y:S01]  /*1e610*/  LEA R5, P0, R4, c[0x0][0x380], 0x1 ;  /* 0x0000e00004057a11 */ /* 0x000fe200078008ff */
[----:B-1----:R-:W-:Y:S01]  /*1e620*/  @!P4 ST.E [R16.64], R36 ;  /* 0x000000241000c985 */ /* 0x002fe2000c101932 */
[----:B------:R-:W-:Y:S02]  /*1e630*/  LOP3.LUT R7, R20, 0x7ffffe00, R7, 0xf8, !PT ;  /* 0x7ffffe0014077812 */ /* 0x000fe400078ef807 */
[----:B------:R-:W-:Y:S01]  /*1e640*/  LEA.HI.X R4, R4, c[0x0][0x384], R6, 0x1, P0 ;  /* 0x0000e10004047a11 */ /* 0x000fe200000f0c06 */
[----:B--2---:R-:W-:Y:S02]  /*1e650*/  @!P3 ST.E [R14.64], R37 ;  /* 0x000000250e00b985 */ /* 0x004fe4000c101932 */
[----:B------:R-:W-:Y:S02]  /*1e660*/  IMAD.SHL.U32 R6, R7, 0x2, RZ ;  /* 0x0000000207067824 */ /* 0x000fe400078e00ff */
[----:B------:R-:W-:Y:S04]  /*1e670*/  SHFL.IDX PT, R9, R4, RZ, 0x181f ;  /* 0x00181fff04097589 */ /* 0x000fe800000e0000 */
[----:B------:R-:W-:Y:S01]  /*1e680*/  SHFL.IDX PT, R14, R5, 0x2, 0x181f ;  /* 0x00581f00050e7f89 */ /* 0x000fe200000e0000 */
[----:B----4-:R-:W-:-:S02]  /*1e690*/  IADD3 R3, R8, 0x40, RZ ;  /* 0x0000004008037810 */ /* 0x010fc40007ffe0ff */
[----:B------:R-:W-:Y:S01]  /*1e6a0*/  IADD3 R8, R8, 0x48, RZ ;  /* 0x0000004808087810 */ /* 0x000fe20007ffe0ff */
[----:B------:R-:W-:Y:S01]  /*1e6b0*/  SHFL.IDX PT, R15, R5, 0x3, 0x181f ;  /* 0x00781f00050f7f89 */ /* 0x000fe200000e0000 */
        /* <DEDUP_REMOVED lines=67> */
.L_x_318:
        /* <DEDUP_REMOVED lines=31> */
.L_x_320:
[----:B-1----:R-:W1:Y:S01]  /*1ece0*/  S2R R7, SR_TID.X ;  /* 0x0000000000077919 */ /* 0x002e620000002100 */
[----:B------:R-:W-:Y:S01]  /*1ecf0*/  USHF.R.S32.HI UR6, URZ, 0x1f, UR16 ;  /* 0x0000001f3f067899 */ /* 0x000fe20008011410 */
[----:B------:R-:W-:Y:S01]  /*1ed00*/  BSSY B0, `(.L_x_321) ;  /* 0x0000029000007945 */ /* 0x000fe20003800000 */
[----:B------:R-:W-:-:S02]  /*1ed10*/  USEL UR16, UR16, URZ, !UP1 ;  /* 0x0000003f10107287 */ /* 0x000fc4000c800000 */
[----:B------:R-:W-:Y:S01]  /*1ed20*/  USEL UR6, UR6, URZ, !UP1 ;  /* 0x0000003f06067287 */ /* 0x000fe2000c800000 */
[----:B-1----:R-:W-:-:S13]  /*1ed30*/  ISETP.GT.AND P0, PT, R7, 0x7f, PT ;  /* 0x0000007f0700780c */ /* 0x002fda0003f04270 */
        /* <DEDUP_REMOVED lines=37> */
.L_x_322:
[----:B------:R-:W-:Y:S05]  /*1ef90*/  BSYNC B0 ;  /* 0x0000000000007941 */ /* 0x000fea0003800000 */
.L_x_321:
        /* <DEDUP_REMOVED lines=107> */
.L_x_323:
        /* <DEDUP_REMOVED lines=11> */
.L_x_1600:


//--------------------- .text._ZN7cutlass13device_kernelIN5flash19enable_sm80_to_sm89INS1_16FlashAttnFwdSm80INS1_25CollectiveMainloopFwdSm80ILi4ELi1ELb0EN4cute5tupleIJNS5_1CILi128EEENS7_ILi96EEENS7_ILi64EEEEEELi64ENS_10bfloat16_tEfNS_4arch4Sm80ELb0ELb1ELb1ELb1ELb1ELb1ELb1ELb0EEENS1_21CollectiveEpilogueFwdINS6_IJS8_SA_S9_EEENS6_IJNS7_ILi1EEESI_SI_EEESC_SE_Li128ELb1ELb1ELb0ELb0EEENS1_19SingleTileSchedulerILb1ELb0ELb1ELi128EEEEEEEEEvNT_6ParamsE --------------------------
	.section	.text._ZN7cutlass13device_kernelIN5flash19enable_sm80_to_sm89INS1_16FlashAttnFwdSm80INS1_25CollectiveMainloopFwdSm80ILi4ELi1ELb0EN4cute5tupleIJNS5_1CILi128EEENS7_ILi96EEENS7_ILi64EEEEEELi64ENS_10bfloat16_tEfNS_4arch4Sm80ELb0ELb1ELb1ELb1ELb1ELb1ELb1ELb0EEENS1_21CollectiveEpilogueFwdINS6_IJS8_SA_S9_EEENS6_IJNS7_ILi1EEESI_SI_EEESC_SE_Li128ELb1ELb1ELb0ELb0EEENS1_19SingleTileSchedulerILb1ELb0ELb1ELi128EEEEEEEEEvNT_6ParamsE,"ax",@progbits
	.sectioninfo	@"SHI_REGISTERS=255"
	.align	128
.text._ZN7cutlass13device_kernelIN5flash19enable_sm80_to_sm89INS1_16FlashAttnFwdSm80INS1_25CollectiveMainloopFwdSm80ILi4ELi1ELb0EN4cute5tupleIJNS5_1CILi128EEENS7_ILi96EEENS7_ILi64EEEEEELi64ENS_10bfloat16_tEfNS_4arch4Sm80ELb0ELb1ELb1ELb1ELb1ELb1ELb1ELb0EEENS1_21CollectiveEpilogueFwdINS6_IJS8_SA_S9_EEENS6_IJNS7_ILi1EEESI_SI_EEESC_SE_Li128ELb1ELb1ELb0ELb0EEENS1_19SingleTileSchedulerILb1ELb0ELb1ELi128EEEEEEEEEvNT_6ParamsE:
        .type           _ZN7cutlass13device_kernelIN5flash19enable_sm80_to_sm89INS1_16FlashAttnFwdSm80INS1_25CollectiveMainloopFwdSm80ILi4ELi1ELb0EN4cute5tupleIJNS5_1CILi128EEENS7_ILi96EEENS7_ILi64EEEEEELi64ENS_10bfloat16_tEfNS_4arch4Sm80ELb0ELb1ELb1ELb1ELb1ELb1ELb1ELb0EEENS1_21CollectiveEpilogueFwdINS6_IJS8_SA_S9_EEENS6_IJNS7_ILi1EEESI_SI_EEESC_SE_Li128ELb1ELb1ELb0ELb0EEENS1_19SingleTileSchedulerILb1ELb0ELb1ELi128EEEEEEEEEvNT_6ParamsE,@function
        .size           _ZN7cutlass13device_kernelIN5flash19enable_sm80_to_sm89INS1_16FlashAttnFwdSm80INS1_25CollectiveMainloopFwdSm80ILi4ELi1ELb0EN4cute5tupleIJNS5_1CILi128EEENS7_ILi96EEENS7_ILi64EEEEEELi64ENS_10bfloat16_tEfNS_4arch4Sm80ELb0ELb1ELb1ELb1ELb1ELb1ELb1ELb0EEENS1_21CollectiveEpilogueFwdINS6_IJS8_SA_S9_EEENS6_IJNS7_ILi1EEESI_SI_EEESC_SE_Li128ELb1ELb1ELb0ELb0EEENS1_19SingleTileSchedulerILb1ELb0ELb1ELi128EEEEEEEEEvNT_6ParamsE,(.L_x_1601 - _ZN7cutlass13device_kernelIN5flash19enable_sm80_to_sm89INS1_16FlashAttnFwdSm80INS1_25CollectiveMainloopFwdSm80ILi4ELi1ELb0EN4cute5tupleIJNS5_1CILi128EEENS7_ILi96EEENS7_ILi64EEEEEELi64ENS_10bfloat16_tEfNS_4arch4Sm80ELb0ELb1ELb1ELb1ELb1ELb1ELb1ELb0EEENS1_21CollectiveEpilogueFwdINS6_IJS8_SA_S9_EEENS6_IJNS7_ILi1EEESI_SI_EEESC_SE_Li128ELb1ELb1ELb0ELb0EEENS1_19SingleTileSchedulerILb1ELb0ELb1ELi128EEEEEEEEEvNT_6ParamsE)
        .other          _ZN7cutlass13device_kernelIN5flash19enable_sm80_to_sm89INS1_16FlashAttnFwdSm80INS1_25CollectiveMainloopFwdSm80ILi4ELi1ELb0EN4cute5tupleIJNS5_1CILi128EEENS7_ILi96EEENS7_ILi64EEEEEELi64ENS_10bfloat16_tEfNS_4arch4Sm80ELb0ELb1ELb1ELb1ELb1ELb1ELb1ELb0EEENS1_21CollectiveEpilogueFwdINS6_IJS8_SA_S9_EEENS6_IJNS7_ILi1EEESI_SI_EEESC_SE_Li128ELb1ELb1ELb0ELb0EEENS1_19SingleTileSchedulerILb1ELb0ELb1ELi128EEEEEEEEEvNT_6ParamsE,@"STO_CUDA_ENTRY STV_DEFAULT"
_ZN7cutlass13device_kernelIN5flash19enable_sm80_to_sm89INS1_16FlashAttnFwdSm80INS1_25CollectiveMainloopFwdSm80ILi4ELi1ELb0EN4cute5tupleIJNS5_1CILi128EEENS7_ILi96EEENS7_ILi64EEEEEELi64ENS_10bfloat16_tEfNS_4arch4Sm80ELb0ELb1ELb1ELb1ELb1ELb1ELb1ELb0EEENS1_21CollectiveEpilogueFwdINS6_IJS8_SA_S9_EEENS6_IJNS7_ILi1EEESI_SI_EEESC_SE_Li128ELb1ELb1ELb0ELb0EEENS1_19SingleTileSchedulerILb1ELb0ELb1ELi128EEEEEEEEEvNT_6ParamsE:
[----:B------:R-:W-:Y:S02]  /*0000*/  MOV R1, c[0x0][0x28] ;  /* 0x00000a0000017a02 */ /* 0x000fe40000000f00 */
[----:B------:R-:W1:Y:S01]  /*0010*/  S2R R207, SR_TID.X ;  /* 0x0000000000cf7919 */ /* 0x000e620000002100 */
[----:B------:R-:W-:Y:S01]  /*0020*/  IMAD.MOV.U32 R11, RZ, RZ, 0x4 ;  /* 0x00000004ff0b7424 */ /* 0x000fe200078e00ff */
[----:B------:R-:W2:Y:S01]  /*0030*/  S2UR UR18, SR_CTAID.X ;  /* 0x00000000001279c3 */ /* 0x000ea20000002500 */
[----:B------:R-:W-:Y:S01]  /*0040*/  ULDC.64 UR26, c[0x0][0x118] ;  /* 0x00004600001a7ab9 */ /* 0x000fe20000000a00 */
[----:B------:R-:W3:Y:S01]  /*0050*/  S2R R4, SR_CTAID.Z ;  /* 0x0000000000047919 */ /* 0x000ee20000002700 */
[----:B------:R-:W-:-:S05]  /*0060*/  IADD3 R1, R1, -0x50, RZ ;  /* 0xffffffb001017810 */ /* 0x000fca0007ffe0ff */
[----:B------:R-:W4:Y:S01]  /*0070*/  S2UR UR22, SR_CTAID.Z ;  /* 0x00000000001679c3 */ /* 0x000f220000002700 */
[----:B-1----:R-:W-:Y:S01]  /*0080*/  SHF.R.U32.HI R0, RZ, 0x5, R207 ;  /* 0x00000005ff007819 */ /* 0x002fe200000116cf */
[----:B---3--:R-:W-:-:S05]  /*0090*/  IMAD.WIDE R2, R4, R11, c[0x0][0x568] ;  /* 0x00015a0004027625 */ /* 0x008fca00078e020b */
[----:B------:R-:W1:Y:S02]  /*00a0*/  SHFL.IDX PT, R0, R0, RZ, 0x1f ;  /* 0x00001fff00007589 */ /* 0x000e6400000e0000 */
[----:B-1----:R-:W-:-:S13]  /*00b0*/  ISETP.NE.AND P0, PT, R0, RZ, PT ;  /* 0x000000ff0000720c */ /* 0x002fda0003f05270 */
[----:B--2-4-:R-:W-:Y:S05]  /*00c0*/  @!P0 BRA `(.L_x_324) ;  /* 0x0000017000008947 */ /* 0x014fea0003800000 */
[----:B------:R-:W-:-:S04]  /*00d0*/  ISETP.NE.U32.AND P0, PT, RZ, c[0x0][0x568], PT ;  /* 0x00015a00ff007a0c */ /* 0x000fc80003f05070 */
[----:B------:R-:W-:-:S13]  /*00e0*/  ISETP.NE.AND.EX P0, PT, RZ, c[0x0][0x56c], PT, P0 ;  /* 0x00015b00ff007a0c */ /* 0x000fda0003f05300 */
[----:B------:R-:W-:Y:S05]  /*00f0*/  @!P0 BRA `(.L_x_325) ;  /* 0x0000003000008947 */ /* 0x000fea0003800000 */
[----:B------:R-:W2:Y:S02]  /*0100*/  LDG.E R0, [R2.64] ;  /* 0x0000001a02007981 */ /* 0x000ea4000c1e1900 */
[----:B--2---:R1:W2:Y:S02]  /*0110*/  R2UR UR5, R0 ;  /* 0x00000000000573c2 */ /* 0x0042a400000e0000 */
[----:B-12---:R-:W-:Y:S05]  /*0120*/  BRA `(.L_x_326) ;  /* 0x000000b000007947 */ /* 0x006fea0003800000 */
.L_x_325:
[----:B------:R-:W-:-:S04]  /*0130*/  ISETP.NE.U32.AND P0, PT, RZ, c[0x0][0x560], PT ;  /* 0x00015800ff007a0c */ /* 0x000fc80003f05070 */
[----:B------:R-:W-:-:S13]  /*0140*/  ISETP.NE.AND.EX P0, PT, RZ, c[0x0][0x564], PT, P0 ;  /* 0x00015900ff007a0c */ /* 0x000fda0003f05300 */
[----:B------:R-:W-:Y:S05]  /*0150*/  @!P0 BRA `(.L_x_327) ;  /* 0x0000007000008947 */ /* 0x000fea0003800000 */
[----:B------:R-:W-:-:S05]  /*0160*/  IMAD.WIDE R2, R4, R11, c[0x0][0x560] ;  /* 0x0001580004027625 */ /* 0x000fca00078e020b */
[----:B------:R-:W2:Y:S04]  /*0170*/  LDG.E R4, [R2.64] ;  /* 0x0000001a02047981 */ /* 0x000ea8000c1e1900 */
[----:B------:R-:W3:Y:S01]  /*0180*/  LDG.E R0, [R2.64+0x4] ;  /* 0x0000041a02007981 */ /* 0x000ee2000c1e1900 */
[----:B--2---:R-:W1:Y:S08]  /*0190*/  R2UR UR4, R4 ;  /* 0x00000000040473c2 */ /* 0x004e7000000e0000 */
[----:B---3--:R-:W1:Y:S02]  /*01a0*/  R2UR UR5, R0 ;  /* 0x00000000000573c2 */ /* 0x008e6400000e0000 */
[----:B-1----:R-:W-:Y:S01]  /*01b0*/  UIADD3 UR5, -UR4, UR5, URZ ;  /* 0x0000000504057290 */ /* 0x002fe2000fffe13f */
[----:B------:R-:W-:Y:S05]  /*01c0*/  BRA `(.L_x_326) ;  /* 0x0000001000007947 */ /* 0x000fea0003800000 */
.L_x_327:
[----:B------:R-:W-:Y:S02]  /*01d0*/  ULDC UR5, c[0x0][0x54c] ;  /* 0x0001530000057ab9 */ /* 0x000fe40000000800 */
.L_x_326:
[----:B------:R-:W-:Y:S02]  /*01e0*/  ULDC UR4, c[0x0][0x548] ;  /* 0x0001520000047ab9 */ /* 0x000fe40000000800 */
[----:B------:R-:W-:-:S02]  /*01f0*/  USHF.L.U32 UR18, UR18, 0x7, URZ ;  /* 0x0000000712127899 */ /* 0x000fc4000800063f */
[----:B------:R-:W-:-:S04]  /*0200*/  UIMAD UR4, UR5, UR4, URZ ;  /* 0x00000004050472a4 */ /* 0x000fc8000f8e023f */
[----:B------:R-:W-:-:S04]  /*0210*/  UISETP.GE.AND UP0, UPT, UR18, UR4, UPT ;  /* 0x000000041200728c */ /* 0x000fc8000bf06270 */
[----:B------:R-:W-:Y:S01]  /*0220*/  USEL UR22, UR22, 0xffffffff, !UP0 ;  /* 0xffffffff16167887 */ /* 0x000fe2000c000000 */
[----:B------:R-:W-:Y:S05]  /*0230*/  BRA `(.L_x_328) ;  /* 0x0000016000007947 */ /* 0x000fea0003800000 */
.L_x_324:
[----:B------:R-:W-:-:S04]  /*0240*/  ISETP.NE.U32.AND P0, PT, RZ, c[0x0][0x568], PT ;  /* 0x00015a00ff007a0c */ /* 0x000fc80003f05070 */
[----:B------:R-:W-:-:S13]  /*0250*/  ISETP.NE.AND.EX P0, PT, RZ, c[0x0][0x56c], PT, P0 ;  /* 0x00015b00ff007a0c */ /* 0x000fda0003f05300 */
[----:B------:R-:W-:Y:S05]  /*0260*/  @!P0 BRA `(.L_x_329) ;  /* 0x0000003000008947 */ /* 0x000fea0003800000 */
[----:B------:R-:W2:Y:S02]  /*0270*/  LDG.E R0, [R2.64] ;  /* 0x0000001a02007981 */ /* 0x000ea4000c1e1900 */
[----:B--2---:R1:W2:Y:S02]  /*0280*/  R2UR UR5, R0 ;  /* 0x00000000000573c2 */ /* 0x0042a400000e0000 */
[----:B-12---:R-:W-:Y:S05]  /*0290*/  BRA `(.L_x_330) ;  /* 0x000000b000007947 */ /* 0x006fea0003800000 */
.L_x_329:
        /* <DEDUP_REMOVED lines=10> */
.L_x_331:
[----:B------:R-:W-:Y:S02]  /*0340*/  ULDC UR5, c[0x0][0x54c] ;  /* 0x0001530000057ab9 */ /* 0x000fe40000000800 */
.L_x_330:
[----:B------:R-:W-:Y:S02]  /*0350*/  ULDC UR4, c[0x0][0x548] ;  /* 0x0001520000047ab9 */ /* 0x000fe40000000800 */
[----:B------:R-:W-:-:S02]  /*0360*/  USHF.L.U32 UR18, UR18, 0x7, URZ ;  /* 0x0000000712127899 */ /* 0x000fc4000800063f */
[----:B------:R-:W-:-:S04]  /*0370*/  UIMAD UR4, UR5, UR4, URZ ;  /* 0x00000004050472a4 */ /* 0x000fc8000f8e023f */
[----:B------:R-:W-:-:S04]  /*0380*/  UISETP.GE.AND UP0, UPT, UR18, UR4, UPT ;  /* 0x000000041200728c */ /* 0x000fc8000bf06270 */
[----:B------:R-:W-:-:S06]  /*0390*/  USEL UR22, UR22, 0xffffffff, !UP0 ;  /* 0xffffffff16167887 */ /* 0x000fcc000c000000 */
.L_x_328:
[----:B------:R-:W-:-:S13]  /*03a0*/  ISETP.LE.AND P0, PT, RZ, UR22, PT ;  /* 0x00000016ff007c0c */ /* 0x000fda000bf03270 */
[----:B------:R-:W-:Y:S05]  /*03b0*/  @!P0 EXIT ;  /* 0x000000000000894d */ /* 0x000fea0003800000 */
[----:B------:R-:W-:Y:S01]  /*03c0*/  ISETP.NE.U32.AND P0, PT, RZ, c[0x0][0x370], PT ;  /* 0x0000dc00ff007a0c */ /* 0x000fe20003f05070 */
[----:B------:R-:W-:Y:S01]  /*03d0*/  ULDC.64 UR4, c[0x0][0x358] ;  /* 0x0000d60000047ab9 */ /* 0x000fe20000000a00 */
[----:B------:R-:W-:Y:S01]  /*03e0*/  ISETP.NE.U32.AND P1, PT, RZ, c[0x0][0x360], PT ;  /* 0x0000d800ff007a0c */ /* 0x000fe20003f25070 */
[----:B------:R-:W-:Y:S01]  /*03f0*/  IMAD.U32 R2, RZ, RZ, UR22 ;  /* 0x00000016ff027e24 */ /* 0x000fe2000f8e00ff */
[----:B------:R-:W-:Y:S01]  /*0400*/  ISETP.NE.AND.EX P3, PT, RZ, c[0x0][0x374], PT, P0 ;  /* 0x0000dd00ff007a0c */ /* 0x000fe20003f65300 */
[----:B------:R-:W-:Y:S01]  /*0410*/  IMAD.U32 R0, RZ, RZ, UR22 ;  /* 0x00000016ff007e24 */ /* 0x000fe2000f8e00ff */
[----:B------:R-:W-:Y:S01]  /*0420*/  ISETP.NE.AND.EX P1, PT, RZ, c[0x0][0x364], PT, P1 ;  /* 0x0000d900ff007a0c */ /* 0x000fe20003f25310 */
[----:B------:R-:W-:Y:S01]  /*0430*/  UISETP.NE.U32.AND UP2, UPT, URZ, UR4, UPT ;  /* 0x000000043f00728c */ /* 0x000fe2000bf45070 */
[----:B------:R-:W-:Y:S02]  /*0440*/  ISETP.NE.U32.AND P2, PT, RZ, c[0x0][0x348], PT ;  /* 0x0000d200ff007a0c */ /* 0x000fe40003f45070 */
[----:B------:R-:W-:Y:S01]  /*0450*/  MOV R4, UR22 ;  /* 0x0000001600047c02 */ /* 0x000fe20008000f00 */
[----:B------:R-:W-:Y:S01]  /*0460*/  UISETP.NE.AND.EX UP2, UPT, URZ, UR5, UPT, UP2 ;  /* 0x000000053f00728c */ /* 0x000fe2000bf45320 */
[----:B------:R-:W-:-:S02]  /*0470*/  ISETP.NE.AND.EX P2, PT, RZ, c[0x0][0x34c], PT, P2 ;  /* 0x0000d300ff007a0c */ /* 0x000fc40003f45320 */
[----:B------:R-:W-:Y:S01]  /*0480*/  ISETP.NE.U32.AND P4, PT, RZ, c[0x0][0x350], PT ;  /* 0x0000d400ff007a0c */ /* 0x000fe20003f85070 */
[----:B------:R-:W-:-:S04]  /*0490*/  IMAD.WIDE R4, R11, R4, c[0x0][0x348] ;  /* 0x0000d2000b047625 */ /* 0x000fc800078e0204 */
[----:B------:R-:W-:Y:S01]  /*04a0*/  @P3 IMAD.WIDE R6, R11, R2, c[0x0][0x370] ;  /* 0x0000dc000b063625 */ /* 0x000fe200078e0202 */
[----:B------:R-:W-:-:S03]  /*04b0*/  ISETP.NE.AND.EX P4, PT, RZ, c[0x0][0x354], PT, P4 ;  /* 0x0000d500ff007a0c */ /* 0x000fc60003f85340 */
[----:B------:R-:W-:Y:S01]  /*04c0*/  @P1 IMAD.WIDE R2, R11, R0, c[0x0][0x360] ;  /* 0x0000d8000b021625 */ /* 0x000fe200078e0200 */
[----:B------:R-:W-:Y:S01]  /*04d0*/  PLOP3.LUT P0, PT, PT, PT, UP2, 0x80, 0x0 ;  /* 0x000000000000781c */ /* 0x000fe20003f0f028 */
[----:B------:R1:W2:Y:S04]  /*04e0*/  @P3 LDG.E R9, [R6.64] ;  /* 0x0000001a06093981 */ /* 0x0002a8000c1e1900 */
[----:B------:R3:W4:Y:S01]  /*04f0*/  @P1 LDG.E R0, [R2.64] ;  /* 0x0000001a02001981 */ /* 0x000722000c1e1900 */
[----:B------:R-:W-:Y:S01]  /*0500*/  IMAD.MOV.U32 R30, RZ, RZ, RZ ;  /* 0x000000ffff1e7224 */ /* 0x000fe200078e00ff */
[----:B------:R-:W-:Y:S02]  /*0510*/  MOV R10, RZ ;  /* 0x000000ff000a7202 */ /* 0x000fe40000000f00 */
[----:B------:R-:W4:Y:S01]  /*0520*/  @P2 LDG.E R8, [R4.64] ;  /* 0x0000001a04082981 */ /* 0x000f22000c1e1900 */
[----:B-1----:R-:W-:Y:S01]  /*0530*/  MOV R6, UR22 ;  /* 0x0000001600067c02 */ /* 0x002fe20008000f00 */
[----:B---3--:R-:W-:-:S04]  /*0540*/  IMAD.U32 R2, RZ, RZ, UR22 ;  /* 0x00000016ff027e24 */ /* 0x008fc8000f8e00ff */
[----:B------:R-:W-:-:S04]  /*0550*/  IMAD.WIDE R6, R11, R6, c[0x0][0x358] ;  /* 0x0000d6000b067625 */ /* 0x000fc800078e0206 */
[----:B------:R-:W-:Y:S01]  /*0560*/  IMAD.WIDE R2, R11, R2, c[0x0][0x350] ;  /* 0x0000d4000b027625 */ /* 0x000fe200078e0202 */
[----:B------:R1:W5:Y:S04]  /*0570*/  @P0 LDG.E R10, [R6.64] ;  /* 0x0000001a060a0981 */ /* 0x000368000c1e1900 */
[----:B------:R1:W5:Y:S01]  /*0580*/  @P4 LDG.E R30, [R2.64] ;  /* 0x0000001a021e4981 */ /* 0x000362000c1e1900 */
[----:B------:R-:W3:Y:S01]  /*0590*/  S2UR UR17, SR_CTAID.Y ;  /* 0x00000000001179c3 */ /* 0x000ee20000002600 */
[----:B------:R-:W-:Y:S02]  /*05a0*/  UMOV UR19, URZ ;  /* 0x0000003f00137c82 */ /* 0x000fe40008000000 */
[----:B------:R-:W-:Y:S02]  /*05b0*/  ULDC UR21, c[0x0][0x168] ;  /* 0x00005a0000157ab9 */ /* 0x000fe40000000800 */
[----:B------:R-:W-:-:S02]  /*05c0*/  UMOV UR20, URZ ;  /* 0x0000003f00147c82 */ /* 0x000fc40008000000 */
[----:B------:R-:W-:Y:S02]  /*05d0*/  ULDC UR4, c[0x0][0x2ac] ;  /* 0x0000ab0000047ab9 */ /* 0x000fe40000000800 */
[----:B------:R-:W-:Y:S02]  /*05e0*/  ULDC UR31, c[0x0][0x1d0] ;  /* 0x00007400001f7ab9 */ /* 0x000fe40000000800 */
[----:B------:R-:W-:-:S03]  /*05f0*/  UIMAD UR31, UR4, UR31, URZ ;  /* 0x0000001f041f72a4 */ /* 0x000fc6000f8e023f */
[----:B------:R-:W-:Y:S02]  /*0600*/  ULDC UR4, c[0x0][0x228] ;  /* 0x00008a0000047ab9 */ /* 0x000fe40000000800 */
[----:B---3--:R-:W-:Y:S01]  /*0610*/  USHF.R.S32.HI UR16, URZ, 0x1f, UR17 ;  /* 0x0000001f3f107899 */ /* 0x008fe20008011411 */
[----:B--2---:R1:W2:Y:S08]  /*0620*/  @P3 R2UR UR19, R9 ;  /* 0x00000000091333c2 */ /* 0x0042b000000e0000 */
[----:B----4-:R1:W3:Y:S08]  /*0630*/  @P1 R2UR UR21, R0 ;  /* 0x00000000001513c2 */ /* 0x0102f000000e0000 */
[----:B------:R1:W4:Y:S01]  /*0640*/  @P2 R2UR UR20, R8 ;  /* 0x00000000081423c2 */ /* 0x00032200000e0000 */
[----:B------:R-:W-:Y:S05]  /*0650*/  @P1 BRA `(.L_x_332) ;  /* 0x0000006000001947 */ /* 0x000fea0003800000 */
[----:B------:R-:W-:Y:S05]  /*0660*/  @!P2 BRA `(.L_x_332) ;  /* 0x000000500000a947 */ /* 0x000fea0003800000 */
[----:B-1--4-:R1:W4:Y:S04]  /*0670*/  LDG.E R0, [R4.64] ;  /* 0x0000001a04007981 */ /* 0x012328000c1e1900 */
[----:B-1-3--:R-:W3:Y:S01]  /*0680*/  LDG.E R4, [R4.64+0x4] ;  /* 0x0000041a04047981 */ /* 0x00aee2000c1e1900 */
[----:B----4-:R-:W1:Y:S08]  /*0690*/  R2UR UR21, R0 ;  /* 0x00000000001573c2 */ /* 0x010e7000000e0000 */
[----:B---3--:R-:W1:Y:S02]  /*06a0*/  R2UR UR5, R4 ;  /* 0x00000000040573c2 */ /* 0x008e6400000e0000 */
[----:B-1----:R-:W-:-:S06]  /*06b0*/  UIADD3 UR21, -UR21, UR5, URZ ;  /* 0x0000000515157290 */ /* 0x002fcc000fffe13f */
.L_x_332:
[----:B------:R-:W-:-:S04]  /*06c0*/  ISETP.NE.U32.AND P1, PT, RZ, c[0x0][0x368], PT ;  /* 0x0000da00ff007a0c */ /* 0x000fc80003f25070 */
[----:B------:R-:W-:-:S13]  /*06d0*/  ISETP.NE.AND.EX P1, PT, RZ, c[0x0][0x36c], PT, P1 ;  /* 0x0000db00ff007a0c */ /* 0x000fda0003f25310 */
[----:B------:R-:W-:Y:S05]  /*06e0*/  @!P1 BRA `(.L_x_333) ;  /* 0x0000005000009947 */ /* 0x000fea0003800000 */
[----:B-1----:R-:W-:-:S05]  /*06f0*/  MOV R0, UR22 ;  /* 0x0000001600007c02 */ /* 0x002fca0008000f00 */
[----:B------:R-:W-:-:S05]  /*0700*/  IMAD.WIDE R2, R11, R0, c[0x0][0x368] ;  /* 0x0000da000b027625 */ /* 0x000fca00078e0200 */
[----:B----4-:R-:W4:Y:S02]  /*0710*/  LDG.E R0, [R2.64] ;  /* 0x0000001a02007981 */ /* 0x010f24000c1e1900 */
[----:B----4-:R1:W4:Y:S02]  /*0720*/  R2UR UR31, R0 ;  /* 0x00000000001f73c2 */ /* 0x01032400000e0000 */
[----:B-1--4-:R-:W-:Y:S05]  /*0730*/  BRA `(.L_x_334) ;  /* 0x0000006000007947 */ /* 0x012fea0003800000 */
.L_x_333:
[----:B------:R-:W-:Y:S05]  /*0740*/  @!P4 BRA `(.L_x_334) ;  /* 0x000000500000c947 */ /* 0x000fea0003800000 */
[----:B-1--4-:R1:W4:Y:S04]  /*0750*/  LDG.E R0, [R2.64] ;  /* 0x0000001a02007981 */ /* 0x012328000c1e1900 */
[----:B-1-3--:R-:W3:Y:S01]  /*0760*/  LDG.E R2, [R2.64+0x4] ;  /* 0x0000041a02027981 */ /* 0x00aee2000c1e1900 */
[----:B----4-:R-:W1:Y:S08]  /*0770*/  R2UR UR31, R0 ;  /* 0x00000000001f73c2 */ /* 0x010e7000000e0000 */
[----:B---3--:R-:W1:Y:S02]  /*0780*/  R2UR UR5, R2 ;  /* 0x00000000020573c2 */ /* 0x008e6400000e0000 */
[----:B-1----:R-:W-:-:S06]  /*0790*/  UIADD3 UR31, -UR31, UR5, URZ ;  /* 0x000000051f1f7290 */ /* 0x002fcc000fffe13f */
.L_x_334:
[----:B----4-:R1:W4:Y:S01]  /*07a0*/  @P0 LDG.E R4, [R6.64] ;  /* 0x0000001a06040981 */ /* 0x010322000c1e1900 */
[----:B------:R-:W-:Y:S01]  /*07b0*/  ISETP.NE.U32.AND P1, PT, RZ, c[0x0][0x378], PT ;  /* 0x0000de00ff007a0c */ /* 0x000fe20003f25070 */
[----:B-1----:R-:W-:Y:S01]  /*07c0*/  IMAD.U32 R0, RZ, RZ, UR22 ;  /* 0x00000016ff007e24 */ /* 0x002fe2000f8e00ff */
[----:B------:R-:W-:Y:S01]  /*07d0*/  MOV R133, UR31 ;  /* 0x0000001f00857c02 */ /* 0x000fe20008000f00 */
[----:B------:R-:W-:-:S02]  /*07e0*/  ULDC UR5, c[0x0][0x2c4] ;  /* 0x0000b10000057ab9 */ /* 0x000fc40000000800 */
[----:B------:R-:W-:Y:S01]  /*07f0*/  ULDC.64 UR6, c[0x0][0x2c8] ;  /* 0x0000b20000067ab9 */ /* 0x000fe20000000a00 */
[----:B---3--:R-:W3:Y:S01]  /*0800*/  @P0 LDG.E R6, [R6.64+0x4] ;  /* 0x0000041a06060981 */ /* 0x008ee2000c1e1900 */
[----:B------:R-:W-:-:S13]  /*0810*/  ISETP.NE.AND.EX P1, PT, RZ, c[0x0][0x37c], PT, P1 ;  /* 0x0000df00ff007a0c */ /* 0x000fda0003f25310 */
[----:B------:R-:W-:-:S05]  /*0820*/  @P1 IMAD.WIDE R2, R11, R0, c[0x0][0x378] ;  /* 0x0000de000b021625 */ /* 0x000fca00078e0200 */
[----:B------:R1:W5:Y:S01]  /*0830*/  @P1 LDG.E R133, [R2.64] ;  /* 0x0000001a02851981 */ /* 0x000362000c1e1900 */
[----:B------:R-:W-:Y:S02]  /*0840*/  UISETP.NE.AND UP0, UPT, UR5, 0x1, UPT ;  /* 0x000000010500788c */ /* 0x000fe4000bf05270 */
[----:B--2---:R-:W-:Y:S02]  /*0850*/  UIADD3 UR5, -UR19, UR31, URZ ;  /* 0x0000001f13057290 */ /* 0x004fe4000fffe13f */
[----:B------:R-:W-:-:S07]  /*0860*/  UP2UR UR24, UPR, URZ, 0x1 ;  /* 0x000000013f187883 */ /* 0x000fce0008000000 */
[----:B------:R-:W-:-:S04]  /*0870*/  @UP0 UIADD3 UR10, UR18, 0x7f, URZ ;  /* 0x0000007f120a0890 */ /* 0x000fc8000fffe03f */
[----:B------:R-:W-:Y:S01]  /*0880*/  UIMAD.WIDE.U32 UR10, UR10, UR6, URZ ;  /* 0x000000060a0a72a5 */ /* 0x000fe2000f8e003f */
[----:B----4-:R-:W2:Y:S08]  /*0890*/  @P0 R2UR UR8, R4 ;  /* 0x00000000040803c2 */ /* 0x010eb000000e0000 */
[----:B---3--:R-:W2:Y:S02]  /*08a0*/  @P0 R2UR UR9, R6 ;  /* 0x00000000060903c2 */ /* 0x008ea400000e0000 */
[----:B--2---:R-:W-:-:S02]  /*08b0*/  @UP2 UIADD3 UR4, -UR8, UR9, URZ ;  /* 0x0000000908042290 */ /* 0x004fc4000fffe13f */
[----:B------:R-:W-:Y:S02]  /*08c0*/  UIADD3 UR8, UR18, 0x7f, URZ ;  /* 0x0000007f12087890 */ /* 0x000fe4000fffe03f */
[----:B------:R-:W-:Y:S02]  /*08d0*/  @UP0 USHF.R.U32.HI UR8, URZ, UR7, UR11 ;  /* 0x000000073f080299 */ /* 0x000fe4000801160b */
[----:B------:R-:W-:Y:S02]  /*08e0*/  UIADD3 UR15, UR5, UR4, URZ ;  /* 0x00000004050f7290 */ /* 0x000fe4000fffe03f */
[----:B------:R-:W-:Y:S02]  /*08f0*/  ULDC.64 UR6, c[0x0][0x328] ;  /* 0x0000ca0000067ab9 */ /* 0x000fe40000000a00 */
[----:B------:R-:W-:Y:S02]  /*0900*/  UISETP.GE.AND UP0, UPT, UR7, 0x1, UPT ;  /* 0x000000010700788c */ /* 0x000fe4000bf06270 */
[----:B------:R-:W-:-:S02]  /*0910*/  UIADD3 UR14, UR15, 0x1, -UR21 ;  /* 0x000000010f0e7890 */ /* 0x000fc4000fffe815 */
[----:B------:R-:W-:Y:S02]  /*0920*/  UP2UR UR23, UPR, URZ, 0x1 ;  /* 0x000000013f177883 */ /* 0x000fe40008000000 */
[----:B------:R-:W-:Y:S01]  /*0930*/  PLOP3.LUT P0, PT, PT, PT, UP0, 0x40, 0x0 ;  /* 0x000000000000781c */ /* 0x000fe20003f0e808 */
[----:B------:R-:W-:-:S04]  /*0940*/  UIADD3 UR8, UR14, UR8, URZ ;  /* 0x000000080e087290 */ /* 0x000fc8000fffe03f */
[----:B------:R-:W-:-:S06]  /*0950*/  UIADD3 UR6, UR8, UR6, URZ ;  /* 0x0000000608067290 */ /* 0x000fcc000fffe03f */
[----:B------:R-:W-:Y:S02]  /*0960*/  IMAD.U32 R0, RZ, RZ, UR6 ;  /* 0x00000006ff007e24 */ /* 0x000fe4000f8e00ff */
[----:B------:R-:W-:Y:S05]  /*0970*/  @P0 BRA `(.L_x_335) ;  /* 0x0000011000000947 */ /* 0x000fea0003800000 */
[----:B-1----:R-:W-:Y:S01]  /*0980*/  ISETP.LT.AND P0, PT, RZ, UR8, PT ;  /* 0x00000008ff007c0c */ /* 0x002fe2000bf01270 */
[----:B------:R-:W-:-:S12]  /*0990*/  UIADD3 UR6, UR8, -0x1, URZ ;  /* 0xffffffff08067890 */ /* 0x000fd8000fffe03f */
[----:B------:R-:W-:Y:S05]  /*09a0*/  @P0 BRA `(.L_x_336) ;  /* 0x0000007000000947 */ /* 0x000fea0003800000 */
[----:B------:R-:W-:Y:S02]  /*09b0*/  UISETP.NE.AND UP0, UPT, UR7, 0x1, UPT ;  /* 0x000000010700788c */ /* 0x000fe4000bf05270 */
[----:B------:R-:W-:-:S03]  /*09c0*/  UIADD3 UR6, -UR8, URZ, URZ ;  /* 0x0000003f08067290 */ /* 0x000fc6000fffe13f */
[----:B------:R-:W-:Y:S02]  /*09d0*/  ULDC.64 UR8, c[0x0][0x330] ;  /* 0x0000cc0000087ab9 */ /* 0x000fe40000000a00 */
[----:B------:R-:W-:-:S04]  /*09e0*/  UIMAD.WIDE.U32 UR10, UR6, UR8, URZ ;  /* 0x00000008060a72a5 */ /* 0x000fc8000f8e003f */
[----:B------:R-:W-:-:S04]  /*09f0*/  @UP0 USHF.R.U32.HI UR6, URZ, UR9, UR11 ;  /* 0x000000093f060299 */ /* 0x000fc8000801160b */
[----:B------:R-:W-:Y:S01]  /*0a00*/  ULOP3.LUT UR6, URZ, UR6, URZ, 0x33, !UPT ;  /* 0x000000063f067292 */ /* 0x000fe2000f8e333f */
[----:B------:R-:W-:Y:S05]  /*0a10*/  BRA `(.L_x_337) ;  /* 0x0000004000007947 */ /* 0x000fea0003800000 */
.L_x_336:
[----:B------:R-:W-:Y:S02]  /*0a20*/  UISETP.NE.AND UP0, UPT, UR7, 0x1, UPT ;  /* 0x000000010700788c */ /* 0x000fe4000bf05270 */
[----:B------:R-:W-:Y:S02]  /*0a30*/  ULDC.64 UR8, c[0x0][0x330] ;  /* 0x0000cc0000087ab9 */ /* 0x000fe40000000a00 */
[----:B------:R-:W-:-:S07]  /*0a40*/  UIMAD.WIDE.U32 UR10, UR6, UR8, URZ ;  /* 0x00000008060a72a5 */ /* 0x000fce000f8e003f */
[----:B------:R-:W-:Y:S02]  /*0a50*/  @UP0 USHF.R.U32.HI UR6, URZ, UR9, UR11 ;  /* 0x000000093f060299 */ /* 0x000fe4000801160b */
.L_x_337:
[----:B------:R-:W-:Y:S02]  /*0a60*/  ULDC UR8, c[0x0][0x32c] ;  /* 0x0000cb0000087ab9 */ /* 0x000fe40000000800 */
[----:B------:R-:W-:-:S06]  /*0a70*/  UIMAD UR8, UR6, UR7, UR8 ;  /* 0x00000007060872a4 */ /* 0x000fcc000f8e0208 */
[----:B------:R-:W-:Y:S02]  /*0a80*/  IMNMX R0, R0, UR8, PT ;  /* 0x0000000800007c17 */ /* 0x000fe4000b800200 */
.L_x_335:
[----:B-1----:R-:W-:Y:S02]  /*0a90*/  UISETP.NE.AND UP0, UPT, UR24, URZ, UPT ;  /* 0x0000003f1800728c */ /* 0x002fe4000bf05270 */
[----:B------:R-:W-:Y:S02]  /*0aa0*/  ULDC.64 UR8, c[0x0][0x2c8] ;  /* 0x0000b20000087ab9 */ /* 0x000fe40000000a00 */
[----:B------:R-:W-:Y:S02]  /*0ab0*/  UIMAD.WIDE.U32 UR10, UR18, UR8, URZ ;  /* 0x00000008120a72a5 */ /* 0x000fe4000f8e003f */
[----:B------:R-:W-:Y:S02]  /*0ac0*/  UMOV UR6, UR18 ;  /* 0x0000001200067c82 */ /* 0x000fe40008000000 */
[----:B------:R-:W-:Y:S02]  /*0ad0*/  UIADD3 UR28, UR15, 0x5f, URZ ;  /* 0x0000005f0f1c7890 */ /* 0x000fe4000fffe03f */
[----:B------:R-:W-:-:S02]  /*0ae0*/  UIADD3 UR13, UR15, -UR21, URZ ;  /* 0x800000150f0d7290 */ /* 0x000fc4000fffe03f */
[----:B------:R-:W-:Y:S02]  /*0af0*/  @UP0 USHF.R.U32.HI UR6, URZ, UR9, UR11 ;  /* 0x000000093f060299 */ /* 0x000fe4000801160b */
[----:B------:R-:W-:Y:S02]  /*0b00*/  UISETP.GE.AND UP0, UPT, UR7, 0x1, UPT ;  /* 0x000000010700788c */ /* 0x000fe4000bf06270 */
[----:B------:R-:W-:Y:S02]  /*0b10*/  UIMAD.WIDE UR28, UR28, 0x2aaaaaab, URZ ;  /* 0x2aaaaaab1c1c78a5 */ /* 0x000fe4000f8e023f */
[----:B------:R-:W-:Y:S02]  /*0b20*/  UIADD3 UR9, UR13, UR6, URZ ;  /* 0x000000060d097290 */ /* 0x000fe4000fffe03f */
[----:B------:R-:W-:Y:S01]  /*0b30*/  PLOP3.LUT P0, PT, PT, PT, UP0, 0x40, 0x0 ;  /* 0x000000000000781c */ /* 0x000fe20003f0e808 */
[----:B------:R-:W-:Y:S02]  /*0b40*/  ULDC UR8, c[0x0][0x324] ;  /* 0x0000c90000087ab9 */ /* 0x000fe40000000800 */
[----:B------:R-:W-:-:S02]  /*0b50*/  UMOV UR11, UR29 ;  /* 0x0000001d000b7c82 */ /* 0x000fc40008000000 */
[----:B------:R-:W-:Y:S02]  /*0b60*/  USHF.R.U32.HI UR12, URZ, 0x1f, UR11 ;  /* 0x0000001f3f0c7899 */ /* 0x000fe4000801160b */
[----:B------:R-:W-:Y:S02]  /*0b70*/  UIADD3 UR8, UR9, -UR8, URZ ;  /* 0x8000000809087290 */ /* 0x000fe4000fffe03f */
[----:B------:R-:W-:-:S04]  /*0b80*/  ULEA.HI.SX32 UR12, UR11, UR12, 0x1c ;  /* 0x0000000c0b0c7291 */ /* 0x000fc8000f8fe23f */
[----:B------:R-:W-:Y:S05]  /*0b90*/  @P0 BRA `(.L_x_338) ;  /* 0x0000012000000947 */ /* 0x000fea0003800000 */
[----:B------:R-:W-:-:S06]  /*0ba0*/  UISETP.GT.AND UP0, UPT, UR9, -0x1, UPT ;  /* 0xffffffff0900788c */ /* 0x000fcc000bf04270 */
[----:B------:R-:W-:-:S13]  /*0bb0*/  PLOP3.LUT P0, PT, PT, PT, UP0, 0x80, 0x0 ;  /* 0x000000000000781c */ /* 0x000fda0003f0f008 */
[----:B------:R-:W-:Y:S05]  /*0bc0*/  @P0 BRA `(.L_x_339) ;  /* 0x0000007000000947 */ /* 0x000fea0003800000 */
[----:B------:R-:W-:Y:S02]  /*0bd0*/  UISETP.NE.AND UP0, UPT, UR7, 0x1, UPT ;  /* 0x000000010700788c */ /* 0x000fe4000bf05270 */
[----:B------:R-:W-:Y:S02]  /*0be0*/  ULOP3.LUT UR9, URZ, UR9, URZ, 0x33, !UPT ;  /* 0x000000093f097292 */ /* 0x000fe4000f8e333f */
[----:B------:R-:W-:Y:S02]  /*0bf0*/  ULDC.64 UR6, c[0x0][0x330] ;  /* 0x0000cc0000067ab9 */ /* 0x000fe40000000a00 */
[----:B------:R-:W-:-:S05]  /*0c00*/  UIMAD.WIDE.U32 UR10, UR9, UR6, URZ ;  /* 0x00000006090a72a5 */ /* 0x000fca000f8e003f */
[----:B------:R-:W-:-:S04]  /*0c10*/  @UP0 USHF.R.U32.HI UR9, URZ, UR7, UR11 ;  /* 0x000000073f090299 */ /* 0x000fc8000801160b */
[----:B------:R-:W-:Y:S01]  /*0c20*/  ULOP3.LUT UR9, URZ, UR9, URZ, 0x33, !UPT ;  /* 0x000000093f097292 */ /* 0x000fe2000f8e333f */
[----:B------:R-:W-:Y:S05]  /*0c30*/  BRA `(.L_x_340) ;  /* 0x0000004000007947 */ /* 0x000fea0003800000 */
.L_x_339:
[----:B------:R-:W-:-:S03]  /*0c40*/  UISETP.NE.AND UP0, UPT, UR7, 0x1, UPT ;  /* 0x000000010700788c */ /* 0x000fc6000bf05270 */
[----:B------:R-:W-:Y:S02]  /*0c50*/  ULDC.64 UR6, c[0x0][0x330] ;  /* 0x0000cc0000067ab9 */ /* 0x000fe40000000a00 */
[----:B------:R-:W-:-:S06]  /*0c60*/  UIMAD.WIDE.U32 UR10, UR9, UR6, URZ ;  /* 0x00000006090a72a5 */ /* 0x000fcc000f8e003f */
[----:B------:R-:W-:Y:S02]  /*0c70*/  @UP0 USHF.R.U32.HI UR9, URZ, UR7, UR11 ;  /* 0x000000073f090299 */ /* 0x000fe4000801160b */
.L_x_340:
[----:B------:R-:W-:Y:S02]  /*0c80*/  ULDC UR6, c[0x0][0x32c] ;  /* 0x0000cb0000067ab9 */ /* 0x000fe40000000800 */
[----:B------:R-:W-:-:S04]  /*0c90*/  UIMAD UR6, UR9, UR6, URZ ;  /* 0x00000006090672a4 */ /* 0x000fc8000f8e023f */
[----:B------:R-:W-:-:S04]  /*0ca0*/  UISETP.LT.AND UP0, UPT, UR8, UR6, UPT ;  /* 0x000000060800728c */ /* 0x000fc8000bf01270 */
[----:B------:R-:W-:-:S03]  /*0cb0*/  USEL UR8, UR8, UR6, !UP0 ;  /* 0x0000000608087287 */ /* 0x000fc6000c000000 */
.L_x_338:
[----:B------:R-:W-:Y:S01]  /*0cc0*/  IADD3 R0, R0, 0x5f, RZ ;  /* 0x0000005f00007810 */ /* 0x000fe20007ffe0ff */
[----:B------:R-:W-:-:S04]  /*0cd0*/  UIMAD.WIDE UR8, UR8, 0x2aaaaaab, URZ ;  /* 0x2aaaaaab080878a5 */ /* 0x000fc8000f8e023f */
[----:B------:R-:W-:Y:S01]  /*0ce0*/  IMAD.HI R0, R0, 0x2aaaaaab, RZ ;  /* 0x2aaaaaab00007827 */ /* 0x000fe200078e02ff */
[----:B------:R-:W-:-:S03]  /*0cf0*/  USHF.R.U32.HI UR7, URZ, 0x1f, UR9 ;  /* 0x0000001f3f077899 */ /* 0x000fc60008011609 */
[----:B------:R-:W1:Y:S01]  /*0d00*/  R2UR UR6, R0 ;  /* 0x00000000000673c2 */ /* 0x000e6200000e0000 */
[----:B------:R-:W-:-:S04]  /*0d10*/  ULEA.HI.SX32 UR7, UR9, UR7, 0x1c ;  /* 0x0000000709077291 */ /* 0x000fc8000f8fe23f */
[----:B------:R-:W-:-:S04]  /*0d20*/  UISETP.LT.AND UP1, UPT, URZ, UR7, UPT ;  /* 0x000000073f00728c */ /* 0x000fc8000bf21270 */
[----:B------:R-:W-:-:S04]  /*0d30*/  USEL UR7, URZ, UR7, !UP1 ;  /* 0x000000073f077287 */ /* 0x000fc8000c800000 */
[----:B------:R-:W-:-:S04]  /*0d40*/  UIMAD UR7, UR7, 0x60, -UR5 ;  /* 0x00000060070778a4 */ /* 0x000fc8000f8e0a05 */
[----:B------:R-:W-:-:S04]  /*0d50*/  UISETP.LT.AND UP1, UPT, URZ, UR7, UPT ;  /* 0x000000073f00728c */ /* 0x000fc8000bf21270 */
[----:B------:R-:W-:Y:S02]  /*0d60*/  USEL UR7, URZ, UR7, !UP1 ;  /* 0x000000073f077287 */ /* 0x000fe4000c800000 */
[----:B-1----:R-:W-:-:S04]  /*0d70*/  USHF.R.U32.HI UR8, URZ, 0x1f, UR6 ;  /* 0x0000001f3f087899 */ /* 0x002fc80008011606 */
[----:B------:R-:W-:-:S04]  /*0d80*/  ULEA.HI.SX32 UR8, UR6, UR8, 0x1c ;  /* 0x0000000806087291 */ /* 0x000fc8000f8fe23f */
[----:B------:R-:W-:-:S04]  /*0d90*/  UISETP.LT.AND UP0, UPT, UR8, UR12, UPT ;  /* 0x0000000c0800728c */ /* 0x000fc8000bf01270 */
[----:B------:R-:W-:-:S04]  /*0da0*/  USEL UR8, UR8, UR12, UP0 ;  /* 0x0000000c08087287 */ /* 0x000fc80008000000 */
[----:B------:R-:W-:-:S04]  /*0db0*/  UIMAD UR8, UR8, 0x60, -UR5 ;  /* 0x00000060080878a4 */ /* 0x000fc8000f8e0a05 */
[----:B------:R-:W-:-:S04]  /*0dc0*/  UISETP.LT.AND UP0, UPT, UR8, UR4, UPT ;  /* 0x000000040800728c */ /* 0x000fc8000bf01270 */
[----:B------:R-:W-:-:S04]  /*0dd0*/  USEL UR8, UR8, UR4, UP0 ;  /* 0x0000000408087287 */ /* 0x000fc80008000000 */
[----:B------:R-:W-:Y:S02]  /*0de0*/  UISETP.GT.AND UP0, UPT, UR8, UR7, UPT ;  /* 0x000000070800728c */ /* 0x000fe4000bf04270 */
[----:B------:R-:W-:-:S04]  /*0df0*/  UIMAD.WIDE.U32 UR6, UR7, -0x55555555, URZ ;  /* 0xaaaaaaab070678a5 */ /* 0x000fc8000f8e003f */
[----:B------:R-:W-:-:S05]  /*0e00*/  USHF.R.U32.HI UR7, URZ, 0x6, UR7 ;  /* 0x000000063f077899 */ /* 0x000fca0008011607 */
[----:B------:R-:W-:Y:S02]  /*0e10*/  @UP0 UIADD3 UR8, UR8, 0x5f, URZ ;  /* 0x0000005f08080890 */ /* 0x000fe4000fffe03f */
[----:B------:R-:W-:Y:S02]  /*0e20*/  UMOV UR5, UR7 ;  /* 0x0000000700057c82 */ /* 0x000fe40008000000 */
[----:B------:R-:W-:-:S04]  /*0e30*/  UIMAD.WIDE UR8, UR8, 0x2aaaaaab, URZ ;  /* 0x2aaaaaab080878a5 */ /* 0x000fc8000f8e023f */
[----:B------:R-:W-:-:S04]  /*0e40*/  @UP0 USHF.R.U32.HI UR6, URZ, 0x1f, UR9 ;  /* 0x0000001f3f060899 */ /* 0x000fc80008011609 */
[----:B------:R-:W-:-:S04]  /*0e50*/  @UP0 ULEA.HI.SX32 UR5, UR9, UR6, 0x1c ;  /* 0x0000000609050291 */ /* 0x000fc8000f8fe23f */
[----:B------:R-:W-:-:S06]  /*0e60*/  UISETP.GT.AND UP0, UPT, UR5, UR7, UPT ;  /* 0x000000070500728c */ /* 0x000fcc000bf04270 */
[----:B------:R-:W-:-:S13]  /*0e70*/  PLOP3.LUT P0, PT, PT, PT, UP0, 0x80, 0x0 ;  /* 0x000000000000781c */ /* 0x000fda0003f0f008 */
[----:B------:R-:W-:Y:S05]  /*0e80*/  @!P0 BRA `(.L_x_341) ;  /* 0x0000614000008947 */ /* 0x000fea0003800000 */
[----:B------:R-:W-:Y:S01]  /*0e90*/  ISETP.NE.U32.AND P0, PT, RZ, c[0x0][0x340], PT ;  /* 0x0000d000ff007a0c */ /* 0x000fe20003f05070 */
[----:B------:R-:W-:Y:S01]  /*0ea0*/  IMAD.U32 R0, RZ, RZ, UR22 ;  /* 0x00000016ff007e24 */ /* 0x000fe2000f8e00ff */
[----:B------:R-:W-:Y:S01]  /*0eb0*/  SHF.R.S32.HI R32, RZ, 0x1f, R207 ;  /* 0x0000001fff207819 */ /* 0x000fe200000114cf */
[----:B------:R-:W-:Y:S01]  /*0ec0*/  IMAD.MOV.U32 R134, RZ, RZ, 0x60 ;  /* 0x00000060ff867424 */ /* 0x000fe200078e00ff */
[----:B------:R-:W-:Y:S01]  /*0ed0*/  ISETP.NE.AND.EX P5, PT, RZ, c[0x0][0x344], PT, P0 ;  /* 0x0000d100ff007a0c */ /* 0x000fe20003fa5300 */
[----:B------:R-:W-:-:S12]  /*0ee0*/  ULDC.64 UR8, c[0x0][0x240] ;  /* 0x0000900000087ab9 */ /* 0x000fd80000000a00 */
[----:B------:R-:W-:-:S05]  /*0ef0*/  @P5 IMAD.WIDE R2, R11, R0, c[0x0][0x340] ;  /* 0x0000d0000b025625 */ /* 0x000fca00078e0200 */
[----:B------:R1:W2:Y:S01]  /*0f00*/  @P5 LDG.E R27, [R2.64] ;  /* 0x0000001a021b5981 */ /* 0x0002a2000c1e1900 */
[-C--:B------:R-:W-:Y:S01]  /*0f10*/  LEA.HI R0, R32, R207.reuse, RZ, 0x3 ;  /* 0x000000cf20007211 */ /* 0x080fe200078f18ff */
[----:B------:R-:W-:Y:S01]  /*0f20*/  IMAD.WIDE.U32 R144, R134, c[0x0][0x238], RZ ;  /* 0x00008e0086907a25 */ /* 0x000fe200078e00ff */
[----:B------:R-:W-:Y:S01]  /*0f30*/  UIMAD UR8, UR16, UR8, URZ ;  /* 0x00000008100872a4 */ /* 0x000fe2000f8e023f */
[-C--:B------:R-:W-:Y:S01]  /*0f40*/  LEA.HI R9, R32, R207.reuse, RZ, 0x6 ;  /* 0x000000cf20097211 */ /* 0x080fe200078f30ff */
[----:B------:R-:W-:Y:S01]  /*0f50*/  UIADD3 UR6, UR5, -0x1, URZ ;  /* 0xffffffff05067890 */ /* 0x000fe2000fffe03f */
[----:B------:R-:W-:Y:S01]  /*0f60*/  SHF.R.S32.HI R6, RZ, 0x3, R0 ;  /* 0x00000003ff067819 */ /* 0x000fe20000011400 */
[----:B------:R-:W3:Y:S01]  /*0f70*/  R2UR UR33, R145 ;  /* 0x00000000912173c2 */ /* 0x000ee200000e0000 */
[----:B------:R-:W-:Y:S01]  /*0f80*/  LOP3.LUT R0, R0, 0x1ffffff8, RZ, 0xc0, !PT ;  /* 0x1ffffff800007812 */ /* 0x000fe200078ec0ff */
[----:B------:R-:W-:Y:S01]  /*0f90*/  USHF.R.S32.HI UR30, URZ, 0x1f, UR22 ;  /* 0x0000001f3f1e7899 */ /* 0x000fe20008011416 */
[C---:B-----5:R-:W-:Y:S01]  /*0fa0*/  IADD3 R110, P0, R6.reuse, R10, RZ ;  /* 0x0000000a066e7210 */ /* 0x060fe20007f1e0ff */
[----:B------:R-:W-:Y:S01]  /*0fb0*/  UIMAD UR25, UR17, UR9, UR8 ;  /* 0x00000009111972a4 */ /* 0x000fe2000f8e0208 */
[----:B------:R-:W-:Y:S01]  /*0fc0*/  IADD3 R118, -R6, UR4, RZ ;  /* 0x0000000406767c10 */ /* 0x000fe2000fffe1ff */
[----:B------:R-:W-:Y:S01]  /*0fd0*/  IMAD.IADD R0, R207, 0x1, -R0 ;  /* 0x00000001cf007824 */ /* 0x000fe200078e0a00 */
[----:B------:R-:W-:Y:S01]  /*0fe0*/  USEL UR29, UR22, URZ, !UP2 ;  /* 0x0000003f161d7287 */ /* 0x000fe2000d000000 */
[----:B------:R-:W-:Y:S01]  /*0ff0*/  IMAD.U32 R8, RZ, RZ, UR6 ;  /* 0x00000006ff087e24 */ /* 0x000fe2000f8e00ff */
[----:B------:R-:W-:Y:S01]  /*1000*/  UMOV UR11, 0x60 ;  /* 0x00000060000b7882 */ /* 0x000fe20000000000 */
[----:B------:R-:W-:Y:S01]  /*1010*/  IMAD.SHL.U32 R4, R0, 0x8, RZ ;  /* 0x0000000800047824 */ /* 0x000fe200078e00ff */
[----:B------:R-:W-:Y:S01]  /*1020*/  ULDC UR10, c[0x0][0x23c] ;  /* 0x00008f00000a7ab9 */ /* 0x000fe20000000800 */
[----:B------:R-:W-:Y:S01]  /*1030*/  IMAD R8, R8, -0x60, R118 ;  /* 0xffffffa008087824 */ /* 0x000fe200078e0276 */
[----:B------:R-:W-:Y:S01]  /*1040*/  USEL UR28, UR30, URZ, !UP2 ;  /* 0x0000003f1e1c7287 */ /* 0x000fe2000d000000 */
[----:B------:R-:W-:Y:S01]  /*1050*/  IMAD.U32 R84, RZ, RZ, UR29 ;  /* 0x0000001dff547e24 */ /* 0x000fe2000f8e00ff */
[----:B------:R-:W-:Y:S01]  /*1060*/  SHF.R.S32.HI R5, RZ, 0x1f, R4 ;  /* 0x0000001fff057819 */ /* 0x000fe20000011404 */
[----:B------:R-:W-:Y:S01]  /*1070*/  UIMAD UR10, UR11, UR10, URZ ;  /* 0x0000000a0b0a72a4 */ /* 0x000fe2000f8e023f */
[----:B------:R-:W-:Y:S01]  /*1080*/  ISETP.GE.AND P4, PT, R8, 0x11, PT ;  /* 0x000000110800780c */ /* 0x000fe20003f86270 */
[----:B------:R-:W-:Y:S01]  /*1090*/  ULDC.64 UR8, c[0x0][0x248] ;  /* 0x0000920000087ab9 */ /* 0x000fe20000000a00 */
[----:B-1----:R-:W-:Y:S01]  /*10a0*/  SHF.R.S32.HI R2, RZ, 0x1f, R10 ;  /* 0x0000001fff027819 */ /* 0x002fe2000001140a */
[----:B------:R-:W-:Y:S01]  /*10b0*/  UIMAD UR8, UR28, UR8, URZ ;  /* 0x000000081c0872a4 */ /* 0x000fe2000f8e023f */
[----:B------:R-:W-:Y:S01]  /*10c0*/  IMAD R7, R134, c[0x0][0x294], RZ ;  /* 0x0000a50086077a24 */ /* 0x000fe200078e02ff */
[----:B------:R-:W-:Y:S01]  /*10d0*/  ISETP.GE.AND P1, PT, R8, 0x1, PT ;  /* 0x000000010800780c */ /* 0x000fe20003f26270 */
[----:B------:R-:W-:Y:S01]  /*10e0*/  IMAD.MOV.U32 R136, RZ, RZ, c[0x0][0x238] ;  /* 0x00008e00ff887624 */ /* 0x000fe200078e00ff */
[----:B------:R-:W-:Y:S01]  /*10f0*/  LEA.HI.X.SX32 R111, R6, R2, 0x1, P0 ;  /* 0x00000002066f7211 */ /* 0x000fe200000f0eff */
[----:B------:R-:W-:Y:S01]  /*1100*/  IMAD.WIDE.U32 R2, R110, c[0x0][0x238], R4 ;  /* 0x00008e006e027a25 */ /* 0x000fe200078e0004 */
[----:B------:R-:W-:Y:S01]  /*1110*/  UIMAD UR9, UR29, UR9, UR8 ;  /* 0x000000091d0972a4 */ /* 0x000fe2000f8e0208 */
[----:B------:R1:W4:Y:S01]  /*1120*/  R2UR UR5, R7 ;  /* 0x00000000070573c2 */ /* 0x00032200000e0000 */
[----:B------:R-:W-:Y:S01]  /*1130*/  LEA.HI R26, R32, R207, RZ, 0x2 ;  /* 0x000000cf201a7211 */ /* 0x000fe200078f10ff */
[----:B------:R-:W-:Y:S01]  /*1140*/  IMAD R0, R111, c[0x0][0x238], RZ ;  /* 0x00008e006f007a24 */ /* 0x000fe200078e02ff */
[----:B------:R-:W-:Y:S01]  /*1150*/  ISETP.GE.AND P6, PT, R4, c[0x0][0x1d4], PT ;  /* 0x0000750004007a0c */ /* 0x000fe20003fc6270 */
[----:B------:R-:W-:Y:S01]  /*1160*/  IMAD.MOV.U32 R132, RZ, RZ, c[0x0][0x23c] ;  /* 0x00008f00ff847624 */ /* 0x000fe200078e00ff */
[----:B------:R-:W-:Y:S01]  /*1170*/  SHF.R.S32.HI R31, RZ, 0x2, R26 ;  /* 0x00000002ff1f7819 */ /* 0x000fe2000001141a */
[----:B------:R-:W-:Y:S01]  /*1180*/  IMAD R0, R110, c[0x0][0x23c], R0 ;  /* 0x00008f006e007a24 */ /* 0x000fe200078e0200 */
[C---:B------:R-:W-:Y:S01]  /*1190*/  ISETP.GE.AND P3, PT, R8.reuse, 0x21, PT ;  /* 0x000000210800780c */ /* 0x040fe20003f66270 */
[----:B------:R-:W-:Y:S01]  /*11a0*/  IMAD.U32 R12, RZ, RZ, UR17 ;  /* 0x00000011ff0c7e24 */ /* 0x000fe2000f8e00ff */
[----:B------:R-:W-:Y:S01]  /*11b0*/  ISETP.GE.AND P2, PT, R8, 0x41, PT ;  /* 0x000000410800780c */ /* 0x000fe20003f46270 */
[----:B------:R-:W-:Y:S01]  /*11c0*/  IMAD.IADD R3, R3, 0x1, R0 ;  /* 0x0000000103037824 */ /* 0x000fe200078e0200 */
[C---:B------:R-:W-:Y:S01]  /*11d0*/  IADD3 R139, R31.reuse, 0x20, RZ ;  /* 0x000000201f8b7810 */ /* 0x040fe20007ffe0ff */
[----:B------:R-:W-:Y:S01]  /*11e0*/  IMAD.U32 R0, RZ, RZ, UR17 ;  /* 0x00000011ff007e24 */ /* 0x000fe2000f8e00ff */
[----:B------:R-:W-:Y:S01]  /*11f0*/  IADD3 R138, R31, 0x40, RZ ;  /* 0x000000401f8a7810 */ /* 0x000fe20007ffe0ff */
[----:B------:R-:W-:Y:S01]  /*1200*/  IMAD.WIDE.U32 R12, R12, c[0x0][0x260], R4 ;  /* 0x000098000c0c7a25 */ /* 0x000fe200078e0004 */
[----:B------:R-:W-:Y:S01]  /*1210*/  UMOV UR36, 0x6 ;  /* 0x0000000600247882 */ /* 0x000fe20000000000 */
[----:B------:R2:W4:Y:S01]  /*1220*/  R2UR UR32, R144 ;  /* 0x00000000902073c2 */ /* 0x00052200000e0000 */
[----:B------:R-:W-:Y:S01]  /*1230*/  UMOV UR38, 0x5 ;  /* 0x0000000500267882 */ /* 0x000fe20000000000 */
[----:B------:R-:W-:Y:S01]  /*1240*/  IMAD.WIDE.U32 R2, R0, c[0x0][0x240], R2 ;  /* 0x0000900000027a25 */ /* 0x000fe200078e0002 */
[----:B------:R-:W-:Y:S01]  /*1250*/  ULDC UR34, c[0x0][0x284] ;  /* 0x0000a10000227ab9 */ /* 0x000fe20000000800 */
[----:B------:R-:W-:-:S02]  /*1260*/  IADD3 R128, R30, UR31, RZ ;  /* 0x0000001f1e807c10 */ /* 0x000fc4000fffe0ff */
[----:B------:R-:W-:Y:S01]  /*1270*/  IMAD.SHL.U32 R0, R6, 0x40, RZ ;  /* 0x0000004006007824 */ /* 0x000fe200078e00ff */
[----:B------:R-:W-:Y:S01]  /*1280*/  IADD3 R3, R3, UR25, RZ ;  /* 0x0000001903037c10 */ /* 0x000fe2000fffe0ff */
[----:B---3--:R-:W-:Y:S01]  /*1290*/  UIADD3 UR25, UR33, UR10, URZ ;  /* 0x0000000a21197290 */ /* 0x008fe2000fffe03f */
[----:B------:R-:W-:Y:S01]  /*12a0*/  IMAD.MOV.U32 R14, RZ, RZ, R12 ;  /* 0x000000ffff0e7224 */ /* 0x000fe200078e000c */
[----:B------:R-:W-:Y:S01]  /*12b0*/  USHF.R.S32.HI UR10, URZ, 0x1f, UR6 ;  /* 0x0000001f3f0a7899 */ /* 0x000fe20008011406 */
[----:B------:R-:W-:Y:S01]  /*12c0*/  LOP3.LUT R0, R0, 0x1c0, RZ, 0xc0, !PT ;  /* 0x000001c000007812 */ /* 0x000fe200078ec0ff */
[----:B------:R-:W-:Y:S01]  /*12d0*/  UIMAD UR8, UR25, UR6, URZ ;  /* 0x00000006190872a4 */ /* 0x000fe2000f8e023f */
[----:B------:R-:W-:Y:S01]  /*12e0*/  IMAD.WIDE.U32 R116, R84, c[0x0][0x248], R2 ;  /* 0x0000920054747a25 */ /* 0x000fe200078e0002 */
[----:B------:R-:W-:Y:S02]  /*12f0*/  P2R R131, PR, RZ, 0x40 ;  /* 0x00000040ff837803 */ /* 0x000fe40000000000 */
[----:B-1----:R-:W-:Y:S01]  /*1300*/  LOP3.LUT R7, R0, 0x38, R4, 0xf8, !PT ;  /* 0x0000003800077812 */ /* 0x002fe200078ef804 */
[----:B------:R-:W-:Y:S01]  /*1310*/  IMAD.MOV.U32 R112, RZ, RZ, R116 ;  /* 0x000000ffff707224 */ /* 0x000fe200078e0074 */
[----:B------:R-:W-:Y:S01]  /*1320*/  IADD3 R113, R117, UR9, RZ ;  /* 0x0000000975717c10 */ /* 0x000fe2000fffe0ff */
[----:B------:R-:W-:Y:S01]  /*1330*/  IMAD.U32 R2, RZ, RZ, UR8 ;  /* 0x00000008ff027e24 */ /* 0x000fe2000f8e00ff */
[----:B------:R-:W-:Y:S01]  /*1340*/  SHF.R.U32.HI R6, RZ, 0x3, R0 ;  /* 0x00000003ff067819 */ /* 0x000fe20000011600 */
[----:B------:R-:W-:Y:S01]  /*1350*/  ULDC.64 UR8, c[0x0][0x260] ;  /* 0x0000980000087ab9 */ /* 0x000fe20000000a00 */
[----:B------:R-:W-:Y:S01]  /*1360*/  IMAD R140, R134, c[0x0][0x284], RZ ;  /* 0x0000a100868c7a24 */ /* 0x000fe200078e02ff */
[----:B------:R-:W-:Y:S01]  /*1370*/  UIMAD UR8, UR16, UR8, URZ ;  /* 0x00000008100872a4 */ /* 0x000fe2000f8e023f */
[C---:B------:R-:W-:Y:S01]  /*1380*/  IMAD R2, R144.reuse, UR10, R2 ;  /* 0x0000000a90027c24 */ /* 0x040fe2000f8e0202 */
[----:B------:R-:W-:Y:S01]  /*1390*/  LOP3.LUT R6, R7, R6, RZ, 0x3c, !PT ;  /* 0x0000000607067212 */ /* 0x000fe200078e3cff */
[----:B------:R-:W-:Y:S01]  /*13a0*/  IMAD.WIDE.U32 R10, R144, UR6, R112 ;  /* 0x00000006900a7c25 */ /* 0x000fe2000f8e0070 */
[----:B------:R-:W-:-:S02]  /*13b0*/  UIMAD UR8, UR17, UR9, UR8 ;  /* 0x00000009110872a4 */ /* 0x000fc4000f8e0208 */
[----:B------:R-:W-:Y:S01]  /*13c0*/  ULDC UR10, c[0x0][0x294] ;  /* 0x0000a500000a7ab9 */ /* 0x000fe20000000800 */
[----:B------:R-:W-:Y:S01]  /*13d0*/  IMAD.IADD R3, R11, 0x1, R2 ;  /* 0x000000010b037824 */ /* 0x000fe200078e0202 */
[C---:B------:R-:W-:Y:S01]  /*13e0*/  @P4 LEA R0, P0, R136.reuse, R10, 0x4 ;  /* 0x0000000a88004211 */ /* 0x040fe200078020ff */
[----:B------:R-:W-:Y:S01]  /*13f0*/  IMAD.SHL.U32 R2, R9, 0x8, RZ ;  /* 0x0000000809027824 */ /* 0x000fe200078e00ff */
[----:B------:R-:W-:Y:S01]  /*1400*/  IADD3 R15, R13, UR8, RZ ;  /* 0x000000080d0f7c10 */ /* 0x000fe2000fffe0ff */
[C---:B------:R-:W-:Y:S01]  /*1410*/  IMAD.WIDE.U32 R12, R136.reuse, 0x20, RZ ;  /* 0x00000020880c7825 */ /* 0x040fe200078e00ff */
[----:B------:R-:W-:Y:S01]  /*1420*/  @P4 LEA.HI.X R7, R136, R3, R132, 0x4, P0 ;  /* 0x0000000388074211 */ /* 0x000fe200000f2484 */
[----:B------:R-:W-:Y:S01]  /*1430*/  ULDC.64 UR8, c[0x0][0x280] ;  /* 0x0000a00000087ab9 */ /* 0x000fe20000000a00 */
[----:B------:R-:W-:Y:S01]  /*1440*/  @P4 LEA R16, P0, R0, c[0x0][0x220], 0x1 ;  /* 0x0000880000104a11 */ /* 0x000fe200078008ff */
[----:B----4-:R-:W-:Y:S01]  /*1450*/  USHF.L.U64.HI UR32, UR8, UR36, UR9 ;  /* 0x0000002408207299 */ /* 0x010fe20008010209 */
[----:B------:R-:W-:Y:S01]  /*1460*/  LOP3.LUT R6, R6, 0xfffffe00, R2, 0xf8, !PT ;  /* 0xfffffe0006067812 */ /* 0x000fe200078ef802 */
[----:B------:R-:W-:Y:S01]  /*1470*/  USHF.L.U64.HI UR34, UR8, UR38, UR34 ;  /* 0x0000002608227299 */ /* 0x000fe20008010222 */
[----:B------:R-:W-:Y:S01]  /*1480*/  @P4 LEA.HI.X R17, R0, c[0x0][0x224], R7, 0x1, P0 ;  /* 0x0000890000114a11 */ /* 0x000fe200000f0c07 */
[----:B------:R-:W-:Y:S01]  /*1490*/  USHF.L.U32 UR33, UR8, 0x6, URZ ;  /* 0x0000000608217899 */ /* 0x000fe2000800063f */
[----:B------:R-:W-:Y:S01]  /*14a0*/  LOP3.LUT R0, R26, 0xfffffffc, RZ, 0xc0, !PT ;  /* 0xfffffffc1a007812 */ /* 0x000fe200078ec0ff */
[----:B------:R-:W-:Y:S01]  /*14b0*/  IMAD.SHL.U32 R79, R6, 0x2, RZ ;  /* 0x00000002064f7824 */ /* 0x000fe200078e00ff */
[C---:B------:R-:W-:Y:S01]  /*14c0*/  @P1 LEA R4, P0, R10.reuse, c[0x0][0x220], 0x1 ;  /* 0x000088000a041a11 */ /* 0x040fe200078008ff */
[----:B------:R-:W-:Y:S01]  /*14d0*/  USHF.L.U32 UR35, UR8, 0x5, URZ ;  /* 0x0000000508237899 */ /* 0x000fe2000800063f */
[----:B------:R-:W-:Y:S01]  /*14e0*/  SHF.R.S32.HI R2, RZ, 0x1f, R31 ;  /* 0x0000001fff027819 */ /* 0x000fe2000001141f */
[----:B------:R-:W-:Y:S01]  /*14f0*/  IMAD.IADD R0, R207, 0x1, -R0 ;  /* 0x00000001cf007824 */ /* 0x000fe200078e0a00 */
[----:B------:R-:W-:Y:S01]  /*1500*/  @P1 LEA.HI.X R5, R10, c[0x0][0x224], R3, 0x1, P0 ;  /* 0x000089000a051a11 */ /* 0x000fe200000f0c03 */
[----:B------:R-:W-:Y:S01]  /*1510*/  ULDC.64 UR8, c[0x0][0x290] ;  /* 0x0000a40000087ab9 */ /* 0x000fe20000000a00 */
[----:B------:R-:W-:Y:S01]  /*1520*/  ISETP.GT.AND P0, PT, R8, 0x50, PT ;  /* 0x000000500800780c */ /* 0x000fe20003f04270 */
[C---:B------:R-:W-:Y:S01]  /*1530*/  IMAD.SHL.U32 R28, R0.reuse, 0x4, RZ ;  /* 0x00000004001c7824 */ /* 0x040fe200078e00ff */
[----:B------:R-:W-:Y:S01]  /*1540*/  USHF.L.U64.HI UR36, UR8, UR36, UR9 ;  /* 0x0000002408247299 */ /* 0x000fe20008010209 */
[----:B------:R-:W-:Y:S01]  /*1550*/  @!PT LDS RZ, [RZ] ;  /* 0x00000000fffff984 */ /* 0x000fe20000000800 */
[----:B------:R-:W-:Y:S01]  /*1560*/  @!PT LDS RZ, [RZ] ;  /* 0x00000000fffff984 */ /* 0x000fe20000000800 */
[----:B------:R-:W-:Y:S01]  /*1570*/  @!PT LDS RZ, [RZ] ;  /* 0x00000000fffff984 */ /* 0x000fe20000000800 */
[----:B------:R1:W-:Y:S01]  /*1580*/  @P1 LDGSTS.E.BYPASS.LTC128B.128 [R79+0x3100], [R4.64], !P6 ;  /* 0x03100000044f1fae */ /* 0x0003e2000f101d5a */
[----:B------:R-:W-:Y:S01]  /*1590*/  IMAD.SHL.U32 R18, R0, 0x8, RZ ;  /* 0x0000000800127824 */ /* 0x000fe200078e00ff */
[----:B------:R-:W-:Y:S01]  /*15a0*/  ISETP.GE.AND P1, PT, R8, 0x31, PT ;  /* 0x000000310800780c */ /* 0x000fe20003f26270 */
[----:B------:R-:W-:Y:S01]  /*15b0*/  USHF.L.U64.HI UR38, UR8, UR38, UR10 ;  /* 0x0000002608267299 */ /* 0x000fe2000801020a */
[----:B------:R-:W-:Y:S01]  /*15c0*/  SHF.R.S32.HI R29, RZ, 0x1f, R28 ;  /* 0x0000001fff1d7819 */ /* 0x000fe2000001141c */
[----:B------:R3:W-:Y:S01]  /*15d0*/  @P4 LDGSTS.E.BYPASS.LTC128B.128 [R79+0x3900], [R16.64], !P6 ;  /* 0x03900000104f4fae */ /* 0x0007e2000f101d5a */
[----:B------:R-:W-:Y:S01]  /*15e0*/  SHF.R.S32.HI R19, RZ, 0x1f, R18 ;  /* 0x0000001fff137819 */ /* 0x000fe20000011412 */
[----:B------:R-:W-:Y:S01]  /*15f0*/  USHF.L.U32 UR37, UR8, 0x6, URZ ;  /* 0x0000000608257899 */ /* 0x000fe2000800063f */
[----:B------:R-:W-:Y:S01]  /*1600*/  IADD3 R86, R18, 0x20, RZ ;  /* 0x0000002012567810 */ /* 0x000fe20007ffe0ff */
[----:B------:R-:W-:Y:S01]  /*1610*/  IMAD.WIDE.U32 R6, R31, c[0x0][0x280], R28 ;  /* 0x0000a0001f067a25 */ /* 0x000fe200078e001c */
[----:B------:R-:W-:Y:S01]  /*1620*/  USHF.L.U32 UR39, UR8, 0x5, URZ ;  /* 0x0000000508277899 */ /* 0x000fe2000800063f */
[----:B------:R-:W-:Y:S01]  /*1630*/  IADD3 R30, R28, 0x10, RZ ;  /* 0x000000101c1e7810 */ /* 0x000fe20007ffe0ff */
[----:B------:R-:W-:Y:S01]  /*1640*/  UIMAD.WIDE.U32 UR40, UR8, 0x60, URZ ;  /* 0x00000060082878a5 */ /* 0x000fe2000f8e003f */
[----:B------:R-:W-:Y:S01]  /*1650*/  IMAD.MOV.U32 R24, RZ, RZ, R6 ;  /* 0x000000ffff187224 */ /* 0x000fe200078e0006 */
[----:B------:R-:W-:Y:S01]  /*1660*/  ULDC.64 UR10, c[0x0][0x268] ;  /* 0x00009a00000a7ab9 */ /* 0x000fe20000000a00 */
[----:B------:R-:W-:Y:S01]  /*1670*/  @P1 IMAD R8, R132, 0x30, RZ ;  /* 0x0000003084081824 */ /* 0x000fe200078e02ff */
[----:B------:R-:W-:Y:S01]  /*1680*/  ULDC.64 UR8, c[0x0][0x1e8] ;  /* 0x00007a0000087ab9 */ /* 0x000fe20000000a00 */
[----:B------:R-:W-:Y:S01]  /*1690*/  IMAD.MOV.U32 R146, RZ, RZ, c[0x0][0x2b8] ;  /* 0x0000ae00ff927624 */ /* 0x000fe200078e00ff */
[----:B------:R-:W-:Y:S01]  /*16a0*/  UIMAD UR43, UR16, UR8, URZ ;  /* 0x00000008102b72a4 */ /* 0x000fe2000f8e023f */
[----:B------:R-:W-:Y:S01]  /*16b0*/  IMAD.MOV.U32 R143, RZ, RZ, c[0x0][0x27c] ;  /* 0x00009f00ff8f7624 */ /* 0x000fe200078e00ff */
[----:B------:R-:W-:Y:S01]  /*16c0*/  UIMAD.WIDE.U32 UR44, UR17, UR8, URZ ;  /* 0x00000008112c72a5 */ /* 0x000fe2000f8e003f */
[----:B------:R-:W-:Y:S01]  /*16d0*/  IMAD.MOV.U32 R137, RZ, RZ, c[0x0][0x27c] ;  /* 0x00009f00ff897624 */ /* 0x000fe200078e00ff */
[----:B------:R-:W-:Y:S01]  /*16e0*/  UIMAD UR43, UR17, UR9, UR43 ;  /* 0x00000009112b72a4 */ /* 0x000fe2000f8e022b */
[----:B------:R-:W-:Y:S01]  /*16f0*/  IMAD.WIDE.U32 R134, R134, c[0x0][0x280], RZ ;  /* 0x0000a00086867a25 */ /* 0x000fe200078e00ff */
[----:B------:R-:W-:-:S02]  /*1700*/  UIMAD UR10, UR28, UR10, URZ ;  /* 0x0000000a1c0a72a4 */ /* 0x000fc4000f8e023f */
[----:B------:R-:W-:Y:S01]  /*1710*/  ULDC.64 UR8, c[0x0][0x210] ;  /* 0x0000840000087ab9 */ /* 0x000fe20000000a00 */
[C---:B-1----:R-:W-:Y:S01]  /*1720*/  IMAD R4, R2.reuse, c[0x0][0x280], RZ ;  /* 0x0000a00002047a24 */ /* 0x042fe200078e02ff */
[----:B------:R-:W-:Y:S01]  /*1730*/  UIMAD UR42, UR16, UR8, URZ ;  /* 0x00000008102a72a4 */ /* 0x000fe2000f8e023f */
[----:B------:R-:W-:Y:S01]  /*1740*/  IMAD R2, R2, c[0x0][0x290], RZ ;  /* 0x0000a40002027a24 */ /* 0x000fe200078e02ff */
[----:B------:R-:W-:Y:S01]  /*1750*/  UIMAD UR10, UR29, UR11, UR10 ;  /* 0x0000000b1d0a72a4 */ /* 0x000fe2000f8e020a */
[C---:B------:R-:W-:Y:S01]  /*1760*/  IMAD R9, R31.reuse, c[0x0][0x284], R4 ;  /* 0x0000a1001f097a24 */ /* 0x040fe200078e0204 */
[----:B------:R-:W-:Y:S01]  /*1770*/  UIMAD.WIDE.U32 UR46, UR17, UR8, URZ ;  /* 0x00000008112e72a5 */ /* 0x000fe2000f8e003f */
[----:B------:R-:W-:Y:S01]  /*1780*/  IMAD R11, R31, c[0x0][0x294], R2 ;  /* 0x0000a5001f0b7a24 */ /* 0x000fe200078e0202 */
[----:B------:R-:W-:Y:S01]  /*1790*/  @P3 IADD3 R2, P4, R10, R12, RZ ;  /* 0x0000000c0a023210 */ /* 0x000fe20007f9e0ff */
[----:B------:R-:W-:Y:S01]  /*17a0*/  IMAD.IADD R25, R7, 0x1, R9 ;  /* 0x0000000107197824 */ /* 0x000fe200078e0209 */
[----:B------:R-:W-:Y:S01]  /*17b0*/  UIMAD UR9, UR17, UR9, UR42 ;  /* 0x00000009110972a4 */ /* 0x000fe2000f8e022a */
[----:B------:R-:W-:Y:S01]  /*17c0*/  IMAD.WIDE.U32 R4, R31, c[0x0][0x290], R28 ;  /* 0x0000a4001f047a25 */ /* 0x000fe200078e001c */
[----:B------:R-:W-:-:S02]  /*17d0*/  UIADD3 UR43, UR45, UR43, URZ ;  /* 0x0000002b2d2b7290 */ /* 0x000fc4000fffe03f */
[----:B------:R-:W-:Y:S01]  /*17e0*/  UIADD3 UR9, UR47, UR9, URZ ;  /* 0x000000092f097290 */ /* 0x000fe2000fffe03f */
[----:B------:R-:W-:Y:S01]  /*17f0*/  IMAD.WIDE.U32 R6, R31, c[0x0][0x280], R18 ;  /* 0x0000a0001f067a25 */ /* 0x000fe200078e0012 */
[----:B------:R-:W-:-:S03]  /*1800*/  UIADD3 UR8, UR41, UR5, URZ ;  /* 0x0000000529087290 */ /* 0x000fc6000fffe03f */
[----:B------:R-:W-:Y:S02]  /*1810*/  IMAD.IADD R23, R5, 0x1, R11 ;  /* 0x0000000105177824 */ /* 0x000fe400078e020b */
[----:B------:R-:W-:Y:S02]  /*1820*/  IMAD.MOV.U32 R22, RZ, RZ, R4 ;  /* 0x000000ffff167224 */ /* 0x000fe400078e0004 */
[----:B------:R-:W-:Y:S02]  /*1830*/  IMAD.IADD R21, R9, 0x1, R7 ;  /* 0x0000000109157824 */ /* 0x000fe400078e0207 */
[----:B------:R-:W-:-:S04]  /*1840*/  IMAD.WIDE.U32 R4, R31, c[0x0][0x290], R18 ;  /* 0x0000a4001f047a25 */ /* 0x000fc800078e0012 */
[----:B------:R-:W-:Y:S02]  /*1850*/  IMAD.SHL.U32 R7, R132, 0x20, RZ ;  /* 0x0000002084077824 */ /* 0x000fe400078e00ff */
[----:B---3--:R-:W-:Y:S02]  /*1860*/  IMAD.IADD R17, R11, 0x1, R5 ;  /* 0x000000010b117824 */ /* 0x008fe400078e0205 */
[----:B------:R-:W-:Y:S01]  /*1870*/  IMAD.MOV.U32 R20, RZ, RZ, R6 ;  /* 0x000000ffff147224 */ /* 0x000fe200078e0006 */
[----:B------:R-:W-:Y:S01]  /*1880*/  @P3 IADD3.X R5, R3, R13, R7, P4, !PT ;  /* 0x0000000d03053210 */ /* 0x000fe200027fe407 */
[----:B------:R-:W-:Y:S01]  /*1890*/  IMAD.MOV.U32 R16, RZ, RZ, R4 ;  /* 0x000000ffff107224 */ /* 0x000fe200078e0004 */
[----:B------:R-:W-:Y:S01]  /*18a0*/  @P3 LEA R6, P4, R2, c[0x0][0x220], 0x1 ;  /* 0x0000880002063a11 */ /* 0x000fe200078808ff */
[----:B------:R-:W-:Y:S02]  /*18b0*/  @P0 IMAD R11, R132, 0x50, RZ ;  /* 0x00000050840b0824 */ /* 0x000fe400078e02ff */
[----:B------:R-:W-:Y:S01]  /*18c0*/  IMAD.WIDE.U32 R98, R133, c[0x0][0x280], R24 ;  /* 0x0000a00085627a25 */ /* 0x000fe200078e0018 */
[----:B------:R-:W-:-:S02]  /*18d0*/  @P3 LEA.HI.X R7, R2, c[0x0][0x224], R5, 0x1, P4 ;  /* 0x0000890002073a11 */ /* 0x000fc400020f0c05 */
[----:B------:R-:W-:Y:S01]  /*18e0*/  ISETP.GE.AND P4, PT, R18, c[0x0][0x27c], PT ;  /* 0x00009f0012007a0c */ /* 0x000fe20003f86270 */
[----:B------:R-:W-:Y:S02]  /*18f0*/  @P1 IMAD.MOV.U32 R2, RZ, RZ, R10 ;  /* 0x000000ffff021224 */ /* 0x000fe400078e000a */
[----:B------:R1:W-:Y:S01]  /*1900*/  @P3 LDGSTS.E.BYPASS.LTC128B.128 [R79+0x4100], [R6.64], !P6 ;  /* 0x04100000064f3fae */ /* 0x0003e2000f101d5a */
[----:B------:R-:W-:Y:S01]  /*1910*/  IMAD.WIDE.U32 R96, R133, c[0x0][0x290], R22 ;  /* 0x0000a40085607a25 */ /* 0x000fe200078e0016 */
[----:B------:R-:W-:-:S03]  /*1920*/  P2R R130, PR, RZ, 0x10 ;  /* 0x00000010ff827803 */ /* 0x000fc60000000000 */
[----:B------:R-:W-:Y:S01]  /*1930*/  @P1 IMAD.WIDE.U32 R4, R136, 0x30, R2 ;  /* 0x0000003088041825 */ /* 0x000fe200078e0002 */
[----:B------:R-:W-:-:S03]  /*1940*/  SEL R2, RZ, c[0x0][0x27c], !P4 ;  /* 0x00009f00ff027a07 */ /* 0x000fc60006000000 */
[----:B------:R-:W-:Y:S01]  /*1950*/  @P1 IMAD.IADD R8, R5, 0x1, R8 ;  /* 0x0000000105081824 */ /* 0x000fe200078e0208 */
[----:B------:R-:W-:Y:S01]  /*1960*/  @P1 LEA R12, P3, R4, c[0x0][0x220], 0x1 ;  /* 0x00008800040c1a11 */ /* 0x000fe200078608ff */
[----:B------:R-:W-:-:S03]  /*1970*/  IMAD.WIDE.U32 R94, R133, c[0x0][0x280], R20 ;  /* 0x0000a000855e7a25 */ /* 0x000fc600078e0014 */
[----:B------:R-:W-:Y:S01]  /*1980*/  @P1 LEA.HI.X R13, R4, c[0x0][0x224], R8, 0x1, P3 ;  /* 0x00008900040d1a11 */ /* 0x000fe200018f0c08 */
[----:B------:R-:W-:Y:S01]  /*1990*/  IMAD.IADD R4, R18, 0x1, R2 ;  /* 0x0000000112047824 */ /* 0x000fe200078e0202 */
[----:B------:R-:W-:Y:S01]  /*19a0*/  @P2 LEA R5, P3, R136, R10, 0x6 ;  /* 0x0000000a88052211 */ /* 0x000fe200078630ff */
[----:B------:R-:W-:Y:S02]  /*19b0*/  @P0 IMAD.MOV.U32 R2, RZ, RZ, R10 ;  /* 0x000000ffff020224 */ /* 0x000fe400078e000a */
[----:B------:R3:W-:Y:S01]  /*19c0*/  @P1 LDGSTS.E.BYPASS.LTC128B.128 [R79+0x4900], [R12.64], !P6 ;  /* 0x049000000c4f1fae */ /* 0x0007e2000f101d5a */
[----:B------:R-:W-:Y:S01]  /*19d0*/  ISETP.GE.AND P1, PT, R86, c[0x0][0x1d4], PT ;  /* 0x0000750056007a0c */ /* 0x000fe20003f26270 */
[----:B------:R-:W-:-:S03]  /*19e0*/  IMAD.WIDE.U32 R92, R133, c[0x0][0x290], R16 ;  /* 0x0000a400855c7a25 */ /* 0x000fc600078e0010 */
[----:B------:R-:W-:Y:S01]  /*19f0*/  P2R R107, PR, RZ, 0x2 ;  /* 0x00000002ff6b7803 */ /* 0x000fe20000000000 */
[----:B------:R-:W-:Y:S01]  /*1a00*/  IMAD.WIDE.U32 R84, R84, c[0x0][0x268], R14 ;  /* 0x00009a0054547a25 */ /* 0x000fe200078e000e */
[----:B------:R-:W-:Y:S02]  /*1a10*/  ISETP.NE.AND P1, PT, R146, 0x1, PT ;  /* 0x000000019200780c */ /* 0x000fe40003f25270 */
[C---:B-1----:R-:W-:Y:S01]  /*1a20*/  @P2 LEA.HI.X R6, R136.reuse, R3, R132, 0x6, P3 ;  /* 0x0000000388062211 */ /* 0x042fe200018f3484 */
[----:B------:R-:W-:Y:S01]  /*1a30*/  @P0 IMAD.WIDE.U32 R2, R136, 0x50, R2 ;  /* 0x0000005088020825 */ /* 0x000fe200078e0002 */
[----:B------:R-:W-:Y:S02]  /*1a40*/  @P2 LEA R8, P3, R5, c[0x0][0x220], 0x1 ;  /* 0x0000880005082a11 */ /* 0x000fe400078608ff */
[----:B------:R-:W-:Y:S01]  /*1a50*/  SHF.R.S32.HI R7, RZ, 0x1f, R4 ;  /* 0x0000001fff077819 */ /* 0x000fe20000011404 */
[----:B------:R-:W-:Y:S01]  /*1a60*/  @P0 IMAD.IADD R3, R3, 0x1, R11 ;  /* 0x0000000103030824 */ /* 0x000fe200078e020b */
[----:B------:R-:W-:Y:S01]  /*1a70*/  @P2 LEA.HI.X R9, R5, c[0x0][0x224], R6, 0x1, P3 ;  /* 0x0000890005092a11 */ /* 0x000fe200018f0c06 */
[----:B------:R-:W-:Y:S01]  /*1a80*/  IMAD.U32 R5, RZ, RZ, UR30 ;  /* 0x0000001eff057e24 */ /* 0x000fe2000f8e00ff */
[----:B------:R-:W-:Y:S01]  /*1a90*/  @P0 LEA R6, P3, R2, c[0x0][0x220], 0x1 ;  /* 0x0000880002060a11 */ /* 0x000fe200078608ff */
[----:B------:R-:W-:Y:S01]  /*1aa0*/  IMAD.SHL.U32 R11, R138, 0x40, RZ ;  /* 0x000000408a0b7824 */ /* 0x000fe200078e00ff */
[----:B------:R-:W-:Y:S01]  /*1ab0*/  LEA.HI R4, R7, R4, RZ, 0x3 ;  /* 0x0000000407047211 */ /* 0x000fe200078f18ff */
[----:B------:R1:W-:Y:S01]  /*1ac0*/  @P2 LDGSTS.E.BYPASS.LTC128B.128 [R79+0x5100], [R8.64], !P6 ;  /* 0x05100000084f2fae */ /* 0x0003e2000f101d5a */
[----:B------:R-:W-:Y:S01]  /*1ad0*/  @P0 LEA.HI.X R7, R2, c[0x0][0x224], R3, 0x1, P3 ;  /* 0x0000890002070a11 */ /* 0x000fe200018f0c03 */
[----:B------:R-:W-:Y:S01]  /*1ae0*/  IMAD.SHL.U32 R137, R137, 0x2, RZ ;  /* 0x0000000289897824 */ /* 0x000fe200078e00ff */
[----:B------:R-:W-:Y:S01]  /*1af0*/  LOP3.LUT R108, R11, 0x1c0, RZ, 0xc0, !PT ;  /* 0x000001c00b6c7812 */ /* 0x000fe200078ec0ff */
[----:B------:R-:W-:Y:S01]  /*1b00*/  IMAD.IADD R140, R135, 0x1, R140 ;  /* 0x00000001878c7824 */ /* 0x000fe200078e028c */
[----:B------:R-:W-:Y:S01]  /*1b10*/  LOP3.LUT R89, R4, 0xfffffff8, RZ, 0xc0, !PT ;  /* 0xfffffff804597812 */ /* 0x000fe200078ec0ff */
[----:B------:R4:W-:Y:S01]  /*1b20*/  @P0 LDGSTS.E.BYPASS.LTC128B.128 [R79+0x5900], [R6.64], !P6 ;  /* 0x05900000064f0fae */ /* 0x0009e2000f101d5a */
[----:B------:R-:W-:Y:S01]  /*1b30*/  ISETP.GE.AND P0, PT, R18, c[0x0][0x1d4], PT ;  /* 0x0000750012007a0c */ /* 0x000fe20003f06270 */
[----:B------:R-:W-:Y:S01]  /*1b40*/  IMAD R0, R0, 0x20, R31 ;  /* 0x0000002000007824 */ /* 0x000fe200078e021f */
[----:B------:R-:W-:Y:S01]  /*1b50*/  SHF.R.U32.HI R141, RZ, 0x3, R108 ;  /* 0x00000003ff8d7819 */ /* 0x000fe2000001166c */
[----:B------:R-:W0:Y:S01]  /*1b60*/  LDGDEPBAR ;  /* 0x00000000000079af */ /* 0x000e220000000000 */
[----:B------:R-:W-:-:S02]  /*1b70*/  P2R R90, PR, RZ, 0x1 ;  /* 0x00000001ff5a7803 */ /* 0x000fc40000000000 */
[C---:B------:R-:W-:Y:S01]  /*1b80*/  SHF.L.U64.HI R132, R136.reuse, 0x5, R132 ;  /* 0x0000000588847819 */ /* 0x040fe20000010284 */
[----:B------:R-:W-:Y:S01]  /*1b90*/  IMAD.SHL.U32 R136, R136, 0x20, RZ ;  /* 0x0000002088887824 */ /* 0x000fe200078e00ff */
[----:B------:R-:W-:Y:S02]  /*1ba0*/  SHF.R.S32.HI R106, RZ, 0x3, R4 ;  /* 0x00000003ff6a7819 */ /* 0x000fe40000011404 */
[----:B------:R-:W-:Y:S02]  /*1bb0*/  SHF.R.S32.HI R101, RZ, 0x1f, R89 ;  /* 0x0000001fff657819 */ /* 0x000fe40000011459 */
[----:B------:R-:W-:Y:S01]  /*1bc0*/  IADD3 R88, R85, UR10, RZ ;  /* 0x0000000a55587c10 */ /* 0x000fe2000fffe0ff */
[----:B------:R-:W-:Y:S01]  /*1bd0*/  ULDC.U8 UR10, c[0x0][0x298] ;  /* 0x0000a600000a7ab9 */ /* 0x000fe20000000000 */
[----:B-1----:R-:W-:Y:S01]  /*1be0*/  IMAD.U32 R8, RZ, RZ, UR22 ;  /* 0x00000016ff087e24 */ /* 0x002fe2000f8e00ff */
[----:B----4-:R-:W-:Y:S02]  /*1bf0*/  LEA.HI R6, R32, R207, RZ, 0x5 ;  /* 0x000000cf20067211 */ /* 0x010fe400078f28ff */
[----:B------:R-:W-:-:S03]  /*1c00*/  SHF.R.S32.HI R7, RZ, 0x1f, R26 ;  /* 0x0000001fff077819 */ /* 0x000fc6000001141a */
[----:B------:R-:W-:-:S05]  /*1c10*/  IMAD.SHL.U32 R6, R6, 0x10, RZ ;  /* 0x0000001006067824 */ /* 0x000fca00078e00ff */
[----:B------:R-:W-:Y:S01]  /*1c20*/  LOP3.LUT R121, R6, 0xfffffe00, RZ, 0xc0, !PT ;  /* 0xfffffe0006797812 */ /* 0x000fe200078ec0ff */
[----:B------:R-:W-:-:S05]  /*1c30*/  IMAD.SHL.U32 R6, R139, 0x40, RZ ;  /* 0x000000408b067824 */ /* 0x000fca00078e00ff */
[----:B------:R-:W-:-:S04]  /*1c40*/  LOP3.LUT R109, R6, 0x1c0, RZ, 0xc0, !PT ;  /* 0x000001c0066d7812 */ /* 0x000fc800078ec0ff */
[----:B------:R-:W-:Y:S02]  /*1c50*/  SHF.R.U32.HI R142, RZ, 0x3, R109 ;  /* 0x00000003ff8e7819 */ /* 0x000fe4000001166d */
[----:B--2---:R-:W-:Y:S01]  /*1c60*/  @P5 SHF.R.S32.HI R3, RZ, 0x1f, R27 ;  /* 0x0000001fff035819 */ /* 0x004fe2000001141b */
[----:B------:R-:W-:Y:S01]  /*1c70*/  @!P5 IMAD.MOV.U32 R3, RZ, RZ, R5 ;  /* 0x000000ffff03d224 */ /* 0x000fe200078e0005 */
[----:B------:R-:W-:Y:S01]  /*1c80*/  SHF.R.S32.HI R5, RZ, 0x1f, R133 ;  /* 0x0000001fff057819 */ /* 0x000fe20000011485 */
[----:B------:R-:W-:Y:S02]  /*1c90*/  @P5 IMAD.MOV.U32 R2, RZ, RZ, R27 ;  /* 0x000000ffff025224 */ /* 0x000fe400078e001b */
[----:B------:R-:W-:Y:S02]  /*1ca0*/  @!P5 IMAD.MOV.U32 R2, RZ, RZ, R8 ;  /* 0x000000ffff02d224 */ /* 0x000fe400078e0008 */
[C---:B------:R-:W-:Y:S02]  /*1cb0*/  IMAD R8, R5.reuse, c[0x0][0x280], RZ ;  /* 0x0000a00005087a24 */ /* 0x040fe400078e02ff */
[----:B------:R-:W-:-:S02]  /*1cc0*/  IMAD R5, R5, c[0x0][0x290], RZ ;  /* 0x0000a40005057a24 */ /* 0x000fc400078e02ff */
[C---:B------:R-:W-:Y:S01]  /*1cd0*/  IMAD R10, R133.reuse, c[0x0][0x284], R8 ;  /* 0x0000a100850a7a24 */ /* 0x040fe200078e0208 */
[----:B------:R-:W-:Y:S01]  /*1ce0*/  SHF.R.S32.HI R8, RZ, 0x1f, R138 ;  /* 0x0000001fff087819 */ /* 0x000fe2000001148a */
[----:B------:R-:W-:Y:S01]  /*1cf0*/  IMAD R9, R133, c[0x0][0x294], R5 ;  /* 0x0000a50085097a24 */ /* 0x000fe200078e0205 */
[----:B------:R-:W-:Y:S01]  /*1d00*/  LEA.HI R5, R7, R31, RZ, 0x3 ;  /* 0x0000001f07057211 */ /* 0x000fe200078f18ff */
[----:B------:R-:W-:Y:S01]  /*1d10*/  IMAD R3, R3, c[0x0][0x2b0], RZ ;  /* 0x0000ac0003037a24 */ /* 0x000fe200078e02ff */
[----:B------:R-:W-:Y:S01]  /*1d20*/  LEA.HI R6, R8, R138, RZ, 0x3 ;  /* 0x0000008a08067211 */ /* 0x000fe200078f18ff */
[C---:B------:R-:W-:Y:S01]  /*1d30*/  IMAD.WIDE.U32 R114, R2.reuse, c[0x0][0x2b0], RZ ;  /* 0x0000ac0002727a25 */ /* 0x040fe200078e00ff */
[----:B------:R-:W-:Y:S02]  /*1d40*/  LOP3.LUT R5, R5, 0xfffffff8, RZ, 0xc0, !PT ;  /* 0xfffffff805057812 */ /* 0x000fe400078ec0ff */
[----:B------:R-:W-:Y:S01]  /*1d50*/  SHF.R.S32.HI R7, RZ, 0x1f, R139 ;  /* 0x0000001fff077819 */ /* 0x000fe2000001148b */
[----:B------:R-:W-:-:S02]  /*1d60*/  IMAD R3, R2, c[0x0][0x2b4], R3 ;  /* 0x0000ad0002037a24 */ /* 0x000fc400078e0203 */
[----:B------:R-:W-:Y:S01]  /*1d70*/  IMAD.IADD R5, R31, 0x1, -R5 ;  /* 0x000000011f057824 */ /* 0x000fe200078e0a05 */
[----:B------:R-:W-:Y:S01]  /*1d80*/  LEA.HI R7, R7, R139, RZ, 0x3 ;  /* 0x0000008b07077211 */ /* 0x000fe200078f18ff */
[----:B------:R-:W-:Y:S02]  /*1d90*/  IMAD.SHL.U32 R6, R6, 0x40, RZ ;  /* 0x0000004006067824 */ /* 0x000fe400078e00ff */
[C---:B------:R-:W-:Y:S01]  /*1da0*/  IMAD.SHL.U32 R8, R5.reuse, 0x40, RZ ;  /* 0x0000004005087824 */ /* 0x040fe200078e00ff */
[----:B------:R-:W-:Y:S01]  /*1db0*/  LOP3.LUT P0, RZ, R5, 0x4, RZ, 0xc0, !PT ;  /* 0x0000000405ff7812 */ /* 0x000fe2000780c0ff */
[----:B------:R-:W-:Y:S01]  /*1dc0*/  IMAD.IADD R127, R115, 0x1, R3 ;  /* 0x00000001737f7824 */ /* 0x000fe200078e0203 */
[----:B------:R-:W-:Y:S01]  /*1dd0*/  SHF.R.S32.HI R5, RZ, 0x1f, R86 ;  /* 0x0000001fff057819 */ /* 0x000fe20000011456 */
[----:B------:R-:W-:Y:S01]  /*1de0*/  IMAD.SHL.U32 R7, R7, 0x40, RZ ;  /* 0x0000004007077824 */ /* 0x000fe200078e00ff */
[----:B------:R-:W-:Y:S01]  /*1df0*/  LOP3.LUT R119, R8, 0x1c0, RZ, 0xc0, !PT ;  /* 0x000001c008777812 */ /* 0x000fe200078ec0ff */
[----:B------:R-:W-:Y:S01]  /*1e00*/  IMAD.IADD R105, R99, 0x1, R10 ;  /* 0x0000000163697824 */ /* 0x000fe200078e020a */
[----:B------:R-:W-:Y:S01]  /*1e10*/  LEA.HI R5, R5, R86, RZ, 0x3 ;  /* 0x0000005605057211 */ /* 0x000fe200078f18ff */
[----:B------:R-:W-:Y:S01]  /*1e20*/  IMAD.IADD R103, R10, 0x1, R95 ;  /* 0x000000010a677824 */ /* 0x000fe200078e025f */
[----:B------:R-:W-:Y:S01]  /*1e30*/  SHF.R.U32.HI R120, RZ, 0x3, R119 ;  /* 0x00000003ff787819 */ /* 0x000fe20000011677 */
[----:B------:R-:W-:Y:S01]  /*1e40*/  IMAD.IADD R104, R97, 0x1, R9 ;  /* 0x0000000161687824 */ /* 0x000fe200078e0209 */
[----:B------:R-:W-:Y:S01]  /*1e50*/  LOP3.LUT R2, R119, 0x18, R18, 0xf8, !PT ;  /* 0x0000001877027812 */ /* 0x000fe200078ef812 */
[----:B------:R-:W-:Y:S01]  /*1e60*/  IMAD.IADD R102, R9, 0x1, R93 ;  /* 0x0000000109667824 */ /* 0x000fe200078e025d */
[----:B------:R-:W-:-:S02]  /*1e70*/  LOP3.LUT R122, R6, 0xfffffe00, RZ, 0xc0, !PT ;  /* 0xfffffe00067a7812 */ /* 0x000fc400078ec0ff */
[----:B------:R-:W-:Y:S02]  /*1e80*/  LOP3.LUT R2, R2, R120, RZ, 0x3c, !PT ;  /* 0x0000007802027212 */ /* 0x000fe400078e3cff */
[--C-:B------:R-:W-:Y:S02]  /*1e90*/  LOP3.LUT R6, R119, 0x38, R4.reuse, 0xf8, !PT ;  /* 0x0000003877067812 */ /* 0x100fe400078ef804 */
[----:B------:R-:W-:Y:S01]  /*1ea0*/  LOP3.LUT R76, R5, 0xfffffff8, RZ, 0xc0, !PT ;  /* 0xfffffff8054c7812 */ /* 0x000fe200078ec0ff */
[----:B------:R-:W-:Y:S01]  /*1eb0*/  IMAD.IADD R3, R2, 0x1, R121 ;  /* 0x0000000102037824 */ /* 0x000fe200078e0279 */
[----:B------:R-:W-:Y:S02]  /*1ec0*/  LOP3.LUT R123, R7, 0xfffffe00, RZ, 0xc0, !PT ;  /* 0xfffffe00077b7812 */ /* 0x000fe400078ec0ff */
[----:B------:R-:W-:Y:S02]  /*1ed0*/  LOP3.LUT R5, R109, 0x38, R4, 0xf8, !PT ;  /* 0x000000386d057812 */ /* 0x000fe400078ef804 */
[----:B------:R-:W-:-:S02]  /*1ee0*/  LEA R80, R3, 0x100, 0x1 ;  /* 0x0000010003507811 */ /* 0x000fc400078e08ff */
[----:B------:R-:W-:Y:S02]  /*1ef0*/  LOP3.LUT R2, R108, 0x38, R4, 0xf8, !PT ;  /* 0x000000386c027812 */ /* 0x000fe400078ef804 */
[----:B------:R-:W-:Y:S02]  /*1f00*/  LOP3.LUT R3, R6, R120, RZ, 0x3c, !PT ;  /* 0x0000007806037212 */ /* 0x000fe400078e3cff */
[----:B------:R-:W-:Y:S02]  /*1f10*/  LOP3.LUT R5, R123, R5, R142, 0xf6, !PT ;  /* 0x000000057b057212 */ /* 0x000fe400078ef68e */
[----:B------:R-:W-:Y:S01]  /*1f20*/  LOP3.LUT R2, R122, R2, R141, 0xf6, !PT ;  /* 0x000000027a027212 */ /* 0x000fe200078ef68d */
[----:B------:R-:W-:Y:S01]  /*1f30*/  IMAD.IADD R3, R3, 0x1, R121 ;  /* 0x0000000103037824 */ /* 0x000fe200078e0279 */
[C---:B------:R-:W-:Y:S01]  /*1f40*/  IADD3 R81, R80.reuse, 0x40, RZ ;  /* 0x0000004050517810 */ /* 0x040fe20007ffe0ff */
[----:B------:R-:W-:Y:S01]  /*1f50*/  IMAD.SHL.U32 R126, R5, 0x2, RZ ;  /* 0x00000002057e7824 */ /* 0x000fe200078e00ff */
[----:B------:R-:W-:Y:S01]  /*1f60*/  @P0 IADD3 R81, R80, -0x40, RZ ;  /* 0xffffffc050510810 */ /* 0x000fe20007ffe0ff */
[----:B------:R-:W-:Y:S01]  /*1f70*/  IMAD.SHL.U32 R125, R2, 0x2, RZ ;  /* 0x00000002027d7824 */ /* 0x000fe200078e00ff */
[----:B------:R-:W-:Y:S01]  /*1f80*/  SHF.R.S32.HI R82, RZ, 0x1f, R76 ;  /* 0x0000001fff527819 */ /* 0x000fe2000001144c */
[----:B------:R-:W-:Y:S01]  /*1f90*/  IMAD.SHL.U32 R124, R3, 0x2, RZ ;  /* 0x00000002037c7824 */ /* 0x000fe200078e00ff */
[----:B------:R-:W-:Y:S01]  /*1fa0*/  BAR.SYNC.DEFER_BLOCKING 0x0 ;  /* 0x0000000000007b1d */ /* 0x000fe20000010000 */
[----:B---3--:R-:W-:-:S05]  /*1fb0*/  ISETP.GE.AND P0, PT, R143, 0x1, PT ;  /* 0x000000018f00780c */ /* 0x008fca0003f06270 */
.L_x_376:
        /* <DEDUP_REMOVED lines=13> */
[C---:B------:R-:W-:Y:S04]  /*2090*/  @!P0 IADD3 R3, P1, R5.reuse, R114, RZ ;  /* 0x0000007205038210 */ /* 0x040fe80007f3e0ff */
[----:B------:R-:W-:Y:S02]  /*20a0*/  @!P0 LEA.HI.X.SX32 R6, R5, R127, 0x1, P1 ;  /* 0x0000007f05068211 */ /* 0x000fe400008f0eff */
[C---:B------:R-:W-:Y:S04]  /*20b0*/  @!P0 LEA R2, P1, R3.reuse, c[0x0][0x2a0], 0x2 ;  /* 0x0000a80003028a11 */ /* 0x040fe800078210ff */
[----:B------:R-:W-:Y:S05]  /*20c0*/  @!P0 LEA.HI.X R3, R3, c[0x0][0x2a4], R6, 0x2, P1 ;  /* 0x0000a90003038a11 */ /* 0x000fea00008f1406 */
[----:B--2---:R1:W2:Y:S04]  /*20d0*/  @!P0 LDG.E R83, [R2.64] ;  /* 0x0000001a02538981 */ /* 0x0042a8000c1e1900 */
[----:B------:R-:W-:Y:S01]  /*20e0*/  BAR.SYNC.DEFER_BLOCKING 0x0 ;  /* 0x0000000000007b1d */ /* 0x000fe20000010000 */
[----:B-1----:R-:W-:Y:S04]  /*20f0*/  IMAD.MOV R2, RZ, RZ, -R5 ;  /* 0x000000ffff027224 */ /* 0x002fe800078e0a05 */
[----:B------:R-:W-:Y:S04]  /*2100*/  IMAD R87, R2, c[0x0][0x2b8], R4 ;  /* 0x0000ae0002577a24 */ /* 0x000fe800078e0204 */
[----:B------:R-:W-:Y:S01]  /*2110*/  IMAD.WIDE.U32 R2, R87, c[0x0][0x1e0], RZ ;  /* 0x0000780057027a25 */ /* 0x000fe200078e00ff */
[----:B------:R-:W-:Y:S05]  /*2120*/  SHF.R.S32.HI R91, RZ, 0x1f, R87 ;  /* 0x0000001fff5b7819 */ /* 0x000fea0000011457 */
        /* <DEDUP_REMOVED lines=11> */
[----:B------:R-:W-:-:S05]  /*21e0*/  @!P2 BRA `(.L_x_343) ;  /* 0x00003b300000a947 */ /* 0x000fca0003800000 */
[----:B------:R-:W-:Y:S01]  /*21f0*/  USHF.R.S32.HI UR28, URZ, 0x1f, UR6 ;  /* 0x0000001f3f1c7899 */ /* 0x000fe20008011406 */
[----:B------:R-:W-:Y:S01]  /*2200*/  ISETP.NE.AND P0, PT, RZ, UR10, PT ;  /* 0x0000000aff007c0c */ /* 0x000fe2000bf05270 */
[----:B------:R-:W-:Y:S01]  /*2210*/  UIMAD UR11, UR8, UR6, URZ ;  /* 0x00000006080b72a4 */ /* 0x000fe2000f8e023f */
[----:B------:R-:W-:Y:S01]  /*2220*/  IMAD R2, R140, UR6, RZ ;  /* 0x000000068c027c24 */ /* 0x000fe2000f8e02ff */
[----:B------:R-:W-:Y:S01]  /*2230*/  UIMAD UR5, UR6, -0x60, UR4 ;  /* 0xffffffa0060578a4 */ /* 0x000fe2000f8e0204 */
[C---:B------:R-:W-:Y:S01]  /*2240*/  IMAD.WIDE.U32 R32, R134.reuse, UR6, RZ ;  /* 0x0000000686207c25 */ /* 0x040fe2000f8e00ff */
[----:B------:R-:W-:Y:S02]  /*2250*/  UIMAD.WIDE.U32 UR30, UR40, UR6, URZ ;  /* 0x00000006281e72a5 */ /* 0x000fe4000f8e003f */
[----:B------:R-:W-:Y:S01]  /*2260*/  UIMAD UR11, UR28, UR40, UR11 ;  /* 0x000000281c0b72a4 */ /* 0x000fe2000f8e020b */
[----:B------:R-:W-:Y:S01]  /*2270*/  IMAD R2, R134, UR28, R2 ;  /* 0x0000001c86027c24 */ /* 0x000fe2000f8e0202 */
[----:B------:R-:W-:Y:S02]  /*2280*/  UISETP.LT.AND UP0, UPT, UR5, 0x60, UPT ;  /* 0x000000600500788c */ /* 0x000fe4000bf01270 */
[----:B------:R-:W-:Y:S02]  /*2290*/  UIADD3 UR11, UR31, UR11, URZ ;  /* 0x0000000b1f0b7290 */ /* 0x000fe4000fffe03f */
[----:B------:R-:W-:Y:S01]  /*22a0*/  USEL UR28, UR5, 0x60, UP0 ;  /* 0x00000060051c7887 */ /* 0x000fe20008000000 */
        /* <DEDUP_REMOVED lines=15> */
[----:B------:R-:W-:Y:S04]  /*23a0*/  IADD3 R3, P0, R96, UR30, RZ ;  /* 0x0000001e60037c10 */ /* 0x000fe8000ff1e0ff */
[----:B------:R-:W-:Y:S02]  /*23b0*/  IADD3.X R5, R104, UR11, RZ, P0, !PT ;  /* 0x0000000b68057c10 */ /* 0x000fe400087fe4ff */
        /* <DEDUP_REMOVED lines=13> */
.L_x_346:
[----:B------:R-:W-:Y:S05]  /*2490*/  BSYNC B0 ;  /* 0x0000000000007941 */ /* 0x000fea0003800000 */
.L_x_345:
        /* <DEDUP_REMOVED lines=18> */
[----:B------:R-:W-:Y:S01]  /*25c0*/  IADD3 R4, P1, P0, R98, UR35, R32 ;  /* 0x0000002362047c10 */ /* 0x000fe2000f83e020 */
[----:B------:R-:W-:Y:S01]  /*25d0*/  IMAD.U32 R5, RZ, RZ, UR39 ;  /* 0x00000027ff057e24 */ /* 0x000fe2000f8e00ff */
[----:B------:R-:W-:Y:S01]  /*25e0*/  CS2R R14, SRZ ;  /* 0x00000000000e7805 */ /* 0x000fe2000001ff00 */
[----:B------:R-:W-:Y:S01]  /*25f0*/  IMAD.U32 R10, RZ, RZ, UR38 ;  /* 0x00000026ff0a7e24 */ /* 0x000fe2000f8e00ff */
[----:B------:R-:W-:Y:S01]  /*2600*/  IADD3.X R9, R105, UR34, R36, P1, P0 ;  /* 0x0000002269097c10 */ /* 0x000fe20008fe0424 */
[----:B------:R-:W-:Y:S01]  /*2610*/  CS2R R42, SRZ ;  /* 0x00000000002a7805 */ /* 0x000fe2000001ff00 */
[----:B------:R-:W-:Y:S01]  /*2620*/  IADD3 R5, P1, P0, R96, UR30, R5 ;  /* 0x0000001e60057c10 */ /* 0x000fe2000f83e005 */
[----:B------:R-:W-:Y:S01]  /*2630*/  CS2R R16, SRZ ;  /* 0x0000000000107805 */ /* 0x000fe2000001ff00 */
[----:B------:R-:W-:Y:S02]  /*2640*/  CS2R R44, SRZ ;  /* 0x00000000002c7805 */ /* 0x000fe4000001ff00 */
[----:B------:R-:W-:Y:S02]  /*2650*/  IADD3.X R10, R104, UR11, R10, P1, P0 ;  /* 0x0000000b680a7c10 */ /* 0x000fe40008fe040a */
        /* <DEDUP_REMOVED lines=12> */
.L_x_348:
[----:B------:R-:W-:Y:S05]  /*2720*/  BSYNC B0 ;  /* 0x0000000000007941 */ /* 0x000fea0003800000 */
.L_x_347:
        /* <DEDUP_REMOVED lines=24> */
[----:B------:R-:W-:Y:S01]  /*28b0*/  IMAD.U32 R5, RZ, RZ, UR31 ;  /* 0x0000001fff057e24 */ /* 0x000fe2000f8e00ff */
[----:B------:R-:W-:Y:S01]  /*28c0*/  IADD3 R5, P1, P0, R96, UR37, R4 ;  /* 0x0000002560057c10 */ /* 0x000fe2000f83e004 */
[----:B------:R-:W-:Y:S03]  /*28d0*/  CS2R R48, SRZ ;  /* 0x0000000000307805 */ /* 0x000fe6000001ff00 */
        /* <DEDUP_REMOVED lines=13> */
.L_x_350:
[----:B------:R-:W-:Y:S05]  /*29b0*/  BSYNC B0 ;  /* 0x0000000000007941 */ /* 0x000fea0003800000 */
.L_x_349:
        /* <DEDUP_REMOVED lines=33> */
[----:B------:R-:W-:Y:S02]  /*2bd0*/  @!P0 LOP3.LUT R35, R35, 0xffff0000, RZ, 0xc0, !PT ;  /* 0xffff000023238812 */ /* 0x000fe400078ec0ff */
[----:B------:R-:W-:Y:S01]  /*2be0*/  @!P0 PRMT R37, R13, 0x5432, R37 ;  /* 0x000054320d258816 */ /* 0x000fe20000000025 */
[C---:B------:R-:W-:Y:S01]  /*2bf0*/  @!P0 IMAD.U32 R13, R2.reuse, 0x10000, RZ ;  /* 0x00010000020d8824 */ /* 0x040fe200078e00ff */
[----:B------:R-:W-:Y:S01]  /*2c00*/  @!P0 LOP3.LUT R5, R2, 0xffff0000, RZ, 0xc0, !PT ;  /* 0xffff000002058812 */ /* 0x000fe200078ec0ff */
        /* <DEDUP_REMOVED lines=37> */
.L_x_354:
[----:B------:R-:W-:Y:S05]  /*2e60*/  BSYNC B0 ;  /* 0x0000000000007941 */ /* 0x000fea0003800000 */
.L_x_353:
        /* <DEDUP_REMOVED lines=9> */
[----:B------:R-:W-:Y:S02]  /*2f00*/  @!P0 SHF.R.U64 R2, R6, 0x10, R7 ;  /* 0x0000001006028819 */ /* 0x000fe40000001207 */
[----:B------:R-:W-:Y:S02]  /*2f10*/  @!P0 PRMT R5, R39, 0x5410, R5 ;  /* 0x0000541027058816 */ /* 0x000fe40000000005 */
[----:B------:R-:W-:Y:S02]  /*2f20*/  @!P0 PRMT R2, R24, 0x5432, R2 ;  /* 0x0000543218028816 */ /* 0x000fe40000000002 */
[----:B------:R-:W-:Y:S01]  /*2f30*/  @!P0 SHF.R.U32.HI R6, RZ, 0x10, R7 ;  /* 0x00000010ff068819 */ /* 0x000fe20000011607 */
[C---:B------:R-:W-:Y:S01]  /*2f40*/  @!P0 IMAD.U32 R12, R5.reuse, 0x10000, RZ ;  /* 0x00010000050c8824 */ /* 0x040fe200078e00ff */
[----:B------:R-:W-:Y:S01]  /*2f50*/  @!P0 SHF.R.U32.HI R34, RZ, 0x10, R41 ;  /* 0x00000010ff228819 */ /* 0x000fe20000011629 */
[----:B------:R-:W-:Y:S01]  /*2f60*/  @!P0 IMAD.U32 R7, R2, 0x10000, RZ ;  /* 0x0001000002078824 */ /* 0x000fe200078e00ff */
[----:B------:R-:W-:Y:S02]  /*2f70*/  @!P0 PRMT R6, R24, 0x5410, R6 ;  /* 0x0000541018068816 */ /* 0x000fe40000000006 */
        /* <DEDUP_REMOVED lines=40> */
.L_x_352:
[----:B------:R-:W-:Y:S05]  /*3200*/  BSYNC B1 ;  /* 0x0000000000017941 */ /* 0x000fea0003800000 */
.L_x_351:
[----:B------:R4:W1:Y:S01]  /*3210*/  SHFL.IDX PT, R38, R77, 0x1, 0x1c1f ;  /* 0x003c1f004d267f89 */ /* 0x00086200000e0000 */
[----:B------:R-:W-:Y:S03]  /*3220*/  BSSY B1, `(.L_x_355) ;  /* 0x0000077000017945 */ /* 0x000fe60003800000 */
[----:B--2---:R4:W2:Y:S01]  /*3230*/  SHFL.IDX PT, R37, R78, 0x1, 0x1c1f ;  /* 0x003c1f004e257f89 */ /* 0x0048a200000e0000 */
[----:B------:R-:W-:-:S05]  /*3240*/  @P4 BRA `(.L_x_356) ;  /* 0x0000074000004947 */ /* 0x000fca0003800000 */
[----:B------:R-:W-:Y:S01]  /*3250*/  ISETP.NE.AND P0, PT, R90, RZ, PT ;  /* 0x000000ff5a00720c */ /* 0x000fe20003f05270 */
[----:B------:R-:W-:Y:S01]  /*3260*/  @!UPT UIADD3 URZ, URZ, URZ, URZ ;  /* 0x0000003f3f3ff290 */ /* 0x000fe2000fffe03f */
[----:B------:R-:W-:Y:S11]  /*3270*/  BSSY B0, `(.L_x_357) ;  /* 0x0000038000007945 */ /* 0x000ff60003800000 */
[----:B------:R-:W-:-:S05]  /*3280*/  @P0 BRA `(.L_x_358) ;  /* 0x0000036000000947 */ /* 0x000fca0003800000 */
[C---:B--2---:R-:W-:Y:S01]  /*3290*/  LEA R34, P0, R18.reuse, R37, 0x1 ;  /* 0x0000002512227211 */ /* 0x044fe200078008ff */
[----:B------:R-:W2:Y:S03]  /*32a0*/  LDS.128 R8, [R80+0x4000] ;  /* 0x0040000050087984 */ /* 0x000ea60000000c00 */
[----:B-1----:R-:W-:Y:S02]  /*32b0*/  LEA.HI.X R35, R18, R38, R19, 0x1, P0 ;  /* 0x0000002612237211 */ /* 0x002fe400000f0c13 */
        /* <DEDUP_REMOVED lines=51> */
.L_x_358:
[----:B------:R-:W-:Y:S05]  /*35f0*/  BSYNC B0 ;  /* 0x0000000000007941 */ /* 0x000fea0003800000 */
.L_x_357:
[----:B------:R-:W-:Y:S11]  /*3600*/  ISETP.NE.AND P0, PT, R107, RZ, PT ;  /* 0x000000ff6b00720c */ /* 0x000ff60003f05270 */
[----:B------:R-:W-:Y:S02]  /*3610*/  @!UPT UIADD3 URZ, URZ, URZ, URZ ;  /* 0x0000003f3f3ff290 */ /* 0x000fe4000fffe03f */
[----:B------:R-:W-:-:S05]  /*3620*/  @P0 BRA `(.L_x_356) ;  /* 0x0000036000000947 */ /* 0x000fca0003800000 */
[C---:B-12---:R-:W-:Y:S01]  /*3630*/  LEA R34, P0, R76.reuse, R37, 0x1 ;  /* 0x000000254c227211 */ /* 0x046fe200078008ff */
[----:B------:R-:W1:Y:S03]  /*3640*/  LDS.128 R8, [R81+0x4000] ;  /* 0x0040000051087984 */ /* 0x000e660000000c00 */
[----:B------:R-:W-:Y:S02]  /*3650*/  LEA.HI.X R35, R76, R38, R82, 0x1, P0 ;  /* 0x000000264c237211 */ /* 0x000fe400000f0c52 */
[----:B------:R-:W-:Y:S11]  /*3660*/  ISETP.GE.AND P0, PT, R30, c[0x0][0x27c], PT ;  /* 0x00009f001e007a0c */ /* 0x000ff60003f06270 */
[----:B------:R-:W-:Y:S02]  /*3670*/  @!UPT UIADD3 URZ, URZ, URZ, URZ ;  /* 0x0000003f3f3ff290 */ /* 0x000fe4000fffe03f */
[----:B------:R-:W-:Y:S02]  /*3680*/  @!P0 SHF.R.U64 R14, R44, 0x10, R45 ;  /* 0x000000102c0e8819 */ /* 0x000fe4000000122d */
[--C-:B------:R-:W-:Y:S02]  /*3690*/  @!P0 SHF.R.U64 R2, R16, 0x10, R17.reuse ;  /* 0x0000001010028819 */ /* 0x100fe40000001211 */
[----:B------:R-:W-:Y:S02]  /*36a0*/  @!P0 SHF.R.U32.HI R3, RZ, 0x10, R17 ;  /* 0x00000010ff038819 */ /* 0x000fe40000011611 */
[C---:B------:R-:W-:Y:S02]  /*36b0*/  @!P0 PRMT R14, R51.reuse, 0x5410, R14 ;  /* 0x00005410330e8816 */ /* 0x040fe4000000000e */
        /* <DEDUP_REMOVED lines=45> */
.L_x_356:
[----:B------:R-:W-:Y:S05]  /*3990*/  BSYNC B1 ;  /* 0x0000000000017941 */ /* 0x000fea0003800000 */
.L_x_355:
[----:B-1----:R1:W4:Y:S04]  /*39a0*/  SHFL.IDX PT, R34, R77, 0x2, 0x1c1f ;  /* 0x005c1f004d227f89 */ /* 0x00232800000e0000 */
[----:B------:R1:W3:Y:S01]  /*39b0*/  SHFL.IDX PT, R33, R78, 0x2, 0x1c1f ;  /* 0x005c1f004e217f89 */ /* 0x0002e200000e0000 */
[----:B------:R-:W-:-:S05]  /*39c0*/  @P2 BRA `(.L_x_359) ;  /* 0x000026e000002947 */ /* 0x000fca0003800000 */
[----:B------:R-:W-:Y:S01]  /*39d0*/  ISETP.NE.AND P0, PT, R90, RZ, PT ;  /* 0x000000ff5a00720c */ /* 0x000fe20003f05270 */
[----:B------:R-:W-:Y:S01]  /*39e0*/  @!UPT UIADD3 URZ, URZ, URZ, URZ ;  /* 0x0000003f3f3ff290 */ /* 0x000fe2000fffe03f */
[----:B------:R-:W-:Y:S11]  /*39f0*/  BSSY B0, `(.L_x_360) ;  /* 0x0000038000007945 */ /* 0x000ff60003800000 */
[----:B------:R-:W-:-:S05]  /*3a00*/  @P0 BRA `(.L_x_361) ;  /* 0x0000036000000947 */ /* 0x000fca0003800000 */
[C---:B---3--:R-:W-:Y:S01]  /*3a10*/  LEA R24, P0, R18.reuse, R33, 0x1 ;  /* 0x0000002112187211 */ /* 0x048fe200078008ff */
[----:B------:R-:W3:Y:S03]  /*3a20*/  LDS.128 R8, [R80+0x5000] ;  /* 0x0050000050087984 */ /* 0x000ee60000000c00 */
        /* <DEDUP_REMOVED lines=15> */
[C---:B---3--:R-:W-:Y:S01]  /*3b20*/  @!P0 IMAD.U32 R13, R8.reuse, 0x10000, RZ ;  /* 0x00010000080d8824 */ /* 0x048fe200078e00ff */
        /* <DEDUP_REMOVED lines=36> */
.L_x_361:
[----:B------:R-:W-:Y:S05]  /*3d70*/  BSYNC B0 ;  /* 0x0000000000007941 */ /* 0x000fea0003800000 */
.L_x_360:
[----:B------:R-:W-:Y:S11]  /*3d80*/  ISETP.NE.AND P0, PT, R107, RZ, PT ;  /* 0x000000ff6b00720c */ /* 0x000ff60003f05270 */
[----:B------:R-:W-:Y:S02]  /*3d90*/  @!UPT UIADD3 URZ, URZ, URZ, URZ ;  /* 0x0000003f3f3ff290 */ /* 0x000fe4000fffe03f */
        /* <DEDUP_REMOVED lines=9> */
[C---:B------:R-:W-:Y:S02]  /*3e30*/  @!P0 PRMT R14, R53.reuse, 0x5410, R14 ;  /* 0x00005410350e8816 */ /* 0x040fe4000000000e */
[----:B------:R-:W-:Y:S02]  /*3e40*/  @!P0 PRMT R2, R32, 0x5432, R2 ;  /* 0x0000543220028816 */ /* 0x000fe40000000002 */
[----:B------:R-:W-:Y:S01]  /*3e50*/  @!P0 SHF.R.U32.HI R4, RZ, 0x10, R49 ;  /* 0x00000010ff048819 */ /* 0x000fe20000011631 */
[----:B------:R-:W-:Y:S01]  /*3e60*/  @!P0 IMAD.U32 R12, R14, 0x10000, RZ ;  /* 0x000100000e0c8824 */ /* 0x000fe200078e00ff */
[----:B------:R-:W-:Y:S01]  /*3e70*/  @!P0 PRMT R6, R32, 0x5410, R3 ;  /* 0x0000541020068816 */ /* 0x000fe20000000003 */
[----:B------:R-:W-:Y:S01]  /*3e80*/  @!P0 IMAD.U32 R7, R2, 0x10000, RZ ;  /* 0x0001000002078824 */ /* 0x000fe200078e00ff */
[----:B------:R-:W-:Y:S02]  /*3e90*/  @!P0 PRMT R16, R53, 0x5432, R4 ;  /* 0x0000543235108816 */ /* 0x000fe40000000004 */
[----:B------:R-:W-:Y:S02]  /*3ea0*/  @!P0 LOP3.LUT R14, R14, 0xffff0000, RZ, 0xc0, !PT ;  /* 0xffff00000e0e8812 */ /* 0x000fe400078ec0ff */
[----:B------:R-:W-:Y:S01]  /*3eb0*/  @!P0 LOP3.LUT R5, R2, 0xffff0000, RZ, 0xc0, !PT ;  /* 0xffff000002058812 */ /* 0x000fe200078ec0ff */
        /* <DEDUP_REMOVED lines=38> */
.L_x_344:
[----:B------:R-:W-:Y:S01]  /*4120*/  ISETP.GE.AND P0, PT, R139, UR28, PT ;  /* 0x0000001c8b007c0c */ /* 0x000fe2000bf06270 */
[----:B------:R-:W-:Y:S01]  /*4130*/  CS2R R54, SRZ ;  /* 0x0000000000367805 */ /* 0x000fe2000001ff00 */
[----:B------:R-:W-:Y:S01]  /*4140*/  ISETP.NE.AND P5, PT, R90, RZ, PT ;  /* 0x000000ff5a00720c */ /* 0x000fe20003fa5270 */
[----:B------:R-:W-:Y:S01]  /*4150*/  CS2R R52, SRZ ;  /* 0x0000000000347805 */ /* 0x000fe2000001ff00 */
[----:B------:R-:W-:Y:S01]  /*4160*/  ISETP.GE.OR P2, PT, R18, c[0x0][0x27c], P0 ;  /* 0x00009f0012007a0c */ /* 0x000fe20000746670 */
[----:B------:R-:W-:Y:S01]  /*4170*/  IMAD.U32 R7, RZ, RZ, UR39 ;  /* 0x00000027ff077e24 */ /* 0x000fe2000f8e00ff */
[----:B------:R-:W-:Y:S01]  /*4180*/  ISETP.NE.AND P4, PT, R130, RZ, PT ;  /* 0x000000ff8200720c */ /* 0x000fe20003f85270 */
[----:B------:R-:W-:Y:S01]  /*4190*/  IMAD.U32 R8, RZ, RZ, UR38 ;  /* 0x00000026ff087e24 */ /* 0x000fe2000f8e00ff */
        /* <DEDUP_REMOVED lines=8> */
[----:B------:R-:W-:Y:S01]  /*4220*/  IMAD.U32 R2, RZ, RZ, UR30 ;  /* 0x0000001eff027e24 */ /* 0x000fe2000f8e00ff */
[----:B------:R-:W-:Y:S01]  /*4230*/  @!P2 IADD3 R7, P1, P0, R92, UR30, R7 ;  /* 0x0000001e5c07ac10 */ /* 0x000fe2000f83e007 */
[----:B------:R-:W-:Y:S01]  /*4240*/  IMAD.U32 R3, RZ, RZ, UR31 ;  /* 0x0000001fff037e24 */ /* 0x000fe2000f8e00ff */
[----:B------:R1:W2:Y:S01]  /*4250*/  SHFL.IDX PT, R45, R77, RZ, 0x1c1f ;  /* 0x001c1fff4d2d7589 */ /* 0x0002a200000e0000 */
[----:B------:R-:W-:Y:S01]  /*4260*/  IMAD.U32 R3, RZ, RZ, UR11 ;  /* 0x0000000bff037e24 */ /* 0x000fe2000f8e00ff */
[----:B------:R-:W-:Y:S01]  /*4270*/  @!P2 IADD3.X R8, R102, UR11, R8, P1, P0 ;  /* 0x0000000b6608ac10 */ /* 0x000fe20008fe0408 */
[----:B------:R-:W-:Y:S01]  /*4280*/  BSSY B0, `(.L_x_362) ;  /* 0x00000ba000007945 */ /* 0x000fe20003800000 */
[----:B------:R-:W-:Y:S04]  /*4290*/  ISETP.GE.AND P0, PT, R138, UR28, PT ;  /* 0x0000001c8a007c0c */ /* 0x000fe8000bf06270 */
[----:B------:R-:W-:Y:S01]  /*42a0*/  ISETP.GE.OR P1, PT, R18, c[0x0][0x27c], P0 ;  /* 0x00009f0012007a0c */ /* 0x000fe20000726670 */
[----:B------:R1:W3:Y:S11]  /*42b0*/  SHFL.IDX PT, R44, R78, RZ, 0x1c1f ;  /* 0x001c1fff4e2c7589 */ /* 0x0002f600000e0000 */
[----:B------:R-:W-:Y:S01]  /*42c0*/  @!UPT UIADD3 URZ, URZ, URZ, URZ ;  /* 0x0000003f3f3ff290 */ /* 0x000fe2000fffe03f */
[----:B------:R-:W-:Y:S04]  /*42d0*/  @!P1 IADD3 R10, P3, P0, R92, UR37, R2 ;  /* 0x000000255c0a9c10 */ /* 0x000fe8000f87e002 */
[----:B------:R-:W-:Y:S02]  /*42e0*/  @!P1 IADD3.X R11, R102, UR36, R3, P3, P0 ;  /* 0x00000024660b9c10 */ /* 0x000fe40009fe0403 */
[C---:B------:R-:W-:Y:S04]  /*42f0*/  @!P2 IADD3 R2, P3, P0, R94.reuse, UR35, R32 ;  /* 0x000000235e02ac10 */ /* 0x040fe8000f87e020 */
[C---:B------:R-:W-:Y:S02]  /*4300*/  @!P2 IADD3.X R3, R103.reuse, UR34, R36, P3, P0 ;  /* 0x000000226703ac10 */ /* 0x040fe40009fe0424 */
[----:B------:R-:W-:Y:S04]  /*4310*/  @!P1 IADD3 R6, P3, P0, R94, UR33, R32 ;  /* 0x000000215e069c10 */ /* 0x000fe8000f87e020 */
[----:B------:R-:W-:Y:S02]  /*4320*/  @!P1 IADD3.X R9, R103, UR32, R36, P3, P0 ;  /* 0x0000002067099c10 */ /* 0x000fe40009fe0424 */
        /* <DEDUP_REMOVED lines=10> */
[----:B------:R-:W-:Y:S01]  /*43d0*/  ISETP.GE.AND P0, PT, R31, UR28, PT ;  /* 0x0000001c1f007c0c */ /* 0x000fe2000bf06270 */
[----:B------:R4:W3:Y:S03]  /*43e0*/  @!P1 LDG.E.128 R24, [R8.64] ;  /* 0x0000001a08189981 */ /* 0x0008e6000c1e1d00 */
[----:B------:R-:W-:Y:S05]  /*43f0*/  ISETP.GE.OR P0, PT, R18, c[0x0][0x27c], P0 ;  /* 0x00009f0012007a0c */ /* 0x000fea0000706670 */
[----:B------:R4:W3:Y:S08]  /*4400*/  @!P1 LDG.E.128 R56, [R6.64] ;  /* 0x0000001a06389981 */ /* 0x0008f0000c1e1d00 */
[----:B-1----:R-:W-:Y:S05]  /*4410*/  @!P0 IADD3 R2, P1, R94, R32, RZ ;  /* 0x000000205e028210 */ /* 0x002fea0007f3e0ff */
[----:B------:R-:W-:Y:S02]  /*4420*/  @!P0 IMAD.X R3, R103, 0x1, R36, P1 ;  /* 0x0000000167038824 */ /* 0x000fe400008e0624 */
[----:B------:R-:W-:Y:S01]  /*4430*/  CS2R R36, SRZ ;  /* 0x0000000000247805 */ /* 0x000fe2000001ff00 */
[C---:B----4-:R-:W-:Y:S04]  /*4440*/  @!P0 LEA R8, P1, R2.reuse, c[0x0][0x270], 0x1 ;  /* 0x00009c0002088a11 */ /* 0x050fe800078208ff */
[----:B------:R-:W-:Y:S02]  /*4450*/  @!P0 LEA.HI.X R9, R2, c[0x0][0x274], R3, 0x1, P1 ;  /* 0x00009d0002098a11 */ /* 0x000fe400008f0c03 */
[----:B------:R-:W-:Y:S01]  /*4460*/  @!P0 IADD3 R3, P1, R92, UR30, RZ ;  /* 0x0000001e5c038c10 */ /* 0x000fe2000ff3e0ff */
[----:B------:R-:W-:Y:S03]  /*4470*/  CS2R R6, SRZ ;  /* 0x0000000000067805 */ /* 0x000fe6000001ff00 */
[----:B------:R-:W-:Y:S02]  /*4480*/  @!P0 IADD3.X R4, R102, UR11, RZ, P1, !PT ;  /* 0x0000000b66048c10 */ /* 0x000fe40008ffe4ff */
[C---:B------:R-:W-:Y:S04]  /*4490*/  @!P0 LEA R2, P1, R3.reuse, c[0x0][0x288], 0x1 ;  /* 0x0000a20003028a11 */ /* 0x040fe800078208ff */
[----:B------:R-:W-:Y:S02]  /*44a0*/  @!P0 LEA.HI.X R3, R3, c[0x0][0x28c], R4, 0x1, P1 ;  /* 0x0000a30003038a11 */ /* 0x000fe400008f0c04 */
[----:B------:R-:W-:Y:S01]  /*44b0*/  CS2R R4, SRZ ;  /* 0x0000000000047805 */ /* 0x000fe2000001ff00 */
[----:B------:R-:W-:Y:S02]  /*44c0*/  ISETP.GE.AND P1, PT, R18, c[0x0][0x27c], PT ;  /* 0x00009f0012007a0c */ /* 0x000fe40003f26270 */
[----:B------:R1:W5:Y:S08]  /*44d0*/  @!P0 LDG.E.128 R36, [R2.64] ;  /* 0x0000001a02248981 */ /* 0x000370000c1e1d00 */
        /* <DEDUP_REMOVED lines=32> */
[----:B------:R-:W-:Y:S01]  /*46e0*/  IMAD.MOV.U32 R35, RZ, RZ, R38 ;  /* 0x000000ffff237224 */ /* 0x000fe200078e0026 */
[----:B------:R-:W-:Y:S01]  /*46f0*/  @!P1 SHF.R.U64 R34, R36, 0x10, R37 ;  /* 0x0000001024229819 */ /* 0x000fe20000001225 */
[----:B------:R-:W-:Y:S01]  /*4700*/  IMAD.MOV.U32 R46, RZ, RZ, R39 ;  /* 0x000000ffff2e7224 */ /* 0x000fe200078e0027 */
[----:B------:R-:W-:Y:S01]  /*4710*/  LEA.HI R41, R41, R2, RZ, 0x4 ;  /* 0x0000000229297211 */ /* 0x000fe200078f20ff */
[----:B------:R-:W-:Y:S01]  /*4720*/  IMAD.MOV.U32 R40, RZ, RZ, R37 ;  /* 0x000000ffff287224 */ /* 0x000fe200078e0025 */
[----:B------:R-:W-:Y:S02]  /*4730*/  @!P1 SHF.R.U64 R8, R4, 0x10, R5 ;  /* 0x0000001004089819 */ /* 0x000fe40000001205 */
[----:B------:R-:W-:Y:S02]  /*4740*/  LEA.HI.SX32 R41, R41, R106, 0x1c ;  /* 0x0000006a29297211 */ /* 0x000fe400078fe2ff */
[----:B------:R-:W-:Y:S02]  /*4750*/  LEA R68, P0, R89, R44, 0x1 ;  /* 0x0000002c59447211 */ /* 0x000fe400078008ff */
        /* <DEDUP_REMOVED lines=10> */
[----:B------:R-:W-:Y:S02]  /*4800*/  @!P1 SHF.R.U32.HI R36, RZ, 0x10, R37 ;  /* 0x00000010ff249819 */ /* 0x000fe40000011625 */
[--C-:B------:R-:W-:Y:S01]  /*4810*/  @!P1 SHF.R.U64 R37, R38, 0x10, R39.reuse ;  /* 0x0000001026259819 */ /* 0x100fe20000001227 */
[----:B------:R-:W-:Y:S01]  /*4820*/  IMAD.SHL.U32 R2, R2, 0x2, RZ ;  /* 0x0000000202027824 */ /* 0x000fe200078e00ff */
[----:B------:R-:W-:Y:S01]  /*4830*/  @!P1 SHF.R.U32.HI R39, RZ, 0x10, R39 ;  /* 0x00000010ff279819 */ /* 0x000fe20000011627 */
        /* <DEDUP_REMOVED lines=9> */
[----:B------:R-:W-:Y:S02]  /*48d0*/  @!P1 PRMT R46, R46, 0x5410, R39 ;  /* 0x000054102e2e9816 */ /* 0x000fe40000000027 */
[----:B------:R-:W-:Y:S02]  /*48e0*/  @!P1 LOP3.LUT R39, R49, 0xffff0000, RZ, 0xc0, !PT ;  /* 0xffff000031279812 */ /* 0x000fe400078ec0ff */
        /* <DEDUP_REMOVED lines=83> */
.L_x_363:
[----:B------:R-:W-:Y:S05]  /*4e20*/  BSYNC B0 ;  /* 0x0000000000007941 */ /* 0x000fea0003800000 */
.L_x_362:
[----:B-----5:R2:W3:Y:S01]  /*4e30*/  SHFL.IDX PT, R39, R77, 0x1, 0x1c1f ;  /* 0x003c1f004d277f89 */ /* 0x0204e200000e0000 */
[----:B------:R-:W-:Y:S01]  /*4e40*/  ISETP.GE.OR P0, PT, R139, UR28, P5 ;  /* 0x0000001c8b007c0c */ /* 0x000fe2000af06670 */
[----:B------:R-:W-:Y:S02]  /*4e50*/  BSSY B0, `(.L_x_364) ;  /* 0x0000074000007945 */ /* 0x000fe40003800000 */
[----:B------:R2:W4:Y:S10]  /*4e60*/  SHFL.IDX PT, R38, R78, 0x1, 0x1c1f ;  /* 0x003c1f004e267f89 */ /* 0x00053400000e0000 */
[----:B------:R-:W-:-:S05]  /*4e70*/  @P0 BRA `(.L_x_365) ;  /* 0x0000071000000947 */ /* 0x000fca0003800000 */
[----:B------:R-:W-:Y:S01]  /*4e80*/  SEL R2, R137, R129, !P4 ;  /* 0x0000008189027207 */ /* 0x000fe20006000000 */
[----:B------:R-:W5:Y:S01]  /*4e90*/  LDS.128 R44, [R126+0x3100] ;  /* 0x003100007e2c7984 */ /* 0x000f620000000c00 */
[----:B------:R-:W-:Y:S02]  /*4ea0*/  @!P1 SHF.R.U64 R6, R52, 0x10, R53 ;  /* 0x0000001034069819 */ /* 0x000fe40000001235 */
[----:B------:R-:W-:Y:S02]  /*4eb0*/  SHF.R.S32.HI R37, RZ, 0x1f, R2 ;  /* 0x0000001fff257819 */ /* 0x000fe40000011402 */
[----:B----4-:R-:W-:Y:S02]  /*4ec0*/  LEA R64, P0, R89, R38, 0x1 ;  /* 0x0000002659407211 */ /* 0x010fe400078008ff */
        /* <DEDUP_REMOVED lines=20> */
[----:B-1----:R1:W3:Y:S01]  /*5010*/  LDS.128 R12, [R2+0x3100] ;  /* 0x00310000020c7984 */ /* 0x0022e20000000c00 */
        /* <DEDUP_REMOVED lines=9> */
[C---:B-----5:R-:W-:Y:S01]  /*50b0*/  @!P1 IMAD.U32 R21, R45.reuse, 0x10000, RZ ;  /* 0x000100002d159824 */ /* 0x060fe200078e00ff */
        /* <DEDUP_REMOVED lines=77> */
.L_x_365:
[----:B------:R-:W-:Y:S05]  /*5590*/  BSYNC B0 ;  /* 0x0000000000007941 */ /* 0x000fea0003800000 */
.L_x_364:
[----:B-1----:R1:W2:Y:S01]  /*55a0*/  SHFL.IDX PT, R47, R77, 0x2, 0x1c1f ;  /* 0x005c1f004d2f7f89 */ /* 0x0022a200000e0000 */
[----:B------:R-:W-:Y:S03]  /*55b0*/  ISETP.GE.OR P0, PT, R138, UR28, P5 ;  /* 0x0000001c8a007c0c */ /* 0x000fe6000af06670 */
[----:B------:R1:W4:Y:S10]  /*55c0*/  SHFL.IDX PT, R46, R78, 0x2, 0x1c1f ;  /* 0x005c1f004e2e7f89 */ /* 0x00033400000e0000 */
[----:B------:R-:W-:-:S05]  /*55d0*/  @P0 BRA `(.L_x_359) ;  /* 0x00000ad000000947 */ /* 0x000fca0003800000 */
[----:B------:R-:W-:Y:S01]  /*55e0*/  SEL R2, R137, R129, !P4 ;  /* 0x0000008189027207 */ /* 0x000fe20006000000 */
[----:B------:R-:W5:Y:S01]  /*55f0*/  LDS.128 R40, [R125+0x3100] ;  /* 0x003100007d287984 */ /* 0x000f620000000c00 */
[----:B------:R-:W-:Y:S02]  /*5600*/  @!P1 SHF.R.U32.HI R5, RZ, 0x10, R57 ;  /* 0x00000010ff059819 */ /* 0x000fe40000011639 */
[----:B------:R-:W-:Y:S02]  /*5610*/  SHF.R.S32.HI R3, RZ, 0x1f, R2 ;  /* 0x0000001fff037819 */ /* 0x000fe40000011402 */
[----:B----4-:R-:W-:Y:S02]  /*5620*/  LEA R54, P0, R89, R46, 0x1 ;  /* 0x0000002e59367211 */ /* 0x010fe400078008ff */
[----:B------:R-:W-:Y:S02]  /*5630*/  LEA.HI R2, R3, R2, RZ, 0x4 ;  /* 0x0000000203027211 */ /* 0x000fe400078f20ff */
[----:B--2---:R-:W-:Y:S02]  /*5640*/  LEA.HI.X R55, R89, R47, R101, 0x1, P0 ;  /* 0x0000002f59377211 */ /* 0x004fe400000f0c65 */
        /* <DEDUP_REMOVED lines=13> */
[----:B------:R-:W-:Y:S01]  /*5720*/  @!P1 SHF.R.U64 R7, R58, 0x10, R59 ;  /* 0x000000103a079819 */ /* 0x000fe2000000123b */
[----:B------:R-:W-:Y:S01]  /*5730*/  @!P1 IMAD.U32 R3, R5, 0x10000, RZ ;  /* 0x0001000005039824 */ /* 0x000fe200078e00ff */
[----:B------:R-:W-:Y:S01]  /*5740*/  @!P1 PRMT R21, R62, 0x5432, R21 ;  /* 0x000054323e159816 */ /* 0x000fe20000000015 */
[----:B------:R-:W-:Y:S01]  /*5750*/  IMAD.SHL.U32 R12, R12, 0x2, RZ ;  /* 0x000000020c0c7824 */ /* 0x000fe200078e00ff */
[----:B------:R-:W-:Y:S02]  /*5760*/  @!P1 PRMT R10, R63, 0x5410, R7 ;  /* 0x000054103f0a9816 */ /* 0x000fe40000000007 */
[----:B------:R-:W-:Y:S01]  /*5770*/  @!P1 PRMT R9, R33, 0x5410, R4 ;  /* 0x0000541021099816 */ /* 0x000fe20000000004 */
[----:B------:R-:W-:Y:S01]  /*5780*/  @!P1 IMAD.U32 R17, R21, 0x10000, RZ ;  /* 0x0001000015119824 */ /* 0x000fe200078e00ff */
[----:B------:R-:W-:Y:S01]  /*5790*/  @!P1 LOP3.LUT R25, R25, 0xffff0000, RZ, 0xc0, !PT ;  /* 0xffff000019199812 */ /* 0x000fe200078ec0ff */
[C---:B-----5:R-:W-:Y:S01]  /*57a0*/  @!P1 IMAD.U32 R24, R41.reuse, 0x10000, RZ ;  /* 0x0001000029189824 */ /* 0x060fe200078e00ff */
[----:B------:R-:W2:Y:S01]  /*57b0*/  LDS.128 R12, [R12+0x3100] ;  /* 0x003100000c0c7984 */ /* 0x000ea20000000c00 */
[----:B------:R-:W-:Y:S01]  /*57c0*/  @!P1 IMAD.U32 R20, R40, 0x10000, RZ ;  /* 0x0001000028149824 */ /* 0x000fe200078e00ff */
[----:B------:R-:W-:Y:S01]  /*57d0*/  @!P1 LOP3.LUT R26, R41, 0xffff0000, RZ, 0xc0, !PT ;  /* 0xffff0000291a9812 */ /* 0x000fe200078ec0ff */
[C---:B------:R-:W-:Y:S01]  /*57e0*/  @!P1 IMAD.U32 R32, R42.reuse, 0x10000, RZ ;  /* 0x000100002a209824 */ /* 0x040fe200078e00ff */
[C---:B------:R-:W-:Y:S01]  /*57f0*/  @!P1 LOP3.LUT R38, R43.reuse, 0xffff0000, RZ, 0xc0, !PT ;  /* 0xffff00002b269812 */ /* 0x040fe200078ec0ff */
[----:B------:R-:W-:Y:S01]  /*5800*/  @!P1 IMAD.U32 R36, R43, 0x10000, RZ ;  /* 0x000100002b249824 */ /* 0x000fe200078e00ff */
[----:B------:R-:W-:Y:S02]  /*5810*/  @!P1 LOP3.LUT R34, R42, 0xffff0000, RZ, 0xc0, !PT ;  /* 0xffff00002a229812 */ /* 0x000fe400078ec0ff */
[----:B------:R-:W-:Y:S01]  /*5820*/  @!P1 SHF.R.U32.HI R6, RZ, 0x10, R27 ;  /* 0x00000010ff069819 */ /* 0x000fe2000001161b */
[----:B------:R-:W-:Y:S01]  /*5830*/  @!P1 IMAD.U32 R27, R10, 0x10000, RZ ;  /* 0x000100000a1b9824 */ /* 0x000fe200078e00ff */
[----:B------:R-:W-:Y:S02]  /*5840*/  @!P1 LOP3.LUT R21, R21, 0xffff0000, RZ, 0xc0, !PT ;  /* 0xffff000015159812 */ /* 0x000fe400078ec0ff */
[----:B------:R-:W-:Y:S01]  /*5850*/  @!P1 PRMT R11, R33, 0x5432, R6 ;  /* 0x00005432210b9816 */ /* 0x000fe20000000006 */
[----:B------:R-:W-:Y:S01]  /*5860*/  @!P1 IMAD.U32 R6, R8, 0x10000, RZ ;  /* 0x0001000008069824 */ /* 0x000fe200078e00ff */
[----:B------:R-:W-:Y:S02]  /*5870*/  @!P1 SHF.R.U32.HI R37, RZ, 0x10, R59 ;  /* 0x00000010ff259819 */ /* 0x000fe4000001163b */
[----:B------:R-:W-:Y:S02]  /*5880*/  ISETP.GE.AND P0, PT, R48, c[0x0][0x1d4], PT ;  /* 0x0000750030007a0c */ /* 0x000fe40003f06270 */
[----:B------:R-:W-:Y:S04]  /*5890*/  @!P1 PRMT R37, R63, 0x5432, R37 ;  /* 0x000054323f259816 */ /* 0x000fe80000000025 */
[C---:B------:R-:W-:Y:S02]  /*58a0*/  @!P1 SHF.L.U32 R35, R37.reuse, 0x10, RZ ;  /* 0x0000001025239819 */ /* 0x040fe400000006ff */
[----:B------:R-:W-:Y:S02]  /*58b0*/  @!P1 LOP3.LUT R37, R37, 0xffff0000, RZ, 0xc0, !PT ;  /* 0xffff000025259812 */ /* 0x000fe400078ec0ff */
[C---:B--2---:R-:W-:Y:S05]  /*58c0*/  @!P1 SHF.L.U32 R2, R13.reuse, 0x10, RZ ;  /* 0x000000100d029819 */ /* 0x044fea00000006ff */
[C---:B------:R-:W-:Y:S02]  /*58d0*/  @!P1 FMUL.FTZ R7, R2.reuse, R23 ;  /* 0x0000001702079220 */ /* 0x040fe40000410000 */
[-C--:B------:R-:W-:Y:S01]  /*58e0*/  @!P1 FMUL.FTZ R4, R2, R3.reuse ;  /* 0x0000000302049220 */ /* 0x080fe20000410000 */
[----:B------:R-:W-:Y:S01]  /*58f0*/  @!P1 LOP3.LUT R2, R13, 0xffff0000, RZ, 0xc0, !PT ;  /* 0xffff00000d029812 */ /* 0x000fe200078ec0ff */
[----:B------:R-:W-:Y:S01]  /*5900*/  @!P1 FFMA.FTZ R56, R24, R3, -R7 ;  /* 0x0000000318389223 */ /* 0x000fe20000010807 */
[----:B------:R-:W-:Y:S02]  /*5910*/  @!P1 SHF.L.U32 R7, R12, 0x10, RZ ;  /* 0x000000100c079819 */ /* 0x000fe400000006ff */
[----:B------:R-:W-:Y:S01]  /*5920*/  @!P1 LOP3.LUT R3, R5, 0xffff0000, RZ, 0xc0, !PT ;  /* 0xffff000005039812 */ /* 0x000fe200078ec0ff */
[C---:B------:R-:W-:Y:S02]  /*5930*/  @!P1 FMUL.FTZ R16, R2.reuse, R25 ;  /* 0x0000001902109220 */ /* 0x040fe40000410000 */
[C---:B------:R-:W-:Y:S02]  /*5940*/  @!P1 FMUL.FTZ R22, R7.reuse, R17 ;  /* 0x0000001107169220 */ /* 0x040fe40000410000 */
[-C--:B------:R-:W-:Y:S02]  /*5950*/  @!P1 FMUL.FTZ R5, R2, R3.reuse ;  /* 0x0000000302059220 */ /* 0x080fe40000410000 */
[----:B------:R-:W-:Y:S01]  /*5960*/  @!P1 FFMA.FTZ R53, R26, R3, -R16 ;  /* 0x000000031a359223 */ /* 0x000fe20000010810 */
[----:B------:R-:W-:Y:S01]  /*5970*/  @!P1 LOP3.LUT R3, R12, 0xffff0000, RZ, 0xc0, !PT ;  /* 0xffff00000c039812 */ /* 0x000fe200078ec0ff */
[-C--:B------:R-:W-:Y:S01]  /*5980*/  @!P1 FMUL.FTZ R2, R7, R6.reuse ;  /* 0x0000000607029220 */ /* 0x080fe20000410000 */
[----:B------:R-:W-:Y:S01]  /*5990*/  @!P1 SHF.L.U32 R7, R14, 0x10, RZ ;  /* 0x000000100e079819 */ /* 0x000fe200000006ff */
[----:B------:R-:W-:Y:S01]  /*59a0*/  @!P1 FFMA.FTZ R52, R20, R6, -R22 ;  /* 0x0000000614349223 */ /* 0x000fe20000010816 */
[----:B------:R-:W-:Y:S01]  /*59b0*/  @!P1 LOP3.LUT R22, R40, 0xffff0000, RZ, 0xc0, !PT ;  /* 0xffff000028169812 */ /* 0x000fe200078ec0ff */
[----:B------:R-:W-:Y:S01]  /*59c0*/  @!P1 FMUL.FTZ R16, R3, R21 ;  /* 0x0000001503109220 */ /* 0x000fe20000410000 */
[----:B------:R-:W-:Y:S01]  /*59d0*/  @!P1 LOP3.LUT R6, R8, 0xffff0000, RZ, 0xc0, !PT ;  /* 0xffff000008069812 */ /* 0x000fe200078ec0ff */
[C---:B------:R-:W-:Y:S01]  /*59e0*/  @!P1 IMAD.U32 R8, R9.reuse, 0x10000, RZ ;  /* 0x0001000009089824 */ /* 0x040fe200078e00ff */
[----:B------:R-:W-:Y:S01]  /*59f0*/  @!P1 LOP3.LUT R9, R9, 0xffff0000, RZ, 0xc0, !PT ;  /* 0xffff000009099812 */ /* 0x000fe200078ec0ff */
[----:B------:R-:W-:Y:S02]  /*5a00*/  @!P1 FMUL.FTZ R33, R7, R27 ;  /* 0x0000001b07219220 */ /* 0x000fe40000410000 */
[-C--:B------:R-:W-:Y:S02]  /*5a10*/  @!P1 FMUL.FTZ R3, R3, R6.reuse ;  /* 0x0000000603039220 */ /* 0x080fe40000410000 */
[----:B------:R-:W-:Y:S01]  /*5a20*/  @!P1 FFMA.FTZ R51, R22, R6, -R16 ;  /* 0x0000000616339223 */ /* 0x000fe20000010810 */
[----:B------:R-:W-:Y:S01]  /*5a30*/  @!P1 LOP3.LUT R16, R15, 0xffff0000, RZ, 0xc0, !PT ;  /* 0xffff00000f109812 */ /* 0x000fe200078ec0ff */
[-C--:B------:R-:W-:Y:S01]  /*5a40*/  @!P1 FMUL.FTZ R6, R7, R8.reuse ;  /* 0x0000000807069220 */ /* 0x080fe20000410000 */
[----:B------:R-:W-:Y:S01]  /*5a50*/  @!P1 LOP3.LUT R7, R14, 0xffff0000, RZ, 0xc0, !PT ;  /* 0xffff00000e079812 */ /* 0x000fe200078ec0ff */
[----:B------:R-:W-:Y:S01]  /*5a60*/  @!P1 FFMA.FTZ R50, R32, R8, -R33 ;  /* 0x0000000820329223 */ /* 0x000fe20000010821 */
[----:B------:R-:W-:Y:S01]  /*5a70*/  @!P1 LOP3.LUT R33, R10, 0xffff0000, RZ, 0xc0, !PT ;  /* 0xffff00000a219812 */ /* 0x000fe200078ec0ff */
[----:B------:R-:W-:Y:S02]  /*5a80*/  @!P1 IMAD.U32 R10, R15, 0x10000, RZ ;  /* 0x000100000f0a9824 */ /* 0x000fe400078e00ff */
[C---:B------:R-:W-:Y:S01]  /*5a90*/  @!P1 IMAD.U32 R8, R11.reuse, 0x10000, RZ ;  /* 0x000100000b089824 */ /* 0x040fe200078e00ff */
[----:B------:R-:W-:Y:S01]  /*5aa0*/  @!P1 LOP3.LUT R11, R11, 0xffff0000, RZ, 0xc0, !PT ;  /* 0xffff00000b0b9812 */ /* 0x000fe200078ec0ff */
[----:B------:R-:W-:Y:S02]  /*5ab0*/  @!P1 FMUL.FTZ R44, R10, R35 ;  /* 0x000000230a2c9220 */ /* 0x000fe40000410000 */
[----:B---3--:R-:W-:Y:S02]  /*5ac0*/  @!P1 FMUL.FTZ R39, R16, R37 ;  /* 0x0000002510279220 */ /* 0x008fe40000410000 */
        /* <DEDUP_REMOVED lines=37> */
.L_x_343:
        /* <DEDUP_REMOVED lines=22> */
.L_x_367:
[----:B-123--:R-:W-:Y:S05]  /*5e80*/  BSYNC B0 ;  /* 0x0000000000007941 */ /* 0x00efea0003800000 */
.L_x_366:
        /* <DEDUP_REMOVED lines=17> */
.L_x_369:
[----:B------:R-:W-:Y:S05]  /*5fa0*/  BSYNC B0 ;  /* 0x0000000000007941 */ /* 0x000fea0003800000 */
.L_x_368:
[----:B--2---:R2:W4:Y:S01]  /*5fb0*/  SHFL.IDX PT, R3, R77, 0x2, 0x1c1f ;  /* 0x005c1f004d037f89 */ /* 0x00452200000e0000 */
[----:B------:R-:W-:Y:S03]  /*5fc0*/  ISETP.GE.AND P0, PT, R12, 0x41, PT ;  /* 0x000000410c00780c */ /* 0x000fe60003f06270 */
        /* <DEDUP_REMOVED lines=14> */
.L_x_359:
[----:B------:R-:W-:Y:S05]  /*60b0*/  BSYNC B2 ;  /* 0x0000000000027941 */ /* 0x000fea0003800000 */
.L_x_342:
[----:B---3--:R-:W-:Y:S01]  /*60c0*/  IMAD.U32 R2, RZ, RZ, UR6 ;  /* 0x00000006ff027e24 */ /* 0x008fe2000f8e00ff */
[----:B------:R-:W-:Y:S01]  /*60d0*/  UIMAD UR5, UR6, -0x60, URZ ;  /* 0xffffffa0060578a4 */ /* 0x000fe2000f8e023f */
[----:B------:R-:W-:Y:S02]  /*60e0*/  BSSY B0, `(.L_x_370) ;  /* 0x0000072000007945 */ /* 0x000fe40003800000 */
[----:B----4-:R-:W-:Y:S03]  /*60f0*/  IMAD.WIDE R2, R2, 0x60, R110 ;  /* 0x0000006002027825 */ /* 0x010fe600078e026e */
[----:B------:R-:W-:Y:S01]  /*6100*/  IADD3 R4, R118, UR5, RZ ;  /* 0x0000000576047c10 */ /* 0x000fe2000fffe0ff */
[----:B------:R-:W-:Y:S03]  /*6110*/  UIADD3 UR5, UR5, UR4, URZ ;  /* 0x0000000405057290 */ /* 0x000fe6000fffe03f */
[C---:B------:R-:W-:Y:S01]  /*6120*/  ISETP.GE.AND P4, PT, R4.reuse, 0x11, PT ;  /* 0x000000110400780c */ /* 0x040fe20003f86270 */
[----:B------:R-:W-:Y:S01]  /*6130*/  UISETP.LT.AND UP0, UPT, UR5, 0x60, UPT ;  /* 0x000000600500788c */ /* 0x000fe2000bf01270 */
[C---:B------:R-:W-:Y:S02]  /*6140*/  ISETP.GE.AND P3, PT, R4.reuse, 0x21, PT ;  /* 0x000000210400780c */ /* 0x040fe40003f66270 */
[C---:B------:R-:W-:Y:S01]  /*6150*/  ISETP.GE.AND P2, PT, R4.reuse, 0x31, PT ;  /* 0x000000310400780c */ /* 0x040fe20003f46270 */
[----:B------:R-:W-:Y:S01]  /*6160*/  USEL UR5, UR5, 0x60, UP0 ;  /* 0x0000006005057887 */ /* 0x000fe20008000000 */
[----:B------:R-:W-:Y:S07]  /*6170*/  ISETP.GE.AND P1, PT, R4, 0x41, PT ;  /* 0x000000410400780c */ /* 0x000fee0003f26270 */
        /* <DEDUP_REMOVED lines=12> */
[----:B------:R-:W-:Y:S11]  /*6240*/  ISETP.GE.AND P5, PT, R4, 0x1, PT ;  /* 0x000000010400780c */ /* 0x000ff60003fa6270 */
[----:B------:R-:W-:Y:S02]  /*6250*/  @!UPT UIADD3 URZ, URZ, URZ, URZ ;  /* 0x0000003f3f3ff290 */ /* 0x000fe4000fffe03f */
[----:B------:R-:W-:Y:S02]  /*6260*/  @P5 IMAD R3, R3, c[0x0][0x258], RZ ;  /* 0x0000960003035a24 */ /* 0x000fe400078e02ff */
[----:B------:R-:W-:Y:S02]  /*6270*/  @P5 IMAD.MOV.U32 R4, RZ, RZ, R84 ;  /* 0x000000ffff045224 */ /* 0x000fe400078e0054 */
[----:B------:R-:W-:Y:S04]  /*6280*/  @P5 IMAD.MOV.U32 R5, RZ, RZ, R88 ;  /* 0x000000ffff055224 */ /* 0x000fe800078e0058 */
[C---:B------:R-:W-:Y:S04]  /*6290*/  @P5 IMAD.WIDE.U32 R4, R2.reuse, c[0x0][0x258], R4 ;  /* 0x0000960002045a25 */ /* 0x040fe800078e0004 */
[----:B------:R-:W-:Y:S01]  /*62a0*/  @P5 IMAD R2, R2, c[0x0][0x25c], R3 ;  /* 0x0000970002025a24 */ /* 0x000fe200078e0203 */
[C---:B------:R-:W-:Y:S02]  /*62b0*/  @P5 LEA R14, P6, R4.reuse, c[0x0][0x250], 0x1 ;  /* 0x00009400040e5a11 */ /* 0x040fe400078c08ff */
[----:B------:R-:W-:Y:S02]  /*62c0*/  @P4 MOV R3, R88 ;  /* 0x0000005800034202 */ /* 0x000fe40000000f00 */
[----:B------:R-:W-:Y:S04]  /*62d0*/  @P5 IADD3 R2, R5, R2, RZ ;  /* 0x0000000205025210 */ /* 0x000fe80007ffe0ff */
[----:B------:R-:W-:Y:S01]  /*62e0*/  @P5 LEA.HI.X R15, R4, c[0x0][0x254], R2, 0x1, P6 ;  /* 0x00009500040f5a11 */ /* 0x000fe200030f0c02 */
[----:B------:R-:W-:Y:S02]  /*62f0*/  @P4 IMAD R4, R7, c[0x0][0x258], RZ ;  /* 0x0000960007044a24 */ /* 0x000fe400078e02ff */
[----:B------:R-:W-:Y:S02]  /*6300*/  @P4 IMAD.MOV.U32 R2, RZ, RZ, R84 ;  /* 0x000000ffff024224 */ /* 0x000fe400078e0054 */
[C---:B------:R-:W-:Y:S02]  /*6310*/  @P4 IMAD R4, R6.reuse, c[0x0][0x25c], R4 ;  /* 0x0000970006044a24 */ /* 0x040fe400078e0204 */
[----:B------:R-:W-:Y:S04]  /*6320*/  @P4 IMAD.WIDE.U32 R2, R6, c[0x0][0x258], R2 ;  /* 0x0000960006024a25 */ /* 0x000fe800078e0002 */
[----:B------:R-:W-:Y:S01]  /*6330*/  @P4 IMAD.IADD R4, R3, 0x1, R4 ;  /* 0x0000000103044824 */ /* 0x000fe200078e0204 */
[----:B------:R-:W-:Y:S01]  /*6340*/  @P4 LEA R12, P6, R2, c[0x0][0x250], 0x1 ;  /* 0x00009400020c4a11 */ /* 0x000fe200078c08ff */
[----:B------:R-:W-:Y:S02]  /*6350*/  @P3 IMAD.MOV.U32 R3, RZ, RZ, R88 ;  /* 0x000000ffff033224 */ /* 0x000fe400078e0058 */
[----:B------:R-:W-:Y:S01]  /*6360*/  @P0 IMAD R6, R22, c[0x0][0x258], RZ ;  /* 0x0000960016060a24 */ /* 0x000fe200078e02ff */
[----:B------:R-:W-:Y:S01]  /*6370*/  @P4 LEA.HI.X R13, R2, c[0x0][0x254], R4, 0x1, P6 ;  /* 0x00009500020d4a11 */ /* 0x000fe200030f0c04 */
[----:B------:R-:W-:Y:S01]  /*6380*/  @P3 IMAD R4, R10, c[0x0][0x258], RZ ;  /* 0x000096000a043a24 */ /* 0x000fe200078e02ff */
[----:B------:R-:W-:Y:S01]  /*6390*/  @P3 MOV R2, R84 ;  /* 0x0000005400023202 */ /* 0x000fe20000000f00 */
[----:B------:R-:W-:Y:S02]  /*63a0*/  @P0 IMAD R6, R20, c[0x0][0x25c], R6 ;  /* 0x0000970014060a24 */ /* 0x000fe400078e0206 */
[C---:B------:R-:W-:Y:S02]  /*63b0*/  @P3 IMAD R4, R8.reuse, c[0x0][0x25c], R4 ;  /* 0x0000970008043a24 */ /* 0x040fe400078e0204 */
[----:B------:R-:W-:Y:S05]  /*63c0*/  @P3 IMAD.WIDE.U32 R2, R8, c[0x0][0x258], R2 ;  /* 0x0000960008023a25 */ /* 0x000fea00078e0002 */
[C---:B------:R-:W-:Y:S02]  /*63d0*/  @P3 LEA R10, P6, R2.reuse, c[0x0][0x250], 0x1 ;  /* 0x00009400020a3a11 */ /* 0x040fe400078c08ff */
[----:B------:R-:W-:Y:S02]  /*63e0*/  @P3 IADD3 R4, R3, R4, RZ ;  /* 0x0000000403043210 */ /* 0x000fe40007ffe0ff */
[----:B------:R-:W-:Y:S02]  /*63f0*/  @P2 MOV R3, R88 ;  /* 0x0000005800032202 */ /* 0x000fe40000000f00 */
[----:B------:R-:W-:Y:S01]  /*6400*/  @P3 LEA.HI.X R11, R2, c[0x0][0x254], R4, 0x1, P6 ;  /* 0x00009500020b3a11 */ /* 0x000fe200030f0c04 */
[----:B------:R-:W-:Y:S02]  /*6410*/  @P2 IMAD R4, R17, c[0x0][0x258], RZ ;  /* 0x0000960011042a24 */ /* 0x000fe400078e02ff */
[----:B------:R-:W-:Y:S02]  /*6420*/  @P2 IMAD.MOV.U32 R2, RZ, RZ, R84 ;  /* 0x000000ffff022224 */ /* 0x000fe400078e0054 */
[C---:B------:R-:W-:Y:S02]  /*6430*/  @P2 IMAD R4, R9.reuse, c[0x0][0x25c], R4 ;  /* 0x0000970009042a24 */ /* 0x040fe400078e0204 */
[----:B------:R-:W-:Y:S04]  /*6440*/  @P2 IMAD.WIDE.U32 R2, R9, c[0x0][0x258], R2 ;  /* 0x0000960009022a25 */ /* 0x000fe800078e0002 */
[----:B------:R-:W-:Y:S01]  /*6450*/  @P2 IMAD.IADD R4, R3, 0x1, R4 ;  /* 0x0000000103042824 */ /* 0x000fe200078e0204 */
[C---:B------:R-:W-:Y:S01]  /*6460*/  @P2 LEA R8, P6, R2.reuse, c[0x0][0x250], 0x1 ;  /* 0x0000940002082a11 */ /* 0x040fe200078c08ff */
[----:B------:R-:W-:Y:S03]  /*6470*/  @P1 IMAD.MOV.U32 R3, RZ, RZ, R88 ;  /* 0x000000ffff031224 */ /* 0x000fe600078e0058 */
[----:B------:R-:W-:Y:S01]  /*6480*/  @P2 LEA.HI.X R9, R2, c[0x0][0x254], R4, 0x1, P6 ;  /* 0x0000950002092a11 */ /* 0x000fe200030f0c04 */
[----:B------:R-:W-:Y:S01]  /*6490*/  @P1 IMAD R4, R21, c[0x0][0x258], RZ ;  /* 0x0000960015041a24 */ /* 0x000fe200078e02ff */
[----:B------:R-:W-:Y:S03]  /*64a0*/  @P1 MOV R2, R84 ;  /* 0x0000005400021202 */ /* 0x000fe60000000f00 */
[C---:B------:R-:W-:Y:S02]  /*64b0*/  @P1 IMAD R4, R16.reuse, c[0x0][0x25c], R4 ;  /* 0x0000970010041a24 */ /* 0x040fe400078e0204 */
[----:B------:R-:W-:Y:S05]  /*64c0*/  @P1 IMAD.WIDE.U32 R2, R16, c[0x0][0x258], R2 ;  /* 0x0000960010021a25 */ /* 0x000fea00078e0002 */
[----:B------:R-:W-:Y:S02]  /*64d0*/  @P1 IADD3 R3, R3, R4, RZ ;  /* 0x0000000403031210 */ /* 0x000fe40007ffe0ff */
[C---:B------:R-:W-:Y:S04]  /*64e0*/  @P1 LEA R4, P6, R2.reuse, c[0x0][0x250], 0x1 ;  /* 0x0000940002041a11 */ /* 0x040fe800078c08ff */
[----:B------:R-:W-:Y:S01]  /*64f0*/  @P1 LEA.HI.X R5, R2, c[0x0][0x254], R3, 0x1, P6 ;  /* 0x0000950002051a11 */ /* 0x000fe200030f0c03 */
[----:B------:R-:W-:Y:S01]  /*6500*/  @P0 IMAD.MOV.U32 R2, RZ, RZ, R84 ;  /* 0x000000ffff020224 */ /* 0x000fe200078e0054 */
[----:B------:R-:W-:Y:S05]  /*6510*/  @P0 MOV R3, R88 ;  /* 0x0000005800030202 */ /* 0x000fea0000000f00 */
[----:B------:R-:W-:Y:S04]  /*6520*/  @P0 IMAD.WIDE.U32 R2, R20, c[0x0][0x258], R2 ;  /* 0x0000960014020a25 */ /* 0x000fe800078e0002 */
[----:B------:R-:W-:Y:S01]  /*6530*/  @P0 IMAD.IADD R3, R3, 0x1, R6 ;  /* 0x0000000103030824 */ /* 0x000fe200078e0206 */
        /* <DEDUP_REMOVED lines=16> */
[C---:B-----5:R-:W-:Y:S02]  /*6640*/  IMAD R4, R87.reuse, c[0x0][0x20c], R2 ;  /* 0x0000830057047a24 */ /* 0x060fe400078e0202 */
[----:B------:R-:W-:Y:S05]  /*6650*/  IMAD.WIDE.U32 R2, R87, c[0x0][0x208], RZ ;  /* 0x0000820057027a25 */ /* 0x000fea00078e00ff */
[----:B------:R-:W-:Y:S01]  /*6660*/  IADD3 R3, R3, R4, RZ ;  /* 0x0000000403037210 */ /* 0x000fe20007ffe0ff */
[----:B------:R-:W-:Y:S04]  /*6670*/  IMAD R4, R100, c[0x0][0x218], RZ ;  /* 0x0000860064047a24 */ /* 0x000fe800078e02ff */
[C---:B------:R-:W-:Y:S01]  /*6680*/  IMAD.WIDE.U32 R2, R83.reuse, c[0x0][0x218], R2 ;  /* 0x0000860053027a25 */ /* 0x040fe200078e0002 */
[----:B------:R-:W-:Y:S04]  /*6690*/  DEPBAR.LE SB0, 0x0 ;  /* 0x000080000000791a */ /* 0x000fe80000000000 */
[----:B------:R-:W-:Y:S01]  /*66a0*/  BAR.SYNC.DEFER_BLOCKING 0x0 ;  /* 0x0000000000007b1d */ /* 0x000fe20000010000 */
[----:B------:R-:W-:Y:S01]  /*66b0*/  IMAD R4, R83, c[0x0][0x21c], R4 ;  /* 0x0000870053047a24 */ /* 0x000fe200078e0204 */
[----:B------:R-:W-:Y:S04]  /*66c0*/  IADD3 R2, P0, R2, UR46, RZ ;  /* 0x0000002e02027c10 */ /* 0x000fe8000ff1e0ff */
[----:B------:R-:W-:Y:S02]  /*66d0*/  IADD3.X R3, R3, UR9, R4, P0, !PT ;  /* 0x0000000903037c10 */ /* 0x000fe400087fe404 */
[C---:B---3--:R-:W-:Y:S04]  /*66e0*/  LEA R14, P0, R2.reuse, c[0x0][0x1f8], 0x1 ;  /* 0x00007e00020e7a11 */ /* 0x048fe800078008ff */
[----:B------:R-:W-:Y:S02]  /*66f0*/  LEA.HI.X R12, R2, c[0x0][0x1fc], R3, 0x1, P0 ;  /* 0x00007f00020c7a11 */ /* 0x000fe400000f0c03 */
[----:B------:R1:W3:Y:S01]  /*6700*/  SHFL.IDX PT, R2, R14, RZ, 0x1c1f ;  /* 0x001c1fff0e027589 */ /* 0x0002e200000e0000 */
[----:B------:R-:W-:Y:S07]  /*6710*/  ISETP.GE.AND P0, PT, R13, 0x1, PT ;  /* 0x000000010d00780c */ /* 0x000fee0003f06270 */
[----:B------:R1:W4:Y:S06]  /*6720*/  SHFL.IDX PT, R3, R12, RZ, 0x1c1f ;  /* 0x001c1fff0c037589 */ /* 0x00032c00000e0000 */
[----:B------:R-:W-:-:S05]  /*6730*/  @!P0 BRA `(.L_x_371) ;  /* 0x000000c000008947 */ /* 0x000fca0003800000 */
[C---:B------:R-:W-:Y:S11]  /*6740*/  ISETP.GE.AND P1, PT, R18.reuse, c[0x0][0x1d4], PT ;  /* 0x0000750012007a0c */ /* 0x040ff60003f26270 */
[----:B------:R-:W-:Y:S02]  /*6750*/  @!UPT UIADD3 URZ, URZ, URZ, URZ ;  /* 0x0000003f3f3ff290 */ /* 0x000fe4000fffe03f */
[----:B-1----:R-:W1:Y:S01]  /*6760*/  @!P1 LDS.128 R8, [R80] ;  /* 0x0000000050089984 */ /* 0x002e620000000c00 */
[CC--:B---3--:R-:W-:Y:S04]  /*6770*/  @!P1 LEA R4, P0, R18.reuse, R2.reuse, 0x1 ;  /* 0x0000000212049211 */ /* 0x0c8fe800078008ff */
[-C--:B----4-:R-:W-:Y:S02]  /*6780*/  @!P1 LEA.HI.X R5, R18, R3.reuse, R19, 0x1, P0 ;  /* 0x0000000312059211 */ /* 0x090fe400000f0c13 */
[----:B------:R-:W-:Y:S11]  /*6790*/  ISETP.GE.AND P0, PT, R86, c[0x0][0x1d4], PT ;  /* 0x0000750056007a0c */ /* 0x000ff60003f06270 */
[----:B------:R-:W-:Y:S02]  /*67a0*/  @!UPT UIADD3 URZ, URZ, URZ, URZ ;  /* 0x0000003f3f3ff290 */ /* 0x000fe4000fffe03f */
[C---:B------:R-:W-:Y:S04]  /*67b0*/  @!P0 LEA R2, P2, R76.reuse, R2, 0x1 ;  /* 0x000000024c028211 */ /* 0x040fe800078408ff */
[----:B------:R-:W-:Y:S01]  /*67c0*/  @!P0 LEA.HI.X R3, R76, R3, R82, 0x1, P2 ;  /* 0x000000034c038211 */ /* 0x000fe200010f0c52 */
[----:B-1----:R-:W-:Y:S04]  /*67d0*/  @!P1 ST.E.128 [R4.64], R8 ;  /* 0x0000000804009985 */ /* 0x002fe8000c101d1a */
[----:B------:R-:W1:Y:S04]  /*67e0*/  @!P0 LDS.128 R4, [R81] ;  /* 0x0000000051048984 */ /* 0x000e680000000c00 */
[----:B-1----:R1:W-:Y:S02]  /*67f0*/  @!P0 ST.E.128 [R2.64], R4 ;  /* 0x0000000402008985 */ /* 0x0023e4000c101d1a */
.L_x_371:
[----:B------:R-:W-:Y:S05]  /*6800*/  BSYNC B0 ;  /* 0x0000000000007941 */ /* 0x000fea0003800000 */
.L_x_370:
[----:B-1--4-:R1:W4:Y:S01]  /*6810*/  SHFL.IDX PT, R3, R12, 0x1, 0x1c1f ;  /* 0x003c1f000c037f89 */ /* 0x01232200000e0000 */
        /* <DEDUP_REMOVED lines=16> */
.L_x_373:
[----:B------:R-:W-:Y:S05]  /*6920*/  BSYNC B0 ;  /* 0x0000000000007941 */ /* 0x000fea0003800000 */
.L_x_372:
[----:B---34-:R3:W4:Y:S01]  /*6930*/  SHFL.IDX PT, R3, R12, 0x2, 0x1c1f ;  /* 0x005c1f000c037f89 */ /* 0x01872200000e0000 */
[----:B------:R-:W-:Y:S01]  /*6940*/  ISETP.GE.AND P0, PT, R13, 0x41, PT ;  /* 0x000000410d00780c */ /* 0x000fe20003f06270 */
[----:B------:R-:W-:Y:S02]  /*6950*/  BSSY B0, `(.L_x_374) ;  /* 0x000000f000007945 */ /* 0x000fe40003800000 */
        /* <DEDUP_REMOVED lines=14> */
.L_x_375:
[----:B------:R-:W-:Y:S05]  /*6a40*/  BSYNC B0 ;  /* 0x0000000000007941 */ /* 0x000fea0003800000 */
.L_x_374:
[----:B------:R-:W-:Y:S02]  /*6a50*/  UISETP.GT.AND UP0, UPT, UR6, UR7, UPT ;  /* 0x000000070600728c */ /* 0x000fe4000bf04270 */
[----:B------:R-:W-:Y:S04]  /*6a60*/  UIADD3 UR6, UR6, -0x1, URZ ;  /* 0xffffffff06067890 */ /* 0x000fe8000fffe03f */
[----:B------:R-:W-:Y:S05]  /*6a70*/  PLOP3.LUT P0, PT, PT, PT, UP0, 0x80, 0x0 ;  /* 0x000000000000781c */ /* 0x000fea0003f0f008 */
[----:B------:R-:W-:Y:S02]  /*6a80*/  @UP0 UIMAD UR5, UR25, UR6, URZ ;  /* 0x00000006190502a4 */ /* 0x000fe4000f8e023f */
[----:B------:R-:W-:Y:S04]  /*6a90*/  @UP0 USHF.R.S32.HI UR11, URZ, 0x1f, UR6 ;  /* 0x0000001f3f0b0899 */ /* 0x000fe80008011406 */
[----:B-1----:R-:W-:Y:S02]  /*6aa0*/  IMAD.U32 R4, RZ, RZ, UR5 ;  /* 0x00000005ff047e24 */ /* 0x002fe4000f8e00ff */
[----:B------:R-:W-:Y:S02]  /*6ab0*/  @P0 IMAD.MOV.U32 R2, RZ, RZ, R116 ;  /* 0x000000ffff020224 */ /* 0x000fe400078e0074 */
[----:B----4-:R-:W-:Y:S01]  /*6ac0*/  @P0 IMAD.MOV.U32 R3, RZ, RZ, R113 ;  /* 0x000000ffff030224 */ /* 0x010fe200078e0071 */
[----:B------:R-:W-:Y:S11]  /*6ad0*/  PLOP3.LUT P0, PT, PT, PT, UP0, 0x80, 0x0 ;  /* 0x000000000000781c */ /* 0x000ff60003f0f008 */
[----:B------:R-:W-:Y:S02]  /*6ae0*/  @!UPT UIADD3 URZ, URZ, URZ, URZ ;  /* 0x0000003f3f3ff290 */ /* 0x000fe4000fffe03f */
[C---:B------:R-:W-:Y:S01]  /*6af0*/  @P0 IMAD.WIDE.U32 R2, R144.reuse, UR6, R2 ;  /* 0x0000000690020c25 */ /* 0x040fe2000f8e0002 */
[----:B------:R-:W-:Y:S11]  /*6b00*/  PLOP3.LUT P0, PT, PT, PT, UP0, 0x80, 0x0 ;  /* 0x000000000000781c */ /* 0x000ff60003f0f008 */
[----:B------:R-:W-:Y:S02]  /*6b10*/  @!UPT UIADD3 URZ, URZ, URZ, URZ ;  /* 0x0000003f3f3ff290 */ /* 0x000fe4000fffe03f */
[----:B------:R-:W-:Y:S01]  /*6b20*/  @P0 IMAD R4, R144, UR11, R4 ;  /* 0x0000000b90040c24 */ /* 0x000fe2000f8e0204 */
[----:B------:R-:W-:Y:S11]  /*6b30*/  PLOP3.LUT P0, PT, PT, PT, UP0, 0x80, 0x0 ;  /* 0x000000000000781c */ /* 0x000ff60003f0f008 */
[----:B------:R-:W-:Y:S02]  /*6b40*/  @!UPT UIADD3 URZ, URZ, URZ, URZ ;  /* 0x0000003f3f3ff290 */ /* 0x000fe4000fffe03f */
[----:B------:R-:W-:Y:S01]  /*6b50*/  @P0 IMAD.IADD R4, R3, 0x1, R4 ;  /* 0x0000000103040824 */ /* 0x000fe200078e0204 */
[----:B------:R-:W-:Y:S11]  /*6b60*/  PLOP3.LUT P0, PT, PT, PT, UP0, 0x80, 0x0 ;  /* 0x000000000000781c */ /* 0x000ff60003f0f008 */
[----:B------:R-:W-:Y:S02]  /*6b70*/  @!UPT UIADD3 URZ, URZ, URZ, URZ ;  /* 0x0000003f3f3ff290 */ /* 0x000fe4000fffe03f */
[C---:B---3--:R-:W-:Y:S02]  /*6b80*/  @P0 LEA R12, P1, R2.reuse, c[0x0][0x220], 0x1 ;  /* 0x00008800020c0a11 */ /* 0x048fe400078208ff */
[----:B------:R-:W-:Y:S11]  /*6b90*/  PLOP3.LUT P0, PT, PT, PT, UP0, 0x80, 0x0 ;  /* 0x000000000000781c */ /* 0x000ff60003f0f008 */
[----:B------:R-:W-:Y:S02]  /*6ba0*/  @!UPT UIADD3 URZ, URZ, URZ, URZ ;  /* 0x0000003f3f3ff290 */ /* 0x000fe4000fffe03f */
[----:B------:R-:W-:Y:S02]  /*6bb0*/  @P0 LEA.HI.X R10, R2, c[0x0][0x224], R4, 0x1, P1 ;  /* 0x00008900020a0a11 */ /* 0x000fe400008f0c04 */
[----:B------:R-:W-:Y:S11]  /*6bc0*/  PLOP3.LUT P0, PT, PT, PT, UP0, 0x80, 0x0 ;  /* 0x000000000000781c */ /* 0x000ff60003f0f008 */
[----:B------:R-:W-:Y:S02]  /*6bd0*/  @!UPT UIADD3 URZ, URZ, URZ, URZ ;  /* 0x0000003f3f3ff290 */ /* 0x000fe4000fffe03f */
[-C--:B------:R-:W-:Y:S02]  /*6be0*/  @P0 IADD3 R14, P1, R12, R136.reuse, RZ ;  /* 0x000000880c0e0210 */ /* 0x080fe40007f3e0ff */
[----:B------:R-:W-:Y:S11]  /*6bf0*/  PLOP3.LUT P0, PT, PT, PT, UP0, 0x80, 0x0 ;  /* 0x000000000000781c */ /* 0x000ff60003f0f008 */
[----:B------:R-:W-:Y:S02]  /*6c00*/  @!UPT UIADD3 URZ, URZ, URZ, URZ ;  /* 0x0000003f3f3ff290 */ /* 0x000fe4000fffe03f */
[--C-:B------:R-:W-:Y:S01]  /*6c10*/  @P0 IMAD.X R11, R10, 0x1, R132.reuse, P1 ;  /* 0x000000010a0b0824 */ /* 0x100fe200008e0684 */
        /* <DEDUP_REMOVED lines=20> */
[----:B------:R-:W-:Y:S02]  /*6d60*/  @P0 IADD3 R2, P1, R4, R136, RZ ;  /* 0x0000008804020210 */ /* 0x000fe40007f3e0ff */
[----:B------:R-:W-:Y:S11]  /*6d70*/  PLOP3.LUT P0, PT, PT, PT, UP0, 0x80, 0x0 ;  /* 0x000000000000781c */ /* 0x000ff60003f0f008 */
[----:B------:R-:W-:Y:S02]  /*6d80*/  @!UPT UIADD3 URZ, URZ, URZ, URZ ;  /* 0x0000003f3f3ff290 */ /* 0x000fe4000fffe03f */
[----:B------:R-:W-:Y:S01]  /*6d90*/  @P0 IMAD.X R3, R5, 0x1, R132, P1 ;  /* 0x0000000105030824 */ /* 0x000fe200008e0684 */
[----:B------:R-:W-:Y:S11]  /*6da0*/  PLOP3.LUT P0, PT, PT, PT, UP0, 0x80, 0x0 ;  /* 0x000000000000781c */ /* 0x000ff60003f0f008 */
[----:B------:R-:W-:Y:S02]  /*6db0*/  @!UPT UIADD3 URZ, URZ, URZ, URZ ;  /* 0x0000003f3f3ff290 */ /* 0x000fe4000fffe03f */
[----:B------:R-:W-:Y:S01]  /*6dc0*/  @P0 IMAD.MOV.U32 R13, RZ, RZ, R10 ;  /* 0x000000ffff0d0224 */ /* 0x000fe200078e000a */
[----:B------:R-:W-:Y:S11]  /*6dd0*/  PLOP3.LUT P0, PT, PT, PT, UP0, 0x80, 0x0 ;  /* 0x000000000000781c */ /* 0x000ff60003f0f008 */
[----:B------:R-:W-:Y:S02]  /*6de0*/  @!UPT UIADD3 URZ, URZ, URZ, URZ ;  /* 0x0000003f3f3ff290 */ /* 0x000fe4000fffe03f */
[----:B------:R-:W-:Y:S01]  /*6df0*/  @!PT LDS RZ, [RZ] ;  /* 0x00000000fffff984 */ /* 0x000fe20000000800 */
[----:B------:R-:W-:Y:S01]  /*6e00*/  @!PT LDS RZ, [RZ] ;  /* 0x00000000fffff984 */ /* 0x000fe20000000800 */
[----:B------:R-:W-:Y:S01]  /*6e10*/  @!PT LDS RZ, [RZ] ;  /* 0x00000000fffff984 */ /* 0x000fe20000000800 */
[----:B------:R1:W-:Y:S01]  /*6e20*/  @P0 LDGSTS.E.BYPASS.LTC128B.128 [R79+0x3100], [R12.64], !P6 ;  /* 0x031000000c4f0fae */ /* 0x0003e2000f101d5a */
[----:B------:R-:W-:Y:S11]  /*6e30*/  PLOP3.LUT P0, PT, PT, PT, UP0, 0x80, 0x0 ;  /* 0x000000000000781c */ /* 0x000ff60003f0f008 */
[----:B------:R-:W-:Y:S02]  /*6e40*/  @!UPT UIADD3 URZ, URZ, URZ, URZ ;  /* 0x0000003f3f3ff290 */ /* 0x000fe4000fffe03f */
[----:B------:R-:W-:Y:S01]  /*6e50*/  @P0 IMAD.MOV.U32 R10, RZ, RZ, R14 ;  /* 0x000000ffff0a0224 */ /* 0x000fe200078e000e */
[----:B------:R-:W-:Y:S11]  /*6e60*/  PLOP3.LUT P0, PT, PT, PT, UP0, 0x80, 0x0 ;  /* 0x000000000000781c */ /* 0x000ff60003f0f008 */
[----:B------:R-:W-:Y:S02]  /*6e70*/  @!UPT UIADD3 URZ, URZ, URZ, URZ ;  /* 0x0000003f3f3ff290 */ /* 0x000fe4000fffe03f */
[----:B------:R1:W-:Y:S01]  /*6e80*/  @P0 LDGSTS.E.BYPASS.LTC128B.128 [R79+0x3900], [R10.64], !P6 ;  /* 0x039000000a4f0fae */ /* 0x0003e2000f101d5a */
[----:B------:R-:W-:Y:S02]  /*6e90*/  PLOP3.LUT P0, PT, PT, PT, UP0, 0x80, 0x0 ;  /* 0x000000000000781c */ /* 0x000fe40003f0f008 */
        /* <DEDUP_REMOVED lines=15> */
[----:B------:R-:W-:Y:S05]  /*6f90*/  PLOP3.LUT P0, PT, PT, PT, UP0, 0x80, 0x0 ;  /* 0x000000000000781c */ /* 0x000fea0003f0f008 */
[----:B------:R-:W0:Y:S08]  /*6fa0*/  LDGDEPBAR ;  /* 0x00000000000079af */ /* 0x000e300000000000 */
[----:B------:R-:W-:-:S05]  /*6fb0*/  @P0 BRA `(.L_x_376) ;  /* 0xffffb00000000947 */ /* 0x000fca000383ffff */
[----:B------:R-:W-:Y:S06]  /*6fc0*/  BAR.SYNC.DEFER_BLOCKING 0x0 ;  /* 0x0000000000007b1d */ /* 0x000fec0000010000 */
.L_x_341:
[----:B------:R-:W-:Y:S02]  /*6fd0*/  UISETP.NE.AND UP1, UPT, UR24, URZ, UPT ;  /* 0x0000003f1800728c */ /* 0x000fe4000bf25270 */
[----:B------:R-:W-:-:S02]  /*6fe0*/  UISETP.NE.AND UP0, UPT, UR23, URZ, UPT ;  /* 0x0000003f1700728c */ /* 0x000fc4000bf05270 */
[----:B------:R-:W-:Y:S02]  /*6ff0*/  UIADD3 UR6, UR18, 0x7f, URZ ;  /* 0x0000007f12067890 */ /* 0x000fe4000fffe03f */
[----:B------:R-:W-:Y:S02]  /*7000*/  ULDC.64 UR4, c[0x0][0x2c8] ;  /* 0x0000b20000047ab9 */ /* 0x000fe40000000a00 */
[----:B------:R-:W-:Y:S01]  /*7010*/  UIMAD.WIDE.U32 UR8, UR6, UR4, URZ ;  /* 0x00000004060872a5 */ /* 0x000fe2000f8e003f */
[----:B------:R-:W-:Y:S01]  /*7020*/  PLOP3.LUT P0, PT, PT, PT, UP0, 0x40, 0x0 ;  /* 0x000000000000781c */ /* 0x000fe20003f0e808 */
[----:B------:R-:W-:Y:S02]  /*7030*/  ULDC UR7, c[0x0][0x328] ;  /* 0x0000ca0000077ab9 */ /* 0x000fe40000000800 */
[----:B------:R-:W-:-:S04]  /*7040*/  @UP1 USHF.R.U32.HI UR6, URZ, UR5, UR9 ;  /* 0x000000053f061299 */ /* 0x000fc80008011609 */
[----:B------:R-:W-:-:S04]  /*7050*/  UIADD3 UR14, UR14, UR6, URZ ;  /* 0x000000060e0e7290 */ /* 0x000fc8000fffe03f */
[----:B------:R-:W-:Y:S02]  /*7060*/  UIADD3 UR7, UR14, UR7, URZ ;  /* 0x000000070e077290 */ /* 0x000fe4000fffe03f */
[----:B------:R-:W-:Y:S05]  /*7070*/  @P0 BRA `(.L_x_377) ;  /* 0x0000015000000947 */ /* 0x000fea0003800000 */
[----:B------:R-:W-:Y:S01]  /*7080*/  ISETP.LT.AND P0, PT, RZ, UR14, PT ;  /* 0x0000000eff007c0c */ /* 0x000fe2000bf01270 */
[----:B------:R-:W-:Y:S02]  /*7090*/  UIADD3 UR8, UR14, -0x1, URZ ;  /* 0xffffffff0e087890 */ /* 0x000fe4000fffe03f */
[----:B------:R-:W-:-:S10]  /*70a0*/  ULDC UR6, c[0x0][0x32c] ;  /* 0x0000cb0000067ab9 */ /* 0x000fd40000000800 */
[----:B------:R-:W-:Y:S05]  /*70b0*/  @P0 BRA `(.L_x_378) ;  /* 0x0000008000000947 */ /* 0x000fea0003800000 */
[----:B------:R-:W-:Y:S02]  /*70c0*/  UISETP.NE.AND UP0, UPT, UR6, 0x1, UPT ;  /* 0x000000010600788c */ /* 0x000fe4000bf05270 */
[----:B------:R-:W-:Y:S02]  /*70d0*/  UIADD3 UR8, -UR14, URZ, URZ ;  /* 0x0000003f0e087290 */ /* 0x000fe4000fffe13f */
[----:B------:R-:W-:Y:S02]  /*70e0*/  ULDC.64 UR4, c[0x0][0x330] ;  /* 0x0000cc0000047ab9 */ /* 0x000fe40000000a00 */
[----:B------:R-:W-:-:S07]  /*70f0*/  UIMAD.WIDE.U32 UR10, UR8, UR4, URZ ;  /* 0x00000004080a72a5 */ /* 0x000fce000f8e003f */
[----:B------:R-:W-:Y:S02]  /*7100*/  @UP0 UMOV UR9, UR11 ;  /* 0x0000000b00090c82 */ /* 0x000fe40008000000 */
[----:B------:R-:W-:-:S04]  /*7110*/  @UP0 USHF.R.U32.HI UR8, URZ, UR5, UR9 ;  /* 0x000000053f080299 */ /* 0x000fc80008011609 */
[----:B------:R-:W-:Y:S01]  /*7120*/  ULOP3.LUT UR8, URZ, UR8, URZ, 0x33, !UPT ;  /* 0x000000083f087292 */ /* 0x000fe2000f8e333f */
[----:B------:R-:W-:Y:S05]  /*7130*/  BRA `(.L_x_379) ;  /* 0x0000005000007947 */ /* 0x000fea0003800000 */
.L_x_378:
[----:B------:R-:W-:Y:S02]  /*7140*/  UISETP.NE.AND UP0, UPT, UR6, 0x1, UPT ;  /* 0x000000010600788c */ /* 0x000fe4000bf05270 */
[----:B------:R-:W-:Y:S02]  /*7150*/  ULDC.64 UR4, c[0x0][0x330] ;  /* 0x0000cc0000047ab9 */ /* 0x000fe40000000a00 */
[----:B------:R-:W-:-:S07]  /*7160*/  UIMAD.WIDE.U32 UR10, UR8, UR4, URZ ;  /* 0x00000004080a72a5 */ /* 0x000fce000f8e003f */
[----:B------:R-:W-:Y:S02]  /*7170*/  @UP0 UMOV UR9, UR11 ;  /* 0x0000000b00090c82 */ /* 0x000fe40008000000 */
[----:B------:R-:W-:Y:S02]  /*7180*/  @UP0 USHF.R.U32.HI UR8, URZ, UR5, UR9 ;  /* 0x000000053f080299 */ /* 0x000fe40008011609 */
.L_x_379:
[----:B------:R-:W-:Y:S02]  /*7190*/  ULDC UR4, c[0x0][0x32c] ;  /* 0x0000cb0000047ab9 */ /* 0x000fe40000000800 */
[----:B------:R-:W-:-:S04]  /*71a0*/  UIMAD UR4, UR8, UR6, UR4 ;  /* 0x00000006080472a4 */ /* 0x000fc8000f8e0204 */
[----:B------:R-:W-:-:S04]  /*71b0*/  UISETP.LT.AND UP0, UPT, UR7, UR4, UPT ;  /* 0x000000040700728c */ /* 0x000fc8000bf01270 */
[----:B------:R-:W-:Y:S02]  /*71c0*/  USEL UR7, UR7, UR4, UP0 ;  /* 0x0000000407077287 */ /* 0x000fe40008000000 */
.L_x_377:
[----:B------:R-:W-:Y:S02]  /*71d0*/  UISETP.NE.AND UP0, UPT, UR24, URZ, UPT ;  /* 0x0000003f1800728c */ /* 0x000fe4000bf05270 */
[----:B------:R-:W-:Y:S02]  /*71e0*/  UIADD3 UR8, UR7, 0x5f, URZ ;  /* 0x0000005f07087890 */ /* 0x000fe4000fffe03f */
[----:B------:R-:W-:Y:S02]  /*71f0*/  ULDC.64 UR4, c[0x0][0x2c8] ;  /* 0x0000b20000047ab9 */ /* 0x000fe40000000a00 */
[----:B------:R-:W-:Y:S02]  /*7200*/  UISETP.NE.AND UP1, UPT, UR23, URZ, UPT ;  /* 0x0000003f1700728c */ /* 0x000fe4000bf25270 */
[----:B------:R-:W-:Y:S02]  /*7210*/  UIMAD.WIDE.U32 UR10, UR18, UR4, URZ ;  /* 0x00000004120a72a5 */ /* 0x000fe4000f8e003f */
[----:B------:R-:W-:-:S02]  /*7220*/  UIMAD.WIDE UR8, UR8, 0x2aaaaaab, URZ ;  /* 0x2aaaaaab080878a5 */ /* 0x000fc4000f8e023f */
[----:B------:R-:W-:Y:S01]  /*7230*/  PLOP3.LUT P0, PT, PT, PT, UP1, 0x40, 0x0 ;  /* 0x000000000000781c */ /* 0x000fe20003f0e818 */
[----:B------:R-:W-:Y:S02]  /*7240*/  UMOV UR4, UR18 ;  /* 0x0000001200047c82 */ /* 0x000fe40008000000 */
[----:B------:R-:W-:Y:S02]  /*7250*/  USHF.R.U32.HI UR8, URZ, 0x1f, UR9 ;  /* 0x0000001f3f087899 */ /* 0x000fe40008011609 */
[----:B------:R-:W-:Y:S02]  /*7260*/  @UP0 UMOV UR7, UR11 ;  /* 0x0000000b00070c82 */ /* 0x000fe40008000000 */
[----:B------:R-:W-:Y:S02]  /*7270*/  @UP0 USHF.R.U32.HI UR4, URZ, UR5, UR7 ;  /* 0x000000053f040299 */ /* 0x000fe40008011607 */
        /* <DEDUP_REMOVED lines=15> */
[----:B------:R-:W-:-:S05]  /*7370*/  UIMAD.WIDE.U32 UR8, UR7, UR4, URZ ;  /* 0x00000004070872a5 */ /* 0x000fca000f8e003f */
[----:B------:R-:W-:-:S04]  /*7380*/  @UP0 USHF.R.U32.HI UR7, URZ, UR5, UR9 ;  /* 0x000000053f070299 */ /* 0x000fc80008011609 */
[----:B------:R-:W-:Y:S01]  /*7390*/  ULOP3.LUT UR7, URZ, UR7, URZ, 0x33, !UPT ;  /* 0x000000073f077292 */ /* 0x000fe2000f8e333f */
[----:B------:R-:W-:Y:S05]  /*73a0*/  BRA `(.L_x_382) ;  /* 0x0000005000007947 */ /* 0x000fea0003800000 */
.L_x_381:
[----:B------:R-:W-:Y:S02]  /*73b0*/  ULDC UR4, c[0x0][0x32c] ;  /* 0x0000cb0000047ab9 */ /* 0x000fe40000000800 */
[----:B------:R-:W-:-:S03]  /*73c0*/  UISETP.NE.AND UP0, UPT, UR4, 0x1, UPT ;  /* 0x000000010400788c */ /* 0x000fc6000bf05270 */
[----:B------:R-:W-:Y:S02]  /*73d0*/  ULDC.64 UR4, c[0x0][0x330] ;  /* 0x0000cc0000047ab9 */ /* 0x000fe40000000a00 */
[----:B------:R-:W-:-:S06]  /*73e0*/  UIMAD.WIDE.U32 UR8, UR7, UR4, URZ ;  /* 0x00000004070872a5 */ /* 0x000fcc000f8e003f */
[----:B------:R-:W-:Y:S02]  /*73f0*/  @UP0 USHF.R.U32.HI UR7, URZ, UR5, UR9 ;  /* 0x000000053f070299 */ /* 0x000fe40008011609 */
.L_x_382:
[----:B------:R-:W-:Y:S02]  /*7400*/  ULDC UR4, c[0x0][0x32c] ;  /* 0x0000cb0000047ab9 */ /* 0x000fe40000000800 */
[----:B------:R-:W-:-:S04]  /*7410*/  UIMAD UR4, UR7, UR4, URZ ;  /* 0x00000004070472a4 */ /* 0x000fc8000f8e023f */
[----:B------:R-:W-:-:S04]  /*7420*/  UISETP.LT.AND UP0, UPT, UR6, UR4, UPT ;  /* 0x000000040600728c */ /* 0x000fc8000bf01270 */
[----:B------:R-:W-:-:S04]  /*7430*/  USEL UR6, UR6, UR4, !UP0 ;  /* 0x0000000406067287 */ /* 0x000fc8000c000000 */
.L_x_380:
[----:B------:R-:W-:Y:S01]  /*7440*/  UIMAD.WIDE UR4, UR6, 0x2aaaaaab, URZ ;  /* 0x2aaaaaab060478a5 */ /* 0x000fe2000f8e023f */
[----:B------:R-:W-:Y:S01]  /*7450*/  PLOP3.LUT P4, PT, PT, PT, PT, 0x80, 0x0 ;  /* 0x000000000000781c */ /* 0x000fe20003f8f070 */
[----:B------:R-:W-:Y:S01]  /*7460*/  CS2R R162, SRZ ;  /* 0x0000000000a27805 */ /* 0x000fe2000001ff00 */
[----:B------:R-:W-:Y:S01]  /*7470*/  CS2R R160, SRZ ;  /* 0x0000000000a07805 */ /* 0x000fe2000001ff00 */
[----:B------:R-:W-:Y:S01]  /*7480*/  USHF.R.U32.HI UR4, URZ, 0x1f, UR5 ;  /* 0x0000001f3f047899 */ /* 0x000fe20008011605 */
[----:B------:R-:W-:Y:S01]  /*7490*/  CS2R R166, SRZ ;  /* 0x0000000000a67805 */ /* 0x000fe2000001ff00 */
[----:B------:R-:W-:Y:S01]  /*74a0*/  CS2R R164, SRZ ;  /* 0x0000000000a47805 */ /* 0x000fe2000001ff00 */
[----:B-1----:R-:W-:Y:S01]  /*74b0*/  CS2R R12, SRZ ;  /* 0x00000000000c7805 */ /* 0x002fe2000001ff00 */
[----:B------:R-:W-:Y:S01]  /*74c0*/  ULEA.HI.SX32 UR4, UR5, UR4, 0x1c ;  /* 0x0000000405047291 */ /* 0x000fe2000f8fe23f */
[----:B------:R-:W-:Y:S01]  /*74d0*/  IMAD.MOV.U32 R158, RZ, RZ, RZ ;  /* 0x000000ffff9e7224 */ /* 0x000fe200078e00ff */
[----:B------:R-:W-:Y:S01]  /*74e0*/  MOV R16, RZ ;  /* 0x000000ff00107202 */ /* 0x000fe20000000f00 */
[----:B------:R-:W-:Y:S01]  /*74f0*/  IMAD.MOV.U32 R156, RZ, RZ, RZ ;  /* 0x000000ffff9c7224 */ /* 0x000fe200078e00ff */
[----:B------:R-:W-:Y:S01]  /*7500*/  UISETP.LT.AND UP0, UPT, URZ, UR4, UPT ;  /* 0x000000043f00728c */ /* 0x000fe2000bf01270 */
[----:B------:R-:W-:Y:S01]  /*7510*/  IMAD.MOV.U32 R154, RZ, RZ, RZ ;  /* 0x000000ffff9a7224 */ /* 0x000fe200078e00ff */
[----:B------:R-:W-:Y:S01]  /*7520*/  CS2R R18, SRZ ;  /* 0x0000000000127805 */ /* 0x000fe2000001ff00 */
[----:B------:R-:W-:Y:S01]  /*7530*/  MOV R152, RZ ;  /* 0x000000ff00987202 */ /* 0x000fe20000000f00 */
[----:B------:R-:W-:Y:S01]  /*7540*/  USEL UR4, URZ, UR4, !UP0 ;  /* 0x000000043f047287 */ /* 0x000fe2000c000000 */
[----:B------:R-:W-:Y:S01]  /*7550*/  CS2R R20, SRZ ;  /* 0x0000000000147805 */ /* 0x000fe2000001ff00 */
[----:B------:R-:W-:Y:S01]  /*7560*/  IMAD.MOV.U32 R146, RZ, RZ, RZ ;  /* 0x000000ffff927224 */ /* 0x000fe200078e00ff */
[----:B------:R-:W-:Y:S01]  /*7570*/  CS2R R14, SRZ ;  /* 0x00000000000e7805 */ /* 0x000fe2000001ff00 */
[----:B------:R-:W-:Y:S01]  /*7580*/  UISETP.GT.AND UP0, UPT, UR12, UR4, UPT ;  /* 0x000000040c00728c */ /* 0x000fe2000bf04270 */
[----:B------:R-:W-:Y:S01]  /*7590*/  MOV R144, RZ ;  /* 0x000000ff00907202 */ /* 0x000fe20000000f00 */
[----:B------:R-:W-:Y:S01]  /*75a0*/  IMAD.MOV.U32 R150, RZ, RZ, RZ ;  /* 0x000000ffff967224 */ /* 0x000fe200078e00ff */
[----:B------:R-:W-:Y:S01]  /*75b0*/  MOV R148, RZ ;  /* 0x000000ff00947202 */ /* 0x000fe20000000f00 */
[----:B------:R-:W-:Y:S01]  /*75c0*/  CS2R R142, SRZ ;  /* 0x00000000008e7805 */ /* 0x000fe2000001ff00 */
[----:B------:R-:W-:Y:S01]  /*75d0*/  CS2R R22, SRZ ;  /* 0x0000000000167805 */ /* 0x000fe2000001ff00 */
[----:B------:R-:W-:Y:S01]  /*75e0*/  PLOP3.LUT P0, PT, PT, PT, UP0, 0x80, 0x0 ;  /* 0x000000000000781c */ /* 0x000fe20003f0f008 */
[----:B------:R-:W-:Y:S01]  /*75f0*/  IMAD.MOV.U32 R140, RZ, RZ, RZ ;  /* 0x000000ffff8c7224 */ /* 0x000fe200078e00ff */
[----:B------:R-:W-:Y:S01]  /*7600*/  MOV R138, RZ ;  /* 0x000000ff008a7202 */ /* 0x000fe20000000f00 */
[----:B------:R-:W-:Y:S01]  /*7610*/  CS2R R24, SRZ ;  /* 0x0000000000187805 */ /* 0x000fe2000001ff00 */
[----:B------:R-:W-:Y:S01]  /*7620*/  IMAD.MOV.U32 R136, RZ, RZ, RZ ;  /* 0x000000ffff887224 */ /* 0x000fe200078e00ff */
[----:B------:R-:W-:Y:S01]  /*7630*/  CS2R R130, SRZ ;  /* 0x0000000000827805 */ /* 0x000fe2000001ff00 */
[----:B-----5:R-:W-:Y:S01]  /*7640*/  CS2R R30, SRZ ;  /* 0x00000000001e7805 */ /* 0x020fe2000001ff00 */
[----:B------:R-:W-:Y:S01]  /*7650*/  MOV R128, RZ ;  /* 0x000000ff00807202 */ /* 0x000fe20000000f00 */
[----:B------:R-:W-:Y:S01]  /*7660*/  IMAD.MOV.U32 R134, RZ, RZ, RZ ;  /* 0x000000ffff867224 */ /* 0x000fe200078e00ff */
[----:B------:R-:W-:Y:S01]  /*7670*/  MOV R132, RZ ;  /* 0x000000ff00847202 */ /* 0x000fe20000000f00 */
[----:B------:R-:W-:Y:S01]  /*7680*/  CS2R R126, SRZ ;  /* 0x00000000007e7805 */ /* 0x000fe2000001ff00 */
[----:B------:R-:W-:Y:S01]  /*7690*/  IMAD.MOV.U32 R124, RZ, RZ, RZ ;  /* 0x000000ffff7c7224 */ /* 0x000fe200078e00ff */
[----:B------:R-:W-:Y:S01]  /*76a0*/  CS2R R26, SRZ ;  /* 0x00000000001a7805 */ /* 0x000fe2000001ff00 */
        /* <DEDUP_REMOVED lines=12> */
[----:B------:R-:W-:Y:S01]  /*7770*/  CS2R R38, SRZ ;  /* 0x0000000000267805 */ /* 0x000fe2000001ff00 */
[----:B--2---:R-:W-:Y:S01]  /*7780*/  CS2R R36, SRZ ;  /* 0x0000000000247805 */ /* 0x004fe2000001ff00 */
[----:B------:R-:W-:Y:S05]  /*7790*/  @!P0 BRA `(.L_x_383) ;  /* 0x0002155000008947 */ /* 0x000fea0003800000 */
[----:B------:R-:W-:Y:S02]  /*77a0*/  ULDC.64 UR6, c[0x0][0x340] ;  /* 0x0000d00000067ab9 */ /* 0x000fe40000000a00 */
[----:B------:R-:W-:-:S02]  /*77b0*/  UISETP.NE.U32.AND UP0, UPT, URZ, UR6, UPT ;  /* 0x000000063f00728c */ /* 0x000fc4000bf05070 */
[----:B------:R-:W-:Y:S02]  /*77c0*/  UISETP.NE.AND UP1, UPT, UR24, URZ, UPT ;  /* 0x0000003f1800728c */ /* 0x000fe4000bf25270 */
[----:B------:R-:W-:Y:S02]  /*77d0*/  UISETP.NE.AND.EX UP0, UPT, URZ, UR7, UPT, UP0 ;  /* 0x000000073f00728c */ /* 0x000fe4000bf05300 */
[----:B------:R-:W-:Y:S02]  /*77e0*/  ULDC.64 UR8, c[0x0][0x348] ;  /* 0x0000d20000087ab9 */ /* 0x000fe40000000a00 */
[----:B------:R-:W-:Y:S02]  /*77f0*/  ULDC.64 UR6, c[0x0][0x340] ;  /* 0x0000d00000067ab9 */ /* 0x000fe40000000a00 */
[----:B------:R-:W-:-:S05]  /*7800*/  PLOP3.LUT P3, PT, PT, PT, UP0, 0x80, 0x0 ;  /* 0x000000000000781c */ /* 0x000fca0003f6f008 */
[----:B------:R-:W-:Y:S02]  /*7810*/  @UP0 UMOV UR5, 0x4 ;  /* 0x0000000400050882 */ /* 0x000fe40000000000 */
[----:B------:R-:W-:-:S06]  /*7820*/  @UP0 UIMAD.WIDE UR6, UR22, UR5, UR6 ;  /* 0x00000005160602a5 */ /* 0x000fcc000f8e0206 */
[----:B------:R-:W-:Y:S02]  /*7830*/  IMAD.U32 R2, RZ, RZ, UR6 ;  /* 0x00000006ff027e24 */ /* 0x000fe4000f8e00ff */
[----:B------:R-:W-:Y:S01]  /*7840*/  IMAD.U32 R3, RZ, RZ, UR7 ;  /* 0x00000007ff037e24 */ /* 0x000fe2000f8e00ff */
[----:B------:R-:W-:Y:S01]  /*7850*/  SHF.R.S32.HI R210, RZ, 0x1f, R207 ;  /* 0x0000001fffd27819 */ /* 0x000fe200000114cf */
[----:B------:R-:W-:Y:S02]  /*7860*/  USHF.R.S32.HI UR5, URZ, 0x1f, UR20 ;  /* 0x0000001f3f057899 */ /* 0x000fe40008011414 */
[----:B------:R-:W-:Y:S01]  /*7870*/  ULDC.64 UR6, c[0x0][0x178] ;  /* 0x00005e0000067ab9 */ /* 0x000fe20000000a00 */
[----:B------:R1:W5:Y:S01]  /*7880*/  @P3 LDG.E R13, [R2.64] ;  /* 0x0000001a020d3981 */ /* 0x000362000c1e1900 */
[----:B------:R-:W-:Y:S01]  /*7890*/  UIMAD UR5, UR5, UR6, URZ ;  /* 0x00000006050572a4 */ /* 0x000fe2000f8e023f */
[----:B------:R-:W-:Y:S01]  /*78a0*/  PLOP3.LUT P1, PT, PT, PT, UP1, 0x80, 0x0 ;  /* 0x000000000000781c */ /* 0x000fe20003f2f018 */
[----:B------:R-:W-:Y:S01]  /*78b0*/  UIMAD.WIDE.U32 UR10, UR20, UR6, URZ ;  /* 0x00000006140a72a5 */ /* 0x000fe2000f8e003f */
[----:B------:R-:W-:Y:S01]  /*78c0*/  PLOP3.LUT P0, PT, PT, PT, UP1, 0x80, 0x0 ;  /* 0x000000000000781c */ /* 0x000fe20003f0f018 */
[----:B------:R-:W-:Y:S01]  /*78d0*/  UIMAD UR20, UR20, UR7, UR5 ;  /* 0x00000007141472a4 */ /* 0x000fe2000f8e0205 */
[----:B------:R-:W-:Y:S01]  /*78e0*/  LEA.HI R81, R210, R207, RZ, 0x4 ;  /* 0x000000cfd2517211 */ /* 0x000fe200078f20ff */
[----:B------:R-:W-:Y:S01]  /*78f0*/  UISETP.NE.U32.AND UP0, UPT, URZ, UR8, UPT ;  /* 0x000000083f00728c */ /* 0x000fe2000bf05070 */
[----:B------:R-:W-:Y:S01]  /*7900*/  BSSY B0, `(.L_x_384) ;  /* 0x0000053000007945 */ /* 0x000fe20003800000 */
[----:B------:R-:W-:-:S02]  /*7910*/  ULDC.64 UR6, c[0x0][0x1b8] ;  /* 0x00006e0000067ab9 */ /* 0x000fc40000000a00 */
[----:B------:R-:W-:Y:S02]  /*7920*/  UIADD3 UR11, UR11, UR20, URZ ;  /* 0x000000140b0b7290 */ /* 0x000fe4000fffe03f */
[----:B------:R-:W-:Y:S02]  /*7930*/  UIMAD UR5, UR16, UR6, URZ ;  /* 0x00000006100572a4 */ /* 0x000fe4000f8e023f */
[----:B------:R-:W-:Y:S02]  /*7940*/  UISETP.NE.AND.EX UP0, UPT, URZ, UR9, UPT, UP0 ;  /* 0x000000093f00728c */ /* 0x000fe4000bf05300 */
[----:B------:R-:W-:Y:S02]  /*7950*/  USHF.R.S32.HI UR8, URZ, 0x1f, UR22 ;  /* 0x0000001f3f087899 */ /* 0x000fe40008011416 */
[----:B------:R-:W-:Y:S02]  /*7960*/  UIMAD UR5, UR17, UR7, UR5 ;  /* 0x00000007110572a4 */ /* 0x000fe4000f8e0205 */
[----:B------:R-:W-:-:S02]  /*7970*/  UIMAD.WIDE.U32 UR10, UR17, UR6, UR10 ;  /* 0x00000006110a72a5 */ /* 0x000fc4000f8e000a */
[----:B------:R-:W-:Y:S01]  /*7980*/  USEL UR8, UR8, URZ, !UP0 ;  /* 0x0000003f08087287 */ /* 0x000fe2000c000000 */
[----:B-1----:R-:W-:Y:S01]  /*7990*/  LEA.HI R2, R210, R207, RZ, 0x3 ;  /* 0x000000cfd2027211 */ /* 0x002fe200078f18ff */
[----:B------:R-:W-:Y:S02]  /*79a0*/  ULDC.64 UR6, c[0x0][0x1c0] ;  /* 0x0000700000067ab9 */ /* 0x000fe40000000a00 */
[----:B------:R-:W-:Y:S01]  /*79b0*/  USEL UR9, UR22, URZ, !UP0 ;  /* 0x0000003f16097287 */ /* 0x000fe2000c000000 */
[----:B------:R-:W-:Y:S01]  /*79c0*/  LOP3.LUT R0, R2, 0xfffffff8, RZ, 0xc0, !PT ;  /* 0xfffffff802007812 */ /* 0x000fe200078ec0ff */
[----:B------:R-:W-:Y:S01]  /*79d0*/  UIMAD UR8, UR8, UR6, URZ ;  /* 0x00000006080872a4 */ /* 0x000fe2000f8e023f */
[----:B------:R-:W-:Y:S01]  /*79e0*/  SHF.R.S32.HI R74, RZ, 0x3, R2 ;  /* 0x00000003ff4a7819 */ /* 0x000fe20000011402 */
[----:B------:R-:W-:Y:S02]  /*79f0*/  UIADD3 UR11, UR11, UR5, URZ ;  /* 0x000000050b0b7290 */ /* 0x000fe4000fffe03f */
[----:B------:R-:W-:Y:S01]  /*7a00*/  IMAD.IADD R6, R207, 0x1, -R0 ;  /* 0x00000001cf067824 */ /* 0x000fe200078e0a00 */
[----:B------:R-:W-:-:S02]  /*7a10*/  UIMAD UR7, UR9, UR7, UR8 ;  /* 0x00000007090772a4 */ /* 0x000fc4000f8e0208 */
[----:B------:R-:W-:Y:S01]  /*7a20*/  UIMAD.WIDE.U32 UR10, UR9, UR6, UR10 ;  /* 0x00000006090a72a5 */ /* 0x000fe2000f8e000a */
[C---:B------:R-:W-:Y:S02]  /*7a30*/  IMAD R227, R6.reuse, 0x10, R74 ;  /* 0x0000001006e37824 */ /* 0x040fe400078e024a */
[----:B------:R-:W-:Y:S01]  /*7a40*/  IMAD.SHL.U32 R6, R6, 0x8, RZ ;  /* 0x0000000806067824 */ /* 0x000fe200078e00ff */
[----:B------:R-:W-:Y:S02]  /*7a50*/  UIADD3 UR7, UR11, UR7, URZ ;  /* 0x000000070b077290 */ /* 0x000fe4000fffe03f */
[----:B------:R-:W-:Y:S01]  /*7a60*/  IADD3 R4, R227, UR18, RZ ;  /* 0x00000012e3047c10 */ /* 0x000fe2000fffe0ff */
[----:B------:R-:W-:Y:S01]  /*7a70*/  IMAD.U32 R3, RZ, RZ, UR11 ;  /* 0x0000000bff037e24 */ /* 0x000fe2000f8e00ff */
[----:B------:R-:W-:Y:S01]  /*7a80*/  ULDC UR11, c[0x0][0x2c4] ;  /* 0x0000b100000b7ab9 */ /* 0x000fe20000000800 */
[----:B------:R1:W-:Y:S01]  /*7a90*/  STL [R1+0x24], R227 ;  /* 0x000024e301007387 */ /* 0x0003e20000100800 */
[----:B------:R-:W-:Y:S01]  /*7aa0*/  IMAD.U32 R3, RZ, RZ, UR7 ;  /* 0x00000007ff037e24 */ /* 0x000fe2000f8e00ff */
[----:B------:R-:W-:Y:S01]  /*7ab0*/  UIMAD UR11, UR21, UR11, URZ ;  /* 0x0000000b150b72a4 */ /* 0x000fe2000f8e023f */
[----:B------:R-:W-:Y:S01]  /*7ac0*/  @P1 IMAD.HI.U32 R2, R4, c[0x0][0x2c8], RZ ;  /* 0x0000b20004021a27 */ /* 0x000fe200078e00ff */
[----:B------:R-:W-:-:S03]  /*7ad0*/  ISETP.GE.AND P4, PT, R6, c[0x0][0x198], PT ;  /* 0x0000660006007a0c */ /* 0x000fc60003f86270 */
[----:B------:R-:W-:Y:S01]  /*7ae0*/  IMAD.MOV.U32 R0, RZ, RZ, R4 ;  /* 0x000000ffff007224 */ /* 0x000fe200078e0004 */
[----:B------:R-:W-:Y:S01]  /*7af0*/  @P0 SHF.R.U32.HI R0, RZ, c[0x0][0x2cc], R2 ;  /* 0x0000b300ff000a19 */ /* 0x000fe20000011602 */
[----:B------:R-:W-:-:S03]  /*7b00*/  IMAD.U32 R2, RZ, RZ, UR10 ;  /* 0x0000000aff027e24 */ /* 0x000fc6000f8e00ff */
        /* <DEDUP_REMOVED lines=19> */
[----:B------:R1:W2:Y:S02]  /*7c40*/  SHFL.IDX PT, R6, R9, RZ, 0x181f ;  /* 0x00181fff09067589 */ /* 0x0002a400000e0000 */
[----:B------:R-:W-:Y:S02]  /*7c50*/  LEA.HI.X R8, R2, c[0x0][0x164], R3, 0x1, P0 ;  /* 0x0000590002087a11 */ /* 0x000fe400000f0c03 */
[----:B------:R-:W-:-:S02]  /*7c60*/  LEA.HI R2, R210, R207, RZ, 0x3 ;  /* 0x000000cfd2027211 */ /* 0x000fc400078f18ff */
[----:B------:R-:W-:Y:S01]  /*7c70*/  LOP3.LUT R10, R5, R4, RZ, 0x3c, !PT ;  /* 0x00000004050a7212 */ /* 0x000fe200078e3cff */
[----:B------:R1:W3:Y:S01]  /*7c80*/  SHFL.IDX PT, R7, R8, RZ, 0x181f ;  /* 0x00181fff08077589 */ /* 0x0002e200000e0000 */
[----:B------:R-:W-:Y:S02]  /*7c90*/  LOP3.LUT R2, R2, 0xfffffff8, RZ, 0xc0, !PT ;  /* 0xfffffff802027812 */ /* 0x000fe400078ec0ff */
[----:B------:R-:W-:Y:S02]  /*7ca0*/  SHF.R.S32.HI R3, RZ, 0x1f, R0 ;  /* 0x0000001fff037819 */ /* 0x000fe40000011400 */
[----:B------:R-:W-:Y:S01]  /*7cb0*/  LEA.HI R5, R210, R207, RZ, 0x6 ;  /* 0x000000cfd2057211 */ /* 0x000fe200078f30ff */
[----:B------:R-:W-:Y:S01]  /*7cc0*/  IMAD.IADD R63, R207, 0x1, -R2 ;  /* 0x00000001cf3f7824 */ /* 0x000fe200078e0a02 */
[----:B------:R-:W-:Y:S01]  /*7cd0*/  LEA.HI R80, R3, R0, RZ, 0x3 ;  /* 0x0000000003507211 */ /* 0x000fe200078f18ff */
[----:B------:R-:W-:Y:S02]  /*7ce0*/  IMAD.MOV.U32 R2, RZ, RZ, 0x10 ;  /* 0x00000010ff027424 */ /* 0x000fe400078e00ff */
[----:B------:R-:W-:Y:S01]  /*7cf0*/  IMAD.SHL.U32 R90, R63, 0x8, RZ ;  /* 0x000000083f5a7824 */ /* 0x000fe200078e00ff */
[----:B------:R-:W-:Y:S01]  /*7d00*/  LOP3.LUT R4, R80, 0xfffffff8, RZ, 0xc0, !PT ;  /* 0xfffffff850047812 */ /* 0x000fe200078ec0ff */
[----:B------:R-:W-:Y:S01]  /*7d10*/  IMAD.SHL.U32 R3, R5, 0x8, RZ ;  /* 0x0000000805037824 */ /* 0x000fe200078e00ff */
[----:B------:R-:W-:-:S02]  /*7d20*/  IADD3 R5, R74, UR18, RZ ;  /* 0x000000124a057c10 */ /* 0x000fc4000fffe0ff */
[----:B------:R1:W-:Y:S01]  /*7d30*/  STL [R1+0xc], R90 ;  /* 0x00000c5a01007387 */ /* 0x0003e20000100800 */
[----:B------:R-:W-:Y:S01]  /*7d40*/  IMAD.IADD R79, R0, 0x1, -R4 ;  /* 0x00000001004f7824 */ /* 0x000fe200078e0a04 */
[----:B------:R-:W-:Y:S01]  /*7d50*/  ISETP.GE.AND P0, PT, R5, UR11, PT ;  /* 0x0000000b05007c0c */ /* 0x000fe2000bf06270 */
[----:B------:R-:W-:Y:S01]  /*7d60*/  IMAD.MOV.U32 R4, RZ, RZ, 0x20 ;  /* 0x00000020ff047424 */ /* 0x000fe200078e00ff */
[----:B------:R-:W-:Y:S02]  /*7d70*/  LOP3.LUT R61, R10, 0xfffffe00, R3, 0xf8, !PT ;  /* 0xfffffe000a3d7812 */ /* 0x000fe400078ef803 */
[----:B------:R-:W-:Y:S02]  /*7d80*/  R2P PR, R79, 0x6 ;  /* 0x000000064f007804 */ /* 0x000fe40000000000 */
[----:B------:R-:W-:-:S03]  /*7d90*/  SHF.R.S32.HI R225, RZ, 0x1f, R90 ;  /* 0x0000001fffe17819 */ /* 0x000fc6000001145a */
[----:B------:R-:W-:Y:S02]  /*7da0*/  SEL R2, R2, 0xfffffff0, !P1 ;  /* 0xfffffff002027807 */ /* 0x000fe40004800000 */
[----:B------:R-:W-:Y:S01]  /*7db0*/  SEL R4, R4, 0xffffffe0, !P2 ;  /* 0xffffffe004047807 */ /* 0x000fe20005000000 */
[----:B------:R-:W-:Y:S01]  /*7dc0*/  @!P3 IMAD.U32 R13, RZ, RZ, UR22 ;  /* 0x00000016ff0dbe24 */ /* 0x000fe2000f8e00ff */
[----:B------:R-:W-:Y:S05]  /*7dd0*/  @P0 BRA `(.L_x_385) ;  /* 0x0000005000000947 */ /* 0x000fea0003800000 */
[----:B-123--:R-:W-:Y:S01]  /*7de0*/  LEA R6, P0, R90, R6, 0x1 ;  /* 0x000000065a067211 */ /* 0x00efe200078008ff */
[----:B------:R-:W-:-:S03]  /*7df0*/  IMAD.SHL.U32 R0, R61, 0x2, RZ ;  /* 0x000000023d007824 */ /* 0x000fc600078e00ff */
[----:B------:R-:W-:-:S05]  /*7e00*/  LEA.HI.X R7, R90, R7, R225, 0x1, P0 ;  /* 0x000000075a077211 */ /* 0x000fca00000f0ce1 */
[----:B------:R-:W-:Y:S01]  /*7e10*/  @!PT LDS RZ, [RZ] ;  /* 0x00000000fffff984 */ /* 0x000fe20000000800 */
[----:B------:R1:W-:Y:S04]  /*7e20*/  LDGSTS.E.BYPASS.LTC128B.128 [R0+0x6100], [R6.64], !P4 ;  /* 0x0610000006007fae */ /* 0x0003e8000e101d5a */
.L_x_385:
[----:B-123--:R-:W-:Y:S05]  /*7e30*/  BSYNC B0 ;  /* 0x0000000000007941 */ /* 0x00efea0003800000 */
.L_x_384:
        /* <DEDUP_REMOVED lines=11> */
.L_x_387:
[----:B------:R-:W-:Y:S05]  /*7ef0*/  BSYNC B0 ;  /* 0x0000000000007941 */ /* 0x000fea0003800000 */
.L_x_386:
        /* <DEDUP_REMOVED lines=11> */
.L_x_389:
[----:B------:R-:W-:Y:S05]  /*7fb0*/  BSYNC B0 ;  /* 0x0000000000007941 */ /* 0x000fea0003800000 */
.L_x_388:
        /* <DEDUP_REMOVED lines=11> */
.L_x_391:
[----:B------:R-:W-:Y:S05]  /*8070*/  BSYNC B0 ;  /* 0x0000000000007941 */ /* 0x000fea0003800000 */
.L_x_390:
        /* <DEDUP_REMOVED lines=11> */
.L_x_393:
[----:B------:R-:W-:Y:S05]  /*8130*/  BSYNC B0 ;  /* 0x0000000000007941 */ /* 0x000fea0003800000 */
.L_x_392:
        /* <DEDUP_REMOVED lines=11> */
.L_x_395:
[----:B------:R-:W-:Y:S05]  /*81f0*/  BSYNC B0 ;  /* 0x0000000000007941 */ /* 0x000fea0003800000 */
.L_x_394:
        /* <DEDUP_REMOVED lines=11> */
.L_x_397:
[----:B------:R-:W-:Y:S05]  /*82b0*/  BSYNC B0 ;  /* 0x0000000000007941 */ /* 0x000fea0003800000 */
.L_x_396:
[----:B-123--:R-:W1:Y:S01]  /*82c0*/  SHFL.IDX PT, R9, R9, 0x7, 0x181f ;  /* 0x00f81f0009097f89 */ /* 0x00ee6200000e0000 */
[----:B------:R-:W-:Y:S01]  /*82d0*/  IMAD.MOV.U32 R230, RZ, RZ, c[0x0][0x2b8] ;  /* 0x0000ae00ffe67624 */ /* 0x000fe200078e00ff */
[----:B------:R-:W-:Y:S01]  /*82e0*/  UMOV UR38, 0x60 ;  /* 0x0000006000267882 */ /* 0x000fe20000000000 */
[----:B------:R-:W-:Y:S01]  /*82f0*/  IADD3 R5, R5, 0x70, RZ ;  /* 0x0000007005057810 */ /* 0x000fe20007ffe0ff */
[----:B------:R1:W2:Y:S01]  /*8300*/  SHFL.IDX PT, R11, R8, 0x7, 0x181f ;  /* 0x00f81f00080b7f89 */ /* 0x0002a200000e0000 */
[----:B------:R-:W-:Y:S01]  /*8310*/  UIMAD UR10, UR12, UR38, -0x60 ;  /* 0xffffffa00c0a74a4 */ /* 0x000fe2000f8e0226 */
[----:B------:R-:W-:Y:S01]  /*8320*/  ISETP.NE.AND P2, PT, R230, 0x1, PT ;  /* 0x00000001e600780c */ /* 0x000fe20003f45270 */
[----:B-----5:R-:W-:Y:S01]  /*8330*/  IMAD.WIDE.U32 R228, R13, c[0x0][0x2b0], RZ ;  /* 0x0000ac000de47a25 */ /* 0x020fe200078e00ff */
[----:B------:R-:W-:Y:S01]  /*8340*/  ISETP.GE.AND P1, PT, R5, UR11, PT ;  /* 0x0000000b05007c0c */ /* 0x000fe2000bf26270 */
[----:B------:R-:W-:Y:S01]  /*8350*/  ULDC.64 UR6, c[0x0][0x1e8] ;  /* 0x00007a0000067ab9 */ /* 0x000fe20000000a00 */
[----:B----4-:R-:W-:Y:S01]  /*8360*/  SHF.R.S32.HI R3, RZ, 0x1f, R13 ;  /* 0x0000001fff037819 */ /* 0x010fe2000001140d */
[----:B------:R-:W-:Y:S01]  /*8370*/  IMAD.MOV.U32 R242, RZ, RZ, RZ ;  /* 0x000000fffff27224 */ /* 0x000fe200078e00ff */
[----:B------:R-:W-:Y:S01]  /*8380*/  IADD3 R0, R227, UR10, RZ ;  /* 0x0000000ae3007c10 */ /* 0x000fe2000fffe0ff */
[----:B------:R-:W-:Y:S01]  /*8390*/  UIMAD UR38, UR12, -0x60, UR38 ;  /* 0xffffffa00c2678a4 */ /* 0x000fe2000f8e0226 */
[----:B------:R-:W-:Y:S01]  /*83a0*/  ISETP.GE.AND P6, PT, R90, c[0x0][0x1d4], PT ;  /* 0x000075005a007a0c */ /* 0x000fe20003fc6270 */
[----:B------:R-:W-:Y:S01]  /*83b0*/  IMAD R3, R3, c[0x0][0x2b0], RZ ;  /* 0x0000ac0003037a24 */ /* 0x000fe200078e02ff */
[C---:B------:R-:W-:Y:S01]  /*83c0*/  IADD3 R10, R0.reuse, UR19, RZ ;  /* 0x00000013000a7c10 */ /* 0x040fe2000fffe0ff */
[----:B------:R-:W-:Y:S01]  /*83d0*/  STL.64 [R1+0x30], R228 ;  /* 0x000030e401007387 */ /* 0x000fe20000100a00 */
[----:B------:R-:W-:Y:S01]  /*83e0*/  ISETP.GE.AND P0, PT, R0, UR15, PT ;  /* 0x0000000f00007c0c */ /* 0x000fe2000bf06270 */
[----:B------:R-:W-:-:S02]  /*83f0*/  IMAD R3, R13, c[0x0][0x2b4], R3 ;  /* 0x0000ad000d037a24 */ /* 0x000fc400078e0203 */
[----:B------:R-:W-:Y:S01]  /*8400*/  @P2 IMAD.HI.U32 R5, R10, c[0x0][0x2bc], RZ ;  /* 0x0000af000a052a27 */ /* 0x000fe200078e00ff */
[----:B------:R-:W-:-:S03]  /*8410*/  ISETP.GT.OR P0, PT, R227, 0x5f, P0 ;  /* 0x0000005fe300780c */ /* 0x000fc60000704670 */
[----:B------:R-:W-:Y:S01]  /*8420*/  IMAD.MOV.U32 R0, RZ, RZ, R10 ;  /* 0x000000ffff007224 */ /* 0x000fe200078e000a */
[----:B------:R-:W-:Y:S01]  /*8430*/  @P2 SHF.R.U32.HI R0, RZ, c[0x0][0x2c0], R5 ;  /* 0x0000b000ff002a19 */ /* 0x000fe20000011605 */
[----:B------:R-:W-:Y:S01]  /*8440*/  @!P1 IMAD.SHL.U32 R5, R61, 0x2, RZ ;  /* 0x000000023d059824 */ /* 0x000fe200078e00ff */
[----:B-1----:R-:W-:Y:S01]  /*8450*/  @!P1 LEA R8, P3, R90, R9, 0x1 ;  /* 0x000000095a089211 */ /* 0x002fe200078608ff */
[----:B------:R-:W-:-:S03]  /*8460*/  IMAD.IADD R226, R229, 0x1, R3 ;  /* 0x00000001e5e27824 */ /* 0x000fc600078e0203 */
[----:B--2---:R-:W-:Y:S01]  /*8470*/  @!P1 LEA.HI.X R9, R90, R11, R225, 0x1, P3 ;  /* 0x0000000b5a099211 */ /* 0x004fe200018f0ce1 */
[----:B------:R-:W-:Y:S01]  /*8480*/  UIMAD UR5, UR16, UR6, URZ ;  /* 0x00000006100572a4 */ /* 0x000fe2000f8e023f */
[----:B------:R-:W-:Y:S01]  /*8490*/  STL [R1+0x2c], R226 ;  /* 0x00002ce201007387 */ /* 0x000fe20000100800 */
[----:B------:R-:W-:-:S03]  /*84a0*/  @!P0 IADD3 R3, P2, R0, R228, RZ ;  /* 0x000000e400038210 */ /* 0x000fc60007f5e0ff */
[----:B------:R-:W-:Y:S01]  /*84b0*/  @!PT LDS RZ, [RZ] ;  /* 0x00000000fffff984 */ /* 0x000fe20000000800 */
[----:B------:R1:W-:Y:S01]  /*84c0*/  @!P1 LDGSTS.E.BYPASS.LTC128B.128 [R5+0x9900], [R8.64], !P4 ;  /* 0x0990000008059fae */ /* 0x0003e2000e101d5a */
[----:B------:R-:W-:Y:S02]  /*84d0*/  @!P0 LEA.HI.X.SX32 R7, R0, R226, 0x1, P2 ;  /* 0x000000e200078211 */ /* 0x000fe400010f0eff */
[C---:B------:R-:W-:Y:S01]  /*84e0*/  @!P0 LEA R6, P2, R3.reuse, c[0x0][0x2a0], 0x2 ;  /* 0x0000a80003068a11 */ /* 0x040fe200078410ff */
[----:B------:R-:W0:Y:S03]  /*84f0*/  LDGDEPBAR ;  /* 0x00000000000079af */ /* 0x000e260000000000 */
[----:B------:R-:W-:Y:S01]  /*8500*/  @!P0 LEA.HI.X R7, R3, c[0x0][0x2a4], R7, 0x2, P2 ;  /* 0x0000a90003078a11 */ /* 0x000fe200010f1407 */
[----:B------:R-:W-:Y:S06]  /*8510*/  BAR.SYNC.DEFER_BLOCKING 0x0 ;  /* 0x0000000000007b1d */ /* 0x000fec0000010000 */
[----:B------:R2:W3:Y:S01]  /*8520*/  @!P0 LDG.E R242, [R6.64] ;  /* 0x0000001a06f28981 */ /* 0x0004e2000c1e1900 */
[----:B------:R-:W-:Y:S01]  /*8530*/  IMAD.MOV R0, RZ, RZ, -R0 ;  /* 0x000000ffff007224 */ /* 0x000fe200078e0a00 */
[----:B------:R-:W-:Y:S01]  /*8540*/  UIMAD.WIDE.U32 UR8, UR17, UR6, URZ ;  /* 0x00000006110872a5 */ /* 0x000fe2000f8e003f */
[----:B------:R-:W-:Y:S01]  /*8550*/  LEA.HI R206, R210, R207, RZ, 0x5 ;  /* 0x000000cfd2ce7211 */ /* 0x000fe200078f28ff */
[----:B------:R-:W-:Y:S01]  /*8560*/  UIMAD UR5, UR17, UR7, UR5 ;  /* 0x00000007110572a4 */ /* 0x000fe2000f8e0205 */
[----:B------:R-:W-:Y:S01]  /*8570*/  IMAD R91, R0, c[0x0][0x2b8], R10 ;  /* 0x0000ae00005b7a24 */ /* 0x000fe200078e020a */
[----:B------:R-:W-:Y:S01]  /*8580*/  UIADD3 UR14, UR15, UR38, URZ ;  /* 0x000000260f0e7290 */ /* 0x000fe2000fffe03f */
[----:B------:R-:W-:Y:S01]  /*8590*/  SHF.R.S32.HI R209, RZ, 0x5, R206 ;  /* 0x00000005ffd17819 */ /* 0x000fe200000114ce */
[----:B------:R-:W-:-:S02]  /*85a0*/  UIADD3 UR5, UR9, UR5, URZ ;  /* 0x0000000509057290 */ /* 0x000fc4000fffe03f */
[----:B------:R-:W-:Y:S01]  /*85b0*/  SHF.R.S32.HI R88, RZ, 0x1f, R91 ;  /* 0x0000001fff587819 */ /* 0x000fe2000001145b */
[----:B------:R-:W-:Y:S01]  /*85c0*/  STL [R1], R91 ;  /* 0x0000005b01007387 */ /* 0x000fe20000100800 */
[----:B------:R-:W-:Y:S01]  /*85d0*/  IADD3 R62, -R74, UR14, RZ ;  /* 0x0000000e4a3e7c10 */ /* 0x000fe2000fffe1ff */
[----:B------:R-:W-:Y:S02]  /*85e0*/  ULDC.64 UR6, c[0x0][0x210] ;  /* 0x0000840000067ab9 */ /* 0x000fe40000000a00 */
[----:B------:R-:W-:Y:S01]  /*85f0*/  IMAD R0, R88, c[0x0][0x1e0], RZ ;  /* 0x0000780058007a24 */ /* 0x000fe200078e02ff */
[C---:B------:R-:W-:Y:S01]  /*8600*/  ISETP.GE.AND P1, PT, R62.reuse, 0x1, PT ;  /* 0x000000013e00780c */ /* 0x040fe20003f26270 */
[----:B------:R-:W-:Y:S01]  /*8610*/  UIMAD UR16, UR16, UR6, URZ ;  /* 0x00000006101072a4 */ /* 0x000fe2000f8e023f */
[----:B------:R-:W-:Y:S01]  /*8620*/  ISETP.GE.AND P3, PT, R62, 0x21, PT ;  /* 0x000000213e00780c */ /* 0x000fe20003f66270 */
[----:B------:R-:W-:Y:S01]  /*8630*/  IMAD R0, R91, c[0x0][0x1e4], R0 ;  /* 0x000079005b007a24 */ /* 0x000fe200078e0200 */
[----:B------:R-:W-:-:S02]  /*8640*/  UIMAD.WIDE.U32 UR44, UR17, UR6, URZ ;  /* 0x00000006112c72a5 */ /* 0x000fc4000f8e003f */
[----:B------:R-:W-:Y:S02]  /*8650*/  UIMAD UR6, UR17, UR7, UR16 ;  /* 0x00000007110672a4 */ /* 0x000fe4000f8e0210 */
[----:B------:R-:W-:Y:S01]  /*8660*/  UIADD3 UR16, UR12, -0x1, URZ ;  /* 0xffffffff0c107890 */ /* 0x000fe2000fffe03f */
[----:B--2---:R-:W-:Y:S01]  /*8670*/  IMAD.WIDE.U32 R6, R91, c[0x0][0x1e0], RZ ;  /* 0x000078005b067a25 */ /* 0x004fe200078e00ff */
[----:B------:R-:W-:-:S03]  /*8680*/  UIADD3 UR6, UR45, UR6, URZ ;  /* 0x000000062d067290 */ /* 0x000fc6000fffe03f */
[----:B------:R-:W-:Y:S02]  /*8690*/  IMAD.IADD R7, R7, 0x1, R0 ;  /* 0x0000000107077824 */ /* 0x000fe400078e0200 */
[----:B------:R-:W-:Y:S01]  /*86a0*/  @P1 IMAD.SHL.U32 R10, R61, 0x2, RZ ;  /* 0x000000023d0a1824 */ /* 0x000fe200078e00ff */
[----:B---3--:R-:W-:Y:S01]  /*86b0*/  SHF.R.S32.HI R89, RZ, 0x1f, R242 ;  /* 0x0000001fff597819 */ /* 0x008fe200000114f2 */
[----:B------:R-:W-:-:S04]  /*86c0*/  IMAD.WIDE.U32 R6, R242, c[0x0][0x1f0], R6 ;  /* 0x00007c00f2067a25 */ /* 0x000fc800078e0006 */
[----:B------:R-:W-:Y:S01]  /*86d0*/  IMAD R3, R89, c[0x0][0x1f0], RZ ;  /* 0x00007c0059037a24 */ /* 0x000fe200078e02ff */
[----:B------:R-:W-:-:S03]  /*86e0*/  IADD3 R0, P0, R6, UR8, RZ ;  /* 0x0000000806007c10 */ /* 0x000fc6000ff1e0ff */
[----:B------:R-:W-:-:S05]  /*86f0*/  IMAD R3, R242, c[0x0][0x1f4], R3 ;  /* 0x00007d00f2037a24 */ /* 0x000fca00078e0203 */
[----:B------:R-:W-:Y:S02]  /*8700*/  IADD3.X R6, R7, UR5, R3, P0, !PT ;  /* 0x0000000507067c10 */ /* 0x000fe400087fe403 */
[----:B------:R-:W-:-:S04]  /*8710*/  LEA R3, P0, R0, c[0x0][0x1c8], 0x1 ;  /* 0x0000720000037a11 */ /* 0x000fc800078008ff */
[----:B------:R-:W-:Y:S01]  /*8720*/  LEA.HI.X R0, R0, c[0x0][0x1cc], R6, 0x1, P0 ;  /* 0x0000730000007a11 */ /* 0x000fe200000f0c06 */
[----:B-1----:R-:W1:Y:S01]  /*8730*/  SHFL.IDX PT, R8, R3, RZ, 0x181f ;  /* 0x00181fff03087589 */ /* 0x002e6200000e0000 */
[----:B------:R-:W-:-:S03]  /*8740*/  ISETP.GE.AND P0, PT, R62, 0x11, PT ;  /* 0x000000113e00780c */ /* 0x000fc60003f06270 */
[----:B------:R-:W2:Y:S04]  /*8750*/  SHFL.IDX PT, R6, R3, 0x1, 0x181f ;  /* 0x00381f0003067f89 */ /* 0x000ea800000e0000 */
[----:B------:R-:W3:Y:S04]  /*8760*/  SHFL.IDX PT, R9, R0, RZ, 0x181f ;  /* 0x00181fff00097589 */ /* 0x000ee800000e0000 */
[----:B------:R-:W4:Y:S02]  /*8770*/  SHFL.IDX PT, R7, R0, 0x1, 0x181f ;  /* 0x00381f0000077f89 */ /* 0x000f2400000e0000 */
[----:B------:R-:W-:-:S02]  /*8780*/  @P0 IMAD.SHL.U32 R5, R61, 0x2, RZ ;  /* 0x000000023d050824 */ /* 0x000fc400078e00ff */
[----:B------:R-:W-:Y:S04]  /*8790*/  SHFL.IDX PT, R11, R3, 0x2, 0x181f ;  /* 0x00581f00030b7f89 */ /* 0x000fe800000e0000 */
[----:B------:R-:W-:Y:S04]  /*87a0*/  SHFL.IDX PT, R13, R0, 0x2, 0x181f ;  /* 0x00581f00000d7f89 */ /* 0x000fe800000e0000 */
[----:B------:R-:W4:Y:S01]  /*87b0*/  SHFL.IDX PT, R14, R3, 0x3, 0x181f ;  /* 0x00781f00030e7f89 */ /* 0x000f2200000e0000 */
[----:B-1----:R-:W-:-:S03]  /*87c0*/  @P1 LEA R8, P4, R90, R8, 0x1 ;  /* 0x000000085a081211 */ /* 0x002fc600078808ff */
[----:B------:R-:W-:Y:S01]  /*87d0*/  SHFL.IDX PT, R15, R3, 0x4, 0x181f ;  /* 0x00981f00030f7f89 */ /* 0x000fe200000e0000 */
[----:B--2---:R-:W-:-:S03]  /*87e0*/  @P0 LEA R6, P2, R90, R6, 0x1 ;  /* 0x000000065a060211 */ /* 0x004fc600078408ff */
[----:B------:R-:W-:Y:S01]  /*87f0*/  SHFL.IDX PT, R3, R3, 0x5, 0x181f ;  /* 0x00b81f0003037f89 */ /* 0x000fe200000e0000 */
[----:B---3--:R-:W-:-:S03]  /*8800*/  @P1 LEA.HI.X R9, R90, R9, R225, 0x1, P4 ;  /* 0x000000095a091211 */ /* 0x008fc600020f0ce1 */
[----:B------:R-:W1:Y:S01]  /*8810*/  SHFL.IDX PT, R17, R0, 0x3, 0x181f ;  /* 0x00781f0000117f89 */ /* 0x000e6200000e0000 */
[----:B----4-:R-:W-:Y:S02]  /*8820*/  @P0 LEA.HI.X R7, R90, R7, R225, 0x1, P2 ;  /* 0x000000075a070211 */ /* 0x010fe400010f0ce1 */
[C---:B------:R-:W-:Y:S01]  /*8830*/  ISETP.GE.AND P2, PT, R62.reuse, 0x31, PT ;  /* 0x000000313e00780c */ /* 0x040fe20003f46270 */
[----:B------:R-:W2:Y:S04]  /*8840*/  SHFL.IDX PT, R18, R0, 0x4, 0x181f ;  /* 0x00981f0000127f89 */ /* 0x000ea800000e0000 */
[----:B------:R3:W4:Y:S04]  /*8850*/  SHFL.IDX PT, R16, R0, 0x5, 0x181f ;  /* 0x00b81f0000107f89 */ /* 0x00072800000e0000 */
[----:B------:R1:W-:Y:S01]  /*8860*/  @P1 LDGSTS.E.BYPASS.LTC128B.128 [R10+0x3100], [R8.64], !P6 ;  /* 0x03100000080a1fae */ /* 0x0003e2000f101d5a */
[----:B------:R-:W-:-:S03]  /*8870*/  ISETP.GE.AND P1, PT, R62, 0x41, PT ;  /* 0x000000413e00780c */ /* 0x000fc60003f26270 */
[----:B------:R2:W-:Y:S01]  /*8880*/  @P0 LDGSTS.E.BYPASS.LTC128B.128 [R5+0x3900], [R6.64], !P6 ;  /* 0x0390000006050fae */ /* 0x0005e2000f101d5a */
[----:B------:R-:W-:Y:S01]  /*8890*/  ISETP.GE.AND P0, PT, R62, 0x51, PT ;  /* 0x000000513e00780c */ /* 0x000fe20003f06270 */
[C---:B---3--:R-:W-:Y:S01]  /*88a0*/  @P3 IMAD.SHL.U32 R0, R61.reuse, 0x2, RZ ;  /* 0x000000023d003824 */ /* 0x048fe200078e00ff */
[C---:B-1----:R-:W-:Y:S02]  /*88b0*/  @P2 LEA R10, P5, R90.reuse, R14, 0x1 ;  /* 0x0000000e5a0a2211 */ /* 0x042fe400078a08ff */
[C---:B--2---:R-:W-:Y:S01]  /*88c0*/  @P3 LEA R6, P4, R90.reuse, R11, 0x1 ;  /* 0x0000000b5a063211 */ /* 0x044fe200078808ff */
[----:B------:R-:W-:Y:S01]  /*88d0*/  @P2 IMAD.SHL.U32 R5, R61, 0x2, RZ ;  /* 0x000000023d052824 */ /* 0x000fe200078e00ff */
[C-C-:B------:R-:W-:Y:S02]  /*88e0*/  @P2 LEA.HI.X R11, R90.reuse, R17, R225.reuse, 0x1, P5 ;  /* 0x000000115a0b2211 */ /* 0x140fe400028f0ce1 */
[C---:B------:R-:W-:Y:S02]  /*88f0*/  @P3 LEA.HI.X R7, R90.reuse, R13, R225, 0x1, P4 ;  /* 0x0000000d5a073211 */ /* 0x040fe400020f0ce1 */
[----:B------:R-:W-:-:S02]  /*8900*/  @P1 LEA R8, P4, R90, R15, 0x1 ;  /* 0x0000000f5a081211 */ /* 0x000fc400078808ff */
[----:B------:R-:W-:Y:S01]  /*8910*/  ISETP.GT.AND P5, PT, R227, 0x5f, PT ;  /* 0x0000005fe300780c */ /* 0x000fe20003fa4270 */
[----:B------:R1:W-:Y:S01]  /*8920*/  @P3 LDGSTS.E.BYPASS.LTC128B.128 [R0+0x4100], [R6.64], !P6 ;  /* 0x0410000006003fae */ /* 0x0003e2000f101d5a */
[----:B------:R-:W-:-:S03]  /*8930*/  @P1 LEA.HI.X R9, R90, R18, R225, 0x1, P4 ;  /* 0x000000125a091211 */ /* 0x000fc600020f0ce1 */
[----:B------:R2:W-:Y:S01]  /*8940*/  @P2 LDGSTS.E.BYPASS.LTC128B.128 [R5+0x4900], [R10.64], !P6 ;  /* 0x049000000a052fae */ /* 0x0005e2000f101d5a */
[C---:B-1----:R-:W-:Y:S01]  /*8950*/  @P0 LEA R6, P3, R90.reuse, R3, 0x1 ;  /* 0x000000035a060211 */ /* 0x042fe200078608ff */
[C---:B------:R-:W-:Y:S02]  /*8960*/  @P1 IMAD.SHL.U32 R3, R61.reuse, 0x2, RZ ;  /* 0x000000023d031824 */ /* 0x040fe400078e00ff */
[----:B------:R-:W-:Y:S01]  /*8970*/  @P0 IMAD.SHL.U32 R0, R61, 0x2, RZ ;  /* 0x000000023d000824 */ /* 0x000fe200078e00ff */
[----:B----4-:R-:W-:Y:S02]  /*8980*/  @P0 LEA.HI.X R7, R90, R16, R225, 0x1, P3 ;  /* 0x000000105a070211 */ /* 0x010fe400018f0ce1 */
[----:B------:R2:W-:Y:S04]  /*8990*/  @P1 LDGSTS.E.BYPASS.LTC128B.128 [R3+0x5100], [R8.64], !P6 ;  /* 0x0510000008031fae */ /* 0x0005e8000f101d5a */
[----:B------:R2:W-:Y:S01]  /*89a0*/  @P0 LDGSTS.E.BYPASS.LTC128B.128 [R0+0x5900], [R6.64], !P6 ;  /* 0x0590000006000fae */ /* 0x0005e2000f101d5a */
[----:B------:R-:W-:-:S03]  /*89b0*/  ISETP.LT.AND P0, PT, RZ, c[0x0][0x27c], PT ;  /* 0x00009f00ff007a0c */ /* 0x000fc60003f01270 */
[----:B------:R-:W0:Y:S10]  /*89c0*/  LDGDEPBAR ;  /* 0x00000000000079af */ /* 0x000e340000000000 */
[----:B------:R-:W-:Y:S05]  /*89d0*/  @P0 BRA `(.L_x_398) ;  /* 0x0000002000000947 */ /* 0x000fea0003800000 */
[----:B------:R-:W-:-:S04]  /*89e0*/  DEPBAR.LE SB0, 0x1 ;  /* 0x000080400000791a */ /* 0x000fc80000000000 */
[----:B------:R-:W-:Y:S05]  /*89f0*/  BRA `(.L_x_399) ;  /* 0x00004e0000007947 */ /* 0x000fea0003800000 */
.L_x_398:
[----:B------:R-:W-:Y:S01]  /*8a00*/  ULDC.U8 UR7, c[0x0][0x298] ;  /* 0x0000a60000077ab9 */ /* 0x000fe20000000000 */
[----:B--2---:R-:W-:Y:S01]  /*8a10*/  SHF.R.S32.HI R0, RZ, 0x1f, R133 ;  /* 0x0000001fff007819 */ /* 0x004fe20000011485 */
[C---:B------:R-:W-:Y:S01]  /*8a20*/  IMAD.WIDE.U32 R12, R133.reuse, c[0x0][0x280], RZ ;  /* 0x0000a000850c7a25 */ /* 0x040fe200078e00ff */
[----:B------:R-:W-:Y:S01]  /*8a30*/  ISETP.NE.AND P0, PT, RZ, UR7, PT ;  /* 0x00000007ff007c0c */ /* 0x000fe2000bf05270 */
[----:B------:R-:W-:Y:S01]  /*8a40*/  BSSY B2, `(.L_x_399) ;  /* 0x00004db000027945 */ /* 0x000fe20003800000 */
[-C--:B------:R-:W-:Y:S01]  /*8a50*/  LEA.HI R6, R210, R207.reuse, RZ, 0x2 ;  /* 0x000000cfd2067211 */ /* 0x080fe200078f10ff */
[C---:B------:R-:W-:Y:S02]  /*8a60*/  IMAD R3, R0.reuse, c[0x0][0x280], RZ ;  /* 0x0000a00000037a24 */ /* 0x040fe400078e02ff */
[----:B------:R-:W-:Y:S01]  /*8a70*/  IMAD R0, R0, c[0x0][0x290], RZ ;  /* 0x0000a40000007a24 */ /* 0x000fe200078e02ff */
[----:B------:R-:W-:Y:S01]  /*8a80*/  LOP3.LUT R5, R6, 0xfffffffc, RZ, 0xc0, !PT ;  /* 0xfffffffc06057812 */ /* 0x000fe200078ec0ff */
[C---:B------:R-:W-:Y:S01]  /*8a90*/  IMAD R3, R133.reuse, c[0x0][0x284], R3 ;  /* 0x0000a10085037a24 */ /* 0x040fe200078e0203 */
[----:B------:R-:W-:Y:S01]  /*8aa0*/  SHF.R.S32.HI R60, RZ, 0x2, R6 ;  /* 0x00000002ff3c7819 */ /* 0x000fe20000011406 */
[----:B------:R-:W-:Y:S01]  /*8ab0*/  IMAD R0, R133, c[0x0][0x294], R0 ;  /* 0x0000a50085007a24 */ /* 0x000fe200078e0200 */
[----:B------:R-:W-:Y:S01]  /*8ac0*/  IADD3 R14, -R5, R207, RZ ;  /* 0x000000cf050e7210 */ /* 0x000fe20007ffe1ff */
[----:B------:R-:W-:Y:S01]  /*8ad0*/  IMAD.WIDE.U32 R10, R133, c[0x0][0x290], RZ ;  /* 0x0000a400850a7a25 */ /* 0x000fe200078e00ff */
[----:B------:R-:W-:-:S02]  /*8ae0*/  IADD3 R24, R60, UR18, RZ ;  /* 0x000000123c187c10 */ /* 0x000fc4000fffe0ff */
[----:B------:R-:W-:Y:S01]  /*8af0*/  IADD3 R9, R3, R13, RZ ;  /* 0x0000000d03097210 */ /* 0x000fe20007ffe0ff */
[----:B------:R-:W-:Y:S01]  /*8b00*/  IMAD.IADD R7, R0, 0x1, R11 ;  /* 0x0000000100077824 */ /* 0x000fe200078e020b */
[C---:B------:R-:W-:Y:S01]  /*8b10*/  SHF.L.U32 R30, R14.reuse, 0x3, RZ ;  /* 0x000000030e1e7819 */ /* 0x040fe200000006ff */
[----:B------:R-:W-:Y:S01]  /*8b20*/  IMAD R0, R14, 0x20, R24 ;  /* 0x000000200e007824 */ /* 0x000fe200078e0218 */
[----:B------:R-:W-:Y:S05]  /*8b30*/  @!P0 BRA `(.L_x_400) ;  /* 0x0000274000008947 */ /* 0x000fea0003800000 */
[----:B------:R-:W-:Y:S01]  /*8b40*/  UISETP.NE.AND UP0, UPT, UR24, URZ, UPT ;  /* 0x0000003f1800728c */ /* 0x000fe2000bf05270 */
[----:B------:R-:W-:Y:S01]  /*8b50*/  MOV R6, R10 ;  /* 0x0000000a00067202 */ /* 0x000fe20000000f00 */
[----:B------:R-:W-:Y:S01]  /*8b60*/  IMAD.MOV.U32 R8, RZ, RZ, R12 ;  /* 0x000000ffff087224 */ /* 0x000fe200078e000c */
[----:B------:R-:W-:Y:S01]  /*8b70*/  BSSY B0, `(.L_x_401) ;  /* 0x0000030000007945 */ /* 0x000fe20003800000 */
[----:B------:R-:W-:Y:S01]  /*8b80*/  IMAD.SHL.U32 R17, R14, 0x4, RZ ;  /* 0x000000040e117824 */ /* 0x000fe200078e00ff */
[----:B------:R-:W-:Y:S01]  /*8b90*/  CS2R R36, SRZ ;  /* 0x0000000000247805 */ /* 0x000fe2000001ff00 */
[----:B------:R-:W-:Y:S01]  /*8ba0*/  PLOP3.LUT P1, PT, PT, PT, UP0, 0x80, 0x0 ;  /* 0x000000000000781c */ /* 0x000fe20003f2f008 */
[----:B------:R-:W-:Y:S01]  /*8bb0*/  CS2R R22, SRZ ;  /* 0x0000000000167805 */ /* 0x000fe2000001ff00 */
[----:B------:R-:W-:Y:S01]  /*8bc0*/  PLOP3.LUT P0, PT, PT, PT, UP0, 0x80, 0x0 ;  /* 0x000000000000781c */ /* 0x000fe20003f0f008 */
[----:B------:R-:W-:Y:S01]  /*8bd0*/  CS2R R14, SRZ ;  /* 0x00000000000e7805 */ /* 0x000fe2000001ff00 */
[----:B------:R-:W-:Y:S01]  /*8be0*/  CS2R R26, SRZ ;  /* 0x00000000001a7805 */ /* 0x000fe2000001ff00 */
[----:B------:R-:W-:-:S08]  /*8bf0*/  CS2R R18, SRZ ;  /* 0x0000000000127805 */ /* 0x000fd0000001ff00 */
[----:B------:R-:W-:-:S05]  /*8c00*/  @P1 IMAD.HI.U32 R3, R0, c[0x0][0x2c8], RZ ;  /* 0x0000b20000031a27 */ /* 0x000fca00078e00ff */
[----:B------:R-:W-:-:S04]  /*8c10*/  @P0 SHF.R.U32.HI R0, RZ, c[0x0][0x2cc], R3 ;  /* 0x0000b300ff000a19 */ /* 0x000fc80000011603 */
[----:B------:R-:W-:Y:S01]  /*8c20*/  SHF.R.S32.HI R3, RZ, 0x1f, R0 ;  /* 0x0000001fff037819 */ /* 0x000fe20000011400 */
[----:B------:R-:W-:-:S04]  /*8c30*/  IMAD.WIDE.U32 R8, R0, c[0x0][0x280], R8 ;  /* 0x0000a00000087a25 */ /* 0x000fc800078e0008 */
[C---:B------:R-:W-:Y:S01]  /*8c40*/  IMAD R10, R3.reuse, c[0x0][0x280], RZ ;  /* 0x0000a000030a7a24 */ /* 0x040fe200078e02ff */
[----:B------:R-:W-:Y:S01]  /*8c50*/  LEA R21, P1, R8, c[0x0][0x270], 0x1 ;  /* 0x00009c0008157a11 */ /* 0x000fe200078208ff */
[----:B------:R-:W-:Y:S02]  /*8c60*/  IMAD R5, R3, c[0x0][0x290], RZ ;  /* 0x0000a40003057a24 */ /* 0x000fe400078e02ff */
[----:B------:R-:W-:-:S04]  /*8c70*/  IMAD.WIDE.U32 R6, R0, c[0x0][0x290], R6 ;  /* 0x0000a40000067a25 */ /* 0x000fc800078e0006 */
[----:B------:R-:W-:Y:S01]  /*8c80*/  IMAD R3, R0, c[0x0][0x284], R10 ;  /* 0x0000a10000037a24 */ /* 0x000fe200078e020a */
[----:B------:R-:W-:Y:S01]  /*8c90*/  LEA R25, P0, R6, c[0x0][0x288], 0x1 ;  /* 0x0000a20006197a11 */ /* 0x000fe200078008ff */
[----:B------:R-:W-:Y:S02]  /*8ca0*/  IMAD R0, R0, c[0x0][0x294], R5 ;  /* 0x0000a50000007a24 */ /* 0x000fe400078e0205 */
[----:B------:R-:W-:-:S03]  /*8cb0*/  IMAD.IADD R3, R9, 0x1, R3 ;  /* 0x0000000109037824 */ /* 0x000fc600078e0203 */
[----:B------:R-:W-:Y:S02]  /*8cc0*/  IADD3 R0, R7, R0, RZ ;  /* 0x0000000007007210 */ /* 0x000fe40007ffe0ff */
[----:B------:R-:W-:Y:S02]  /*8cd0*/  LEA.HI.X R20, R8, c[0x0][0x274], R3, 0x1, P1 ;  /* 0x00009d0008147a11 */ /* 0x000fe400008f0c03 */
[----:B------:R-:W-:Y:S01]  /*8ce0*/  LEA.HI.X R16, R6, c[0x0][0x28c], R0, 0x1, P0 ;  /* 0x0000a30006107a11 */ /* 0x000fe200000f0c00 */
[----:B------:R1:W2:Y:S01]  /*8cf0*/  SHFL.IDX PT, R8, R21, RZ, 0x1c1f ;  /* 0x001c1fff15087589 */ /* 0x0002a200000e0000 */
[----:B------:R-:W-:-:S03]  /*8d00*/  ISETP.GE.AND P0, PT, R24, UR11, PT ;  /* 0x0000000b18007c0c */ /* 0x000fc6000bf06270 */
[----:B------:R1:W3:Y:S04]  /*8d10*/  SHFL.IDX PT, R6, R25, RZ, 0x1c1f ;  /* 0x001c1fff19067589 */ /* 0x0002e800000e0000 */
[----:B------:R1:W4:Y:S04]  /*8d20*/  SHFL.IDX PT, R9, R20, RZ, 0x1c1f ;  /* 0x001c1fff14097589 */ /* 0x00032800000e0000 */
[----:B------:R1:W1:Y:S02]  /*8d30*/  SHFL.IDX PT, R7, R16, RZ, 0x1c1f ;  /* 0x001c1fff10077589 */ /* 0x00026400000e0000 */
[----:B------:R-:W-:Y:S05]  /*8d40*/  @P0 BRA `(.L_x_402) ;  /* 0x0000012000000947 */ /* 0x000fea0003800000 */
[C---:B------:R-:W-:Y:S01]  /*8d50*/  IADD3 R3, R17.reuse, 0x10, RZ ;  /* 0x0000001011037810 */ /* 0x040fe20007ffe0ff */
[----:B------:R-:W-:Y:S01]  /*8d60*/  CS2R R14, SRZ ;  /* 0x00000000000e7805 */ /* 0x000fe2000001ff00 */
[----:B------:R-:W-:Y:S01]  /*8d70*/  ISETP.GE.AND P1, PT, R17, c[0x0][0x27c], PT ;  /* 0x00009f0011007a0c */ /* 0x000fe20003f26270 */
[----:B------:R-:W-:Y:S01]  /*8d80*/  CS2R R18, SRZ ;  /* 0x0000000000127805 */ /* 0x000fe2000001ff00 */
[----:B------:R-:W-:Y:S01]  /*8d90*/  ISETP.GE.AND P0, PT, R3, c[0x0][0x27c], PT ;  /* 0x00009f0003007a0c */ /* 0x000fe20003f06270 */
[----:B------:R-:W-:Y:S01]  /*8da0*/  CS2R R22, SRZ ;  /* 0x0000000000167805 */ /* 0x000fe2000001ff00 */
[----:B------:R-:W-:-:S09]  /*8db0*/  CS2R R26, SRZ ;  /* 0x00000000001a7805 */ /* 0x000fd2000001ff00 */
[----:B--2-4-:R-:W-:Y:S02]  /*8dc0*/  @!P1 IMAD.WIDE R12, R17, 0x2, R8 ;  /* 0x00000002110c9825 */ /* 0x014fe400078e0208 */
[----:B------:R-:W-:-:S03]  /*8dd0*/  @!P0 SHF.R.S32.HI R0, RZ, 0x1f, R3 ;  /* 0x0000001fff008819 */ /* 0x000fc60000011403 */
[----:B------:R2:W5:Y:S01]  /*8de0*/  @!P1 LD.E.64 R14, [R12.64] ;  /* 0x0000001a0c0e9980 */ /* 0x000562000c101b00 */
[----:B------:R-:W-:-:S04]  /*8df0*/  @!P0 LEA.HI R0, R0, R3, RZ, 0x2 ;  /* 0x0000000300008211 */ /* 0x000fc800078f10ff */
[----:B------:R-:W-:-:S05]  /*8e00*/  @!P0 LOP3.LUT R0, R0, 0xfffffffc, RZ, 0xc0, !PT ;  /* 0xfffffffc00008812 */ /* 0x000fca00078ec0ff */
[----:B------:R-:W-:-:S04]  /*8e10*/  @!P0 IMAD.WIDE R10, R0, 0x2, R8 ;  /* 0x00000002000a8825 */ /* 0x000fc800078e0208 */
[--C-:B-1-3--:R-:W-:Y:S01]  /*8e20*/  @!P0 IMAD.WIDE R8, R0, 0x2, R6.reuse ;  /* 0x0000000200088825 */ /* 0x10afe200078e0206 */
[----:B------:R2:W5:Y:S03]  /*8e30*/  @!P0 LD.E.64 R22, [R10.64] ;  /* 0x0000001a0a168980 */ /* 0x000566000c101b00 */
[----:B------:R-:W-:Y:S01]  /*8e40*/  @!P1 IMAD.WIDE R6, R17, 0x2, R6 ;  /* 0x0000000211069825 */ /* 0x000fe200078e0206 */
[----:B------:R2:W5:Y:S04]  /*8e50*/  @!P0 LD.E.64 R26, [R8.64] ;  /* 0x0000001a081a8980 */ /* 0x000568000c101b00 */
[----:B------:R2:W5:Y:S02]  /*8e60*/  @!P1 LD.E.64 R18, [R6.64] ;  /* 0x0000001a06129980 */ /* 0x000564000c101b00 */
.L_x_402:
[----:B------:R-:W-:Y:S05]  /*8e70*/  BSYNC B0 ;  /* 0x0000000000007941 */ /* 0x000fea0003800000 */
.L_x_401:
[----:B------:R-:W-:Y:S01]  /*8e80*/  IADD3 R0, R24, 0x20, RZ ;  /* 0x0000002018007810 */ /* 0x000fe20007ffe0ff */
[----:B--2--5:R-:W-:Y:S01]  /*8e90*/  IMAD.MOV.U32 R10, RZ, RZ, R22 ;  /* 0x000000ffff0a7224 */ /* 0x024fe200078e0016 */
[----:B----4-:R2:W4:Y:S01]  /*8ea0*/  SHFL.IDX PT, R9, R20, 0x1, 0x1c1f ;  /* 0x003c1f0014097f89 */ /* 0x01052200000e0000 */
[----:B------:R-:W-:Y:S01]  /*8eb0*/  IMAD.MOV.U32 R5, RZ, RZ, R23 ;  /* 0x000000ffff057224 */ /* 0x000fe200078e0017 */
[----:B------:R-:W-:Y:S01]  /*8ec0*/  ISETP.GE.AND P0, PT, R0, UR11, PT ;  /* 0x0000000b00007c0c */ /* 0x000fe2000bf06270 */
[----:B------:R-:W-:Y:S01]  /*8ed0*/  IMAD.MOV.U32 R3, RZ, RZ, R14 ;  /* 0x000000ffff037224 */ /* 0x000fe200078e000e */
[----:B------:R2:W3:Y:S01]  /*8ee0*/  SHFL.IDX PT, R8, R21, 0x1, 0x1c1f ;  /* 0x003c1f0015087f89 */ /* 0x0004e200000e0000 */
[----:B------:R-:W-:Y:S01]  /*8ef0*/  IMAD.MOV.U32 R0, RZ, RZ, R15 ;  /* 0x000000ffff007224 */ /* 0x000fe200078e000f */
[----:B------:R-:W-:Y:S01]  /*8f00*/  PRMT R54, R5, 0x5410, R10 ;  /* 0x0000541005367816 */ /* 0x000fe2000000000a */
[----:B------:R-:W-:Y:S01]  /*8f10*/  IMAD.MOV.U32 R5, RZ, RZ, R27 ;  /* 0x000000ffff057224 */ /* 0x000fe200078e001b */
[----:B------:R-:W-:Y:S01]  /*8f20*/  MOV R10, R26 ;  /* 0x0000001a000a7202 */ /* 0x000fe20000000f00 */
[----:B-1----:R2:W1:Y:S01]  /*8f30*/  SHFL.IDX PT, R7, R16, 0x1, 0x1c1f ;  /* 0x003c1f0010077f89 */ /* 0x00246200000e0000 */
[----:B------:R-:W-:Y:S01]  /*8f40*/  PRMT R52, R0, 0x5410, R3 ;  /* 0x0000541000347816 */ /* 0x000fe20000000003 */
[----:B------:R-:W-:Y:S01]  /*8f50*/  IMAD.MOV.U32 R3, RZ, RZ, R18 ;  /* 0x000000ffff037224 */ /* 0x000fe200078e0012 */
[----:B------:R-:W-:Y:S01]  /*8f60*/  MOV R0, R19 ;  /* 0x0000001300007202 */ /* 0x000fe20000000f00 */
[----:B---3--:R2:W3:Y:S01]  /*8f70*/  SHFL.IDX PT, R6, R25, 0x1, 0x1c1f ;  /* 0x003c1f0019067f89 */ /* 0x0084e200000e0000 */
[----:B------:R-:W-:Y:S01]  /*8f80*/  BSSY B0, `(.L_x_403) ;  /* 0x0000019000007945 */ /* 0x000fe20003800000 */
[----:B------:R-:W-:Y:S01]  /*8f90*/  PRMT R53, R5, 0x5410, R10 ;  /* 0x0000541005357816 */ /* 0x000fe2000000000a */
[----:B------:R-:W-:Y:S01]  /*8fa0*/  CS2R R28, SRZ ;  /* 0x00000000001c7805 */ /* 0x000fe2000001ff00 */
[----:B------:R-:W-:Y:S01]  /*8fb0*/  PRMT R31, R0, 0x5410, R3 ;  /* 0x00005410001f7816 */ /* 0x000fe20000000003 */
[----:B------:R-:W-:Y:S01]  /*8fc0*/  CS2R R34, SRZ ;  /* 0x0000000000227805 */ /* 0x000fe2000001ff00 */
[----:B------:R-:W-:Y:S01]  /*8fd0*/  CS2R R32, SRZ ;  /* 0x0000000000207805 */ /* 0x000fe2000001ff00 */
        /* <DEDUP_REMOVED lines=8> */
[----:B----4-:R-:W-:Y:S02]  /*9060*/  @!P1 IMAD.WIDE R12, R17, 0x2, R8 ;  /* 0x00000002110c9825 */ /* 0x010fe400078e0208 */
        /* <DEDUP_REMOVED lines=10> */
.L_x_404:
[----:B------:R-:W-:Y:S05]  /*9110*/  BSYNC B0 ;  /* 0x0000000000007941 */ /* 0x000fea0003800000 */
.L_x_403:
[----:B------:R-:W-:Y:S01]  /*9120*/  IADD3 R0, R24, 0x40, RZ ;  /* 0x0000004018007810 */ /* 0x000fe20007ffe0ff */
[----:B----45:R-:W-:Y:S01]  /*9130*/  IMAD.MOV.U32 R10, RZ, RZ, R36 ;  /* 0x000000ffff0a7224 */ /* 0x030fe200078e0024 */
[----:B------:R4:W2:Y:S01]  /*9140*/  SHFL.IDX PT, R9, R20, 0x2, 0x1c1f ;  /* 0x005c1f0014097f89 */ /* 0x0008a200000e0000 */
        /* <DEDUP_REMOVED lines=29> */
[----:B--2---:R-:W-:Y:S02]  /*9320*/  @!P1 IMAD.WIDE R12, R17, 0x2, R8 ;  /* 0x00000002110c9825 */ /* 0x004fe400078e0208 */
        /* <DEDUP_REMOVED lines=10> */
.L_x_406:
[----:B------:R-:W-:Y:S05]  /*93d0*/  BSYNC B0 ;  /* 0x0000000000007941 */ /* 0x000fea0003800000 */
.L_x_405:
[----:B------:R-:W-:Y:S01]  /*93e0*/  IADD3 R0, R24, 0x60, RZ ;  /* 0x0000006018007810 */ /* 0x000fe20007ffe0ff */
[----:B--2--5:R-:W-:Y:S01]  /*93f0*/  IMAD.MOV.U32 R10, RZ, RZ, R42 ;  /* 0x000000ffff0a7224 */ /* 0x024fe200078e002a */
[----:B------:R-:W2:Y:S01]  /*9400*/  SHFL.IDX PT, R9, R20, 0x3, 0x1c1f ;  /* 0x007c1f0014097f89 */ /* 0x000ea200000e0000 */
[----:B------:R-:W-:Y:S01]  /*9410*/  IMAD.MOV.U32 R5, RZ, RZ, R43 ;  /* 0x000000ffff057224 */ /* 0x000fe200078e002b */
[----:B------:R-:W-:Y:S01]  /*9420*/  ISETP.GE.AND P0, PT, R0, UR11, PT ;  /* 0x0000000b00007c0c */ /* 0x000fe2000bf06270 */
[----:B------:R-:W-:Y:S01]  /*9430*/  IMAD.MOV.U32 R3, RZ, RZ, R38 ;  /* 0x000000ffff037224 */ /* 0x000fe200078e0026 */
[----:B------:R-:W4:Y:S01]  /*9440*/  SHFL.IDX PT, R8, R21, 0x3, 0x1c1f ;  /* 0x007c1f0015087f89 */ /* 0x000f2200000e0000 */
[----:B------:R-:W-:Y:S01]  /*9450*/  IMAD.MOV.U32 R0, RZ, RZ, R39 ;  /* 0x000000ffff007224 */ /* 0x000fe200078e0027 */
[----:B------:R-:W-:Y:S01]  /*9460*/  PRMT R66, R5, 0x5410, R10 ;  /* 0x0000541005427816 */ /* 0x000fe2000000000a */
[----:B------:R-:W-:Y:S01]  /*9470*/  IMAD.MOV.U32 R5, RZ, RZ, R45 ;  /* 0x000000ffff057224 */ /* 0x000fe200078e002d */
[----:B------:R-:W-:Y:S01]  /*9480*/  MOV R10, R44 ;  /* 0x0000002c000a7202 */ /* 0x000fe20000000f00 */
[----:B-1----:R-:W1:Y:S01]  /*9490*/  SHFL.IDX PT, R7, R16, 0x3, 0x1c1f ;  /* 0x007c1f0010077f89 */ /* 0x002e6200000e0000 */
[----:B------:R-:W-:Y:S01]  /*94a0*/  PRMT R64, R0, 0x5410, R3 ;  /* 0x0000541000407816 */ /* 0x000fe20000000003 */
[----:B------:R-:W-:Y:S01]  /*94b0*/  IMAD.MOV.U32 R3, RZ, RZ, R40 ;  /* 0x000000ffff037224 */ /* 0x000fe200078e0028 */
[----:B------:R-:W-:Y:S01]  /*94c0*/  MOV R0, R41 ;  /* 0x0000002900007202 */ /* 0x000fe20000000f00 */
[----:B---3--:R3:W1:Y:S01]  /*94d0*/  SHFL.IDX PT, R6, R25, 0x3, 0x1c1f ;  /* 0x007c1f0019067f89 */ /* 0x00866200000e0000 */
[----:B------:R-:W-:Y:S01]  /*94e0*/  BSSY B0, `(.L_x_407) ;  /* 0x0000019000007945 */ /* 0x000fe20003800000 */
[----:B------:R-:W-:Y:S01]  /*94f0*/  PRMT R65, R5, 0x5410, R10 ;  /* 0x0000541005417816 */ /* 0x000fe2000000000a */
[----:B------:R-:W-:Y:S01]  /*9500*/  CS2R R48, SRZ ;  /* 0x0000000000307805 */ /* 0x000fe2000001ff00 */
[----:B------:R-:W-:Y:S01]  /*9510*/  PRMT R59, R0, 0x5410, R3 ;  /* 0x00005410003b7816 */ /* 0x000fe20000000003 */
[----:B------:R-:W-:Y:S01]  /*9520*/  CS2R R46, SRZ ;  /* 0x00000000002e7805 */ /* 0x000fe2000001ff00 */
[----:B---34-:R-:W-:Y:S01]  /*9530*/  CS2R R24, SRZ ;  /* 0x0000000000187805 */ /* 0x018fe2000001ff00 */
[----:B------:R-:W-:Y:S05]  /*9540*/  @P0 BRA `(.L_x_408) ;  /* 0x0000012000000947 */ /* 0x000fea0003800000 */
[C---:B-12---:R-:W-:Y:S01]  /*9550*/  IADD3 R3, R17.reuse, 0x10, RZ ;  /* 0x0000001011037810 */ /* 0x046fe20007ffe0ff */
[----:B------:R-:W-:Y:S01]  /*9560*/  CS2R R24, SRZ ;  /* 0x0000000000187805 */ /* 0x000fe2000001ff00 */
[----:B------:R-:W-:Y:S01]  /*9570*/  ISETP.GE.AND P1, PT, R17, c[0x0][0x27c], PT ;  /* 0x00009f0011007a0c */ /* 0x000fe20003f26270 */
[----:B------:R-:W-:Y:S01]  /*9580*/  CS2R R46, SRZ ;  /* 0x00000000002e7805 */ /* 0x000fe2000001ff00 */
[----:B------:R-:W-:Y:S01]  /*9590*/  ISETP.GE.AND P0, PT, R3, c[0x0][0x27c], PT ;  /* 0x00009f0003007a0c */ /* 0x000fe20003f06270 */
[----:B------:R-:W-:Y:S01]  /*95a0*/  CS2R R50, SRZ ;  /* 0x0000000000327805 */ /* 0x000fe2000001ff00 */
[----:B------:R-:W-:-:S09]  /*95b0*/  CS2R R48, SRZ ;  /* 0x0000000000307805 */ /* 0x000fd2000001ff00 */
[----:B------:R-:W-:Y:S02]  /*95c0*/  @!P1 IMAD.WIDE R12, R17, 0x2, R8 ;  /* 0x00000002110c9825 */ /* 0x000fe400078e0208 */
[----:B------:R-:W-:-:S03]  /*95d0*/  @!P0 SHF.R.S32.HI R0, RZ, 0x1f, R3 ;  /* 0x0000001fff008819 */ /* 0x000fc60000011403 */
[----:B------:R1:W5:Y:S01]  /*95e0*/  @!P1 LD.E.64 R24, [R12.64] ;  /* 0x0000001a0c189980 */ /* 0x000362000c101b00 */
[----:B------:R-:W-:-:S04]  /*95f0*/  @!P0 LEA.HI R0, R0, R3, RZ, 0x2 ;  /* 0x0000000300008211 */ /* 0x000fc800078f10ff */
[----:B------:R-:W-:-:S05]  /*9600*/  @!P0 LOP3.LUT R0, R0, 0xfffffffc, RZ, 0xc0, !PT ;  /* 0xfffffffc00008812 */ /* 0x000fca00078ec0ff */
[----:B------:R-:W-:-:S04]  /*9610*/  @!P0 IMAD.WIDE R10, R0, 0x2, R8 ;  /* 0x00000002000a8825 */ /* 0x000fc800078e0208 */
[--C-:B------:R-:W-:Y:S01]  /*9620*/  @!P0 IMAD.WIDE R8, R0, 0x2, R6.reuse ;  /* 0x0000000200088825 */ /* 0x100fe200078e0206 */
[----:B------:R1:W5:Y:S03]  /*9630*/  @!P0 LD.E.64 R50, [R10.64] ;  /* 0x0000001a0a328980 */ /* 0x000366000c101b00 */
[----:B------:R-:W-:Y:S01]  /*9640*/  @!P1 IMAD.WIDE R6, R17, 0x2, R6 ;  /* 0x0000000211069825 */ /* 0x000fe200078e0206 */
[----:B------:R1:W5:Y:S04]  /*9650*/  @!P0 LD.E.64 R48, [R8.64] ;  /* 0x0000001a08308980 */ /* 0x000368000c101b00 */
[----:B------:R1:W5:Y:S02]  /*9660*/  @!P1 LD.E.64 R46, [R6.64] ;  /* 0x0000001a062e9980 */ /* 0x000364000c101b00 */
.L_x_408:
[----:B-12---:R-:W-:Y:S05]  /*9670*/  BSYNC B0 ;  /* 0x0000000000007941 */ /* 0x006fea0003800000 */
.L_x_407:
[----:B------:R-:W-:Y:S01]  /*9680*/  SHF.R.S32.HI R0, RZ, 0x1f, R60 ;  /* 0x0000001fff007819 */ /* 0x000fe2000001143c */
[----:B-----5:R-:W-:Y:S01]  /*9690*/  IMAD.MOV.U32 R6, RZ, RZ, R50 ;  /* 0x000000ffff067224 */ /* 0x020fe200078e0032 */
[----:B------:R-:W-:Y:S01]  /*96a0*/  UIADD3 UR7, -UR18, UR11, URZ ;  /* 0x0000000b12077290 */ /* 0x000fe2000fffe13f */
[----:B------:R-:W-:Y:S01]  /*96b0*/  IMAD.MOV.U32 R5, RZ, RZ, R51 ;  /* 0x000000ffff057224 */ /* 0x000fe200078e0033 */
[----:B------:R-:W-:Y:S01]  /*96c0*/  LEA.HI R0, R0, R60, RZ, 0x3 ;  /* 0x0000003c00007211 */ /* 0x000fe200078f18ff */
[----:B------:R-:W-:Y:S01]  /*96d0*/  IMAD.MOV.U32 R3, RZ, RZ, R24 ;  /* 0x000000ffff037224 */ /* 0x000fe200078e0018 */
[----:B------:R-:W-:Y:S01]  /*96e0*/  UISETP.LT.AND UP0, UPT, UR7, 0x80, UPT ;  /* 0x000000800700788c */ /* 0x000fe2000bf01270 */
[----:B------:R-:W-:Y:S01]  /*96f0*/  IMAD.MOV.U32 R7, RZ, RZ, R49 ;  /* 0x000000ffff077224 */ /* 0x000fe200078e0031 */
[----:B------:R-:W-:Y:S01]  /*9700*/  LOP3.LUT R0, R0, 0xfffffff8, RZ, 0xc0, !PT ;  /* 0xfffffff800007812 */ /* 0x000fe200078ec0ff */
[----:B------:R-:W-:-:S04]  /*9710*/  DEPBAR.LE SB0, 0x1 ;  /* 0x000080400000791a */ /* 0x000fc80000000000 */
[----:B------:R-:W-:Y:S01]  /*9720*/  IMAD.IADD R0, R60, 0x1, -R0 ;  /* 0x000000013c007824 */ /* 0x000fe200078e0a00 */
[----:B------:R-:W-:Y:S01]  /*9730*/  PRMT R70, R5, 0x5410, R6 ;  /* 0x0000541005467816 */ /* 0x000fe20000000006 */
[----:B------:R-:W-:Y:S01]  /*9740*/  USEL UR7, UR7, 0x80, UP0 ;  /* 0x0000008007077887 */ /* 0x000fe20008000000 */
[----:B------:R-:W-:Y:S01]  /*9750*/  PRMT R68, R68, 0x5410, R3 ;  /* 0x0000541044447816 */ /* 0x000fe20000000003 */
[C---:B------:R-:W-:Y:S01]  /*9760*/  IMAD.SHL.U32 R6, R0.reuse, 0x40, RZ ;  /* 0x0000004000067824 */ /* 0x040fe200078e00ff */
[----:B------:R-:W-:Y:S01]  /*9770*/  BAR.SYNC.DEFER_BLOCKING 0x0 ;  /* 0x0000000000007b1d */ /* 0x000fe20000010000 */
[----:B------:R-:W-:Y:S01]  /*9780*/  LOP3.LUT P1, RZ, R0, 0x4, RZ, 0xc0, !PT ;  /* 0x0000000400ff7812 */ /* 0x000fe2000782c0ff */
[----:B------:R-:W-:Y:S01]  /*9790*/  IMAD.MOV.U32 R5, RZ, RZ, R25 ;  /* 0x000000ffff057224 */ /* 0x000fe200078e0019 */
[----:B------:R-:W-:Y:S02]  /*97a0*/  ISETP.GE.AND P0, PT, R60, UR7, PT ;  /* 0x000000073c007c0c */ /* 0x000fe4000bf06270 */
[----:B------:R-:W-:Y:S01]  /*97b0*/  LOP3.LUT R0, R6, 0x1c0, RZ, 0xc0, !PT ;  /* 0x000001c006007812 */ /* 0x000fe200078ec0ff */
[----:B------:R-:W-:Y:S01]  /*97c0*/  IMAD.MOV.U32 R6, RZ, RZ, R46 ;  /* 0x000000ffff067224 */ /* 0x000fe200078e002e */
[----:B------:R-:W-:Y:S01]  /*97d0*/  PRMT R68, R5, 0x7610, R68 ;  /* 0x0000761005447816 */ /* 0x000fe20000000044 */
[----:B------:R-:W-:Y:S01]  /*97e0*/  IMAD.MOV.U32 R5, RZ, RZ, R47 ;  /* 0x000000ffff057224 */ /* 0x000fe200078e002f */
[----:B------:R-:W-:Y:S01]  /*97f0*/  LOP3.LUT R3, R0, 0x18, R30, 0xf8, !PT ;  /* 0x0000001800037812 */ /* 0x000fe200078ef81e */
[----:B------:R-:W-:Y:S01]  /*9800*/  BSSY B1, `(.L_x_409) ;  /* 0x0000070000017945 */ /* 0x000fe20003800000 */
[----:B------:R-:W-:-:S02]  /*9810*/  SHF.R.U32.HI R0, RZ, 0x3, R0 ;  /* 0x00000003ff007819 */ /* 0x000fc40000011600 */
[----:B------:R-:W-:Y:S02]  /*9820*/  PRMT R67, R5, 0x5410, R6 ;  /* 0x0000541005437816 */ /* 0x000fe40000000006 */
[----:B------:R-:W-:Y:S01]  /*9830*/  LOP3.LUT R0, R3, R0, RZ, 0x3c, !PT ;  /* 0x0000000003007212 */ /* 0x000fe200078e3cff */
[----:B------:R-:W-:-:S04]  /*9840*/  IMAD.MOV.U32 R3, RZ, RZ, R48 ;  /* 0x000000ffff037224 */ /* 0x000fc800078e0030 */
[----:B------:R-:W-:Y:S01]  /*9850*/  IMAD R0, R209, 0x200, R0 ;  /* 0x00000200d1007824 */ /* 0x000fe200078e0200 */
[----:B------:R-:W-:-:S04]  /*9860*/  PRMT R69, R69, 0x5410, R3 ;  /* 0x0000541045457816 */ /* 0x000fc80000000003 */
[C---:B------:R-:W-:Y:S02]  /*9870*/  IADD3 R3, R0.reuse, 0x20, RZ ;  /* 0x0000002000037810 */ /* 0x040fe40007ffe0ff */
[C---:B------:R-:W-:Y:S02]  /*9880*/  @P1 IADD3 R3, R0.reuse, -0x20, RZ ;  /* 0xffffffe000031810 */ /* 0x040fe40007ffe0ff */
[----:B------:R-:W-:Y:S02]  /*9890*/  PRMT R69, R7, 0x7610, R69 ;  /* 0x0000761007457816 */ /* 0x000fe40000000045 */
[----:B------:R-:W-:Y:S02]  /*98a0*/  LEA R21, R0, 0x6100, 0x1 ;  /* 0x0000610000157811 */ /* 0x000fe400078e08ff */
[----:B------:R-:W-:Y:S01]  /*98b0*/  LEA R30, R3, 0x6100, 0x1 ;  /* 0x00006100031e7811 */ /* 0x000fe200078e08ff */
[----:B------:R-:W-:Y:S05]  /*98c0*/  @P0 BRA `(.L_x_410) ;  /* 0x0000063000000947 */ /* 0x000fea0003800000 */
[----:B------:R-:W-:Y:S01]  /*98d0*/  ISETP.GE.AND P0, PT, R17, c[0x0][0x27c], PT ;  /* 0x00009f0011007a0c */ /* 0x000fe20003f06270 */
[----:B------:R-:W-:-:S12]  /*98e0*/  BSSY B0, `(.L_x_411) ;  /* 0x0000030000007945 */ /* 0x000fd80003800000 */
[----:B------:R-:W-:Y:S05]  /*98f0*/  @P0 BRA `(.L_x_412) ;  /* 0x000002e000000947 */ /* 0x000fea0003800000 */
[----:B------:R-:W1:Y:S01]  /*9900*/  LDS.128 R8, [R21] ;  /* 0x0000000015087984 */ /* 0x000e620000000c00 */
[----:B------:R-:W-:Y:S02]  /*9910*/  SHF.R.U64 R0, R14, 0x10, R15 ;  /* 0x000000100e007819 */ /* 0x000fe4000000120f */
[----:B------:R-:W-:Y:S02]  /*9920*/  SHF.R.U32.HI R6, RZ, 0x10, R19 ;  /* 0x00000010ff067819 */ /* 0x000fe40000011613 */
[----:B------:R-:W-:Y:S02]  /*9930*/  SHF.R.U32.HI R3, RZ, 0x10, R15 ;  /* 0x00000010ff037819 */ /* 0x000fe4000001160f */
[----:B------:R-:W-:Y:S02]  /*9940*/  SHF.R.U64 R5, R18, 0x10, R19 ;  /* 0x0000001012057819 */ /* 0x000fe40000001213 */
[----:B------:R-:W-:Y:S02]  /*9950*/  PRMT R14, R52, 0x5432, R0 ;  /* 0x00005432340e7816 */ /* 0x000fe40000000000 */
[----:B------:R-:W-:-:S02]  /*9960*/  PRMT R0, R31, 0x5410, R6 ;  /* 0x000054101f007816 */ /* 0x000fc40000000006 */
[----:B------:R-:W-:Y:S02]  /*9970*/  PRMT R3, R52, 0x5410, R3 ;  /* 0x0000541034037816 */ /* 0x000fe40000000003 */
[----:B------:R-:W-:Y:S01]  /*9980*/  PRMT R13, R31, 0x5432, R5 ;  /* 0x000054321f0d7816 */ /* 0x000fe20000000005 */
[C---:B------:R-:W-:Y:S01]  /*9990*/  IMAD.U32 R18, R0.reuse, 0x10000, RZ ;  /* 0x0001000000127824 */ /* 0x040fe200078e00ff */
[----:B------:R-:W-:Y:S01]  /*99a0*/  LOP3.LUT R20, R0, 0xffff0000, RZ, 0xc0, !PT ;  /* 0xffff000000147812 */ /* 0x000fe200078ec0ff */
[----:B------:R-:W-:Y:S01]  /*99b0*/  IMAD.U32 R19, R3, 0x10000, RZ ;  /* 0x0001000003137824 */ /* 0x000fe200078e00ff */
[C---:B-1----:R-:W-:Y:S01]  /*99c0*/  LOP3.LUT R5, R10.reuse, 0xffff0000, RZ, 0xc0, !PT ;  /* 0xffff00000a057812 */ /* 0x042fe200078ec0ff */
[----:B------:R-:W-:Y:S01]  /*99d0*/  IMAD.U32 R6, R10, 0x10000, RZ ;  /* 0x000100000a067824 */ /* 0x000fe200078e00ff */
[C---:B------:R-:W-:Y:S01]  /*99e0*/  LOP3.LUT R10, R11.reuse, 0xffff0000, RZ, 0xc0, !PT ;  /* 0xffff00000b0a7812 */ /* 0x040fe200078ec0ff */
[----:B------:R-:W-:Y:S01]  /*99f0*/  IMAD.U32 R12, R11, 0x10000, RZ ;  /* 0x000100000b0c7824 */ /* 0x000fe200078e00ff */
[----:B------:R-:W-:Y:S01]  /*9a00*/  LOP3.LUT R11, R3, 0xffff0000, RZ, 0xc0, !PT ;  /* 0xffff0000030b7812 */ /* 0x000fe200078ec0ff */
[C---:B------:R-:W-:Y:S01]  /*9a10*/  FMUL.FTZ R0, R5.reuse, R18 ;  /* 0x0000001205007220 */ /* 0x040fe20000410000 */
[C---:B------:R-:W-:Y:S01]  /*9a20*/  SHF.L.U32 R15, R8.reuse, 0x10, RZ ;  /* 0x00000010080f7819 */ /* 0x040fe200000006ff */
[-C--:B------:R-:W-:Y:S01]  /*9a30*/  FMUL.FTZ R5, R5, R19.reuse ;  /* 0x0000001305057220 */ /* 0x080fe20000410000 */
[----:B------:R-:W-:Y:S01]  /*9a40*/  LOP3.LUT R7, R8, 0xffff0000, RZ, 0xc0, !PT ;  /* 0xffff000008077812 */ /* 0x000fe200078ec0ff */
[----:B------:R-:W-:Y:S01]  /*9a50*/  FFMA.FTZ R19, R6, R19, -R0 ;  /* 0x0000001306137223 */ /* 0x000fe20000010800 */
[C---:B------:R-:W-:Y:S01]  /*9a60*/  SHF.L.U32 R16, R9.reuse, 0x10, RZ ;  /* 0x0000001009107819 */ /* 0x040fe200000006ff */
[C---:B------:R-:W-:Y:S01]  /*9a70*/  FMUL.FTZ R3, R10.reuse, R20 ;  /* 0x000000140a037220 */ /* 0x040fe20000410000 */
[----:B------:R-:W-:Y:S01]  /*9a80*/  LOP3.LUT R8, R9, 0xffff0000, RZ, 0xc0, !PT ;  /* 0xffff000009087812 */ /* 0x000fe200078ec0ff */
[-C--:B------:R-:W-:Y:S01]  /*9a90*/  FMUL.FTZ R0, R10, R11.reuse ;  /* 0x0000000b0a007220 */ /* 0x080fe20000410000 */
[----:B------:R-:W-:Y:S01]  /*9aa0*/  SHF.L.U32 R9, R14, 0x10, RZ ;  /* 0x000000100e097819 */ /* 0x000fe200000006ff */
[C---:B------:R-:W-:Y:S01]  /*9ab0*/  IMAD.U32 R10, R13.reuse, 0x10000, RZ ;  /* 0x000100000d0a7824 */ /* 0x040fe200078e00ff */
[----:B------:R-:W-:Y:S01]  /*9ac0*/  LOP3.LUT R13, R13, 0xffff0000, RZ, 0xc0, !PT ;  /* 0xffff00000d0d7812 */ /* 0x000fe200078ec0ff */
[----:B------:R-:W-:Y:S01]  /*9ad0*/  FFMA.FTZ R18, R6, R18, R5 ;  /* 0x0000001206127223 */ /* 0x000fe20000010005 */
[----:B------:R-:W-:Y:S01]  /*9ae0*/  LOP3.LUT R14, R14, 0xffff0000, RZ, 0xc0, !PT ;  /* 0xffff00000e0e7812 */ /* 0x000fe200078ec0ff */
[----:B------:R-:W-:-:S02]  /*9af0*/  FFMA.FTZ R6, R12, R11, -R3 ;  /* 0x0000000b0c067223 */ /* 0x000fc40000010803 */
[----:B------:R-:W-:Y:S02]  /*9b00*/  FFMA.FTZ R11, R12, R20, R0 ;  /* 0x000000140c0b7223 */ /* 0x000fe40000010000 */
[----:B------:R-:W-:Y:S02]  /*9b10*/  FMUL.FTZ R5, R7, R10 ;  /* 0x0000000a07057220 */ /* 0x000fe40000410000 */
[C---:B------:R-:W-:Y:S01]  /*9b20*/  FMUL.FTZ R0, R8.reuse, R13 ;  /* 0x0000000d08007220 */ /* 0x040fe20000410000 */
[----:B------:R-:W-:Y:S01]  /*9b30*/  F2FP.BF16.PACK_AB R11, R11, R6 ;  /* 0x000000060b0b723e */ /* 0x000fe200000010ff */
[-C--:B------:R-:W-:Y:S02]  /*9b40*/  FMUL.FTZ R3, R7, R9.reuse ;  /* 0x0000000907037220 */ /* 0x080fe40000410000 */
[----:B------:R-:W-:Y:S02]  /*9b50*/  FMUL.FTZ R8, R8, R14 ;  /* 0x0000000e08087220 */ /* 0x000fe40000410000 */
[----:B------:R-:W-:-:S02]  /*9b60*/  FFMA.FTZ R5, R15, R9, -R5 ;  /* 0x000000090f057223 */ /* 0x000fc40000010805 */
[----:B------:R-:W-:Y:S01]  /*9b70*/  FFMA.FTZ R3, R15, R10, R3 ;  /* 0x0000000a0f037223 */ /* 0x000fe20000010003 */
[----:B------:R-:W-:Y:S01]  /*9b80*/  F2FP.BF16.PACK_AB R10, R18, R19 ;  /* 0x00000013120a723e */ /* 0x000fe200000010ff */
[C---:B------:R-:W-:Y:S02]  /*9b90*/  FFMA.FTZ R0, R16.reuse, R14, -R0 ;  /* 0x0000000e10007223 */ /* 0x040fe40000010800 */
[----:B------:R-:W-:Y:S01]  /*9ba0*/  FFMA.FTZ R9, R16, R13, R8 ;  /* 0x0000000d10097223 */ /* 0x000fe20000010008 */
[----:B------:R-:W-:-:S04]  /*9bb0*/  F2FP.BF16.PACK_AB R8, R3, R5 ;  /* 0x000000050308723e */ /* 0x000fc800000010ff */
[----:B------:R-:W-:-:S05]  /*9bc0*/  F2FP.BF16.PACK_AB R9, R9, R0 ;  /* 0x000000000909723e */ /* 0x000fca00000010ff */
[----:B------:R1:W-:Y:S02]  /*9bd0*/  STS.128 [R21], R8 ;  /* 0x0000000815007388 */ /* 0x0003e40000000c00 */
.L_x_412:
[----:B------:R-:W-:Y:S05]  /*9be0*/  BSYNC B0 ;  /* 0x0000000000007941 */ /* 0x000fea0003800000 */
.L_x_411:
[----:B------:R-:W-:-:S04]  /*9bf0*/  IADD3 R0, R17, 0x10, RZ ;  /* 0x0000001011007810 */ /* 0x000fc80007ffe0ff */
[----:B------:R-:W-:-:S13]  /*9c00*/  ISETP.GE.AND P0, PT, R0, c[0x0][0x27c], PT ;  /* 0x00009f0000007a0c */ /* 0x000fda0003f06270 */
[----:B------:R-:W-:Y:S05]  /*9c10*/  @P0 BRA `(.L_x_410) ;  /* 0x000002e000000947 */ /* 0x000fea0003800000 */
[----:B-1----:R-:W1:Y:S01]  /*9c20*/  LDS.128 R8, [R30] ;  /* 0x000000001e087984 */ /* 0x002e620000000c00 */
        /* <DEDUP_REMOVED lines=45> */
.L_x_410:
[----:B------:R-:W-:Y:S05]  /*9f00*/  BSYNC B1 ;  /* 0x0000000000017941 */ /* 0x000fea0003800000 */
.L_x_409:
        /* <DEDUP_REMOVED lines=52> */
[----:B------:R1:W-:Y:S02]  /*a250*/  STS.128 [R21+0x1000], R8 ;  /* 0x0010000815007388 */ /* 0x0003e40000000c00 */
.L_x_416:
[----:B------:R-:W-:Y:S05]  /*a260*/  BSYNC B0 ;  /* 0x0000000000007941 */ /* 0x000fea0003800000 */
.L_x_415:
[----:B------:R-:W-:-:S04]  /*a270*/  IADD3 R0, R17, 0x10, RZ ;  /* 0x0000001011007810 */ /* 0x000fc80007ffe0ff */
[----:B------:R-:W-:-:S13]  /*a280*/  ISETP.GE.AND P0, PT, R0, c[0x0][0x27c], PT ;  /* 0x00009f0000007a0c */ /* 0x000fda0003f06270 */
        /* <DEDUP_REMOVED lines=47> */
.L_x_414:
[----:B------:R-:W-:Y:S05]  /*a580*/  BSYNC B1 ;  /* 0x0000000000017941 */ /* 0x000fea0003800000 */
.L_x_413:
        /* <DEDUP_REMOVED lines=53> */
.L_x_420:
[----:B------:R-:W-:Y:S05]  /*a8e0*/  BSYNC B0 ;  /* 0x0000000000007941 */ /* 0x000fea0003800000 */
.L_x_419:
        /* <DEDUP_REMOVED lines=49> */
.L_x_418:
[----:B------:R-:W-:Y:S05]  /*ac00*/  BSYNC B1 ;  /* 0x0000000000017941 */ /* 0x000fea0003800000 */
.L_x_417:
[----:B------:R-:W-:-:S04]  /*ac10*/  IADD3 R0, R60, 0x60, RZ ;  /* 0x000000603c007810 */ /* 0x000fc80007ffe0ff */
        /* <DEDUP_REMOVED lines=51> */
.L_x_423:
[----:B------:R-:W-:Y:S05]  /*af50*/  BSYNC B0 ;  /* 0x0000000000007941 */ /* 0x000fea0003800000 */
.L_x_422:
        /* <DEDUP_REMOVED lines=28> */
[----:B------:R-:W-:Y:S01]  /*b120*/  FMUL.FTZ R0, R10, R11 ;  /* 0x0000000b0a007220 */ /* 0x000fe20000410000 */
        /* <DEDUP_REMOVED lines=19> */
[----:B------:R1:W-:Y:S01]  /*b260*/  STS.128 [R30+0x3000], R8 ;  /* 0x003000081e007388 */ /* 0x0003e20000000c00 */
[----:B------:R-:W-:Y:S05]  /*b270*/  BRA `(.L_x_421) ;  /* 0x0000257000007947 */ /* 0x000fea0003800000 */
.L_x_400:
[----:B------:R-:W-:Y:S01]  /*b280*/  UISETP.NE.AND UP0, UPT, UR24, URZ, UPT ;  /* 0x0000003f1800728c */ /* 0x000fe2000bf05270 */
[----:B------:R-:W-:Y:S01]  /*b290*/  IMAD.MOV.U32 R8, RZ, RZ, R12 ;  /* 0x000000ffff087224 */ /* 0x000fe200078e000c */
[----:B------:R-:W-:Y:S01]  /*b2a0*/  ISETP.GE.AND P2, PT, R30, c[0x0][0x27c], PT ;  /* 0x00009f001e007a0c */ /* 0x000fe20003f46270 */
[----:B------:R-:W-:Y:S01]  /*b2b0*/  IMAD.MOV.U32 R6, RZ, RZ, R10 ;  /* 0x000000ffff067224 */ /* 0x000fe200078e000a */
[----:B------:R-:W-:Y:S01]  /*b2c0*/  SHF.R.S32.HI R29, RZ, 0x1f, R30 ;  /* 0x0000001fff1d7819 */ /* 0x000fe2000001141e */
[----:B------:R-:W-:Y:S01]  /*b2d0*/  CS2R R22, SRZ ;  /* 0x0000000000167805 */ /* 0x000fe2000001ff00 */
[----:B------:R-:W-:Y:S01]  /*b2e0*/  PLOP3.LUT P1, PT, PT, PT, UP0, 0x80, 0x0 ;  /* 0x000000000000781c */ /* 0x000fe20003f2f008 */
[----:B------:R-:W-:Y:S01]  /*b2f0*/  CS2R R20, SRZ ;  /* 0x0000000000147805 */ /* 0x000fe2000001ff00 */
[----:B------:R-:W-:-:S11]  /*b300*/  PLOP3.LUT P0, PT, PT, PT, UP0, 0x80, 0x0 ;  /* 0x000000000000781c */ /* 0x000fd60003f0f008 */
[----:B------:R-:W-:-:S05]  /*b310*/  @P1 IMAD.HI.U32 R3, R0, c[0x0][0x2c8], RZ ;  /* 0x0000b20000031a27 */ /* 0x000fca00078e00ff */
[----:B------:R-:W-:-:S04]  /*b320*/  @P0 SHF.R.U32.HI R0, RZ, c[0x0][0x2cc], R3 ;  /* 0x0000b300ff000a19 */ /* 0x000fc80000011603 */
[----:B------:R-:W-:Y:S01]  /*b330*/  SHF.R.S32.HI R3, RZ, 0x1f, R0 ;  /* 0x0000001fff037819 */ /* 0x000fe20000011400 */
[----:B------:R-:W-:-:S04]  /*b340*/  IMAD.WIDE.U32 R8, R0, c[0x0][0x280], R8 ;  /* 0x0000a00000087a25 */ /* 0x000fc800078e0008 */
[C---:B------:R-:W-:Y:S01]  /*b350*/  IMAD R5, R3.reuse, c[0x0][0x280], RZ ;  /* 0x0000a00003057a24 */ /* 0x040fe200078e02ff */
[----:B------:R-:W-:Y:S01]  /*b360*/  LEA R14, P0, R8, c[0x0][0x270], 0x1 ;  /* 0x00009c00080e7a11 */ /* 0x000fe200078008ff */
[----:B------:R-:W-:Y:S02]  /*b370*/  IMAD R3, R3, c[0x0][0x290], RZ ;  /* 0x0000a40003037a24 */ /* 0x000fe400078e02ff */
[C---:B------:R-:W-:Y:S02]  /*b380*/  IMAD R5, R0.reuse, c[0x0][0x284], R5 ;  /* 0x0000a10000057a24 */ /* 0x040fe400078e0205 */
[----:B------:R-:W-:-:S04]  /*b390*/  IMAD.WIDE.U32 R6, R0, c[0x0][0x290], R6 ;  /* 0x0000a40000067a25 */ /* 0x000fc800078e0006 */
[----:B------:R-:W-:Y:S02]  /*b3a0*/  IMAD.IADD R5, R9, 0x1, R5 ;  /* 0x0000000109057824 */ /* 0x000fe400078e0205 */
[----:B------:R-:W-:-:S03]  /*b3b0*/  IMAD R0, R0, c[0x0][0x294], R3 ;  /* 0x0000a50000007a24 */ /* 0x000fc600078e0203 */
[----:B------:R-:W-:Y:S01]  /*b3c0*/  LEA.HI.X R12, R8, c[0x0][0x274], R5, 0x1, P0 ;  /* 0x00009d00080c7a11 */ /* 0x000fe200000f0c05 */
[----:B------:R-:W-:Y:S01]  /*b3d0*/  IMAD.IADD R0, R7, 0x1, R0 ;  /* 0x0000000107007824 */ /* 0x000fe200078e0200 */
[----:B------:R-:W1:Y:S01]  /*b3e0*/  SHFL.IDX PT, R8, R14, RZ, 0x1c1f ;  /* 0x001c1fff0e087589 */ /* 0x000e6200000e0000 */
[----:B------:R-:W-:-:S03]  /*b3f0*/  LEA R13, P0, R6, c[0x0][0x288], 0x1 ;  /* 0x0000a200060d7a11 */ /* 0x000fc600078008ff */
[----:B------:R-:W2:Y:S01]  /*b400*/  SHFL.IDX PT, R7, R12, RZ, 0x1c1f ;  /* 0x001c1fff0c077589 */ /* 0x000ea200000e0000 */
[----:B------:R-:W-:Y:S02]  /*b410*/  LEA.HI.X R11, R6, c[0x0][0x28c], R0, 0x1, P0 ;  /* 0x0000a300060b7a11 */ /* 0x000fe400000f0c00 */
[----:B------:R-:W-:Y:S01]  /*b420*/  ISETP.GE.OR P0, PT, R24, UR11, P2 ;  /* 0x0000000b18007c0c */ /* 0x000fe20009706670 */
[----:B------:R-:W3:Y:S04]  /*b430*/  SHFL.IDX PT, R6, R13, RZ, 0x1c1f ;  /* 0x001c1fff0d067589 */ /* 0x000ee800000e0000 */
[----:B------:R-:W4:Y:S08]  /*b440*/  SHFL.IDX PT, R5, R11, RZ, 0x1c1f ;  /* 0x001c1fff0b057589 */ /* 0x000f3000000e0000 */
[C---:B------:R-:W-:Y:S01]  /*b450*/  @!P0 IMAD.SHL.U32 R0, R30.reuse, 0x2, RZ ;  /* 0x000000021e008824 */ /* 0x040fe200078e00ff */
[----:B------:R-:W-:-:S04]  /*b460*/  @!P0 SHF.L.U64.HI R3, R30, 0x1, R29 ;  /* 0x000000011e038819 */ /* 0x000fc8000001021d */
[----:B-1----:R-:W-:-:S05]  /*b470*/  @!P0 IADD3 R8, P1, R8, R0, RZ ;  /* 0x0000000008088210 */ /* 0x002fca0007f3e0ff */
[--C-:B--2---:R-:W-:Y:S01]  /*b480*/  @!P0 IMAD.X R9, R7, 0x1, R3.reuse, P1 ;  /* 0x0000000107098824 */ /* 0x104fe200008e0603 */
[----:B---3--:R-:W-:Y:S01]  /*b490*/  @!P0 IADD3 R6, P1, R6, R0, RZ ;  /* 0x0000000006068210 */ /* 0x008fe20007f3e0ff */
[----:B------:R-:W-:Y:S01]  /*b4a0*/  CS2R R18, SRZ ;  /* 0x0000000000127805 */ /* 0x000fe2000001ff00 */
[----:B------:R-:W-:Y:S02]  /*b4b0*/  CS2R R16, SRZ ;  /* 0x0000000000107805 */ /* 0x000fe4000001ff00 */
[----:B------:R1:W2:Y:S01]  /*b4c0*/  @!P0 LD.E.128 R20, [R8.64] ;  /* 0x0000001a08148980 */ /* 0x0002a2000c101d00 */
[----:B----4-:R-:W-:-:S05]  /*b4d0*/  @!P0 IMAD.X R7, R5, 0x1, R3, P1 ;  /* 0x0000000105078824 */ /* 0x010fca00008e0603 */
[----:B------:R3:W4:Y:S01]  /*b4e0*/  @!P0 LD.E.128 R16, [R6.64] ;  /* 0x0000001a06108980 */ /* 0x000722000c101d00 */
[----:B------:R-:W-:Y:S01]  /*b4f0*/  IADD3 R0, R24, 0x20, RZ ;  /* 0x0000002018007810 */ /* 0x000fe20007ffe0ff */
[----:B------:R-:W-:Y:S01]  /*b500*/  BSSY B0, `(.L_x_424) ;  /* 0x0000024000007945 */ /* 0x000fe20003800000 */
[----:B------:R-:W-:Y:S01]  /*b510*/  CS2R R38, SRZ ;  /* 0x0000000000267805 */ /* 0x000fe2000001ff00 */
[----:B------:R2:W2:Y:S01]  /*b520*/  SHFL.IDX PT, R15, R12, 0x1, 0x1c1f ;  /* 0x003c1f000c0f7f89 */ /* 0x0004a200000e0000 */
[----:B------:R-:W-:Y:S01]  /*b530*/  ISETP.GE.AND P0, PT, R0, UR11, PT ;  /* 0x0000000b00007c0c */ /* 0x000fe2000bf06270 */
[----:B------:R-:W-:Y:S01]  /*b540*/  CS2R R36, SRZ ;  /* 0x0000000000247805 */ /* 0x000fe2000001ff00 */
[----:B------:R-:W-:Y:S01]  /*b550*/  CS2R R34, SRZ ;  /* 0x0000000000227805 */ /* 0x000fe2000001ff00 */
[----:B------:R2:W2:Y:S01]  /*b560*/  SHFL.IDX PT, R10, R11, 0x1, 0x1c1f ;  /* 0x003c1f000b0a7f89 */ /* 0x0004a200000e0000 */
[----:B------:R-:W-:-:S03]  /*b570*/  CS2R R32, SRZ ;  /* 0x0000000000207805 */ /* 0x000fc6000001ff00 */
[----:B-1----:R1:W1:Y:S04]  /*b580*/  SHFL.IDX PT, R9, R13, 0x1, 0x1c1f ;  /* 0x003c1f000d097f89 */ /* 0x00226800000e0000 */
[----:B---3--:R3:W1:Y:S01]  /*b590*/  SHFL.IDX PT, R7, R14, 0x1, 0x1c1f ;  /* 0x003c1f000e077f89 */ /* 0x00866200000e0000 */
[----:B--2---:R-:W-:Y:S01]  /*b5a0*/  IMAD.MOV.U32 R3, RZ, RZ, R20 ;  /* 0x000000ffff037224 */ /* 0x004fe200078e0014 */
[----:B------:R-:W-:Y:S01]  /*b5b0*/  MOV R6, R22 ;  /* 0x0000001600067202 */ /* 0x000fe20000000f00 */
[----:B------:R-:W-:Y:S02]  /*b5c0*/  IMAD.MOV.U32 R0, RZ, RZ, R21 ;  /* 0x000000ffff007224 */ /* 0x000fe400078e0015 */
[----:B------:R-:W-:Y:S01]  /*b5d0*/  IMAD.MOV.U32 R5, RZ, RZ, R23 ;  /* 0x000000ffff057224 */ /* 0x000fe200078e0017 */
[----:B------:R-:W-:-:S02]  /*b5e0*/  PRMT R31, R6, 0x7610, R31 ;  /* 0x00007610061f7816 */ /* 0x000fc4000000001f */
[----:B------:R-:W-:Y:S01]  /*b5f0*/  PRMT R26, R0, 0x5410, R3 ;  /* 0x00005410001a7816 */ /* 0x000fe20000000003 */
[----:B----4-:R-:W-:Y:S01]  /*b600*/  IMAD.MOV.U32 R6, RZ, RZ, R18 ;  /* 0x000000ffff067224 */ /* 0x010fe200078e0012 */
[----:B------:R-:W-:Y:S01]  /*b610*/  PRMT R27, R5, 0x7610, R27 ;  /* 0x00007610051b7816 */ /* 0x000fe2000000001b */
[----:B------:R-:W-:Y:S01]  /*b620*/  IMAD.MOV.U32 R3, RZ, RZ, R16 ;  /* 0x000000ffff037224 */ /* 0x000fe200078e0010 */
[----:B------:R-:W-:Y:S01]  /*b630*/  MOV R5, R19 ;  /* 0x0000001300057202 */ /* 0x000fe20000000f00 */
[----:B------:R-:W-:-:S03]  /*b640*/  IMAD.MOV.U32 R0, RZ, RZ, R17 ;  /* 0x000000ffff007224 */ /* 0x000fc600078e0011 */
[----:B------:R-:W-:Y:S02]  /*b650*/  PRMT R28, R5, 0x5410, R6 ;  /* 0x00005410051c7816 */ /* 0x000fe40000000006 */
[----:B------:R-:W-:Y:S01]  /*b660*/  PRMT R25, R0, 0x5410, R3 ;  /* 0x0000541000197816 */ /* 0x000fe20000000003 */
[----:B------:R-:W-:Y:S05]  /*b670*/  @P0 BRA `(.L_x_425) ;  /* 0x000000c000000947 */ /* 0x000fea0003800000 */
[----:B-1-3--:R-:W-:Y:S01]  /*b680*/  CS2R R36, SRZ ;  /* 0x0000000000247805 */ /* 0x00afe2000001ff00 */
[----:B------:R-:W-:Y:S01]  /*b690*/  CS2R R34, SRZ ;  /* 0x0000000000227805 */ /* 0x000fe2000001ff00 */
[----:B------:R-:W-:Y:S01]  /*b6a0*/  CS2R R32, SRZ ;  /* 0x0000000000207805 */ /* 0x000fe2000001ff00 */
[----:B------:R-:W-:Y:S05]  /*b6b0*/  @P2 BRA `(.L_x_425) ;  /* 0x0000008000002947 */ /* 0x000fea0003800000 */
[C---:B------:R-:W-:Y:S01]  /*b6c0*/  IMAD.SHL.U32 R6, R30.reuse, 0x2, RZ ;  /* 0x000000021e067824 */ /* 0x040fe200078e00ff */
[----:B------:R-:W-:-:S04]  /*b6d0*/  SHF.L.U64.HI R0, R30, 0x1, R29 ;  /* 0x000000011e007819 */ /* 0x000fc8000001021d */
[-C--:B------:R-:W-:Y:S02]  /*b6e0*/  IADD3 R8, P1, R7, R6.reuse, RZ ;  /* 0x0000000607087210 */ /* 0x080fe40007f3e0ff */
[----:B------:R-:W-:-:S03]  /*b6f0*/  IADD3 R6, P0, R9, R6, RZ ;  /* 0x0000000609067210 */ /* 0x000fc60007f1e0ff */
[--C-:B------:R-:W-:Y:S02]  /*b700*/  IMAD.X R9, R15, 0x1, R0.reuse, P1 ;  /* 0x000000010f097824 */ /* 0x100fe400008e0600 */
[----:B------:R-:W-:-:S03]  /*b710*/  IMAD.X R7, R10, 0x1, R0, P0 ;  /* 0x000000010a077824 */ /* 0x000fc600000e0600 */
[----:B------:R1:W5:Y:S04]  /*b720*/  LD.E.128 R36, [R8.64] ;  /* 0x0000001a08247980 */ /* 0x000368000c101d00 */
[----:B------:R1:W5:Y:S02]  /*b730*/  LD.E.128 R32, [R6.64] ;  /* 0x0000001a06207980 */ /* 0x000364000c101d00 */
.L_x_425:
[----:B-1-3--:R-:W-:Y:S05]  /*b740*/  BSYNC B0 ;  /* 0x0000000000007941 */ /* 0x00afea0003800000 */
.L_x_424:
[----:B------:R-:W1:Y:S01]  /*b750*/  SHFL.IDX PT, R5, R14, 0x2, 0x1c1f ;  /* 0x005c1f000e057f89 */ /* 0x000e6200000e0000 */
[----:B------:R-:W-:Y:S01]  /*b760*/  IADD3 R0, R24, 0x40, RZ ;  /* 0x0000004018007810 */ /* 0x000fe20007ffe0ff */
[----:B------:R-:W-:Y:S01]  /*b770*/  CS2R R54, SRZ ;  /* 0x0000000000367805 */ /* 0x000fe2000001ff00 */
[----:B------:R-:W-:Y:S01]  /*b780*/  CS2R R52, SRZ ;  /* 0x0000000000347805 */ /* 0x000fe2000001ff00 */
[----:B------:R-:W2:Y:S01]  /*b790*/  SHFL.IDX PT, R7, R12, 0x2, 0x1c1f ;  /* 0x005c1f000c077f89 */ /* 0x000ea200000e0000 */
[----:B------:R-:W-:-:S03]  /*b7a0*/  ISETP.GE.OR P0, PT, R0, UR11, P2 ;  /* 0x0000000b00007c0c */ /* 0x000fc60009706670 */
[----:B------:R-:W3:Y:S04]  /*b7b0*/  SHFL.IDX PT, R6, R13, 0x2, 0x1c1f ;  /* 0x005c1f000d067f89 */ /* 0x000ee800000e0000 */
[----:B------:R-:W4:Y:S06]  /*b7c0*/  SHFL.IDX PT, R10, R11, 0x2, 0x1c1f ;  /* 0x005c1f000b0a7f89 */ /* 0x000f2c00000e0000 */
[C---:B------:R-:W-:Y:S01]  /*b7d0*/  @!P0 IMAD.SHL.U32 R0, R30.reuse, 0x2, RZ ;  /* 0x000000021e008824 */ /* 0x040fe200078e00ff */
[----:B------:R-:W-:-:S04]  /*b7e0*/  @!P0 SHF.L.U64.HI R3, R30, 0x1, R29 ;  /* 0x000000011e038819 */ /* 0x000fc8000001021d */
[----:B-1----:R-:W-:-:S05]  /*b7f0*/  @!P0 IADD3 R8, P1, R5, R0, RZ ;  /* 0x0000000005088210 */ /* 0x002fca0007f3e0ff */
[----:B--2---:R-:W-:Y:S01]  /*b800*/  @!P0 IMAD.X R9, R7, 0x1, R3, P1 ;  /* 0x0000000107098824 */ /* 0x004fe200008e0603 */
[----:B---3--:R-:W-:Y:S01]  /*b810*/  @!P0 IADD3 R6, P1, R6, R0, RZ ;  /* 0x0000000006068210 */ /* 0x008fe20007f3e0ff */
[----:B------:R-:W-:-:S03]  /*b820*/  CS2R R50, SRZ ;  /* 0x0000000000327805 */ /* 0x000fc6000001ff00 */
[----:B------:R1:W2:Y:S01]  /*b830*/  @!P0 LD.E.128 R52, [R8.64] ;  /* 0x0000001a08348980 */ /* 0x0002a2000c101d00 */
[----:B------:R-:W-:Y:S01]  /*b840*/  CS2R R48, SRZ ;  /* 0x0000000000307805 */ /* 0x000fe2000001ff00 */
[----:B----4-:R-:W-:-:S05]  /*b850*/  @!P0 IMAD.X R7, R10, 0x1, R3, P1 ;  /* 0x000000010a078824 */ /* 0x010fca00008e0603 */
[----:B------:R3:W4:Y:S01]  /*b860*/  @!P0 LD.E.128 R48, [R6.64] ;  /* 0x0000001a06308980 */ /* 0x000722000c101d00 */
[----:B------:R-:W-:Y:S01]  /*b870*/  IADD3 R0, R24, 0x60, RZ ;  /* 0x0000006018007810 */ /* 0x000fe20007ffe0ff */
[----:B-----5:R-:W-:Y:S01]  /*b880*/  IMAD.MOV.U32 R5, RZ, RZ, R39 ;  /* 0x000000ffff057224 */ /* 0x020fe200078e0027 */
[----:B------:R-:W-:Y:S01]  /*b890*/  BSSY B0, `(.L_x_426) ;  /* 0x000002d000007945 */ /* 0x000fe20003800000 */
[----:B------:R-:W-:Y:S01]  /*b8a0*/  IMAD.MOV.U32 R3, RZ, RZ, R36 ;  /* 0x000000ffff037224 */ /* 0x000fe200078e0024 */
[----:B------:R-:W-:Y:S01]  /*b8b0*/  ISETP.GE.AND P0, PT, R0, UR11, PT ;  /* 0x0000000b00007c0c */ /* 0x000fe2000bf06270 */
[----:B------:R-:W2:Y:S01]  /*b8c0*/  SHFL.IDX PT, R12, R12, 0x3, 0x1c1f ;  /* 0x007c1f000c0c7f89 */ /* 0x000ea200000e0000 */
[----:B------:R-:W-:Y:S01]  /*b8d0*/  MOV R0, R37 ;  /* 0x0000002500007202 */ /* 0x000fe20000000f00 */
[----:B------:R-:W-:Y:S01]  /*b8e0*/  CS2R R66, SRZ ;  /* 0x0000000000427805 */ /* 0x000fe2000001ff00 */
[----:B------:R-:W-:Y:S01]  /*b8f0*/  CS2R R64, SRZ ;  /* 0x0000000000407805 */ /* 0x000fe2000001ff00 */
[----:B------:R2:W2:Y:S01]  /*b900*/  SHFL.IDX PT, R10, R11, 0x3, 0x1c1f ;  /* 0x007c1f000b0a7f89 */ /* 0x0004a200000e0000 */
[----:B------:R-:W-:Y:S01]  /*b910*/  PRMT R47, R0, 0x5410, R3 ;  /* 0x00005410002f7816 */ /* 0x000fe20000000003 */
[----:B------:R-:W-:Y:S01]  /*b920*/  IMAD.MOV.U32 R3, RZ, RZ, R32 ;  /* 0x000000ffff037224 */ /* 0x000fe200078e0020 */
[----:B------:R-:W-:Y:S01]  /*b930*/  CS2R R58, SRZ ;  /* 0x00000000003a7805 */ /* 0x000fe2000001ff00 */
[----:B------:R-:W-:Y:S01]  /*b940*/  IMAD.MOV.U32 R0, RZ, RZ, R33 ;  /* 0x000000ffff007224 */ /* 0x000fe200078e0021 */
[----:B------:R-:W-:Y:S01]  /*b950*/  CS2R R56, SRZ ;  /* 0x0000000000387805 */ /* 0x000fe2000001ff00 */
[----:B-1----:R1:W1:Y:S03]  /*b960*/  SHFL.IDX PT, R9, R13, 0x3, 0x1c1f ;  /* 0x007c1f000d097f89 */ /* 0x00226600000e0000 */
[----:B------:R-:W-:Y:S01]  /*b970*/  PRMT R46, R0, 0x5410, R3 ;  /* 0x00005410002e7816 */ /* 0x000fe20000000003 */
[----:B---3--:R-:W-:Y:S01]  /*b980*/  IMAD.MOV.U32 R6, RZ, RZ, R38 ;  /* 0x000000ffff067224 */ /* 0x008fe200078e0026 */
[----:B------:R3:W1:Y:S04]  /*b990*/  SHFL.IDX PT, R7, R14, 0x3, 0x1c1f ;  /* 0x007c1f000e077f89 */ /* 0x00066800000e0000 */
[----:B------:R-:W-:Y:S01]  /*b9a0*/  PRMT R69, R5, 0x5410, R6 ;  /* 0x0000541005457816 */ /* 0x000fe20000000006 */
[----:B------:R-:W-:-:S02]  /*b9b0*/  IMAD.MOV.U32 R6, RZ, RZ, R34 ;  /* 0x000000ffff067224 */ /* 0x000fc400078e0022 */
[----:B------:R-:W-:-:S05]  /*b9c0*/  IMAD.MOV.U32 R5, RZ, RZ, R35 ;  /* 0x000000ffff057224 */ /* 0x000fca00078e0023 */
[----:B------:R-:W-:Y:S01]  /*b9d0*/  PRMT R68, R5, 0x5410, R6 ;  /* 0x0000541005447816 */ /* 0x000fe20000000006 */
[----:B--2---:R-:W-:Y:S01]  /*b9e0*/  IMAD.MOV.U32 R5, RZ, RZ, R55 ;  /* 0x000000ffff057224 */ /* 0x004fe200078e0037 */
[----:B------:R-:W-:Y:S01]  /*b9f0*/  MOV R6, R54 ;  /* 0x0000003600067202 */ /* 0x000fe20000000f00 */
[----:B------:R-:W-:Y:S02]  /*ba00*/  IMAD.MOV.U32 R3, RZ, RZ, R52 ;  /* 0x000000ffff037224 */ /* 0x000fe400078e0034 */
[----:B------:R-:W-:Y:S01]  /*ba10*/  IMAD.MOV.U32 R0, RZ, RZ, R53 ;  /* 0x000000ffff007224 */ /* 0x000fe200078e0035 */
[----:B------:R-:W-:Y:S01]  /*ba20*/  PRMT R73, R5, 0x5410, R6 ;  /* 0x0000541005497816 */ /* 0x000fe20000000006 */
[----:B----4-:R-:W-:-:S03]  /*ba30*/  IMAD.MOV.U32 R6, RZ, RZ, R50 ;  /* 0x000000ffff067224 */ /* 0x010fc600078e0032 */
[----:B------:R-:W-:Y:S01]  /*ba40*/  PRMT R71, R0, 0x5410, R3 ;  /* 0x0000541000477816 */ /* 0x000fe20000000003 */
[----:B------:R-:W-:Y:S01]  /*ba50*/  IMAD.MOV.U32 R3, RZ, RZ, R48 ;  /* 0x000000ffff037224 */ /* 0x000fe200078e0030 */
[----:B------:R-:W-:Y:S01]  /*ba60*/  MOV R5, R51 ;  /* 0x0000003300057202 */ /* 0x000fe20000000f00 */
[----:B------:R-:W-:-:S03]  /*ba70*/  IMAD.MOV.U32 R0, RZ, RZ, R49 ;  /* 0x000000ffff007224 */ /* 0x000fc600078e0031 */
[----:B------:R-:W-:Y:S02]  /*ba80*/  PRMT R72, R5, 0x5410, R6 ;  /* 0x0000541005487816 */ /* 0x000fe40000000006 */
[----:B------:R-:W-:Y:S01]  /*ba90*/  PRMT R70, R0, 0x5410, R3 ;  /* 0x0000541000467816 */ /* 0x000fe20000000003 */
[----:B------:R-:W-:Y:S05]  /*baa0*/  @P0 BRA `(.L_x_427) ;  /* 0x000000b000000947 */ /* 0x000fea0003800000 */
[C---:B-1-3--:R-:W-:Y:S01]  /*bab0*/  IMAD.SHL.U32 R3, R30.reuse, 0x2, RZ ;  /* 0x000000021e037824 */ /* 0x04afe200078e00ff */
[----:B------:R-:W-:Y:S01]  /*bac0*/  SHF.L.U64.HI R0, R30, 0x1, R29 ;  /* 0x000000011e007819 */ /* 0x000fe2000001021d */
[----:B------:R-:W-:Y:S01]  /*bad0*/  CS2R R64, SRZ ;  /* 0x0000000000407805 */ /* 0x000fe2000001ff00 */
[----:B------:R-:W-:Y:S01]  /*bae0*/  CS2R R58, SRZ ;  /* 0x00000000003a7805 */ /* 0x000fe2000001ff00 */
[----:B------:R-:W-:Y:S01]  /*baf0*/  CS2R R56, SRZ ;  /* 0x0000000000387805 */ /* 0x000fe2000001ff00 */
[-C--:B------:R-:W-:Y:S02]  /*bb00*/  IADD3 R8, P1, R7, R3.reuse, RZ ;  /* 0x0000000307087210 */ /* 0x080fe40007f3e0ff */
[----:B------:R-:W-:-:S03]  /*bb10*/  IADD3 R6, P0, R9, R3, RZ ;  /* 0x0000000309067210 */ /* 0x000fc60007f1e0ff */
[--C-:B------:R-:W-:Y:S02]  /*bb20*/  IMAD.X R9, R12, 0x1, R0.reuse, P1 ;  /* 0x000000010c097824 */ /* 0x100fe400008e0600 */
[----:B------:R-:W-:-:S03]  /*bb30*/  IMAD.X R7, R10, 0x1, R0, P0 ;  /* 0x000000010a077824 */ /* 0x000fc600000e0600 */
[----:B------:R1:W5:Y:S04]  /*bb40*/  @!P2 LD.E.128 R64, [R8.64] ;  /* 0x0000001a0840a980 */ /* 0x000368000c101d00 */
[----:B------:R1:W5:Y:S02]  /*bb50*/  @!P2 LD.E.128 R56, [R6.64] ;  /* 0x0000001a0638a980 */ /* 0x000364000c101d00 */
.L_x_427:
[----:B-1-3--:R-:W-:Y:S05]  /*bb60*/  BSYNC B0 ;  /* 0x0000000000007941 */ /* 0x00afea0003800000 */
.L_x_426:
[----:B------:R-:W-:Y:S01]  /*bb70*/  UIADD3 UR7, -UR18, UR11, URZ ;  /* 0x0000000b12077290 */ /* 0x000fe2000fffe13f */
[----:B-----5:R-:W-:Y:S01]  /*bb80*/  IMAD.MOV.U32 R0, RZ, RZ, R66 ;  /* 0x000000ffff007224 */ /* 0x020fe200078e0042 */
[----:B------:R-:W-:-:S04]  /*bb90*/  DEPBAR.LE SB0, 0x1 ;  /* 0x000080400000791a */ /* 0x000fc80000000000 */
[----:B------:R-:W-:Y:S01]  /*bba0*/  UISETP.LT.AND UP0, UPT, UR7, 0x80, UPT ;  /* 0x000000800700788c */ /* 0x000fe2000bf01270 */
[----:B------:R-:W-:Y:S01]  /*bbb0*/  PRMT R78, R78, 0x5410, R0 ;  /* 0x000054104e4e7816 */ /* 0x000fe20000000000 */
[----:B------:R-:W-:Y:S01]  /*bbc0*/  IMAD.MOV.U32 R5, RZ, RZ, R67 ;  /* 0x000000ffff057224 */ /* 0x000fe200078e0043 */
[----:B------:R-:W-:Y:S01]  /*bbd0*/  MOV R6, R58 ;  /* 0x0000003a00067202 */ /* 0x000fe20000000f00 */
[----:B------:R-:W-:Y:S01]  /*bbe0*/  USEL UR7, UR7, 0x80, UP0 ;  /* 0x0000008007077887 */ /* 0x000fe20008000000 */
[----:B------:R-:W-:Y:S01]  /*bbf0*/  IMAD.MOV.U32 R3, RZ, RZ, R64 ;  /* 0x000000ffff037224 */ /* 0x000fe200078e0040 */
[----:B------:R-:W-:Y:S01]  /*bc00*/  BSSY B0, `(.L_x_428) ;  /* 0x0000073000007945 */ /* 0x000fe20003800000 */
[----:B------:R-:W-:Y:S01]  /*bc10*/  IMAD.MOV.U32 R0, RZ, RZ, R65 ;  /* 0x000000ffff007224 */ /* 0x000fe200078e0041 */
[----:B------:R-:W-:Y:S01]  /*bc20*/  PRMT R78, R5, 0x7610, R78 ;  /* 0x00007610054e7816 */ /* 0x000fe2000000004e */
[----:B------:R-:W-:Y:S01]  /*bc30*/  IMAD.MOV.U32 R5, RZ, RZ, R59 ;  /* 0x000000ffff057224 */ /* 0x000fe200078e003b */
[----:B------:R-:W-:Y:S01]  /*bc40*/  BAR.SYNC.DEFER_BLOCKING 0x0 ;  /* 0x0000000000007b1d */ /* 0x000fe20000010000 */
[----:B------:R-:W-:-:S02]  /*bc50*/  ISETP.GE.OR P0, PT, R60, UR7, P2 ;  /* 0x000000073c007c0c */ /* 0x000fc40009706670 */
[----:B------:R-:W-:Y:S01]  /*bc60*/  PRMT R76, R0, 0x5410, R3 ;  /* 0x00005410004c7816 */ /* 0x000fe20000000003 */
[----:B------:R-:W-:Y:S01]  /*bc70*/  IMAD.MOV.U32 R3, RZ, RZ, R56 ;  /* 0x000000ffff037224 */ /* 0x000fe200078e0038 */
[----:B------:R-:W-:Y:S02]  /*bc80*/  MOV R0, R57 ;  /* 0x0000003900007202 */ /* 0x000fe40000000f00 */
[----:B------:R-:W-:Y:S02]  /*bc90*/  PRMT R77, R5, 0x5410, R6 ;  /* 0x00005410054d7816 */ /* 0x000fe40000000006 */
[----:B------:R-:W-:-:S05]  /*bca0*/  PRMT R75, R0, 0x5410, R3 ;  /* 0x00005410004b7816 */ /* 0x000fca0000000003 */
[----:B------:R-:W-:Y:S05]  /*bcb0*/  @P0 BRA `(.L_x_429) ;  /* 0x0000067000000947 */ /* 0x000fea0003800000 */
[----:B------:R-:W-:Y:S01]  /*bcc0*/  IMAD.SHL.U32 R0, R60, 0x40, RZ ;  /* 0x000000403c007824 */ /* 0x000fe200078e00ff */
[----:B------:R-:W-:Y:S01]  /*bcd0*/  IADD3 R6, R30, c[0x0][0x27c], RZ ;  /* 0x00009f001e067a10 */ /* 0x000fe20007ffe0ff */
[----:B------:R-:W-:-:S03]  /*bce0*/  IMAD.SHL.U32 R7, R209, 0x200, RZ ;  /* 0x00000200d1077824 */ /* 0x000fc600078e00ff */
[----:B------:R-:W-:-:S04]  /*bcf0*/  LOP3.LUT R0, R0, 0x1c0, RZ, 0xc0, !PT ;  /* 0x000001c000007812 */ /* 0x000fc800078ec0ff */
[C---:B------:R-:W-:Y:S02]  /*bd00*/  LOP3.LUT R3, R0.reuse, 0x38, R30, 0xf8, !PT ;  /* 0x0000003800037812 */ /* 0x040fe400078ef81e */
[----:B------:R-:W-:Y:S02]  /*bd10*/  SHF.R.U32.HI R5, RZ, 0x3, R0 ;  /* 0x00000003ff057819 */ /* 0x000fe40000011600 */
[----:B------:R-:W-:Y:S02]  /*bd20*/  LOP3.LUT R0, R0, 0x38, R6, 0xf8, !PT ;  /* 0x0000003800007812 */ /* 0x000fe400078ef806 */
[C-C-:B------:R-:W-:Y:S02]  /*bd30*/  LOP3.LUT R3, R7.reuse, R3, R5.reuse, 0xf6, !PT ;  /* 0x0000000307037212 */ /* 0x140fe400078ef605 */
[----:B------:R-:W-:Y:S02]  /*bd40*/  LOP3.LUT R0, R7, R0, R5, 0xf6, !PT ;  /* 0x0000000007007212 */ /* 0x000fe400078ef605 */
[----:B------:R-:W-:Y:S01]  /*bd50*/  SHF.R.U64 R7, R16, 0x10, R17 ;  /* 0x0000001010077819 */ /* 0x000fe20000001211 */
[----:B------:R-:W-:Y:S01]  /*bd60*/  IMAD.SHL.U32 R43, R3, 0x2, RZ ;  /* 0x00000002032b7824 */ /* 0x000fe200078e00ff */
[--C-:B------:R-:W-:Y:S01]  /*bd70*/  SHF.R.U32.HI R3, RZ, 0x10, R21.reuse ;  /* 0x00000010ff037819 */ /* 0x100fe20000011615 */
[----:B------:R-:W-:Y:S01]  /*bd80*/  IMAD.SHL.U32 R42, R0, 0x2, RZ ;  /* 0x00000002002a7824 */ /* 0x000fe200078e00ff */
[----:B------:R-:W-:-:S02]  /*bd90*/  SHF.R.U64 R0, R20, 0x10, R21 ;  /* 0x0000001014007819 */ /* 0x000fc40000001215 */
[----:B------:R-:W1:Y:S01]  /*bda0*/  LDS.128 R12, [R43+0x6100] ;  /* 0x006100002b0c7984 */ /* 0x000e620000000c00 */
[----:B------:R-:W-:Y:S02]  /*bdb0*/  SHF.R.U64 R5, R22, 0x10, R23 ;  /* 0x0000001016057819 */ /* 0x000fe40000001217 */
[----:B------:R-:W-:Y:S01]  /*bdc0*/  PRMT R20, R26, 0x5432, R0 ;  /* 0x000054321a147816 */ /* 0x000fe20000000000 */
[----:B------:R-:W2:Y:S01]  /*bdd0*/  LDS.128 R8, [R42+0x6100] ;  /* 0x006100002a087984 */ /* 0x000ea20000000c00 */
[----:B------:R-:W-:Y:S02]  /*bde0*/  PRMT R0, R25, 0x5432, R7 ;  /* 0x0000543219007816 */ /* 0x000fe40000000007 */
[----:B------:R-:W-:Y:S02]  /*bdf0*/  SHF.R.U64 R16, R18, 0x10, R19 ;  /* 0x0000001012107819 */ /* 0x000fe40000001213 */
[----:B------:R-:W-:Y:S01]  /*be00*/  PRMT R22, R26, 0x5410, R3 ;  /* 0x000054101a167816 */ /* 0x000fe20000000003 */
[----:B------:R-:W-:Y:S01]  /*be10*/  IMAD.U32 R40, R0, 0x10000, RZ ;  /* 0x0001000000287824 */ /* 0x000fe200078e00ff */
[----:B------:R-:W-:-:S02]  /*be20*/  SHF.R.U32.HI R17, RZ, 0x10, R17 ;  /* 0x00000010ff117819 */ /* 0x000fc40000011611 */
[----:B------:R-:W-:Y:S02]  /*be30*/  PRMT R31, R31, 0x5410, R5 ;  /* 0x000054101f1f7816 */ /* 0x000fe40000000005 */
[----:B------:R-:W-:Y:S02]  /*be40*/  SHF.R.U32.HI R18, RZ, 0x10, R19 ;  /* 0x00000010ff127819 */ /* 0x000fe40000011613 */
[----:B------:R-:W-:Y:S02]  /*be50*/  PRMT R26, R28, 0x5432, R16 ;  /* 0x000054321c1a7816 */ /* 0x000fe40000000010 */
[----:B------:R-:W-:Y:S02]  /*be60*/  SHF.R.U32.HI R6, RZ, 0x10, R23 ;  /* 0x00000010ff067819 */ /* 0x000fe40000011617 */
[----:B------:R-:W-:Y:S02]  /*be70*/  PRMT R17, R25, 0x5410, R17 ;  /* 0x0000541019117816 */ /* 0x000fe40000000011 */
[----:B------:R-:W-:-:S02]  /*be80*/  LOP3.LUT R45, R0, 0xffff0000, RZ, 0xc0, !PT ;  /* 0xffff0000002d7812 */ /* 0x000fc400078ec0ff */
[----:B------:R-:W-:Y:S02]  /*be90*/  PRMT R25, R28, 0x5410, R18 ;  /* 0x000054101c197816 */ /* 0x000fe40000000012 */
[----:B------:R-:W-:Y:S01]  /*bea0*/  PRMT R27, R27, 0x5410, R6 ;  /* 0x000054101b1b7816 */ /* 0x000fe20000000006 */
[C---:B-1----:R-:W-:Y:S01]  /*beb0*/  IMAD.U32 R21, R14.reuse, 0x10000, RZ ;  /* 0x000100000e157824 */ /* 0x042fe200078e00ff */
[----:B------:R-:W-:Y:S01]  /*bec0*/  LOP3.LUT R29, R14, 0xffff0000, RZ, 0xc0, !PT ;  /* 0xffff00000e1d7812 */ /* 0x000fe200078ec0ff */
[C---:B------:R-:W-:Y:S01]  /*bed0*/  IMAD.U32 R16, R12.reuse, 0x10000, RZ ;  /* 0x000100000c107824 */ /* 0x040fe200078e00ff */
[----:B------:R-:W-:Y:S01]  /*bee0*/  LOP3.LUT R19, R12, 0xffff0000, RZ, 0xc0, !PT ;  /* 0xffff00000c137812 */ /* 0x000fe200078ec0ff */
[C---:B--2---:R-:W-:Y:S01]  /*bef0*/  IMAD.U32 R3, R8.reuse, 0x10000, RZ ;  /* 0x0001000008037824 */ /* 0x044fe200078e00ff */
[----:B------:R-:W-:Y:S01]  /*bf00*/  LOP3.LUT R5, R8, 0xffff0000, RZ, 0xc0, !PT ;  /* 0xffff000008057812 */ /* 0x000fe200078ec0ff */
[----:B------:R-:W-:Y:S01]  /*bf10*/  IMAD.U32 R14, R20, 0x10000, RZ ;  /* 0x00010000140e7824 */ /* 0x000fe200078e00ff */
[----:B------:R-:W-:Y:S01]  /*bf20*/  LOP3.LUT R28, R15, 0xffff0000, RZ, 0xc0, !PT ;  /* 0xffff00000f1c7812 */ /* 0x000fe200078ec0ff */
[----:B------:R-:W-:Y:S01]  /*bf30*/  FMUL.FTZ R8, R3, R40 ;  /* 0x0000002803087220 */ /* 0x000fe20000410000 */
[----:B------:R-:W-:Y:S01]  /*bf40*/  SHF.L.U32 R7, R9, 0x10, RZ ;  /* 0x0000001009077819 */ /* 0x000fe200000006ff */
[----:B------:R-:W-:Y:S01]  /*bf50*/  IMAD.U32 R24, R15, 0x10000, RZ ;  /* 0x000100000f187824 */ /* 0x000fe200078e00ff */
[----:B------:R-:W-:Y:S01]  /*bf60*/  LOP3.LUT R6, R9, 0xffff0000, RZ, 0xc0, !PT ;  /* 0xffff000009067812 */ /* 0x000fe200078ec0ff */
[-C--:B------:R-:W-:Y:S01]  /*bf70*/  FFMA.FTZ R44, R16, R14.reuse, -R8 ;  /* 0x0000000e102c7223 */ /* 0x080fe20000010808 */
[----:B------:R-:W-:Y:S01]  /*bf80*/  SHF.L.U32 R12, R11, 0x10, RZ ;  /* 0x000000100b0c7819 */ /* 0x000fe200000006ff */
[----:B------:R-:W-:Y:S01]  /*bf90*/  FMUL.FTZ R3, R3, R14 ;  /* 0x0000000e03037220 */ /* 0x000fe20000410000 */
[----:B------:R-:W-:Y:S01]  /*bfa0*/  LOP3.LUT R15, R11, 0xffff0000, RZ, 0xc0, !PT ;  /* 0xffff00000b0f7812 */ /* 0x000fe200078ec0ff */
[----:B------:R-:W-:Y:S01]  /*bfb0*/  IMAD.U32 R9, R10, 0x10000, RZ ;  /* 0x000100000a097824 */ /* 0x000fe200078e00ff */
[----:B------:R-:W-:Y:S01]  /*bfc0*/  LOP3.LUT R8, R20, 0xffff0000, RZ, 0xc0, !PT ;  /* 0xffff000014087812 */ /* 0x000fe200078ec0ff */
[----:B------:R-:W-:Y:S01]  /*bfd0*/  IMAD.U32 R11, R17, 0x10000, RZ ;  /* 0x00010000110b7824 */ /* 0x000fe200078e00ff */
[----:B------:R-:W-:Y:S01]  /*bfe0*/  LOP3.LUT R23, R10, 0xffff0000, RZ, 0xc0, !PT ;  /* 0xffff00000a177812 */ /* 0x000fe200078ec0ff */
[----:B------:R-:W-:Y:S01]  /*bff0*/  FMUL.FTZ R0, R5, R45 ;  /* 0x0000002d05007220 */ /* 0x000fe20000410000 */
[C---:B------:R-:W-:Y:S01]  /*c000*/  SHF.L.U32 R18, R13.reuse, 0x10, RZ ;  /* 0x000000100d127819 */ /* 0x040fe200000006ff */
[----:B------:R-:W-:Y:S01]  /*c010*/  IMAD.U32 R10, R22, 0x10000, RZ ;  /* 0x00010000160a7824 */ /* 0x000fe200078e00ff */
[----:B------:R-:W-:Y:S01]  /*c020*/  LOP3.LUT R13, R13, 0xffff0000, RZ, 0xc0, !PT ;  /* 0xffff00000d0d7812 */ /* 0x000fe200078ec0ff */
[----:B------:R-:W-:Y:S01]  /*c030*/  FFMA.FTZ R41, R16, R40, R3 ;  /* 0x0000002810297223 */ /* 0x000fe20000010003 */
[----:B------:R-:W-:Y:S01]  /*c040*/  LOP3.LUT R20, R26, 0xffff0000, RZ, 0xc0, !PT ;  /* 0xffff00001a147812 */ /* 0x000fe200078ec0ff */
[----:B------:R-:W-:-:S02]  /*c050*/  FMUL.FTZ R5, R5, R8 ;  /* 0x0000000805057220 */ /* 0x000fc40000410000 */
[----:B------:R-:W-:Y:S01]  /*c060*/  FFMA.FTZ R40, R19, R8, -R0 ;  /* 0x0000000813287223 */ /* 0x000fe20000010800 */
[----:B------:R-:W-:Y:S01]  /*c070*/  LOP3.LUT R8, R17, 0xffff0000, RZ, 0xc0, !PT ;  /* 0xffff000011087812 */ /* 0x000fe200078ec0ff */
[CC--:B------:R-:W-:Y:S02]  /*c080*/  FMUL.FTZ R3, R7.reuse, R11.reuse ;  /* 0x0000000b07037220 */ /* 0x0c0fe40000410000 */
[-C--:B------:R-:W-:Y:S02]  /*c090*/  FMUL.FTZ R0, R7, R10.reuse ;  /* 0x0000000a07007220 */ /* 0x080fe40000410000 */
[----:B------:R-:W-:Y:S01]  /*c0a0*/  FFMA.FTZ R17, R18, R10, -R3 ;  /* 0x0000000a12117223 */ /* 0x000fe20000010803 */
[----:B------:R-:W-:Y:S01]  /*c0b0*/  LOP3.LUT R3, R22, 0xffff0000, RZ, 0xc0, !PT ;  /* 0xffff000016037812 */ /* 0x000fe200078ec0ff */
[----:B------:R-:W-:Y:S01]  /*c0c0*/  FFMA.FTZ R18, R18, R11, R0 ;  /* 0x0000000b12127223 */ /* 0x000fe20000010000 */
[----:B------:R-:W-:Y:S01]  /*c0d0*/  SHF.L.U32 R10, R26, 0x10, RZ ;  /* 0x000000101a0a7819 */ /* 0x000fe200000006ff */
[----:B------:R-:W-:-:S02]  /*c0e0*/  FMUL.FTZ R0, R6, R8 ;  /* 0x0000000806007220 */ /* 0x000fc40000410000 */
[----:B------:R-:W-:Y:S02]  /*c0f0*/  IMAD.U32 R7, R31, 0x10000, RZ ;  /* 0x000100001f077824 */ /* 0x000fe400078e00ff */
[----:B------:R-:W-:Y:S02]  /*c100*/  FFMA.FTZ R19, R19, R45, R5 ;  /* 0x0000002d13137223 */ /* 0x000fe40000010005 */
[-C--:B------:R-:W-:Y:S02]  /*c110*/  FFMA.FTZ R16, R13, R3.reuse, -R0 ;  /* 0x000000030d107223 */ /* 0x080fe40000010800 */
[----:B------:R-:W-:Y:S02]  /*c120*/  FMUL.FTZ R5, R6, R3 ;  /* 0x0000000306057220 */ /* 0x000fe40000410000 */
[----:B------:R-:W-:Y:S02]  /*c130*/  FMUL.FTZ R0, R9, R7 ;  /* 0x0000000709007220 */ /* 0x000fe40000410000 */
[----:B------:R-:W-:-:S02]  /*c140*/  IMAD.U32 R22, R25, 0x10000, RZ ;  /* 0x0001000019167824 */ /* 0x000fc400078e00ff */
[----:B------:R-:W-:Y:S02]  /*c150*/  IMAD.U32 R6, R27, 0x10000, RZ ;  /* 0x000100001b067824 */ /* 0x000fe400078e00ff */
[----:B------:R-:W-:Y:S02]  /*c160*/  FMUL.FTZ R3, R9, R10 ;  /* 0x0000000a09037220 */ /* 0x000fe40000410000 */
[----:B------:R-:W-:Y:S01]  /*c170*/  FFMA.FTZ R9, R13, R8, R5 ;  /* 0x000000080d097223 */ /* 0x000fe20000010005 */
[----:B------:R-:W-:Y:S01]  /*c180*/  LOP3.LUT R13, R25, 0xffff0000, RZ, 0xc0, !PT ;  /* 0xffff0000190d7812 */ /* 0x000fe200078ec0ff */
[----:B------:R-:W-:Y:S01]  /*c190*/  FFMA.FTZ R10, R21, R10, R0 ;  /* 0x0000000a150a7223 */ /* 0x000fe20000010000 */
[----:B------:R-:W-:Y:S01]  /*c1a0*/  LOP3.LUT R8, R27, 0xffff0000, RZ, 0xc0, !PT ;  /* 0xffff00001b087812 */ /* 0x000fe200078ec0ff */
[C---:B------:R-:W-:Y:S01]  /*c1b0*/  FMUL.FTZ R5, R12.reuse, R22 ;  /* 0x000000160c057220 */ /* 0x040fe20000410000 */
[----:B------:R-:W-:Y:S01]  /*c1c0*/  F2FP.BF16.PACK_AB R9, R9, R18 ;  /* 0x000000120909723e */ /* 0x000fe200000010ff */
[----:B------:R-:W-:Y:S01]  /*c1d0*/  FMUL.FTZ R0, R12, R6 ;  /* 0x000000060c007220 */ /* 0x000fe20000410000 */
[----:B------:R-:W-:Y:S01]  /*c1e0*/  LOP3.LUT R12, R31, 0xffff0000, RZ, 0xc0, !PT ;  /* 0xffff00001f0c7812 */ /* 0x000fe200078ec0ff */
[----:B------:R-:W-:-:S02]  /*c1f0*/  FFMA.FTZ R14, R21, R7, -R3 ;  /* 0x00000007150e7223 */ /* 0x000fc40000010803 */
[C---:B------:R-:W-:Y:S02]  /*c200*/  FFMA.FTZ R11, R24.reuse, R6, -R5 ;  /* 0x00000006180b7223 */ /* 0x040fe40000010805 */
[----:B------:R-:W-:Y:S02]  /*c210*/  FFMA.FTZ R7, R24, R22, R0 ;  /* 0x0000001618077223 */ /* 0x000fe40000010000 */
[----:B------:R-:W-:Y:S02]  /*c220*/  FMUL.FTZ R6, R23, R20 ;  /* 0x0000001417067220 */ /* 0x000fe40000410000 */
[----:B------:R-:W-:Y:S02]  /*c230*/  FMUL.FTZ R3, R15, R13 ;  /* 0x0000000d0f037220 */ /* 0x000fe40000410000 */
[----:B------:R-:W-:Y:S02]  /*c240*/  FMUL.FTZ R5, R23, R12 ;  /* 0x0000000c17057220 */ /* 0x000fe40000410000 */
[----:B------:R-:W-:-:S02]  /*c250*/  FMUL.FTZ R0, R15, R8 ;  /* 0x000000080f007220 */ /* 0x000fc40000410000 */
[----:B------:R-:W-:Y:S01]  /*c260*/  FFMA.FTZ R6, R29, R12, -R6 ;  /* 0x0000000c1d067223 */ /* 0x000fe20000010806 */
[----:B------:R-:W-:Y:S01]  /*c270*/  F2FP.BF16.PACK_AB R12, R40, R44 ;  /* 0x0000002c280c723e */ /* 0x000fe200000010ff */
[----:B------:R-:W-:Y:S01]  /*c280*/  FFMA.FTZ R3, R28, R8, -R3 ;  /* 0x000000081c037223 */ /* 0x000fe20000010803 */
[----:B------:R-:W-:Y:S01]  /*c290*/  F2FP.BF16.PACK_AB R8, R19, R41 ;  /* 0x000000291308723e */ /* 0x000fe200000010ff */
[----:B------:R-:W-:Y:S01]  /*c2a0*/  FFMA.FTZ R5, R29, R20, R5 ;  /* 0x000000141d057223 */ /* 0x000fe20000010005 */
[----:B------:R-:W-:Y:S01]  /*c2b0*/  F2FP.BF16.PACK_AB R14, R6, R14 ;  /* 0x0000000e060e723e */ /* 0x000fe200000010ff */
[----:B------:R-:W-:Y:S01]  /*c2c0*/  FFMA.FTZ R0, R28, R13, R0 ;  /* 0x0000000d1c007223 */ /* 0x000fe20000010000 */
[----:B------:R-:W-:Y:S02]  /*c2d0*/  F2FP.BF16.PACK_AB R13, R16, R17 ;  /* 0x00000011100d723e */ /* 0x000fe400000010ff */
[----:B------:R-:W-:Y:S02]  /*c2e0*/  F2FP.BF16.PACK_AB R15, R3, R11 ;  /* 0x0000000b030f723e */ /* 0x000fe400000010ff */
[----:B------:R-:W-:-:S02]  /*c2f0*/  F2FP.BF16.PACK_AB R10, R5, R10 ;  /* 0x0000000a050a723e */ /* 0x000fc400000010ff */
[----:B------:R-:W-:Y:S01]  /*c300*/  F2FP.BF16.PACK_AB R11, R0, R7 ;  /* 0x00000007000b723e */ /* 0x000fe200000010ff */
[----:B------:R1:W-:Y:S04]  /*c310*/  STS.128 [R43+0x6100], R12 ;  /* 0x0061000c2b007388 */ /* 0x0003e80000000c00 */
[----:B------:R1:W-:Y:S02]  /*c320*/  STS.128 [R42+0x6100], R8 ;  /* 0x006100082a007388 */ /* 0x0003e40000000c00 */
.L_x_429:
[----:B------:R-:W-:Y:S05]  /*c330*/  BSYNC B0 ;  /* 0x0000000000007941 */ /* 0x000fea0003800000 */
.L_x_428:
        /* <DEDUP_REMOVED lines=8> */
[----:B------:R-:W-:Y:S02]  /*c3c0*/  LOP3.LUT R0, R5, 0x1c0, RZ, 0xc0, !PT ;  /* 0x000001c005007812 */ /* 0x000fe400078ec0ff */
[----:B------:R-:W-:Y:S01]  /*c3d0*/  SHF.R.U64 R17, R34, 0x10, R35 ;  /* 0x0000001022117819 */ /* 0x000fe20000001223 */
[----:B------:R-:W-:Y:S01]  /*c3e0*/  IMAD.SHL.U32 R3, R3, 0x40, RZ ;  /* 0x0000004003037824 */ /* 0x000fe200078e00ff */
[----:B------:R-:W-:-:S02]  /*c3f0*/  LOP3.LUT R5, R0, 0x38, R30, 0xf8, !PT ;  /* 0x0000003800057812 */ /* 0x000fc400078ef81e */
[----:B------:R-:W-:Y:S02]  /*c400*/  SHF.R.U32.HI R6, RZ, 0x3, R0 ;  /* 0x00000003ff067819 */ /* 0x000fe40000011600 */
[----:B------:R-:W-:Y:S02]  /*c410*/  LOP3.LUT R3, R3, 0xfffffe00, RZ, 0xc0, !PT ;  /* 0xfffffe0003037812 */ /* 0x000fe400078ec0ff */
        /* <DEDUP_REMOVED lines=8> */
[----:B-1----:R-:W1:Y:S01]  /*c4a0*/  LDS.128 R12, [R41+0x6100] ;  /* 0x00610000290c7984 */ /* 0x002e620000000c00 */
[----:B------:R-:W-:Y:S02]  /*c4b0*/  SHF.R.U32.HI R16, RZ, 0x10, R33 ;  /* 0x00000010ff107819 */ /* 0x000fe40000011621 */
[C---:B------:R-:W-:Y:S01]  /*c4c0*/  PRMT R20, R47.reuse, 0x5432, R0 ;  /* 0x000054322f147816 */ /* 0x040fe20000000000 */
[----:B------:R-:W2:Y:S01]  /*c4d0*/  LDS.128 R8, [R40+0x6100] ;  /* 0x0061000028087984 */ /* 0x000ea20000000c00 */
[----:B------:R-:W-:Y:S02]  /*c4e0*/  PRMT R0, R46, 0x5432, R7 ;  /* 0x000054322e007816 */ /* 0x000fe40000000007 */
[----:B------:R-:W-:Y:S01]  /*c4f0*/  SHF.R.U32.HI R18, RZ, 0x10, R35 ;  /* 0x00000010ff127819 */ /* 0x000fe20000011623 */
[----:B------:R-:W-:Y:S01]  /*c500*/  IMAD.U32 R31, R20, 0x10000, RZ ;  /* 0x00010000141f7824 */ /* 0x000fe200078e00ff */
[----:B------:R-:W-:Y:S02]  /*c510*/  SHF.R.U64 R5, R38, 0x10, R39 ;  /* 0x0000001026057819 */ /* 0x000fe40000001227 */
[----:B------:R-:W-:-:S02]  /*c520*/  PRMT R22, R47, 0x5410, R3 ;  /* 0x000054102f167816 */ /* 0x000fc40000000003 */
[----:B------:R-:W-:Y:S02]  /*c530*/  SHF.L.U32 R32, R0, 0x10, RZ ;  /* 0x0000001000207819 */ /* 0x000fe400000006ff */
[----:B------:R-:W-:Y:S02]  /*c540*/  SHF.R.U32.HI R6, RZ, 0x10, R39 ;  /* 0x00000010ff067819 */ /* 0x000fe40000011627 */
[----:B------:R-:W-:Y:S02]  /*c550*/  PRMT R25, R68, 0x5432, R17 ;  /* 0x0000543244197816 */ /* 0x000fe40000000011 */
[----:B------:R-:W-:Y:S02]  /*c560*/  PRMT R19, R46, 0x5410, R16 ;  /* 0x000054102e137816 */ /* 0x000fe40000000010 */
[----:B------:R-:W-:Y:S02]  /*c570*/  PRMT R24, R68, 0x5410, R18 ;  /* 0x0000541044187816 */ /* 0x000fe40000000012 */
[----:B------:R-:W-:-:S02]  /*c580*/  PRMT R27, R69, 0x5432, R5 ;  /* 0x00005432451b7816 */ /* 0x000fc40000000005 */
[----:B------:R-:W-:Y:S02]  /*c590*/  LOP3.LUT R34, R0, 0xffff0000, RZ, 0xc0, !PT ;  /* 0xffff000000227812 */ /* 0x000fe400078ec0ff */
[----:B------:R-:W-:Y:S01]  /*c5a0*/  PRMT R26, R69, 0x5410, R6 ;  /* 0x00005410451a7816 */ /* 0x000fe20000000006 */
[C---:B-1----:R-:W-:Y:S01]  /*c5b0*/  IMAD.U32 R17, R13.reuse, 0x10000, RZ ;  /* 0x000100000d117824 */ /* 0x042fe200078e00ff */
[----:B------:R-:W-:Y:S01]  /*c5c0*/  LOP3.LUT R21, R13, 0xffff0000, RZ, 0xc0, !PT ;  /* 0xffff00000d157812 */ /* 0x000fe200078ec0ff */
[C---:B------:R-:W-:Y:S01]  /*c5d0*/  IMAD.U32 R16, R12.reuse, 0x10000, RZ ;  /* 0x000100000c107824 */ /* 0x040fe200078e00ff */
[----:B------:R-:W-:Y:S01]  /*c5e0*/  LOP3.LUT R18, R12, 0xffff0000, RZ, 0xc0, !PT ;  /* 0xffff00000c127812 */ /* 0x000fe200078ec0ff */
[C---:B--2---:R-:W-:Y:S01]  /*c5f0*/  IMAD.U32 R3, R8.reuse, 0x10000, RZ ;  /* 0x0001000008037824 */ /* 0x044fe200078e00ff */
[C---:B------:R-:W-:Y:S01]  /*c600*/  LOP3.LUT R28, R15.reuse, 0xffff0000, RZ, 0xc0, !PT ;  /* 0xffff00000f1c7812 */ /* 0x040fe200078ec0ff */
[----:B------:R-:W-:Y:S01]  /*c610*/  IMAD.U32 R13, R15, 0x10000, RZ ;  /* 0x000100000f0d7824 */ /* 0x000fe200078e00ff */
[----:B------:R-:W-:Y:S01]  /*c620*/  LOP3.LUT R5, R8, 0xffff0000, RZ, 0xc0, !PT ;  /* 0xffff000008057812 */ /* 0x000fe200078ec0ff */
[C---:B------:R-:W-:Y:S01]  /*c630*/  IMAD.U32 R12, R10.reuse, 0x10000, RZ ;  /* 0x000100000a0c7824 */ /* 0x040fe200078e00ff */
[----:B------:R-:W-:Y:S01]  /*c640*/  LOP3.LUT R15, R10, 0xffff0000, RZ, 0xc0, !PT ;  /* 0xffff00000a0f7812 */ /* 0x000fe200078ec0ff */
[C---:B------:R-:W-:Y:S01]  /*c650*/  IMAD.U32 R23, R14.reuse, 0x10000, RZ ;  /* 0x000100000e177824 */ /* 0x040fe200078e00ff */
[----:B------:R-:W-:Y:S01]  /*c660*/  LOP3.LUT R29, R14, 0xffff0000, RZ, 0xc0, !PT ;  /* 0xffff00000e1d7812 */ /* 0x000fe200078ec0ff */
[----:B------:R-:W-:Y:S01]  /*c670*/  FMUL.FTZ R8, R3, R32 ;  /* 0x0000002003087220 */ /* 0x000fe20000410000 */
[----:B------:R-:W-:Y:S01]  /*c680*/  LOP3.LUT R10, R20, 0xffff0000, RZ, 0xc0, !PT ;  /* 0xffff0000140a7812 */ /* 0x000fe200078ec0ff */
[C---:B------:R-:W-:Y:S01]  /*c690*/  IMAD.U32 R6, R11.reuse, 0x10000, RZ ;  /* 0x000100000b067824 */ /* 0x040fe200078e00ff */
[----:B------:R-:W-:Y:S01]  /*c6a0*/  LOP3.LUT R14, R11, 0xffff0000, RZ, 0xc0, !PT ;  /* 0xffff00000b0e7812 */ /* 0x000fe200078ec0ff */
[----:B------:R-:W-:-:S02]  /*c6b0*/  FMUL.FTZ R3, R3, R31 ;  /* 0x0000001f03037220 */ /* 0x000fc40000410000 */
[C---:B------:R-:W-:Y:S01]  /*c6c0*/  IMAD.U32 R7, R9.reuse, 0x10000, RZ ;  /* 0x0001000009077824 */ /* 0x040fe200078e00ff */
[----:B------:R-:W-:Y:S01]  /*c6d0*/  LOP3.LUT R9, R9, 0xffff0000, RZ, 0xc0, !PT ;  /* 0xffff000009097812 */ /* 0x000fe200078ec0ff */
[----:B------:R-:W-:Y:S02]  /*c6e0*/  IMAD.U32 R11, R19, 0x10000, RZ ;  /* 0x00010000130b7824 */ /* 0x000fe400078e00ff */
[C---:B------:R-:W-:Y:S02]  /*c6f0*/  FFMA.FTZ R36, R16.reuse, R31, -R8 ;  /* 0x0000001f10247223 */ /* 0x040fe40000010808 */
[----:B------:R-:W-:Y:S02]  /*c700*/  FMUL.FTZ R0, R5, R34 ;  /* 0x0000002205007220 */ /* 0x000fe40000410000 */
[----:B------:R-:W-:Y:S01]  /*c710*/  FFMA.FTZ R35, R16, R32, R3 ;  /* 0x0000002010237223 */ /* 0x000fe20000010003 */
[----:B------:R-:W-:Y:S01]  /*c720*/  SHF.L.U32 R16, R24, 0x10, RZ ;  /* 0x0000001018107819 */ /* 0x000fe200000006ff */
[----:B------:R-:W-:-:S02]  /*c730*/  IMAD.U32 R8, R22, 0x10000, RZ ;  /* 0x0001000016087824 */ /* 0x000fc400078e00ff */
[-C--:B------:R-:W-:Y:S02]  /*c740*/  FMUL.FTZ R5, R5, R10.reuse ;  /* 0x0000000a05057220 */ /* 0x080fe40000410000 */
[C---:B------:R-:W-:Y:S02]  /*c750*/  FMUL.FTZ R3, R7.reuse, R11 ;  /* 0x0000000b07037220 */ /* 0x040fe40000410000 */
[----:B------:R-:W-:Y:S01]  /*c760*/  FFMA.FTZ R33, R18, R10, -R0 ;  /* 0x0000000a12217223 */ /* 0x000fe20000010800 */
[----:B------:R-:W-:Y:S01]  /*c770*/  LOP3.LUT R10, R22, 0xffff0000, RZ, 0xc0, !PT ;  /* 0xffff0000160a7812 */ /* 0x000fe200078ec0ff */
[----:B------:R-:W-:Y:S02]  /*c780*/  FMUL.FTZ R0, R7, R8 ;  /* 0x0000000807007220 */ /* 0x000fe40000410000 */
[----:B------:R-:W-:Y:S02]  /*c790*/  FFMA.FTZ R32, R18, R34, R5 ;  /* 0x0000002212207223 */ /* 0x000fe40000010005 */
[----:B------:R-:W-:Y:S01]  /*c7a0*/  FFMA.FTZ R31, R17, R8, -R3 ;  /* 0x00000008111f7223 */ /* 0x000fe20000010803 */
[----:B------:R-:W-:Y:S01]  /*c7b0*/  LOP3.LUT R8, R19, 0xffff0000, RZ, 0xc0, !PT ;  /* 0xffff000013087812 */ /* 0x000fe200078ec0ff */
[----:B------:R-:W-:-:S02]  /*c7c0*/  IMAD.U32 R5, R26, 0x10000, RZ ;  /* 0x000100001a057824 */ /* 0x000fc400078e00ff */
[C---:B------:R-:W-:Y:S02]  /*c7d0*/  FMUL.FTZ R3, R6.reuse, R16 ;  /* 0x0000001006037220 */ /* 0x040fe40000410000 */
[----:B------:R-:W-:Y:S02]  /*c7e0*/  IMAD.U32 R19, R25, 0x10000, RZ ;  /* 0x0001000019137824 */ /* 0x000fe400078e00ff */
[----:B------:R-:W-:Y:S02]  /*c7f0*/  FFMA.FTZ R20, R17, R11, R0 ;  /* 0x0000000b11147223 */ /* 0x000fe40000010000 */
[-C--:B------:R-:W-:Y:S02]  /*c800*/  FMUL.FTZ R0, R6, R5.reuse ;  /* 0x0000000506007220 */ /* 0x080fe40000410000 */
[----:B------:R-:W-:Y:S02]  /*c810*/  FFMA.FTZ R18, R13, R5, -R3 ;  /* 0x000000050d127223 */ /* 0x000fe40000010803 */
[----:B------:R-:W-:-:S02]  /*c820*/  IMAD.U32 R7, R27, 0x10000, RZ ;  /* 0x000100001b077824 */ /* 0x000fc400078e00ff */
[----:B------:R-:W-:Y:S02]  /*c830*/  FMUL.FTZ R5, R9, R10 ;  /* 0x0000000a09057220 */ /* 0x000fe40000410000 */
[C---:B------:R-:W-:Y:S02]  /*c840*/  FMUL.FTZ R3, R12.reuse, R19 ;  /* 0x000000130c037220 */ /* 0x040fe40000410000 */
[----:B------:R-:W-:Y:S01]  /*c850*/  FFMA.FTZ R17, R13, R16, R0 ;  /* 0x000000100d117223 */ /* 0x000fe20000010000 */
[----:B------:R-:W-:Y:S01]  /*c860*/  LOP3.LUT R16, R25, 0xffff0000, RZ, 0xc0, !PT ;  /* 0xffff000019107812 */ /* 0x000fe200078ec0ff */
[-C--:B------:R-:W-:Y:S02]  /*c870*/  FMUL.FTZ R6, R9, R8.reuse ;  /* 0x0000000809067220 */ /* 0x080fe40000410000 */
[-C--:B------:R-:W-:Y:S01]  /*c880*/  FMUL.FTZ R0, R12, R7.reuse ;  /* 0x000000070c007220 */ /* 0x080fe20000410000 */
[----:B------:R-:W-:Y:S01]  /*c890*/  LOP3.LUT R12, R24, 0xffff0000, RZ, 0xc0, !PT ;  /* 0xffff0000180c7812 */ /* 0x000fe200078ec0ff */
[----:B------:R-:W-:Y:S01]  /*c8a0*/  FFMA.FTZ R9, R21, R8, R5 ;  /* 0x0000000815097223 */ /* 0x000fe20000010005 */
[----:B------:R-:W-:Y:S01]  /*c8b0*/  LOP3.LUT R8, R26, 0xffff0000, RZ, 0xc0, !PT ;  /* 0xffff00001a087812 */ /* 0x000fe200078ec0ff */
[----:B------:R-:W-:Y:S01]  /*c8c0*/  FFMA.FTZ R11, R23, R7, -R3 ;  /* 0x00000007170b7223 */ /* 0x000fe20000010803 */
[----:B------:R-:W-:Y:S01]  /*c8d0*/  LOP3.LUT R7, R27, 0xffff0000, RZ, 0xc0, !PT ;  /* 0xffff00001b077812 */ /* 0x000fe200078ec0ff */
[----:B------:R-:W-:Y:S01]  /*c8e0*/  FFMA.FTZ R13, R21, R10, -R6 ;  /* 0x0000000a150d7223 */ /* 0x000fe20000010806 */
[----:B------:R-:W-:Y:S01]  /*c8f0*/  F2FP.BF16.PACK_AB R9, R9, R20 ;  /* 0x000000140909723e */ /* 0x000fe200000010ff */
[----:B------:R-:W-:-:S02]  /*c900*/  FFMA.FTZ R10, R23, R19, R0 ;  /* 0x00000013170a7223 */ /* 0x000fc40000010000 */
[----:B------:R-:W-:Y:S01]  /*c910*/  FMUL.FTZ R6, R15, R16 ;  /* 0x000000100f067220 */ /* 0x000fe20000410000 */
[----:B------:R-:W-:Y:S01]  /*c920*/  F2FP.BF16.PACK_AB R13, R13, R31 ;  /* 0x0000001f0d0d723e */ /* 0x000fe200000010ff */
[C---:B------:R-:W-:Y:S02]  /*c930*/  FMUL.FTZ R3, R14.reuse, R12 ;  /* 0x0000000c0e037220 */ /* 0x040fe40000410000 */
[-C--:B------:R-:W-:Y:S02]  /*c940*/  FMUL.FTZ R5, R15, R7.reuse ;  /* 0x000000070f057220 */ /* 0x080fe40000410000 */
[-C--:B------:R-:W-:Y:S02]  /*c950*/  FMUL.FTZ R0, R14, R8.reuse ;  /* 0x000000080e007220 */ /* 0x080fe40000410000 */
[C---:B------:R-:W-:Y:S02]  /*c960*/  FFMA.FTZ R6, R29.reuse, R7, -R6 ;  /* 0x000000071d067223 */ /* 0x040fe40000010806 */
[----:B------:R-:W-:Y:S01]  /*c970*/  FFMA.FTZ R3, R28, R8, -R3 ;  /* 0x000000081c037223 */ /* 0x000fe20000010803 */
[----:B------:R-:W-:Y:S01]  /*c980*/  F2FP.BF16.PACK_AB R8, R32, R35 ;  /* 0x000000232008723e */ /* 0x000fe200000010ff */
[----:B------:R-:W-:Y:S01]  /*c990*/  FFMA.FTZ R5, R29, R16, R5 ;  /* 0x000000101d057223 */ /* 0x000fe20000010005 */
[----:B------:R-:W-:Y:S01]  /*c9a0*/  F2FP.BF16.PACK_AB R14, R6, R11 ;  /* 0x0000000b060e723e */ /* 0x000fe200000010ff */
[----:B------:R-:W-:Y:S01]  /*c9b0*/  FFMA.FTZ R0, R28, R12, R0 ;  /* 0x0000000c1c007223 */ /* 0x000fe20000010000 */
[----:B------:R-:W-:-:S02]  /*c9c0*/  F2FP.BF16.PACK_AB R12, R33, R36 ;  /* 0x00000024210c723e */ /* 0x000fc400000010ff */
[----:B------:R-:W-:Y:S02]  /*c9d0*/  F2FP.BF16.PACK_AB R15, R3, R18 ;  /* 0x00000012030f723e */ /* 0x000fe400000010ff */
[----:B------:R-:W-:Y:S02]  /*c9e0*/  F2FP.BF16.PACK_AB R10, R5, R10 ;  /* 0x0000000a050a723e */ /* 0x000fe400000010ff */
[----:B------:R-:W-:Y:S01]  /*c9f0*/  F2FP.BF16.PACK_AB R11, R0, R17 ;  /* 0x00000011000b723e */ /* 0x000fe200000010ff */
[----:B------:R1:W-:Y:S04]  /*ca00*/  STS.128 [R41+0x6100], R12 ;  /* 0x0061000c29007388 */ /* 0x0003e80000000c00 */
[----:B------:R1:W-:Y:S02]  /*ca10*/  STS.128 [R40+0x6100], R8 ;  /* 0x0061000828007388 */ /* 0x0003e40000000c00 */
.L_x_431:
[----:B------:R-:W-:Y:S05]  /*ca20*/  BSYNC B0 ;  /* 0x0000000000007941 */ /* 0x000fea0003800000 */
.L_x_430:
        /* <DEDUP_REMOVED lines=68> */
[-C--:B------:R-:W-:Y:S02]  /*ce70*/  FMUL.FTZ R0, R7, R8.reuse ;  /* 0x0000000807007220 */ /* 0x080fe40000410000 */
        /* <DEDUP_REMOVED lines=41> */
.L_x_433:
[----:B------:R-:W-:Y:S05]  /*d110*/  BSYNC B0 ;  /* 0x0000000000007941 */ /* 0x000fea0003800000 */
.L_x_432:
[----:B------:R-:W-:-:S04]  /*d120*/  IADD3 R0, R60, 0x60, RZ ;  /* 0x000000603c007810 */ /* 0x000fc80007ffe0ff */
[----:B------:R-:W-:-:S13]  /*d130*/  ISETP.GE.OR P0, PT, R0, UR7, P2 ;  /* 0x0000000700007c0c */ /* 0x000fda0009706670 */
[----:B------:R-:W-:Y:S05]  /*d140*/  @P0 BRA `(.L_x_421) ;  /* 0x000006a000000947 */ /* 0x000fea0003800000 */
[----:B------:R-:W-:Y:S01]  /*d150*/  SHF.R.S32.HI R3, RZ, 0x1f, R0 ;  /* 0x0000001fff037819 */ /* 0x000fe20000011400 */
[----:B------:R-:W-:Y:S01]  /*d160*/  IMAD.SHL.U32 R5, R0, 0x40, RZ ;  /* 0x0000004000057824 */ /* 0x000fe200078e00ff */
[----:B------:R-:W-:Y:S02]  /*d170*/  IADD3 R7, R30, c[0x0][0x27c], RZ ;  /* 0x00009f001e077a10 */ /* 0x000fe40007ffe0ff */
[----:B------:R-:W-:Y:S02]  /*d180*/  LEA.HI R3, R3, R0, RZ, 0x3 ;  /* 0x0000000003037211 */ /* 0x000fe400078f18ff */
[----:B------:R-:W-:Y:S02]  /*d190*/  LOP3.LUT R0, R5, 0x1c0, RZ, 0xc0, !PT ;  /* 0x000001c005007812 */ /* 0x000fe400078ec0ff */
[----:B------:R-:W-:Y:S01]  /*d1a0*/  SHF.R.U32.HI R18, RZ, 0x10, R59 ;  /* 0x00000010ff127819 */ /* 0x000fe2000001163b */
[----:B------:R-:W-:Y:S01]  /*d1b0*/  IMAD.SHL.U32 R3, R3, 0x40, RZ ;  /* 0x0000004003037824 */ /* 0x000fe200078e00ff */
[----:B------:R-:W-:-:S02]  /*d1c0*/  LOP3.LUT R5, R0, 0x38, R30, 0xf8, !PT ;  /* 0x0000003800057812 */ /* 0x000fc400078ef81e */
[----:B------:R-:W-:Y:S02]  /*d1d0*/  SHF.R.U32.HI R6, RZ, 0x3, R0 ;  /* 0x00000003ff067819 */ /* 0x000fe40000011600 */
[----:B------:R-:W-:Y:S02]  /*d1e0*/  LOP3.LUT R3, R3, 0xfffffe00, RZ, 0xc0, !PT ;  /* 0xfffffe0003037812 */ /* 0x000fe400078ec0ff */
[----:B------:R-:W-:Y:S02]  /*d1f0*/  LOP3.LUT R0, R0, 0x38, R7, 0xf8, !PT ;  /* 0x0000003800007812 */ /* 0x000fe400078ef807 */
[C-C-:B------:R-:W-:Y:S02]  /*d200*/  LOP3.LUT R5, R3.reuse, R5, R6.reuse, 0xf6, !PT ;  /* 0x0000000503057212 */ /* 0x140fe400078ef606 */
[----:B------:R-:W-:Y:S02]  /*d210*/  LOP3.LUT R0, R3, R0, R6, 0xf6, !PT ;  /* 0x0000000003007212 */ /* 0x000fe400078ef606 */
[----:B------:R-:W-:Y:S01]  /*d220*/  SHF.R.U32.HI R6, RZ, 0x10, R67 ;  /* 0x00000010ff067819 */ /* 0x000fe20000011643 */
[----:B-1----:R-:W-:Y:S01]  /*d230*/  IMAD.SHL.U32 R34, R5, 0x2, RZ ;  /* 0x0000000205227824 */ /* 0x002fe200078e00ff */
[----:B------:R-:W-:Y:S01]  /*d240*/  SHF.R.U64 R7, R56, 0x10, R57 ;  /* 0x0000001038077819 */ /* 0x000fe20000001239 */
[----:B------:R-:W-:Y:S01]  /*d250*/  IMAD.SHL.U32 R33, R0, 0x2, RZ ;  /* 0x0000000200217824 */ /* 0x000fe200078e00ff */
[----:B------:R-:W-:-:S02]  /*d260*/  PRMT R28, R78, 0x5410, R6 ;  /* 0x000054104e1c7816 */ /* 0x000fc40000000006 */
[----:B------:R-:W1:Y:S01]  /*d270*/  LDS.128 R12, [R34+0x6100] ;  /* 0x00610000220c7984 */ /* 0x000e620000000c00 */
[--C-:B------:R-:W-:Y:S02]  /*d280*/  SHF.R.U64 R0, R64, 0x10, R65.reuse ;  /* 0x0000001040007819 */ /* 0x100fe40000001241 */
[----:B------:R-:W-:Y:S01]  /*d290*/  SHF.R.U32.HI R3, RZ, 0x10, R65 ;  /* 0x00000010ff037819 */ /* 0x000fe20000011641 */
[----:B------:R-:W2:Y:S01]  /*d2a0*/  LDS.128 R8, [R33+0x6100] ;  /* 0x0061000021087984 */ /* 0x000ea20000000c00 */
[----:B------:R-:W-:Y:S02]  /*d2b0*/  PRMT R6, R75, 0x5432, R7 ;  /* 0x000054324b067816 */ /* 0x000fe40000000007 */
[----:B------:R-:W-:Y:S02]  /*d2c0*/  SHF.R.U64 R5, R66, 0x10, R67 ;  /* 0x0000001042057819 */ /* 0x000fe40000001243 */
[----:B------:R-:W-:Y:S02]  /*d2d0*/  SHF.R.U32.HI R16, RZ, 0x10, R57 ;  /* 0x00000010ff107819 */ /* 0x000fe40000011639 */
[----:B------:R-:W-:-:S02]  /*d2e0*/  PRMT R19, R76, 0x5432, R0 ;  /* 0x000054324c137816 */ /* 0x000fc40000000000 */
[----:B------:R-:W-:Y:S02]  /*d2f0*/  PRMT R22, R76, 0x5410, R3 ;  /* 0x000054104c167816 */ /* 0x000fe40000000003 */
[----:B------:R-:W-:Y:S02]  /*d300*/  SHF.L.U32 R31, R6, 0x10, RZ ;  /* 0x00000010061f7819 */ /* 0x000fe400000006ff */
[----:B------:R-:W-:Y:S02]  /*d310*/  PRMT R27, R78, 0x5432, R5 ;  /* 0x000054324e1b7816 */ /* 0x000fe40000000005 */
[----:B------:R-:W-:Y:S02]  /*d320*/  PRMT R24, R77, 0x5410, R18 ;  /* 0x000054104d187816 */ /* 0x000fe40000000012 */
[----:B------:R-:W-:Y:S02]  /*d330*/  SHF.R.U64 R17, R58, 0x10, R59 ;  /* 0x000000103a117819 */ /* 0x000fe4000000123b */
[----:B------:R-:W-:-:S02]  /*d340*/  PRMT R20, R75, 0x5410, R16 ;  /* 0x000054104b147816 */ /* 0x000fc40000000010 */
[----:B------:R-:W-:Y:S01]  /*d350*/  PRMT R25, R77, 0x5432, R17 ;  /* 0x000054324d197816 */ /* 0x000fe20000000011 */
[C---:B-1----:R-:W-:Y:S01]  /*d360*/  IMAD.U32 R18, R15.reuse, 0x10000, RZ ;  /* 0x000100000f127824 */ /* 0x042fe200078e00ff */
[----:B------:R-:W-:Y:S01]  /*d370*/  LOP3.LUT R29, R15, 0xffff0000, RZ, 0xc0, !PT ;  /* 0xffff00000f1d7812 */ /* 0x000fe200078ec0ff */
[C---:B------:R-:W-:Y:S01]  /*d380*/  IMAD.U32 R26, R14.reuse, 0x10000, RZ ;  /* 0x000100000e1a7824 */ /* 0x040fe200078e00ff */
[----:B------:R-:W-:Y:S01]  /*d390*/  LOP3.LUT R30, R14, 0xffff0000, RZ, 0xc0, !PT ;  /* 0xffff00000e1e7812 */ /* 0x000fe200078ec0ff */
[C---:B--2---:R-:W-:Y:S01]  /*d3a0*/  IMAD.U32 R3, R8.reuse, 0x10000, RZ ;  /* 0x0001000008037824 */ /* 0x044fe200078e00ff */
[----:B------:R-:W-:Y:S01]  /*d3b0*/  LOP3.LUT R5, R8, 0xffff0000, RZ, 0xc0, !PT ;  /* 0xffff000008057812 */ /* 0x000fe200078ec0ff */
[C---:B------:R-:W-:Y:S01]  /*d3c0*/  IMAD.U32 R8, R11.reuse, 0x10000, RZ ;  /* 0x000100000b087824 */ /* 0x040fe200078e00ff */
[----:B------:R-:W-:Y:S01]  /*d3d0*/  LOP3.LUT R15, R11, 0xffff0000, RZ, 0xc0, !PT ;  /* 0xffff00000b0f7812 */ /* 0x000fe200078ec0ff */
[----:B------:R-:W-:Y:S01]  /*d3e0*/  IMAD.U32 R16, R12, 0x10000, RZ ;  /* 0x000100000c107824 */ /* 0x000fe200078e00ff */
[----:B------:R-:W-:Y:S01]  /*d3f0*/  LOP3.LUT R11, R6, 0xffff0000, RZ, 0xc0, !PT ;  /* 0xffff0000060b7812 */ /* 0x000fe200078ec0ff */
[----:B------:R-:W-:Y:S01]  /*d400*/  IMAD.U32 R14, R19, 0x10000, RZ ;  /* 0x00010000130e7824 */ /* 0x000fe200078e00ff */
[----:B------:R-:W-:Y:S01]  /*d410*/  LOP3.LUT R21, R13, 0xffff0000, RZ, 0xc0, !PT ;  /* 0xffff00000d157812 */ /* 0x000fe200078ec0ff */
[----:B------:R-:W-:Y:S01]  /*d420*/  FMUL.FTZ R0, R3, R31 ;  /* 0x0000001f03007220 */ /* 0x000fe20000410000 */
[----:B------:R-:W-:Y:S01]  /*d430*/  LOP3.LUT R12, R12, 0xffff0000, RZ, 0xc0, !PT ;  /* 0xffff00000c0c7812 */ /* 0x000fe200078ec0ff */
[----:B------:R-:W-:Y:S01]  /*d440*/  IMAD.U32 R17, R13, 0x10000, RZ ;  /* 0x000100000d117824 */ /* 0x000fe200078e00ff */
[C---:B------:R-:W-:Y:S01]  /*d450*/  LOP3.LUT R23, R10.reuse, 0xffff0000, RZ, 0xc0, !PT ;  /* 0xffff00000a177812 */ /* 0x040fe200078ec0ff */
[----:B------:R-:W-:Y:S01]  /*d460*/  IMAD.U32 R13, R10, 0x10000, RZ ;  /* 0x000100000a0d7824 */ /* 0x000fe200078e00ff */
[----:B------:R-:W-:Y:S01]  /*d470*/  LOP3.LUT R19, R19, 0xffff0000, RZ, 0xc0, !PT ;  /* 0xffff000013137812 */ /* 0x000fe200078ec0ff */
[----:B------:R-:W-:-:S02]  /*d480*/  FMUL.FTZ R3, R3, R14 ;  /* 0x0000000e03037220 */ /* 0x000fc40000410000 */
[----:B------:R-:W-:Y:S01]  /*d490*/  FFMA.FTZ R36, R16, R14, -R0 ;  /* 0x0000000e10247223 */ /* 0x000fe20000010800 */
[----:B------:R-:W-:Y:S01]  /*d4a0*/  SHF.L.U32 R14, R24, 0x10, RZ ;  /* 0x00000010180e7819 */ /* 0x000fe200000006ff */
[C---:B------:R-:W-:Y:S01]  /*d4b0*/  IMAD.U32 R7, R9.reuse, 0x10000, RZ ;  /* 0x0001000009077824 */ /* 0x040fe200078e00ff */
[----:B------:R-:W-:Y:S01]  /*d4c0*/  LOP3.LUT R9, R9, 0xffff0000, RZ, 0xc0, !PT ;  /* 0xffff000009097812 */ /* 0x000fe200078ec0ff */
[C---:B------:R-:W-:Y:S01]  /*d4d0*/  IMAD.U32 R10, R20.reuse, 0x10000, RZ ;  /* 0x00010000140a7824 */ /* 0x040fe200078e00ff */
[----:B------:R-:W-:Y:S01]  /*d4e0*/  LOP3.LUT R20, R20, 0xffff0000, RZ, 0xc0, !PT ;  /* 0xffff000014147812 */ /* 0x000fe200078ec0ff */
[----:B------:R-:W-:Y:S02]  /*d4f0*/  FMUL.FTZ R0, R5, R11 ;  /* 0x0000000b05007220 */ /* 0x000fe40000410000 */
[----:B------:R-:W-:Y:S02]  /*d500*/  IMAD.U32 R6, R22, 0x10000, RZ ;  /* 0x0001000016067824 */ /* 0x000fe400078e00ff */
[----:B------:R-:W-:-:S02]  /*d510*/  FFMA.FTZ R35, R16, R31, R3 ;  /* 0x0000001f10237223 */ /* 0x000fc40000010003 */
[-C--:B------:R-:W-:Y:S02]  /*d520*/  FMUL.FTZ R5, R5, R19.reuse ;  /* 0x0000001305057220 */ /* 0x080fe40000410000 */
[C---:B------:R-:W-:Y:S02]  /*d530*/  FFMA.FTZ R32, R12.reuse, R19, -R0 ;  /* 0x000000130c207223 */ /* 0x040fe40000010800 */
[C---:B------:R-:W-:Y:S02]  /*d540*/  FMUL.FTZ R3, R7.reuse, R10 ;  /* 0x0000000a07037220 */ /* 0x040fe40000410000 */
[-C--:B------:R-:W-:Y:S02]  /*d550*/  FMUL.FTZ R0, R7, R6.reuse ;  /* 0x0000000607007220 */ /* 0x080fe40000410000 */
[----:B------:R-:W-:Y:S01]  /*d560*/  FFMA.FTZ R31, R12, R11, R5 ;  /* 0x0000000b0c1f7223 */ /* 0x000fe20000010005 */
[----:B------:R-:W-:Y:S01]  /*d570*/  LOP3.LUT R11, R22, 0xffff0000, RZ, 0xc0, !PT ;  /* 0xffff0000160b7812 */ /* 0x000fe200078ec0ff */
[----:B------:R-:W-:Y:S01]  /*d580*/  FFMA.FTZ R19, R17, R6, -R3 ;  /* 0x0000000611137223 */ /* 0x000fe20000010803 */
[----:B------:R-:W-:Y:S01]  /*d590*/  LOP3.LUT R12, R24, 0xffff0000, RZ, 0xc0, !PT ;  /* 0xffff0000180c7812 */ /* 0x000fe200078ec0ff */
[----:B------:R-:W-:-:S02]  /*d5a0*/  IMAD.U32 R5, R28, 0x10000, RZ ;  /* 0x000100001c057824 */ /* 0x000fc400078e00ff */
[----:B------:R-:W-:Y:S02]  /*d5b0*/  FFMA.FTZ R17, R17, R10, R0 ;  /* 0x0000000a11117223 */ /* 0x000fe40000010000 */
[C---:B------:R-:W-:Y:S02]  /*d5c0*/  FMUL.FTZ R3, R8.reuse, R14 ;  /* 0x0000000e08037220 */ /* 0x040fe40000410000 */
[C---:B------:R-:W-:Y:S01]  /*d5d0*/  IMAD.U32 R10, R25.reuse, 0x10000, RZ ;  /* 0x00010000190a7824 */ /* 0x040fe200078e00ff */
[----:B------:R-:W-:Y:S01]  /*d5e0*/  LOP3.LUT R25, R25, 0xffff0000, RZ, 0xc0, !PT ;  /* 0xffff000019197812 */ /* 0x000fe200078ec0ff */
[-C--:B------:R-:W-:Y:S01]  /*d5f0*/  FMUL.FTZ R0, R8, R5.reuse ;  /* 0x0000000508007220 */ /* 0x080fe20000410000 */
[----:B------:R-:W-:Y:S01]  /*d600*/  LOP3.LUT R8, R28, 0xffff0000, RZ, 0xc0, !PT ;  /* 0xffff00001c087812 */ /* 0x000fe200078ec0ff */
[----:B------:R-:W-:Y:S02]  /*d610*/  FFMA.FTZ R16, R18, R5, -R3 ;  /* 0x0000000512107223 */ /* 0x000fe40000010803 */
[----:B------:R-:W-:-:S02]  /*d620*/  IMAD.U32 R7, R27, 0x10000, RZ ;  /* 0x000100001b077824 */ /* 0x000fc400078e00ff */
[----:B------:R-:W-:Y:S02]  /*d630*/  FMUL.FTZ R3, R13, R10 ;  /* 0x0000000a0d037220 */ /* 0x000fe40000410000 */
[----:B------:R-:W-:Y:S02]  /*d640*/  FFMA.FTZ R18, R18, R14, R0 ;  /* 0x0000000e12127223 */ /* 0x000fe40000010000 */
[----:B------:R-:W-:Y:S02]  /*d650*/  FMUL.FTZ R6, R9, R20 ;  /* 0x0000001409067220 */ /* 0x000fe40000410000 */
[-C--:B------:R-:W-:Y:S02]  /*d660*/  FMUL.FTZ R0, R13, R7.reuse ;  /* 0x000000070d007220 */ /* 0x080fe40000410000 */
[----:B------:R-:W-:Y:S01]  /*d670*/  FFMA.FTZ R14, R26, R7, -R3 ;  /* 0x000000071a0e7223 */ /* 0x000fe20000010803 */
[----:B------:R-:W-:Y:S01]  /*d680*/  LOP3.LUT R7, R27, 0xffff0000, RZ, 0xc0, !PT ;  /* 0xffff00001b077812 */ /* 0x000fe200078ec0ff */
[----:B------:R-:W-:-:S02]  /*d690*/  FMUL.FTZ R5, R9, R11 ;  /* 0x0000000b09057220 */ /* 0x000fc40000410000 */
[C---:B------:R-:W-:Y:S02]  /*d6a0*/  FFMA.FTZ R11, R21.reuse, R11, -R6 ;  /* 0x0000000b150b7223 */ /* 0x040fe40000010806 */
[----:B------:R-:W-:Y:S02]  /*d6b0*/  FFMA.FTZ R9, R21, R20, R5 ;  /* 0x0000001415097223 */ /* 0x000fe40000010005 */
[----:B------:R-:W-:Y:S01]  /*d6c0*/  FFMA.FTZ R10, R26, R10, R0 ;  /* 0x0000000a1a0a7223 */ /* 0x000fe20000010000 */
[----:B------:R-:W-:Y:S01]  /*d6d0*/  F2FP.BF16.PACK_AB R13, R11, R19 ;  /* 0x000000130b0d723e */ /* 0x000fe200000010ff */
[----:B------:R-:W-:Y:S01]  /*d6e0*/  FMUL.FTZ R6, R23, R25 ;  /* 0x0000001917067220 */ /* 0x000fe20000410000 */
[----:B------:R-:W-:Y:S01]  /*d6f0*/  F2FP.BF16.PACK_AB R9, R9, R17 ;  /* 0x000000110909723e */ /* 0x000fe200000010ff */
[----:B------:R-:W-:Y:S02]  /*d700*/  FMUL.FTZ R3, R15, R12 ;  /* 0x0000000c0f037220 */ /* 0x000fe40000410000 */
[----:B------:R-:W-:-:S02]  /*d710*/  FMUL.FTZ R5, R23, R7 ;  /* 0x0000000717057220 */ /* 0x000fc40000410000 */
[-C--:B------:R-:W-:Y:S02]  /*d720*/  FMUL.FTZ R0, R15, R8.reuse ;  /* 0x000000080f007220 */ /* 0x080fe40000410000 */
[C---:B------:R-:W-:Y:S02]  /*d730*/  FFMA.FTZ R6, R30.reuse, R7, -R6 ;  /* 0x000000071e067223 */ /* 0x040fe40000010806 */
[----:B------:R-:W-:Y:S01]  /*d740*/  FFMA.FTZ R3, R29, R8, -R3 ;  /* 0x000000081d037223 */ /* 0x000fe20000010803 */
[----:B------:R-:W-:Y:S01]  /*d750*/  F2FP.BF16.PACK_AB R8, R31, R35 ;  /* 0x000000231f08723e */ /* 0x000fe200000010ff */
[----:B------:R-:W-:Y:S01]  /*d760*/  FFMA.FTZ R5, R30, R25, R5 ;  /* 0x000000191e057223 */ /* 0x000fe20000010005 */
[----:B------:R-:W-:Y:S01]  /*d770*/  F2FP.BF16.PACK_AB R14, R6, R14 ;  /* 0x0000000e060e723e */ /* 0x000fe200000010ff */
[----:B------:R-:W-:Y:S01]  /*d780*/  FFMA.FTZ R0, R29, R12, R0 ;  /* 0x0000000c1d007223 */ /* 0x000fe20000010000 */
[----:B------:R-:W-:Y:S02]  /*d790*/  F2FP.BF16.PACK_AB R12, R32, R36 ;  /* 0x00000024200c723e */ /* 0x000fe400000010ff */
[----:B------:R-:W-:-:S02]  /*d7a0*/  F2FP.BF16.PACK_AB R15, R3, R16 ;  /* 0x00000010030f723e */ /* 0x000fc400000010ff */
[----:B------:R-:W-:Y:S02]  /*d7b0*/  F2FP.BF16.PACK_AB R10, R5, R10 ;  /* 0x0000000a050a723e */ /* 0x000fe400000010ff */
[----:B------:R-:W-:Y:S01]  /*d7c0*/  F2FP.BF16.PACK_AB R11, R0, R18 ;  /* 0x00000012000b723e */ /* 0x000fe200000010ff */
[----:B------:R1:W-:Y:S04]  /*d7d0*/  STS.128 [R34+0x6100], R12 ;  /* 0x0061000c22007388 */ /* 0x0003e80000000c00 */
[----:B------:R1:W-:Y:S02]  /*d7e0*/  STS.128 [R33+0x6100], R8 ;  /* 0x0061000821007388 */ /* 0x0003e40000000c00 */
.L_x_421:
[----:B------:R-:W-:Y:S05]  /*d7f0*/  BSYNC B2 ;  /* 0x0000000000027941 */ /* 0x000fea0003800000 */
.L_x_399:
[----:B--2---:R-:W-:Y:S01]  /*d800*/  SHF.R.S32.HI R7, RZ, 0x4, R81 ;  /* 0x00000004ff077819 */ /* 0x004fe20000011451 */
[----:B------:R-:W-:Y:S01]  /*d810*/  IMAD.SHL.U32 R6, R63, 0x40, RZ ;  /* 0x000000403f067824 */ /* 0x000fe200078e00ff */
[----:B------:R-:W-:-:S04]  /*d820*/  DEPBAR.LE SB0, 0x0 ;  /* 0x000080000000791a */ /* 0x000fc80000000000 */
[----:B------:R-:W-:Y:S01]  /*d830*/  LEA.HI R0, R81, R7, RZ, 0x1 ;  /* 0x0000000751007211 */ /* 0x000fe200078f08ff */
[----:B------:R-:W-:Y:S01]  /*d840*/  IMAD.SHL.U32 R3, R79, 0x40, RZ ;  /* 0x000000404f037824 */ /* 0x000fe200078e00ff */
[----:B------:R-:W-:Y:S01]  /*d850*/  LOP3.LUT P1, RZ, R63, 0x2, RZ, 0xc0, !PT ;  /* 0x000000023fff7812 */ /* 0x000fe2000782c0ff */
[----:B------:R-:W-:Y:S01]  /*d860*/  IMAD.SHL.U32 R5, R80, 0x40, RZ ;  /* 0x0000004050057824 */ /* 0x000fe200078e00ff */
[----:B------:R-:W-:Y:S01]  /*d870*/  LOP3.LUT R0, R0, 0xfffffffe, RZ, 0xc0, !PT ;  /* 0xfffffffe00007812 */ /* 0x000fe200078ec0ff */
[----:B-1----:R-:W-:Y:S01]  /*d880*/  IMAD.SHL.U32 R8, R74, 0x8, RZ ;  /* 0x000000084a087824 */ /* 0x002fe200078e00ff */
[----:B------:R-:W-:Y:S01]  /*d890*/  LOP3.LUT R3, R3, 0x1c0, RZ, 0xc0, !PT ;  /* 0x000001c003037812 */ /* 0x000fe200078ec0ff */
[----:B------:R-:W-:Y:S01]  /*d8a0*/  IMAD.SHL.U32 R212, R90, 0x2, RZ ;  /* 0x000000025ad47824 */ /* 0x000fe200078e00ff */
[----:B------:R-:W-:Y:S01]  /*d8b0*/  LOP3.LUT R205, R5, 0xfffffe00, RZ, 0xc0, !PT ;  /* 0xfffffe0005cd7812 */ /* 0x000fe200078ec0ff */
[----:B------:R-:W-:Y:S01]  /*d8c0*/  IMAD.IADD R7, R7, 0x1, -R0 ;  /* 0x0000000107077824 */ /* 0x000fe200078e0a00 */
[----:B------:R-:W-:Y:S01]  /*d8d0*/  LOP3.LUT R0, R6, 0x1c0, RZ, 0xc0, !PT ;  /* 0x000001c006007812 */ /* 0x000fe200078ec0ff */
[----:B------:R-:W-:Y:S01]  /*d8e0*/  IMAD.SHL.U32 R211, R61, 0x2, RZ ;  /* 0x000000023dd37824 */ /* 0x000fe200078e00ff */
[----:B------:R-:W-:Y:S01]  /*d8f0*/  SHF.L.U64.HI R225, R90, 0x1, R225 ;  /* 0x000000015ae17819 */ /* 0x000fe200000102e1 */
[----:B------:R-:W-:Y:S01]  /*d900*/  IMAD.SHL.U32 R6, R7, 0x8, RZ ;  /* 0x0000000807067824 */ /* 0x000fe200078e00ff */
[----:B------:R-:W-:Y:S01]  /*d910*/  LOP3.LUT R5, R0, 0x8, R8, 0xf8, !PT ;  /* 0x0000000800057812 */ /* 0x000fe200078ef808 */
[----:B------:R-:W-:Y:S01]  /*d920*/  STL [R1+0x38], R212 ;  /* 0x000038d401007387 */ /* 0x000fe20000100800 */
[----:B------:R-:W-:Y:S01]  /*d930*/  SHF.R.U32.HI R0, RZ, 0x3, R0 ;  /* 0x00000003ff007819 */ /* 0x000fe20000011600 */
[----:B------:R-:W-:Y:S01]  /*d940*/  UISETP.GT.AND UP0, UPT, UR16, UR4, UPT ;  /* 0x000000041000728c */ /* 0x000fe2000bf04270 */
[----:B------:R-:W-:Y:S01]  /*d950*/  LOP3.LUT R8, R3, 0x8, R6, 0xf8, !PT ;  /* 0x0000000803087812 */ /* 0x000fe200078ef806 */
[----:B------:R-:W-:Y:S01]  /*d960*/  STL [R1+0x4], R211 ;  /* 0x000004d301007387 */ /* 0x000fe20000100800 */
[----:B------:R-:W-:Y:S01]  /*d970*/  SHF.R.U32.HI R6, RZ, 0x3, R3 ;  /* 0x00000003ff067819 */ /* 0x000fe20000011603 */
[----:B------:R-:W-:Y:S01]  /*d980*/  IMAD R3, R209, 0x400, R205 ;  /* 0x00000400d1037824 */ /* 0x000fe200078e02cd */
[----:B------:R-:W-:-:S02]  /*d990*/  LOP3.LUT R0, R5, R0, RZ, 0x3c, !PT ;  /* 0x0000000005007212 */ /* 0x000fc400078e3cff */
[----:B------:R-:W-:-:S03]  /*d9a0*/  LOP3.LUT R204, R8, R6, RZ, 0x3c, !PT ;  /* 0x0000000608cc7212 */ /* 0x000fc600078e3cff */
[----:B------:R-:W-:Y:S02]  /*d9b0*/  IMAD R0, R7, 0x200, R0 ;  /* 0x0000020007007824 */ /* 0x000fe400078e0200 */
[----:B------:R-:W-:Y:S02]  /*d9c0*/  IMAD.IADD R3, R204, 0x1, R3 ;  /* 0x00000001cc037824 */ /* 0x000fe400078e0203 */
[----:B------:R-:W-:Y:S01]  /*d9d0*/  IMAD.SHL.U32 R208, R0, 0x2, RZ ;  /* 0x0000000200d07824 */ /* 0x000fe200078e00ff */
[----:B------:R-:W-:Y:S01]  /*d9e0*/  BAR.SYNC.DEFER_BLOCKING 0x0 ;  /* 0x0000000000007b1d */ /* 0x000fe20000010000 */
[----:B------:R-:W-:Y:S02]  /*d9f0*/  IMAD.SHL.U32 R215, R3, 0x2, RZ ;  /* 0x0000000203d77824 */ /* 0x000fe400078e00ff */
[----:B------:R-:W-:Y:S01]  /*da00*/  IMAD R0, R88, c[0x0][0x208], RZ ;  /* 0x0000820058007a24 */ /* 0x000fe200078e02ff */
[C---:B------:R-:W-:Y:S01]  /*da10*/  IADD3 R5, R208.reuse, 0x3100, RZ ;  /* 0x00003100d0057810 */ /* 0x040fe20007ffe0ff */
[----:B------:R-:W-:Y:S01]  /*da20*/  IMAD.WIDE.U32 R6, R91, c[0x0][0x208], RZ ;  /* 0x000082005b067a25 */ /* 0x000fe200078e00ff */
[----:B------:R-:W-:-:S02]  /*da30*/  IADD3 R219, R208, 0x3120, RZ ;  /* 0x00003120d0db7810 */ /* 0x000fc40007ffe0ff */
[----:B------:R-:W-:Y:S01]  /*da40*/  @P1 IADD3 R219, R5, -0x20, RZ ;  /* 0xffffffe005db1810 */ /* 0x000fe20007ffe0ff */
[----:B------:R-:W-:Y:S01]  /*da50*/  IMAD R0, R91, c[0x0][0x20c], R0 ;  /* 0x000083005b007a24 */ /* 0x000fe200078e0200 */
[----:B------:R-:W-:Y:S01]  /*da60*/  ISETP.GE.AND P1, PT, R90, c[0x0][0x1d4], PT ;  /* 0x000075005a007a0c */ /* 0x000fe20003f26270 */
[----:B------:R-:W-:Y:S01]  /*da70*/  IMAD R3, R89, c[0x0][0x218], RZ ;  /* 0x0000860059037a24 */ /* 0x000fe200078e02ff */
[----:B------:R-:W-:Y:S01]  /*da80*/  IADD3 R224, R219, 0x800, RZ ;  /* 0x00000800dbe07810 */ /* 0x000fe20007ffe0ff */
[----:B------:R-:W-:Y:S01]  /*da90*/  IMAD.IADD R7, R7, 0x1, R0 ;  /* 0x0000000107077824 */ /* 0x000fe200078e0200 */
[----:B------:R-:W-:Y:S01]  /*daa0*/  ISETP.LT.OR P3, PT, R62, 0x1, P1 ;  /* 0x000000013e00780c */ /* 0x000fe20000f61670 */
[----:B------:R-:W-:Y:S01]  /*dab0*/  IMAD R3, R242, c[0x0][0x21c], R3 ;  /* 0x00008700f2037a24 */ /* 0x000fe200078e0203 */
[----:B------:R-:W-:Y:S01]  /*dac0*/  ISETP.LT.OR P4, PT, R62, 0x11, P1 ;  /* 0x000000113e00780c */ /* 0x000fe20000f81670 */
[----:B------:R-:W-:Y:S01]  /*dad0*/  IMAD.WIDE.U32 R6, R242, c[0x0][0x218], R6 ;  /* 0x00008600f2067a25 */ /* 0x000fe200078e0006 */
[----:B------:R-:W-:-:S02]  /*dae0*/  IADD3 R223, R219, 0x1000, RZ ;  /* 0x00001000dbdf7810 */ /* 0x000fc40007ffe0ff */
[C---:B------:R-:W-:Y:S01]  /*daf0*/  IADD3 R222, R219.reuse, 0x1800, RZ ;  /* 0x00001800dbde7810 */ /* 0x040fe20007ffe0ff */
[--C-:B------:R-:W-:Y:S01]  /*db00*/  IMAD R218, R2, 0x2, R215.reuse ;  /* 0x0000000202da7824 */ /* 0x100fe200078e02d7 */
[----:B------:R-:W-:Y:S01]  /*db10*/  IADD3 R0, P0, R6, UR44, RZ ;  /* 0x0000002c06007c10 */ /* 0x000fe2000ff1e0ff */
[----:B------:R-:W-:Y:S01]  /*db20*/  IMAD R216, R4, 0x2, R215 ;  /* 0x0000000204d87824 */ /* 0x000fe200078e02d7 */
[----:B------:R-:W-:Y:S01]  /*db30*/  LDSM.16.M88.4 R20, [R208+0x3100] ;  /* 0x00310000d014783b */ /* 0x000fe20000000200 */
[----:B------:R-:W-:Y:S02]  /*db40*/  IADD3 R221, R219, 0x2000, RZ ;  /* 0x00002000dbdd7810 */ /* 0x000fe40007ffe0ff */
[----:B------:R-:W-:Y:S01]  /*db50*/  IADD3.X R6, R7, UR6, R3, P0, !PT ;  /* 0x0000000607067c10 */ /* 0x000fe200087fe403 */
[----:B------:R-:W1:Y:S01]  /*db60*/  LDSM.16.M88.4 R8, [R215+0x8100] ;  /* 0x00810000d708783b */ /* 0x000e620000000200 */
[----:B------:R-:W-:Y:S01]  /*db70*/  LEA R3, P0, R0, c[0x0][0x1f8], 0x1 ;  /* 0x00007e0000037a11 */ /* 0x000fe200078008ff */
[----:B------:R-:W-:Y:S01]  /*db80*/  IMAD R217, R2, 0x2, R216 ;  /* 0x0000000202d97824 */ /* 0x000fe200078e02d8 */
[----:B------:R-:W-:Y:S01]  /*db90*/  IADD3 R220, R219, 0x2800, RZ ;  /* 0x00002800dbdc7810 */ /* 0x000fe20007ffe0ff */
[----:B------:R-:W2:Y:S01]  /*dba0*/  LDSM.16.M88.4 R16, [R208+0x3900] ;  /* 0x00390000d010783b */ /* 0x000ea20000000200 */
[----:B------:R-:W-:-:S03]  /*dbb0*/  LEA.HI.X R0, R0, c[0x0][0x1fc], R6, 0x1, P0 ;  /* 0x00007f0000007a11 */ /* 0x000fc600000f0c06 */
[----:B------:R-:W-:Y:S04]  /*dbc0*/  LDSM.16.M88.4 R24, [R208+0x4100] ;  /* 0x00410000d018783b */ /* 0x000fe80000000200 */
[----:B------:R-:W-:Y:S04]  /*dbd0*/  LDSM.16.M88.4 R28, [R208+0x4900] ;  /* 0x00490000d01c783b */ /* 0x000fe80000000200 */
[----:B------:R-:W-:Y:S04]  /*dbe0*/  LDSM.16.M88.4 R32, [R208+0x5100] ;  /* 0x00510000d020783b */ /* 0x000fe80000000200 */
[----:B------:R-:W-:Y:S04]  /*dbf0*/  LDSM.16.M88.4 R36, [R208+0x5900] ;  /* 0x00590000d024783b */ /* 0x000fe80000000200 */
[----:B------:R-:W-:Y:S04]  /*dc00*/  LDSM.16.M88.4 R12, [R215+0x6100] ;  /* 0x00610000d70c783b */ /* 0x000fe80000000200 */
[----:B------:R-:W3:Y:S04]  /*dc10*/  SHFL.IDX PT, R6, R3, RZ, 0x181f ;  /* 0x00181fff03067589 */ /* 0x000ee800000e0000 */
[----:B------:R-:W-:Y:S04]  /*dc20*/  SHFL.IDX PT, R5, R3, 0x1, 0x181f ;  /* 0x00381f0003057f89 */ /* 0x000fe800000e0000 */
[----:B------:R-:W4:Y:S01]  /*dc30*/  SHFL.IDX PT, R7, R0, RZ, 0x181f ;  /* 0x00181fff00077589 */ /* 0x000f2200000e0000 */
[C---:B-1----:R-:W-:Y:S03]  /*dc40*/  HMMA.16816.F32.BF16 R84, R8.reuse, R20, RZ ;  /* 0x000000140854723c */ /* 0x042fe600000418ff */
[----:B------:R-:W-:Y:S04]  /*dc50*/  LDSM.16.M88.4 R44, [R219] ;  /* 0x00000000db2c783b */ /* 0x000fe80000000200 */
[----:B------:R-:W-:Y:S01]  /*dc60*/  LDSM.16.M88.4 R40, [R219+0x800] ;  /* 0x00080000db28783b */ /* 0x000fe20000000200 */
[----:B--2---:R-:W-:Y:S01]  /*dc70*/  HMMA.16816.F32.BF16 R80, R8, R16, RZ ;  /* 0x000000100850723c */ /* 0x004fe200000418ff */
[----:B---3--:R-:W-:-:S07]  /*dc80*/  IADD3 R6, P2, R6, R212, RZ ;  /* 0x000000d406067210 */ /* 0x008fce0007f5e0ff */
[----:B------:R-:W-:Y:S01]  /*dc90*/  HMMA.16816.F32.BF16 R72, R8, R24, RZ ;  /* 0x000000180848723c */ /* 0x000fe200000418ff */
[----:B----4-:R-:W-:Y:S01]  /*dca0*/  IMAD.X R7, R7, 0x1, R225, P2 ;  /* 0x0000000107077824 */ /* 0x010fe200010e06e1 */
[----:B------:R-:W-:-:S06]  /*dcb0*/  ISETP.LT.OR P2, PT, R62, 0x21, P1 ;  /* 0x000000213e00780c */ /* 0x000fcc0000f41670 */
[C---:B------:R-:W-:Y:S08]  /*dcc0*/  HMMA.16816.F32.BF16 R64, R8.reuse, R28, RZ ;  /* 0x0000001c0840723c */ /* 0x040ff000000418ff */
[C---:B------:R-:W-:Y:S08]  /*dcd0*/  HMMA.16816.F32.BF16 R48, R8.reuse, R32, RZ ;  /* 0x000000200830723c */ /* 0x040ff000000418ff */
[C---:B------:R-:W-:Y:S08]  /*dce0*/  HMMA.16816.F32.BF16 R76, R8.reuse, R36, RZ ;  /* 0x00000024084c723c */ /* 0x040ff000000418ff */
[C---:B------:R-:W-:Y:S08]  /*dcf0*/  HMMA.16816.F32.BF16 R92, R8.reuse, R22, RZ ;  /* 0x00000016085c723c */ /* 0x040ff000000418ff */
[C---:B------:R-:W-:Y:S08]  /*dd00*/  HMMA.16816.F32.BF16 R100, R8.reuse, R18, RZ ;  /* 0x000000120864723c */ /* 0x040ff000000418ff */
[C---:B------:R-:W-:Y:S08]  /*dd10*/  HMMA.16816.F32.BF16 R96, R8.reuse, R26, RZ ;  /* 0x0000001a0860723c */ /* 0x040ff000000418ff */
[C---:B------:R-:W-:Y:S08]  /*dd20*/  HMMA.16816.F32.BF16 R128, R8.reuse, R30, RZ ;  /* 0x0000001e0880723c */ /* 0x040ff000000418ff */
[C---:B------:R-:W-:Y:S08]  /*dd30*/  HMMA.16816.F32.BF16 R136, R8.reuse, R34, RZ ;  /* 0x000000220888723c */ /* 0x040ff000000418ff */
[----:B------:R-:W-:Y:S01]  /*dd40*/  HMMA.16816.F32.BF16 R172, R8, R38, RZ ;  /* 0x0000002608ac723c */ /* 0x000fe200000418ff */
[----:B------:R-:W-:Y:S04]  /*dd50*/  SHFL.IDX PT, R9, R0, 0x1, 0x181f ;  /* 0x00381f0000097f89 */ /* 0x000fe800000e0000 */
[----:B------:R-:W-:Y:S03]  /*dd60*/  SHFL.IDX PT, R8, R3, 0x2, 0x181f ;  /* 0x00581f0003087f89 */ /* 0x000fe600000e0000 */
[C---:B------:R-:W-:Y:S01]  /*dd70*/  HMMA.16816.F32.BF16 R176, R12.reuse, R20, RZ ;  /* 0x000000140cb0723c */ /* 0x040fe200000418ff */
[----:B------:R-:W-:Y:S04]  /*dd80*/  SHFL.IDX PT, R20, R3, 0x3, 0x181f ;  /* 0x00781f0003147f89 */ /* 0x000fe800000e0000 */
[----:B------:R-:W-:Y:S03]  /*dd90*/  SHFL.IDX PT, R21, R3, 0x4, 0x181f ;  /* 0x00981f0003157f89 */ /* 0x000fe600000e0000 */
[C---:B------:R-:W-:Y:S01]  /*dda0*/  HMMA.16816.F32.BF16 R144, R12.reuse, R22, RZ ;  /* 0x000000160c90723c */ /* 0x040fe200000418ff */
[----:B------:R-:W-:Y:S04]  /*ddb0*/  SHFL.IDX PT, R23, R0, 0x3, 0x181f ;  /* 0x00781f0000177f89 */ /* 0x000fe800000e0000 */
[----:B------:R-:W-:Y:S03]  /*ddc0*/  SHFL.IDX PT, R22, R0, 0x4, 0x181f ;  /* 0x00981f0000167f89 */ /* 0x000fe600000e0000 */
[C---:B------:R-:W-:Y:S01]  /*ddd0*/  HMMA.16816.F32.BF16 R132, R12.reuse, R16, RZ ;  /* 0x000000100c84723c */ /* 0x040fe200000418ff */
[----:B------:R-:W-:Y:S07]  /*dde0*/  SHFL.IDX PT, R3, R3, 0x5, 0x181f ;  /* 0x00b81f0003037f89 */ /* 0x000fee00000e0000 */
[C---:B------:R-:W-:Y:S01]  /*ddf0*/  HMMA.16816.F32.BF16 R140, R12.reuse, R18, RZ ;  /* 0x000000120c8c723c */ /* 0x040fe200000418ff */
[----:B------:R-:W1:Y:S07]  /*de00*/  LDSM.16.M88.4 R16, [R218+0x8100] ;  /* 0x00810000da10783b */ /* 0x000e6e0000000200 */
[C---:B------:R-:W-:Y:S08]  /*de10*/  HMMA.16816.F32.BF16 R124, R12.reuse, R24, RZ ;  /* 0x000000180c7c723c */ /* 0x040ff000000418ff */
[C---:B------:R-:W-:Y:S01]  /*de20*/  HMMA.16816.F32.BF16 R148, R12.reuse, R26, RZ ;  /* 0x0000001a0c94723c */ /* 0x040fe200000418ff */
[----:B------:R-:W-:Y:S07]  /*de30*/  LDSM.16.M88.4 R24, [R219+0x2800] ;  /* 0x00280000db18783b */ /* 0x000fee0000000200 */
[C---:B------:R-:W-:Y:S08]  /*de40*/  HMMA.16816.F32.BF16 R120, R12.reuse, R28, RZ ;  /* 0x0000001c0c78723c */ /* 0x040ff000000418ff */
[C---:B------:R-:W-:Y:S01]  /*de50*/  HMMA.16816.F32.BF16 R164, R12.reuse, R30, RZ ;  /* 0x0000001e0ca4723c */ /* 0x040fe200000418ff */
[----:B------:R-:W-:Y:S07]  /*de60*/  LDSM.16.M88.4 R28, [R219+0x2000] ;  /* 0x00200000db1c783b */ /* 0x000fee0000000200 */
[C---:B------:R-:W-:Y:S08]  /*de70*/  HMMA.16816.F32.BF16 R116, R12.reuse, R32, RZ ;  /* 0x000000200c74723c */ /* 0x040ff000000418ff */
[C---:B------:R-:W-:Y:S01]  /*de80*/  HMMA.16816.F32.BF16 R112, R12.reuse, R34, RZ ;  /* 0x000000220c70723c */ /* 0x040fe200000418ff */
[----:B------:R-:W-:Y:S07]  /*de90*/  LDSM.16.M88.4 R32, [R219+0x1800] ;  /* 0x00180000db20783b */ /* 0x000fee0000000200 */
[C---:B------:R-:W-:Y:S08]  /*dea0*/  HMMA.16816.F32.BF16 R108, R12.reuse, R36, RZ ;  /* 0x000000240c6c723c */ /* 0x040ff000000418ff */
[----:B------:R-:W-:Y:S01]  /*deb0*/  HMMA.16816.F32.BF16 R104, R12, R38, RZ ;  /* 0x000000260c68723c */ /* 0x000fe200000418ff */
[----:B------:R-:W2:Y:S04]  /*dec0*/  SHFL.IDX PT, R15, R0, 0x2, 0x181f ;  /* 0x00581f00000f7f89 */ /* 0x000ea800000e0000 */
[----:B------:R-:W3:Y:S02]  /*ded0*/  LDSM.16.M88.4 R36, [R219+0x1000] ;  /* 0x00100000db24783b */ /* 0x000ee40000000200 */
[-C--:B------:R-:W-:Y:S01]  /*dee0*/  IADD3 R12, P0, R5, R212.reuse, RZ ;  /* 0x000000d4050c7210 */ /* 0x080fe20007f1e0ff */
[----:B-1----:R-:W-:Y:S01]  /*def0*/  HMMA.16816.F32.BF16 R84, R16, R44, R84 ;  /* 0x0000002c1054723c */ /* 0x002fe20000041854 */
[----:B------:R1:W4:Y:S03]  /*df00*/  SHFL.IDX PT, R5, R0, 0x5, 0x181f ;  /* 0x00b81f0000057f89 */ /* 0x00032600000e0000 */
[----:B------:R-:W-:Y:S01]  /*df10*/  IMAD.X R13, R9, 0x1, R225, P0 ;  /* 0x00000001090d7824 */ /* 0x000fe200000e06e1 */
[----:B------:R-:W-:-:S02]  /*df20*/  IADD3 R14, P0, R8, R212, RZ ;  /* 0x000000d4080e7210 */ /* 0x000fc40007f1e0ff */
[----:B------:R-:W5:Y:S01]  /*df30*/  LDSM.16.M88.4 R8, [R218+0x6100] ;  /* 0x00610000da08783b */ /* 0x000f620000000200 */
[----:B------:R-:W-:Y:S03]  /*df40*/  HMMA.16816.F32.BF16 R80, R16, R40, R80 ;  /* 0x000000281050723c */ /* 0x000fe60000041850 */
[----:B------:R-:W-:Y:S01]  /*df50*/  @!PT LDS RZ, [RZ] ;  /* 0x00000000fffff984 */ /* 0x000fe20000000800 */
[----:B------:R-:W-:Y:S01]  /*df60*/  @!PT LDS RZ, [RZ] ;  /* 0x00000000fffff984 */ /* 0x000fe20000000800 */
[----:B------:R-:W-:Y:S01]  /*df70*/  @!PT LDS RZ, [RZ] ;  /* 0x00000000fffff984 */ /* 0x000fe20000000800 */
[----:B------:R3:W-:Y:S01]  /*df80*/  LDGSTS.E.BYPASS.LTC128B.128 [R211+0x100], [R6.64], !P3 ;  /* 0x0010000006d37fae */ /* 0x0007e2000d901d5a */
[----:B------:R-:W-:-:S03]  /*df90*/  ISETP.LT.OR P3, PT, R62, 0x41, P1 ;  /* 0x000000413e00780c */ /* 0x000fc60000f61670 */
[----:B------:R4:W-:Y:S01]  /*dfa0*/  LDGSTS.E.BYPASS.LTC128B.128 [R211+0x900], [R12.64], !P4 ;  /* 0x009000000cd37fae */ /* 0x0009e2000e101d5a */
[C---:B------:R-:W-:Y:S01]  /*dfb0*/  ISETP.LT.OR P4, PT, R62.reuse, 0x31, P1 ;  /* 0x000000313e00780c */ /* 0x040fe20000f81670 */
[----:B--2---:R-:W-:Y:S01]  /*dfc0*/  IMAD.X R15, R15, 0x1, R225, P0 ;  /* 0x000000010f0f7824 */ /* 0x004fe200000e06e1 */
[----:B------:R-:W-:Y:S01]  /*dfd0*/  ISETP.LT.OR P1, PT, R62, 0x51, P1 ;  /* 0x000000513e00780c */ /* 0x000fe20000f21670 */
[----:B------:R-:W-:Y:S03]  /*dfe0*/  HMMA.16816.F32.BF16 R64, R16, R32, R64 ;  /* 0x000000201040723c */ /* 0x000fe60000041840 */
[----:B------:R2:W-:Y:S01]  /*dff0*/  LDGSTS.E.BYPASS.LTC128B.128 [R211+0x1100], [R14.64], !P2 ;  /* 0x011000000ed37fae */ /* 0x0005e2000d101d5a */
[----:B------:R-:W-:Y:S01]  /*e000*/  LOP3.LUT P2, RZ, R63, 0x4, RZ, 0xc0, !PT ;  /* 0x000000043fff7812 */ /* 0x000fe2000784c0ff */
[----:B-1----:R-:W-:-:S03]  /*e010*/  IMAD.MOV.U32 R0, RZ, RZ, 0x40 ;  /* 0x00000040ff007424 */ /* 0x002fc600078e00ff */
[----:B------:R-:W-:Y:S02]  /*e020*/  HMMA.16816.F32.BF16 R76, R16, R24, R76 ;  /* 0x00000018104c723c */ /* 0x000fe4000004184c */
[----:B------:R-:W-:-:S05]  /*e030*/  SEL R0, R0, 0xffffffc0, !P2 ;  /* 0xffffffc000007807 */ /* 0x000fca0005000000 */
[----:B------:R-:W-:Y:S01]  /*e040*/  IMAD.IADD R214, R208, 0x1, R0 ;  /* 0x00000001d0d67824 */ /* 0x000fe200078e0200 */
[----:B------:R-:W-:Y:S01]  /*e050*/  HMMA.16816.F32.BF16 R92, R16, R46, R92 ;  /* 0x0000002e105c723c */ /* 0x000fe2000004185c */
[----:B------:R-:W-:Y:S01]  /*e060*/  IMAD.IADD R213, R0, 0x1, R219 ;  /* 0x0000000100d57824 */ /* 0x000fe200078e02db */
[----:B------:R-:W-:Y:S02]  /*e070*/  LOP3.LUT R0, R204, R205, RZ, 0xfc, !PT ;  /* 0x000000cdcc007212 */ /* 0x000fe400078efcff */
[----:B---3--:R-:W-:-:S04]  /*e080*/  IADD3 R6, P0, R20, R212, RZ ;  /* 0x000000d414067210 */ /* 0x008fc80007f1e0ff */
[----:B------:R-:W-:Y:S01]  /*e090*/  HMMA.16816.F32.BF16 R72, R16, R36, R72 ;  /* 0x000000241048723c */ /* 0x000fe20000041848 */
[----:B------:R-:W-:Y:S01]  /*e0a0*/  IMAD.X R7, R23, 0x1, R225, P0 ;  /* 0x0000000117077824 */ /* 0x000fe200000e06e1 */
[----:B----4-:R-:W-:-:S04]  /*e0b0*/  IADD3 R12, P0, R21, R212, RZ ;  /* 0x000000d4150c7210 */ /* 0x010fc80007f1e0ff */
[----:B------:R1:W-:Y:S01]  /*e0c0*/  LDGSTS.E.BYPASS.LTC128B.128 [R211+0x1900], [R6.64], !P4 ;  /* 0x0190000006d37fae */ /* 0x0003e2000e101d5a */
[----:B------:R-:W-:Y:S01]  /*e0d0*/  IMAD.X R13, R22, 0x1, R225, P0 ;  /* 0x00000001160d7824 */ /* 0x000fe200000e06e1 */
[C---:B------:R-:W-:Y:S04]  /*e0e0*/  HMMA.16816.F32.BF16 R100, R16.reuse, R42, R100 ;  /* 0x0000002a1064723c */ /* 0x040fe80000041864 */
[----:B------:R2:W-:Y:S04]  /*e0f0*/  LDGSTS.E.BYPASS.LTC128B.128 [R211+0x2100], [R12.64], !P3 ;  /* 0x021000000cd37fae */ /* 0x0005e8000d901d5a */
[C---:B------:R-:W-:Y:S08]  /*e100*/  HMMA.16816.F32.BF16 R96, R16.reuse, R38, R96 ;  /* 0x000000261060723c */ /* 0x040ff00000041860 */
[C---:B------:R-:W-:Y:S08]  /*e110*/  HMMA.16816.F32.BF16 R128, R16.reuse, R34, R128 ;  /* 0x000000221080723c */ /* 0x040ff00000041880 */
[----:B------:R-:W-:Y:S01]  /*e120*/  HMMA.16816.F32.BF16 R188, R16, R30, R136 ;  /* 0x0000001e10bc723c */ /* 0x000fe20000041888 */
[----:B-1----:R-:W-:-:S02]  /*e130*/  IADD3 R6, P0, R3, R212, RZ ;  /* 0x000000d403067210 */ /* 0x002fc40007f1e0ff */
[----:B------:R-:W-:-:S03]  /*e140*/  IADD3 R3, R211, 0x100, RZ ;  /* 0x00000100d3037810 */ /* 0x000fc60007ffe0ff */
[----:B------:R-:W-:Y:S01]  /*e150*/  IMAD.X R7, R5, 0x1, R225, P0 ;  /* 0x0000000105077824 */ /* 0x000fe200000e06e1 */
[----:B------:R-:W-:Y:S01]  /*e160*/  PLOP3.LUT P0, PT, PT, PT, UP0, 0x80, 0x0 ;  /* 0x000000000000781c */ /* 0x000fe20003f0f008 */
[C---:B--2---:R-:W-:Y:S01]  /*e170*/  HMMA.16816.F32.BF16 R12, R16.reuse, R28, R48 ;  /* 0x0000001c100c723c */ /* 0x044fe20000041830 */
[----:B------:R-:W-:Y:S04]  /*e180*/  STL [R1+0x8], R3 ;  /* 0x0000080301007387 */ /* 0x000fe80000100800 */
[----:B------:R1:W-:Y:S03]  /*e190*/  LDGSTS.E.BYPASS.LTC128B.128 [R211+0x2900], [R6.64], !P1 ;  /* 0x0290000006d37fae */ /* 0x0003e6000c901d5a */
[----:B------:R-:W-:Y:S01]  /*e1a0*/  HMMA.16816.F32.BF16 R172, R16, R26, R172 ;  /* 0x0000001a10ac723c */ /* 0x000fe200000418ac */
[----:B------:R-:W-:Y:S04]  /*e1b0*/  LDSM.16.M88.4 R20, [R216+0x8100] ;  /* 0x00810000d814783b */ /* 0x000fe80000000200 */
[----:B------:R-:W2:Y:S03]  /*e1c0*/  LDSM.16.M88.4 R68, [R214+0x5100] ;  /* 0x00510000d644783b */ /* 0x000ea60000000200 */
[C---:B-----5:R-:W-:Y:S01]  /*e1d0*/  HMMA.16816.F32.BF16 R192, R8.reuse, R32, R120 ;  /* 0x0000002008c0723c */ /* 0x060fe20000041878 */
[----:B------:R-:W3:Y:S04]  /*e1e0*/  LDSM.16.M88.4 R60, [R214+0x3100] ;  /* 0x00310000d63c783b */ /* 0x000ee80000000200 */
[----:B------:R-:W4:Y:S03]  /*e1f0*/  LDSM.16.M88.4 R56, [R214+0x3900] ;  /* 0x00390000d638783b */ /* 0x000f260000000200 */
[C---:B------:R-:W-:Y:S01]  /*e200*/  HMMA.16816.F32.BF16 R176, R8.reuse, R44, R176 ;  /* 0x0000002c08b0723c */ /* 0x040fe200000418b0 */
[----:B------:R-:W-:Y:S04]  /*e210*/  LDSM.16.M88.4 R52, [R214+0x4100] ;  /* 0x00410000d634783b */ /* 0x000fe80000000200 */
[----:B------:R-:W5:Y:S03]  /*e220*/  LDSM.16.M88.4 R88, [R214+0x5900] ;  /* 0x00590000d658783b */ /* 0x000f660000000200 */
[C---:B------:R-:W-:Y:S01]  /*e230*/  HMMA.16816.F32.BF16 R180, R8.reuse, R40, R132 ;  /* 0x0000002808b4723c */ /* 0x040fe20000041884 */
[----:B------:R-:W1:Y:S04]  /*e240*/  LDSM.16.M88.4 R48, [R214+0x4900] ;  /* 0x00490000d630783b */ /* 0x000e680000000200 */
[----:B------:R-:W1:Y:S03]  /*e250*/  LDSM.16.M88.4 R16, [R216+0x6100] ;  /* 0x00610000d810783b */ /* 0x000e660000000200 */
[C---:B------:R-:W-:Y:S01]  /*e260*/  HMMA.16816.F32.BF16 R120, R8.reuse, R46, R144 ;  /* 0x0000002e0878723c */ /* 0x040fe20000041890 */
[----:B------:R-:W-:Y:S04]  /*e270*/  LDSM.16.M88.4 R44, [R213] ;  /* 0x00000000d52c783b */ /* 0x000fe80000000200 */
[----:B------:R-:W0:Y:S03]  /*e280*/  LDGDEPBAR ;  /* 0x00000000000079af */ /* 0x000e260000000000 */
[C---:B------:R-:W-:Y:S01]  /*e290*/  HMMA.16816.F32.BF16 R140, R8.reuse, R42, R140 ;  /* 0x0000002a088c723c */ /* 0x040fe2000004188c */
[----:B------:R-:W-:Y:S07]  /*e2a0*/  LDSM.16.M88.4 R40, [R213+0x800] ;  /* 0x00080000d528783b */ /* 0x000fee0000000200 */
        /* <DEDUP_REMOVED lines=11> */
[----:B------:R-:W1:Y:S03]  /*e360*/  LDSM.16.M88.4 R24, [R213+0x2800] ;  /* 0x00280000d518783b */ /* 0x000e660000000200 */
[----:B--2---:R-:W-:Y:S01]  /*e370*/  HMMA.16816.F32.BF16 R132, R20, R68, R12 ;  /* 0x000000441484723c */ /* 0x004fe2000004180c */
[----:B------:R-:W2:Y:S01]  /*e380*/  LDSM.16.M88.4 R12, [R217+0x6100] ;  /* 0x00610000d90c783b */ /* 0x000ea20000000200 */
[----:B------:R-:W-:-:S06]  /*e390*/  DEPBAR.LE SB0, 0x0 ;  /* 0x000080000000791a */ /* 0x000fcc0000000000 */
[C---:B---3--:R-:W-:Y:S08]  /*e3a0*/  HMMA.16816.F32.BF16 R156, R20.reuse, R60, R84 ;  /* 0x0000003c149c723c */ /* 0x048ff00000041854 */
[C---:B----4-:R-:W-:Y:S08]  /*e3b0*/  HMMA.16816.F32.BF16 R152, R20.reuse, R56, R80 ;  /* 0x000000381498723c */ /* 0x050ff00000041850 */
[C---:B-----5:R-:W-:Y:S08]  /*e3c0*/  HMMA.16816.F32.BF16 R124, R20.reuse, R88, R76 ;  /* 0x00000058147c723c */ /* 0x060ff0000004184c */
[C---:B------:R-:W-:Y:S08]  /*e3d0*/  HMMA.16816.F32.BF16 R116, R20.reuse, R62, R92 ;  /* 0x0000003e1474723c */ /* 0x040ff0000004185c */
[C---:B------:R-:W-:Y:S08]  /*e3e0*/  HMMA.16816.F32.BF16 R108, R20.reuse, R54, R96 ;  /* 0x00000036146c723c */ /* 0x040ff00000041860 */
[C---:B------:R-:W-:Y:S08]  /*e3f0*/  HMMA.16816.F32.BF16 R144, R20.reuse, R52, R72 ;  /* 0x000000341490723c */ /* 0x040ff00000041848 */
[C---:B-1----:R-:W-:Y:S08]  /*e400*/  HMMA.16816.F32.BF16 R136, R20.reuse, R48, R64 ;  /* 0x000000301488723c */ /* 0x042ff00000041840 */
[C---:B------:R-:W-:Y:S08]  /*e410*/  HMMA.16816.F32.BF16 R112, R20.reuse, R58, R100 ;  /* 0x0000003a1470723c */ /* 0x040ff00000041864 */
[----:B------:R-:W-:Y:S08]  /*e420*/  HMMA.16816.F32.BF16 R96, R20, R90, R172 ;  /* 0x0000005a1460723c */ /* 0x000ff000000418ac */
[C---:B------:R-:W-:Y:S08]  /*e430*/  HMMA.16816.F32.BF16 R92, R16.reuse, R60, R176 ;  /* 0x0000003c105c723c */ /* 0x040ff000000418b0 */
[C---:B------:R-:W-:Y:S08]  /*e440*/  HMMA.16816.F32.BF16 R84, R16.reuse, R62, R120 ;  /* 0x0000003e1054723c */ /* 0x040ff00000041878 */
[C---:B------:R-:W-:Y:S08]  /*e450*/  HMMA.16816.F32.BF16 R80, R16.reuse, R56, R180 ;  /* 0x000000381050723c */ /* 0x040ff000000418b4 */
[----:B------:R-:W-:Y:S08]  /*e460*/  HMMA.16816.F32.BF16 R76, R16, R58, R140 ;  /* 0x0000003a104c723c */ /* 0x000ff0000004188c */
[C---:B------:R-:W-:Y:S08]  /*e470*/  HMMA.16816.F32.BF16 R104, R20.reuse, R50, R128 ;  /* 0x000000321468723c */ /* 0x040ff00000041880 */
        /* <DEDUP_REMOVED lines=15> */
[C---:B--2---:R-:W-:Y:S08]  /*e570*/  HMMA.16816.F32.BF16 R108, R12.reuse, R44, R92 ;  /* 0x0000002c0c6c723c */ /* 0x044ff0000004185c */
[----:B------:R-:W-:Y:S08]  /*e580*/  HMMA.16816.F32.BF16 R96, R12, R40, R80 ;  /* 0x000000280c60723c */ /* 0x000ff00000041850 */
[----:B------:R-:W-:Y:S08]  /*e590*/  HMMA.16816.F32.BF16 R184, R8, R44, R156 ;  /* 0x0000002c08b8723c */ /* 0x000ff0000004189c */
        /* <DEDUP_REMOVED lines=17> */
[----:B------:R-:W-:Y:S01]  /*e6b0*/  IMAD.U32 R3, RZ, RZ, UR19 ;  /* 0x00000013ff037e24 */ /* 0x000fe2000f8e00ff */
[----:B------:R-:W-:Y:S01]  /*e6c0*/  ISETP.NE.AND P4, PT, R230, 0x1, PT ;  /* 0x00000001e600780c */ /* 0x000fe20003f85270 */
[----:B------:R-:W-:-:S03]  /*e6d0*/  IMAD.MOV.U32 R242, RZ, RZ, RZ ;  /* 0x000000fffff27224 */ /* 0x000fc600078e00ff */
[----:B------:R-:W-:-:S04]  /*e6e0*/  IADD3 R3, R227, UR10, R3 ;  /* 0x0000000ae3037c10 */ /* 0x000fc8000fffe003 */
[----:B------:R-:W-:-:S05]  /*e6f0*/  IADD3 R5, R3, -0x60, RZ ;  /* 0xffffffa003057810 */ /* 0x000fca0007ffe0ff */
[----:B------:R-:W-:-:S04]  /*e700*/  @P4 IMAD.HI.U32 R6, R5, c[0x0][0x2bc], RZ ;  /* 0x0000af0005064a27 */ /* 0x000fc800078e00ff */
[----:B------:R-:W-:Y:S01]  /*e710*/  IMAD.MOV.U32 R3, RZ, RZ, R5 ;  /* 0x000000ffff037224 */ /* 0x000fe200078e0005 */
[----:B------:R-:W-:-:S04]  /*e720*/  @P4 SHF.R.U32.HI R3, RZ, c[0x0][0x2c0], R6 ;  /* 0x0000b000ff034a19 */ /* 0x000fc80000011606 */
[----:B------:R-:W-:-:S04]  /*e730*/  @!P5 IADD3 R7, P0, R3, R228, RZ ;  /* 0x000000e40307d210 */ /* 0x000fc80007f1e0ff */
[----:B------:R-:W-:Y:S02]  /*e740*/  @!P5 LEA.HI.X.SX32 R8, R3, R226, 0x1, P0 ;  /* 0x000000e20308d211 */ /* 0x000fe400000f0eff */
[----:B------:R-:W-:-:S04]  /*e750*/  @!P5 LEA R6, P0, R7, c[0x0][0x2a0], 0x2 ;  /* 0x0000a8000706da11 */ /* 0x000fc800078010ff */
[----:B------:R-:W-:-:S05]  /*e760*/  @!P5 LEA.HI.X R7, R7, c[0x0][0x2a4], R8, 0x2, P0 ;  /* 0x0000a9000707da11 */ /* 0x000fca00000f1408 */
[----:B------:R1:W2:Y:S01]  /*e770*/  @!P5 LDG.E R242, [R6.64] ;  /* 0x0000001a06f2d981 */ /* 0x0002a2000c1e1900 */
[----:B------:R-:W-:-:S04]  /*e780*/  IMAD.MOV R3, RZ, RZ, -R3 ;  /* 0x000000ffff037224 */ /* 0x000fc800078e0a03 */
[----:B------:R-:W-:-:S05]  /*e790*/  IMAD R5, R3, c[0x0][0x2b8], R5 ;  /* 0x0000ae0003057a24 */ /* 0x000fca00078e0205 */
[----:B------:R-:W-:Y:S01]  /*e7a0*/  SHF.R.S32.HI R3, RZ, 0x1f, R5 ;  /* 0x0000001fff037819 */ /* 0x000fe20000011405 */
[----:B------:R3:W-:Y:S04]  /*e7b0*/  STL [R1], R5 ;  /* 0x0000000501007387 */ /* 0x0007e80000100800 */
[----:B------:R-:W-:-:S04]  /*e7c0*/  IMAD R3, R3, c[0x0][0x1e0], RZ ;  /* 0x0000780003037a24 */ /* 0x000fc800078e02ff */
[C---:B------:R-:W-:Y:S02]  /*e7d0*/  IMAD R3, R5.reuse, c[0x0][0x1e4], R3 ;  /* 0x0000790005037a24 */ /* 0x040fe400078e0203 */
[----:B-1----:R-:W-:-:S04]  /*e7e0*/  IMAD.WIDE.U32 R6, R5, c[0x0][0x1e0], RZ ;  /* 0x0000780005067a25 */ /* 0x002fc800078e00ff */
[----:B------:R-:W-:Y:S01]  /*e7f0*/  IMAD.IADD R7, R7, 0x1, R3 ;  /* 0x0000000107077824 */ /* 0x000fe200078e0203 */
[----:B--2---:R-:W-:-:S03]  /*e800*/  SHF.R.S32.HI R3, RZ, 0x1f, R242 ;  /* 0x0000001fff037819 */ /* 0x004fc600000114f2 */
[----:B------:R-:W-:-:S04]  /*e810*/  IMAD.WIDE.U32 R6, R242, c[0x0][0x1f0], R6 ;  /* 0x00007c00f2067a25 */ /* 0x000fc800078e0006 */
[----:B------:R-:W-:-:S04]  /*e820*/  IMAD R3, R3, c[0x0][0x1f0], RZ ;  /* 0x00007c0003037a24 */ /* 0x000fc800078e02ff */
[----:B---3--:R-:W-:Y:S01]  /*e830*/  IMAD R5, R242, c[0x0][0x1f4], R3 ;  /* 0x00007d00f2057a24 */ /* 0x008fe200078e0203 */
        /* <DEDUP_REMOVED lines=34> */
.L_x_434:
[----:B------:R-:W-:Y:S01]  /*ea60*/  FMUL.FTZ R3, R104, c[0x0][0x320] ;  /* 0x0000c80068037a20 */ /* 0x000fe20000410000 */
[----:B-1----:R-:W-:Y:S01]  /*ea70*/  SHF.R.S32.HI R7, RZ, 0x1f, R209 ;  /* 0x0000001fff077819 */ /* 0x002fe200000114d1 */
[----:B------:R-:W-:Y:S01]  /*ea80*/  FMUL.FTZ R5, R68, c[0x0][0x320] ;  /* 0x0000c80044057a20 */ /* 0x000fe20000410000 */
[----:B------:R-:W-:Y:S01]  /*ea90*/  LEA.HI R6, R210, R207, RZ, 0x2 ;  /* 0x000000cfd2067211 */ /* 0x000fe200078f10ff */
[----:B------:R1:W2:Y:S01]  /*eaa0*/  MUFU.TANH R55, R3 ;  /* 0x0000000300377308 */ /* 0x0002a20000002400 */
[----:B------:R-:W-:Y:S01]  /*eab0*/  FMUL.FTZ R9, R69, c[0x0][0x320] ;  /* 0x0000c80045097a20 */ /* 0x000fe20000410000 */
[----:B------:R-:W-:Y:S01]  /*eac0*/  UISETP.NE.AND UP1, UPT, UR24, URZ, UPT ;  /* 0x0000003f1800728c */ /* 0x000fe2000bf25270 */
[----:B------:R-:W-:Y:S01]  /*ead0*/  LOP3.LUT R6, R6, 0xfffffffc, RZ, 0xc0, !PT ;  /* 0xfffffffc06067812 */ /* 0x000fe200078ec0ff */
[----:B------:R-:W-:Y:S01]  /*eae0*/  FMUL.FTZ R10, R84, c[0x0][0x320] ;  /* 0x0000c800540a7a20 */ /* 0x000fe20000410000 */
[----:B------:R-:W-:Y:S01]  /*eaf0*/  UISETP.NE.AND UP0, UPT, UR23, URZ, UPT ;  /* 0x0000003f1700728c */ /* 0x000fe2000bf05270 */
[----:B------:R-:W0:Y:S01]  /*eb00*/  LDGDEPBAR ;  /* 0x00000000000079af */ /* 0x000e220000000000 */
[----:B------:R-:W-:Y:S01]  /*eb10*/  ULDC UR7, c[0x0][0x324] ;  /* 0x0000c90000077ab9 */ /* 0x000fe20000000800 */
[----:B------:R3:W4:Y:S01]  /*eb20*/  MUFU.TANH R17, R5 ;  /* 0x0000000500117308 */ /* 0x0007220000002400 */
[----:B------:R-:W-:Y:S01]  /*eb30*/  PLOP3.LUT P1, PT, PT, PT, UP1, 0x80, 0x0 ;  /* 0x000000000000781c */ /* 0x000fe20003f2f018 */
[----:B------:R-:W-:Y:S01]  /*eb40*/  ULOP3.LUT UR7, URZ, UR7, URZ, 0x33, !UPT ;  /* 0x000000073f077292 */ /* 0x000fe2000f8e333f */
[----:B------:R-:W-:Y:S01]  /*eb50*/  PLOP3.LUT P0, PT, PT, PT, UP1, 0x80, 0x0 ;  /* 0x000000000000781c */ /* 0x000fe20003f0f018 */
[----:B-1----:R-:W-:-:S04]  /*eb60*/  FMUL.FTZ R3, R105, c[0x0][0x320] ;  /* 0x0000c80069037a20 */ /* 0x002fc80000410000 */
[----:B------:R1:W1:Y:S01]  /*eb70*/  MUFU.TANH R16, R9 ;  /* 0x0000000900107308 */ /* 0x0002620000002400 */
[----:B---3--:R-:W-:-:S07]  /*eb80*/  LEA.HI R5, R7, R209, RZ, 0x2 ;  /* 0x000000d107057211 */ /* 0x008fce00078f10ff */
[----:B------:R3:W2:Y:S01]  /*eb90*/  MUFU.TANH R54, R3 ;  /* 0x0000000300367308 */ /* 0x0006a20000002400 */
[----:B------:R-:W-:Y:S02]  /*eba0*/  LOP3.LUT R8, R5, 0xffffffc, RZ, 0xc0, !PT ;  /* 0x0ffffffc05087812 */ /* 0x000fe400078ec0ff */
[----:B------:R-:W-:-:S03]  /*ebb0*/  IADD3 R5, -R6, R207, RZ ;  /* 0x000000cf06057210 */ /* 0x000fc60007ffe1ff */
[----:B-1----:R-:W-:Y:S01]  /*ebc0*/  IMAD.IADD R9, R209, 0x1, -R8 ;  /* 0x00000001d1097824 */ /* 0x002fe200078e0a08 */
[----:B------:R-:W-:Y:S01]  /*ebd0*/  LEA.HI R6, R5, R5, RZ, 0x1 ;  /* 0x0000000505067211 */ /* 0x000fe200078f08ff */
[----:B------:R1:W1:Y:S01]  /*ebe0*/  MUFU.TANH R15, R10 ;  /* 0x0000000a000f7308 */ /* 0x0002620000002400 */
[----:B---3--:R-:W-:-:S07]  /*ebf0*/  FMUL.FTZ R3, R96, c[0x0][0x320] ;  /* 0x0000c80060037a20 */ /* 0x008fce0000410000 */
[----:B------:R3:W2:Y:S01]  /*ec00*/  MUFU.TANH R53, R3 ;  /* 0x0000000300357308 */ /* 0x0006a20000002400 */
[----:B-1----:R-:W-:-:S07]  /*ec10*/  FMUL.FTZ R10, R85, c[0x0][0x320] ;  /* 0x0000c800550a7a20 */ /* 0x002fce0000410000 */
        /* <DEDUP_REMOVED lines=37> */
[----:B------:R-:W-:-:S03]  /*ee70*/  IADD3 R8, R5, -R9, RZ ;  /* 0x8000000905087210 */ /* 0x000fc60007ffe0ff */
[----:B------:R-:W-:-:S05]  /*ee80*/  IMAD.IADD R5, R6, 0x1, R11 ;  /* 0x0000000106057824 */ /* 0x000fca00078e020b */
[----:B------:R-:W-:Y:S01]  /*ee90*/  LEA R12, R8, R5, 0x3 ;  /* 0x00000005080c7211 */ /* 0x000fe200078e18ff */
[----:B------:R-:W-:Y:S01]  /*eea0*/  FMUL.FTZ R5, R76, c[0x0][0x320] ;  /* 0x0000c8004c057a20 */ /* 0x000fe20000410000 */
[----:B------:R-:W-:Y:S01]  /*eeb0*/  SHF.L.U32 R8, R7, 0x1, RZ ;  /* 0x0000000107087819 */ /* 0x000fe200000006ff */
[----:B------:R-:W-:Y:S02]  /*eec0*/  FMUL.FTZ R7, R88, c[0x0][0x320] ;  /* 0x0000c80058077a20 */ /* 0x000fe40000410000 */
[----:B------:R-:W-:Y:S01]  /*eed0*/  @P1 IMAD.HI.U32 R6, R12, c[0x0][0x2c8], RZ ;  /* 0x0000b2000c061a27 */ /* 0x000fe200078e00ff */
[----:B------:R3:W1:Y:S01]  /*eee0*/  MUFU.TANH R13, R5 ;  /* 0x00000005000d7308 */ /* 0x0006620000002400 */
[----:B------:R5:W-:Y:S01]  /*eef0*/  STL [R1+0x28], R12 ;  /* 0x0000280c01007387 */ /* 0x000be20000100800 */
[----:B------:R-:W-:Y:S01]  /*ef00*/  IADD3 R3, -R8, 0x1, R3 ;  /* 0x0000000108037810 */ /* 0x000fe20007ffe103 */
[----:B------:R-:W-:Y:S01]  /*ef10*/  IMAD.MOV.U32 R19, RZ, RZ, R12 ;  /* 0x000000ffff137224 */ /* 0x000fe200078e000c */
[----:B------:R-:W-:Y:S01]  /*ef20*/  @P0 SHF.R.U32.HI R19, RZ, c[0x0][0x2cc], R6 ;  /* 0x0000b300ff130a19 */ /* 0x000fe20000011606 */
[----:B------:R-:W-:Y:S01]  /*ef30*/  STL [R1+0x10], R8 ;  /* 0x0000100801007387 */ /* 0x000fe20000100800 */
[----:B------:R-:W-:-:S02]  /*ef40*/  PLOP3.LUT P0, PT, PT, PT, UP0, 0x40, 0x0 ;  /* 0x000000000000781c */ /* 0x000fc40003f0e808 */
[----:B------:R-:W-:Y:S01]  /*ef50*/  IADD3 R3, R3, -UR21, RZ ;  /* 0x8000001503037c10 */ /* 0x000fe2000fffe0ff */
[----:B------:R-:W1:Y:S01]  /*ef60*/  SHFL.IDX PT, R6, R19, RZ, 0x1c1f ;  /* 0x001c1fff13067589 */ /* 0x000e6200000e0000 */
[----:B------:R-:W1:Y:S01]  /*ef70*/  MUFU.TANH R9, R7 ;  /* 0x0000000700097308 */ /* 0x000e620000002400 */
[----:B------:R-:W-:Y:S02]  /*ef80*/  IADD3 R23, -R8, UR38, RZ ;  /* 0x0000002608177c10 */ /* 0x000fe4000fffe1ff */
[C---:B------:R-:W-:Y:S02]  /*ef90*/  IADD3 R20, R3.reuse, c[0x0][0x328], RZ ;  /* 0x0000ca0003147a10 */ /* 0x040fe40007ffe0ff */
[----:B------:R-:W-:Y:S01]  /*efa0*/  IADD3 R22, R3, UR7, RZ ;  /* 0x0000000703167c10 */ /* 0x000fe2000fffe0ff */
[----:B---3--:R-:W-:-:S04]  /*efb0*/  FMUL.FTZ R5, R77, c[0x0][0x320] ;  /* 0x0000c8004d057a20 */ /* 0x008fc80000410000 */
[----:B-----5:R3:W2:Y:S01]  /*efc0*/  MUFU.TANH R12, R5 ;  /* 0x00000005000c7308 */ /* 0x0206a20000002400 */
[----:B-1----:R-:W-:Y:S02]  /*efd0*/  IMAD.IADD R3, R22, 0x1, R6 ;  /* 0x0000000116037824 */ /* 0x002fe400078e0206 */
[----:B---3--:R-:W-:-:S05]  /*efe0*/  FMUL.FTZ R5, R108, c[0x0][0x320] ;  /* 0x0000c8006c057a20 */ /* 0x008fca0000410000 */
[----:B------:R1:W3:Y:S02]  /*eff0*/  MUFU.TANH R11, R5 ;  /* 0x00000005000b7308 */ /* 0x0002e40000002400 */
        /* <DEDUP_REMOVED lines=19> */
.L_x_437:
[----:B------:R-:W-:-:S04]  /*f130*/  MOV R7, c[0x0][0x32c] ;  /* 0x0000cb0000077a02 */ /* 0x000fc80000000f00 */
[----:B------:R-:W-:-:S13]  /*f140*/  ISETP.NE.AND P0, PT, R7, 0x1, PT ;  /* 0x000000010700780c */ /* 0x000fda0003f05270 */
[----:B------:R-:W-:-:S05]  /*f150*/  @P0 IMAD.HI.U32 R7, R6, c[0x0][0x330], RZ ;  /* 0x0000cc0006070a27 */ /* 0x000fca00078e00ff */
[----:B------:R-:W-:Y:S02]  /*f160*/  @P0 SHF.R.U32.HI R6, RZ, c[0x0][0x334], R7 ;  /* 0x0000cd00ff060a19 */ /* 0x000fe40000011607 */
.L_x_438:
[----:B------:R-:W-:Y:S05]  /*f170*/  BSYNC B0 ;  /* 0x0000000000007941 */ /* 0x000fea0003800000 */
.L_x_436:
[----:B------:R-:W-:-:S05]  /*f180*/  IMAD R6, R6, c[0x0][0x32c], R23 ;  /* 0x0000cb0006067a24 */ /* 0x000fca00078e0217 */
[----:B------:R-:W-:Y:S02]  /*f190*/  IADD3 R7, R6, c[0x0][0x32c], RZ ;  /* 0x0000cb0006077a10 */ /* 0x000fe40007ffe0ff */
[----:B------:R-:W-:Y:S02]  /*f1a0*/  IMNMX R3, R3, R6, !PT ;  /* 0x0000000603037217 */ /* 0x000fe40007800200 */
[----:B------:R-:W-:Y:S02]  /*f1b0*/  IMNMX R5, R5, R7, PT ;  /* 0x0000000705057217 */ /* 0x000fe40003800200 */
.L_x_435:
[----:B--234-:R-:W-:Y:S01]  /*f1c0*/  FMUL.FTZ R6, R95, c[0x0][0x320] ;  /* 0x0000c8005f067a20 */ /* 0x01cfe20000410000 */
[----:B------:R-:W-:Y:S01]  /*f1d0*/  UISETP.GE.AND UP0, UPT, UR38, 0x1, UPT ;  /* 0x000000012600788c */ /* 0x000fe2000bf06270 */
[----:B------:R-:W-:Y:S01]  /*f1e0*/  FMUL.FTZ R8, R107, c[0x0][0x320] ;  /* 0x0000c8006b087a20 */ /* 0x000fe20000410000 */
[----:B------:R-:W-:Y:S01]  /*f1f0*/  UISETP.GE.AND UP3, UPT, UR38, 0x2, UPT ;  /* 0x000000022600788c */ /* 0x000fe2000bf66270 */
[----:B------:R1:W2:Y:S01]  /*f200*/  MUFU.TANH R64, R6 ;  /* 0x0000000600407308 */ /* 0x0002a20000002400 */
[----:B------:R-:W-:Y:S01]  /*f210*/  UISETP.GE.AND UP2, UPT, UR38, 0x9, UPT ;  /* 0x000000092600788c */ /* 0x000fe2000bf46270 */
[----:B------:R-:W-:Y:S01]  /*f220*/  FMUL.FTZ R7, R94, c[0x0][0x320] ;  /* 0x0000c8005e077a20 */ /* 0x000fe20000410000 */
[----:B------:R-:W-:Y:S01]  /*f230*/  UP2UR UR37, UPR, URZ, 0x1 ;  /* 0x000000013f257883 */ /* 0x000fe20008000000 */
[----:B------:R-:W-:Y:S01]  /*f240*/  PLOP3.LUT P0, PT, PT, PT, UP0, 0x40, 0x0 ;  /* 0x000000000000781c */ /* 0x000fe20003f0e808 */
[----:B------:R-:W-:Y:S01]  /*f250*/  UISETP.GE.AND UP0, UPT, UR38, 0x11, UPT ;  /* 0x000000112600788c */ /* 0x000fe2000bf06270 */
[----:B------:R-:W-:Y:S01]  /*f260*/  PLOP3.LUT P1, PT, PT, PT, UP3, 0x40, 0x0 ;  /* 0x000000000000781c */ /* 0x000fe20003f2e838 */
[----:B------:R-:W-:Y:S01]  /*f270*/  UISETP.GE.AND UP1, UPT, UR38, 0xa, UPT ;  /* 0x0000000a2600788c */ /* 0x000fe2000bf26270 */
[----:B------:R-:W-:Y:S01]  /*f280*/  PLOP3.LUT P3, PT, PT, PT, UP2, 0x40, 0x0 ;  /* 0x000000000000781c */ /* 0x000fe20003f6e828 */
[----:B------:R-:W-:Y:S01]  /*f290*/  UP2UR UR33, UPR, URZ, 0x1 ;  /* 0x000000013f217883 */ /* 0x000fe20008000000 */
[C---:B------:R-:W-:Y:S01]  /*f2a0*/  ISETP.GT.AND P0, PT, R3.reuse, RZ, P0 ;  /* 0x000000ff0300720c */ /* 0x040fe20000704270 */
[----:B------:R-:W-:Y:S01]  /*f2b0*/  UISETP.GE.AND UP6, UPT, UR38, 0x42, UPT ;  /* 0x000000422600788c */ /* 0x000fe2000bfc6270 */
[C---:B------:R-:W-:Y:S01]  /*f2c0*/  ISETP.GT.AND P4, PT, R3.reuse, 0x1, P1 ;  /* 0x000000010300780c */ /* 0x040fe20000f84270 */
[----:B------:R-:W-:Y:S01]  /*f2d0*/  UISETP.GE.AND UP5, UPT, UR38, 0x49, UPT ;  /* 0x000000492600788c */ /* 0x000fe2000bfa6270 */
[----:B------:R-:W-:Y:S01]  /*f2e0*/  ISETP.GT.AND P1, PT, R3, 0x8, P3 ;  /* 0x000000080300780c */ /* 0x000fe20001f24270 */
[----:B------:R-:W-:Y:S01]  /*f2f0*/  UISETP.GE.AND UP4, UPT, UR38, 0x4a, UPT ;  /* 0x0000004a2600788c */ /* 0x000fe2000bf86270 */
[----:B-1----:R-:W-:Y:S01]  /*f300*/  FMUL.FTZ R6, R82, c[0x0][0x320] ;  /* 0x0000c80052067a20 */ /* 0x002fe20000410000 */
[----:B------:R-:W-:Y:S01]  /*f310*/  PLOP3.LUT P3, PT, PT, PT, UP0, 0x40, 0x0 ;  /* 0x000000000000781c */ /* 0x000fe20003f6e808 */
[----:B------:R-:W-:Y:S01]  /*f320*/  UISETP.GE.AND UP0, UPT, UR38, 0x12, UPT ;  /* 0x000000122600788c */ /* 0x000fe2000bf06270 */
[C---:B------:R-:W-:Y:S01]  /*f330*/  ISETP.LT.OR P2, PT, R5.reuse, 0x1, P0 ;  /* 0x000000010500780c */ /* 0x040fe20000741670 */
[----:B------:R1:W3:Y:S01]  /*f340*/  MUFU.TANH R63, R6 ;  /* 0x00000006003f7308 */ /* 0x0002e20000002400 */
[----:B------:R-:W-:Y:S01]  /*f350*/  PLOP3.LUT P0, PT, PT, PT, UP1, 0x40, 0x0 ;  /* 0x000000000000781c */ /* 0x000fe20003f0e818 */
[----:B------:R-:W-:Y:S01]  /*f360*/  UP2UR UR32, UPR, URZ, 0x1 ;  /* 0x000000013f207883 */ /* 0x000fe20008000000 */
[----:B------:R-:W-:Y:S01]  /*f370*/  ISETP.LT.OR P5, PT, R5, 0x2, P4 ;  /* 0x000000020500780c */ /* 0x000fe200027a1670 */
[----:B------:R-:W-:Y:S01]  /*f380*/  UP2UR UR35, UPR, URZ, 0x4 ;  /* 0x000000043f237883 */ /* 0x000fe20008000000 */
[----:B------:R-:W-:Y:S01]  /*f390*/  ISETP.GT.AND P4, PT, R3, 0x9, P0 ;  /* 0x000000090300780c */ /* 0x000fe20000784270 */
[----:B------:R-:W-:Y:S01]  /*f3a0*/  UP2UR UR34, UPR, URZ, 0x2 ;  /* 0x000000023f227883 */ /* 0x000fe20008000000 */
[----:B------:R-:W-:Y:S01]  /*f3b0*/  PLOP3.LUT P0, PT, PT, PT, UP0, 0x40, 0x0 ;  /* 0x000000000000781c */ /* 0x000fe20003f0e808 */
[----:B------:R-:W-:Y:S01]  /*f3c0*/  UISETP.GE.AND UP0, UPT, UR38, 0x19, UPT ;  /* 0x000000192600788c */ /* 0x000fe2000bf06270 */
[----:B------:R-:W4:Y:S01]  /*f3d0*/  MUFU.TANH R18, R8 ;  /* 0x0000000800127308 */ /* 0x000f220000002400 */
[----:B------:R-:W-:-:S02]  /*f3e0*/  UISETP.GE.AND UP2, UPT, UR38, 0x52, UPT ;  /* 0x000000522600788c */ /* 0x000fc4000bf46270 */
[----:B------:R-:W-:Y:S02]  /*f3f0*/  UP2UR UR31, UPR, URZ, 0x1 ;  /* 0x000000013f1f7883 */ /* 0x000fe40008000000 */
[----:B------:R-:W-:Y:S01]  /*f400*/  UISETP.GE.AND UP1, UPT, UR38, 0x59, UPT ;  /* 0x000000592600788c */ /* 0x000fe2000bf26270 */
[----:B-1----:R-:W-:Y:S01]  /*f410*/  FMUL.FTZ R6, R83, c[0x0][0x320] ;  /* 0x0000c80053067a20 */ /* 0x002fe20000410000 */
[----:B------:R-:W-:Y:S02]  /*f420*/  UP2UR UR39, UPR, URZ, 0x40 ;  /* 0x000000403f277883 */ /* 0x000fe40008000000 */
[----:B------:R-:W-:Y:S01]  /*f430*/  UP2UR UR36, UPR, URZ, 0x8 ;  /* 0x000000083f247883 */ /* 0x000fe20008000000 */
[----:B------:R1:W1:Y:S01]  /*f440*/  MUFU.TANH R61, R6 ;  /* 0x00000006003d7308 */ /* 0x0002620000002400 */
[----:B------:R-:W-:Y:S01]  /*f450*/  UISETP.GE.AND UP3, UPT, UR38, 0x51, UPT ;  /* 0x000000512600788c */ /* 0x000fe2000bf66270 */
        /* <DEDUP_REMOVED lines=16> */
[----:B------:R-:W-:-:S03]  /*f560*/  ISETP.LT.OR P5, PT, R5, 0xa, P4 ;  /* 0x0000000a0500780c */ /* 0x000fc600027a1670 */
[----:B------:R1:W1:Y:S01]  /*f570*/  MUFU.TANH R47, R6 ;  /* 0x00000006002f7308 */ /* 0x0002620000002400 */
[----:B------:R-:W-:Y:S02]  /*f580*/  ISETP.GT.AND P4, PT, R3, 0x11, P0 ;  /* 0x000000110300780c */ /* 0x000fe40000784270 */
[----:B------:R-:W-:Y:S02]  /*f590*/  FSEL R76, R54, -INF , !P5 ;  /* 0xff800000364c7808 */ /* 0x000fe40006800000 */
[----:B------:R-:W-:-:S04]  /*f5a0*/  ISETP.LT.OR P5, PT, R5, 0x12, P4 ;  /* 0x000000120500780c */ /* 0x000fc800027a1670 */
[----:B------:R-:W-:Y:S01]  /*f5b0*/  FSEL R83, R52, -INF , !P5 ;  /* 0xff80000034537808 */ /* 0x000fe20006800000 */
[----:B-1----:R-:W-:-:S04]  /*f5c0*/  FMUL.FTZ R6, R110, c[0x0][0x320] ;  /* 0x0000c8006e067a20 */ /* 0x002fc80000410000 */
[----:B------:R1:W1:Y:S02]  /*f5d0*/  MUFU.TANH R28, R6 ;  /* 0x00000006001c7308 */ /* 0x0002640000002400 */
[----:B-1----:R-:W-:Y:S01]  /*f5e0*/  FMUL.FTZ R6, R70, c[0x0][0x320] ;  /* 0x0000c80046067a20 */ /* 0x002fe20000410000 */
[----:B------:R-:W-:Y:S02]  /*f5f0*/  FSEL R70, R11, -INF , !P2 ;  /* 0xff8000000b467808 */ /* 0x000fe40005000000 */
[----:B------:R-:W-:-:S03]  /*f600*/  ISETP.LT.OR P2, PT, R5, 0x9, P1 ;  /* 0x000000090500780c */ /* 0x000fc60000f41670 */
[----:B------:R1:W1:Y:S01]  /*f610*/  MUFU.TANH R41, R6 ;  /* 0x0000000600297308 */ /* 0x0002620000002400 */
[----:B------:R-:W-:Y:S02]  /*f620*/  ISETP.GT.AND P1, PT, R3, 0x10, P3 ;  /* 0x000000100300780c */ /* 0x000fe40001f24270 */
[----:B------:R-:W-:Y:S01]  /*f630*/  PLOP3.LUT P3, PT, PT, PT, UP0, 0x40, 0x0 ;  /* 0x000000000000781c */ /* 0x000fe20003f6e808 */
[----:B------:R-:W-:Y:S01]  /*f640*/  UISETP.GE.AND UP0, UPT, UR38, 0x1a, UPT ;  /* 0x0000001a2600788c */ /* 0x000fe2000bf06270 */
[----:B------:R-:W-:Y:S02]  /*f650*/  FSEL R75, R55, -INF , !P2 ;  /* 0xff800000374b7808 */ /* 0x000fe40005000000 */
[----:B------:R-:W-:Y:S01]  /*f660*/  ISETP.LT.OR P2, PT, R5, 0x11, P1 ;  /* 0x000000110500780c */ /* 0x000fe20000f41670 */
[----:B------:R-:W-:Y:S01]  /*f670*/  UP2UR UR30, UPR, URZ, 0x1 ;  /* 0x000000013f1e7883 */ /* 0x000fe20008000000 */
[----:B------:R-:W-:Y:S02]  /*f680*/  ISETP.GT.AND P1, PT, R3, 0x18, P3 ;  /* 0x000000180300780c */ /* 0x000fe40001f24270 */
[----:B------:R-:W-:Y:S01]  /*f690*/  PLOP3.LUT P0, PT, PT, PT, UP0, 0x40, 0x0 ;  /* 0x000000000000781c */ /* 0x000fe20003f0e808 */
[----:B------:R-:W-:Y:S01]  /*f6a0*/  UISETP.GE.AND UP0, UPT, UR38, 0x21, UPT ;  /* 0x000000212600788c */ /* 0x000fe2000bf06270 */
[----:B------:R-:W-:-:S02]  /*f6b0*/  FSEL R82, R53, -INF , !P2 ;  /* 0xff80000035527808 */ /* 0x000fc40005000000 */
[----:B------:R-:W-:Y:S01]  /*f6c0*/  ISETP.GT.AND P4, PT, R3, 0x19, P0 ;  /* 0x000000190300780c */ /* 0x000fe20000784270 */
[----:B------:R-:W-:Y:S01]  /*f6d0*/  UP2UR UR29, UPR, URZ, 0x1 ;  /* 0x000000013f1d7883 */ /* 0x000fe20008000000 */
[----:B------:R-:W-:Y:S01]  /*f6e0*/  ISETP.LT.OR P2, PT, R5, 0x19, P1 ;  /* 0x000000190500780c */ /* 0x000fe20000f41670 */
[----:B-1----:R-:W-:Y:S01]  /*f6f0*/  FMUL.FTZ R6, R71, c[0x0][0x320] ;  /* 0x0000c80047067a20 */ /* 0x002fe20000410000 */
        /* <DEDUP_REMOVED lines=32> */
[----:B------:R-:W-:Y:S01]  /*f900*/  FSEL R110, R42, -INF , !P2 ;  /* 0xff8000002a6e7808 */ /* 0x000fe20005000000 */
        /* <DEDUP_REMOVED lines=16> */
[----:B------:R-:W-:Y:S01]  /*fa10*/  PLOP3.LUT P2, PT, PT, PT, UP6, 0x40, 0x0 ;  /* 0x000000000000781c */ /* 0x000fe20003f4e868 */
[----:B-1----:R-:W-:Y:S01]  /*fa20*/  FMUL.FTZ R6, R86, c[0x0][0x320] ;  /* 0x0000c80056067a20 */ /* 0x002fe20000410000 */
[----:B------:R-:W-:Y:S01]  /*fa30*/  ISETP.GT.AND P4, PT, R3, 0x39, P0 ;  /* 0x000000390300780c */ /* 0x000fe20000784270 */
[----:B------:R-:W-:Y:S01]  /*fa40*/  UP2UR UR7, UPR, URZ, 0x1 ;  /* 0x000000013f077883 */ /* 0x000fe20008000000 */
[----:B------:R-:W-:Y:S01]  /*fa50*/  ISETP.LT.OR P0, PT, R5, 0x39, P1 ;  /* 0x000000390500780c */ /* 0x000fe20000f01670 */
[----:B------:R1:W1:Y:S01]  /*fa60*/  MUFU.TANH R40, R6 ;  /* 0x0000000600287308 */ /* 0x0002620000002400 */
[----:B------:R-:W-:Y:S01]  /*fa70*/  PLOP3.LUT P1, PT, PT, PT, UP5, 0x40, 0x0 ;  /* 0x000000000000781c */ /* 0x000fe20003f2e858 */
[----:B------:R-:W-:Y:S01]  /*fa80*/  UISETP.NE.AND UP6, UPT, UR23, URZ, UPT ;  /* 0x0000003f1700728c */ /* 0x000fe2000bfc5270 */
[----:B------:R-:W-:-:S02]  /*fa90*/  FSEL R144, R34, -INF , !P0 ;  /* 0xff80000022907808 */ /* 0x000fc40004000000 */
[----:B------:R-:W-:Y:S02]  /*faa0*/  PLOP3.LUT P0, PT, PT, PT, UP4, 0x40, 0x0 ;  /* 0x000000000000781c */ /* 0x000fe40003f0e848 */
[C---:B------:R-:W-:Y:S02]  /*fab0*/  ISETP.GT.AND P2, PT, R3.reuse, 0x41, P2 ;  /* 0x000000410300780c */ /* 0x040fe40001744270 */
[C---:B------:R-:W-:Y:S02]  /*fac0*/  ISETP.GT.AND P1, PT, R3.reuse, 0x48, P1 ;  /* 0x000000480300780c */ /* 0x040fe40000f24270 */
[----:B------:R-:W-:Y:S02]  /*fad0*/  ISETP.GT.AND P0, PT, R3, 0x49, P0 ;  /* 0x000000490300780c */ /* 0x000fe40000704270 */
[----:B------:R-:W-:Y:S01]  /*fae0*/  PLOP3.LUT P3, PT, PT, PT, UP0, 0x40, 0x0 ;  /* 0x000000000000781c */ /* 0x000fe20003f6e808 */
[----:B------:R-:W-:Y:S01]  /*faf0*/  UISETP.GE.AND UP0, UPT, UR38, 0x5a, UPT ;  /* 0x0000005a2600788c */ /* 0x000fe2000bf06270 */
[----:B------:R-:W-:Y:S01]  /*fb00*/  ISETP.LT.OR P2, PT, R5, 0x42, P2 ;  /* 0x000000420500780c */ /* 0x000fe20001741670 */
[----:B-1----:R-:W-:Y:S01]  /*fb10*/  FMUL.FTZ R6, R87, c[0x0][0x320] ;  /* 0x0000c80057067a20 */ /* 0x002fe20000410000 */
[----:B------:R-:W-:-:S02]  /*fb20*/  ISETP.LT.OR P1, PT, R5, 0x49, P1 ;  /* 0x000000490500780c */ /* 0x000fc40000f21670 */
[----:B------:R-:W-:Y:S01]  /*fb30*/  ISETP.LT.OR P0, PT, R5, 0x4a, P0 ;  /* 0x0000004a0500780c */ /* 0x000fe20000701670 */
[----:B------:R1:W1:Y:S01]  /*fb40*/  MUFU.TANH R44, R6 ;  /* 0x00000006002c7308 */ /* 0x0002620000002400 */
[----:B------:R-:W-:Y:S02]  /*fb50*/  ISETP.GT.AND P3, PT, R3, 0x40, P3 ;  /* 0x000000400300780c */ /* 0x000fe40001f64270 */
[----:B------:R-:W-:Y:S02]  /*fb60*/  FSEL R192, R31, -INF , !P2 ;  /* 0xff8000001fc07808 */ /* 0x000fe40005000000 */
[----:B------:R-:W-:Y:S02]  /*fb70*/  PLOP3.LUT P2, PT, PT, PT, UP2, 0x40, 0x0 ;  /* 0x000000000000781c */ /* 0x000fe40003f4e828 */
[----:B------:R-:W-:Y:S02]  /*fb80*/  FSEL R191, R17, -INF , !P1 ;  /* 0xff80000011bf7808 */ /* 0x000fe40004800000 */
[----:B------:R-:W-:Y:S01]  /*fb90*/  PLOP3.LUT P1, PT, PT, PT, UP1, 0x40, 0x0 ;  /* 0x000000000000781c */ /* 0x000fe20003f2e818 */
[----:B------:R-:W2:Y:S01]  /*fba0*/  MUFU.TANH R17, R7 ;  /* 0x0000000700117308 */ /* 0x000ea20000002400 */
[----:B------:R-:W-:-:S02]  /*fbb0*/  FSEL R193, R16, -INF , !P0 ;  /* 0xff80000010c17808 */ /* 0x000fc40004000000 */
[----:B------:R-:W-:Y:S02]  /*fbc0*/  PLOP3.LUT P0, PT, PT, PT, UP0, 0x40, 0x0 ;  /* 0x000000000000781c */ /* 0x000fe40003f0e808 */
[----:B------:R-:W-:Y:S01]  /*fbd0*/  ISETP.LT.OR P3, PT, R5, 0x41, P3 ;  /* 0x000000410500780c */ /* 0x000fe20001f61670 */
[----:B-1----:R-:W-:Y:S01]  /*fbe0*/  FMUL.FTZ R6, R103, c[0x0][0x320] ;  /* 0x0000c80067067a20 */ /* 0x002fe20000410000 */
[C---:B------:R-:W-:Y:S02]  /*fbf0*/  ISETP.GT.AND P2, PT, R3.reuse, 0x51, P2 ;  /* 0x000000510300780c */ /* 0x040fe40001744270 */
[C---:B------:R-:W-:Y:S01]  /*fc00*/  ISETP.GT.AND P1, PT, R3.reuse, 0x58, P1 ;  /* 0x000000580300780c */ /* 0x040fe20000f24270 */
[----:B------:R1:W1:Y:S01]  /*fc10*/  MUFU.TANH R25, R6 ;  /* 0x0000000600197308 */ /* 0x0002620000002400 */
[----:B------:R-:W-:Y:S02]  /*fc20*/  ISETP.GT.AND P0, PT, R3, 0x59, P0 ;  /* 0x000000590300780c */ /* 0x000fe40000704270 */
[----:B------:R-:W-:-:S02]  /*fc30*/  ISETP.LT.OR P4, PT, R5, 0x3a, P4 ;  /* 0x0000003a0500780c */ /* 0x000fc40002781670 */
[----:B------:R-:W-:Y:S02]  /*fc40*/  FSEL R152, R32, -INF , !P3 ;  /* 0xff80000020987808 */ /* 0x000fe40005800000 */
[C---:B------:R-:W-:Y:S02]  /*fc50*/  ISETP.LT.OR P3, PT, R5.reuse, 0x52, P2 ;  /* 0x000000520500780c */ /* 0x040fe40001761670 */
[C---:B------:R-:W-:Y:S02]  /*fc60*/  ISETP.LT.OR P2, PT, R5.reuse, 0x59, P1 ;  /* 0x000000590500780c */ /* 0x040fe40000f41670 */
[----:B------:R-:W-:Y:S02]  /*fc70*/  ISETP.LT.OR P1, PT, R5, 0x5a, P0 ;  /* 0x0000005a0500780c */ /* 0x000fe40000721670 */
[----:B------:R-:W-:Y:S02]  /*fc80*/  FSEL R148, R33, -INF , !P4 ;  /* 0xff80000021947808 */ /* 0x000fe40006000000 */
[----:B------:R-:W-:Y:S01]  /*fc90*/  PLOP3.LUT P0, PT, PT, PT, UP6, 0x40, 0x0 ;  /* 0x000000000000781c */ /* 0x000fe20003f0e868 */
[----:B-1----:R-:W-:Y:S01]  /*fca0*/  FMUL.FTZ R6, R78, c[0x0][0x320] ;  /* 0x0000c8004e067a20 */ /* 0x002fe20000410000 */
[----:B------:R-:W-:Y:S01]  /*fcb0*/  PLOP3.LUT P4, PT, PT, PT, UP3, 0x40, 0x0 ;  /* 0x000000000000781c */ /* 0x000fe20003f8e838 */
[----:B------:R-:W-:Y:S01]  /*fcc0*/  UISETP.NE.AND UP6, UPT, UR39, URZ, UPT ;  /* 0x0000003f2700728c */ /* 0x000fe2000bfc5270 */
[----:B------:R-:W-:Y:S01]  /*fcd0*/  FSEL R141, R36, -INF , !P5 ;  /* 0xff800000248d7808 */ /* 0x000fe20006800000 */
[----:B------:R1:W1:Y:S01]  /*fce0*/  MUFU.TANH R37, R6 ;  /* 0x0000000600257308 */ /* 0x0002620000002400 */
[----:B------:R-:W-:-:S02]  /*fcf0*/  ISETP.GT.AND P4, PT, R3, 0x50, P4 ;  /* 0x000000500300780c */ /* 0x000fc40002784270 */
[----:B------:R-:W-:Y:S02]  /*fd00*/  FSEL R234, R14, -INF , !P3 ;  /* 0xff8000000eea7808 */ /* 0x000fe40005800000 */
[----:B------:R-:W-:Y:S02]  /*fd10*/  ISETP.LT.OR P4, PT, R5, 0x51, P4 ;  /* 0x000000510500780c */ /* 0x000fe40002781670 */
[----:B------:R-:W-:Y:S02]  /*fd20*/  FSEL R233, R13, -INF , !P2 ;  /* 0xff8000000de97808 */ /* 0x000fe40005000000 */
[----:B------:R-:W-:Y:S02]  /*fd30*/  FSEL R235, R15, -INF , !P4 ;  /* 0xff8000000feb7808 */ /* 0x000fe40006000000 */
[----:B------:R-:W-:Y:S01]  /*fd40*/  FSEL R232, R12, -INF , !P1 ;  /* 0xff8000000ce87808 */ /* 0x000fe20004800000 */
[----:B-1----:R-:W-:-:S04]  /*fd50*/  FMUL.FTZ R6, R79, c[0x0][0x320] ;  /* 0x0000c8004f067a20 */ /* 0x002fc80000410000 */
[----:B------:R1:W1:Y:S02]  /*fd60*/  MUFU.TANH R35, R6 ;  /* 0x0000000600237308 */ /* 0x0002640000002400 */
[----:B-1----:R-:W-:-:S06]  /*fd70*/  FMUL.FTZ R6, R106, c[0x0][0x320] ;  /* 0x0000c8006a067a20 */ /* 0x002fcc0000410000 */
[----:B------:R1:W1:Y:S02]  /*fd80*/  MUFU.TANH R24, R6 ;  /* 0x0000000600187308 */ /* 0x0002640000002400 */
[----:B-1----:R-:W1:Y:S02]  /*fd90*/  SHFL.IDX PT, R6, R19, 0x1, 0x1c1f ;  /* 0x003c1f0013067f89 */ /* 0x002e6400000e0000 */
[--C-:B-1----:R-:W-:Y:S02]  /*fda0*/  IMAD.IADD R5, R20, 0x1, R6.reuse ;  /* 0x0000000114057824 */ /* 0x102fe400078e0206 */
        /* <DEDUP_REMOVED lines=15> */
.L_x_441:
[----:B------:R-:W-:-:S04]  /*fea0*/  MOV R7, c[0x0][0x32c] ;  /* 0x0000cb0000077a02 */ /* 0x000fc80000000f00 */
[----:B------:R-:W-:-:S13]  /*feb0*/  ISETP.NE.AND P0, PT, R7, 0x1, PT ;  /* 0x000000010700780c */ /* 0x000fda0003f05270 */
[----:B------:R-:W-:-:S05]  /*fec0*/  @P0 IMAD.HI.U32 R7, R6, c[0x0][0x330], RZ ;  /* 0x0000cc0006070a27 */ /* 0x000fca00078e00ff */
[----:B------:R-:W-:Y:S02]  /*fed0*/  @P0 SHF.R.U32.HI R6, RZ, c[0x0][0x334], R7 ;  /* 0x0000cd00ff060a19 */ /* 0x000fe40000011607 */
.L_x_442:
[----:B------:R-:W-:Y:S05]  /*fee0*/  BSYNC B0 ;  /* 0x0000000000007941 */ /* 0x000fea0003800000 */
.L_x_440:
[----:B------:R-:W-:-:S05]  /*fef0*/  IMAD R6, R6, c[0x0][0x32c], R23 ;  /* 0x0000cb0006067a24 */ /* 0x000fca00078e0217 */
[----:B------:R-:W-:Y:S02]  /*ff00*/  IADD3 R7, R6, c[0x0][0x32c], RZ ;  /* 0x0000cb0006077a10 */ /* 0x000fe40007ffe0ff */
[----:B------:R-:W-:Y:S02]  /*ff10*/  IMNMX R3, R3, R6, !PT ;  /* 0x0000000603037217 */ /* 0x000fe40007800200 */
[----:B------:R-:W-:Y:S02]  /*ff20*/  IMNMX R5, R5, R7, PT ;  /* 0x0000000705057217 */ /* 0x000fe40003800200 */
.L_x_439:
        /* <DEDUP_REMOVED lines=12> */
[----:B------:R-:W-:Y:S01]  /*fff0*/  PLOP3.LUT P0, PT, PT, PT, UP4, 0x40, 0x0 ;  /* 0x000000000000781c */ /* 0x000fe20003f0e848 */
[----:B------:R-:W-:Y:S01]  /*10000*/  UP2UR UR41, UPR, URZ, 0x8 ;  /* 0x000000083f297883 */ /* 0x000fe20008000000 */
[C---:B------:R-:W-:Y:S01]  /*10010*/  ISETP.GT.AND P1, PT, R3.reuse, RZ, P1 ;  /* 0x000000ff0300720c */ /* 0x040fe20000f24270 */
[----:B------:R-:W-:Y:S01]  /*10020*/  UISETP.NE.AND UP3, UPT, UR34, URZ, UPT ;  /* 0x0000003f2200728c */ /* 0x000fe2000bf65270 */
[----:B------:R-:W-:Y:S01]  /*10030*/  ISETP.GT.AND P0, PT, R3, 0x1, P0 ;  /* 0x000000010300780c */ /* 0x000fe20000704270 */
[----:B------:R-:W-:Y:S01]  /*10040*/  UP2UR UR39, UPR, URZ, 0x2 ;  /* 0x000000023f277883 */ /* 0x000fe20008000000 */
[C---:B------:R-:W-:Y:S01]  /*10050*/  ISETP.LT.OR P1, PT, R5.reuse, 0x1, P1 ;  /* 0x000000010500780c */ /* 0x040fe20000f21670 */
[----:B------:R-:W-:Y:S01]  /*10060*/  UISETP.NE.AND UP1, UPT, UR33, URZ, UPT ;  /* 0x0000003f2100728c */ /* 0x000fe2000bf25270 */
[----:B------:R-:W-:Y:S01]  /*10070*/  PLOP3.LUT P4, PT, PT, PT, UP2, 0x40, 0x0 ;  /* 0x000000000000781c */ /* 0x000fe20003f8e828 */
[----:B------:R-:W-:Y:S01]  /*10080*/  UISETP.NE.AND UP0, UPT, UR32, URZ, UPT ;  /* 0x0000003f2000728c */ /* 0x000fe2000bf05270 */
[----:B------:R-:W-:Y:S01]  /*10090*/  ISETP.LT.OR P2, PT, R5, 0x2, P0 ;  /* 0x000000020500780c */ /* 0x000fe20000741670 */
[----:B-1----:R-:W-:Y:S01]  /*100a0*/  FMUL.FTZ R6, R173, c[0x0][0x320] ;  /* 0x0000c800ad067a20 */ /* 0x002fe20000410000 */
[----:B------:R-:W-:Y:S01]  /*100b0*/  FSEL R57, R28, -INF , !P1 ;  /* 0xff8000001c397808 */ /* 0x000fe20004800000 */
[----:B------:R-:W-:Y:S01]  /*100c0*/  UISETP.NE.AND UP2, UPT, UR30, URZ, UPT ;  /* 0x0000003f1e00728c */ /* 0x000fe2000bf45270 */
[----:B------:R-:W-:Y:S01]  /*100d0*/  PLOP3.LUT P3, PT, PT, PT, UP3, 0x40, 0x0 ;  /* 0x000000000000781c */ /* 0x000fe20003f6e838 */
[----:B------:R-:W-:Y:S01]  /*100e0*/  UISETP.NE.AND UP3, UPT, UR31, URZ, UPT ;  /* 0x0000003f1f00728c */ /* 0x000fe2000bf65270 */
[----:B------:R-:W-:Y:S01]  /*100f0*/  ISETP.GT.AND P1, PT, R3, 0x8, P4 ;  /* 0x000000080300780c */ /* 0x000fe20002724270 */
[----:B------:R1:W3:Y:S01]  /*10100*/  MUFU.TANH R56, R6 ;  /* 0x0000000600387308 */ /* 0x0002e20000002400 */
[----:B------:R-:W-:Y:S01]  /*10110*/  FSEL R59, R27, -INF , !P2 ;  /* 0xff8000001b3b7808 */ /* 0x000fe20005000000 */
[----:B------:R-:W-:Y:S01]  /*10120*/  UISETP.NE.AND UP4, UPT, UR42, URZ, UPT ;  /* 0x0000003f2a00728c */ /* 0x000fe2000bf85270 */
[----:B------:R-:W-:Y:S01]  /*10130*/  PLOP3.LUT P0, PT, PT, PT, UP1, 0x40, 0x0 ;  /* 0x000000000000781c */ /* 0x000fe20003f0e818 */
[----:B------:R-:W-:Y:S01]  /*10140*/  UISETP.NE.AND UP1, UPT, UR29, URZ, UPT ;  /* 0x0000003f1d00728c */ /* 0x000fe2000bf25270 */
[----:B------:R-:W-:Y:S01]  /*10150*/  ISETP.GT.AND P2, PT, R3, 0x9, P3 ;  /* 0x000000090300780c */ /* 0x000fe20001f44270 */
[----:B------:R-:W-:Y:S01]  /*10160*/  FMUL.FTZ R16, R125, c[0x0][0x320] ;  /* 0x0000c8007d107a20 */ /* 0x000fe20000410000 */
[----:B------:R-:W-:Y:S01]  /*10170*/  ISETP.LT.OR P1, PT, R5, 0x9, P1 ;  /* 0x000000090500780c */ /* 0x000fe20000f21670 */
[----:B------:R4:W2:Y:S01]  /*10180*/  MUFU.TANH R46, R11 ;  /* 0x0000000b002e7308 */ /* 0x0008a20000002400 */
[----:B------:R-:W-:Y:S01]  /*10190*/  PLOP3.LUT P5, PT, PT, PT, UP0, 0x40, 0x0 ;  /* 0x000000000000781c */ /* 0x000fe20003fae808 */
[----:B------:R-:W-:Y:S01]  /*101a0*/  UISETP.NE.AND UP0, UPT, UR28, URZ, UPT ;  /* 0x0000003f1c00728c */ /* 0x000fe2000bf05270 */
[----:B------:R-:W-:Y:S01]  /*101b0*/  ISETP.GT.AND P0, PT, R3, 0x10, P0 ;  /* 0x000000100300780c */ /* 0x000fe20000704270 */
[----:B------:R-:W-:Y:S01]  /*101c0*/  FMUL.FTZ R15, R121, c[0x0][0x320] ;  /* 0x0000c800790f7a20 */ /* 0x000fe20000410000 */
[----:B------:R-:W-:Y:S01]  /*101d0*/  ISETP.LT.OR P2, PT, R5, 0xa, P2 ;  /* 0x0000000a0500780c */ /* 0x000fe20001741670 */
[----:B------:R-:W-:Y:S01]  /*101e0*/  FMUL.FTZ R13, R129, c[0x0][0x320] ;  /* 0x0000c800810d7a20 */ /* 0x000fe20000410000 */
[----:B------:R-:W-:Y:S01]  /*101f0*/  FSEL R65, R24, -INF , !P1 ;  /* 0xff80000018417808 */ /* 0x000fe20004800000 */
[----:B-1----:R-:W-:Y:S01]  /*10200*/  FMUL.FTZ R6, R161, c[0x0][0x320] ;  /* 0x0000c800a1067a20 */ /* 0x002fe20000410000 */
[----:B------:R-:W-:Y:S01]  /*10210*/  ISETP.GT.AND P1, PT, R3, 0x11, P5 ;  /* 0x000000110300780c */ /* 0x000fe20002f24270 */
[----:B------:R-:W-:Y:S01]  /*10220*/  FMUL.FTZ R10, R172, c[0x0][0x320] ;  /* 0x0000c800ac0a7a20 */ /* 0x000fe20000410000 */
[----:B------:R-:W-:Y:S01]  /*10230*/  PLOP3.LUT P4, PT, PT, PT, UP3, 0x40, 0x0 ;  /* 0x000000000000781c */ /* 0x000fe20003f8e838 */
[----:B------:R1:W1:Y:S01]  /*10240*/  MUFU.TANH R53, R6 ;  /* 0x0000000600357308 */ /* 0x0002620000002400 */
[C---:B------:R-:W-:Y:S01]  /*10250*/  ISETP.LT.OR P0, PT, R5.reuse, 0x11, P0 ;  /* 0x000000110500780c */ /* 0x040fe20000701670 */
[----:B------:R-:W-:Y:S01]  /*10260*/  UISETP.NE.AND UP3, UPT, UR14, URZ, UPT ;  /* 0x0000003f0e00728c */ /* 0x000fe2000bf65270 */
[----:B------:R-:W-:Y:S01]  /*10270*/  FSEL R66, R18, -INF , !P2 ;  /* 0xff80000012427808 */ /* 0x000fe20005000000 */
[----:B------:R-:W-:Y:S01]  /*10280*/  FMUL.FTZ R9, R116, c[0x0][0x320] ;  /* 0x0000c80074097a20 */ /* 0x000fe20000410000 */
[----:B------:R-:W-:Y:S01]  /*10290*/  ISETP.LT.OR P2, PT, R5, 0x12, P1 ;  /* 0x000000120500780c */ /* 0x000fe20000f41670 */
[----:B------:R-:W-:Y:S01]  /*102a0*/  FMUL.FTZ R8, R117, c[0x0][0x320] ;  /* 0x0000c80075087a20 */ /* 0x000fe20000410000 */
[----:B------:R-:W-:Y:S01]  /*102b0*/  PLOP3.LUT P3, PT, PT, PT, UP2, 0x40, 0x0 ;  /* 0x000000000000781c */ /* 0x000fe20003f6e828 */
[----:B------:R-:W-:Y:S01]  /*102c0*/  UISETP.NE.AND UP2, UPT, UR25, URZ, UPT ;  /* 0x0000003f1900728c */ /* 0x000fe2000bf45270 */
[----:B------:R-:W-:Y:S01]  /*102d0*/  ISETP.GT.AND P1, PT, R3, 0x18, P4 ;  /* 0x000000180300780c */ /* 0x000fe20002724270 */
[----:B------:R-:W-:Y:S01]  /*102e0*/  FMUL.FTZ R7, R169, c[0x0][0x320] ;  /* 0x0000c800a9077a20 */ /* 0x000fe20000410000 */
[----:B------:R-:W-:Y:S01]  /*102f0*/  FSEL R80, R30, -INF , !P0 ;  /* 0xff8000001e507808 */ /* 0x000fe20004000000 */
[----:B----4-:R-:W-:Y:S01]  /*10300*/  FMUL.FTZ R11, R132, c[0x0][0x320] ;  /* 0x0000c800840b7a20 */ /* 0x010fe20000410000 */
[----:B------:R-:W-:Y:S01]  /*10310*/  PLOP3.LUT P0, PT, PT, PT, UP1, 0x40, 0x0 ;  /* 0x000000000000781c */ /* 0x000fe20003f0e818 */
[----:B------:R-:W-:Y:S01]  /*10320*/  UISETP.NE.AND UP1, UPT, UR20, URZ, UPT ;  /* 0x0000003f1400728c */ /* 0x000fe2000bf25270 */
[----:B------:R-:W-:Y:S01]  /*10330*/  FSEL R81, R29, -INF , !P2 ;  /* 0xff8000001d517808 */ /* 0x000fe20005000000 */
[----:B-1----:R-:W-:Y:S01]  /*10340*/  FMUL.FTZ R6, R137, c[0x0][0x320] ;  /* 0x0000c80089067a20 */ /* 0x002fe20000410000 */
[----:B------:R-:W-:Y:S01]  /*10350*/  ISETP.GT.AND P2, PT, R3, 0x19, P3 ;  /* 0x000000190300780c */ /* 0x000fe20001f44270 */
[----:B------:R-:W1:Y:S01]  /*10360*/  MUFU.TANH R49, R16 ;  /* 0x0000001000317308 */ /* 0x000e620000002400 */
[----:B------:R-:W-:-:S02]  /*10370*/  ISETP.LT.OR P1, PT, R5, 0x19, P1 ;  /* 0x000000190500780c */ /* 0x000fc40000f21670 */
[----:B------:R-:W-:Y:S01]  /*10380*/  PLOP3.LUT P5, PT, PT, PT, UP0, 0x40, 0x0 ;  /* 0x000000000000781c */ /* 0x000fe20003fae808 */
[----:B------:R-:W-:Y:S01]  /*10390*/  UISETP.NE.AND UP0, UPT, UR16, URZ, UPT ;  /* 0x0000003f1000728c */ /* 0x000fe2000bf05270 */
[----:B------:R-:W-:Y:S02]  /*103a0*/  ISETP.GT.AND P0, PT, R3, 0x20, P0 ;  /* 0x000000200300780c */ /* 0x000fe40000704270 */
[----:B------:R-:W-:Y:S01]  /*103b0*/  ISETP.LT.OR P2, PT, R5, 0x1a, P2 ;  /* 0x0000001a0500780c */ /* 0x000fe20001741670 */
[----:B------:R4:W1:Y:S01]  /*103c0*/  MUFU.TANH R55, R6 ;  /* 0x0000000600377308 */ /* 0x0008620000002400 */
[----:B------:R-:W-:Y:S02]  /*103d0*/  FSEL R96, R26, -INF , !P1 ;  /* 0xff8000001a607808 */ /* 0x000fe40004800000 */
[----:B------:R-:W-:Y:S02]  /*103e0*/  ISETP.GT.AND P1, PT, R3, 0x21, P5 ;  /* 0x000000210300780c */ /* 0x000fe40002f24270 */
[----:B------:R-:W-:Y:S01]  /*103f0*/  PLOP3.LUT P4, PT, PT, PT, UP2, 0x40, 0x0 ;  /* 0x000000000000781c */ /* 0x000fe20003f8e828 */
[----:B------:R-:W-:Y:S01]  /*10400*/  UISETP.NE.AND UP2, UPT, UR11, URZ, UPT ;  /* 0x0000003f0b00728c */ /* 0x000fe2000bf45270 */
[----:B------:R-:W-:Y:S01]  /*10410*/  ISETP.LT.OR P0, PT, R5, 0x21, P0 ;  /* 0x000000210500780c */ /* 0x000fe20000701670 */
[----:B------:R-:W1:Y:S01]  /*10420*/  MUFU.TANH R34, R15 ;  /* 0x0000000f00227308 */ /* 0x000e620000002400 */
[----:B------:R-:W-:-:S02]  /*10430*/  FSEL R97, R25, -INF , !P2 ;  /* 0xff80000019617808 */ /* 0x000fc40005000000 */
[----:B------:R-:W-:Y:S02]  /*10440*/  ISETP.LT.OR P2, PT, R5, 0x22, P1 ;  /* 0x000000220500780c */ /* 0x000fe40000f41670 */
[----:B------:R-:W-:Y:S01]  /*10450*/  PLOP3.LUT P3, PT, PT, PT, UP1, 0x40, 0x0 ;  /* 0x000000000000781c */ /* 0x000fe20003f6e818 */
[----:B------:R-:W-:Y:S01]  /*10460*/  UISETP.NE.AND UP1, UPT, UR10, URZ, UPT ;  /* 0x0000003f0a00728c */ /* 0x000fe2000bf25270 */
[----:B------:R-:W-:Y:S01]  /*10470*/  ISETP.GT.AND P1, PT, R3, 0x28, P4 ;  /* 0x000000280300780c */ /* 0x000fe20002724270 */
[----:B----4-:R-:W-:Y:S01]  /*10480*/  FMUL.FTZ R6, R185, c[0x0][0x320] ;  /* 0x0000c800b9067a20 */ /* 0x010fe20000410000 */
[----:B------:R-:W-:Y:S01]  /*10490*/  FSEL R104, R17, -INF , !P0 ;  /* 0xff80000011687808 */ /* 0x000fe20004000000 */
[----:B------:R-:W4:Y:S01]  /*104a0*/  MUFU.TANH R33, R14 ;  /* 0x0000000e00217308 */ /* 0x000f220000002400 */
[----:B------:R-:W-:Y:S01]  /*104b0*/  PLOP3.LUT P0, PT, PT, PT, UP0, 0x40, 0x0 ;  /* 0x000000000000781c */ /* 0x000fe20003f0e808 */
[----:B------:R-:W-:Y:S01]  /*104c0*/  UISETP.NE.AND UP0, UPT, UR7, URZ, UPT ;  /* 0x0000003f0700728c */ /* 0x000fe2000bf05270 */
[----:B------:R-:W-:-:S02]  /*104d0*/  FSEL R105, R64, -INF , !P2 ;  /* 0xff80000040697808 */ /* 0x000fc40005000000 */
[----:B------:R-:W-:Y:S02]  /*104e0*/  ISETP.GT.AND P2, PT, R3, 0x29, P3 ;  /* 0x000000290300780c */ /* 0x000fe40001f44270 */
[----:B------:R-:W-:Y:S01]  /*104f0*/  ISETP.LT.OR P1, PT, R5, 0x29, P1 ;  /* 0x000000290500780c */ /* 0x000fe20000f21670 */
[----:B------:R5:W1:Y:S01]  /*10500*/  MUFU.TANH R50, R6 ;  /* 0x0000000600327308 */ /* 0x000a620000002400 */
[----:B------:R-:W-:Y:S01]  /*10510*/  PLOP3.LUT P5, PT, PT, PT, UP3, 0x40, 0x0 ;  /* 0x000000000000781c */ /* 0x000fe20003fae838 */
[----:B------:R-:W-:Y:S01]  /*10520*/  UISETP.NE.AND UP3, UPT, UR41, URZ, UPT ;  /* 0x0000003f2900728c */ /* 0x000fe2000bf65270 */
[----:B------:R-:W-:Y:S02]  /*10530*/  ISETP.GT.AND P0, PT, R3, 0x30, P0 ;  /* 0x000000300300780c */ /* 0x000fe40000704270 */
[----:B------:R-:W-:Y:S02]  /*10540*/  ISETP.LT.OR P2, PT, R5, 0x2a, P2 ;  /* 0x0000002a0500780c */ /* 0x000fe40001741670 */
[----:B------:R-:W-:Y:S01]  /*10550*/  FSEL R106, R63, -INF , !P1 ;  /* 0xff8000003f6a7808 */ /* 0x000fe20004800000 */
[----:B------:R-:W1:Y:S01]  /*10560*/  MUFU.TANH R32, R13 ;  /* 0x0000000d00207308 */ /* 0x000e620000002400 */
[----:B------:R-:W-:-:S02]  /*10570*/  ISETP.GT.AND P1, PT, R3, 0x31, P5 ;  /* 0x000000310300780c */ /* 0x000fc40002f24270 */
[----:B------:R-:W-:Y:S01]  /*10580*/  PLOP3.LUT P4, PT, PT, PT, UP2, 0x40, 0x0 ;  /* 0x000000000000781c */ /* 0x000fe20003f8e828 */
[----:B------:R-:W-:Y:S01]  /*10590*/  UISETP.NE.AND UP2, UPT, UR40, URZ, UPT ;  /* 0x0000003f2800728c */ /* 0x000fe2000bf45270 */
[----:B------:R-:W-:Y:S02]  /*105a0*/  ISETP.LT.OR P0, PT, R5, 0x31, P0 ;  /* 0x000000310500780c */ /* 0x000fe40000701670 */
[----:B------:R-:W-:Y:S01]  /*105b0*/  FSEL R109, R61, -INF , !P2 ;  /* 0xff8000003d6d7808 */ /* 0x000fe20005000000 */
[----:B-----5:R-:W-:Y:S01]  /*105c0*/  FMUL.FTZ R6, R112, c[0x0][0x320] ;  /* 0x0000c80070067a20 */ /* 0x020fe20000410000 */
[----:B------:R-:W-:Y:S01]  /*105d0*/  ISETP.LT.OR P2, PT, R5, 0x32, P1 ;  /* 0x000000320500780c */ /* 0x000fe20000f41670 */
[----:B------:R-:W1:Y:S01]  /*105e0*/  MUFU.TANH R30, R10 ;  /* 0x0000000a001e7308 */ /* 0x000e620000002400 */
[----:B------:R-:W-:Y:S01]  /*105f0*/  PLOP3.LUT P3, PT, PT, PT, UP1, 0x40, 0x0 ;  /* 0x000000000000781c */ /* 0x000fe20003f6e818 */
[----:B------:R-:W-:Y:S01]  /*10600*/  UISETP.NE.AND UP1, UPT, UR39, URZ, UPT ;  /* 0x0000003f2700728c */ /* 0x000fe2000bf25270 */
[----:B------:R-:W-:-:S02]  /*10610*/  FSEL R164, R58, -INF , !P0 ;  /* 0xff8000003aa47808 */ /* 0x000fc40004000000 */
[C---:B------:R-:W-:Y:S02]  /*10620*/  ISETP.GT.AND P1, PT, R3.reuse, 0x38, P4 ;  /* 0x000000380300780c */ /* 0x040fe40002724270 */
[----:B------:R-:W-:Y:S01]  /*10630*/  PLOP3.LUT P0, PT, PT, PT, UP0, 0x40, 0x0 ;  /* 0x000000000000781c */ /* 0x000fe20003f0e808 */
[----:B------:R5:W1:Y:S01]  /*10640*/  MUFU.TANH R54, R6 ;  /* 0x0000000600367308 */ /* 0x000a620000002400 */
[----:B------:R-:W-:Y:S01]  /*10650*/  FSEL R166, R60, -INF , !P2 ;  /* 0xff8000003ca67808 */ /* 0x000fe20005000000 */
[----:B------:R-:W-:Y:S01]  /*10660*/  UISETP.NE.AND UP0, UPT, UR38, URZ, UPT ;  /* 0x0000003f2600728c */ /* 0x000fe2000bf05270 */
[----:B------:R-:W-:Y:S01]  /*10670*/  ISETP.GT.AND P2, PT, R3, 0x39, P3 ;  /* 0x000000390300780c */ /* 0x000fe20001f44270 */
[----:B------:R-:W-:Y:S01]  /*10680*/  UP2UR UR38, UPR, URZ, 0x40 ;  /* 0x000000403f267883 */ /* 0x000fe20008000000 */
[----:B------:R-:W-:Y:S02]  /*10690*/  ISETP.LT.OR P1, PT, R5, 0x39, P1 ;  /* 0x000000390500780c */ /* 0x000fe40000f21670 */
[----:B------:R-:W-:Y:S01]  /*106a0*/  ISETP.GT.AND P0, PT, R3, 0x40, P0 ;  /* 0x000000400300780c */ /* 0x000fe20000704270 */
[----:B------:R-:W1:Y:S01]  /*106b0*/  MUFU.TANH R31, R9 ;  /* 0x00000009001f7308 */ /* 0x000e620000002400 */
[----:B------:R-:W-:-:S02]  /*106c0*/  ISETP.LT.OR P2, PT, R5, 0x3a, P2 ;  /* 0x0000003a0500780c */ /* 0x000fc40001741670 */
[----:B------:R-:W-:Y:S02]  /*106d0*/  FSEL R165, R51, -INF , !P1 ;  /* 0xff80000033a57808 */ /* 0x000fe40004800000 */
[----:B------:R-:W-:Y:S01]  /*106e0*/  PLOP3.LUT P4, PT, PT, PT, UP6, 0x40, 0x0 ;  /* 0x000000000000781c */ /* 0x000fe20003f8e868 */
[----:B------:R-:W-:Y:S01]  /*106f0*/  UISETP.NE.AND UP6, UPT, UR23, URZ, UPT ;  /* 0x0000003f1700728c */ /* 0x000fe2000bfc5270 */
[----:B------:R-:W-:Y:S01]  /*10700*/  ISETP.LT.OR P1, PT, R5, 0x41, P0 ;  /* 0x000000410500780c */ /* 0x000fe20000721670 */
[----:B-----5:R-:W-:Y:S01]  /*10710*/  FMUL.FTZ R6, R113, c[0x0][0x320] ;  /* 0x0000c80071067a20 */ /* 0x020fe20000410000 */
[----:B------:R-:W-:Y:S01]  /*10720*/  PLOP3.LUT P3, PT, PT, PT, UP5, 0x40, 0x0 ;  /* 0x000000000000781c */ /* 0x000fe20003f6e858 */
[----:B------:R-:W1:Y:S01]  /*10730*/  MUFU.TANH R29, R8 ;  /* 0x00000008001d7308 */ /* 0x000e620000002400 */
[----:B------:R-:W-:Y:S02]  /*10740*/  PLOP3.LUT P0, PT, PT, PT, UP4, 0x40, 0x0 ;  /* 0x000000000000781c */ /* 0x000fe40003f0e848 */
[----:B------:R-:W-:-:S02]  /*10750*/  FSEL R168, R48, -INF , !P2 ;  /* 0xff80000030a87808 */ /* 0x000fc40005000000 */
[----:B------:R-:W-:Y:S02]  /*10760*/  FSEL R179, R45, -INF , !P1 ;  /* 0xff8000002db37808 */ /* 0x000fe40004800000 */
[C---:B------:R-:W-:Y:S01]  /*10770*/  ISETP.GT.AND P2, PT, R3.reuse, 0x41, P4 ;  /* 0x000000410300780c */ /* 0x040fe20002744270 */
[----:B------:R5:W1:Y:S01]  /*10780*/  MUFU.TANH R52, R6 ;  /* 0x0000000600347308 */ /* 0x000a620000002400 */
[C---:B------:R-:W-:Y:S02]  /*10790*/  ISETP.GT.AND P1, PT, R3.reuse, 0x48, P3 ;  /* 0x000000480300780c */ /* 0x040fe40001f24270 */
[----:B------:R-:W-:Y:S02]  /*107a0*/  ISETP.GT.AND P0, PT, R3, 0x49, P0 ;  /* 0x000000490300780c */ /* 0x000fe40000704270 */
[C---:B------:R-:W-:Y:S02]  /*107b0*/  ISETP.LT.OR P2, PT, R5.reuse, 0x42, P2 ;  /* 0x000000420500780c */ /* 0x040fe40001741670 */
[C---:B------:R-:W-:Y:S01]  /*107c0*/  ISETP.LT.OR P1, PT, R5.reuse, 0x49, P1 ;  /* 0x000000490500780c */ /* 0x040fe20000f21670 */
[----:B------:R-:W1:Y:S01]  /*107d0*/  MUFU.TANH R28, R7 ;  /* 0x00000007001c7308 */ /* 0x000e620000002400 */
[----:B------:R-:W-:-:S02]  /*107e0*/  ISETP.LT.OR P0, PT, R5, 0x4a, P0 ;  /* 0x0000004a0500780c */ /* 0x000fc40000701670 */
[----:B------:R-:W-:Y:S02]  /*107f0*/  FSEL R180, R47, -INF , !P2 ;  /* 0xff8000002fb47808 */ /* 0x000fe40005000000 */
[----:B------:R-:W-:Y:S02]  /*10800*/  PLOP3.LUT P2, PT, PT, PT, UP2, 0x40, 0x0 ;  /* 0x000000000000781c */ /* 0x000fe40003f4e828 */
[----:B------:R-:W-:Y:S01]  /*10810*/  FSEL R182, R41, -INF , !P1 ;  /* 0xff80000029b67808 */ /* 0x000fe20004800000 */
[----:B-----5:R-:W-:Y:S01]  /*10820*/  FMUL.FTZ R6, R156, c[0x0][0x320] ;  /* 0x0000c8009c067a20 */ /* 0x020fe20000410000 */
[----:B------:R-:W-:Y:S01]  /*10830*/  PLOP3.LUT P1, PT, PT, PT, UP1, 0x40, 0x0 ;  /* 0x000000000000781c */ /* 0x000fe20003f2e818 */
[----:B------:R-:W1:Y:S01]  /*10840*/  MUFU.TANH R26, R12 ;  /* 0x0000000c001a7308 */ /* 0x000e620000002400 */
[----:B------:R-:W-:Y:S02]  /*10850*/  FSEL R184, R38, -INF , !P0 ;  /* 0xff80000026b87808 */ /* 0x000fe40004000000 */
[----:B------:R-:W-:-:S02]  /*10860*/  PLOP3.LUT P0, PT, PT, PT, UP0, 0x40, 0x0 ;  /* 0x000000000000781c */ /* 0x000fc40003f0e808 */
[C---:B------:R-:W-:Y:S02]  /*10870*/  ISETP.GT.AND P2, PT, R3.reuse, 0x51, P2 ;  /* 0x000000510300780c */ /* 0x040fe40001744270 */
[C---:B------:R-:W-:Y:S01]  /*10880*/  ISETP.GT.AND P1, PT, R3.reuse, 0x58, P1 ;  /* 0x000000580300780c */ /* 0x040fe20000f24270 */
[----:B------:R5:W1:Y:S01]  /*10890*/  MUFU.TANH R43, R6 ;  /* 0x00000006002b7308 */ /* 0x000a620000002400 */
[----:B------:R-:W-:Y:S02]  /*108a0*/  ISETP.GT.AND P0, PT, R3, 0x59, P0 ;  /* 0x000000590300780c */ /* 0x000fe40000704270 */
[C---:B------:R-:W-:Y:S02]  /*108b0*/  ISETP.LT.OR P3, PT, R5.reuse, 0x52, P2 ;  /* 0x000000520500780c */ /* 0x040fe40001761670 */
[C---:B------:R-:W-:Y:S02]  /*108c0*/  ISETP.LT.OR P2, PT, R5.reuse, 0x59, P1 ;  /* 0x000000590500780c */ /* 0x040fe40000f41670 */
[----:B------:R-:W-:Y:S01]  /*108d0*/  ISETP.LT.OR P1, PT, R5, 0x5a, P0 ;  /* 0x0000005a0500780c */ /* 0x000fe20000721670 */
[----:B------:R-:W1:Y:S01]  /*108e0*/  MUFU.TANH R25, R11 ;  /* 0x0000000b00197308 */ /* 0x000e620000002400 */
[----:B------:R-:W-:Y:S01]  /*108f0*/  PLOP3.LUT P0, PT, PT, PT, UP6, 0x40, 0x0 ;  /* 0x000000000000781c */ /* 0x000fe20003f0e868 */
[----:B------:R-:W-:Y:S01]  /*10900*/  UISETP.NE.AND UP6, UPT, UR38, URZ, UPT ;  /* 0x0000003f2600728c */ /* 0x000fe2000bfc5270 */
[----:B------:R-:W-:-:S02]  /*10910*/  PLOP3.LUT P5, PT, PT, PT, UP3, 0x40, 0x0 ;  /* 0x000000000000781c */ /* 0x000fc40003fae838 */
[----:B------:R-:W-:Y:S02]  /*10920*/  FSEL R204, R44, -INF , !P3 ;  /* 0xff8000002ccc7808 */ /* 0x000fe40005800000 */
[----:B------:R-:W-:Y:S01]  /*10930*/  ISETP.GT.AND P4, PT, R3, 0x50, P5 ;  /* 0x000000500300780c */ /* 0x000fe20002f84270 */
[----:B-----5:R-:W-:Y:S01]  /*10940*/  FMUL.FTZ R6, R157, c[0x0][0x320] ;  /* 0x0000c8009d067a20 */ /* 0x020fe20000410000 */
[----:B------:R-:W-:Y:S01]  /*10950*/  FSEL R203, R37, -INF , !P2 ;  /* 0xff80000025cb7808 */ /* 0x000fe20005000000 */
[----:B------:R-:W-:Y:S01]  /*10960*/  FMUL.FTZ R3, R136, c[0x0][0x320] ;  /* 0x0000c80088037a20 */ /* 0x000fe20000410000 */
[----:B------:R-:W-:Y:S01]  /*10970*/  ISETP.LT.OR P4, PT, R5, 0x51, P4 ;  /* 0x000000510500780c */ /* 0x000fe20002781670 */
[----:B------:R5:W1:Y:S01]  /*10980*/  MUFU.TANH R42, R6 ;  /* 0x00000006002a7308 */ /* 0x000a620000002400 */
[----:B------:R-:W-:Y:S02]  /*10990*/  FSEL R202, R35, -INF , !P1 ;  /* 0xff80000023ca7808 */ /* 0x000fe40004800000 */
[----:B------:R-:W-:-:S05]  /*109a0*/  FSEL R205, R40, -INF , !P4 ;  /* 0xff80000028cd7808 */ /* 0x000fca0006000000 */
[----:B------:R-:W1:Y:S01]  /*109b0*/  MUFU.TANH R24, R3 ;  /* 0x0000000300187308 */ /* 0x000e620000002400 */
[----:B-----5:R-:W-:-:S07]  /*109c0*/  FMUL.FTZ R6, R128, c[0x0][0x320] ;  /* 0x0000c80080067a20 */ /* 0x020fce0000410000 */
[----:B------:R5:W1:Y:S02]  /*109d0*/  MUFU.TANH R39, R6 ;  /* 0x0000000600277308 */ /* 0x000a640000002400 */
[----:B-----5:R-:W-:-:S06]  /*109e0*/  FMUL.FTZ R6, R120, c[0x0][0x320] ;  /* 0x0000c80078067a20 */ /* 0x020fcc0000410000 */
[----:B------:R5:W1:Y:S02]  /*109f0*/  MUFU.TANH R36, R6 ;  /* 0x0000000600247308 */ /* 0x000a640000002400 */
[----:B-----5:R-:W-:-:S06]  /*10a00*/  FMUL.FTZ R6, R160, c[0x0][0x320] ;  /* 0x0000c800a0067a20 */ /* 0x020fcc0000410000 */
[----:B------:R5:W1:Y:S02]  /*10a10*/  MUFU.TANH R27, R6 ;  /* 0x00000006001b7308 */ /* 0x000a640000002400 */
[----:B-----5:R-:W5:Y:S02]  /*10a20*/  SHFL.IDX PT, R6, R19, 0x2, 0x1c1f ;  /* 0x005c1f0013067f89 */ /* 0x020f6400000e0000 */
[--C-:B-----5:R-:W-:Y:S02]  /*10a30*/  IMAD.IADD R5, R20, 0x1, R6.reuse ;  /* 0x0000000114057824 */ /* 0x120fe400078e0206 */
        /* <DEDUP_REMOVED lines=15> */
.L_x_445:
[----:B------:R-:W-:-:S04]  /*10b30*/  MOV R7, c[0x0][0x32c] ;  /* 0x0000cb0000077a02 */ /* 0x000fc80000000f00 */
[----:B------:R-:W-:-:S13]  /*10b40*/  ISETP.NE.AND P0, PT, R7, 0x1, PT ;  /* 0x000000010700780c */ /* 0x000fda0003f05270 */
[----:B------:R-:W-:-:S05]  /*10b50*/  @P0 IMAD.HI.U32 R7, R6, c[0x0][0x330], RZ ;  /* 0x0000cc0006070a27 */ /* 0x000fca00078e00ff */
[----:B------:R-:W-:Y:S02]  /*10b60*/  @P0 SHF.R.U32.HI R6, RZ, c[0x0][0x334], R7 ;  /* 0x0000cd00ff060a19 */ /* 0x000fe40000011607 */
.L_x_446:
[----:B------:R-:W-:Y:S05]  /*10b70*/  BSYNC B0 ;  /* 0x0000000000007941 */ /* 0x000fea0003800000 */
.L_x_444:
[----:B------:R-:W-:-:S05]  /*10b80*/  IMAD R6, R6, c[0x0][0x32c], R23 ;  /* 0x0000cb0006067a24 */ /* 0x000fca00078e0217 */
[----:B------:R-:W-:Y:S02]  /*10b90*/  IADD3 R7, R6, c[0x0][0x32c], RZ ;  /* 0x0000cb0006077a10 */ /* 0x000fe40007ffe0ff */
[----:B------:R-:W-:Y:S02]  /*10ba0*/  IMNMX R3, R3, R6, !PT ;  /* 0x0000000603037217 */ /* 0x000fe40007800200 */
[----:B------:R-:W-:Y:S02]  /*10bb0*/  IMNMX R5, R5, R7, PT ;  /* 0x0000000705057217 */ /* 0x000fe40003800200 */
.L_x_443:
[----:B-1234-:R-:W-:Y:S01]  /*10bc0*/  UP2UR UR42, UPR, URZ, 0x10 ;  /* 0x000000103f2a7883 */ /* 0x01efe20008000000 */
        /* <DEDUP_REMOVED lines=17> */
[----:B------:R-:W-:Y:S01]  /*10ce0*/  PLOP3.LUT P0, PT, PT, PT, UP2, 0x40, 0x0 ;  /* 0x000000000000781c */ /* 0x000fe20003f0e828 */
[----:B------:R-:W-:Y:S01]  /*10cf0*/  UISETP.NE.AND UP1, UPT, UR33, URZ, UPT ;  /* 0x0000003f2100728c */ /* 0x000fe2000bf25270 */
[C---:B------:R-:W-:Y:S01]  /*10d00*/  ISETP.GT.AND P1, PT, R3.reuse, 0x1, P1 ;  /* 0x000000010300780c */ /* 0x040fe20000f24270 */
[----:B------:R-:W-:Y:S01]  /*10d10*/  UISETP.NE.AND UP3, UPT, UR32, URZ, UPT ;  /* 0x0000003f2000728c */ /* 0x000fe2000bf65270 */
[----:B------:R-:W-:Y:S01]  /*10d20*/  PLOP3.LUT P3, PT, PT, PT, UP0, 0x40, 0x0 ;  /* 0x000000000000781c */ /* 0x000fe20003f6e808 */
[----:B------:R-:W-:Y:S01]  /*10d30*/  UISETP.NE.AND UP2, UPT, UR31, URZ, UPT ;  /* 0x0000003f1f00728c */ /* 0x000fe2000bf45270 */
[----:B------:R-:W-:Y:S01]  /*10d40*/  FSEL R100, R26, -INF , !P2 ;  /* 0xff8000001a647808 */ /* 0x000fe20005000000 */
[----:B------:R-:W-:Y:S01]  /*10d50*/  UISETP.NE.AND UP0, UPT, UR29, URZ, UPT ;  /* 0x0000003f1d00728c */ /* 0x000fe2000bf05270 */
[----:B------:R-:W-:Y:S01]  /*10d60*/  ISETP.GT.AND P2, PT, R3, 0x8, P0 ;  /* 0x000000080300780c */ /* 0x000fe20000744270 */
[----:B-1----:R-:W-:Y:S01]  /*10d70*/  FMUL.FTZ R6, R162, c[0x0][0x320] ;  /* 0x0000c800a2067a20 */ /* 0x002fe20000410000 */
[----:B------:R-:W-:Y:S01]  /*10d80*/  ISETP.LT.OR P0, PT, R5, 0x2, P1 ;  /* 0x000000020500780c */ /* 0x000fe20000f01670 */
[----:B------:R-:W-:Y:S01]  /*10d90*/  UISETP.NE.AND UP4, UPT, UR42, URZ, UPT ;  /* 0x0000003f2a00728c */ /* 0x000fe2000bf85270 */
[----:B------:R-:W-:Y:S01]  /*10da0*/  PLOP3.LUT P5, PT, PT, PT, UP1, 0x40, 0x0 ;  /* 0x000000000000781c */ /* 0x000fe20003fae818 */
[----:B------:R-:W-:Y:S01]  /*10db0*/  UISETP.NE.AND UP1, UPT, UR30, URZ, UPT ;  /* 0x0000003f1e00728c */ /* 0x000fe2000bf25270 */
[----:B------:R-:W-:Y:S01]  /*10dc0*/  ISETP.GT.AND P1, PT, R3, 0x9, P3 ;  /* 0x000000090300780c */ /* 0x000fe20001f24270 */
[----:B------:R1:W3:Y:S01]  /*10dd0*/  MUFU.TANH R74, R6 ;  /* 0x00000006004a7308 */ /* 0x0002e20000002400 */
[----:B------:R-:W-:Y:S01]  /*10de0*/  ISETP.LT.OR P2, PT, R5, 0x9, P2 ;  /* 0x000000090500780c */ /* 0x000fe20001741670 */
[----:B------:R-:W-:Y:S01]  /*10df0*/  FMUL.FTZ R13, R118, c[0x0][0x320] ;  /* 0x0000c800760d7a20 */ /* 0x000fe20000410000 */
[----:B------:R-:W-:Y:S01]  /*10e00*/  FSEL R101, R50, -INF , !P0 ;  /* 0xff80000032657808 */ /* 0x000fe20004000000 */
[----:B------:R-:W-:Y:S01]  /*10e10*/  FMUL.FTZ R12, R119, c[0x0][0x320] ;  /* 0x0000c800770c7a20 */ /* 0x000fe20000410000 */
[----:B------:R-:W-:Y:S01]  /*10e20*/  ISETP.GT.AND P0, PT, R3, 0x10, P5 ;  /* 0x000000100300780c */ /* 0x000fe20002f04270 */
[----:B------:R-:W-:Y:S01]  /*10e30*/  FMUL.FTZ R11, R135, c[0x0][0x320] ;  /* 0x0000c800870b7a20 */ /* 0x000fe20000410000 */
[----:B------:R-:W-:Y:S01]  /*10e40*/  ISETP.LT.OR P1, PT, R5, 0xa, P1 ;  /* 0x0000000a0500780c */ /* 0x000fe20000f21670 */
[----:B------:R-:W-:Y:S01]  /*10e50*/  FMUL.FTZ R18, R131, c[0x0][0x320] ;  /* 0x0000c80083127a20 */ /* 0x000fe20000410000 */
[----:B------:R-:W-:Y:S01]  /*10e60*/  PLOP3.LUT P4, PT, PT, PT, UP3, 0x40, 0x0 ;  /* 0x000000000000781c */ /* 0x000fe20003f8e838 */
[----:B------:R-:W-:Y:S01]  /*10e70*/  UISETP.NE.AND UP3, UPT, UR28, URZ, UPT ;  /* 0x0000003f1c00728c */ /* 0x000fe2000bf65270 */
[----:B------:R-:W-:Y:S01]  /*10e80*/  FSEL R102, R27, -INF , !P2 ;  /* 0xff8000001b667808 */ /* 0x000fe20005000000 */
[----:B------:R-:W-:Y:S01]  /*10e90*/  FMUL.FTZ R14, R134, c[0x0][0x320] ;  /* 0x0000c800860e7a20 */ /* 0x000fe20000410000 */
[----:B------:R-:W-:Y:S01]  /*10ea0*/  ISETP.LT.OR P2, PT, R5, 0x11, P0 ;  /* 0x000000110500780c */ /* 0x000fe20000741670 */
[----:B------:R-:W-:Y:S01]  /*10eb0*/  FMUL.FTZ R15, R158, c[0x0][0x320] ;  /* 0x0000c8009e0f7a20 */ /* 0x000fe20000410000 */
[----:B------:R-:W-:Y:S01]  /*10ec0*/  FSEL R103, R53, -INF , !P1 ;  /* 0xff80000035677808 */ /* 0x000fe20004800000 */
[----:B-1----:R-:W-:Y:S01]  /*10ed0*/  FMUL.FTZ R6, R114, c[0x0][0x320] ;  /* 0x0000c80072067a20 */ /* 0x002fe20000410000 */
[----:B------:R-:W-:Y:S01]  /*10ee0*/  PLOP3.LUT P3, PT, PT, PT, UP2, 0x40, 0x0 ;  /* 0x000000000000781c */ /* 0x000fe20003f6e828 */
[----:B------:R-:W-:Y:S01]  /*10ef0*/  UISETP.NE.AND UP2, UPT, UR25, URZ, UPT ;  /* 0x0000003f1900728c */ /* 0x000fe2000bf45270 */
[----:B------:R-:W-:Y:S01]  /*10f00*/  ISETP.GT.AND P1, PT, R3, 0x11, P4 ;  /* 0x000000110300780c */ /* 0x000fe20002724270 */
[----:B------:R1:W4:Y:S01]  /*10f10*/  MUFU.TANH R47, R6 ;  /* 0x00000006002f7308 */ /* 0x0003220000002400 */
        /* <DEDUP_REMOVED lines=8> */
[----:B------:R-:W-:Y:S01]  /*10fa0*/  PLOP3.LUT P0, PT, PT, PT, UP1, 0x40, 0x0 ;  /* 0x000000000000781c */ /* 0x000fe20003f0e818 */
[----:B------:R-:W-:Y:S01]  /*10fb0*/  UISETP.NE.AND UP1, UPT, UR20, URZ, UPT ;  /* 0x0000003f1400728c */ /* 0x000fe2000bf25270 */
[----:B------:R-:W-:Y:S01]  /*10fc0*/  ISETP.LT.OR P2, PT, R5, 0x19, P2 ;  /* 0x000000190500780c */ /* 0x000fe20001741670 */
[----:B------:R5:W2:Y:S01]  /*10fd0*/  MUFU.TANH R116, R7 ;  /* 0x0000000700747308 */ /* 0x000aa20000002400 */
[----:B------:R-:W-:-:S02]  /*10fe0*/  FSEL R113, R56, -INF , !P1 ;  /* 0xff80000038717808 */ /* 0x000fc40004800000 */
[----:B------:R-:W-:Y:S01]  /*10ff0*/  ISETP.GT.AND P1, PT, R3, 0x20, P5 ;  /* 0x000000200300780c */ /* 0x000fe20002f24270 */
[----:B-1----:R-:W-:Y:S01]  /*11000*/  FMUL.FTZ R6, R115, c[0x0][0x320] ;  /* 0x0000c80073067a20 */ /* 0x002fe20000410000 */
[----:B------:R-:W-:Y:S02]  /*11010*/  ISETP.GT.AND P0, PT, R3, 0x19, P0 ;  /* 0x000000190300780c */ /* 0x000fe40000704270 */
[----:B------:R-:W-:Y:S01]  /*11020*/  PLOP3.LUT P4, PT, PT, PT, UP3, 0x40, 0x0 ;  /* 0x000000000000781c */ /* 0x000fe20003f8e838 */
[----:B------:R1:W1:Y:S01]  /*11030*/  MUFU.TANH R48, R6 ;  /* 0x0000000600307308 */ /* 0x0002620000002400 */
[----:B------:R-:W-:Y:S01]  /*11040*/  FSEL R114, R33, -INF , !P2 ;  /* 0xff80000021727808 */ /* 0x000fe20005000000 */
[----:B------:R-:W-:Y:S01]  /*11050*/  UISETP.NE.AND UP3, UPT, UR14, URZ, UPT ;  /* 0x0000003f0e00728c */ /* 0x000fe2000bf65270 */
[C---:B------:R-:W-:Y:S02]  /*11060*/  ISETP.LT.OR P2, PT, R5.reuse, 0x21, P1 ;  /* 0x000000210500780c */ /* 0x040fe40000f41670 */
[----:B------:R-:W-:-:S02]  /*11070*/  ISETP.LT.OR P0, PT, R5, 0x1a, P0 ;  /* 0x0000001a0500780c */ /* 0x000fc40000701670 */
[----:B------:R-:W-:Y:S01]  /*11080*/  PLOP3.LUT P3, PT, PT, PT, UP2, 0x40, 0x0 ;  /* 0x000000000000781c */ /* 0x000fe20003f6e828 */
[----:B------:R-:W-:Y:S01]  /*11090*/  UISETP.NE.AND UP2, UPT, UR11, URZ, UPT ;  /* 0x0000003f0b00728c */ /* 0x000fe2000bf45270 */
[----:B------:R-:W-:Y:S01]  /*110a0*/  ISETP.GT.AND P1, PT, R3, 0x21, P4 ;  /* 0x000000210300780c */ /* 0x000fe20002724270 */
[----:B-----5:R-:W-:Y:S01]  /*110b0*/  FMUL.FTZ R7, R170, c[0x0][0x320] ;  /* 0x0000c800aa077a20 */ /* 0x020fe20000410000 */
[----:B------:R-:W-:Y:S01]  /*110c0*/  FSEL R167, R43, -INF , !P2 ;  /* 0xff8000002ba77808 */ /* 0x000fe20005000000 */
[----:B------:R-:W2:Y:S01]  /*110d0*/  MUFU.TANH R18, R18 ;  /* 0x0000001200127308 */ /* 0x000ea20000002400 */
[----:B------:R-:W-:Y:S02]  /*110e0*/  FSEL R115, R28, -INF , !P0 ;  /* 0xff8000001c737808 */ /* 0x000fe40004000000 */
[----:B------:R-:W-:Y:S01]  /*110f0*/  ISETP.GT.AND P2, PT, R3, 0x28, P3 ;  /* 0x000000280300780c */ /* 0x000fe20001f44270 */
[----:B-1----:R-:W-:Y:S01]  /*11100*/  FMUL.FTZ R6, R163, c[0x0][0x320] ;  /* 0x0000c800a3067a20 */ /* 0x002fe20000410000 */
[----:B------:R-:W-:-:S02]  /*11110*/  ISETP.LT.OR P1, PT, R5, 0x22, P1 ;  /* 0x000000220500780c */ /* 0x000fc40000f21670 */
[----:B------:R-:W-:Y:S01]  /*11120*/  PLOP3.LUT P0, PT, PT, PT, UP1, 0x40, 0x0 ;  /* 0x000000000000781c */ /* 0x000fe20003f0e818 */
[----:B------:R1:W1:Y:S01]  /*11130*/  MUFU.TANH R44, R6 ;  /* 0x00000006002c7308 */ /* 0x0002620000002400 */
[----:B------:R-:W-:Y:S01]  /*11140*/  PLOP3.LUT P5, PT, PT, PT, UP0, 0x40, 0x0 ;  /* 0x000000000000781c */ /* 0x000fe20003fae808 */
[----:B------:R-:W-:Y:S01]  /*11150*/  UISETP.NE.AND UP1, UPT, UR10, URZ, UPT ;  /* 0x0000003f0a00728c */ /* 0x000fe2000bf25270 */
[----:B------:R-:W-:Y:S01]  /*11160*/  ISETP.LT.OR P2, PT, R5, 0x29, P2 ;  /* 0x000000290500780c */ /* 0x000fe20001741670 */
[----:B------:R-:W-:Y:S01]  /*11170*/  UISETP.NE.AND UP0, UPT, UR7, URZ, UPT ;  /* 0x0000003f0700728c */ /* 0x000fe2000bf05270 */
[----:B------:R-:W-:Y:S02]  /*11180*/  FSEL R169, R42, -INF , !P1 ;  /* 0xff8000002aa97808 */ /* 0x000fe40004800000 */
[C---:B------:R-:W-:Y:S01]  /*11190*/  ISETP.GT.AND P0, PT, R3.reuse, 0x29, P0 ;  /* 0x000000290300780c */ /* 0x040fe20000704270 */
[----:B------:R-:W2:Y:S01]  /*111a0*/  MUFU.TANH R43, R13 ;  /* 0x0000000d002b7308 */ /* 0x000ea20000002400 */
[----:B------:R-:W-:-:S02]  /*111b0*/  ISETP.GT.AND P1, PT, R3, 0x30, P5 ;  /* 0x000000300300780c */ /* 0x000fc40002f24270 */
[----:B------:R-:W-:Y:S02]  /*111c0*/  FSEL R174, R39, -INF , !P2 ;  /* 0xff80000027ae7808 */ /* 0x000fe40005000000 */
[----:B------:R-:W-:Y:S01]  /*111d0*/  PLOP3.LUT P4, PT, PT, PT, UP3, 0x40, 0x0 ;  /* 0x000000000000781c */ /* 0x000fe20003f8e838 */
[----:B------:R-:W-:Y:S01]  /*111e0*/  UISETP.NE.AND UP3, UPT, UR41, URZ, UPT ;  /* 0x0000003f2900728c */ /* 0x000fe2000bf65270 */
[C---:B------:R-:W-:Y:S01]  /*111f0*/  ISETP.LT.OR P0, PT, R5.reuse, 0x2a, P0 ;  /* 0x0000002a0500780c */ /* 0x040fe20000701670 */
[----:B-1----:R-:W-:Y:S01]  /*11200*/  FMUL.FTZ R6, R186, c[0x0][0x320] ;  /* 0x0000c800ba067a20 */ /* 0x002fe20000410000 */
[----:B------:R-:W-:Y:S01]  /*11210*/  ISETP.LT.OR P2, PT, R5, 0x31, P1 ;  /* 0x000000310500780c */ /* 0x000fe20000f41670 */
[----:B------:R-:W1:Y:S01]  /*11220*/  MUFU.TANH R39, R12 ;  /* 0x0000000c00277308 */ /* 0x000e620000002400 */
[----:B------:R-:W-:Y:S01]  /*11230*/  PLOP3.LUT P3, PT, PT, PT, UP2, 0x40, 0x0 ;  /* 0x000000000000781c */ /* 0x000fe20003f6e828 */
[----:B------:R-:W-:Y:S01]  /*11240*/  UISETP.NE.AND UP2, UPT, UR40, URZ, UPT ;  /* 0x0000003f2800728c */ /* 0x000fe2000bf45270 */
[----:B------:R-:W-:-:S02]  /*11250*/  FSEL R175, R32, -INF , !P0 ;  /* 0xff80000020af7808 */ /* 0x000fc40004000000 */
[C---:B------:R-:W-:Y:S02]  /*11260*/  ISETP.GT.AND P1, PT, R3.reuse, 0x31, P4 ;  /* 0x000000310300780c */ /* 0x040fe40002724270 */
[----:B------:R-:W-:Y:S01]  /*11270*/  FSEL R198, R24, -INF , !P2 ;  /* 0xff80000018c67808 */ /* 0x000fe20005000000 */
[----:B------:R5:W1:Y:S01]  /*11280*/  MUFU.TANH R41, R6 ;  /* 0x0000000600297308 */ /* 0x000a620000002400 */
[----:B------:R-:W-:Y:S01]  /*11290*/  PLOP3.LUT P0, PT, PT, PT, UP1, 0x40, 0x0 ;  /* 0x000000000000781c */ /* 0x000fe20003f0e818 */
[----:B------:R-:W-:Y:S01]  /*112a0*/  UISETP.NE.AND UP1, UPT, UR39, URZ, UPT ;  /* 0x0000003f2700728c */ /* 0x000fe2000bf25270 */
[----:B------:R-:W-:Y:S02]  /*112b0*/  ISETP.GT.AND P2, PT, R3, 0x38, P3 ;  /* 0x000000380300780c */ /* 0x000fe40001f44270 */
[----:B------:R-:W-:Y:S01]  /*112c0*/  PLOP3.LUT P5, PT, PT, PT, UP0, 0x40, 0x0 ;  /* 0x000000000000781c */ /* 0x000fe20003fae808 */
[----:B------:R-:W-:Y:S01]  /*112d0*/  UISETP.NE.AND UP0, UPT, UR38, URZ, UPT ;  /* 0x0000003f2600728c */ /* 0x000fe2000bf05270 */
[----:B------:R-:W-:Y:S01]  /*112e0*/  ISETP.LT.OR P3, PT, R5, 0x32, P1 ;  /* 0x000000320500780c */ /* 0x000fe20000f61670 */
[----:B------:R-:W-:Y:S01]  /*112f0*/  UP2UR UR38, UPR, URZ, 0x40 ;  /* 0x000000403f267883 */ /* 0x000fe20008000000 */
[----:B------:R-:W-:Y:S01]  /*11300*/  ISETP.GT.AND P0, PT, R3, 0x39, P0 ;  /* 0x000000390300780c */ /* 0x000fe20000704270 */
[----:B------:R-:W1:Y:S01]  /*11310*/  MUFU.TANH R13, R11 ;  /* 0x0000000b000d7308 */ /* 0x000e620000002400 */
[----:B------:R-:W-:-:S02]  /*11320*/  ISETP.LT.OR P1, PT, R5, 0x39, P2 ;  /* 0x000000390500780c */ /* 0x000fc40001721670 */
[----:B------:R-:W-:Y:S02]  /*11330*/  ISETP.GT.AND P2, PT, R3, 0x40, P5 ;  /* 0x000000400300780c */ /* 0x000fe40002f44270 */
[----:B------:R-:W-:Y:S01]  /*11340*/  FSEL R197, R55, -INF , !P3 ;  /* 0xff80000037c57808 */ /* 0x000fe20005800000 */
[----:B-----5:R-:W-:Y:S01]  /*11350*/  FMUL.FTZ R6, R187, c[0x0][0x320] ;  /* 0x0000c800bb067a20 */ /* 0x020fe20000410000 */
[C---:B------:R-:W-:Y:S01]  /*11360*/  ISETP.LT.OR P3, PT, R5.reuse, 0x3a, P0 ;  /* 0x0000003a0500780c */ /* 0x040fe20000761670 */
[----:B------:R-:W1:Y:S01]  /*11370*/  MUFU.TANH R12, R10 ;  /* 0x0000000a000c7308 */ /* 0x000e620000002400 */
[----:B------:R-:W-:Y:S02]  /*11380*/  FSEL R196, R36, -INF , !P1 ;  /* 0xff80000024c47808 */ /* 0x000fe40004800000 */
[----:B------:R-:W-:Y:S01]  /*11390*/  PLOP3.LUT P4, PT, PT, PT, UP6, 0x40, 0x0 ;  /* 0x000000000000781c */ /* 0x000fe20003f8e868 */
[----:B------:R-:W-:Y:S01]  /*113a0*/  UISETP.NE.AND UP6, UPT, UR23, URZ, UPT ;  /* 0x0000003f1700728c */ /* 0x000fe2000bfc5270 */
[----:B------:R-:W-:-:S02]  /*113b0*/  ISETP.LT.OR P1, PT, R5, 0x41, P2 ;  /* 0x000000410500780c */ /* 0x000fc40001721670 */
[----:B------:R-:W-:Y:S01]  /*113c0*/  PLOP3.LUT P0, PT, PT, PT, UP5, 0x40, 0x0 ;  /* 0x000000000000781c */ /* 0x000fe20003f0e858 */
[----:B------:R5:W1:Y:S01]  /*113d0*/  MUFU.TANH R40, R6 ;  /* 0x0000000600287308 */ /* 0x000a620000002400 */
[----:B------:R-:W-:Y:S02]  /*113e0*/  PLOP3.LUT P2, PT, PT, PT, UP4, 0x40, 0x0 ;  /* 0x000000000000781c */ /* 0x000fe40003f4e848 */
[----:B------:R-:W-:Y:S02]  /*113f0*/  FSEL R201, R34, -INF , !P3 ;  /* 0xff80000022c97808 */ /* 0x000fe40005800000 */
[----:B------:R-:W-:Y:S02]  /*11400*/  ISETP.GT.AND P3, PT, R3, 0x41, P4 ;  /* 0x000000410300780c */ /* 0x000fe40002764270 */
[----:B------:R-:W-:Y:S01]  /*11410*/  FSEL R227, R25, -INF , !P1 ;  /* 0xff80000019e37808 */ /* 0x000fe20004800000 */
[----:B------:R-:W1:Y:S01]  /*11420*/  MUFU.TANH R11, R9 ;  /* 0x00000009000b7308 */ /* 0x000e620000002400 */
[----:B------:R-:W-:-:S02]  /*11430*/  ISETP.GT.AND P1, PT, R3, 0x48, P0 ;  /* 0x000000480300780c */ /* 0x000fc40000724270 */
[----:B------:R-:W-:Y:S02]  /*11440*/  ISETP.GT.AND P0, PT, R3, 0x49, P2 ;  /* 0x000000490300780c */ /* 0x000fe40001704270 */
[C---:B------:R-:W-:Y:S02]  /*11450*/  ISETP.LT.OR P2, PT, R5.reuse, 0x42, P3 ;  /* 0x000000420500780c */ /* 0x040fe40001f41670 */
[C---:B------:R-:W-:Y:S01]  /*11460*/  ISETP.LT.OR P1, PT, R5.reuse, 0x49, P1 ;  /* 0x000000490500780c */ /* 0x040fe20000f21670 */
[----:B-----5:R-:W-:Y:S01]  /*11470*/  FMUL.FTZ R6, R122, c[0x0][0x320] ;  /* 0x0000c8007a067a20 */ /* 0x020fe20000410000 */
[----:B------:R-:W-:Y:S01]  /*11480*/  ISETP.LT.OR P0, PT, R5, 0x4a, P0 ;  /* 0x0000004a0500780c */ /* 0x000fe20000701670 */
[----:B------:R-:W1:Y:S01]  /*11490*/  MUFU.TANH R17, R17 ;  /* 0x0000001100117308 */ /* 0x000e620000002400 */
[----:B------:R-:W-:Y:S02]  /*114a0*/  FSEL R226, R62, -INF , !P2 ;  /* 0xff8000003ee27808 */ /* 0x000fe40005000000 */
[----:B------:R-:W-:-:S02]  /*114b0*/  PLOP3.LUT P2, PT, PT, PT, UP2, 0x40, 0x0 ;  /* 0x000000000000781c */ /* 0x000fc40003f4e828 */
[----:B------:R-:W-:Y:S02]  /*114c0*/  FSEL R228, R54, -INF , !P1 ;  /* 0xff80000036e47808 */ /* 0x000fe40004800000 */
[----:B------:R-:W-:Y:S01]  /*114d0*/  PLOP3.LUT P1, PT, PT, PT, UP1, 0x40, 0x0 ;  /* 0x000000000000781c */ /* 0x000fe20003f2e818 */
[----:B------:R5:W1:Y:S01]  /*114e0*/  MUFU.TANH R38, R6 ;  /* 0x0000000600267308 */ /* 0x000a620000002400 */
[----:B------:R-:W-:Y:S02]  /*114f0*/  FSEL R229, R52, -INF , !P0 ;  /* 0xff80000034e57808 */ /* 0x000fe40004000000 */
[----:B------:R-:W-:Y:S02]  /*11500*/  PLOP3.LUT P0, PT, PT, PT, UP0, 0x40, 0x0 ;  /* 0x000000000000781c */ /* 0x000fe40003f0e808 */
[C---:B------:R-:W-:Y:S02]  /*11510*/  ISETP.GT.AND P2, PT, R3.reuse, 0x51, P2 ;  /* 0x000000510300780c */ /* 0x040fe40001744270 */
[C---:B------:R-:W-:Y:S01]  /*11520*/  ISETP.GT.AND P1, PT, R3.reuse, 0x58, P1 ;  /* 0x000000580300780c */ /* 0x040fe20000f24270 */
[----:B------:R-:W1:Y:S01]  /*11530*/  MUFU.TANH R16, R16 ;  /* 0x0000001000107308 */ /* 0x000e620000002400 */
[----:B------:R-:W-:-:S02]  /*11540*/  ISETP.GT.AND P0, PT, R3, 0x59, P0 ;  /* 0x000000590300780c */ /* 0x000fc40000704270 */
[C---:B------:R-:W-:Y:S02]  /*11550*/  ISETP.LT.OR P3, PT, R5.reuse, 0x52, P2 ;  /* 0x000000520500780c */ /* 0x040fe40001761670 */
[C---:B------:R-:W-:Y:S02]  /*11560*/  ISETP.LT.OR P2, PT, R5.reuse, 0x59, P1 ;  /* 0x000000590500780c */ /* 0x040fe40000f41670 */
[----:B------:R-:W-:Y:S01]  /*11570*/  ISETP.LT.OR P1, PT, R5, 0x5a, P0 ;  /* 0x0000005a0500780c */ /* 0x000fe20000721670 */
[----:B-----5:R-:W-:Y:S01]  /*11580*/  FMUL.FTZ R6, R123, c[0x0][0x320] ;  /* 0x0000c8007b067a20 */ /* 0x020fe20000410000 */
[----:B------:R-:W-:Y:S01]  /*11590*/  PLOP3.LUT P0, PT, PT, PT, UP6, 0x40, 0x0 ;  /* 0x000000000000781c */ /* 0x000fe20003f0e868 */
[----:B------:R-:W1:Y:S01]  /*115a0*/  MUFU.TANH R15, R15 ;  /* 0x0000000f000f7308 */ /* 0x000e620000002400 */
[----:B------:R-:W-:Y:S01]  /*115b0*/  PLOP3.LUT P4, PT, PT, PT, UP3, 0x40, 0x0 ;  /* 0x000000000000781c */ /* 0x000fe20003f8e838 */
[----:B------:R-:W-:Y:S01]  /*115c0*/  UISETP.NE.AND UP6, UPT, UR38, URZ, UPT ;  /* 0x0000003f2600728c */ /* 0x000fe2000bfc5270 */
[----:B------:R-:W-:-:S02]  /*115d0*/  FSEL R206, R49, -INF , !P3 ;  /* 0xff80000031ce7808 */ /* 0x000fc40005800000 */
[----:B------:R-:W-:Y:S02]  /*115e0*/  ISETP.GT.AND P4, PT, R3, 0x50, P4 ;  /* 0x000000500300780c */ /* 0x000fe40002784270 */
[----:B------:R-:W-:Y:S01]  /*115f0*/  FSEL R230, R31, -INF , !P2 ;  /* 0xff8000001fe67808 */ /* 0x000fe20005000000 */
[----:B------:R5:W1:Y:S01]  /*11600*/  MUFU.TANH R37, R6 ;  /* 0x0000000600257308 */ /* 0x000a620000002400 */
[----:B------:R-:W-:Y:S02]  /*11610*/  ISETP.LT.OR P4, PT, R5, 0x51, P4 ;  /* 0x000000510500780c */ /* 0x000fe40002781670 */
[----:B------:R-:W-:Y:S02]  /*11620*/  FSEL R231, R29, -INF , !P1 ;  /* 0xff8000001de77808 */ /* 0x000fe40004800000 */
[----:B------:R-:W-:-:S03]  /*11630*/  FSEL R207, R46, -INF , !P4 ;  /* 0xff8000002ecf7808 */ /* 0x000fc60006000000 */
[----:B------:R-:W1:Y:S01]  /*11640*/  MUFU.TANH R14, R14 ;  /* 0x0000000e000e7308 */ /* 0x000e620000002400 */
[----:B-----5:R-:W-:-:S07]  /*11650*/  FMUL.FTZ R6, R130, c[0x0][0x320] ;  /* 0x0000c80082067a20 */ /* 0x020fce0000410000 */
[----:B------:R-:W1:Y:S08]  /*11660*/  MUFU.TANH R10, R8 ;  /* 0x00000008000a7308 */ /* 0x000e700000002400 */
[----:B------:R5:W1:Y:S08]  /*11670*/  MUFU.TANH R35, R6 ;  /* 0x0000000600237308 */ /* 0x000a700000002400 */
[----:B------:R-:W1:Y:S01]  /*11680*/  MUFU.TANH R9, R7 ;  /* 0x0000000700097308 */ /* 0x000e620000002400 */
[----:B-----5:R-:W-:-:S07]  /*11690*/  FMUL.FTZ R6, R127, c[0x0][0x320] ;  /* 0x0000c8007f067a20 */ /* 0x020fce0000410000 */
        /* <DEDUP_REMOVED lines=18> */
.L_x_449:
[----:B------:R-:W-:-:S04]  /*117c0*/  MOV R7, c[0x0][0x32c] ;  /* 0x0000cb0000077a02 */ /* 0x000fc80000000f00 */
[----:B------:R-:W-:-:S13]  /*117d0*/  ISETP.NE.AND P0, PT, R7, 0x1, PT ;  /* 0x000000010700780c */ /* 0x000fda0003f05270 */
[----:B------:R-:W-:-:S05]  /*117e0*/  @P0 IMAD.HI.U32 R7, R6, c[0x0][0x330], RZ ;  /* 0x0000cc0006070a27 */ /* 0x000fca00078e00ff */
[----:B------:R-:W-:Y:S02]  /*117f0*/  @P0 SHF.R.U32.HI R6, RZ, c[0x0][0x334], R7 ;  /* 0x0000cd00ff060a19 */ /* 0x000fe40000011607 */
.L_x_450:
[----:B------:R-:W-:Y:S05]  /*11800*/  BSYNC B0 ;  /* 0x0000000000007941 */ /* 0x000fea0003800000 */
.L_x_448:
[----:B------:R-:W-:-:S05]  /*11810*/  IMAD R6, R6, c[0x0][0x32c], R23 ;  /* 0x0000cb0006067a24 */ /* 0x000fca00078e0217 */
[----:B------:R-:W-:Y:S02]  /*11820*/  IADD3 R7, R6, c[0x0][0x32c], RZ ;  /* 0x0000cb0006077a10 */ /* 0x000fe40007ffe0ff */
[----:B------:R-:W-:Y:S02]  /*11830*/  IMNMX R3, R3, R6, !PT ;  /* 0x0000000603037217 */ /* 0x000fe40007800200 */
[----:B------:R-:W-:Y:S02]  /*11840*/  IMNMX R5, R5, R7, PT ;  /* 0x0000000705057217 */ /* 0x000fe40003800200 */
.L_x_447:
        /* <DEDUP_REMOVED lines=21> */
[----:B------:R-:W-:Y:S01]  /*119a0*/  STL [R1+0x4c], R216 ;  /* 0x00004cd801007387 */ /* 0x000fe20000100800 */
[----:B------:R-:W-:Y:S01]  /*119b0*/  FMNMX.FTZ R6, R96, R6, !PT ;  /* 0x0000000660067209 */ /* 0x000fe20007810000 */
[----:B------:R-:W-:Y:S01]  /*119c0*/  IMAD.SHL.U32 R209, R0, 0x2, RZ ;  /* 0x0000000200d17824 */ /* 0x000fe200078e00ff */
[----:B------:R-:W-:Y:S01]  /*119d0*/  FMNMX.FTZ R72, R99, R72, !PT ;  /* 0x0000004863487209 */ /* 0x000fe20007810000 */
[----:B------:R-:W-:Y:S01]  /*119e0*/  STL [R1+0x48], R215 ;  /* 0x000048d701007387 */ /* 0x000fe20000100800 */
[----:B------:R-:W-:Y:S01]  /*119f0*/  FMNMX.FTZ R6, R97, R6, !PT ;  /* 0x0000000661067209 */ /* 0x000fe20007810000 */
[--C-:B------:R-:W-:Y:S01]  /*11a00*/  IMAD R210, R4, 0x2, R209.reuse ;  /* 0x0000000204d27824 */ /* 0x100fe200078e02d1 */
[----:B------:R-:W-:Y:S01]  /*11a10*/  FMNMX.FTZ R72, R107, R72, !PT ;  /* 0x000000486b487209 */ /* 0x000fe20007810000 */
[----:B------:R-:W-:Y:S01]  /*11a20*/  STL [R1+0x44], R214 ;  /* 0x000044d601007387 */ /* 0x000fe20000100800 */
        /* <DEDUP_REMOVED lines=39> */
[----:B------:R-:W-:Y:S01]  /*11ca0*/  PLOP3.LUT P1, PT, PT, PT, UP2, 0x40, 0x0 ;  /* 0x000000000000781c */ /* 0x000fe20003f2e828 */
[----:B------:R-:W1:Y:S01]  /*11cb0*/  SHFL.BFLY PT, R7, R72, 0x2, 0x1f ;  /* 0x0c401f0048077f89 */ /* 0x000e6200000e0000 */
[----:B------:R-:W-:Y:S01]  /*11cc0*/  PLOP3.LUT P2, PT, PT, PT, UP3, 0x40, 0x0 ;  /* 0x000000000000781c */ /* 0x000fe20003f4e838 */
[----:B------:R-:W-:Y:S01]  /*11cd0*/  UISETP.NE.AND UP3, UPT, UR33, URZ, UPT ;  /* 0x0000003f2100728c */ /* 0x000fe2000bf65270 */
[----:B------:R-:W-:Y:S01]  /*11ce0*/  PLOP3.LUT P4, PT, PT, PT, UP4, 0x40, 0x0 ;  /* 0x000000000000781c */ /* 0x000fe20003f8e848 */
[----:B------:R-:W2:Y:S01]  /*11cf0*/  SHFL.BFLY PT, R8, R6, 0x2, 0x1f ;  /* 0x0c401f0006087f89 */ /* 0x000ea200000e0000 */
[----:B------:R-:W-:Y:S01]  /*11d00*/  PLOP3.LUT P5, PT, PT, PT, UP0, 0x40, 0x0 ;  /* 0x000000000000781c */ /* 0x000fe20003fae808 */
[----:B------:R-:W-:Y:S01]  /*11d10*/  UISETP.NE.AND UP2, UPT, UR32, URZ, UPT ;  /* 0x0000003f2000728c */ /* 0x000fe2000bf45270 */
[----:B------:R-:W-:Y:S01]  /*11d20*/  LEA R211, R2, R210, 0x1 ;  /* 0x000000d202d37211 */ /* 0x000fe200078e08ff */
[----:B------:R-:W-:Y:S01]  /*11d30*/  UISETP.NE.AND UP0, UPT, UR30, URZ, UPT ;  /* 0x0000003f1e00728c */ /* 0x000fe2000bf05270 */
[----:B------:R-:W-:Y:S01]  /*11d40*/  PLOP3.LUT P3, PT, PT, PT, UP3, 0x40, 0x0 ;  /* 0x000000000000781c */ /* 0x000fe20003f6e838 */
[----:B------:R-:W-:-:S02]  /*11d50*/  UISETP.NE.AND UP3, UPT, UR29, URZ, UPT ;  /* 0x0000003f1d00728c */ /* 0x000fc4000bf65270 */
[----:B------:R-:W-:Y:S01]  /*11d60*/  UISETP.NE.AND UP4, UPT, UR16, URZ, UPT ;  /* 0x0000003f1000728c */ /* 0x000fe2000bf85270 */
[----:B------:R-:W-:Y:S04]  /*11d70*/  LDSM.16.MT88.4 R88, [R211+0x100] ;  /* 0x00010000d358783b */ /* 0x000fe80000004200 */
[----:B------:R-:W-:Y:S04]  /*11d80*/  LDSM.16.MT88.4 R52, [R211+0x900] ;  /* 0x00090000d334783b */ /* 0x000fe80000004200 */
[----:B------:R-:W-:Y:S01]  /*11d90*/  LDSM.16.MT88.4 R156, [R211+0x1100] ;  /* 0x00110000d39c783b */ /* 0x000fe20000004200 */
[----:B-1----:R-:W-:-:S02]  /*11da0*/  FMNMX.FTZ R72, R72, R7, !PT ;  /* 0x0000000748487209 */ /* 0x002fc40007810000 */
[----:B--2---:R-:W-:-:S03]  /*11db0*/  FMNMX.FTZ R6, R6, R8, !PT ;  /* 0x0000000806067209 */ /* 0x004fc60007810000 */
[----:B------:R-:W1:Y:S04]  /*11dc0*/  SHFL.BFLY PT, R7, R72, 0x1, 0x1f ;  /* 0x0c201f0048077f89 */ /* 0x000e6800000e0000 */
[----:B------:R-:W2:Y:S01]  /*11dd0*/  SHFL.BFLY PT, R71, R6, 0x1, 0x1f ;  /* 0x0c201f0006477f89 */ /* 0x000ea200000e0000 */
[----:B-1----:R-:W-:Y:S02]  /*11de0*/  FMNMX.FTZ R72, R72, R7, !PT ;  /* 0x0000000748487209 */ /* 0x002fe40007810000 */
[----:B--2---:R-:W-:-:S03]  /*11df0*/  FMNMX.FTZ R71, R6, R71, !PT ;  /* 0x0000004706477209 */ /* 0x004fc60007810000 */
[C---:B------:R-:W-:Y:S01]  /*11e00*/  FMUL.FTZ R7, R72.reuse, c[0x0][0x2d0] ;  /* 0x0000b40048077a20 */ /* 0x040fe20000410000 */
[----:B------:R-:W-:Y:S01]  /*11e10*/  FSETP.NEU.FTZ.AND P0, PT, R72, -INF , PT ;  /* 0xff8000004800780b */ /* 0x000fe20003f1d000 */
[----:B------:R-:W-:-:S03]  /*11e20*/  FMUL.FTZ R6, R71, c[0x0][0x2d0] ;  /* 0x0000b40047067a20 */ /* 0x000fc60000410000 */
[----:B------:R-:W-:Y:S02]  /*11e30*/  FSEL R7, R7, RZ, P0 ;  /* 0x000000ff07077208 */ /* 0x000fe40000000000 */
[----:B------:R-:W-:-:S03]  /*11e40*/  FSETP.NEU.FTZ.AND P0, PT, R71, -INF , PT ;  /* 0xff8000004700780b */ /* 0x000fc60003f1d000 */
[----:B------:R-:W-:Y:S01]  /*11e50*/  FFMA.FTZ R8, R70, c[0x0][0x2d0], -R7 ;  /* 0x0000b40046087a23 */ /* 0x000fe20000010807 */
[----:B------:R-:W-:Y:S02]  /*11e60*/  FSEL R6, R6, RZ, P0 ;  /* 0x000000ff06067208 */ /* 0x000fe40000000000 */
[----:B------:R-:W-:Y:S01]  /*11e70*/  ISETP.GT.AND P0, PT, R3, RZ, P1 ;  /* 0x000000ff0300720c */ /* 0x000fe20000f04270 */
[----:B------:R1:W-:Y:S01]  /*11e80*/  MUFU.EX2 R150, R8 ;  /* 0x0000000800967308 */ /* 0x0003e20000000800 */
[----:B------:R-:W-:Y:S01]  /*11e90*/  PLOP3.LUT P1, PT, PT, PT, UP2, 0x40, 0x0 ;  /* 0x000000000000781c */ /* 0x000fe20003f2e828 */
[----:B------:R-:W-:Y:S01]  /*11ea0*/  UISETP.NE.AND UP2, UPT, UR28, URZ, UPT ;  /* 0x0000003f1c00728c */ /* 0x000fe2000bf45270 */
[----:B------:R-:W-:-:S04]  /*11eb0*/  ISETP.LT.OR P0, PT, R5, 0x1, P0 ;  /* 0x000000010500780c */ /* 0x000fc80000701670 */
[----:B------:R-:W-:Y:S02]  /*11ec0*/  FSEL R69, R41, -INF , !P0 ;  /* 0xff80000029457808 */ /* 0x000fe40004000000 */
[----:B------:R-:W-:Y:S02]  /*11ed0*/  ISETP.GT.AND P0, PT, R3, 0x1, P2 ;  /* 0x000000010300780c */ /* 0x000fe40001704270 */
[----:B------:R-:W-:Y:S01]  /*11ee0*/  PLOP3.LUT P2, PT, PT, PT, UP3, 0x40, 0x0 ;  /* 0x000000000000781c */ /* 0x000fe20003f4e838 */
[----:B------:R-:W-:Y:S01]  /*11ef0*/  UISETP.NE.AND UP3, UPT, UR14, URZ, UPT ;  /* 0x0000003f0e00728c */ /* 0x000fe2000bf65270 */
[----:B------:R-:W-:Y:S01]  /*11f00*/  ISETP.LT.OR P0, PT, R5, 0x2, P0 ;  /* 0x000000020500780c */ /* 0x000fe20000701670 */
[----:B-1----:R-:W-:-:S03]  /*11f10*/  FFMA.FTZ R8, R67, c[0x0][0x2d0], -R7 ;  /* 0x0000b40043087a23 */ /* 0x002fc60000010807 */
[----:B------:R-:W-:Y:S02]  /*11f20*/  FSEL R68, R40, -INF , !P0 ;  /* 0xff80000028447808 */ /* 0x000fe40004000000 */
[----:B------:R-:W-:Y:S01]  /*11f30*/  ISETP.GT.AND P0, PT, R3, 0x8, P4 ;  /* 0x000000080300780c */ /* 0x000fe20002704270 */
[----:B------:R1:W2:Y:S01]  /*11f40*/  MUFU.EX2 R149, R8 ;  /* 0x0000000800957308 */ /* 0x0002a20000000800 */
[----:B------:R-:W-:Y:S01]  /*11f50*/  PLOP3.LUT P4, PT, PT, PT, UP1, 0x40, 0x0 ;  /* 0x000000000000781c */ /* 0x000fe20003f8e818 */
[----:B------:R-:W-:Y:S01]  /*11f60*/  UISETP.NE.AND UP1, UPT, UR25, URZ, UPT ;  /* 0x0000003f1900728c */ /* 0x000fe2000bf25270 */
[----:B------:R-:W-:-:S04]  /*11f70*/  ISETP.LT.OR P0, PT, R5, 0x9, P0 ;  /* 0x000000090500780c */ /* 0x000fc80000701670 */
[----:B------:R-:W-:Y:S02]  /*11f80*/  FSEL R74, R74, -INF , !P0 ;  /* 0xff8000004a4a7808 */ /* 0x000fe40004000000 */
[----:B------:R-:W-:Y:S02]  /*11f90*/  ISETP.GT.AND P0, PT, R3, 0x9, P5 ;  /* 0x000000090300780c */ /* 0x000fe40002f04270 */
[----:B------:R-:W-:Y:S01]  /*11fa0*/  PLOP3.LUT P5, PT, PT, PT, UP0, 0x40, 0x0 ;  /* 0x000000000000781c */ /* 0x000fe20003fae808 */
[----:B------:R-:W-:Y:S01]  /*11fb0*/  UISETP.NE.AND UP0, UPT, UR20, URZ, UPT ;  /* 0x0000003f1400728c */ /* 0x000fe2000bf05270 */
[----:B------:R-:W-:Y:S02]  /*11fc0*/  ISETP.LT.OR P0, PT, R5, 0xa, P0 ;  /* 0x0000000a0500780c */ /* 0x000fe40000701670 */
[----:B-1----:R-:W-:Y:S02]  /*11fd0*/  FMNMX.FTZ R8, R100, R101, !PT ;  /* 0x0000006564087209 */ /* 0x002fe40007810000 */
[----:B------:R-:W-:-:S02]  /*11fe0*/  FSEL R73, R44, -INF , !P0 ;  /* 0xff8000002c497808 */ /* 0x000fc40004000000 */
[----:B------:R-:W-:Y:S02]  /*11ff0*/  ISETP.GT.AND P0, PT, R3, 0x10, P3 ;  /* 0x000000100300780c */ /* 0x000fe40001f04270 */
[----:B------:R-:W-:Y:S01]  /*12000*/  PLOP3.LUT P3, PT, PT, PT, UP1, 0x40, 0x0 ;  /* 0x000000000000781c */ /* 0x000fe20003f6e818 */
[----:B------:R-:W-:Y:S01]  /*12010*/  UISETP.NE.AND UP1, UPT, UR10, URZ, UPT ;  /* 0x0000003f0a00728c */ /* 0x000fe2000bf25270 */
[----:B------:R-:W-:Y:S02]  /*12020*/  ISETP.LT.OR P0, PT, R5, 0x11, P0 ;  /* 0x000000110500780c */ /* 0x000fe40000701670 */
[----:B------:R-:W-:Y:S02]  /*12030*/  FMNMX.FTZ R8, R102, R8, !PT ;  /* 0x0000000866087209 */ /* 0x000fe40007810000 */
[----:B------:R-:W-:Y:S02]  /*12040*/  FSEL R92, R17, -INF , !P0 ;  /* 0xff800000115c7808 */ /* 0x000fe40004000000 */
[----:B------:R-:W-:-:S02]  /*12050*/  ISETP.GT.AND P0, PT, R3, 0x11, P1 ;  /* 0x000000110300780c */ /* 0x000fc40000f04270 */
[----:B------:R-:W-:Y:S01]  /*12060*/  PLOP3.LUT P1, PT, PT, PT, UP2, 0x40, 0x0 ;  /* 0x000000000000781c */ /* 0x000fe20003f2e828 */
[----:B------:R-:W-:Y:S01]  /*12070*/  UISETP.NE.AND UP2, UPT, UR11, URZ, UPT ;  /* 0x0000003f0b00728c */ /* 0x000fe2000bf45270 */
[----:B------:R-:W-:Y:S02]  /*12080*/  ISETP.LT.OR P0, PT, R5, 0x12, P0 ;  /* 0x000000120500780c */ /* 0x000fe40000701670 */
[----:B------:R-:W-:Y:S01]  /*12090*/  PLOP3.LUT P6, PT, PT, PT, UP1, 0x40, 0x0 ;  /* 0x000000000000781c */ /* 0x000fe20003fce818 */
[----:B------:R-:W-:Y:S01]  /*120a0*/  UISETP.NE.AND UP1, UPT, UR39, URZ, UPT ;  /* 0x0000003f2700728c */ /* 0x000fe2000bf25270 */
[----:B------:R-:W-:Y:S01]  /*120b0*/  FSEL R93, R16, -INF , !P0 ;  /* 0xff800000105d7808 */ /* 0x000fe20004000000 */
[----:B------:R-:W-:Y:S01]  /*120c0*/  ULDC.64 UR10, c[0x0][0x2c8] ;  /* 0x0000b200000a7ab9 */ /* 0x000fe20000000a00 */
[----:B------:R-:W-:Y:S02]  /*120d0*/  ISETP.GT.AND P0, PT, R3, 0x18, P4 ;  /* 0x000000180300780c */ /* 0x000fe40002704270 */
[----:B------:R-:W-:Y:S01]  /*120e0*/  PLOP3.LUT P4, PT, PT, PT, UP2, 0x40, 0x0 ;  /* 0x000000000000781c */ /* 0x000fe20003f8e828 */
[----:B------:R-:W-:Y:S01]  /*120f0*/  UISETP.NE.AND UP2, UPT, UR36, URZ, UPT ;  /* 0x0000003f2400728c */ /* 0x000fe2000bf45270 */
[----:B------:R-:W-:-:S04]  /*12100*/  ISETP.LT.OR P0, PT, R5, 0x19, P0 ;  /* 0x000000190500780c */ /* 0x000fc80000701670 */
[----:B------:R-:W-:Y:S01]  /*12110*/  FSEL R94, R9, -INF , !P0 ;  /* 0xff800000095e7808 */ /* 0x000fe20004000000 */
[----:B------:R-:W-:Y:S01]  /*12120*/  FFMA.FTZ R9, R75, c[0x0][0x2d0], -R7 ;  /* 0x0000b4004b097a23 */ /* 0x000fe20000010807 */
[----:B------:R-:W-:Y:S02]  /*12130*/  ISETP.GT.AND P0, PT, R3, 0x19, P5 ;  /* 0x000000190300780c */ /* 0x000fe40002f04270 */
[----:B------:R-:W-:Y:S01]  /*12140*/  PLOP3.LUT P5, PT, PT, PT, UP0, 0x40, 0x0 ;  /* 0x000000000000781c */ /* 0x000fe20003fae808 */
[----:B------:R1:W-:Y:S01]  /*12150*/  MUFU.EX2 R208, R9 ;  /* 0x0000000900d07308 */ /* 0x0003e20000000800 */
[----:B------:R-:W-:Y:S01]  /*12160*/  ISETP.LT.OR P0, PT, R5, 0x1a, P0 ;  /* 0x0000001a0500780c */ /* 0x000fe20000701670 */
[----:B------:R-:W-:-:S03]  /*12170*/  UISETP.NE.AND UP0, UPT, UR7, URZ, UPT ;  /* 0x0000003f0700728c */ /* 0x000fc6000bf05270 */
[----:B------:R-:W-:Y:S02]  /*12180*/  FSEL R95, R45, -INF , !P0 ;  /* 0xff8000002d5f7808 */ /* 0x000fe40004000000 */
[----:B------:R-:W-:Y:S02]  /*12190*/  ISETP.GT.AND P0, PT, R3, 0x20, P2 ;  /* 0x000000200300780c */ /* 0x000fe40001704270 */
        /* <DEDUP_REMOVED lines=8> */
[----:B-1----:R-:W-:Y:S01]  /*12220*/  FMNMX.FTZ R9, R103, R8, !PT ;  /* 0x0000000867097209 */ /* 0x002fe20007810000 */
[----:B------:R-:W-:Y:S01]  /*12230*/  FFMA.FTZ R8, R76, c[0x0][0x2d0], -R7 ;  /* 0x0000b4004c087a23 */ /* 0x000fe20000010807 */
[----:B------:R-:W-:Y:S01]  /*12240*/  FSEL R161, R12, -INF , !P0 ;  /* 0xff8000000ca17808 */ /* 0x000fe20004000000 */
[----:B------:R-:W-:Y:S01]  /*12250*/  LDSM.16.MT88.4 R76, [R212+0x100] ;  /* 0x00010000d44c783b */ /* 0x000fe20000004200 */
[----:B------:R-:W-:Y:S01]  /*12260*/  ISETP.GT.AND P0, PT, R3, 0x28, P3 ;  /* 0x000000280300780c */ /* 0x000fe20001f04270 */
[----:B------:R1:W3:Y:S01]  /*12270*/  MUFU.EX2 R154, R8 ;  /* 0x00000008009a7308 */ /* 0x0002e20000000800 */
[----:B------:R-:W-:-:S02]  /*12280*/  FMNMX.FTZ R9, R112, R9, !PT ;  /* 0x0000000970097209 */ /* 0x000fc40007810000 */
[----:B------:R-:W-:Y:S02]  /*12290*/  ISETP.LT.OR P0, PT, R5, 0x29, P0 ;  /* 0x000000290500780c */ /* 0x000fe40000701670 */
[----:B------:R-:W-:Y:S02]  /*122a0*/  FMNMX.FTZ R0, R113, R9, !PT ;  /* 0x0000000971007209 */ /* 0x000fe40007810000 */
[----:B------:R-:W-:Y:S02]  /*122b0*/  FSEL R162, R35, -INF , !P0 ;  /* 0xff80000023a27808 */ /* 0x000fe40004000000 */
[----:B------:R-:W-:Y:S02]  /*122c0*/  ISETP.GT.AND P0, PT, R3, 0x29, P5 ;  /* 0x000000290300780c */ /* 0x000fe40002f04270 */
[----:B------:R-:W-:Y:S02]  /*122d0*/  FMNMX.FTZ R9, R69, R68, !PT ;  /* 0x0000004445097209 */ /* 0x000fe40007810000 */
[----:B------:R-:W-:-:S02]  /*122e0*/  ISETP.LT.OR P0, PT, R5, 0x2a, P0 ;  /* 0x0000002a0500780c */ /* 0x000fc40000701670 */
[----:B------:R-:W-:Y:S01]  /*122f0*/  FMNMX.FTZ R0, R114, R0, !PT ;  /* 0x0000000072007209 */ /* 0x000fe20007810000 */
[----:B-1----:R-:W-:Y:S01]  /*12300*/  FFMA.FTZ R8, R57, c[0x0][0x2d0], -R6 ;  /* 0x0000b40039087a23 */ /* 0x002fe20000010806 */
[----:B------:R-:W-:Y:S02]  /*12310*/  FSEL R163, R18, -INF , !P0 ;  /* 0xff80000012a37808 */ /* 0x000fe40004000000 */
[----:B------:R-:W-:Y:S01]  /*12320*/  ISETP.GT.AND P0, PT, R3, 0x30, P2 ;  /* 0x000000300300780c */ /* 0x000fe20001704270 */
[----:B------:R1:W-:Y:S01]  /*12330*/  MUFU.EX2 R215, R8 ;  /* 0x0000000800d77308 */ /* 0x0003e20000000800 */
[----:B------:R-:W-:Y:S02]  /*12340*/  FMNMX.FTZ R9, R74, R9, !PT ;  /* 0x000000094a097209 */ /* 0x000fe40007810000 */
[----:B------:R-:W-:Y:S02]  /*12350*/  ISETP.LT.OR P0, PT, R5, 0x31, P0 ;  /* 0x000000310500780c */ /* 0x000fe40000701670 */
[----:B------:R-:W-:-:S02]  /*12360*/  FMNMX.FTZ R0, R115, R0, !PT ;  /* 0x0000000073007209 */ /* 0x000fc40007810000 */
[----:B------:R-:W-:Y:S02]  /*12370*/  FSEL R176, R11, -INF , !P0 ;  /* 0xff8000000bb07808 */ /* 0x000fe40004000000 */
[----:B------:R-:W-:Y:S02]  /*12380*/  ISETP.GT.AND P0, PT, R3, 0x31, P1 ;  /* 0x000000310300780c */ /* 0x000fe40000f04270 */
[----:B------:R-:W-:Y:S02]  /*12390*/  FMNMX.FTZ R9, R73, R9, !PT ;  /* 0x0000000949097209 */ /* 0x000fe40007810000 */
[----:B------:R-:W-:Y:S02]  /*123a0*/  ISETP.LT.OR P0, PT, R5, 0x32, P0 ;  /* 0x000000320500780c */ /* 0x000fe40000701670 */
[----:B------:R-:W-:Y:S01]  /*123b0*/  PLOP3.LUT P2, PT, PT, PT, UP0, 0x40, 0x0 ;  /* 0x000000000000781c */ /* 0x000fe20003f4e808 */
[----:B-1----:R-:W-:Y:S01]  /*123c0*/  FFMA.FTZ R8, R59, c[0x0][0x2d0], -R6 ;  /* 0x0000b4003b087a23 */ /* 0x002fe20000010806 */
[----:B------:R-:W-:Y:S01]  /*123d0*/  FSEL R183, R10, -INF , !P0 ;  /* 0xff8000000ab77808 */ /* 0x000fe20004000000 */
[----:B------:R-:W-:Y:S01]  /*123e0*/  UISETP.NE.AND UP0, UPT, UR37, URZ, UPT ;  /* 0x0000003f2500728c */ /* 0x000fe2000bf05270 */
[----:B------:R-:W-:Y:S01]  /*123f0*/  ISETP.GT.AND P0, PT, R3, 0x38, P4 ;  /* 0x000000380300780c */ /* 0x000fe20002704270 */
[----:B------:R1:W4:Y:S01]  /*12400*/  MUFU.EX2 R216, R8 ;  /* 0x0000000800d87308 */ /* 0x0003220000000800 */
[----:B------:R-:W-:Y:S01]  /*12410*/  PLOP3.LUT P3, PT, PT, PT, UP6, 0x40, 0x0 ;  /* 0x000000000000781c */ /* 0x000fe20003f6e868 */
[----:B------:R-:W2:Y:S01]  /*12420*/  LDSM.16.MT88.4 R56, [R209+0x100] ;  /* 0x00010000d138783b */ /* 0x000ea20000004200 */
[----:B------:R-:W-:Y:S01]  /*12430*/  ISETP.LT.OR P0, PT, R5, 0x39, P0 ;  /* 0x000000390500780c */ /* 0x000fe20000701670 */
[----:B------:R-:W-:Y:S01]  /*12440*/  UISETP.NE.AND UP6, UPT, UR23, URZ, UPT ;  /* 0x0000003f1700728c */ /* 0x000fe2000bfc5270 */
[----:B------:R-:W-:-:S02]  /*12450*/  FMNMX.FTZ R0, R167, R0, !PT ;  /* 0x00000000a7007209 */ /* 0x000fc40007810000 */
[----:B------:R-:W-:Y:S02]  /*12460*/  FSEL R185, R38, -INF , !P0 ;  /* 0xff80000026b97808 */ /* 0x000fe40004000000 */
[----:B------:R-:W-:Y:S02]  /*12470*/  ISETP.GT.AND P0, PT, R3, 0x39, P6 ;  /* 0x000000390300780c */ /* 0x000fe40003704270 */
[----:B------:R-:W-:Y:S02]  /*12480*/  FMNMX.FTZ R9, R92, R9, !PT ;  /* 0x000000095c097209 */ /* 0x000fe40007810000 */
[----:B------:R-:W-:Y:S02]  /*12490*/  ISETP.LT.OR P1, PT, R5, 0x3a, P0 ;  /* 0x0000003a0500780c */ /* 0x000fe40000721670 */
[----:B------:R-:W-:Y:S01]  /*124a0*/  ISETP.GT.AND P2, PT, R3, 0x40, P2 ;  /* 0x000000400300780c */ /* 0x000fe20001744270 */
[----:B-1----:R-:W-:Y:S01]  /*124b0*/  FFMA.FTZ R8, R65, c[0x0][0x2d0], -R6 ;  /* 0x0000b40041087a23 */ /* 0x002fe20000010806 */
[----:B------:R-:W-:-:S02]  /*124c0*/  ISETP.GT.AND P0, PT, R3, 0x41, P3 ;  /* 0x000000410300780c */ /* 0x000fc40001f04270 */
[----:B------:R-:W-:Y:S01]  /*124d0*/  FMNMX.FTZ R0, R169, R0, !PT ;  /* 0x00000000a9007209 */ /* 0x000fe20007810000 */
[----:B------:R1:W-:Y:S01]  /*124e0*/  MUFU.EX2 R146, R8 ;  /* 0x0000000800927308 */ /* 0x0003e20000000800 */
[----:B------:R-:W-:Y:S02]  /*124f0*/  FMNMX.FTZ R4, R93, R9, !PT ;  /* 0x000000095d047209 */ /* 0x000fe40007810000 */
[C---:B------:R-:W-:Y:S02]  /*12500*/  ISETP.LT.OR P3, PT, R5.reuse, 0x41, P2 ;  /* 0x000000410500780c */ /* 0x040fe40001761670 */
[----:B------:R-:W-:Y:S02]  /*12510*/  ISETP.LT.OR P0, PT, R5, 0x42, P0 ;  /* 0x000000420500780c */ /* 0x000fe40000701670 */
[----:B------:R-:W-:Y:S02]  /*12520*/  FMNMX.FTZ R0, R174, R0, !PT ;  /* 0x00000000ae007209 */ /* 0x000fe40007810000 */
[----:B------:R-:W-:Y:S01]  /*12530*/  PLOP3.LUT P5, PT, PT, PT, UP5, 0x40, 0x0 ;  /* 0x000000000000781c */ /* 0x000fe20003fae858 */
[----:B------:R-:W-:Y:S01]  /*12540*/  UISETP.NE.AND UP5, UPT, UR24, URZ, UPT ;  /* 0x0000003f1800728c */ /* 0x000fe2000bfa5270 */
[----:B------:R-:W-:-:S02]  /*12550*/  PLOP3.LUT P2, PT, PT, PT, UP4, 0x40, 0x0 ;  /* 0x000000000000781c */ /* 0x000fc40003f4e848 */
[----:B------:R-:W-:Y:S02]  /*12560*/  FSEL R186, R37, -INF , !P1 ;  /* 0xff80000025ba7808 */ /* 0x000fe40004800000 */
[----:B------:R-:W-:Y:S02]  /*12570*/  FSEL R199, R13, -INF , !P0 ;  /* 0xff8000000dc77808 */ /* 0x000fe40004000000 */
[----:B-1----:R-:W-:Y:S01]  /*12580*/  FMNMX.FTZ R8, R94, R4, !PT ;  /* 0x000000045e087209 */ /* 0x002fe20007810000 */
[----:B------:R-:W-:Y:S01]  /*12590*/  FFMA.FTZ R4, R66, c[0x0][0x2d0], -R6 ;  /* 0x0000b40042047a23 */ /* 0x000fe20000010806 */
[----:B------:R-:W-:Y:S01]  /*125a0*/  FMNMX.FTZ R0, R175, R0, !PT ;  /* 0x00000000af007209 */ /* 0x000fe20007810000 */
[----:B------:R-:W-:Y:S01]  /*125b0*/  LDSM.16.MT88.4 R64, [R212+0x900] ;  /* 0x00090000d440783b */ /* 0x000fe20000004200 */
[C---:B------:R-:W-:Y:S01]  /*125c0*/  ISETP.GT.AND P1, PT, R3.reuse, 0x48, P5 ;  /* 0x000000480300780c */ /* 0x040fe20002f24270 */
[----:B------:R1:W1:Y:S01]  /*125d0*/  MUFU.EX2 R237, R4 ;  /* 0x0000000400ed7308 */ /* 0x0002620000000800 */
[----:B------:R-:W-:-:S02]  /*125e0*/  ISETP.GT.AND P0, PT, R3, 0x49, P2 ;  /* 0x000000490300780c */ /* 0x000fc40001704270 */
[----:B------:R-:W-:Y:S02]  /*125f0*/  FMNMX.FTZ R2, R95, R8, !PT ;  /* 0x000000085f027209 */ /* 0x000fe40007810000 */
[----:B------:R-:W-:Y:S02]  /*12600*/  FMNMX.FTZ R0, R198, R0, !PT ;  /* 0x00000000c6007209 */ /* 0x000fe40007810000 */
[C---:B------:R-:W-:Y:S02]  /*12610*/  ISETP.LT.OR P1, PT, R5.reuse, 0x49, P1 ;  /* 0x000000490500780c */ /* 0x040fe40000f21670 */
[----:B------:R-:W-:Y:S02]  /*12620*/  ISETP.LT.OR P0, PT, R5, 0x4a, P0 ;  /* 0x0000004a0500780c */ /* 0x000fe40000701670 */
[----:B------:R-:W-:Y:S02]  /*12630*/  FMNMX.FTZ R2, R160, R2, !PT ;  /* 0x00000002a0027209 */ /* 0x000fe40007810000 */
[----:B------:R-:W-:-:S02]  /*12640*/  FMNMX.FTZ R0, R197, R0, !PT ;  /* 0x00000000c5007209 */ /* 0x000fc40007810000 */
[----:B------:R-:W-:Y:S01]  /*12650*/  FSEL R200, R14, -INF , !P3 ;  /* 0xff8000000ec87808 */ /* 0x000fe20005800000 */
[----:B-1----:R-:W-:Y:S01]  /*12660*/  FFMA.FTZ R4, R82, c[0x0][0x2d0], -R7 ;  /* 0x0000b40052047a23 */ /* 0x002fe20000010807 */
[----:B------:R-:W-:Y:S02]  /*12670*/  FSEL R195, R47, -INF , !P1 ;  /* 0xff8000002fc37808 */ /* 0x000fe40004800000 */
[----:B------:R-:W-:Y:S01]  /*12680*/  FSEL R194, R48, -INF , !P0 ;  /* 0xff80000030c27808 */ /* 0x000fe20004000000 */
[----:B------:R-:W-:Y:S01]  /*12690*/  MUFU.EX2 R249, R4 ;  /* 0x0000000400f97308 */ /* 0x000fe20000000800 */
[----:B------:R-:W-:Y:S02]  /*126a0*/  PLOP3.LUT P3, PT, PT, PT, UP3, 0x40, 0x0 ;  /* 0x000000000000781c */ /* 0x000fe40003f6e838 */
[----:B------:R-:W-:Y:S02]  /*126b0*/  PLOP3.LUT P4, PT, PT, PT, UP2, 0x40, 0x0 ;  /* 0x000000000000781c */ /* 0x000fe40003f8e828 */
[----:B------:R-:W-:-:S02]  /*126c0*/  PLOP3.LUT P1, PT, PT, PT, UP1, 0x40, 0x0 ;  /* 0x000000000000781c */ /* 0x000fc40003f2e818 */
[----:B------:R-:W-:Y:S02]  /*126d0*/  PLOP3.LUT P0, PT, PT, PT, UP0, 0x40, 0x0 ;  /* 0x000000000000781c */ /* 0x000fe40003f0e808 */
[----:B------:R-:W-:Y:S02]  /*126e0*/  FMNMX.FTZ R2, R161, R2, !PT ;  /* 0x00000002a1027209 */ /* 0x000fe40007810000 */
[----:B------:R-:W-:Y:S02]  /*126f0*/  FMNMX.FTZ R0, R196, R0, !PT ;  /* 0x00000000c4007209 */ /* 0x000fe40007810000 */
[C---:B------:R-:W-:Y:S02]  /*12700*/  ISETP.GT.AND P3, PT, R3.reuse, 0x50, P3 ;  /* 0x000000500300780c */ /* 0x040fe40001f64270 */
[C---:B------:R-:W-:Y:S02]  /*12710*/  ISETP.GT.AND P2, PT, R3.reuse, 0x51, P4 ;  /* 0x000000510300780c */ /* 0x040fe40002744270 */
[----:B------:R-:W-:-:S02]  /*12720*/  ISETP.GT.AND P1, PT, R3, 0x58, P1 ;  /* 0x000000580300780c */ /* 0x000fc40000f24270 */
[----:B------:R-:W-:Y:S02]  /*12730*/  ISETP.GT.AND P0, PT, R3, 0x59, P0 ;  /* 0x000000590300780c */ /* 0x000fe40000704270 */
[----:B------:R-:W-:Y:S02]  /*12740*/  FMNMX.FTZ R3, R162, R2, !PT ;  /* 0x00000002a2037209 */ /* 0x000fe40007810000 */
[----:B------:R-:W-:Y:S01]  /*12750*/  FMNMX.FTZ R2, R201, R0, !PT ;  /* 0x00000000c9027209 */ /* 0x000fe20007810000 */
[----:B------:R-:W-:Y:S01]  /*12760*/  FFMA.FTZ R0, R83, c[0x0][0x2d0], -R7 ;  /* 0x0000b40053007a23 */ /* 0x000fe20000010807 */
[----:B------:R-:W-:Y:S02]  /*12770*/  FMNMX.FTZ R3, R163, R3, !PT ;  /* 0x00000003a3037209 */ /* 0x000fe40007810000 */
[----:B------:R-:W-:Y:S01]  /*12780*/  FMNMX.FTZ R2, R227, R2, !PT ;  /* 0x00000002e3027209 */ /* 0x000fe20007810000 */
[----:B------:R1:W1:Y:S01]  /*12790*/  MUFU.EX2 R240, R0 ;  /* 0x0000000000f07308 */ /* 0x0002620000000800 */
[----:B------:R-:W-:-:S02]  /*127a0*/  FMNMX.FTZ R3, R176, R3, !PT ;  /* 0x00000003b0037209 */ /* 0x000fc40007810000 */
[----:B------:R-:W-:Y:S02]  /*127b0*/  FMNMX.FTZ R2, R226, R2, !PT ;  /* 0x00000002e2027209 */ /* 0x000fe40007810000 */
[----:B------:R-:W-:Y:S02]  /*127c0*/  FMNMX.FTZ R3, R183, R3, !PT ;  /* 0x00000003b7037209 */ /* 0x000fe40007810000 */
[----:B------:R-:W-:Y:S02]  /*127d0*/  ISETP.LT.OR P3, PT, R5, 0x51, P3 ;  /* 0x000000510500780c */ /* 0x000fe40001f61670 */
[----:B------:R-:W-:Y:S02]  /*127e0*/  FMNMX.FTZ R3, R185, R3, !PT ;  /* 0x00000003b9037209 */ /* 0x000fe40007810000 */
[----:B------:R-:W-:Y:S02]  /*127f0*/  ISETP.LT.OR P2, PT, R5, 0x52, P2 ;  /* 0x000000520500780c */ /* 0x000fe40001741670 */
[----:B------:R-:W-:-:S02]  /*12800*/  FMNMX.FTZ R3, R186, R3, !PT ;  /* 0x00000003ba037209 */ /* 0x000fc40007810000 */
[----:B------:R-:W-:Y:S01]  /*12810*/  FSEL R187, R116, -INF , !P3 ;  /* 0xff80000074bb7808 */ /* 0x000fe20005800000 */
[----:B-1----:R-:W-:Y:S01]  /*12820*/  FFMA.FTZ R0, R98, c[0x0][0x2d0], -R7 ;  /* 0x0000b40062007a23 */ /* 0x002fe20000010807 */
[----:B------:R-:W-:Y:S02]  /*12830*/  FMNMX.FTZ R3, R200, R3, !PT ;  /* 0x00000003c8037209 */ /* 0x000fe40007810000 */
[----:B------:R-:W-:Y:S01]  /*12840*/  ISETP.LT.OR P1, PT, R5, 0x59, P1 ;  /* 0x000000590500780c */ /* 0x000fe20000f21670 */
[----:B------:R1:W-:Y:S01]  /*12850*/  MUFU.EX2 R142, R0 ;  /* 0x00000000008e7308 */ /* 0x0003e20000000800 */
[----:B------:R-:W-:Y:S02]  /*12860*/  FMNMX.FTZ R3, R199, R3, !PT ;  /* 0x00000003c7037209 */ /* 0x000fe40007810000 */
[----:B------:R-:W-:Y:S02]  /*12870*/  FSEL R188, R51, -INF , !P2 ;  /* 0xff80000033bc7808 */ /* 0x000fe40005000000 */
[----:B------:R-:W-:-:S02]  /*12880*/  FMNMX.FTZ R3, R195, R3, !PT ;  /* 0x00000003c3037209 */ /* 0x000fc40007810000 */
[----:B------:R-:W-:Y:S02]  /*12890*/  ISETP.LT.OR P0, PT, R5, 0x5a, P0 ;  /* 0x0000005a0500780c */ /* 0x000fe40000701670 */
[----:B------:R-:W-:Y:S02]  /*128a0*/  FMNMX.FTZ R3, R194, R3, !PT ;  /* 0x00000003c2037209 */ /* 0x000fe40007810000 */
[----:B------:R-:W-:Y:S02]  /*128b0*/  FSEL R189, R43, -INF , !P1 ;  /* 0xff8000002bbd7808 */ /* 0x000fe40004800000 */
[----:B------:R-:W-:Y:S02]  /*128c0*/  FMNMX.FTZ R3, R187, R3, !PT ;  /* 0x00000003bb037209 */ /* 0x000fe40007810000 */
[----:B------:R-:W-:Y:S02]  /*128d0*/  FSEL R190, R39, -INF , !P0 ;  /* 0xff80000027be7808 */ /* 0x000fe40004000000 */
[----:B-1----:R-:W-:Y:S01]  /*128e0*/  FMNMX.FTZ R0, R228, R2, !PT ;  /* 0x00000002e4007209 */ /* 0x002fe20007810000 */
[----:B------:R-:W-:Y:S01]  /*128f0*/  FFMA.FTZ R2, R99, c[0x0][0x2d0], -R7 ;  /* 0x0000b40063027a23 */ /* 0x000fe20000010807 */
[----:B------:R-:W-:-:S02]  /*12900*/  FMNMX.FTZ R3, R188, R3, !PT ;  /* 0x00000003bc037209 */ /* 0x000fc40007810000 */
[----:B------:R-:W-:Y:S01]  /*12910*/  FMNMX.FTZ R0, R229, R0, !PT ;  /* 0x00000000e5007209 */ /* 0x000fe20007810000 */
[----:B------:R1:W1:Y:S01]  /*12920*/  MUFU.EX2 R147, R2 ;  /* 0x0000000200937308 */ /* 0x0002620000000800 */
[----:B------:R-:W-:Y:S02]  /*12930*/  FMNMX.FTZ R3, R189, R3, !PT ;  /* 0x00000003bd037209 */ /* 0x000fe40007810000 */
[----:B------:R-:W-:Y:S02]  /*12940*/  FMNMX.FTZ R0, R207, R0, !PT ;  /* 0x00000000cf007209 */ /* 0x000fe40007810000 */
[----:B------:R-:W-:Y:S02]  /*12950*/  FMNMX.FTZ R3, R190, R3, !PT ;  /* 0x00000003be037209 */ /* 0x000fe40007810000 */
[----:B------:R-:W-:Y:S02]  /*12960*/  FMNMX.FTZ R0, R206, R0, !PT ;  /* 0x00000000ce007209 */ /* 0x000fe40007810000 */
[----:B--2---:R-:W-:Y:S01]  /*12970*/  F2FP.BF16.PACK_AB R8, R149, R150 ;  /* 0x000000969508723e */ /* 0x004fe200000010ff */
[----:B------:R-:W2:Y:S01]  /*12980*/  SHFL.BFLY PT, R5, R3, 0x2, 0x1f ;  /* 0x0c401f0003057f89 */ /* 0x000ea200000e0000 */
[----:B------:R-:W-:-:S02]  /*12990*/  FMNMX.FTZ R0, R230, R0, !PT ;  /* 0x00000000e6007209 */ /* 0x000fc40007810000 */
[----:B---3--:R-:W-:Y:S02]  /*129a0*/  F2FP.BF16.PACK_AB R10, R154, R208 ;  /* 0x000000d09a0a723e */ /* 0x008fe400000010ff */
[----:B------:R-:W-:Y:S01]  /*129b0*/  FMNMX.FTZ R0, R231, R0, !PT ;  /* 0x00000000e7007209 */ /* 0x000fe20007810000 */
[----:B-1----:R-:W-:Y:S01]  /*129c0*/  FFMA.FTZ R2, R80, c[0x0][0x2d0], -R6 ;  /* 0x0000b40050027a23 */ /* 0x002fe20000010806 */
[----:B----4-:R-:W-:Y:S02]  /*129d0*/  F2FP.BF16.PACK_AB R9, R216, R215 ;  /* 0x000000d7d809723e */ /* 0x010fe400000010ff */
[----:B------:R-:W-:Y:S01]  /*129e0*/  F2FP.BF16.PACK_AB R11, R237, R146 ;  /* 0x00000092ed0b723e */ /* 0x000fe200000010ff */
[----:B------:R-:W1:Y:S01]  /*129f0*/  SHFL.BFLY PT, R4, R0, 0x2, 0x1f ;  /* 0x0c401f0000047f89 */ /* 0x000e6200000e0000 */
[----:B------:R3:W-:Y:S01]  /*12a00*/  MUFU.EX2 R248, R2 ;  /* 0x0000000200f87308 */ /* 0x0007e20000000800 */
[----:B------:R-:W-:Y:S02]  /*12a10*/  F2FP.BF16.PACK_AB R12, R240, R249 ;  /* 0x000000f9f00c723e */ /* 0x000fe400000010ff */
[----:B------:R-:W-:-:S02]  /*12a20*/  F2FP.BF16.PACK_AB R14, R147, R142 ;  /* 0x0000008e930e723e */ /* 0x000fc400000010ff */
[----:B------:R-:W-:Y:S01]  /*12a30*/  HMMA.16816.F32.BF16 R32, R8, R56, RZ ;  /* 0x000000380820723c */ /* 0x000fe200000418ff */
[----:B--2---:R-:W-:-:S07]  /*12a40*/  FMNMX.FTZ R3, R3, R5, !PT ;  /* 0x0000000503037209 */ /* 0x004fce0007810000 */
[C---:B------:R-:W-:Y:S01]  /*12a50*/  HMMA.16816.F32.BF16 R24, R8.reuse, R84, RZ ;  /* 0x000000540818723c */ /* 0x040fe200000418ff */
[--C-:B---3--:R-:W-:Y:S01]  /*12a60*/  FFMA.FTZ R2, R81, c[0x0][0x2d0], -R6.reuse ;  /* 0x0000b40051027a23 */ /* 0x108fe20000010806 */
[----:B------:R-:W2:Y:S03]  /*12a70*/  SHFL.BFLY PT, R5, R3, 0x1, 0x1f ;  /* 0x0c201f0003057f89 */ /* 0x000ea600000e0000 */
[----:B------:R3:W4:Y:S01]  /*12a80*/  MUFU.EX2 R241, R2 ;  /* 0x0000000200f17308 */ /* 0x0007220000000800 */
[----:B------:R-:W-:Y:S01]  /*12a90*/  LDSM.16.MT88.4 R80, [R209+0x900] ;  /* 0x00090000d150783b */ /* 0x000fe20000004200 */
[----:B-1----:R-:W-:Y:S01]  /*12aa0*/  FMNMX.FTZ R0, R0, R4, !PT ;  /* 0x0000000400007209 */ /* 0x002fe20007810000 */
[C---:B------:R-:W-:Y:S04]  /*12ab0*/  HMMA.16816.F32.BF16 R28, R8.reuse, R76, RZ ;  /* 0x0000004c081c723c */ /* 0x040fe800000418ff */
[----:B------:R-:W1:Y:S04]  /*12ac0*/  SHFL.BFLY PT, R4, R0, 0x1, 0x1f ;  /* 0x0c201f0000047f89 */ /* 0x000e6800000e0000 */
[----:B------:R-:W-:Y:S01]  /*12ad0*/  HMMA.16816.F32.BF16 R16, R8, R88, RZ ;  /* 0x000000580810723c */ /* 0x000fe200000418ff */
[----:B---3--:R-:W-:Y:S01]  /*12ae0*/  FFMA.FTZ R2, R96, c[0x0][0x2d0], -R6 ;  /* 0x0000b40060027a23 */ /* 0x008fe20000010806 */
[----:B----4-:R-:W-:-:S03]  /*12af0*/  F2FP.BF16.PACK_AB R13, R241, R248 ;  /* 0x000000f8f10d723e */ /* 0x010fc600000010ff */
[----:B------:R3:W-:Y:S03]  /*12b00*/  MUFU.EX2 R151, R2 ;  /* 0x0000000200977308 */ /* 0x0007e60000000800 */
[----:B------:R-:W-:Y:S01]  /*12b10*/  HMMA.16816.F32.BF16 R20, R8, R58, RZ ;  /* 0x0000003a0814723c */ /* 0x000fe200000418ff */
[----:B--2---:R-:W-:-:S07]  /*12b20*/  FMNMX.FTZ R3, R5, R3, !PT ;  /* 0x0000000305037209 */ /* 0x004fce0007810000 */
[C---:B------:R-:W-:Y:S01]  /*12b30*/  HMMA.16816.F32.BF16 R36, R8.reuse, R78, RZ ;  /* 0x0000004e0824723c */ /* 0x040fe200000418ff */
[----:B-1----:R-:W-:Y:S01]  /*12b40*/  FMNMX.FTZ R70, R0, R4, !PT ;  /* 0x0000000400467209 */ /* 0x002fe20007810000 */
[--C-:B------:R-:W-:Y:S02]  /*12b50*/  FFMA.FTZ R0, R106, c[0x0][0x2d0], -R6.reuse ;  /* 0x0000b4006a007a23 */ /* 0x100fe40000010806 */
[--C-:B---3--:R-:W-:Y:S01]  /*12b60*/  FFMA.FTZ R2, R97, c[0x0][0x2d0], -R6.reuse ;  /* 0x0000b40061027a23 */ /* 0x108fe20000010806 */
[----:B------:R-:W-:Y:S01]  /*12b70*/  FSETP.NEU.FTZ.AND P0, PT, R70, -INF , PT ;  /* 0xff8000004600780b */ /* 0x000fe20003f1d000 */
[----:B------:R1:W-:Y:S02]  /*12b80*/  MUFU.EX2 R145, R0 ;  /* 0x0000000000917308 */ /* 0x0003e40000000800 */
[C---:B------:R-:W-:Y:S06]  /*12b90*/  HMMA.16816.F32.BF16 R40, R8.reuse, R86, RZ ;  /* 0x000000560828723c */ /* 0x040fec00000418ff */
[----:B------:R2:W3:Y:S02]  /*12ba0*/  MUFU.EX2 R245, R2 ;  /* 0x0000000200f57308 */ /* 0x0004e40000000800 */
[----:B------:R-:W-:Y:S01]  /*12bb0*/  HMMA.16816.F32.BF16 R8, R8, R90, RZ ;  /* 0x0000005a0808723c */ /* 0x000fe200000418ff */
[----:B-1----:R-:W-:-:S05]  /*12bc0*/  FFMA.FTZ R0, R109, c[0x0][0x2d0], -R6 ;  /* 0x0000b4006d007a23 */ /* 0x002fca0000010806 */
[----:B------:R-:W-:Y:S01]  /*12bd0*/  MUFU.EX2 R75, R0 ;  /* 0x00000000004b7308 */ /* 0x000fe20000000800 */
[----:B--2---:R-:W-:Y:S01]  /*12be0*/  FFMA.FTZ R2, R107, c[0x0][0x2d0], -R7 ;  /* 0x0000b4006b027a23 */ /* 0x004fe20000010807 */
[----:B---3--:R-:W-:-:S06]  /*12bf0*/  F2FP.BF16.PACK_AB R15, R245, R151 ;  /* 0x00000097f50f723e */ /* 0x008fcc00000010ff */
[----:B------:R1:W-:Y:S01]  /*12c00*/  MUFU.EX2 R153, R2 ;  /* 0x0000000200997308 */ /* 0x0003e20000000800 */
[C---:B------:R-:W-:Y:S08]  /*12c10*/  HMMA.16816.F32.BF16 R48, R12.reuse, R80, R32 ;  /* 0x000000500c30723c */ /* 0x040ff00000041820 */
[----:B------:R-:W-:Y:S01]  /*12c20*/  HMMA.16816.F32.BF16 R32, R12, R60, R24 ;  /* 0x0000003c0c20723c */ /* 0x000fe20000041818 */
[----:B-1----:R-:W-:-:S04]  /*12c30*/  FFMA.FTZ R2, R108, c[0x0][0x2d0], -R7 ;  /* 0x0000b4006c027a23 */ /* 0x002fc80000010807 */
[----:B------:R1:W2:Y:S03]  /*12c40*/  MUFU.EX2 R247, R2 ;  /* 0x0000000200f77308 */ /* 0x0002a60000000800 */
        /* <DEDUP_REMOVED lines=8> */
[----:B------:R1:W3:Y:S03]  /*12cd0*/  MUFU.EX2 R243, R2 ;  /* 0x0000000200f37308 */ /* 0x0002e60000000800 */
[----:B------:R-:W-:Y:S07]  /*12ce0*/  HMMA.16816.F32.BF16 R12, R12, R54, R8 ;  /* 0x000000360c0c723c */ /* 0x000fee0000041808 */
[----:B--2---:R-:W-:-:S02]  /*12cf0*/  F2FP.BF16.PACK_AB R8, R247, R153 ;  /* 0x00000099f708723e */ /* 0x004fc400000010ff */
[----:B------:R-:W-:Y:S01]  /*12d00*/  F2FP.BF16.PACK_AB R11, R75, R145 ;  /* 0x000000914b0b723e */ /* 0x000fe200000010ff */
[----:B-1----:R-:W-:Y:S01]  /*12d10*/  FFMA.FTZ R2, R104, c[0x0][0x2d0], -R6 ;  /* 0x0000b40068027a23 */ /* 0x002fe20000010806 */
[----:B---3--:R-:W-:-:S03]  /*12d20*/  F2FP.BF16.PACK_AB R10, R243, R143 ;  /* 0x0000008ff30a723e */ /* 0x008fc600000010ff */
[----:B------:R1:W-:Y:S02]  /*12d30*/  MUFU.EX2 R246, R2 ;  /* 0x0000000200f67308 */ /* 0x0003e40000000800 */
[----:B-1----:R-:W-:-:S06]  /*12d40*/  FFMA.FTZ R2, R105, c[0x0][0x2d0], -R6 ;  /* 0x0000b40069027a23 */ /* 0x002fcc0000010806 */
[----:B------:R1:W2:Y:S02]  /*12d50*/  MUFU.EX2 R244, R2 ;  /* 0x0000000200f47308 */ /* 0x0002a40000000800 */
[----:B-1----:R-:W-:Y:S01]  /*12d60*/  FMUL.FTZ R2, R70, c[0x0][0x2d0] ;  /* 0x0000b40046027a20 */ /* 0x002fe20000410000 */
[----:B--2---:R-:W-:-:S04]  /*12d70*/  F2FP.BF16.PACK_AB R9, R244, R246 ;  /* 0x000000f6f409723e */ /* 0x004fc800000010ff */
[----:B------:R-:W-:Y:S02]  /*12d80*/  FSEL R2, R2, RZ, P0 ;  /* 0x000000ff02027208 */ /* 0x000fe40000000000 */
[----:B------:R-:W-:Y:S01]  /*12d90*/  FSETP.NEU.FTZ.AND P0, PT, R3, -INF , PT ;  /* 0xff8000000300780b */ /* 0x000fe20003f1d000 */
[C---:B------:R-:W-:Y:S02]  /*12da0*/  HMMA.16816.F32.BF16 R120, R8.reuse, R136, R32 ;  /* 0x000000880878723c */ /* 0x040fe40000041820 */
[--C-:B------:R-:W-:Y:S02]  /*12db0*/  FFMA.FTZ R0, R100, c[0x0][0x2d0], -R2.reuse ;  /* 0x0000b40064007a23 */ /* 0x100fe40000010802 */
[--C-:B------:R-:W-:Y:S02]  /*12dc0*/  FFMA.FTZ R4, R103, c[0x0][0x2d0], -R2.reuse ;  /* 0x0000b40067047a23 */ /* 0x100fe40000010802 */
[----:B------:R1:W-:Y:S02]  /*12dd0*/  MUFU.EX2 R213, R0 ;  /* 0x0000000000d57308 */ /* 0x0003e40000000800 */
[C---:B------:R-:W-:Y:S06]  /*12de0*/  HMMA.16816.F32.BF16 R116, R8.reuse, R132, R44 ;  /* 0x000000840874723c */ /* 0x040fec000004182c */
[----:B------:R-:W-:Y:S02]  /*12df0*/  MUFU.EX2 R238, R4 ;  /* 0x0000000400ee7308 */ /* 0x000fe40000000800 */
[----:B------:R-:W-:Y:S01]  /*12e00*/  HMMA.16816.F32.BF16 R108, R8, R128, R48 ;  /* 0x00000080086c723c */ /* 0x000fe20000041830 */
[----:B-1----:R-:W-:-:S06]  /*12e10*/  FFMA.FTZ R0, R101, c[0x0][0x2d0], -R2 ;  /* 0x0000b40065007a23 */ /* 0x002fcc0000010802 */
[----:B------:R-:W-:Y:S01]  /*12e20*/  MOV R51, R149 ;  /* 0x0000009500337202 */ /* 0x000fe20000000f00 */
[----:B------:R-:W-:Y:S01]  /*12e30*/  HMMA.16816.F32.BF16 R124, R8, R156, R28 ;  /* 0x0000009c087c723c */ /* 0x000fe2000004181c */
[----:B------:R-:W-:Y:S01]  /*12e40*/  IMAD.MOV.U32 R50, RZ, RZ, R147 ;  /* 0x000000ffff327224 */ /* 0x000fe200078e0093 */
[----:B------:R1:W2:Y:S01]  /*12e50*/  MUFU.EX2 R214, R0 ;  /* 0x0000000000d67308 */ /* 0x0002a20000000800 */
[----:B------:R-:W-:Y:S02]  /*12e60*/  IMAD.MOV.U32 R49, RZ, RZ, R146 ;  /* 0x000000ffff317224 */ /* 0x000fe400078e0092 */
[----:B------:R-:W-:-:S03]  /*12e70*/  IMAD.MOV.U32 R48, RZ, RZ, R145 ;  /* 0x000000ffff307224 */ /* 0x000fc600078e0091 */
[C---:B------:R-:W-:Y:S08]  /*12e80*/  HMMA.16816.F32.BF16 R44, R8.reuse, R130, R24 ;  /* 0x00000082082c723c */ /* 0x040ff00000041818 */
[----:B------:R-:W-:Y:S01]  /*12e90*/  HMMA.16816.F32.BF16 R96, R8, R134, R20 ;  /* 0x000000860860723c */ /* 0x000fe20000041814 */
[----:B-1----:R-:W-:-:S04]  /*12ea0*/  FFMA.FTZ R0, R102, c[0x0][0x2d0], -R2 ;  /* 0x0000b40066007a23 */ /* 0x002fc80000010802 */
[----:B------:R1:W-:Y:S03]  /*12eb0*/  MUFU.EX2 R155, R0 ;  /* 0x00000000009b7308 */ /* 0x0003e60000000800 */
[C---:B------:R-:W-:Y:S08]  /*12ec0*/  HMMA.16816.F32.BF16 R100, R8.reuse, R138, R16 ;  /* 0x0000008a0864723c */ /* 0x040ff00000041810 */
[----:B------:R-:W-:Y:S01]  /*12ed0*/  HMMA.16816.F32.BF16 R104, R8, R158, R12 ;  /* 0x0000009e0868723c */ /* 0x000fe2000004180c */
[----:B-1----:R-:W-:-:S06]  /*12ee0*/  FMUL.FTZ R0, R3, c[0x0][0x2d0] ;  /* 0x0000b40003007a20 */ /* 0x002fcc0000410000 */
[----:B--2---:R-:W-:Y:S02]  /*12ef0*/  F2FP.BF16.PACK_AB R8, R214, R213 ;  /* 0x000000d5d608723e */ /* 0x004fe400000010ff */
[----:B------:R-:W-:-:S05]  /*12f00*/  FSEL R0, R0, RZ, P0 ;  /* 0x000000ff00007208 */ /* 0x000fca0000000000 */
[----:B------:R-:W-:Y:S01]  /*12f10*/  FFMA.FTZ R4, R69, c[0x0][0x2d0], -R0 ;  /* 0x0000b40045047a23 */ /* 0x000fe20000010800 */
[----:B------:R-:W-:-:S03]  /*12f20*/  MOV R69, R143 ;  /* 0x0000008f00457202 */ /* 0x000fc60000000f00 */
[----:B------:R1:W-:Y:S02]  /*12f30*/  MUFU.EX2 R181, R4 ;  /* 0x0000000400b57308 */ /* 0x0003e40000000800 */
[----:B-1----:R-:W-:Y:S02]  /*12f40*/  FFMA.FTZ R4, R68, c[0x0][0x2d0], -R0 ;  /* 0x0000b40044047a23 */ /* 0x002fe40000010800 */
[----:B------:R-:W-:-:S04]  /*12f50*/  IMAD.MOV.U32 R68, RZ, RZ, R142 ;  /* 0x000000ffff447224 */ /* 0x000fc800078e008e */
[----:B------:R1:W2:Y:S02]  /*12f60*/  MUFU.EX2 R178, R4 ;  /* 0x0000000400b27308 */ /* 0x0002a40000000800 */
[----:B-1----:R-:W-:Y:S01]  /*12f70*/  FFMA.FTZ R4, R74, c[0x0][0x2d0], -R0 ;  /* 0x0000b4004a047a23 */ /* 0x002fe20000010800 */
[----:B--2---:R-:W-:-:S05]  /*12f80*/  F2FP.BF16.PACK_AB R9, R178, R181 ;  /* 0x000000b5b209723e */ /* 0x004fca00000010ff */
[----:B------:R1:W-:Y:S02]  /*12f90*/  MUFU.EX2 R239, R4 ;  /* 0x0000000400ef7308 */ /* 0x0003e40000000800 */
[----:B-1----:R-:W-:Y:S02]  /*12fa0*/  FFMA.FTZ R4, R73, c[0x0][0x2d0], -R0 ;  /* 0x0000b40049047a23 */ /* 0x002fe40000010800 */
[----:B------:R-:W-:-:S04]  /*12fb0*/  IMAD.MOV.U32 R73, RZ, RZ, R155 ;  /* 0x000000ffff497224 */ /* 0x000fc800078e009b */
[----:B------:R1:W2:Y:S01]  /*12fc0*/  MUFU.EX2 R177, R4 ;  /* 0x0000000400b17308 */ /* 0x0002a20000000800 */
[----:B------:R-:W-:Y:S01]  /*12fd0*/  F2FP.BF16.PACK_AB R10, R238, R73 ;  /* 0x00000049ee0a723e */ /* 0x000fe200000010ff */
[----:B-1----:R-:W-:Y:S01]  /*12fe0*/  FFMA.FTZ R4, R112, c[0x0][0x2d0], -R2 ;  /* 0x0000b40070047a23 */ /* 0x002fe20000010802 */
[----:B--2---:R-:W-:Y:S02]  /*12ff0*/  F2FP.BF16.PACK_AB R11, R177, R239 ;  /* 0x000000efb10b723e */ /* 0x004fe400000010ff */
[----:B------:R-:W-:-:S03]  /*13000*/  MOV R112, R154 ;  /* 0x0000009a00707202 */ /* 0x000fc60000000f00 */
[----:B------:R1:W-:Y:S02]  /*13010*/  MUFU.EX2 R5, R4 ;  /* 0x0000000400057308 */ /* 0x0003e40000000800 */
[C---:B------:R-:W-:Y:S08]  /*13020*/  HMMA.16816.F32.BF16 R24, R8.reuse, R76, RZ ;  /* 0x0000004c0818723c */ /* 0x040ff000000418ff */
[----:B------:R-:W-:Y:S01]  /*13030*/  HMMA.16816.F32.BF16 R28, R8, R56, RZ ;  /* 0x00000038081c723c */ /* 0x000fe200000418ff */
[----:B-1----:R-:W-:-:S02]  /*13040*/  FFMA.FTZ R4, R113, c[0x0][0x2d0], -R2 ;  /* 0x0000b40071047a23 */ /* 0x002fc40000010802 */
[----:B------:R-:W-:Y:S02]  /*13050*/  IMAD.MOV.U32 R113, RZ, RZ, R153 ;  /* 0x000000ffff717224 */ /* 0x000fe400078e0099 */
[----:B------:R1:W2:Y:S03]  /*13060*/  MUFU.EX2 R33, R4 ;  /* 0x0000000400217308 */ /* 0x0002a60000000800 */
[C---:B------:R-:W-:Y:S08]  /*13070*/  HMMA.16816.F32.BF16 R36, R8.reuse, R78, RZ ;  /* 0x0000004e0824723c */ /* 0x040ff000000418ff */
[----:B------:R-:W-:Y:S01]  /*13080*/  HMMA.16816.F32.BF16 R40, R8, R58, RZ ;  /* 0x0000003a0828723c */ /* 0x000fe200000418ff */
[----:B------:R-:W-:Y:S01]  /*13090*/  LDSM.16.MT88.4 R56, [R209+0x1900] ;  /* 0x00190000d138783b */ /* 0x000fe20000004200 */
[----:B-1----:R-:W-:-:S06]  /*130a0*/  FFMA.FTZ R4, R114, c[0x0][0x2d0], -R2 ;  /* 0x0000b40072047a23 */ /* 0x002fcc0000010802 */
[----:B------:R-:W-:Y:S01]  /*130b0*/  HMMA.16816.F32.BF16 R16, R8, R84, RZ ;  /* 0x000000540810723c */ /* 0x000fe200000418ff */
[----:B--2---:R-:W-:Y:S01]  /*130c0*/  IMAD.MOV.U32 R78, RZ, RZ, R33 ;  /* 0x000000ffff4e7224 */ /* 0x004fe200078e0021 */
[----:B------:R1:W-:Y:S01]  /*130d0*/  MUFU.EX2 R236, R4 ;  /* 0x0000000400ec7308 */ /* 0x0003e20000000800 */
[----:B------:R-:W-:-:S05]  /*130e0*/  IMAD.MOV.U32 R114, RZ, RZ, R151 ;  /* 0x000000ffff727224 */ /* 0x000fca00078e0097 */
[C---:B------:R-:W-:Y:S07]  /*130f0*/  HMMA.16816.F32.BF16 R12, R8.reuse, R88, RZ ;  /* 0x00000058080c723c */ /* 0x040fee00000418ff */
[----:B------:R-:W-:Y:S01]  /*13100*/  IMAD.MOV.U32 R88, RZ, RZ, R249 ;  /* 0x000000ffff587224 */ /* 0x000fe200078e00f9 */
[----:B------:R-:W-:Y:S01]  /*13110*/  HMMA.16816.F32.BF16 R20, R8, R90, RZ ;  /* 0x0000005a0814723c */ /* 0x000fe200000418ff */
[----:B------:R-:W-:Y:S02]  /*13120*/  IMAD.MOV.U32 R89, RZ, RZ, R245 ;  /* 0x000000ffff597224 */ /* 0x000fe400078e00f5 */
[----:B-1----:R-:W-:-:S02]  /*13130*/  FFMA.FTZ R4, R115, c[0x0][0x2d0], -R2 ;  /* 0x0000b40073047a23 */ /* 0x002fc40000010802 */
[----:B------:R-:W-:Y:S02]  /*13140*/  IMAD.MOV.U32 R115, RZ, RZ, R150 ;  /* 0x000000ffff737224 */ /* 0x000fe400078e0096 */
[----:B------:R1:W2:Y:S01]  /*13150*/  MUFU.EX2 R32, R4 ;  /* 0x0000000400207308 */ /* 0x0002a20000000800 */
[----:B------:R-:W-:Y:S02]  /*13160*/  IMAD.MOV.U32 R90, RZ, RZ, R247 ;  /* 0x000000ffff5a7224 */ /* 0x000fe400078e00f7 */
[----:B------:R-:W-:Y:S02]  /*13170*/  IMAD.MOV.U32 R91, RZ, RZ, R248 ;  /* 0x000000ffff5b7224 */ /* 0x000fe400078e00f8 */
[----:B-1----:R-:W-:Y:S01]  /*13180*/  FFMA.FTZ R4, R92, c[0x0][0x2d0], -R0 ;  /* 0x0000b4005c047a23 */ /* 0x002fe20000010800 */
[----:B------:R-:W-:-:S03]  /*13190*/  MOV R92, R246 ;  /* 0x000000f6005c7202 */ /* 0x000fc60000000f00 */
[----:B------:R1:W-:Y:S02]  /*131a0*/  MUFU.EX2 R171, R4 ;  /* 0x0000000400ab7308 */ /* 0x0003e40000000800 */
[----:B-1----:R-:W-:Y:S02]  /*131b0*/  FFMA.FTZ R4, R93, c[0x0][0x2d0], -R0 ;  /* 0x0000b4005d047a23 */ /* 0x002fe40000010800 */
[----:B------:R-:W-:-:S04]  /*131c0*/  IMAD.MOV.U32 R93, RZ, RZ, R113 ;  /* 0x000000ffff5d7224 */ /* 0x000fc800078e0071 */
[----:B------:R1:W3:Y:S02]  /*131d0*/  MUFU.EX2 R170, R4 ;  /* 0x0000000400aa7308 */ /* 0x0002e40000000800 */
[----:B-1----:R-:W-:Y:S02]  /*131e0*/  FFMA.FTZ R4, R94, c[0x0][0x2d0], -R0 ;  /* 0x0000b4005e047a23 */ /* 0x002fe40000010800 */
[----:B--2---:R-:W-:-:S04]  /*131f0*/  IMAD.MOV.U32 R94, RZ, RZ, R32 ;  /* 0x000000ffff5e7224 */ /* 0x004fc800078e0020 */
[----:B------:R1:W-:Y:S01]  /*13200*/  MUFU.EX2 R173, R4 ;  /* 0x0000000400ad7308 */ /* 0x0003e20000000800 */
[----:B------:R-:W-:Y:S07]  /*13210*/  HMMA.16816.F32.BF16 R32, R8, R86, RZ ;  /* 0x000000560820723c */ /* 0x000fee00000418ff */
[----:B------:R-:W-:Y:S02]  /*13220*/  F2FP.BF16.PACK_AB R8, R78, R5 ;  /* 0x000000054e08723e */ /* 0x000fe400000010ff */
[----:B------:R-:W-:-:S02]  /*13230*/  F2FP.BF16.PACK_AB R10, R94, R236 ;  /* 0x000000ec5e0a723e */ /* 0x000fc400000010ff */
[----:B---3--:R-:W-:Y:S01]  /*13240*/  F2FP.BF16.PACK_AB R9, R170, R171 ;  /* 0x000000abaa09723e */ /* 0x008fe200000010ff */
[----:B-1----:R-:W-:Y:S02]  /*13250*/  FFMA.FTZ R4, R95, c[0x0][0x2d0], -R0 ;  /* 0x0000b4005f047a23 */ /* 0x002fe40000010800 */
[----:B------:R-:W-:Y:S02]  /*13260*/  IMAD.MOV.U32 R95, RZ, RZ, R114 ;  /* 0x000000ffff5f7224 */ /* 0x000fe400078e0072 */
[----:B------:R1:W2:Y:S02]  /*13270*/  MUFU.EX2 R172, R4 ;  /* 0x0000000400ac7308 */ /* 0x0002a40000000800 */
[----:B-1----:R-:W-:Y:S01]  /*13280*/  FFMA.FTZ R4, R140, c[0x0][0x2d0], -R7 ;  /* 0x0000b4008c047a23 */ /* 0x002fe20000010807 */
[----:B--2---:R-:W-:-:S05]  /*13290*/  F2FP.BF16.PACK_AB R11, R172, R173 ;  /* 0x000000adac0b723e */ /* 0x004fca00000010ff */
[----:B------:R1:W-:Y:S02]  /*132a0*/  MUFU.EX2 R74, R4 ;  /* 0x00000004004a7308 */ /* 0x0003e40000000800 */
[----:B------:R-:W-:Y:S01]  /*132b0*/  HMMA.16816.F32.BF16 R84, R8, R82, R40 ;  /* 0x000000520854723c */ /* 0x000fe20000041828 */
[----:B-1----:R-:W-:-:S07]  /*132c0*/  FFMA.FTZ R4, R141, c[0x0][0x2d0], -R7 ;  /* 0x0000b4008d047a23 */ /* 0x002fce0000010807 */
[C---:B------:R-:W-:Y:S01]  /*132d0*/  HMMA.16816.F32.BF16 R140, R8.reuse, R80, R28 ;  /* 0x00000050088c723c */ /* 0x040fe2000004181c */
[----:B------:R1:W-:Y:S06]  /*132e0*/  MUFU.EX2 R76, R4 ;  /* 0x00000004004c7308 */ /* 0x0003ec0000000800 */
[----:B------:R-:W-:Y:S01]  /*132f0*/  IMAD.MOV.U32 R31, RZ, RZ, R68 ;  /* 0x000000ffff1f7224 */ /* 0x000fe200078e0044 */
[----:B------:R-:W-:Y:S01]  /*13300*/  MOV R30, R69 ;  /* 0x00000045001e7202 */ /* 0x000fe20000000f00 */
[----:B------:R-:W-:Y:S01]  /*13310*/  IMAD.MOV.U32 R69, RZ, RZ, R48 ;  /* 0x000000ffff457224 */ /* 0x000fe200078e0030 */
[----:B------:R-:W-:Y:S01]  /*13320*/  MOV R28, R51 ;  /* 0x00000033001c7202 */ /* 0x000fe20000000f00 */
[----:B------:R-:W-:Y:S01]  /*13330*/  IMAD.MOV.U32 R68, RZ, RZ, R49 ;  /* 0x000000ffff447224 */ /* 0x000fe200078e0031 */
[----:B------:R-:W-:Y:S01]  /*13340*/  HMMA.16816.F32.BF16 R80, R8, R66, R36 ;  /* 0x000000420850723c */ /* 0x000fe20000041824 */
[----:B------:R-:W-:-:S02]  /*13350*/  IMAD.MOV.U32 R29, RZ, RZ, R50 ;  /* 0x000000ffff1d7224 */ /* 0x000fc400078e0032 */
[----:B------:R-:W-:Y:S01]  /*13360*/  LDSM.16.MT88.4 R48, [R212+0x1900] ;  /* 0x00190000d430783b */ /* 0x000fe20000004200 */
[----:B-1----:R-:W-:-:S04]  /*13370*/  FFMA.FTZ R4, R144, c[0x0][0x2d0], -R7 ;  /* 0x0000b40090047a23 */ /* 0x002fc80000010807 */
[C---:B------:R-:W-:Y:S01]  /*13380*/  HMMA.16816.F32.BF16 R144, R8.reuse, R64, R24 ;  /* 0x000000400890723c */ /* 0x040fe20000041818 */
[----:B------:R1:W-:Y:S07]  /*13390*/  MUFU.EX2 R77, R4 ;  /* 0x00000004004d7308 */ /* 0x0003ee0000000800 */
[----:B------:R-:W-:Y:S01]  /*133a0*/  HMMA.16816.F32.BF16 R64, R8, R62, R32 ;  /* 0x0000003e0840723c */ /* 0x000fe20000041820 */
[----:B-1----:R-:W-:-:S07]  /*133b0*/  FFMA.FTZ R4, R148, c[0x0][0x2d0], -R7 ;  /* 0x0000b40094047a23 */ /* 0x002fce0000010807 */
[----:B------:R-:W-:Y:S01]  /*133c0*/  HMMA.16816.F32.BF16 R148, R8, R60, R16 ;  /* 0x0000003c0894723c */ /* 0x000fe20000041810 */
[----:B------:R-:W1:Y:S01]  /*133d0*/  LDSM.16.MT88.4 R60, [R210+0x1900] ;  /* 0x00190000d23c783b */ /* 0x000e620000004200 */
[----:B------:R2:W3:Y:S05]  /*133e0*/  MUFU.EX2 R79, R4 ;  /* 0x00000004004f7308 */ /* 0x0004ea0000000800 */
[----:B------:R-:W-:Y:S01]  /*133f0*/  IMAD.MOV.U32 R18, RZ, RZ, R244 ;  /* 0x000000ffff127224 */ /* 0x000fe200078e00f4 */
[----:B------:R-:W-:Y:S01]  /*13400*/  MOV R16, R30 ;  /* 0x0000001e00107202 */ /* 0x000fe20000000f00 */
[----:B------:R-:W-:Y:S02]  /*13410*/  IMAD.MOV.U32 R19, RZ, RZ, R243 ;  /* 0x000000ffff137224 */ /* 0x000fe400078e00f3 */
[----:B------:R-:W-:-:S02]  /*13420*/  IMAD.MOV.U32 R17, RZ, RZ, R31 ;  /* 0x000000ffff117224 */ /* 0x000fc400078e001f */
[----:B--2---:R-:W-:Y:S02]  /*13430*/  FFMA.FTZ R4, R152, c[0x0][0x2d0], -R7 ;  /* 0x0000b40098047a23 */ /* 0x004fe40000010807 */
[----:B------:R-:W-:Y:S02]  /*13440*/  HMMA.16816.F32.BF16 R152, R8, R52, R12 ;  /* 0x000000340898723c */ /* 0x000fe4000004180c */
[----:B------:R2:W-:Y:S05]  /*13450*/  MUFU.EX2 R252, R4 ;  /* 0x0000000400fc7308 */ /* 0x0005ea0000000800 */
[----:B------:R-:W-:Y:S02]  /*13460*/  IMAD.MOV.U32 R15, RZ, RZ, R29 ;  /* 0x000000ffff0f7224 */ /* 0x000fe400078e001d */
[----:B--2---:R-:W-:Y:S01]  /*13470*/  FFMA.FTZ R4, R164, c[0x0][0x2d0], -R6 ;  /* 0x0000b400a4047a23 */ /* 0x004fe20000010806 */
[----:B------:R-:W-:-:S03]  /*13480*/  MOV R164, R73 ;  /* 0x0000004900a47202 */ /* 0x000fc60000000f00 */
[----:B------:R2:W-:Y:S02]  /*13490*/  MUFU.EX2 R251, R4 ;  /* 0x0000000400fb7308 */ /* 0x0005e40000000800 */
[----:B--2---:R-:W-:Y:S02]  /*134a0*/  FFMA.FTZ R4, R166, c[0x0][0x2d0], -R6 ;  /* 0x0000b400a6047a23 */ /* 0x004fe40000010806 */
[----:B------:R-:W-:-:S04]  /*134b0*/  IMAD.MOV.U32 R166, RZ, RZ, R92 ;  /* 0x000000ffffa67224 */ /* 0x000fc800078e005c */
[----:B------:R2:W4:Y:S02]  /*134c0*/  MUFU.EX2 R250, R4 ;  /* 0x0000000400fa7308 */ /* 0x0005240000000800 */
[----:B--2---:R-:W-:Y:S02]  /*134d0*/  FFMA.FTZ R4, R165, c[0x0][0x2d0], -R6 ;  /* 0x0000b400a5047a23 */ /* 0x004fe40000010806 */
[----:B---3--:R-:W-:-:S04]  /*134e0*/  IMAD.MOV.U32 R165, RZ, RZ, R79 ;  /* 0x000000ffffa57224 */ /* 0x008fc800078e004f */
[----:B------:R2:W-:Y:S01]  /*134f0*/  MUFU.EX2 R247, R4 ;  /* 0x0000000400f77308 */ /* 0x0005e20000000800 */
[----:B------:R-:W-:Y:S02]  /*13500*/  IMAD.MOV.U32 R79, RZ, RZ, R112 ;  /* 0x000000ffff4f7224 */ /* 0x000fe400078e0070 */
[----:B--2---:R-:W-:-:S05]  /*13510*/  FFMA.FTZ R4, R168, c[0x0][0x2d0], -R6 ;  /* 0x0000b400a8047a23 */ /* 0x004fca0000010806 */
[----:B------:R2:W3:Y:S02]  /*13520*/  MUFU.EX2 R249, R4 ;  /* 0x0000000400f97308 */ /* 0x0004e40000000800 */
[----:B--2---:R-:W-:-:S06]  /*13530*/  FFMA.FTZ R4, R192, c[0x0][0x2d0], -R7 ;  /* 0x0000b400c0047a23 */ /* 0x004fcc0000010807 */
[----:B------:R2:W1:Y:S02]  /*13540*/  MUFU.EX2 R248, R4 ;  /* 0x0000000400f87308 */ /* 0x0004640000000800 */
[----:B--2---:R-:W-:Y:S01]  /*13550*/  FFMA.FTZ R4, R191, c[0x0][0x2d0], -R7 ;  /* 0x0000b400bf047a23 */ /* 0x004fe20000010807 */
[----:B------:R-:W-:Y:S02]  /*13560*/  MOV R191, R115 ;  /* 0x0000007300bf7202 */ /* 0x000fe40000000f00 */
[----:B------:R-:W-:Y:S01]  /*13570*/  HMMA.16816.F32.BF16 R112, R8, R54, R20 ;  /* 0x000000360870723c */ /* 0x000fe20000041814 */
[----:B------:R-:W2:Y:S02]  /*13580*/  LDSM.16.MT88.4 R52, [R211+0x1900] ;  /* 0x00190000d334783b */ /* 0x000ea40000004200 */
[----:B------:R1:W-:Y:S04]  /*13590*/  MUFU.EX2 R246, R4 ;  /* 0x0000000400f67308 */ /* 0x0003e80000000800 */
[----:B------:R-:W-:-:S02]  /*135a0*/  F2FP.BF16.PACK_AB R8, R76, R74 ;  /* 0x0000004a4c08723e */ /* 0x000fc400000010ff */
[----:B----4-:R-:W-:Y:S02]  /*135b0*/  F2FP.BF16.PACK_AB R9, R250, R251 ;  /* 0x000000fbfa09723e */ /* 0x010fe400000010ff */
[----:B------:R-:W-:Y:S02]  /*135c0*/  F2FP.BF16.PACK_AB R10, R165, R77 ;  /* 0x0000004da50a723e */ /* 0x000fe400000010ff */
[----:B---3--:R-:W-:Y:S01]  /*135d0*/  F2FP.BF16.PACK_AB R11, R249, R247 ;  /* 0x000000f7f90b723e */ /* 0x008fe200000010ff */
[----:B-1----:R-:W-:-:S06]  /*135e0*/  FFMA.FTZ R4, R193, c[0x0][0x2d0], -R7 ;  /* 0x0000b400c1047a23 */ /* 0x002fcc0000010807 */
[C---:B------:R-:W-:Y:S01]  /*135f0*/  HMMA.16816.F32.BF16 R24, R8.reuse, R60, R120 ;  /* 0x0000003c0818723c */ /* 0x040fe20000041878 */
[----:B------:R1:W-:Y:S06]  /*13600*/  MUFU.EX2 R245, R4 ;  /* 0x0000000400f57308 */ /* 0x0003ec0000000800 */
[----:B------:R-:W-:Y:S01]  /*13610*/  MOV R123, R238 ;  /* 0x000000ee007b7202 */ /* 0x000fe20000000f00 */
[----:B------:R-:W-:Y:S01]  /*13620*/  HMMA.16816.F32.BF16 R32, R8, R48, R116 ;  /* 0x000000300820723c */ /* 0x000fe20000041874 */
[----:B------:R-:W-:Y:S01]  /*13630*/  IMAD.MOV.U32 R121, RZ, RZ, R91 ;  /* 0x000000ffff797224 */ /* 0x000fe200078e005b */
[----:B------:R-:W-:Y:S01]  /*13640*/  MOV R120, R16 ;  /* 0x0000001000787202 */ /* 0x000fe20000000f00 */
[----:B------:R-:W-:-:S04]  /*13650*/  IMAD.MOV.U32 R122, RZ, RZ, R88 ;  /* 0x000000ffff7a7224 */ /* 0x000fc800078e0058 */
[----:B------:R-:W-:Y:S01]  /*13660*/  MOV R119, R90 ;  /* 0x0000005a00777202 */ /* 0x000fe20000000f00 */
[C---:B------:R-:W-:Y:S01]  /*13670*/  HMMA.16816.F32.BF16 R20, R8.reuse, R62, R100 ;  /* 0x0000003e0814723c */ /* 0x040fe20000041864 */
[----:B------:R-:W-:Y:S01]  /*13680*/  LDSM.16.MT88.4 R100, [R211+0x2100] ;  /* 0x00210000d364783b */ /* 0x000fe20000004200 */
[----:B-1----:R-:W-:Y:S02]  /*13690*/  FFMA.FTZ R4, R179, c[0x0][0x2d0], -R6 ;  /* 0x0000b400b3047a23 */ /* 0x002fe40000010806 */
[----:B------:R-:W-:Y:S02]  /*136a0*/  IMAD.MOV.U32 R179, RZ, RZ, R28 ;  /* 0x000000ffffb37224 */ /* 0x000fe400078e001c */
[----:B------:R1:W-:Y:S01]  /*136b0*/  MUFU.EX2 R244, R4 ;  /* 0x0000000400f47308 */ /* 0x0003e20000000800 */
[----:B------:R-:W-:Y:S01]  /*136c0*/  IMAD.MOV.U32 R116, RZ, RZ, R17 ;  /* 0x000000ffff747224 */ /* 0x000fe200078e0011 */
[----:B------:R-:W-:Y:S01]  /*136d0*/  HMMA.16816.F32.BF16 R28, R8, R50, R96 ;  /* 0x00000032081c723c */ /* 0x000fe20000041860 */
[----:B------:R-:W-:-:S02]  /*136e0*/  IMAD.MOV.U32 R117, RZ, RZ, R18 ;  /* 0x000000ffff757224 */ /* 0x000fc400078e0012 */
[----:B------:R-:W-:-:S04]  /*136f0*/  IMAD.MOV.U32 R118, RZ, RZ, R19 ;  /* 0x000000ffff767224 */ /* 0x000fc800078e0013 */
[----:B------:R-:W-:Y:S01]  /*13700*/  IMAD.MOV.U32 R96, RZ, RZ, R77 ;  /* 0x000000ffff607224 */ /* 0x000fe200078e004d */
[----:B------:R-:W-:Y:S01]  /*13710*/  MOV R98, R94 ;  /* 0x0000005e00627202 */ /* 0x000fe20000000f00 */
[----:B------:R-:W-:Y:S01]  /*13720*/  IMAD.MOV.U32 R77, RZ, RZ, R240 ;  /* 0x000000ffff4d7224 */ /* 0x000fe200078e00f0 */
[----:B------:R-:W-:Y:S01]  /*13730*/  HMMA.16816.F32.BF16 R40, R8, R56, R108 ;  /* 0x000000380828723c */ /* 0x000fe2000004186c */
[----:B------:R-:W-:Y:S02]  /*13740*/  IMAD.MOV.U32 R99, RZ, RZ, R93 ;  /* 0x000000ffff637224 */ /* 0x000fe400078e005d */
[----:B-1----:R-:W-:-:S04]  /*13750*/  FFMA.FTZ R4, R180, c[0x0][0x2d0], -R6 ;  /* 0x0000b400b4047a23 */ /* 0x002fc80000010806 */
[----:B------:R1:W3:Y:S01]  /*13760*/  MUFU.EX2 R243, R4 ;  /* 0x0000000400f37308 */ /* 0x0002e20000000800 */
[C---:B------:R-:W-:Y:S08]  /*13770*/  HMMA.16816.F32.BF16 R36, R8.reuse, R58, R44 ;  /* 0x0000003a0824723c */ /* 0x040ff0000004182c */
[----:B--2---:R-:W-:Y:S01]  /*13780*/  HMMA.16816.F32.BF16 R16, R8, R52, R124 ;  /* 0x000000340810723c */ /* 0x004fe2000004187c */
[----:B-1----:R-:W-:Y:S01]  /*13790*/  FFMA.FTZ R4, R182, c[0x0][0x2d0], -R6 ;  /* 0x0000b400b6047a23 */ /* 0x002fe20000010806 */
[----:B------:R-:W-:Y:S01]  /*137a0*/  MOV R182, R79 ;  /* 0x0000004f00b67202 */ /* 0x000fe20000000f00 */
[----:B------:R-:W-:-:S02]  /*137b0*/  IMAD.MOV.U32 R79, RZ, RZ, R241 ;  /* 0x000000ffff4f7224 */ /* 0x000fc400078e00f1 */
[----:B------:R1:W-:Y:S02]  /*137c0*/  MUFU.EX2 R241, R4 ;  /* 0x0000000400f17308 */ /* 0x0003e40000000800 */
[----:B-1----:R-:W-:-:S06]  /*137d0*/  FFMA.FTZ R4, R184, c[0x0][0x2d0], -R6 ;  /* 0x0000b400b8047a23 */ /* 0x002fcc0000010806 */
[----:B------:R1:W2:Y:S02]  /*137e0*/  MUFU.EX2 R240, R4 ;  /* 0x0000000400f07308 */ /* 0x0002a40000000800 */
[----:B-1----:R-:W-:Y:S01]  /*137f0*/  FFMA.FTZ R4, R167, c[0x0][0x2d0], -R2 ;  /* 0x0000b400a7047a23 */ /* 0x002fe20000010802 */
[----:B------:R-:W-:Y:S01]  /*13800*/  MOV R167, R89 ;  /* 0x0000005900a77202 */ /* 0x000fe20000000f00 */
[----:B------:R-:W-:Y:S02]  /*13810*/  IMAD.MOV.U32 R89, RZ, RZ, R95 ;  /* 0x000000ffff597224 */ /* 0x000fe400078e005f */
[----:B------:R-:W-:Y:S02]  /*13820*/  IMAD.MOV.U32 R95, RZ, RZ, R237 ;  /* 0x000000ffff5f7224 */ /* 0x000fe400078e00ed */
[----:B------:R1:W-:Y:S02]  /*13830*/  MUFU.EX2 R237, R4 ;  /* 0x0000000400ed7308 */ /* 0x0003e40000000800 */
[----:B------:R-:W-:-:S02]  /*13840*/  IMAD.MOV.U32 R97, RZ, RZ, R95 ;  /* 0x000000ffff617224 */ /* 0x000fc400078e005f */
[----:B------:R-:W4:Y:S01]  /*13850*/  LDSM.16.MT88.4 R92, [R210+0x2100] ;  /* 0x00210000d25c783b */ /* 0x000f220000004200 */
[----:B-1----:R-:W-:Y:S02]  /*13860*/  FFMA.FTZ R4, R169, c[0x0][0x2d0], -R2 ;  /* 0x0000b400a9047a23 */ /* 0x002fe40000010802 */
[----:B------:R-:W-:Y:S02]  /*13870*/  IMAD.MOV.U32 R169, RZ, RZ, R15 ;  /* 0x000000ffffa97224 */ /* 0x000fe400078e000f */
[----:B------:R1:W1:Y:S01]  /*13880*/  MUFU.EX2 R238, R4 ;  /* 0x0000000400ee7308 */ /* 0x0002620000000800 */
[----:B------:R-:W-:Y:S07]  /*13890*/  HMMA.16816.F32.BF16 R12, R8, R54, R104 ;  /* 0x00000036080c723c */ /* 0x000fee0000041868 */
[----:B------:R-:W-:Y:S01]  /*138a0*/  IMAD.MOV.U32 R104, RZ, RZ, R236 ;  /* 0x000000ffff687224 */ /* 0x000fe200078e00ec */
[----:B------:R-:W-:Y:S01]  /*138b0*/  MOV R106, R77 ;  /* 0x0000004d006a7202 */ /* 0x000fe20000000f00 */
[----:B------:R-:W-:Y:S01]  /*138c0*/  IMAD.MOV.U32 R107, RZ, RZ, R79 ;  /* 0x000000ffff6b7224 */ /* 0x000fe200078e004f */
[----:B------:R-:W-:Y:S01]  /*138d0*/  F2FP.BF16.PACK_AB R8, R248, R252 ;  /* 0x000000fcf808723e */ /* 0x000fe200000010ff */
[----:B------:R-:W-:Y:S01]  /*138e0*/  IMAD.MOV.U32 R105, RZ, RZ, R76 ;  /* 0x000000ffff697224 */ /* 0x000fe200078e004c */
[----:B---3--:R-:W-:-:S02]  /*138f0*/  F2FP.BF16.PACK_AB R9, R243, R244 ;  /* 0x000000f4f309723e */ /* 0x008fc400000010ff */
[----:B------:R-:W-:Y:S01]  /*13900*/  F2FP.BF16.PACK_AB R10, R245, R246 ;  /* 0x000000f6f50a723e */ /* 0x000fe200000010ff */
[----:B-1----:R-:W-:Y:S01]  /*13910*/  FFMA.FTZ R4, R174, c[0x0][0x2d0], -R2 ;  /* 0x0000b400ae047a23 */ /* 0x002fe20000010802 */
[----:B--2---:R-:W-:Y:S01]  /*13920*/  F2FP.BF16.PACK_AB R11, R240, R241 ;  /* 0x000000f1f00b723e */ /* 0x004fe200000010ff */
[----:B------:R-:W-:Y:S02]  /*13930*/  IMAD.MOV.U32 R174, RZ, RZ, R78 ;  /* 0x000000ffffae7224 */ /* 0x000fe400078e004e */
[----:B------:R1:W-:Y:S01]  /*13940*/  MUFU.EX2 R236, R4 ;  /* 0x0000000400ec7308 */ /* 0x0003e20000000800 */
[----:B------:R-:W2:Y:S03]  /*13950*/  LDSM.16.MT88.4 R76, [R209+0x2100] ;  /* 0x00210000d14c783b */ /* 0x000ea60000004200 */
[C---:B----4-:R-:W-:Y:S08]  /*13960*/  HMMA.16816.F32.BF16 R24, R8.reuse, R92, R24 ;  /* 0x0000005c0818723c */ /* 0x050ff00000041818 */
[----:B------:R-:W-:Y:S01]  /*13970*/  HMMA.16816.F32.BF16 R20, R8, R94, R20 ;  /* 0x0000005e0814723c */ /* 0x000fe20000041814 */
[----:B-1----:R-:W-:Y:S01]  /*13980*/  FFMA.FTZ R4, R175, c[0x0][0x2d0], -R2 ;  /* 0x0000b400af047a23 */ /* 0x002fe20000010802 */
[----:B------:R-:W-:-:S03]  /*13990*/  MOV R175, R239 ;  /* 0x000000ef00af7202 */ /* 0x000fc60000000f00 */
[----:B------:R1:W3:Y:S03]  /*139a0*/  MUFU.EX2 R239, R4 ;  /* 0x0000000400ef7308 */ /* 0x0002e60000000800 */
[C---:B------:R-:W-:Y:S08]  /*139b0*/  HMMA.16816.F32.BF16 R16, R8.reuse, R100, R16 ;  /* 0x000000640810723c */ /* 0x040ff00000041810 */
[----:B------:R-:W-:Y:S01]  /*139c0*/  HMMA.16816.F32.BF16 R12, R8, R102, R12 ;  /* 0x00000066080c723c */ /* 0x000fe2000004180c */
[----:B-1----:R-:W-:-:S02]  /*139d0*/  FFMA.FTZ R4, R160, c[0x0][0x2d0], -R0 ;  /* 0x0000b400a0047a23 */ /* 0x002fc40000010800 */
[----:B------:R-:W-:Y:S02]  /*139e0*/  IMAD.MOV.U32 R160, RZ, RZ, R89 ;  /* 0x000000ffffa07224 */ /* 0x000fe400078e0059 */
[----:B------:R-:W1:Y:S01]  /*139f0*/  LDSM.16.MT88.4 R88, [R212+0x2100] ;  /* 0x00210000d458783b */ /* 0x000e620000004200 */
[----:B------:R4:W-:Y:S02]  /*13a00*/  MUFU.EX2 R73, R4 ;  /* 0x0000000400497308 */ /* 0x0009e40000000800 */
[C---:B--2---:R-:W-:Y:S08]  /*13a10*/  HMMA.16816.F32.BF16 R40, R8.reuse, R76, R40 ;  /* 0x0000004c0828723c */ /* 0x044ff00000041828 */
[----:B------:R-:W-:Y:S01]  /*13a20*/  HMMA.16816.F32.BF16 R36, R8, R78, R36 ;  /* 0x0000004e0824723c */ /* 0x000fe20000041824 */
[----:B----4-:R-:W-:-:S02]  /*13a30*/  FFMA.FTZ R4, R161, c[0x0][0x2d0], -R0 ;  /* 0x0000b400a1047a23 */ /* 0x010fc40000010800 */
[----:B------:R-:W-:Y:S02]  /*13a40*/  IMAD.MOV.U32 R161, RZ, RZ, R74 ;  /* 0x000000ffffa17224 */ /* 0x000fe400078e004a */
[----:B------:R2:W4:Y:S02]  /*13a50*/  MUFU.EX2 R168, R4 ;  /* 0x0000000400a87308 */ /* 0x0005240000000800 */
[--C-:B--2---:R-:W-:Y:S02]  /*13a60*/  FFMA.FTZ R4, R162, c[0x0][0x2d0], -R0.reuse ;  /* 0x0000b400a2047a23 */ /* 0x104fe40000010800 */
[----:B------:R-:W-:Y:S01]  /*13a70*/  IMAD.MOV.U32 R162, RZ, RZ, R75 ;  /* 0x000000ffffa27224 */ /* 0x000fe200078e004b */
[C---:B-1----:R-:W-:Y:S03]  /*13a80*/  HMMA.16816.F32.BF16 R32, R8.reuse, R88, R32 ;  /* 0x000000580820723c */ /* 0x042fe60000041820 */
[----:B------:R1:W-:Y:S05]  /*13a90*/  MUFU.EX2 R75, R4 ;  /* 0x00000004004b7308 */ /* 0x0003ea0000000800 */
[----:B------:R-:W-:Y:S07]  /*13aa0*/  HMMA.16816.F32.BF16 R28, R8, R90, R28 ;  /* 0x0000005a081c723c */ /* 0x000fee000004181c */
[----:B------:R-:W-:Y:S01]  /*13ab0*/  F2FP.BF16.PACK_AB R8, R238, R237 ;  /* 0x000000edee08723e */ /* 0x000fe200000010ff */
[----:B-1----:R-:W-:Y:S01]  /*13ac0*/  FFMA.FTZ R4, R163, c[0x0][0x2d0], -R0 ;  /* 0x0000b400a3047a23 */ /* 0x002fe20000010800 */
[----:B---3--:R-:W-:-:S02]  /*13ad0*/  F2FP.BF16.PACK_AB R10, R239, R236 ;  /* 0x000000ecef0a723e */ /* 0x008fc400000010ff */
[----:B----4-:R-:W-:Y:S01]  /*13ae0*/  F2FP.BF16.PACK_AB R9, R168, R73 ;  /* 0x00000049a809723e */ /* 0x010fe200000010ff */
[----:B------:R1:W2:Y:S01]  /*13af0*/  MUFU.EX2 R74, R4 ;  /* 0x00000004004a7308 */ /* 0x0002a20000000800 */
[----:B------:R-:W-:Y:S01]  /*13b00*/  MOV R163, R175 ;  /* 0x000000af00a37202 */ /* 0x000fe20000000f00 */
[----:B-1----:R-:W-:Y:S01]  /*13b10*/  FFMA.FTZ R4, R235, c[0x0][0x2d0], -R7 ;  /* 0x0000b400eb047a23 */ /* 0x002fe20000010807 */
[----:B--2---:R-:W-:-:S05]  /*13b20*/  F2FP.BF16.PACK_AB R11, R74, R75 ;  /* 0x0000004b4a0b723e */ /* 0x004fca00000010ff */
[----:B------:R1:W-:Y:S02]  /*13b30*/  MUFU.EX2 R192, R4 ;  /* 0x0000000400c07308 */ /* 0x0003e40000000800 */
[C---:B------:R-:W-:Y:S08]  /*13b40*/  HMMA.16816.F32.BF16 R44, R8.reuse, R130, R84 ;  /* 0x00000082082c723c */ /* 0x040ff00000041854 */
[----:B------:R-:W-:Y:S01]  /*13b50*/  HMMA.16816.F32.BF16 R84, R8, R134, R80 ;  /* 0x000000860854723c */ /* 0x000fe20000041850 */
[----:B-1----:R-:W-:-:S06]  /*13b60*/  FFMA.FTZ R4, R234, c[0x0][0x2d0], -R7 ;  /* 0x0000b400ea047a23 */ /* 0x002fcc0000010807 */
[----:B------:R-:W-:Y:S01]  /*13b70*/  IMAD.MOV.U32 R134, RZ, RZ, R69 ;  /* 0x000000ffff867224 */ /* 0x000fe200078e0045 */
[----:B------:R1:W2:Y:S01]  /*13b80*/  MUFU.EX2 R234, R4 ;  /* 0x0000000400ea7308 */ /* 0x0002a20000000800 */
[C---:B------:R-:W-:Y:S08]  /*13b90*/  HMMA.16816.F32.BF16 R80, R8.reuse, R138, R64 ;  /* 0x0000008a0850723c */ /* 0x040ff00000041840 */
[----:B------:R-:W-:Y:S01]  /*13ba0*/  HMMA.16816.F32.BF16 R64, R8, R156, R152 ;  /* 0x0000009c0840723c */ /* 0x000fe20000041898 */
[----:B-1----:R-:W-:-:S07]  /*13bb0*/  FFMA.FTZ R4, R233, c[0x0][0x2d0], -R7 ;  /* 0x0000b400e9047a23 */ /* 0x002fce0000010807 */
[C---:B------:R-:W-:Y:S01]  /*13bc0*/  HMMA.16816.F32.BF16 R156, R8.reuse, R158, R112 ;  /* 0x0000009e089c723c */ /* 0x040fe20000041870 */
[----:B------:R-:W1:Y:S01]  /*13bd0*/  LDSM.16.MT88.4 R112, [R209+0x2900] ;  /* 0x00290000d170783b */ /* 0x000e620000004200 */
[----:B------:R-:W-:Y:S01]  /*13be0*/  FFMA.FTZ R7, R232, c[0x0][0x2d0], -R7 ;  /* 0x0000b400e8077a23 */ /* 0x000fe20000010807 */
[----:B------:R3:W-:Y:S05]  /*13bf0*/  MUFU.EX2 R233, R4 ;  /* 0x0000000400e97308 */ /* 0x0007ea0000000800 */
[C---:B------:R-:W-:Y:S03]  /*13c00*/  HMMA.16816.F32.BF16 R108, R8.reuse, R128, R140 ;  /* 0x00000080086c723c */ /* 0x040fe6000004188c */
[----:B------:R-:W4:Y:S04]  /*13c10*/  MUFU.EX2 R193, R7 ;  /* 0x0000000700c17308 */ /* 0x000f280000000800 */
[----:B------:R-:W-:Y:S01]  /*13c20*/  IMAD.MOV.U32 R129, RZ, RZ, R160 ;  /* 0x000000ffff817224 */ /* 0x000fe200078e00a0 */
[----:B------:R-:W-:Y:S01]  /*13c30*/  MOV R160, R106 ;  /* 0x0000006a00a07202 */ /* 0x000fe20000000f00 */
[C---:B------:R-:W-:Y:S01]  /*13c40*/  HMMA.16816.F32.BF16 R124, R8.reuse, R132, R144 ;  /* 0x00000084087c723c */ /* 0x040fe20000041890 */
[----:B------:R-:W-:Y:S01]  /*13c50*/  MOV R106, R169 ;  /* 0x000000a9006a7202 */ /* 0x000fe20000000f00 */
[----:B---3--:R-:W-:Y:S01]  /*13c60*/  FFMA.FTZ R4, R205, c[0x0][0x2d0], -R6 ;  /* 0x0000b400cd047a23 */ /* 0x008fe20000010806 */
[----:B------:R-:W-:Y:S01]  /*13c70*/  MOV R169, R182 ;  /* 0x000000b600a97202 */ /* 0x000fe20000000f00 */
[----:B------:R-:W-:Y:S02]  /*13c80*/  LDSM.16.MT88.4 R144, [R210+0x2900] ;  /* 0x00290000d290783b */ /* 0x000fe40000004200 */
[----:B------:R3:W-:Y:S01]  /*13c90*/  MUFU.EX2 R180, R4 ;  /* 0x0000000400b47308 */ /* 0x0007e20000000800 */
[----:B------:R-:W-:Y:S01]  /*13ca0*/  IMAD.MOV.U32 R133, RZ, RZ, R160 ;  /* 0x000000ffff857224 */ /* 0x000fe200078e00a0 */
[----:B------:R-:W-:Y:S01]  /*13cb0*/  HMMA.16816.F32.BF16 R140, R8, R136, R148 ;  /* 0x00000088088c723c */ /* 0x000fe20000041894 */
[----:B------:R-:W-:-:S06]  /*13cc0*/  IMAD.MOV.U32 R139, RZ, RZ, R106 ;  /* 0x000000ffff8b7224 */ /* 0x000fcc00078e006a */
[----:B------:R-:W-:Y:S01]  /*13cd0*/  MOV R10, R129 ;  /* 0x00000081000a7202 */ /* 0x000fe20000000f00 */
[----:B------:R-:W-:Y:S01]  /*13ce0*/  IMAD.MOV.U32 R136, RZ, RZ, R169 ;  /* 0x000000ffff887224 */ /* 0x000fe200078e00a9 */
[----:B------:R-:W-:Y:S01]  /*13cf0*/  LDSM.16.MT88.4 R128, [R212+0x2900] ;  /* 0x00290000d480783b */ /* 0x000fe20000004200 */
[----:B------:R-:W-:Y:S01]  /*13d00*/  IMAD.MOV.U32 R9, RZ, RZ, R163 ;  /* 0x000000ffff097224 */ /* 0x000fe200078e00a3 */
[----:B------:R-:W-:Y:S01]  /*13d10*/  MOV R149, R99 ;  /* 0x0000006300957202 */ /* 0x000fe20000000f00 */
[----:B------:R-:W-:Y:S01]  /*13d20*/  IMAD.MOV.U32 R137, RZ, RZ, R97 ;  /* 0x000000ffff897224 */ /* 0x000fe200078e0061 */
[----:B------:R-:W-:Y:S01]  /*13d30*/  MOV R163, R164 ;  /* 0x000000a400a37202 */ /* 0x000fe20000000f00 */
[----:B---3--:R-:W-:Y:S01]  /*13d40*/  FFMA.FTZ R4, R204, c[0x0][0x2d0], -R6 ;  /* 0x0000b400cc047a23 */ /* 0x008fe20000010806 */
[----:B--2---:R-:W-:Y:S01]  /*13d50*/  F2FP.BF16.PACK_AB R164, R234, R192 ;  /* 0x000000c0eaa4723e */ /* 0x004fe200000010ff */
[----:B------:R-:W-:Y:S02]  /*13d60*/  IMAD.MOV.U32 R204, RZ, RZ, R161 ;  /* 0x000000ffffcc7224 */ /* 0x000fe400078e00a1 */
[----:B------:R2:W3:Y:S01]  /*13d70*/  MUFU.EX2 R184, R4 ;  /* 0x0000000400b87308 */ /* 0x0004e20000000800 */
[----:B------:R-:W-:-:S02]  /*13d80*/  IMAD.MOV.U32 R161, RZ, RZ, R105 ;  /* 0x000000ffffa17224 */ /* 0x000fc400078e0069 */
[----:B------:R-:W-:Y:S02]  /*13d90*/  IMAD.MOV.U32 R105, RZ, RZ, R174 ;  /* 0x000000ffff697224 */ /* 0x000fe400078e00ae */
[----:B------:R-:W-:Y:S01]  /*13da0*/  IMAD.MOV.U32 R174, RZ, RZ, R96 ;  /* 0x000000ffffae7224 */ /* 0x000fe200078e0060 */
[----:B------:R-:W-:Y:S01]  /*13db0*/  MOV R205, R161 ;  /* 0x000000a100cd7202 */ /* 0x000fe20000000f00 */
[----:B------:R-:W-:Y:S01]  /*13dc0*/  IMAD.MOV.U32 R96, RZ, RZ, R191 ;  /* 0x000000ffff607224 */ /* 0x000fe200078e00bf */
[----:B------:R-:W-:Y:S01]  /*13dd0*/  MOV R135, R105 ;  /* 0x0000006900877202 */ /* 0x000fe20000000f00 */
[----:B------:R-:W-:Y:S01]  /*13de0*/  IMAD.MOV.U32 R148, RZ, RZ, R98 ;  /* 0x000000ffff947224 */ /* 0x000fe200078e0062 */
[----:B------:R-:W-:Y:S01]  /*13df0*/  MOV R235, R174 ;  /* 0x000000ae00eb7202 */ /* 0x000fe20000000f00 */
[----:B------:R-:W-:Y:S01]  /*13e00*/  IMAD.MOV.U32 R150, RZ, RZ, R165 ;  /* 0x000000ffff967224 */ /* 0x000fe200078e00a5 */
[----:B------:R-:W-:Y:S01]  /*13e10*/  MOV R161, R96 ;  /* 0x0000006000a17202 */ /* 0x000fe20000000f00 */
[----:B------:R-:W-:Y:S01]  /*13e20*/  IMAD.MOV.U32 R151, RZ, RZ, R166 ;  /* 0x000000ffff977224 */ /* 0x000fe200078e00a6 */
[----:B------:R-:W1:Y:S01]  /*13e30*/  LDSM.16.MT88.4 R96, [R211+0x2900] ;  /* 0x00290000d360783b */ /* 0x000e620000004200 */
[----:B----4-:R-:W-:Y:S01]  /*13e40*/  F2FP.BF16.PACK_AB R166, R193, R233 ;  /* 0x000000e9c1a6723e */ /* 0x010fe200000010ff */
[----:B--2---:R-:W-:Y:S01]  /*13e50*/  FFMA.FTZ R4, R203, c[0x0][0x2d0], -R6 ;  /* 0x0000b400cb047a23 */ /* 0x004fe20000010806 */
[----:B------:R-:W-:Y:S01]  /*13e60*/  MOV R203, R162 ;  /* 0x000000a200cb7202 */ /* 0x000fe20000000f00 */
[----:B------:R-:W-:Y:S01]  /*13e70*/  IMAD.MOV.U32 R162, RZ, RZ, R104 ;  /* 0x000000ffffa27224 */ /* 0x000fe200078e0068 */
[----:B---3--:R-:W-:Y:S01]  /*13e80*/  F2FP.BF16.PACK_AB R165, R184, R180 ;  /* 0x000000b4b8a5723e */ /* 0x008fe200000010ff */
[----:B------:R2:W-:Y:S01]  /*13e90*/  MUFU.EX2 R191, R4 ;  /* 0x0000000400bf7308 */ /* 0x0005e20000000800 */
[----:B------:R-:W-:-:S02]  /*13ea0*/  IMAD.MOV.U32 R104, RZ, RZ, R107 ;  /* 0x000000ffff687224 */ /* 0x000fc400078e006b */
[----:B------:R-:W-:Y:S02]  /*13eb0*/  FFMA.FTZ R6, R202, c[0x0][0x2d0], -R6 ;  /* 0x0000b400ca067a23 */ /* 0x000fe40000010806 */
[----:B------:R-:W-:Y:S02]  /*13ec0*/  IMAD.MOV.U32 R107, RZ, RZ, R167 ;  /* 0x000000ffff6b7224 */ /* 0x000fe400078e00a7 */
[----:B------:R-:W-:Y:S01]  /*13ed0*/  IMAD.MOV.U32 R167, RZ, RZ, R179 ;  /* 0x000000ffffa77224 */ /* 0x000fe200078e00b3 */
[----:B------:R-:W3:Y:S01]  /*13ee0*/  MUFU.EX2 R182, R6 ;  /* 0x0000000600b67308 */ /* 0x000ee20000000800 */
[----:B------:R-:W-:Y:S02]  /*13ef0*/  IMAD.MOV.U32 R8, RZ, RZ, R162 ;  /* 0x000000ffff087224 */ /* 0x000fe400078e00a2 */
[----:B------:R-:W-:Y:S02]  /*13f00*/  IMAD.MOV.U32 R162, RZ, RZ, R68 ;  /* 0x000000ffffa27224 */ /* 0x000fe400078e0044 */
[----:B------:R-:W-:-:S02]  /*13f10*/  IMAD.MOV.U32 R160, RZ, RZ, R167 ;  /* 0x000000ffffa07224 */ /* 0x000fc400078e00a7 */
[----:B------:R-:W-:Y:S02]  /*13f20*/  IMAD.MOV.U32 R132, RZ, RZ, R104 ;  /* 0x000000ffff847224 */ /* 0x000fe400078e0068 */
[----:B--2---:R-:W-:Y:S01]  /*13f30*/  FFMA.FTZ R4, R198, c[0x0][0x2d0], -R2 ;  /* 0x0000b400c6047a23 */ /* 0x004fe20000010802 */
[----:B------:R-:W-:Y:S01]  /*13f40*/  MOV R198, R134 ;  /* 0x0000008600c67202 */ /* 0x000fe20000000f00 */
[----:B------:R-:W-:Y:S02]  /*13f50*/  IMAD.MOV.U32 R232, RZ, RZ, R107 ;  /* 0x000000ffffe87224 */ /* 0x000fe400078e006b */
[----:B------:R2:W-:Y:S01]  /*13f60*/  MUFU.EX2 R175, R4 ;  /* 0x0000000400af7308 */ /* 0x0005e20000000800 */
[----:B------:R-:W-:Y:S01]  /*13f70*/  IMAD.MOV.U32 R11, RZ, RZ, R116 ;  /* 0x000000ffff0b7224 */ /* 0x000fe200078e0074 */
[----:B---3--:R-:W-:Y:S01]  /*13f80*/  F2FP.BF16.PACK_AB R167, R182, R191 ;  /* 0x000000bfb6a7723e */ /* 0x008fe200000010ff */
[----:B------:R-:W-:-:S06]  /*13f90*/  IMAD.MOV.U32 R202, RZ, RZ, R118 ;  /* 0x000000ffffca7224 */ /* 0x000fcc00078e0076 */
[----:B-1----:R-:W-:Y:S01]  /*13fa0*/  HMMA.16816.F32.BF16 R104, R164, R112, R40 ;  /* 0x00000070a468723c */ /* 0x002fe20000041828 */
[----:B--2---:R-:W-:-:S06]  /*13fb0*/  FFMA.FTZ R4, R197, c[0x0][0x2d0], -R2 ;  /* 0x0000b400c5047a23 */ /* 0x004fcc0000010802 */
[----:B------:R-:W-:Y:S01]  /*13fc0*/  MOV R41, R136 ;  /* 0x0000008800297202 */ /* 0x000fe20000000f00 */
[----:B------:R-:W-:Y:S01]  /*13fd0*/  IMAD.MOV.U32 R197, RZ, RZ, R120 ;  /* 0x000000ffffc57224 */ /* 0x000fe200078e0078 */
[----:B------:R-:W-:Y:S01]  /*13fe0*/  HMMA.16816.F32.BF16 R152, R164, R96, R16 ;  /* 0x00000060a498723c */ /* 0x000fe20000041810 */
[----:B------:R1:W-:Y:S01]  /*13ff0*/  MUFU.EX2 R179, R4 ;  /* 0x0000000400b37308 */ /* 0x0003e20000000800 */
[----:B------:R-:W-:Y:S01]  /*14000*/  IMAD.MOV.U32 R42, RZ, RZ, R232 ;  /* 0x000000ffff2a7224 */ /* 0x000fe200078e00e8 */
[----:B------:R-:W-:Y:S01]  /*14010*/  MOV R43, R139 ;  /* 0x0000008b002b7202 */ /* 0x000fe20000000f00 */
[----:B------:R-:W-:Y:S02]  /*14020*/  IMAD.MOV.U32 R232, RZ, RZ, R235 ;  /* 0x000000ffffe87224 */ /* 0x000fe400078e00eb */
[----:B------:R-:W-:Y:S02]  /*14030*/  IMAD.MOV.U32 R235, RZ, RZ, R150 ;  /* 0x000000ffffeb7224 */ /* 0x000fe400078e0096 */
[----:B-1----:R-:W-:Y:S01]  /*14040*/  FFMA.FTZ R4, R196, c[0x0][0x2d0], -R2 ;  /* 0x0000b400c4047a23 */ /* 0x002fe20000010802 */
[----:B------:R-:W-:-:S03]  /*14050*/  MOV R196, R117 ;  /* 0x0000007500c47202 */ /* 0x000fc60000000f00 */
[----:B------:R1:W-:Y:S02]  /*14060*/  MUFU.EX2 R169, R4 ;  /* 0x0000000400a97308 */ /* 0x0003e40000000800 */
[----:B-1----:R-:W-:Y:S02]  /*14070*/  FFMA.FTZ R4, R201, c[0x0][0x2d0], -R2 ;  /* 0x0000b400c9047a23 */ /* 0x002fe40000010802 */
[----:B------:R-:W-:-:S04]  /*14080*/  IMAD.MOV.U32 R201, RZ, RZ, R119 ;  /* 0x000000ffffc97224 */ /* 0x000fc800078e0077 */
[----:B------:R1:W2:Y:S01]  /*14090*/  MUFU.EX2 R174, R4 ;  /* 0x0000000400ae7308 */ /* 0x0002a20000000800 */
[----:B------:R-:W-:Y:S07]  /*140a0*/  HMMA.16816.F32.BF16 R116, R164, R114, R36 ;  /* 0x00000072a474723c */ /* 0x000fee0000041824 */
[----:B------:R-:W-:Y:S01]  /*140b0*/  MOV R37, R121 ;  /* 0x0000007900257202 */ /* 0x000fe20000000f00 */
[----:B------:R-:W-:Y:S02]  /*140c0*/  IMAD.MOV.U32 R38, RZ, RZ, R122 ;  /* 0x000000ffff267224 */ /* 0x000fe400078e007a */
[----:B------:R-:W-:-:S02]  /*140d0*/  IMAD.MOV.U32 R39, RZ, RZ, R123 ;  /* 0x000000ffff277224 */ /* 0x000fc400078e007b */
[----:B------:R-:W-:Y:S01]  /*140e0*/  HMMA.16816.F32.BF16 R120, R164, R128, R32 ;  /* 0x00000080a478723c */ /* 0x000fe20000041820 */
[----:B-1----:R-:W-:Y:S01]  /*140f0*/  FFMA.FTZ R4, R176, c[0x0][0x2d0], -R0 ;  /* 0x0000b400b0047a23 */ /* 0x002fe20000010800 */
[----:B--2---:R-:W-:Y:S01]  /*14100*/  F2FP.BF16.PACK_AB R6, R174, R169 ;  /* 0x000000a9ae06723e */ /* 0x004fe200000010ff */
[----:B------:R-:W-:Y:S02]  /*14110*/  IMAD.MOV.U32 R176, RZ, RZ, R151 ;  /* 0x000000ffffb07224 */ /* 0x000fe400078e0097 */
[----:B------:R1:W-:Y:S02]  /*14120*/  MUFU.EX2 R68, R4 ;  /* 0x0000000400447308 */ /* 0x0003e40000000800 */
[----:B------:R-:W-:Y:S01]  /*14130*/  MOV R35, R5 ;  /* 0x0000000500237202 */ /* 0x000fe20000000f00 */
[----:B------:R-:W-:Y:S01]  /*14140*/  IMAD.MOV.U32 R33, RZ, RZ, R132 ;  /* 0x000000ffff217224 */ /* 0x000fe200078e0084 */
[----:B------:R-:W-:Y:S01]  /*14150*/  MOV R32, R135 ;  /* 0x0000008700207202 */ /* 0x000fe20000000f00 */
[----:B------:R-:W-:-:S02]  /*14160*/  IMAD.MOV.U32 R34, RZ, RZ, R133 ;  /* 0x000000ffff227224 */ /* 0x000fc400078e0085 */
[----:B------:R-:W-:Y:S01]  /*14170*/  HMMA.16816.F32.BF16 R132, R164, R130, R28 ;  /* 0x00000082a484723c */ /* 0x000fe2000004181c */
[----:B-1----:R-:W-:Y:S01]  /*14180*/  FFMA.FTZ R4, R183, c[0x0][0x2d0], -R0 ;  /* 0x0000b400b7047a23 */ /* 0x002fe20000010800 */
[----:B------:R-:W-:-:S03]  /*14190*/  MOV R183, R149 ;  /* 0x0000009500b77202 */ /* 0x000fc60000000f00 */
[----:B------:R1:W2:Y:S02]  /*141a0*/  MUFU.EX2 R69, R4 ;  /* 0x0000000400457308 */ /* 0x0002a40000000800 */
[----:B-1----:R-:W-:Y:S01]  /*141b0*/  FFMA.FTZ R4, R185, c[0x0][0x2d0], -R0 ;  /* 0x0000b400b9047a23 */ /* 0x002fe20000010800 */
[----:B--2---:R-:W-:Y:S01]  /*141c0*/  F2FP.BF16.PACK_AB R5, R69, R68 ;  /* 0x000000444505723e */ /* 0x004fe200000010ff */
[----:B------:R-:W-:-:S04]  /*141d0*/  IMAD.MOV.U32 R185, RZ, RZ, R148 ;  /* 0x000000ffffb97224 */ /* 0x000fc800078e0094 */
[----:B------:R1:W-:Y:S01]  /*141e0*/  MUFU.EX2 R40, R4 ;  /* 0x0000000400287308 */ /* 0x0003e20000000800 */
[----:B------:R-:W-:Y:S01]  /*141f0*/  HMMA.16816.F32.BF16 R148, R164, R146, R20 ;  /* 0x00000092a494723c */ /* 0x000fe20000041814 */
[----:B-1----:R-:W-:Y:S02]  /*14200*/  FFMA.FTZ R4, R186, c[0x0][0x2d0], -R0 ;  /* 0x0000b400ba047a23 */ /* 0x002fe40000010800 */
[----:B------:R-:W-:-:S04]  /*14210*/  IMAD.MOV.U32 R186, RZ, RZ, R137 ;  /* 0x000000ffffba7224 */ /* 0x000fc800078e0089 */
[----:B------:R1:W2:Y:S01]  /*14220*/  MUFU.EX2 R36, R4 ;  /* 0x0000000400247308 */ /* 0x0002a20000000800 */
[C---:B------:R-:W-:Y:S08]  /*14230*/  HMMA.16816.F32.BF16 R136, R164.reuse, R144, R24 ;  /* 0x00000090a488723c */ /* 0x040ff00000041818 */
[----:B------:R-:W-:Y:S01]  /*14240*/  HMMA.16816.F32.BF16 R164, R164, R98, R12 ;  /* 0x00000062a4a4723c */ /* 0x000fe2000004180c */
[----:B-1----:R-:W-:-:S02]  /*14250*/  F2FP.BF16.PACK_AB R4, R179, R175 ;  /* 0x000000afb304723e */ /* 0x002fc400000010ff */
[----:B--2---:R-:W-:-:S07]  /*14260*/  F2FP.BF16.PACK_AB R7, R36, R40 ;  /* 0x000000282407723e */ /* 0x004fce00000010ff */
[C---:B------:R-:W-:Y:S07]  /*14270*/  HMMA.16816.F32.BF16 R108, R4.reuse, R56, R108 ;  /* 0x00000038046c723c */ /* 0x040fee000004186c */
[----:B------:R-:W-:Y:S01]  /*14280*/  MOV R56, R8 ;  /* 0x0000000800387202 */ /* 0x000fe20000000f00 */
[----:B------:R-:W-:Y:S01]  /*14290*/  FFMA.FTZ R8, R227, c[0x0][0x2d0], -R2 ;  /* 0x0000b400e3087a23 */ /* 0x000fe20000010802 */
[----:B------:R-:W-:Y:S01]  /*142a0*/  HMMA.16816.F32.BF16 R16, R4, R50, R84 ;  /* 0x000000320410723c */ /* 0x000fe20000041854 */
[----:B------:R-:W-:-:S06]  /*142b0*/  IMAD.MOV.U32 R57, RZ, RZ, R43 ;  /* 0x000000ffff397224 */ /* 0x000fcc00078e002b */
[----:B------:R-:W-:Y:S01]  /*142c0*/  IMAD.MOV.U32 R86, RZ, RZ, R37 ;  /* 0x000000ffff567224 */ /* 0x000fe200078e0025 */
[----:B------:R-:W-:Y:S01]  /*142d0*/  MOV R85, R38 ;  /* 0x0000002600557202 */ /* 0x000fe20000000f00 */
[----:B------:R1:W-:Y:S01]  /*142e0*/  MUFU.EX2 R37, R8 ;  /* 0x0000000800257308 */ /* 0x0003e20000000800 */
[----:B------:R-:W-:Y:S01]  /*142f0*/  MOV R50, R41 ;  /* 0x0000002900327202 */ /* 0x000fe20000000f00 */
[----:B------:R-:W-:Y:S01]  /*14300*/  IMAD.MOV.U32 R51, RZ, RZ, R186 ;  /* 0x000000ffff337224 */ /* 0x000fe200078e00ba */
[----:B------:R-:W-:Y:S01]  /*14310*/  HMMA.16816.F32.BF16 R12, R4, R58, R44 ;  /* 0x0000003a040c723c */ /* 0x000fe2000004182c */
[----:B------:R-:W-:Y:S02]  /*14320*/  IMAD.MOV.U32 R186, RZ, RZ, R42 ;  /* 0x000000ffffba7224 */ /* 0x000fe400078e002a */
[----:B------:R-:W-:Y:S02]  /*14330*/  IMAD.MOV.U32 R87, RZ, RZ, R35 ;  /* 0x000000ffff577224 */ /* 0x000fe400078e0023 */
[----:B------:R-:W-:-:S02]  /*14340*/  IMAD.MOV.U32 R84, RZ, RZ, R39 ;  /* 0x000000ffff547224 */ /* 0x000fc400078e0027 */
[----:B------:R-:W-:Y:S01]  /*14350*/  IMAD.MOV.U32 R58, RZ, RZ, R32 ;  /* 0x000000ffff3a7224 */ /* 0x000fe200078e0020 */
[C---:B------:R-:W-:Y:S01]  /*14360*/  HMMA.16816.F32.BF16 R124, R4.reuse, R48, R124 ;  /* 0x00000030047c723c */ /* 0x040fe2000004187c */
[----:B------:R-:W-:Y:S01]  /*14370*/  IMAD.MOV.U32 R47, RZ, RZ, R9 ;  /* 0x000000ffff2f7224 */ /* 0x000fe200078e0009 */
[----:B------:R-:W-:Y:S01]  /*14380*/  MOV R59, R11 ;  /* 0x0000000b003b7202 */ /* 0x000fe20000000f00 */
[----:B------:R-:W-:Y:S02]  /*14390*/  IMAD.MOV.U32 R46, RZ, RZ, R10 ;  /* 0x000000ffff2e7224 */ /* 0x000fe400078e000a */
[----:B-1----:R-:W-:Y:S02]  /*143a0*/  FFMA.FTZ R8, R226, c[0x0][0x2d0], -R2 ;  /* 0x0000b400e2087a23 */ /* 0x002fe40000010802 */
[----:B------:R-:W-:Y:S01]  /*143b0*/  IMAD.MOV.U32 R49, RZ, RZ, R33 ;  /* 0x000000ffff317224 */ /* 0x000fe200078e0021 */
[----:B------:R-:W-:Y:S01]  /*143c0*/  MOV R48, R34 ;  /* 0x0000002200307202 */ /* 0x000fe20000000f00 */
[----:B------:R1:W-:Y:S01]  /*143d0*/  MUFU.EX2 R38, R8 ;  /* 0x0000000800267308 */ /* 0x0003e20000000800 */
[C---:B------:R-:W-:Y:S07]  /*143e0*/  HMMA.16816.F32.BF16 R140, R4.reuse, R60, R140 ;  /* 0x0000003c048c723c */ /* 0x040fee000004188c */
[----:B------:R-:W-:Y:S01]  /*143f0*/  IMAD.MOV.U32 R60, RZ, RZ, R162 ;  /* 0x000000ffff3c7224 */ /* 0x000fe200078e00a2 */
[----:B------:R-:W-:Y:S01]  /*14400*/  HMMA.16816.F32.BF16 R20, R4, R62, R80 ;  /* 0x0000003e0414723c */ /* 0x000fe20000041850 */
[----:B------:R-:W-:-:S02]  /*14410*/  IMAD.MOV.U32 R61, RZ, RZ, R163 ;  /* 0x000000ffff3d7224 */ /* 0x000fc400078e00a3 */
[----:B-1----:R-:W-:-:S05]  /*14420*/  FFMA.FTZ R8, R228, c[0x0][0x2d0], -R2 ;  /* 0x0000b400e4087a23 */ /* 0x002fca0000010802 */
[----:B------:R-:W-:Y:S01]  /*14430*/  HMMA.16816.F32.BF16 R24, R4, R52, R64 ;  /* 0x000000340418723c */ /* 0x000fe20000041840 */
[----:B------:R-:W-:Y:S01]  /*14440*/  MOV R83, R161 ;  /* 0x000000a100537202 */ /* 0x000fe20000000f00 */
[----:B------:R-:W-:Y:S01]  /*14450*/  IMAD.MOV.U32 R82, RZ, RZ, R160 ;  /* 0x000000ffff527224 */ /* 0x000fe200078e00a0 */
[----:B------:R1:W-:Y:S02]  /*14460*/  MUFU.EX2 R41, R8 ;  /* 0x0000000800297308 */ /* 0x0003e40000000800 */
[----:B-1----:R-:W-:-:S06]  /*14470*/  FFMA.FTZ R8, R229, c[0x0][0x2d0], -R2 ;  /* 0x0000b400e5087a23 */ /* 0x002fcc0000010802 */
[----:B------:R1:W-:Y:S02]  /*14480*/  MUFU.EX2 R42, R8 ;  /* 0x00000008002a7308 */ /* 0x0003e40000000800 */
[----:B-1----:R-:W-:-:S06]  /*14490*/  FFMA.FTZ R8, R207, c[0x0][0x2d0], -R2 ;  /* 0x0000b400cf087a23 */ /* 0x002fcc0000010802 */
[----:B------:R1:W-:Y:S02]  /*144a0*/  MUFU.EX2 R44, R8 ;  /* 0x00000008002c7308 */ /* 0x0003e40000000800 */
[----:B-1----:R-:W-:-:S06]  /*144b0*/  FFMA.FTZ R8, R206, c[0x0][0x2d0], -R2 ;  /* 0x0000b400ce087a23 */ /* 0x002fcc0000010802 */
        /* <DEDUP_REMOVED lines=14> */
[----:B------:R1:W-:Y:S08]  /*145a0*/  MUFU.EX2 R43, R8 ;  /* 0x00000008002b7308 */ /* 0x0003f00000000800 */
[----:B------:R4:W2:Y:S01]  /*145b0*/  MUFU.EX2 R39, R2 ;  /* 0x0000000200277308 */ /* 0x0008a20000000800 */
[----:B-1----:R-:W-:Y:S07]  /*145c0*/  HMMA.16816.F32.BF16 R8, R4, R54, R156 ;  /* 0x000000360408723c */ /* 0x002fee000004189c */
[----:B------:R-:W-:Y:S01]  /*145d0*/  F2FP.BF16.PACK_AB R4, R38, R37 ;  /* 0x000000252604723e */ /* 0x000fe200000010ff */
[----:B----4-:R-:W-:Y:S01]  /*145e0*/  FFMA.FTZ R2, R187, c[0x0][0x2d0], -R0 ;  /* 0x0000b400bb027a23 */ /* 0x010fe20000010800 */
[----:B------:R-:W-:-:S02]  /*145f0*/  F2FP.BF16.PACK_AB R6, R42, R41 ;  /* 0x000000292a06723e */ /* 0x000fc400000010ff */
[----:B--2---:R-:W-:Y:S01]  /*14600*/  F2FP.BF16.PACK_AB R5, R33, R32 ;  /* 0x000000202105723e */ /* 0x004fe200000010ff */
[----:B------:R1:W-:Y:S01]  /*14610*/  MUFU.EX2 R31, R2 ;  /* 0x00000002001f7308 */ /* 0x0003e20000000800 */
[----:B---3--:R-:W-:Y:S01]  /*14620*/  F2FP.BF16.PACK_AB R7, R35, R34 ;  /* 0x000000222307723e */ /* 0x008fe200000010ff */
[----:B------:R-:W-:Y:S01]  /*14630*/  @UP5 UMOV UR7, UR29 ;  /* 0x0000001d00075c82 */ /* 0x000fe20008000000 */
[----:B------:R-:W-:-:S05]  /*14640*/  F2FP.BF16.PACK_AB R162, R39, R43 ;  /* 0x0000002b27a2723e */ /* 0x000fca00000010ff */
[----:B------:R-:W-:Y:S01]  /*14650*/  HMMA.16816.F32.BF16 R108, R4, R76, R108 ;  /* 0x0000004c046c723c */ /* 0x000fe2000004186c */
[----:B-1----:R-:W-:-:S07]  /*14660*/  FFMA.FTZ R2, R188, c[0x0][0x2d0], -R0 ;  /* 0x0000b400bc027a23 */ /* 0x002fce0000010800 */
[C---:B------:R-:W-:Y:S01]  /*14670*/  HMMA.16816.F32.BF16 R12, R4.reuse, R78, R12 ;  /* 0x0000004e040c723c */ /* 0x040fe2000004180c */
[----:B------:R1:W2:Y:S07]  /*14680*/  MUFU.EX2 R30, R2 ;  /* 0x00000002001e7308 */ /* 0x0002ae0000000800 */
[C---:B------:R-:W-:Y:S08]  /*14690*/  HMMA.16816.F32.BF16 R124, R4.reuse, R88, R124 ;  /* 0x00000058047c723c */ /* 0x040ff0000004187c */
        /* <DEDUP_REMOVED lines=8> */
[----:B-1----:R-:W-:-:S07]  /*14720*/  FADD.FTZ R2, R215, R216 ;  /* 0x000000d8d7027221 */ /* 0x002fce0000010000 */
[----:B------:R-:W-:Y:S01]  /*14730*/  HMMA.16816.F32.BF16 R24, R4, R100, R24 ;  /* 0x000000640418723c */ /* 0x000fe20000041818 */
[----:B------:R1:W5:Y:S01]  /*14740*/  LDL.LU R216, [R1+0x4c] ;  /* 0x00004c0001d87983 */ /* 0x0003620000300800 */
[----:B------:R-:W-:-:S03]  /*14750*/  FADD.FTZ R2, R60, R2 ;  /* 0x000000023c027221 */ /* 0x000fc60000010000 */
[----:B------:R1:W5:Y:S01]  /*14760*/  LDL.LU R215, [R1+0x48] ;  /* 0x0000480001d77983 */ /* 0x0003620000300800 */
[----:B--2---:R-:W-:Y:S02]  /*14770*/  FADD.FTZ R0, R83, R82 ;  /* 0x0000005253007221 */ /* 0x004fe40000010000 */
[----:B------:R-:W-:Y:S01]  /*14780*/  HMMA.16816.F32.BF16 R8, R4, R102, R8 ;  /* 0x000000660408723c */ /* 0x000fe20000041808 */
[----:B------:R-:W-:Y:S01]  /*14790*/  FADD.FTZ R2, R51, R2 ;  /* 0x0000000233027221 */ /* 0x000fe20000010000 */
[----:B---3--:R-:W-:Y:S01]  /*147a0*/  F2FP.BF16.PACK_AB R163, R28, R29 ;  /* 0x0000001d1ca3723e */ /* 0x008fe200000010ff */
[----:B------:R-:W-:-:S04]  /*147b0*/  FADD.FTZ R0, R208, R0 ;  /* 0x00000000d0007221 */ /* 0x000fc80000010000 */
        /* <DEDUP_REMOVED lines=14> */
[----:B------:R-:W-:Y:S01]  /*148a0*/  UIADD3 UR18, UR13, UR18, URZ ;  /* 0x000000120d127290 */ /* 0x000fe2000fffe03f */
        /* <DEDUP_REMOVED lines=11> */
[----:B------:R-:W-:Y:S01]  /*14960*/  ULDC UR7, c[0x0][0x328] ;  /* 0x0000ca0000077ab9 */ /* 0x000fe20000000800 */
        /* <DEDUP_REMOVED lines=74> */
[----:B------:R-:W-:Y:S01]  /*14e10*/  HMMA.16816.F32.BF16 R128, R160, R130, R16 ;  /* 0x00000082a080723c */ /* 0x000fe20000041810 */
[----:B------:R-:W-:-:S02]  /*14e20*/  UIADD3 UR12, UR12, -0x2, URZ ;  /* 0xfffffffe0c0c7890 */ /* 0x000fc4000fffe03f */
[----:B------:R-:W-:-:S05]  /*14e30*/  UIADD3 UR7, UR18, UR7, URZ ;  /* 0x0000000712077290 */ /* 0x000fca000fffe03f */
        /* <DEDUP_REMOVED lines=10> */
[----:B------:R-:W-:Y:S02]  /*14ee0*/  UIADD3 UR13, -UR18, URZ, URZ ;  /* 0x0000003f120d7290 */ /* 0x000fe4000fffe13f */
[----:B------:R-:W-:Y:S02]  /*14ef0*/  ULDC.64 UR10, c[0x0][0x330] ;  /* 0x0000cc00000a7ab9 */ /* 0x000fe40000000a00 */
[----:B------:R-:W-:-:S07]  /*14f00*/  UIMAD.WIDE.U32 UR28, UR13, UR10, URZ ;  /* 0x0000000a0d1c72a5 */ /* 0x000fce000f8e003f */
[----:B------:R-:W-:Y:S02]  /*14f10*/  @UP0 UMOV UR25, UR29 ;  /* 0x0000001d00190c82 */ /* 0x000fe40008000000 */
[----:B------:R-:W-:-:S04]  /*14f20*/  @UP0 USHF.R.U32.HI UR13, URZ, UR11, UR25 ;  /* 0x0000000b3f0d0299 */ /* 0x000fc80008011619 */
[----:B------:R-:W-:Y:S01]  /*14f30*/  ULOP3.LUT UR13, URZ, UR13, URZ, 0x33, !UPT ;  /* 0x0000000d3f0d7292 */ /* 0x000fe2000f8e333f */
[----:B------:R-:W-:Y:S05]  /*14f40*/  BRA `(.L_x_453) ;  /* 0x0000007000007947 */ /* 0x000fea0003800000 */
.L_x_452:
[----:B------:R-:W-:Y:S02]  /*14f50*/  UMOV UR11, 0x1 ;  /* 0x00000001000b7882 */ /* 0x000fe40000000000 */
[----:B------:R-:W-:Y:S02]  /*14f60*/  ULDC UR10, c[0x0][0x32c] ;  /* 0x0000cb00000a7ab9 */ /* 0x000fe40000000800 */
[----:B------:R-:W-:-:S03]  /*14f70*/  UISETP.NE.AND UP0, UPT, UR11, UR10, UPT ;  /* 0x0000000a0b00728c */ /* 0x000fc6000bf05270 */
[----:B------:R-:W-:Y:S02]  /*14f80*/  ULDC.64 UR10, c[0x0][0x330] ;  /* 0x0000cc00000a7ab9 */ /* 0x000fe40000000a00 */
[----:B------:R-:W-:-:S07]  /*14f90*/  UIMAD.WIDE.U32 UR28, UR13, UR10, URZ ;  /* 0x0000000a0d1c72a5 */ /* 0x000fce000f8e003f */
[----:B------:R-:W-:Y:S02]  /*14fa0*/  @UP0 UMOV UR25, UR29 ;  /* 0x0000001d00190c82 */ /* 0x000fe40008000000 */
[----:B------:R-:W-:Y:S02]  /*14fb0*/  @UP0 USHF.R.U32.HI UR13, URZ, UR11, UR25 ;  /* 0x0000000b3f0d0299 */ /* 0x000fe40008011619 */
.L_x_453:
[----:B------:R-:W-:Y:S02]  /*14fc0*/  ULDC UR10, c[0x0][0x32c] ;  /* 0x0000cb00000a7ab9 */ /* 0x000fe40000000800 */
[----:B------:R-:W-:-:S04]  /*14fd0*/  UIMAD UR10, UR13, UR10, UR10 ;  /* 0x0000000a0d0a72a4 */ /* 0x000fc8000f8e020a */
[----:B------:R-:W-:-:S04]  /*14fe0*/  UISETP.LT.AND UP0, UPT, UR7, UR10, UPT ;  /* 0x0000000a0700728c */ /* 0x000fc8000bf01270 */
[----:B------:R-:W-:-:S04]  /*14ff0*/  USEL UR7, UR7, UR10, UP0 ;  /* 0x0000000a07077287 */ /* 0x000fc80008000000 */
.L_x_451:
        /* <DEDUP_REMOVED lines=11> */
[----:B------:R-:W-:Y:S01]  /*150b0*/  MOV R102, R70 ;  /* 0x0000004600667202 */ /* 0x000fe20000000f00 */
[----:B------:R-:W-:Y:S02]  /*150c0*/  ULDC UR7, c[0x0][0x324] ;  /* 0x0000c90000077ab9 */ /* 0x000fe40000000800 */
[----:B------:R-:W-:Y:S02]  /*150d0*/  ULOP3.LUT UR7, URZ, UR7, URZ, 0x33, !UPT ;  /* 0x000000073f077292 */ /* 0x000fe4000f8e333f */
.L_x_473:
[----:B-1----:R-:W2:Y:S01]  /*150e0*/  LDL R0, [R1+0xc] ;  /* 0x00000c0001007983 */ /* 0x002ea20000100800 */
[----:B------:R-:W-:Y:S04]  /*150f0*/  DEPBAR.LE SB0, 0x0 ;  /* 0x000080000000791a */ /* 0x000fe80000000000 */
[----:B------:R-:W-:Y:S01]  /*15100*/  BAR.SYNC.DEFER_BLOCKING 0x0 ;  /* 0x0000000000007b1d */ /* 0x000fe20000010000 */
[----:B------:R-:W-:Y:S05]  /*15110*/  UISETP.GT.AND UP0, UPT, UR4, UR12, UPT ;  /* 0x0000000c0400728c */ /* 0x000fea000bf04270 */
[----:B-----5:R1:W5:Y:S01]  /*15120*/  LDL R226, [R1+0x38] ;  /* 0x0000380001e27983 */ /* 0x0203620000100800 */
[----:B------:R-:W-:Y:S03]  /*15130*/  PLOP3.LUT P0, PT, PT, PT, UP0, 0x80, 0x0 ;  /* 0x000000000000781c */ /* 0x000fe60003f0f008 */
        /* <DEDUP_REMOVED lines=16> */
[----:B--2---:R-:W-:Y:S01]  /*15240*/  ISETP.GE.AND P4, PT, R0, c[0x0][0x1d4], PT ;  /* 0x0000750000007a0c */ /* 0x004fe20003f86270 */
[----:B------:R-:W-:-:S05]  /*15250*/  @P0 BRA `(.L_x_455) ;  /* 0x000002d000000947 */ /* 0x000fca0003800000 */
[----:B-1-34-:R-:W2:Y:S04]  /*15260*/  LDL R4, [R1] ;  /* 0x0000000001047983 */ /* 0x01aea80000100800 */
[----:B------:R-:W3:Y:S01]  /*15270*/  LDL R15, [R1+0x8] ;  /* 0x00000800010f7983 */ /* 0x000ee20000100800 */
[----:B--2---:R-:W-:Y:S01]  /*15280*/  SHF.R.S32.HI R0, RZ, 0x1f, R4 ;  /* 0x0000001fff007819 */ /* 0x004fe20000011404 */
[----:B------:R-:W-:Y:S04]  /*15290*/  IMAD.WIDE.U32 R2, R4, c[0x0][0x208], RZ ;  /* 0x0000820004027a25 */ /* 0x000fe800078e00ff */
[----:B------:R-:W-:Y:S04]  /*152a0*/  IMAD R0, R0, c[0x0][0x208], RZ ;  /* 0x0000820000007a24 */ /* 0x000fe800078e02ff */
[----:B------:R-:W-:Y:S01]  /*152b0*/  IMAD R0, R4, c[0x0][0x20c], R0 ;  /* 0x0000830004007a24 */ /* 0x000fe200078e0200 */
[----:B------:R-:W-:Y:S03]  /*152c0*/  SHF.R.S32.HI R4, RZ, 0x1f, R242 ;  /* 0x0000001fff047819 */ /* 0x000fe600000114f2 */
[----:B------:R-:W-:Y:S02]  /*152d0*/  IMAD.IADD R3, R3, 0x1, R0 ;  /* 0x0000000103037824 */ /* 0x000fe400078e0200 */
[----:B------:R-:W-:Y:S02]  /*152e0*/  IMAD R4, R4, c[0x0][0x218], RZ ;  /* 0x0000860004047a24 */ /* 0x000fe400078e02ff */
[C---:B------:R-:W-:Y:S04]  /*152f0*/  IMAD.WIDE.U32 R2, R242.reuse, c[0x0][0x218], R2 ;  /* 0x00008600f2027a25 */ /* 0x040fe800078e0002 */
[----:B------:R-:W-:Y:S01]  /*15300*/  IMAD R4, R242, c[0x0][0x21c], R4 ;  /* 0x00008700f2047a24 */ /* 0x000fe200078e0204 */
[----:B------:R-:W-:Y:S04]  /*15310*/  IADD3 R0, P0, R2, UR44, RZ ;  /* 0x0000002c02007c10 */ /* 0x000fe8000ff1e0ff */
[----:B------:R-:W-:Y:S02]  /*15320*/  IADD3.X R3, R3, UR6, R4, P0, !PT ;  /* 0x0000000603037c10 */ /* 0x000fe400087fe404 */
[C---:B------:R-:W-:Y:S04]  /*15330*/  LEA R2, P0, R0.reuse, c[0x0][0x1f8], 0x1 ;  /* 0x00007e0000027a11 */ /* 0x040fe800078008ff */
[----:B------:R-:W-:Y:S01]  /*15340*/  LEA.HI.X R0, R0, c[0x0][0x1fc], R3, 0x1, P0 ;  /* 0x00007f0000007a11 */ /* 0x000fe200000f0c03 */
[----:B------:R-:W1:Y:S04]  /*15350*/  SHFL.IDX PT, R4, R2, RZ, 0x181f ;  /* 0x00181fff02047589 */ /* 0x000e6800000e0000 */
[----:B------:R-:W2:Y:S04]  /*15360*/  SHFL.IDX PT, R3, R0, RZ, 0x181f ;  /* 0x00181fff00037589 */ /* 0x000ea800000e0000 */
[----:B------:R-:W4:Y:S04]  /*15370*/  SHFL.IDX PT, R10, R2, 0x1, 0x181f ;  /* 0x00381f00020a7f89 */ /* 0x000f2800000e0000 */
[----:B------:R-:W3:Y:S04]  /*15380*/  SHFL.IDX PT, R8, R2, 0x2, 0x181f ;  /* 0x00581f0002087f89 */ /* 0x000ee800000e0000 */
[----:B------:R-:W3:Y:S04]  /*15390*/  SHFL.IDX PT, R7, R0, 0x1, 0x181f ;  /* 0x00381f0000077f89 */ /* 0x000ee800000e0000 */
[----:B------:R-:W3:Y:S04]  /*153a0*/  SHFL.IDX PT, R6, R2, 0x3, 0x181f ;  /* 0x00781f0002067f89 */ /* 0x000ee800000e0000 */
[----:B------:R-:W-:Y:S01]  /*153b0*/  SHFL.IDX PT, R9, R2, 0x4, 0x181f ;  /* 0x00981f0002097f89 */ /* 0x000fe200000e0000 */
[-C--:B-1---5:R-:W-:Y:S03]  /*153c0*/  IADD3 R4, P0, R4, R226.reuse, RZ ;  /* 0x000000e204047210 */ /* 0x0a2fe60007f1e0ff */
[----:B------:R-:W-:Y:S02]  /*153d0*/  SHFL.IDX PT, R14, R0, 0x2, 0x181f ;  /* 0x00581f00000e7f89 */ /* 0x000fe400000e0000 */
[--C-:B--2---:R-:W-:Y:S02]  /*153e0*/  IMAD.X R5, R3, 0x1, R225.reuse, P0 ;  /* 0x0000000103057824 */ /* 0x104fe400000e06e1 */
[----:B------:R-:W1:Y:S01]  /*153f0*/  SHFL.IDX PT, R13, R0, 0x3, 0x181f ;  /* 0x00781f00000d7f89 */ /* 0x000e6200000e0000 */
[-C--:B----4-:R-:W-:Y:S03]  /*15400*/  IADD3 R10, P0, R10, R226.reuse, RZ ;  /* 0x000000e20a0a7210 */ /* 0x090fe60007f1e0ff */
[----:B---3--:R2:W-:Y:S01]  /*15410*/  LDGSTS.E.BYPASS.LTC128B.128 [R15], [R4.64], !P4 ;  /* 0x00000000040f7fae */ /* 0x0085e2000e101d5a */
[-C--:B------:R-:W-:Y:S03]  /*15420*/  IADD3 R8, P3, R8, R226.reuse, RZ ;  /* 0x000000e208087210 */ /* 0x080fe60007f7e0ff */
[----:B------:R-:W3:Y:S01]  /*15430*/  SHFL.IDX PT, R2, R2, 0x5, 0x181f ;  /* 0x00b81f0002027f89 */ /* 0x000ee200000e0000 */
[--C-:B------:R-:W-:Y:S03]  /*15440*/  IMAD.X R11, R7, 0x1, R225.reuse, P0 ;  /* 0x00000001070b7824 */ /* 0x100fe600000e06e1 */
[----:B------:R-:W4:Y:S01]  /*15450*/  SHFL.IDX PT, R12, R0, 0x4, 0x181f ;  /* 0x00981f00000c7f89 */ /* 0x000f2200000e0000 */
[-C--:B------:R-:W-:Y:S03]  /*15460*/  IADD3 R6, P2, R6, R226.reuse, RZ ;  /* 0x000000e206067210 */ /* 0x080fe60007f5e0ff */
[----:B------:R-:W4:Y:S04]  /*15470*/  SHFL.IDX PT, R0, R0, 0x5, 0x181f ;  /* 0x00b81f0000007f89 */ /* 0x000f2800000e0000 */
[----:B------:R4:W-:Y:S01]  /*15480*/  LDGSTS.E.BYPASS.LTC128B.128 [R15+0x800], [R10.64], !P4 ;  /* 0x008000000a0f7fae */ /* 0x0009e2000e101d5a */
[--C-:B-1----:R-:W-:Y:S01]  /*15490*/  IMAD.X R7, R13, 0x1, R225.reuse, P2 ;  /* 0x000000010d077824 */ /* 0x102fe200010e06e1 */
[-C--:B--2---:R-:W-:Y:S02]  /*154a0*/  IADD3 R4, P1, R9, R226.reuse, RZ ;  /* 0x000000e209047210 */ /* 0x084fe40007f3e0ff */
[-C--:B------:R-:W-:Y:S02]  /*154b0*/  IADD3.X R9, R14, R225.reuse, RZ, P3, !PT ;  /* 0x000000e10e097210 */ /* 0x080fe40001ffe4ff */
[----:B---3--:R-:W-:Y:S01]  /*154c0*/  IADD3 R2, P0, R2, R226, RZ ;  /* 0x000000e202027210 */ /* 0x008fe20007f1e0ff */
[----:B----4-:R-:W-:Y:S02]  /*154d0*/  IMAD.X R5, R12, 0x1, R225, P1 ;  /* 0x000000010c057824 */ /* 0x010fe400008e06e1 */
[----:B------:R1:W-:Y:S01]  /*154e0*/  LDGSTS.E.BYPASS.LTC128B.128 [R15+0x1000], [R8.64], !P4 ;  /* 0x01000000080f7fae */ /* 0x0003e2000e101d5a */
[----:B------:R-:W-:Y:S03]  /*154f0*/  IADD3.X R3, R0, R225, RZ, P0, !PT ;  /* 0x000000e100037210 */ /* 0x000fe600007fe4ff */
[----:B------:R1:W-:Y:S04]  /*15500*/  LDGSTS.E.BYPASS.LTC128B.128 [R15+0x1800], [R6.64], !P4 ;  /* 0x01800000060f7fae */ /* 0x0003e8000e101d5a */
[----:B------:R1:W-:Y:S04]  /*15510*/  LDGSTS.E.BYPASS.LTC128B.128 [R15+0x2000], [R4.64], !P4 ;  /* 0x02000000040f7fae */ /* 0x0003e8000e101d5a */
[----:B------:R1:W-:Y:S02]  /*15520*/  LDGSTS.E.BYPASS.LTC128B.128 [R15+0x2800], [R2.64], !P4 ;  /* 0x02800000020f7fae */ /* 0x0003e4000e101d5a */
.L_x_455:
[----:B-1-34-:R-:W-:Y:S01]  /*15530*/  LDSM.16.M88.4 R204, [R214+0x5900] ;  /* 0x00590000d6cc783b */ /* 0x01afe20000000200 */
[-C--:B------:R-:W-:Y:S01]  /*15540*/  HMMA.16816.F32.BF16 R4, R96, R16.reuse, RZ ;  /* 0x000000106004723c */ /* 0x080fe200000418ff */
[----:B------:R-:W-:Y:S06]  /*15550*/  UISETP.GT.AND UP0, UPT, UR12, UR4, UPT ;  /* 0x000000040c00728c */ /* 0x000fec000bf04270 */
[----:B------:R-:W0:Y:S01]  /*15560*/  LDGDEPBAR ;  /* 0x00000000000079af */ /* 0x000e220000000000 */
[C---:B------:R-:W-:Y:S01]  /*15570*/  HMMA.16816.F32.BF16 R8, R92.reuse, R16, RZ ;  /* 0x000000105c08723c */ /* 0x040fe200000418ff */
[----:B------:R-:W-:Y:S07]  /*15580*/  PLOP3.LUT P0, PT, PT, PT, UP0, 0x80, 0x0 ;  /* 0x000000000000781c */ /* 0x000fee0003f0f008 */
        /* <DEDUP_REMOVED lines=47> */
[----:B------:R-:W1:Y:S07]  /*15880*/  LDSM.16.M88.4 R196, [R214+0x4900] ;  /* 0x00490000d6c4783b */ /* 0x000e6e0000000200 */
        /* <DEDUP_REMOVED lines=75> */
[----:B------:R-:W2:Y:S01]  /*15d40*/  MUFU.TANH R17, R17 ;  /* 0x0000001100117308 */ /* 0x000ea20000002400 */
        /* <DEDUP_REMOVED lines=20> */
[-C--:B--2---:R-:W-:Y:S03]  /*15e90*/  HMMA.16816.F32.BF16 R52, R172, R4.reuse, R52 ;  /* 0x00000004ac34723c */ /* 0x084fe60000041834 */
[----:B------:R4:W2:Y:S01]  /*15ea0*/  MUFU.TANH R16, R21 ;  /* 0x0000001500107308 */ /* 0x0008a20000002400 */
        /* <DEDUP_REMOVED lines=160> */
[----:B------:R-:W-:Y:S01]  /*168b0*/  UIMAD UR10, UR12, 0x60, UR19 ;  /* 0x000000600c0a78a4 */ /* 0x000fe2000f8e0213 */
[----:B------:R-:W-:Y:S01]  /*168c0*/  IMAD.MOV.U32 R2, RZ, RZ, c[0x0][0x2b8] ;  /* 0x0000ae00ff027624 */ /* 0x000fe200078e00ff */
[----:B------:R-:W3:Y:S04]  /*168d0*/  LDL.64 R228, [R1+0x30] ;  /* 0x0000300001e47983 */ /* 0x000ee80000100a00 */
[----:B------:R-:W4:Y:S01]  /*168e0*/  LDL R227, [R1+0x2c] ;  /* 0x00002c0001e37983 */ /* 0x000f220000100800 */
[----:B------:R-:W-:Y:S01]  /*168f0*/  ISETP.NE.AND P2, PT, R2, 0x1, PT ;  /* 0x000000010200780c */ /* 0x000fe20003f45270 */
[----:B------:R-:W-:Y:S02]  /*16900*/  IMAD.U32 R2, RZ, RZ, UR10 ;  /* 0x0000000aff027e24 */ /* 0x000fe4000f8e00ff */
[----:B------:R-:W3:Y:S03]  /*16910*/  LDL R19, [R1+0x4] ;  /* 0x0000040001137983 */ /* 0x000ee60000100800 */
[----:B--2---:R-:W-:Y:S02]  /*16920*/  IADD3 R2, R2, -0x60, R0 ;  /* 0xffffffa002027810 */ /* 0x004fe40007ffe000 */
[----:B------:R-:W-:Y:S05]  /*16930*/  ISETP.GT.AND P1, PT, R0, 0x5f, PT ;  /* 0x0000005f0000780c */ /* 0x000fea0003f24270 */
[----:B------:R-:W-:Y:S04]  /*16940*/  @P2 IMAD.HI.U32 R3, R2, c[0x0][0x2bc], RZ ;  /* 0x0000af0002032a27 */ /* 0x000fe800078e00ff */
[----:B------:R-:W-:Y:S01]  /*16950*/  IMAD.MOV.U32 R0, RZ, RZ, R2 ;  /* 0x000000ffff007224 */ /* 0x000fe200078e0002 */
[----:B------:R-:W-:Y:S04]  /*16960*/  @P2 SHF.R.U32.HI R0, RZ, c[0x0][0x2c0], R3 ;  /* 0x0000b000ff002a19 */ /* 0x000fe80000011603 */
[C---:B---3--:R-:W-:Y:S04]  /*16970*/  @!P1 IADD3 R3, P0, R0.reuse, R228, RZ ;  /* 0x000000e400039210 */ /* 0x048fe80007f1e0ff */
[----:B----4-:R-:W-:Y:S01]  /*16980*/  @!P1 LEA.HI.X.SX32 R5, R0, R227, 0x1, P0 ;  /* 0x000000e300059211 */ /* 0x010fe200000f0eff */
[----:B------:R-:W-:Y:S01]  /*16990*/  IMAD.MOV R0, RZ, RZ, -R0 ;  /* 0x000000ffff007224 */ /* 0x000fe200078e0a00 */
[C---:B------:R-:W-:Y:S03]  /*169a0*/  @!P1 LEA R4, P0, R3.reuse, c[0x0][0x2a0], 0x2 ;  /* 0x0000a80003049a11 */ /* 0x040fe600078010ff */
[----:B------:R-:W-:Y:S01]  /*169b0*/  IMAD R6, R0, c[0x0][0x2b8], R2 ;  /* 0x0000ae0000067a24 */ /* 0x000fe200078e0202 */
[----:B------:R-:W-:Y:S03]  /*169c0*/  @!P1 LEA.HI.X R5, R3, c[0x0][0x2a4], R5, 0x2, P0 ;  /* 0x0000a90003059a11 */ /* 0x000fe600000f1405 */
[----:B------:R-:W-:Y:S01]  /*169d0*/  IMAD.WIDE.U32 R2, R6, c[0x0][0x1e0], RZ ;  /* 0x0000780006027a25 */ /* 0x000fe200078e00ff */
[----:B------:R-:W-:Y:S01]  /*169e0*/  STL [R1], R6 ;  /* 0x0000000601007387 */ /* 0x000fe20000100800 */
[----:B------:R-:W-:Y:S03]  /*169f0*/  SHF.R.S32.HI R0, RZ, 0x1f, R6 ;  /* 0x0000001fff007819 */ /* 0x000fe60000011406 */
[----:B------:R-:W2:Y:S02]  /*16a00*/  @!P1 LDG.E R242, [R4.64] ;  /* 0x0000001a04f29981 */ /* 0x000ea4000c1e1900 */
        /* <DEDUP_REMOVED lines=13> */
[----:B------:R-:W4:Y:S04]  /*16ae0*/  SHFL.IDX PT, R10, R2, 0x1, 0x181f ;  /* 0x00381f00020a7f89 */ /* 0x000f2800000e0000 */
[----:B------:R-:W1:Y:S04]  /*16af0*/  SHFL.IDX PT, R8, R2, 0x2, 0x181f ;  /* 0x00581f0002087f89 */ /* 0x000e6800000e0000 */
[----:B------:R-:W1:Y:S04]  /*16b00*/  SHFL.IDX PT, R7, R0, 0x1, 0x181f ;  /* 0x00381f0000077f89 */ /* 0x000e6800000e0000 */
[----:B------:R-:W1:Y:S04]  /*16b10*/  SHFL.IDX PT, R6, R2, 0x3, 0x181f ;  /* 0x00781f0002067f89 */ /* 0x000e6800000e0000 */
[----:B------:R-:W-:Y:S01]  /*16b20*/  SHFL.IDX PT, R9, R2, 0x4, 0x181f ;  /* 0x00981f0002097f89 */ /* 0x000fe200000e0000 */
[-C--:B--2--5:R-:W-:Y:S03]  /*16b30*/  IADD3 R4, P0, R4, R226.reuse, RZ ;  /* 0x000000e204047210 */ /* 0x0a4fe60007f1e0ff */
[----:B------:R-:W-:Y:S02]  /*16b40*/  SHFL.IDX PT, R14, R0, 0x2, 0x181f ;  /* 0x00581f00000e7f89 */ /* 0x000fe400000e0000 */
[--C-:B---3--:R-:W-:Y:S02]  /*16b50*/  IMAD.X R5, R3, 0x1, R225.reuse, P0 ;  /* 0x0000000103057824 */ /* 0x108fe400000e06e1 */
[----:B------:R-:W2:Y:S01]  /*16b60*/  SHFL.IDX PT, R13, R0, 0x3, 0x181f ;  /* 0x00781f00000d7f89 */ /* 0x000ea200000e0000 */
[-C--:B----4-:R-:W-:Y:S03]  /*16b70*/  IADD3 R10, P0, R10, R226.reuse, RZ ;  /* 0x000000e20a0a7210 */ /* 0x090fe60007f1e0ff */
[----:B------:R3:W-:Y:S01]  /*16b80*/  LDGSTS.E.BYPASS.LTC128B.128 [R19+0x3100], [R4.64], !P4 ;  /* 0x0310000004137fae */ /* 0x0007e2000e101d5a */
[-C--:B-1----:R-:W-:Y:S03]  /*16b90*/  IADD3 R8, P3, R8, R226.reuse, RZ ;  /* 0x000000e208087210 */ /* 0x082fe60007f7e0ff */
[----:B------:R-:W1:Y:S01]  /*16ba0*/  SHFL.IDX PT, R2, R2, 0x5, 0x181f ;  /* 0x00b81f0002027f89 */ /* 0x000e6200000e0000 */
[--C-:B------:R-:W-:Y:S03]  /*16bb0*/  IMAD.X R11, R7, 0x1, R225.reuse, P0 ;  /* 0x00000001070b7824 */ /* 0x100fe600000e06e1 */
[----:B------:R-:W4:Y:S01]  /*16bc0*/  SHFL.IDX PT, R12, R0, 0x4, 0x181f ;  /* 0x00981f00000c7f89 */ /* 0x000f2200000e0000 */
[-C--:B------:R-:W-:Y:S03]  /*16bd0*/  IADD3 R6, P2, R6, R226.reuse, RZ ;  /* 0x000000e206067210 */ /* 0x080fe60007f5e0ff */
[----:B------:R-:W4:Y:S04]  /*16be0*/  SHFL.IDX PT, R0, R0, 0x5, 0x181f ;  /* 0x00b81f0000007f89 */ /* 0x000f2800000e0000 */
[----:B------:R4:W-:Y:S01]  /*16bf0*/  LDGSTS.E.BYPASS.LTC128B.128 [R19+0x3900], [R10.64], !P4 ;  /* 0x039000000a137fae */ /* 0x0009e2000e101d5a */
[--C-:B--2---:R-:W-:Y:S01]  /*16c00*/  IMAD.X R7, R13, 0x1, R225.reuse, P2 ;  /* 0x000000010d077824 */ /* 0x104fe200010e06e1 */
[-C--:B---3--:R-:W-:Y:S01]  /*16c10*/  IADD3 R4, P1, R9, R226.reuse, RZ ;  /* 0x000000e209047210 */ /* 0x088fe20007f3e0ff */
[--C-:B------:R-:W-:Y:S01]  /*16c20*/  IMAD.X R9, R14, 0x1, R225.reuse, P3 ;  /* 0x000000010e097824 */ /* 0x100fe200018e06e1 */
[----:B-1----:R-:W-:Y:S03]  /*16c30*/  IADD3 R2, P0, R2, R226, RZ ;  /* 0x000000e202027210 */ /* 0x002fe60007f1e0ff */
[--C-:B----4-:R-:W-:Y:S01]  /*16c40*/  IMAD.X R5, R12, 0x1, R225.reuse, P1 ;  /* 0x000000010c057824 */ /* 0x110fe200008e06e1 */
[----:B------:R1:W-:Y:S01]  /*16c50*/  LDGSTS.E.BYPASS.LTC128B.128 [R19+0x4100], [R8.64], !P4 ;  /* 0x0410000008137fae */ /* 0x0003e2000e101d5a */
[----:B------:R-:W-:Y:S03]  /*16c60*/  IMAD.X R3, R0, 0x1, R225, P0 ;  /* 0x0000000100037824 */ /* 0x000fe600000e06e1 */
[----:B------:R1:W-:Y:S04]  /*16c70*/  LDGSTS.E.BYPASS.LTC128B.128 [R19+0x4900], [R6.64], !P4 ;  /* 0x0490000006137fae */ /* 0x0003e8000e101d5a */
[----:B------:R1:W-:Y:S04]  /*16c80*/  LDGSTS.E.BYPASS.LTC128B.128 [R19+0x5100], [R4.64], !P4 ;  /* 0x0510000004137fae */ /* 0x0003e8000e101d5a */
[----:B------:R1:W-:Y:S02]  /*16c90*/  LDGSTS.E.BYPASS.LTC128B.128 [R19+0x5900], [R2.64], !P4 ;  /* 0x0590000002137fae */ /* 0x0003e4000e101d5a */
.L_x_456:
        /* <DEDUP_REMOVED lines=36> */
.L_x_459:
[----:B------:R-:W-:Y:S04]  /*16ee0*/  MOV R7, c[0x0][0x32c] ;  /* 0x0000cb0000077a02 */ /* 0x000fe80000000f00 */
[----:B------:R-:W-:Y:S11]  /*16ef0*/  ISETP.NE.AND P0, PT, R7, 0x1, PT ;  /* 0x000000010700780c */ /* 0x000ff60003f05270 */
[----:B------:R-:W-:Y:S02]  /*16f00*/  @!UPT UIADD3 URZ, URZ, URZ, URZ ;  /* 0x0000003f3f3ff290 */ /* 0x000fe4000fffe03f */
[----:B------:R-:W-:Y:S05]  /*16f10*/  @P0 IMAD.HI.U32 R7, R3, c[0x0][0x330], RZ ;  /* 0x0000cc0003070a27 */ /* 0x000fea00078e00ff */
[----:B------:R-:W-:Y:S02]  /*16f20*/  @P0 SHF.R.U32.HI R3, RZ, c[0x0][0x334], R7 ;  /* 0x0000cd00ff030a19 */ /* 0x000fe40000011607 */
.L_x_460:
[----:B------:R-:W-:Y:S05]  /*16f30*/  BSYNC B0 ;  /* 0x0000000000007941 */ /* 0x000fea0003800000 */
.L_x_458:
[----:B------:R-:W-:Y:S05]  /*16f40*/  IADD3 R7, -R9, UR10, RZ ;  /* 0x0000000a09077c10 */ /* 0x000fea000fffe1ff */
[----:B------:R-:W-:Y:S05]  /*16f50*/  IMAD R3, R3, c[0x0][0x32c], R7 ;  /* 0x0000cb0003037a24 */ /* 0x000fea00078e0207 */
[----:B------:R-:W-:Y:S02]  /*16f60*/  IADD3 R7, R3, c[0x0][0x32c], RZ ;  /* 0x0000cb0003077a10 */ /* 0x000fe40007ffe0ff */
[----:B------:R-:W-:Y:S02]  /*16f70*/  IMNMX R0, R0, R3, !PT ;  /* 0x0000000300007217 */ /* 0x000fe40007800200 */
[----:B------:R-:W-:Y:S02]  /*16f80*/  IMNMX R2, R2, R7, PT ;  /* 0x0000000702027217 */ /* 0x000fe40003800200 */
.L_x_457:
        /* <DEDUP_REMOVED lines=8> */
[----:B------:R-:W-:Y:S01]  /*17010*/  PLOP3.LUT P3, PT, PT, PT, UP2, 0x40, 0x0 ;  /* 0x000000000000781c */ /* 0x000fe20003f6e828 */
[----:B------:R-:W-:Y:S01]  /*17020*/  UISETP.GE.AND UP1, UPT, UR10, 0xa, UPT ;  /* 0x0000000a0a00788c */ /* 0x000fe2000bf26270 */
[C---:B------:R-:W-:Y:S01]  /*17030*/  ISETP.GT.AND P0, PT, R0.reuse, RZ, P0 ;  /* 0x000000ff0000720c */ /* 0x040fe20000704270 */
[----:B------:R-:W-:Y:S01]  /*17040*/  UP2UR UR34, UPR, URZ, 0x1 ;  /* 0x000000013f227883 */ /* 0x000fe20008000000 */
[C---:B------:R-:W-:Y:S01]  /*17050*/  ISETP.GT.AND P4, PT, R0.reuse, 0x1, P1 ;  /* 0x000000010000780c */ /* 0x040fe20000f84270 */
[----:B------:R-:W-:Y:S01]  /*17060*/  UISETP.GE.AND UP6, UPT, UR10, 0x42, UPT ;  /* 0x000000420a00788c */ /* 0x000fe2000bfc6270 */
[----:B------:R-:W-:Y:S01]  /*17070*/  ISETP.GT.AND P1, PT, R0, 0x8, P3 ;  /* 0x000000080000780c */ /* 0x000fe20001f24270 */
[----:B------:R-:W-:Y:S01]  /*17080*/  UISETP.GE.AND UP5, UPT, UR10, 0x49, UPT ;  /* 0x000000490a00788c */ /* 0x000fe2000bfa6270 */
[----:B------:R-:W-:Y:S01]  /*17090*/  PLOP3.LUT P3, PT, PT, PT, UP0, 0x40, 0x0 ;  /* 0x000000000000781c */ /* 0x000fe20003f6e808 */
[----:B------:R-:W-:Y:S01]  /*170a0*/  UISETP.GE.AND UP0, UPT, UR10, 0x12, UPT ;  /* 0x000000120a00788c */ /* 0x000fe2000bf06270 */
[C---:B------:R-:W-:Y:S01]  /*170b0*/  ISETP.LT.OR P2, PT, R2.reuse, 0x1, P0 ;  /* 0x000000010200780c */ /* 0x040fe20000741670 */
[----:B------:R-:W-:Y:S01]  /*170c0*/  UISETP.GE.AND UP4, UPT, UR10, 0x4a, UPT ;  /* 0x0000004a0a00788c */ /* 0x000fe2000bf86270 */
        /* <DEDUP_REMOVED lines=8> */
[----:B------:R-:W-:Y:S01]  /*17150*/  FSEL R11, R189, -INF , !P2 ;  /* 0xff800000bd0b7808 */ /* 0x000fe20005000000 */
[----:B------:R-:W-:Y:S01]  /*17160*/  UISETP.GE.AND UP2, UPT, UR10, 0x52, UPT ;  /* 0x000000520a00788c */ /* 0x000fe2000bf46270 */
[----:B------:R-:W-:Y:S01]  /*17170*/  ISETP.LT.OR P2, PT, R2, 0x9, P1 ;  /* 0x000000090200780c */ /* 0x000fe20000f41670 */
[----:B------:R-:W-:Y:S01]  /*17180*/  UP2UR UR32, UPR, URZ, 0x1 ;  /* 0x000000013f207883 */ /* 0x000fe20008000000 */
[----:B------:R-:W-:Y:S01]  /*17190*/  ISETP.GT.AND P1, PT, R0, 0x10, P3 ;  /* 0x000000100000780c */ /* 0x000fe20001f24270 */
[----:B------:R-:W-:Y:S01]  /*171a0*/  UISETP.GE.AND UP1, UPT, UR10, 0x59, UPT ;  /* 0x000000590a00788c */ /* 0x000fe2000bf26270 */
[----:B------:R-:W-:Y:S01]  /*171b0*/  PLOP3.LUT P3, PT, PT, PT, UP0, 0x40, 0x0 ;  /* 0x000000000000781c */ /* 0x000fe20003f6e808 */
[----:B------:R-:W-:Y:S01]  /*171c0*/  UISETP.GE.AND UP0, UPT, UR10, 0x1a, UPT ;  /* 0x0000001a0a00788c */ /* 0x000fe2000bf06270 */
[----:B------:R-:W-:Y:S01]  /*171d0*/  FSEL R19, R187, -INF , !P5 ;  /* 0xff800000bb137808 */ /* 0x000fe20006800000 */
        /* <DEDUP_REMOVED lines=53> */
[----:B------:R-:W-:Y:S02]  /*17530*/  FSEL R176, R15, -INF , !P2 ;  /* 0xff8000000fb07808 */ /* 0x000fe40005000000 */
[----:B------:R-:W-:Y:S02]  /*17540*/  ISETP.GT.AND P4, PT, R0, 0x31, P0 ;  /* 0x000000310000780c */ /* 0x000fe40000784270 */
[----:B------:R-:W-:Y:S02]  /*17550*/  ISETP.LT.OR P2, PT, R2, 0x31, P1 ;  /* 0x000000310200780c */ /* 0x000fe40000f41670 */
[----:B------:R-:W-:Y:S01]  /*17560*/  PLOP3.LUT P0, PT, PT, PT, UP0, 0x40, 0x0 ;  /* 0x000000000000781c */ /* 0x000fe20003f0e808 */
[----:B------:R-:W-:Y:S01]  /*17570*/  UISETP.GE.AND UP0, UPT, UR10, 0x41, UPT ;  /* 0x000000410a00788c */ /* 0x000fe2000bf06270 */
[----:B------:R-:W-:Y:S02]  /*17580*/  ISETP.GT.AND P1, PT, R0, 0x38, P3 ;  /* 0x000000380000780c */ /* 0x000fe40001f24270 */
[----:B------:R-:W-:Y:S01]  /*17590*/  FSEL R177, R49, -INF , !P5 ;  /* 0xff80000031b17808 */ /* 0x000fe20006800000 */
[----:B------:R-:W-:Y:S01]  /*175a0*/  UP2UR UR13, UPR, URZ, 0x1 ;  /* 0x000000013f0d7883 */ /* 0x000fe20008000000 */
[----:B------:R-:W-:Y:S02]  /*175b0*/  ISETP.LT.OR P5, PT, R2, 0x32, P4 ;  /* 0x000000320200780c */ /* 0x000fe400027a1670 */
[----:B------:R-:W-:Y:S02]  /*175c0*/  ISETP.GT.AND P4, PT, R0, 0x39, P0 ;  /* 0x000000390000780c */ /* 0x000fe40000784270 */
[----:B------:R-:W-:Y:S02]  /*175d0*/  ISETP.LT.OR P0, PT, R2, 0x39, P1 ;  /* 0x000000390200780c */ /* 0x000fe40000f01670 */
[----:B------:R-:W-:Y:S02]  /*175e0*/  FSEL R179, R52, -INF , !P2 ;  /* 0xff80000034b37808 */ /* 0x000fe40005000000 */
[----:B------:R-:W-:Y:S01]  /*175f0*/  PLOP3.LUT P2, PT, PT, PT, UP6, 0x40, 0x0 ;  /* 0x000000000000781c */ /* 0x000fe20003f4e868 */
[----:B------:R-:W-:Y:S01]  /*17600*/  UISETP.NE.AND UP6, UPT, UR23, URZ, UPT ;  /* 0x0000003f1700728c */ /* 0x000fe2000bfc5270 */
[----:B------:R-:W-:Y:S02]  /*17610*/  FSEL R196, R64, -INF , !P0 ;  /* 0xff80000040c47808 */ /* 0x000fe40004000000 */
[----:B------:R-:W-:Y:S02]  /*17620*/  PLOP3.LUT P1, PT, PT, PT, UP5, 0x40, 0x0 ;  /* 0x000000000000781c */ /* 0x000fe40003f2e858 */
[----:B------:R-:W-:Y:S02]  /*17630*/  PLOP3.LUT P0, PT, PT, PT, UP4, 0x40, 0x0 ;  /* 0x000000000000781c */ /* 0x000fe40003f0e848 */
[C---:B------:R-:W-:Y:S02]  /*17640*/  ISETP.GT.AND P2, PT, R0.reuse, 0x41, P2 ;  /* 0x000000410000780c */ /* 0x040fe40001744270 */
[C---:B------:R-:W-:Y:S02]  /*17650*/  ISETP.GT.AND P1, PT, R0.reuse, 0x48, P1 ;  /* 0x000000480000780c */ /* 0x040fe40000f24270 */
[----:B------:R-:W-:Y:S02]  /*17660*/  ISETP.GT.AND P0, PT, R0, 0x49, P0 ;  /* 0x000000490000780c */ /* 0x000fe40000704270 */
[----:B------:R-:W-:Y:S01]  /*17670*/  PLOP3.LUT P3, PT, PT, PT, UP0, 0x40, 0x0 ;  /* 0x000000000000781c */ /* 0x000fe20003f6e808 */
[----:B------:R-:W-:Y:S01]  /*17680*/  UISETP.GE.AND UP0, UPT, UR10, 0x5a, UPT ;  /* 0x0000005a0a00788c */ /* 0x000fe2000bf06270 */
[C---:B------:R-:W-:Y:S02]  /*17690*/  ISETP.LT.OR P2, PT, R2.reuse, 0x42, P2 ;  /* 0x000000420200780c */ /* 0x040fe40001741670 */
[C---:B------:R-:W-:Y:S02]  /*176a0*/  ISETP.LT.OR P1, PT, R2.reuse, 0x49, P1 ;  /* 0x000000490200780c */ /* 0x040fe40000f21670 */
[----:B------:R-:W-:Y:S02]  /*176b0*/  ISETP.LT.OR P0, PT, R2, 0x4a, P0 ;  /* 0x0000004a0200780c */ /* 0x000fe40000701670 */
[----:B------:R-:W-:Y:S02]  /*176c0*/  ISETP.GT.AND P3, PT, R0, 0x40, P3 ;  /* 0x000000400000780c */ /* 0x000fe40001f64270 */
[----:B------:R-:W-:Y:S02]  /*176d0*/  FSEL R230, R69, -INF , !P2 ;  /* 0xff80000045e67808 */ /* 0x000fe40005000000 */
[----:B------:R-:W-:Y:S02]  /*176e0*/  PLOP3.LUT P2, PT, PT, PT, UP2, 0x40, 0x0 ;  /* 0x000000000000781c */ /* 0x000fe40003f4e828 */
[----:B------:R-:W-:Y:S02]  /*176f0*/  FSEL R233, R80, -INF , !P1 ;  /* 0xff80000050e97808 */ /* 0x000fe40004800000 */
[----:B------:R-:W-:Y:S02]  /*17700*/  PLOP3.LUT P1, PT, PT, PT, UP1, 0x40, 0x0 ;  /* 0x000000000000781c */ /* 0x000fe40003f2e818 */
[----:B------:R-:W-:Y:S02]  /*17710*/  FSEL R234, R81, -INF , !P0 ;  /* 0xff80000051ea7808 */ /* 0x000fe40004000000 */
[----:B------:R-:W-:Y:S02]  /*17720*/  PLOP3.LUT P0, PT, PT, PT, UP0, 0x40, 0x0 ;  /* 0x000000000000781c */ /* 0x000fe40003f0e808 */
[----:B------:R-:W-:Y:S02]  /*17730*/  ISETP.LT.OR P3, PT, R2, 0x41, P3 ;  /* 0x000000410200780c */ /* 0x000fe40001f61670 */
[C---:B------:R-:W-:Y:S02]  /*17740*/  ISETP.GT.AND P2, PT, R0.reuse, 0x51, P2 ;  /* 0x000000510000780c */ /* 0x040fe40001744270 */
[C---:B------:R-:W-:Y:S02]  /*17750*/  ISETP.GT.AND P1, PT, R0.reuse, 0x58, P1 ;  /* 0x000000580000780c */ /* 0x040fe40000f24270 */
[----:B------:R-:W-:Y:S02]  /*17760*/  ISETP.GT.AND P0, PT, R0, 0x59, P0 ;  /* 0x000000590000780c */ /* 0x000fe40000704270 */
[----:B------:R-:W-:Y:S02]  /*17770*/  ISETP.LT.OR P4, PT, R2, 0x3a, P4 ;  /* 0x0000003a0200780c */ /* 0x000fe40002781670 */
[----:B------:R-:W-:Y:S02]  /*17780*/  FSEL R198, R68, -INF , !P3 ;  /* 0xff80000044c67808 */ /* 0x000fe40005800000 */
[C---:B------:R-:W-:Y:S02]  /*17790*/  ISETP.LT.OR P3, PT, R2.reuse, 0x52, P2 ;  /* 0x000000520200780c */ /* 0x040fe40001761670 */
[C---:B------:R-:W-:Y:S02]  /*177a0*/  ISETP.LT.OR P2, PT, R2.reuse, 0x59, P1 ;  /* 0x000000590200780c */ /* 0x040fe40000f41670 */
[----:B------:R-:W-:Y:S02]  /*177b0*/  ISETP.LT.OR P1, PT, R2, 0x5a, P0 ;  /* 0x0000005a0200780c */ /* 0x000fe40000721670 */
[----:B------:R-:W-:Y:S01]  /*177c0*/  PLOP3.LUT P0, PT, PT, PT, UP6, 0x40, 0x0 ;  /* 0x000000000000781c */ /* 0x000fe20003f0e868 */
[----:B------:R-:W-:Y:S01]  /*177d0*/  UISETP.NE.AND UP6, UPT, UR39, URZ, UPT ;  /* 0x0000003f2700728c */ /* 0x000fe2000bfc5270 */
[----:B------:R-:W-:Y:S02]  /*177e0*/  FSEL R197, R65, -INF , !P4 ;  /* 0xff80000041c57808 */ /* 0x000fe40006000000 */
[----:B------:R-:W-:Y:S02]  /*177f0*/  PLOP3.LUT P4, PT, PT, PT, UP3, 0x40, 0x0 ;  /* 0x000000000000781c */ /* 0x000fe40003f8e838 */
[----:B------:R-:W-:Y:S02]  /*17800*/  FSEL R189, R53, -INF , !P5 ;  /* 0xff80000035bd7808 */ /* 0x000fe40006800000 */
[----:B------:R-:W-:Y:S01]  /*17810*/  ISETP.GT.AND P4, PT, R0, 0x50, P4 ;  /* 0x000000500000780c */ /* 0x000fe20002784270 */
[--C-:B-1----:R-:W-:Y:S01]  /*17820*/  IMAD.IADD R0, R6, 0x1, R3.reuse ;  /* 0x0000000106007824 */ /* 0x102fe200078e0203 */
[----:B------:R-:W-:Y:S02]  /*17830*/  FSEL R244, R85, -INF , !P3 ;  /* 0xff80000055f47808 */ /* 0x000fe40005800000 */
[----:B------:R-:W-:Y:S01]  /*17840*/  ISETP.LT.OR P4, PT, R2, 0x51, P4 ;  /* 0x000000510200780c */ /* 0x000fe20002781670 */
[----:B------:R-:W-:Y:S01]  /*17850*/  IMAD.IADD R2, R5, 0x1, R3 ;  /* 0x0000000105027824 */ /* 0x000fe200078e0203 */
        /* <DEDUP_REMOVED lines=18> */
.L_x_463:
[----:B------:R-:W-:Y:S04]  /*17980*/  MOV R2, c[0x0][0x32c] ;  /* 0x0000cb0000027a02 */ /* 0x000fe80000000f00 */
[----:B------:R-:W-:Y:S11]  /*17990*/  ISETP.NE.AND P0, PT, R2, 0x1, PT ;  /* 0x000000010200780c */ /* 0x000ff60003f05270 */
[----:B------:R-:W-:Y:S02]  /*179a0*/  @!UPT UIADD3 URZ, URZ, URZ, URZ ;  /* 0x0000003f3f3ff290 */ /* 0x000fe4000fffe03f */
[----:B------:R-:W-:Y:S05]  /*179b0*/  @P0 IMAD.HI.U32 R2, R0, c[0x0][0x330], RZ ;  /* 0x0000cc0000020a27 */ /* 0x000fea00078e00ff */
[----:B------:R-:W-:Y:S02]  /*179c0*/  @P0 SHF.R.U32.HI R0, RZ, c[0x0][0x334], R2 ;  /* 0x0000cd00ff000a19 */ /* 0x000fe40000011602 */
.L_x_464:
[----:B------:R-:W-:Y:S05]  /*179d0*/  BSYNC B0 ;  /* 0x0000000000007941 */ /* 0x000fea0003800000 */
.L_x_462:
        /* <DEDUP_REMOVED lines=11> */
.L_x_461:
        /* <DEDUP_REMOVED lines=19> */
[----:B------:R-:W-:Y:S01]  /*17bc0*/  FSEL R10, R193, -INF , !P2 ;  /* 0xff800000c10a7808 */ /* 0x000fe20005000000 */
[----:B------:R-:W-:Y:S01]  /*17bd0*/  UISETP.NE.AND UP2, UPT, UR33, URZ, UPT ;  /* 0x0000003f2100728c */ /* 0x000fe2000bf45270 */
[C---:B------:R-:W-:Y:S01]  /*17be0*/  ISETP.GT.AND P4, PT, R0.reuse, 0x1, P1 ;  /* 0x000000010000780c */ /* 0x040fe20000f84270 */
[----:B------:R-:W-:Y:S01]  /*17bf0*/  UISETP.NE.AND UP1, UPT, UR32, URZ, UPT ;  /* 0x0000003f2000728c */ /* 0x000fe2000bf25270 */
[----:B------:R-:W-:Y:S01]  /*17c00*/  ISETP.GT.AND P1, PT, R0, 0x8, P3 ;  /* 0x000000080000780c */ /* 0x000fe20001f24270 */
[----:B------:R-:W-:Y:S01]  /*17c10*/  UISETP.NE.AND UP0, UPT, UR31, URZ, UPT ;  /* 0x0000003f1f00728c */ /* 0x000fe2000bf05270 */
[----:B------:R-:W-:Y:S01]  /*17c20*/  PLOP3.LUT P0, PT, PT, PT, UP3, 0x40, 0x0 ;  /* 0x000000000000781c */ /* 0x000fe20003f0e838 */
[----:B------:R-:W-:Y:S01]  /*17c30*/  UISETP.NE.AND UP3, UPT, UR30, URZ, UPT ;  /* 0x0000003f1e00728c */ /* 0x000fe2000bf65270 */
[----:B------:R-:W-:Y:S01]  /*17c40*/  PLOP3.LUT P3, PT, PT, PT, UP4, 0x40, 0x0 ;  /* 0x000000000000781c */ /* 0x000fe20003f6e848 */
[----:B------:R-:W-:Y:S01]  /*17c50*/  UISETP.NE.AND UP4, UPT, UR20, URZ, UPT ;  /* 0x0000003f1400728c */ /* 0x000fe2000bf85270 */
[----:B------:R-:W-:Y:S02]  /*17c60*/  ISETP.LT.OR P5, PT, R2, 0x2, P4 ;  /* 0x000000020200780c */ /* 0x000fe400027a1670 */
[----:B------:R-:W-:Y:S02]  /*17c70*/  ISETP.GT.AND P4, PT, R0, 0x9, P0 ;  /* 0x000000090000780c */ /* 0x000fe40000784270 */
[----:B------:R-:W-:Y:S02]  /*17c80*/  ISETP.LT.OR P2, PT, R2, 0x9, P1 ;  /* 0x000000090200780c */ /* 0x000fe40000f41670 */
[----:B------:R-:W-:Y:S01]  /*17c90*/  PLOP3.LUT P0, PT, PT, PT, UP2, 0x40, 0x0 ;  /* 0x000000000000781c */ /* 0x000fe20003f0e828 */
[----:B------:R-:W-:Y:S01]  /*17ca0*/  UISETP.NE.AND UP2, UPT, UR29, URZ, UPT ;  /* 0x0000003f1d00728c */ /* 0x000fe2000bf45270 */
[----:B------:R-:W-:Y:S02]  /*17cb0*/  ISETP.GT.AND P1, PT, R0, 0x10, P3 ;  /* 0x000000100000780c */ /* 0x000fe40001f24270 */
[----:B------:R-:W-:Y:S01]  /*17cc0*/  PLOP3.LUT P3, PT, PT, PT, UP1, 0x40, 0x0 ;  /* 0x000000000000781c */ /* 0x000fe20003f6e818 */
[----:B------:R-:W-:Y:S01]  /*17cd0*/  UISETP.NE.AND UP1, UPT, UR28, URZ, UPT ;  /* 0x0000003f1c00728c */ /* 0x000fe2000bf25270 */
[----:B------:R-:W-:Y:S02]  /*17ce0*/  FSEL R17, R192, -INF , !P5 ;  /* 0xff800000c0117808 */ /* 0x000fe40006800000 */
[----:B------:R-:W-:Y:S02]  /*17cf0*/  ISETP.LT.OR P5, PT, R2, 0xa, P4 ;  /* 0x0000000a0200780c */ /* 0x000fe400027a1670 */
[----:B------:R-:W-:Y:S02]  /*17d00*/  FSEL R20, R183, -INF , !P2 ;  /* 0xff800000b7147808 */ /* 0x000fe40005000000 */
        /* <DEDUP_REMOVED lines=35> */
[----:B------:R-:W-:Y:S02]  /*17f40*/  FSEL R174, R50, -INF , !P2 ;  /* 0xff80000032ae7808 */ /* 0x000fe40005000000 */
[----:B------:R-:W-:Y:S01]  /*17f50*/  PLOP3.LUT P2, PT, PT, PT, UP2, 0x40, 0x0 ;  /* 0x000000000000781c */ /* 0x000fe20003f4e828 */
[----:B------:R-:W-:Y:S01]  /*17f60*/  UISETP.NE.AND UP2, UPT, UR41, URZ, UPT ;  /* 0x0000003f2900728c */ /* 0x000fe2000bf45270 */
        /* <DEDUP_REMOVED lines=8> */
[C---:B------:R-:W-:Y:S01]  /*17ff0*/  ISETP.LT.OR P4, PT, R2.reuse, 0x2a, P4 ;  /* 0x0000002a0200780c */ /* 0x040fe20002781670 */
[----:B------:R-:W-:Y:S01]  /*18000*/  UP2UR UR39, UPR, URZ, 0x40 ;  /* 0x000000403f277883 */ /* 0x000fe20008000000 */
[----:B------:R-:W-:Y:S02]  /*18010*/  ISETP.LT.OR P3, PT, R2, 0x32, P3 ;  /* 0x000000320200780c */ /* 0x000fe40001f61670 */
[----:B------:R-:W-:Y:S02]  /*18020*/  ISETP.GT.AND P1, PT, R0, 0x39, P1 ;  /* 0x000000390000780c */ /* 0x000fe40000f24270 */
[----:B------:R-:W-:Y:S02]  /*18030*/  ISETP.LT.OR P2, PT, R2, 0x39, P2 ;  /* 0x000000390200780c */ /* 0x000fe40001741670 */
[----:B------:R-:W-:Y:S02]  /*18040*/  ISETP.GT.AND P0, PT, R0, 0x40, P0 ;  /* 0x000000400000780c */ /* 0x000fe40000704270 */
[----:B------:R-:W-:Y:S02]  /*18050*/  FSEL R175, R51, -INF , !P4 ;  /* 0xff80000033af7808 */ /* 0x000fe40006000000 */
[----:B------:R-:W-:Y:S02]  /*18060*/  FSEL R183, R55, -INF , !P3 ;  /* 0xff80000037b77808 */ /* 0x000fe40005800000 */
[----:B------:R-:W-:Y:S01]  /*18070*/  PLOP3.LUT P4, PT, PT, PT, UP6, 0x40, 0x0 ;  /* 0x000000000000781c */ /* 0x000fe20003f8e868 */
[----:B------:R-:W-:Y:S01]  /*18080*/  UISETP.NE.AND UP6, UPT, UR23, URZ, UPT ;  /* 0x0000003f1700728c */ /* 0x000fe2000bfc5270 */
[----:B------:R-:W-:Y:S02]  /*18090*/  ISETP.LT.OR P1, PT, R2, 0x3a, P1 ;  /* 0x0000003a0200780c */ /* 0x000fe40000f21670 */
[----:B------:R-:W-:Y:S02]  /*180a0*/  FSEL R193, R66, -INF , !P2 ;  /* 0xff80000042c17808 */ /* 0x000fe40005000000 */
[----:B------:R-:W-:Y:S02]  /*180b0*/  PLOP3.LUT P3, PT, PT, PT, UP5, 0x40, 0x0 ;  /* 0x000000000000781c */ /* 0x000fe40003f6e858 */
[----:B------:R-:W-:Y:S02]  /*180c0*/  ISETP.LT.OR P2, PT, R2, 0x41, P0 ;  /* 0x000000410200780c */ /* 0x000fe40000741670 */
[----:B------:R-:W-:Y:S02]  /*180d0*/  PLOP3.LUT P0, PT, PT, PT, UP4, 0x40, 0x0 ;  /* 0x000000000000781c */ /* 0x000fe40003f0e848 */
[----:B------:R-:W-:Y:S02]  /*180e0*/  FSEL R195, R67, -INF , !P1 ;  /* 0xff80000043c37808 */ /* 0x000fe40004800000 */
[----:B------:R-:W-:Y:S02]  /*180f0*/  ISETP.GT.AND P1, PT, R0, 0x41, P4 ;  /* 0x000000410000780c */ /* 0x000fe40002724270 */
[----:B------:R-:W-:Y:S02]  /*18100*/  FSEL R200, R70, -INF , !P2 ;  /* 0xff80000046c87808 */ /* 0x000fe40005000000 */
[C---:B------:R-:W-:Y:S02]  /*18110*/  ISETP.GT.AND P2, PT, R0.reuse, 0x48, P3 ;  /* 0x000000480000780c */ /* 0x040fe40001f44270 */
[----:B------:R-:W-:Y:S02]  /*18120*/  ISETP.GT.AND P0, PT, R0, 0x49, P0 ;  /* 0x000000490000780c */ /* 0x000fe40000704270 */
[C---:B------:R-:W-:Y:S02]  /*18130*/  ISETP.LT.OR P3, PT, R2.reuse, 0x42, P1 ;  /* 0x000000420200780c */ /* 0x040fe40000f61670 */
[C---:B------:R-:W-:Y:S02]  /*18140*/  ISETP.LT.OR P1, PT, R2.reuse, 0x49, P2 ;  /* 0x000000490200780c */ /* 0x040fe40001721670 */
[----:B------:R-:W-:Y:S02]  /*18150*/  ISETP.LT.OR P0, PT, R2, 0x4a, P0 ;  /* 0x0000004a0200780c */ /* 0x000fe40000701670 */
[----:B------:R-:W-:Y:S02]  /*18160*/  PLOP3.LUT P2, PT, PT, PT, UP2, 0x40, 0x0 ;  /* 0x000000000000781c */ /* 0x000fe40003f4e828 */
[----:B------:R-:W-:Y:S02]  /*18170*/  FSEL R231, R82, -INF , !P1 ;  /* 0xff80000052e77808 */ /* 0x000fe40004800000 */
[----:B------:R-:W-:Y:S02]  /*18180*/  PLOP3.LUT P1, PT, PT, PT, UP1, 0x40, 0x0 ;  /* 0x000000000000781c */ /* 0x000fe40003f2e818 */
[----:B------:R-:W-:Y:S02]  /*18190*/  FSEL R232, R83, -INF , !P0 ;  /* 0xff80000053e87808 */ /* 0x000fe40004000000 */
[----:B------:R-:W-:Y:S02]  /*181a0*/  PLOP3.LUT P0, PT, PT, PT, UP0, 0x40, 0x0 ;  /* 0x000000000000781c */ /* 0x000fe40003f0e808 */
[C---:B------:R-:W-:Y:S02]  /*181b0*/  ISETP.GT.AND P2, PT, R0.reuse, 0x51, P2 ;  /* 0x000000510000780c */ /* 0x040fe40001744270 */
[C---:B------:R-:W-:Y:S02]  /*181c0*/  ISETP.GT.AND P1, PT, R0.reuse, 0x58, P1 ;  /* 0x000000580000780c */ /* 0x040fe40000f24270 */
[----:B------:R-:W-:Y:S02]  /*181d0*/  ISETP.GT.AND P0, PT, R0, 0x59, P0 ;  /* 0x000000590000780c */ /* 0x000fe40000704270 */
[----:B------:R-:W-:Y:S02]  /*181e0*/  FSEL R227, R71, -INF , !P3 ;  /* 0xff80000047e37808 */ /* 0x000fe40005800000 */
[C---:B------:R-:W-:Y:S02]  /*181f0*/  ISETP.LT.OR P3, PT, R2.reuse, 0x52, P2 ;  /* 0x000000520200780c */ /* 0x040fe40001761670 */
[C---:B------:R-:W-:Y:S02]  /*18200*/  ISETP.LT.OR P2, PT, R2.reuse, 0x59, P1 ;  /* 0x000000590200780c */ /* 0x040fe40000f41670 */
[----:B------:R-:W-:Y:S02]  /*18210*/  ISETP.LT.OR P1, PT, R2, 0x5a, P0 ;  /* 0x0000005a0200780c */ /* 0x000fe40000721670 */
[----:B------:R-:W-:Y:S01]  /*18220*/  PLOP3.LUT P0, PT, PT, PT, UP6, 0x40, 0x0 ;  /* 0x000000000000781c */ /* 0x000fe20003f0e868 */
[----:B------:R-:W-:Y:S01]  /*18230*/  UISETP.NE.AND UP6, UPT, UR39, URZ, UPT ;  /* 0x0000003f2700728c */ /* 0x000fe2000bfc5270 */
[----:B------:R-:W-:Y:S02]  /*18240*/  PLOP3.LUT P4, PT, PT, PT, UP3, 0x40, 0x0 ;  /* 0x000000000000781c */ /* 0x000fe40003f8e838 */
[----:B------:R-:W-:Y:S02]  /*18250*/  FSEL R95, R39, -INF , !P5 ;  /* 0xff800000275f7808 */ /* 0x000fe40006800000 */
[----:B------:R-:W-:Y:S02]  /*18260*/  ISETP.GT.AND P4, PT, R0, 0x50, P4 ;  /* 0x000000500000780c */ /* 0x000fe40002784270 */
[----:B------:R-:W-:Y:S02]  /*18270*/  IADD3 R0, -R8, UR15, R7 ;  /* 0x0000000f08007c10 */ /* 0x000fe4000fffe107 */
        /* <DEDUP_REMOVED lines=24> */
.L_x_467:
[----:B------:R-:W-:Y:S04]  /*18400*/  MOV R7, c[0x0][0x32c] ;  /* 0x0000cb0000077a02 */ /* 0x000fe80000000f00 */
[----:B------:R-:W-:Y:S11]  /*18410*/  ISETP.NE.AND P0, PT, R7, 0x1, PT ;  /* 0x000000010700780c */ /* 0x000ff60003f05270 */
[----:B------:R-:W-:Y:S02]  /*18420*/  @!UPT UIADD3 URZ, URZ, URZ, URZ ;  /* 0x0000003f3f3ff290 */ /* 0x000fe4000fffe03f */
[----:B------:R-:W-:Y:S05]  /*18430*/  @P0 IMAD.HI.U32 R7, R3, c[0x0][0x330], RZ ;  /* 0x0000cc0003070a27 */ /* 0x000fea00078e00ff */
[----:B------:R-:W-:Y:S02]  /*18440*/  @P0 SHF.R.U32.HI R3, RZ, c[0x0][0x334], R7 ;  /* 0x0000cd00ff030a19 */ /* 0x000fe40000011607 */
.L_x_468:
[----:B------:R-:W-:Y:S05]  /*18450*/  BSYNC B0 ;  /* 0x0000000000007941 */ /* 0x000fea0003800000 */
.L_x_466:
[----:B------:R-:W-:Y:S05]  /*18460*/  MOV R7, UR12 ;  /* 0x0000000c00077c02 */ /* 0x000fea0008000f00 */
[----:B------:R-:W-:Y:S04]  /*18470*/  IMAD R7, R7, -0x60, -R9 ;  /* 0xffffffa007077824 */ /* 0x000fe800078e0a09 */
[----:B------:R-:W-:Y:S05]  /*18480*/  IMAD R3, R3, c[0x0][0x32c], R7 ;  /* 0x0000cb0003037a24 */ /* 0x000fea00078e0207 */
[----:B------:R-:W-:Y:S02]  /*18490*/  IADD3 R7, R3, c[0x0][0x32c], RZ ;  /* 0x0000cb0003077a10 */ /* 0x000fe40007ffe0ff */
[----:B------:R-:W-:Y:S02]  /*184a0*/  IMNMX R0, R0, R3, !PT ;  /* 0x0000000300007217 */ /* 0x000fe40007800200 */
[----:B------:R-:W-:Y:S02]  /*184b0*/  IMNMX R2, R2, R7, PT ;  /* 0x0000000702027217 */ /* 0x000fe40003800200 */
.L_x_465:
        /* <DEDUP_REMOVED lines=63> */
[----:B------:R-:W-:Y:S02]  /*188b0*/  ISETP.LT.OR P5, PT, R2, 0x22, P4 ;  /* 0x000000220200780c */ /* 0x000fe400027a1670 */
[----:B------:R-:W-:Y:S02]  /*188c0*/  FSEL R98, R18, -INF , !P2 ;  /* 0xff80000012627808 */ /* 0x000fe40005000000 */
[----:B------:R-:W-:Y:S02]  /*188d0*/  ISETP.GT.AND P4, PT, R0, 0x29, P0 ;  /* 0x000000290000780c */ /* 0x000fe40000784270 */
[----:B------:R-:W-:Y:S02]  /*188e0*/  ISETP.LT.OR P0, PT, R2, 0x29, P1 ;  /* 0x000000290200780c */ /* 0x000fe40000f01670 */
[----:B------:R-:W-:Y:S01]  /*188f0*/  PLOP3.LUT P2, PT, PT, PT, UP3, 0x40, 0x0 ;  /* 0x000000000000781c */ /* 0x000fe20003f4e838 */
[----:B------:R-:W-:Y:S01]  /*18900*/  UISETP.NE.AND UP3, UPT, UR42, URZ, UPT ;  /* 0x0000003f2a00728c */ /* 0x000fe2000bf65270 */
[----:B------:R-:W-:Y:S01]  /*18910*/  PLOP3.LUT P3, PT, PT, PT, UP4, 0x40, 0x0 ;  /* 0x000000000000781c */ /* 0x000fe20003f6e848 */
[----:B------:R-:W-:Y:S01]  /*18920*/  UISETP.NE.AND UP4, UPT, UR43, URZ, UPT ;  /* 0x0000003f2b00728c */ /* 0x000fe2000bf85270 */
[----:B------:R-:W-:Y:S02]  /*18930*/  FSEL R170, R170, -INF , !P0 ;  /* 0xff800000aaaa7808 */ /* 0x000fe40004000000 */
[----:B------:R-:W-:Y:S01]  /*18940*/  PLOP3.LUT P1, PT, PT, PT, UP2, 0x40, 0x0 ;  /* 0x000000000000781c */ /* 0x000fe20003f2e828 */
[----:B------:R-:W-:Y:S01]  /*18950*/  UISETP.NE.AND UP2, UPT, UR41, URZ, UPT ;  /* 0x0000003f2900728c */ /* 0x000fe2000bf45270 */
[C---:B------:R-:W-:Y:S02]  /*18960*/  ISETP.GT.AND P2, PT, R0.reuse, 0x31, P2 ;  /* 0x000000310000780c */ /* 0x040fe40001744270 */
[----:B------:R-:W-:Y:S01]  /*18970*/  PLOP3.LUT P0, PT, PT, PT, UP1, 0x40, 0x0 ;  /* 0x000000000000781c */ /* 0x000fe20003f0e818 */
[----:B------:R-:W-:Y:S01]  /*18980*/  UISETP.NE.AND UP1, UPT, UR40, URZ, UPT ;  /* 0x0000003f2800728c */ /* 0x000fe2000bf25270 */
[----:B------:R-:W-:Y:S02]  /*18990*/  ISETP.GT.AND P3, PT, R0, 0x30, P3 ;  /* 0x000000300000780c */ /* 0x000fe40001f64270 */
[----:B------:R-:W-:Y:S02]  /*189a0*/  ISETP.LT.OR P4, PT, R2, 0x2a, P4 ;  /* 0x0000002a0200780c */ /* 0x000fe40002781670 */
[----:B------:R-:W-:Y:S02]  /*189b0*/  ISETP.GT.AND P1, PT, R0, 0x38, P1 ;  /* 0x000000380000780c */ /* 0x000fe40000f24270 */
[----:B------:R-:W-:Y:S02]  /*189c0*/  ISETP.LT.OR P2, PT, R2, 0x32, P2 ;  /* 0x000000320200780c */ /* 0x000fe40001741670 */
[----:B------:R-:W-:Y:S02]  /*189d0*/  ISETP.GT.AND P0, PT, R0, 0x39, P0 ;  /* 0x000000390000780c */ /* 0x000fe40000704270 */
[C---:B------:R-:W-:Y:S02]  /*189e0*/  ISETP.LT.OR P3, PT, R2.reuse, 0x31, P3 ;  /* 0x000000310200780c */ /* 0x040fe40001f61670 */
[----:B------:R-:W-:Y:S02]  /*189f0*/  FSEL R172, R45, -INF , !P4 ;  /* 0xff8000002dac7808 */ /* 0x000fe40006000000 */
[----:B------:R-:W-:Y:S01]  /*18a00*/  PLOP3.LUT P4, PT, PT, PT, UP0, 0x40, 0x0 ;  /* 0x000000000000781c */ /* 0x000fe20003f8e808 */
[----:B------:R-:W-:Y:S01]  /*18a10*/  UISETP.NE.AND UP0, UPT, UR39, URZ, UPT ;  /* 0x0000003f2700728c */ /* 0x000fe2000bf05270 */
[C---:B------:R-:W-:Y:S01]  /*18a20*/  ISETP.LT.OR P1, PT, R2.reuse, 0x39, P1 ;  /* 0x000000390200780c */ /* 0x040fe20000f21670 */
[----:B------:R-:W-:Y:S01]  /*18a30*/  UP2UR UR39, UPR, URZ, 0x40 ;  /* 0x000000403f277883 */ /* 0x000fe20008000000 */
[----:B------:R-:W-:Y:S02]  /*18a40*/  FSEL R185, R57, -INF , !P2 ;  /* 0xff80000039b97808 */ /* 0x000fe40005000000 */
[----:B------:R-:W-:Y:S02]  /*18a50*/  ISETP.LT.OR P2, PT, R2, 0x3a, P0 ;  /* 0x0000003a0200780c */ /* 0x000fe40000741670 */
[----:B------:R-:W-:Y:S02]  /*18a60*/  FSEL R182, R56, -INF , !P3 ;  /* 0xff80000038b67808 */ /* 0x000fe40005800000 */
[----:B------:R-:W-:Y:S01]  /*18a70*/  PLOP3.LUT P3, PT, PT, PT, UP6, 0x40, 0x0 ;  /* 0x000000000000781c */ /* 0x000fe20003f6e868 */
[----:B------:R-:W-:Y:S01]  /*18a80*/  UISETP.NE.AND UP6, UPT, UR23, URZ, UPT ;  /* 0x0000003f1700728c */ /* 0x000fe2000bfc5270 */
[----:B------:R-:W-:Y:S02]  /*18a90*/  FSEL R187, R60, -INF , !P1 ;  /* 0xff8000003cbb7808 */ /* 0x000fe40004800000 */
[----:B------:R-:W-:Y:S02]  /*18aa0*/  PLOP3.LUT P0, PT, PT, PT, UP5, 0x40, 0x0 ;  /* 0x000000000000781c */ /* 0x000fe40003f0e858 */
[C---:B------:R-:W-:Y:S02]  /*18ab0*/  ISETP.GT.AND P1, PT, R0.reuse, 0x40, P4 ;  /* 0x000000400000780c */ /* 0x040fe40002724270 */
[----:B------:R-:W-:Y:S02]  /*18ac0*/  FSEL R190, R61, -INF , !P2 ;  /* 0xff8000003dbe7808 */ /* 0x000fe40005000000 */
[----:B------:R-:W-:Y:S02]  /*18ad0*/  PLOP3.LUT P2, PT, PT, PT, UP4, 0x40, 0x0 ;  /* 0x000000000000781c */ /* 0x000fe40003f4e848 */
[----:B------:R-:W-:Y:S02]  /*18ae0*/  ISETP.GT.AND P3, PT, R0, 0x41, P3 ;  /* 0x000000410000780c */ /* 0x000fe40001f64270 */
[----:B------:R-:W-:Y:S02]  /*18af0*/  ISETP.LT.OR P4, PT, R2, 0x41, P1 ;  /* 0x000000410200780c */ /* 0x000fe40000f81670 */
[C---:B------:R-:W-:Y:S02]  /*18b00*/  ISETP.GT.AND P1, PT, R0.reuse, 0x48, P0 ;  /* 0x000000480000780c */ /* 0x040fe40000724270 */
[----:B------:R-:W-:Y:S02]  /*18b10*/  ISETP.GT.AND P0, PT, R0, 0x49, P2 ;  /* 0x000000490000780c */ /* 0x000fe40001704270 */
[C---:B------:R-:W-:Y:S02]  /*18b20*/  ISETP.LT.OR P2, PT, R2.reuse, 0x42, P3 ;  /* 0x000000420200780c */ /* 0x040fe40001f41670 */
[C---:B------:R-:W-:Y:S02]  /*18b30*/  ISETP.LT.OR P1, PT, R2.reuse, 0x49, P1 ;  /* 0x000000490200780c */ /* 0x040fe40000f21670 */
[----:B------:R-:W-:Y:S02]  /*18b40*/  ISETP.LT.OR P0, PT, R2, 0x4a, P0 ;  /* 0x0000004a0200780c */ /* 0x000fe40000701670 */
[----:B-----5:R-:W-:Y:S02]  /*18b50*/  FSEL R226, R73, -INF , !P2 ;  /* 0xff80000049e27808 */ /* 0x020fe40005000000 */
        /* <DEDUP_REMOVED lines=39> */
.L_x_471:
[----:B------:R-:W-:Y:S04]  /*18dd0*/  MOV R2, c[0x0][0x32c] ;  /* 0x0000cb0000027a02 */ /* 0x000fe80000000f00 */
[----:B------:R-:W-:Y:S11]  /*18de0*/  ISETP.NE.AND P0, PT, R2, 0x1, PT ;  /* 0x000000010200780c */ /* 0x000ff60003f05270 */
[----:B------:R-:W-:Y:S02]  /*18df0*/  @!UPT UIADD3 URZ, URZ, URZ, URZ ;  /* 0x0000003f3f3ff290 */ /* 0x000fe4000fffe03f */
[----:B------:R-:W-:Y:S05]  /*18e00*/  @P0 IMAD.HI.U32 R2, R0, c[0x0][0x330], RZ ;  /* 0x0000cc0000020a27 */ /* 0x000fea00078e00ff */
[----:B------:R-:W-:Y:S02]  /*18e10*/  @P0 SHF.R.U32.HI R0, RZ, c[0x0][0x334], R2 ;  /* 0x0000cd00ff000a19 */ /* 0x000fe40000011602 */
.L_x_472:
[----:B------:R-:W-:Y:S05]  /*18e20*/  BSYNC B0 ;  /* 0x0000000000007941 */ /* 0x000fea0003800000 */
.L_x_470:
        /* <DEDUP_REMOVED lines=11> */
.L_x_469:
        /* <DEDUP_REMOVED lines=33> */
[----:B------:R-:W-:Y:S01]  /*190f0*/  PLOP3.LUT P0, PT, PT, PT, UP5, 0x40, 0x0 ;  /* 0x000000000000781c */ /* 0x000fe20003f0e858 */
[----:B------:R-:W-:Y:S01]  /*19100*/  UISETP.NE.AND UP5, UPT, UR10, URZ, UPT ;  /* 0x0000003f0a00728c */ /* 0x000fe2000bfa5270 */
[----:B------:R-:W-:Y:S02]  /*19110*/  FMNMX.FTZ R72, R176, R72, !PT ;  /* 0x00000048b0487209 */ /* 0x000fe40007810000 */
[----:B------:R-:W-:Y:S02]  /*19120*/  FMNMX.FTZ R3, R95, R3, !PT ;  /* 0x000000035f037209 */ /* 0x000fe40007810000 */
[----:B------:R-:W-:Y:S02]  /*19130*/  FMNMX.FTZ R72, R177, R72, !PT ;  /* 0x00000048b1487209 */ /* 0x000fe40007810000 */
[----:B------:R-:W-:Y:S02]  /*19140*/  ISETP.GT.AND P0, PT, R0, RZ, P0 ;  /* 0x000000ff0000720c */ /* 0x000fe40000704270 */
[----:B------:R-:W-:Y:S02]  /*19150*/  FMNMX.FTZ R72, R179, R72, !PT ;  /* 0x00000048b3487209 */ /* 0x000fe40007810000 */
[----:B------:R-:W-:Y:S02]  /*19160*/  FMNMX.FTZ R3, R174, R3, !PT ;  /* 0x00000003ae037209 */ /* 0x000fe40007810000 */
[----:B------:R-:W-:Y:S02]  /*19170*/  FMNMX.FTZ R72, R189, R72, !PT ;  /* 0x00000048bd487209 */ /* 0x000fe40007810000 */
[----:B------:R-:W-:Y:S02]  /*19180*/  ISETP.LT.OR P0, PT, R2, 0x1, P0 ;  /* 0x000000010200780c */ /* 0x000fe40000701670 */
[----:B------:R-:W-:Y:S01]  /*19190*/  PLOP3.LUT P1, PT, PT, PT, UP1, 0x40, 0x0 ;  /* 0x000000000000781c */ /* 0x000fe20003f2e818 */
[----:B------:R-:W-:Y:S01]  /*191a0*/  UISETP.NE.AND UP1, UPT, UR32, URZ, UPT ;  /* 0x0000003f2000728c */ /* 0x000fe2000bf25270 */
[----:B------:R-:W-:Y:S02]  /*191b0*/  FMNMX.FTZ R72, R196, R72, !PT ;  /* 0x00000048c4487209 */ /* 0x000fe40007810000 */
[----:B------:R-:W-:Y:S02]  /*191c0*/  FMNMX.FTZ R3, R175, R3, !PT ;  /* 0x00000003af037209 */ /* 0x000fe40007810000 */
[----:B------:R-:W-:Y:S02]  /*191d0*/  FSEL R9, R250, -INF , !P0 ;  /* 0xff800000fa097808 */ /* 0x000fe40004000000 */
[----:B------:R-:W-:Y:S02]  /*191e0*/  ISETP.GT.AND P0, PT, R0, 0x1, P1 ;  /* 0x000000010000780c */ /* 0x000fe40000f04270 */
        /* <DEDUP_REMOVED lines=38> */
[----:B------:R-:W-:Y:S01]  /*19450*/  ISETP.LT.OR P0, PT, R2, 0x12, P0 ;  /* 0x000000120200780c */ /* 0x000fe20000701670 */
[----:B------:R-:W1:Y:S01]  /*19460*/  SHFL.BFLY PT, R5, R72, 0x2, 0x1f ;  /* 0x0c401f0048057f89 */ /* 0x000e6200000e0000 */
[----:B------:R-:W-:Y:S01]  /*19470*/  PLOP3.LUT P1, PT, PT, PT, UP1, 0x40, 0x0 ;  /* 0x000000000000781c */ /* 0x000fe20003f2e818 */
[----:B------:R-:W-:Y:S01]  /*19480*/  UISETP.NE.AND UP1, UPT, UR28, URZ, UPT ;  /* 0x0000003f1c00728c */ /* 0x000fe2000bf25270 */
[----:B------:R-:W-:Y:S02]  /*19490*/  FMNMX.FTZ R3, R237, R3, !PT ;  /* 0x00000003ed037209 */ /* 0x000fe40007810000 */
[----:B------:R-:W-:Y:S02]  /*194a0*/  FSEL R58, R201, -INF , !P0 ;  /* 0xff800000c93a7808 */ /* 0x000fe40004000000 */
[----:B------:R-:W-:Y:S02]  /*194b0*/  ISETP.GT.AND P0, PT, R0, 0x18, P1 ;  /* 0x000000180000780c */ /* 0x000fe40000f04270 */
[----:B------:R-:W-:Y:S02]  /*194c0*/  FMNMX.FTZ R3, R243, R3, !PT ;  /* 0x00000003f3037209 */ /* 0x000fe40007810000 */
[----:B------:R-:W-:Y:S02]  /*194d0*/  ISETP.LT.OR P0, PT, R2, 0x19, P0 ;  /* 0x000000190200780c */ /* 0x000fe40000701670 */
[----:B------:R-:W-:Y:S01]  /*194e0*/  PLOP3.LUT P5, PT, PT, PT, UP0, 0x40, 0x0 ;  /* 0x000000000000781c */ /* 0x000fe20003fae808 */
[----:B------:R-:W-:Y:S01]  /*194f0*/  UISETP.NE.AND UP0, UPT, UR25, URZ, UPT ;  /* 0x0000003f1900728c */ /* 0x000fe2000bf05270 */
[----:B------:R-:W-:Y:S02]  /*19500*/  FMNMX.FTZ R3, R245, R3, !PT ;  /* 0x00000003f5037209 */ /* 0x000fe40007810000 */
[----:B------:R-:W-:Y:S02]  /*19510*/  FSEL R62, R199, -INF , !P0 ;  /* 0xff800000c73e7808 */ /* 0x000fe40004000000 */
[----:B------:R-:W-:Y:S01]  /*19520*/  ISETP.GT.AND P0, PT, R0, 0x19, P5 ;  /* 0x000000190000780c */ /* 0x000fe20002f04270 */
[----:B------:R-:W2:Y:S01]  /*19530*/  SHFL.BFLY PT, R6, R3, 0x2, 0x1f ;  /* 0x0c401f0003067f89 */ /* 0x000ea200000e0000 */
[----:B------:R-:W-:Y:S01]  /*19540*/  PLOP3.LUT P4, PT, PT, PT, UP3, 0x40, 0x0 ;  /* 0x000000000000781c */ /* 0x000fe20003f8e838 */
[----:B------:R-:W-:Y:S01]  /*19550*/  UISETP.NE.AND UP3, UPT, UR18, URZ, UPT ;  /* 0x0000003f1200728c */ /* 0x000fe2000bf65270 */
[----:B------:R-:W-:Y:S02]  /*19560*/  ISETP.LT.OR P0, PT, R2, 0x1a, P0 ;  /* 0x0000001a0200780c */ /* 0x000fe40000701670 */
[----:B------:R-:W-:Y:S01]  /*19570*/  PLOP3.LUT P2, PT, PT, PT, UP2, 0x40, 0x0 ;  /* 0x000000000000781c */ /* 0x000fe20003f4e828 */
[----:B------:R-:W-:Y:S01]  /*19580*/  UISETP.NE.AND UP2, UPT, UR16, URZ, UPT ;  /* 0x0000003f1000728c */ /* 0x000fe2000bf45270 */
[----:B------:R-:W-:Y:S02]  /*19590*/  FSEL R88, R194, -INF , !P0 ;  /* 0xff800000c2587808 */ /* 0x000fe40004000000 */
[----:B------:R-:W-:Y:S02]  /*195a0*/  ISETP.GT.AND P0, PT, R0, 0x20, P4 ;  /* 0x000000200000780c */ /* 0x000fe40002704270 */
[----:B------:R-:W-:Y:S02]  /*195b0*/  FMNMX.FTZ R4, R8, R102, !PT ;  /* 0x0000006608047209 */ /* 0x000fe40007810000 */
[----:B------:R-:W-:Y:S02]  /*195c0*/  ISETP.LT.OR P0, PT, R2, 0x21, P0 ;  /* 0x000000210200780c */ /* 0x000fe40000701670 */
[----:B------:R-:W-:Y:S01]  /*195d0*/  PLOP3.LUT P1, PT, PT, PT, UP1, 0x40, 0x0 ;  /* 0x000000000000781c */ /* 0x000fe20003f2e818 */
[----:B------:R-:W-:Y:S01]  /*195e0*/  UISETP.NE.AND UP1, UPT, UR14, URZ, UPT ;  /* 0x0000003f0e00728c */ /* 0x000fe2000bf25270 */
[----:B------:R-:W-:Y:S02]  /*195f0*/  FSEL R99, R184, -INF , !P0 ;  /* 0xff800000b8637808 */ /* 0x000fe40004000000 */
[----:B------:R-:W-:Y:S02]  /*19600*/  ISETP.GT.AND P0, PT, R0, 0x21, P2 ;  /* 0x000000210000780c */ /* 0x000fe40001704270 */
[----:B------:R-:W-:Y:S02]  /*19610*/  FMNMX.FTZ R4, R12, R4, !PT ;  /* 0x000000040c047209 */ /* 0x000fe40007810000 */
[----:B------:R-:W-:Y:S02]  /*19620*/  ISETP.LT.OR P0, PT, R2, 0x22, P0 ;  /* 0x000000220200780c */ /* 0x000fe40000701670 */
[----:B-1----:R-:W-:Y:S02]  /*19630*/  FMNMX.FTZ R72, R72, R5, !PT ;  /* 0x0000000548487209 */ /* 0x002fe40007810000 */
[----:B------:R-:W-:Y:S02]  /*19640*/  FSEL R169, R43, -INF , !P0 ;  /* 0xff8000002ba97808 */ /* 0x000fe40004000000 */
[----:B------:R-:W-:Y:S01]  /*19650*/  ISETP.GT.AND P0, PT, R0, 0x28, P1 ;  /* 0x000000280000780c */ /* 0x000fe20000f04270 */
[----:B------:R-:W1:Y:S01]  /*19660*/  SHFL.BFLY PT, R7, R72, 0x1, 0x1f ;  /* 0x0c201f0048077f89 */ /* 0x000e6200000e0000 */
[----:B------:R-:W-:Y:S02]  /*19670*/  FMNMX.FTZ R5, R9, R103, !PT ;  /* 0x0000006709057209 */ /* 0x000fe40007810000 */
[----:B------:R-:W-:Y:S02]  /*19680*/  ISETP.LT.OR P0, PT, R2, 0x29, P0 ;  /* 0x000000290200780c */ /* 0x000fe40000701670 */
[----:B------:R-:W-:Y:S02]  /*19690*/  FMNMX.FTZ R4, R13, R4, !PT ;  /* 0x000000040d047209 */ /* 0x000fe40007810000 */
[----:B------:R-:W-:Y:S01]  /*196a0*/  PLOP3.LUT P5, PT, PT, PT, UP0, 0x40, 0x0 ;  /* 0x000000000000781c */ /* 0x000fe20003fae808 */
[----:B------:R-:W-:Y:S01]  /*196b0*/  UISETP.NE.AND UP0, UPT, UR13, URZ, UPT ;  /* 0x0000003f0d00728c */ /* 0x000fe2000bf05270 */
[----:B--2---:R-:W-:Y:S02]  /*196c0*/  FMNMX.FTZ R3, R3, R6, !PT ;  /* 0x0000000603037209 */ /* 0x004fe40007810000 */
[----:B------:R-:W-:Y:S02]  /*196d0*/  FMNMX.FTZ R5, R14, R5, !PT ;  /* 0x000000050e057209 */ /* 0x000fe40007810000 */
[----:B------:R-:W-:Y:S01]  /*196e0*/  FSEL R171, R46, -INF , !P0 ;  /* 0xff8000002eab7808 */ /* 0x000fe20004000000 */
[----:B------:R-:W2:Y:S01]  /*196f0*/  SHFL.BFLY PT, R71, R3, 0x1, 0x1f ;  /* 0x0c201f0003477f89 */ /* 0x000ea200000e0000 */
[----:B------:R-:W-:Y:S02]  /*19700*/  ISETP.GT.AND P0, PT, R0, 0x29, P5 ;  /* 0x000000290000780c */ /* 0x000fe40002f04270 */
[----:B------:R-:W-:Y:S02]  /*19710*/  FMNMX.FTZ R4, R15, R4, !PT ;  /* 0x000000040f047209 */ /* 0x000fe40007810000 */
[----:B------:R-:W-:Y:S02]  /*19720*/  FMNMX.FTZ R5, R16, R5, !PT ;  /* 0x0000000510057209 */ /* 0x000fe40007810000 */
[----:B------:R-:W-:Y:S02]  /*19730*/  ISETP.LT.OR P0, PT, R2, 0x2a, P0 ;  /* 0x0000002a0200780c */ /* 0x000fe40000701670 */
[----:B------:R-:W-:Y:S02]  /*19740*/  FMNMX.FTZ R4, R32, R4, !PT ;  /* 0x0000000420047209 */ /* 0x000fe40007810000 */
[----:B------:R-:W-:Y:S01]  /*19750*/  PLOP3.LUT P3, PT, PT, PT, UP4, 0x40, 0x0 ;  /* 0x000000000000781c */ /* 0x000fe20003f6e848 */
[----:B------:R-:W-:Y:S01]  /*19760*/  UISETP.NE.AND UP4, UPT, UR38, URZ, UPT ;  /* 0x0000003f2600728c */ /* 0x000fe2000bf85270 */
[----:B------:R-:W-:Y:S02]  /*19770*/  FMNMX.FTZ R5, R18, R5, !PT ;  /* 0x0000000512057209 */ /* 0x000fe40007810000 */
[----:B------:R-:W-:Y:S02]  /*19780*/  FSEL R173, R47, -INF , !P0 ;  /* 0xff8000002fad7808 */ /* 0x000fe40004000000 */
[----:B------:R-:W-:Y:S02]  /*19790*/  ISETP.GT.AND P0, PT, R0, 0x30, P3 ;  /* 0x000000300000780c */ /* 0x000fe40001f04270 */
[----:B------:R-:W-:Y:S02]  /*197a0*/  FMNMX.FTZ R4, R40, R4, !PT ;  /* 0x0000000428047209 */ /* 0x000fe40007810000 */
[----:B------:R-:W-:Y:S02]  /*197b0*/  FMNMX.FTZ R5, R56, R5, !PT ;  /* 0x0000000538057209 */ /* 0x000fe40007810000 */
[----:B-1----:R-:W-:Y:S02]  /*197c0*/  FMNMX.FTZ R72, R72, R7, !PT ;  /* 0x0000000748487209 */ /* 0x002fe40007810000 */
[----:B------:R-:W-:Y:S02]  /*197d0*/  ISETP.LT.OR P0, PT, R2, 0x31, P0 ;  /* 0x000000310200780c */ /* 0x000fe40000701670 */
[----:B------:R-:W-:Y:S01]  /*197e0*/  FMNMX.FTZ R4, R41, R4, !PT ;  /* 0x0000000429047209 */ /* 0x000fe20007810000 */
[----:B------:R-:W-:Y:S01]  /*197f0*/  FMUL.FTZ R74, R72, c[0x0][0x2d0] ;  /* 0x0000b400484a7a20 */ /* 0x000fe20000410000 */
[----:B------:R-:W-:Y:S01]  /*19800*/  PLOP3.LUT P2, PT, PT, PT, UP3, 0x40, 0x0 ;  /* 0x000000000000781c */ /* 0x000fe20003f4e838 */
[----:B------:R-:W-:Y:S01]  /*19810*/  UISETP.NE.AND UP3, UPT, UR33, URZ, UPT ;  /* 0x0000003f2100728c */ /* 0x000fe2000bf65270 */
[----:B------:R-:W-:Y:S02]  /*19820*/  FMNMX.FTZ R5, R58, R5, !PT ;  /* 0x000000053a057209 */ /* 0x000fe40007810000 */
[----:B------:R-:W-:Y:S02]  /*19830*/  FSEL R181, R181, -INF , !P0 ;  /* 0xff800000b5b57808 */ /* 0x000fe40004000000 */
[----:B------:R-:W-:Y:S02]  /*19840*/  ISETP.GT.AND P0, PT, R0, 0x31, P2 ;  /* 0x000000310000780c */ /* 0x000fe40001704270 */
[----:B------:R-:W-:Y:S02]  /*19850*/  FMNMX.FTZ R4, R44, R4, !PT ;  /* 0x000000042c047209 */ /* 0x000fe40007810000 */
[----:B------:R-:W-:Y:S02]  /*19860*/  FSETP.NEU.FTZ.AND P2, PT, R72, -INF , PT ;  /* 0xff8000004800780b */ /* 0x000fe40003f5d000 */
[----:B------:R-:W-:Y:S02]  /*19870*/  FMNMX.FTZ R5, R62, R5, !PT ;  /* 0x000000053e057209 */ /* 0x000fe40007810000 */
[----:B------:R-:W-:Y:S02]  /*19880*/  FMNMX.FTZ R4, R98, R4, !PT ;  /* 0x0000000462047209 */ /* 0x000fe40007810000 */
[----:B------:R-:W-:Y:S02]  /*19890*/  FSEL R74, R74, RZ, P2 ;  /* 0x000000ff4a4a7208 */ /* 0x000fe40001000000 */
[----:B------:R-:W-:Y:S02]  /*198a0*/  FMNMX.FTZ R5, R88, R5, !PT ;  /* 0x0000000558057209 */ /* 0x000fe40007810000 */
[----:B------:R-:W-:Y:S01]  /*198b0*/  FMNMX.FTZ R4, R168, R4, !PT ;  /* 0x00000004a8047209 */ /* 0x000fe20007810000 */
[--C-:B------:R-:W-:Y:S01]  /*198c0*/  FFMA.FTZ R48, R48, c[0x0][0x2d0], -R74.reuse ;  /* 0x0000b40030307a23 */ /* 0x100fe2000001084a */
[----:B--2---:R-:W-:Y:S02]  /*198d0*/  FMNMX.FTZ R71, R3, R71, !PT ;  /* 0x0000004703477209 */ /* 0x004fe40007810000 */
[----:B------:R-:W-:Y:S01]  /*198e0*/  FMNMX.FTZ R3, R99, R5, !PT ;  /* 0x0000000563037209 */ /* 0x000fe20007810000 */
[--C-:B------:R-:W-:Y:S01]  /*198f0*/  FFMA.FTZ R5, R19, c[0x0][0x2d0], -R74.reuse ;  /* 0x0000b40013057a23 */ /* 0x100fe2000001084a */
[----:B------:R-:W-:Y:S02]  /*19900*/  FMNMX.FTZ R4, R170, R4, !PT ;  /* 0x00000004aa047209 */ /* 0x000fe40007810000 */
[----:B------:R-:W-:Y:S01]  /*19910*/  ISETP.LT.OR P0, PT, R2, 0x32, P0 ;  /* 0x000000320200780c */ /* 0x000fe20000701670 */
[----:B------:R1:W-:Y:S01]  /*19920*/  MUFU.EX2 R50, R5 ;  /* 0x0000000500327308 */ /* 0x0003e20000000800 */
        /* <DEDUP_REMOVED lines=8> */
[----:B------:R-:W-:Y:S02]  /*199b0*/  FMNMX.FTZ R3, R173, R3, !PT ;  /* 0x00000003ad037209 */ /* 0x000fe40007810000 */
[----:B------:R-:W-:Y:S02]  /*199c0*/  FMNMX.FTZ R4, R190, R4, !PT ;  /* 0x00000004be047209 */ /* 0x000fe40007810000 */
[----:B------:R-:W-:Y:S02]  /*199d0*/  FSEL R184, R59, -INF , !P0 ;  /* 0xff8000003bb87808 */ /* 0x000fe40004000000 */
[----:B------:R-:W-:Y:S02]  /*199e0*/  FMNMX.FTZ R4, R203, R4, !PT ;  /* 0x00000004cb047209 */ /* 0x000fe40007810000 */
[----:B------:R-:W-:Y:S01]  /*199f0*/  ISETP.GT.AND P0, PT, R0, 0x38, P1 ;  /* 0x000000380000780c */ /* 0x000fe20000f04270 */
[--C-:B-1----:R-:W-:Y:S01]  /*19a00*/  FFMA.FTZ R5, R21, c[0x0][0x2d0], -R74.reuse ;  /* 0x0000b40015057a23 */ /* 0x102fe2000001084a */
        /* <DEDUP_REMOVED lines=16> */
[----:B-1----:R-:W-:Y:S01]  /*19b10*/  FMNMX.FTZ R5, R186, R3, !PT ;  /* 0x00000003ba057209 */ /* 0x002fe20007810000 */
[--C-:B------:R-:W-:Y:S01]  /*19b20*/  FFMA.FTZ R3, R23, c[0x0][0x2d0], -R74.reuse ;  /* 0x0000b40017037a23 */ /* 0x100fe2000001084a */
[----:B------:R-:W-:Y:S01]  /*19b30*/  FSEL R178, R63, -INF , !P0 ;  /* 0xff8000003fb27808 */ /* 0x000fe20004000000 */
[----:B------:R-:W1:Y:S01]  /*19b40*/  SHFL.BFLY PT, R6, R4, 0x2, 0x1f ;  /* 0x0c401f0004067f89 */ /* 0x000e6200000e0000 */
[----:B------:R-:W-:Y:S01]  /*19b50*/  PLOP3.LUT P5, PT, PT, PT, UP0, 0x40, 0x0 ;  /* 0x000000000000781c */ /* 0x000fe20003fae808 */
[----:B------:R2:W3:Y:S01]  /*19b60*/  MUFU.EX2 R61, R3 ;  /* 0x00000003003d7308 */ /* 0x0004e20000000800 */
[----:B------:R-:W-:Y:S01]  /*19b70*/  PLOP3.LUT P4, PT, PT, PT, UP6, 0x40, 0x0 ;  /* 0x000000000000781c */ /* 0x000fe20003f8e868 */
[----:B------:R-:W-:Y:S01]  /*19b80*/  UISETP.NE.AND UP0, UPT, UR37, URZ, UPT ;  /* 0x0000003f2500728c */ /* 0x000fe2000bf05270 */
[C---:B------:R-:W-:Y:S02]  /*19b90*/  ISETP.GT.AND P0, PT, R0.reuse, 0x40, P5 ;  /* 0x000000400000780c */ /* 0x040fe40002f04270 */
[----:B------:R-:W-:Y:S02]  /*19ba0*/  ISETP.GT.AND P1, PT, R0, 0x41, P4 ;  /* 0x000000410000780c */ /* 0x000fe40002724270 */
[----:B------:R-:W-:Y:S02]  /*19bb0*/  ISETP.LT.OR P0, PT, R2, 0x41, P0 ;  /* 0x000000410200780c */ /* 0x000fe40000701670 */
[----:B------:R-:W-:Y:S02]  /*19bc0*/  PLOP3.LUT P3, PT, PT, PT, UP5, 0x40, 0x0 ;  /* 0x000000000000781c */ /* 0x000fe40003f6e858 */
[----:B------:R-:W-:Y:S02]  /*19bd0*/  FSEL R188, R188, -INF , !P0 ;  /* 0xff800000bcbc7808 */ /* 0x000fe40004000000 */
[----:B------:R-:W-:Y:S02]  /*19be0*/  PLOP3.LUT P0, PT, PT, PT, UP4, 0x40, 0x0 ;  /* 0x000000000000781c */ /* 0x000fe40003f0e848 */
[----:B------:R-:W-:Y:S02]  /*19bf0*/  ISETP.LT.OR P1, PT, R2, 0x42, P1 ;  /* 0x000000420200780c */ /* 0x000fe40000f21670 */
[C---:B------:R-:W-:Y:S02]  /*19c00*/  ISETP.GT.AND P3, PT, R0.reuse, 0x48, P3 ;  /* 0x000000480000780c */ /* 0x040fe40001f64270 */
[----:B------:R-:W-:Y:S02]  /*19c10*/  ISETP.GT.AND P0, PT, R0, 0x49, P0 ;  /* 0x000000490000780c */ /* 0x000fe40000704270 */
[----:B------:R-:W-:Y:S02]  /*19c20*/  FMNMX.FTZ R5, R178, R5, !PT ;  /* 0x00000005b2057209 */ /* 0x000fe40007810000 */
[----:B------:R-:W-:Y:S02]  /*19c30*/  ISETP.LT.OR P0, PT, R2, 0x4a, P0 ;  /* 0x0000004a0200780c */ /* 0x000fe40000701670 */
[----:B-1----:R-:W-:Y:S01]  /*19c40*/  FMNMX.FTZ R4, R4, R6, !PT ;  /* 0x0000000604047209 */ /* 0x002fe20007810000 */
[----:B------:R-:W-:Y:S01]  /*19c50*/  FFMA.FTZ R6, R11, c[0x0][0x2d0], -R74 ;  /* 0x0000b4000b067a23 */ /* 0x000fe2000001084a */
[----:B------:R-:W-:Y:S01]  /*19c60*/  FSEL R191, R75, -INF , !P1 ;  /* 0xff8000004bbf7808 */ /* 0x000fe20004800000 */
[----:B------:R-:W-:Y:S01]  /*19c70*/  FMUL.FTZ R75, R71, c[0x0][0x2d0] ;  /* 0x0000b400474b7a20 */ /* 0x000fe20000410000 */
[----:B------:R-:W-:Y:S01]  /*19c80*/  ISETP.LT.OR P1, PT, R2, 0x49, P3 ;  /* 0x000000490200780c */ /* 0x000fe20001f21670 */
[----:B------:R-:W-:Y:S01]  /*19c90*/  MUFU.EX2 R38, R6 ;  /* 0x0000000600267308 */ /* 0x000fe20000000800 */
[----:B------:R-:W-:Y:S01]  /*19ca0*/  PLOP3.LUT P3, PT, PT, PT, UP2, 0x40, 0x0 ;  /* 0x000000000000781c */ /* 0x000fe20003f6e828 */
[----:B------:R-:W1:Y:S01]  /*19cb0*/  SHFL.BFLY PT, R70, R4, 0x1, 0x1f ;  /* 0x0c201f0004467f89 */ /* 0x000e6200000e0000 */
[----:B--2---:R-:W-:Y:S02]  /*19cc0*/  FMNMX.FTZ R3, R188, R5, !PT ;  /* 0x00000005bc037209 */ /* 0x004fe40007810000 */
[----:B------:R-:W-:Y:S02]  /*19cd0*/  PLOP3.LUT P4, PT, PT, PT, UP3, 0x40, 0x0 ;  /* 0x000000000000781c */ /* 0x000fe40003f8e838 */
[----:B------:R-:W-:Y:S02]  /*19ce0*/  FSEL R192, R78, -INF , !P1 ;  /* 0xff8000004ec07808 */ /* 0x000fe40004800000 */
[----:B------:R-:W-:Y:S02]  /*19cf0*/  FSEL R194, R79, -INF , !P0 ;  /* 0xff8000004fc27808 */ /* 0x000fe40004000000 */
[C---:B------:R-:W-:Y:S02]  /*19d00*/  ISETP.GT.AND P4, PT, R0.reuse, 0x50, P4 ;  /* 0x000000500000780c */ /* 0x040fe40002784270 */
[----:B------:R-:W-:Y:S02]  /*19d10*/  ISETP.GT.AND P0, PT, R0, 0x51, P3 ;  /* 0x000000510000780c */ /* 0x000fe40001f04270 */
[----:B------:R-:W-:Y:S02]  /*19d20*/  FMNMX.FTZ R3, R191, R3, !PT ;  /* 0x00000003bf037209 */ /* 0x000fe40007810000 */
[----:B------:R-:W-:Y:S02]  /*19d30*/  FSETP.NEU.FTZ.AND P1, PT, R71, -INF , PT ;  /* 0xff8000004700780b */ /* 0x000fe40003f3d000 */
[C---:B------:R-:W-:Y:S02]  /*19d40*/  ISETP.LT.OR P3, PT, R2.reuse, 0x51, P4 ;  /* 0x000000510200780c */ /* 0x040fe40002761670 */
[----:B------:R-:W-:Y:S02]  /*19d50*/  ISETP.LT.OR P0, PT, R2, 0x52, P0 ;  /* 0x000000520200780c */ /* 0x000fe40000701670 */
[----:B------:R-:W-:Y:S02]  /*19d60*/  FMNMX.FTZ R3, R192, R3, !PT ;  /* 0x00000003c0037209 */ /* 0x000fe40007810000 */
[----:B------:R-:W-:Y:S02]  /*19d70*/  FSEL R75, R75, RZ, P1 ;  /* 0x000000ff4b4b7208 */ /* 0x000fe40000800000 */
[----:B------:R-:W-:Y:S02]  /*19d80*/  FSEL R202, R91, -INF , !P0 ;  /* 0xff8000005bca7808 */ /* 0x000fe40004000000 */
[----:B------:R-:W-:Y:S01]  /*19d90*/  FMNMX.FTZ R3, R194, R3, !PT ;  /* 0x00000003c2037209 */ /* 0x000fe20007810000 */
[--C-:B------:R-:W-:Y:S01]  /*19da0*/  FFMA.FTZ R5, R10, c[0x0][0x2d0], -R75.reuse ;  /* 0x0000b4000a057a23 */ /* 0x100fe2000001084b */
[----:B------:R-:W-:Y:S01]  /*19db0*/  FSEL R199, R42, -INF , !P3 ;  /* 0xff8000002ac77808 */ /* 0x000fe20005800000 */
[--C-:B------:R-:W-:Y:S01]  /*19dc0*/  FFMA.FTZ R92, R95, c[0x0][0x2d0], -R75.reuse ;  /* 0x0000b4005f5c7a23 */ /* 0x100fe2000001084b */
[----:B------:R-:W-:Y:S01]  /*19dd0*/  PLOP3.LUT P3, PT, PT, PT, UP1, 0x40, 0x0 ;  /* 0x000000000000781c */ /* 0x000fe20003f6e818 */
[----:B------:R2:W-:Y:S01]  /*19de0*/  MUFU.EX2 R84, R5 ;  /* 0x0000000500547308 */ /* 0x0005e20000000800 */
[----:B------:R-:W-:Y:S01]  /*19df0*/  PLOP3.LUT P0, PT, PT, PT, UP0, 0x40, 0x0 ;  /* 0x000000000000781c */ /* 0x000fe20003f0e808 */
[----:B------:R-:W-:Y:S01]  /*19e00*/  UISETP.GT.AND UP0, UPT, UR12, UR11, UPT ;  /* 0x0000000b0c00728c */ /* 0x000fe2000bf04270 */
[C---:B------:R-:W-:Y:S01]  /*19e10*/  ISETP.GT.AND P3, PT, R0.reuse, 0x58, P3 ;  /* 0x000000580000780c */ /* 0x040fe20001f64270 */
[----:B------:R-:W-:Y:S01]  /*19e20*/  UIADD3 UR12, UR12, -0x1, URZ ;  /* 0xffffffff0c0c7890 */ /* 0x000fe2000fffe03f */
[----:B------:R-:W-:Y:S02]  /*19e30*/  ISETP.GT.AND P0, PT, R0, 0x59, P0 ;  /* 0x000000590000780c */ /* 0x000fe40000704270 */
[----:B------:R-:W-:Y:S01]  /*19e40*/  FMNMX.FTZ R0, R199, R3, !PT ;  /* 0x00000003c7007209 */ /* 0x000fe20007810000 */
[--C-:B------:R-:W-:Y:S01]  /*19e50*/  FFMA.FTZ R3, R22, c[0x0][0x2d0], -R75.reuse ;  /* 0x0000b40016037a23 */ /* 0x100fe2000001084b */
[----:B---3--:R-:W-:Y:S02]  /*19e60*/  F2FP.BF16.PACK_AB R78, R61, R87 ;  /* 0x000000573d4e723e */ /* 0x008fe400000010ff */
[----:B------:R-:W-:Y:S01]  /*19e70*/  ISETP.LT.OR P0, PT, R2, 0x5a, P0 ;  /* 0x0000005a0200780c */ /* 0x000fe20000701670 */
[----:B------:R3:W-:Y:S01]  /*19e80*/  MUFU.EX2 R60, R3 ;  /* 0x00000003003c7308 */ /* 0x0007e20000000800 */
[----:B-1----:R-:W-:Y:S02]  /*19e90*/  FMNMX.FTZ R70, R4, R70, !PT ;  /* 0x0000004604467209 */ /* 0x002fe40007810000 */
[----:B------:R-:W-:Y:S02]  /*19ea0*/  FSEL R73, R34, -INF , !P0 ;  /* 0xff80000022497808 */ /* 0x000fe40004000000 */
[C---:B------:R-:W-:Y:S01]  /*19eb0*/  FSETP.NEU.FTZ.AND P0, PT, R70.reuse, -INF , PT ;  /* 0xff8000004600780b */ /* 0x040fe20003f1d000 */
[----:B------:R-:W-:Y:S01]  /*19ec0*/  FMUL.FTZ R96, R70, c[0x0][0x2d0] ;  /* 0x0000b40046607a20 */ /* 0x000fe20000410000 */
[----:B------:R-:W-:Y:S01]  /*19ed0*/  ISETP.LT.OR P3, PT, R2, 0x59, P3 ;  /* 0x000000590200780c */ /* 0x000fe20001f61670 */
[--C-:B------:R-:W-:Y:S01]  /*19ee0*/  FFMA.FTZ R2, R20, c[0x0][0x2d0], -R75.reuse ;  /* 0x0000b40014027a23 */ /* 0x100fe2000001084b */
[----:B------:R-:W-:Y:S01]  /*19ef0*/  FMNMX.FTZ R0, R202, R0, !PT ;  /* 0x00000000ca007209 */ /* 0x000fe20007810000 */
[----:B------:R-:W-:Y:S01]  /*19f00*/  LDSM.16.MT88.4 R20, [R209+0x100] ;  /* 0x00010000d114783b */ /* 0x000fe20000004200 */
[----:B------:R-:W-:Y:S01]  /*19f10*/  FSEL R96, R96, RZ, P0 ;  /* 0x000000ff60607208 */ /* 0x000fe20000000000 */
[----:B------:R1:W4:Y:S01]  /*19f20*/  MUFU.EX2 R86, R2 ;  /* 0x0000000200567308 */ /* 0x0003220000000800 */
[----:B------:R-:W-:Y:S01]  /*19f30*/  FSEL R201, R35, -INF , !P3 ;  /* 0xff80000023c97808 */ /* 0x000fe20005800000 */
[--C-:B--2---:R-:W-:Y:S02]  /*19f40*/  FFMA.FTZ R5, R17, c[0x0][0x2d0], -R75.reuse ;  /* 0x0000b40011057a23 */ /* 0x104fe4000001084b */
[--C-:B------:R-:W-:Y:S01]  /*19f50*/  FFMA.FTZ R4, R15, c[0x0][0x2d0], -R96.reuse ;  /* 0x0000b4000f047a23 */ /* 0x100fe20000010860 */
[----:B------:R-:W-:Y:S01]  /*19f60*/  FMNMX.FTZ R0, R201, R0, !PT ;  /* 0x00000000c9007209 */ /* 0x000fe20007810000 */
[--C-:B------:R-:W-:Y:S02]  /*19f70*/  FFMA.FTZ R32, R32, c[0x0][0x2d0], -R96.reuse ;  /* 0x0000b40020207a23 */ /* 0x100fe40000010860 */
[--C-:B------:R-:W-:Y:S01]  /*19f80*/  FFMA.FTZ R44, R44, c[0x0][0x2d0], -R96.reuse ;  /* 0x0000b4002c2c7a23 */ /* 0x100fe20000010860 */
[----:B------:R-:W-:Y:S01]  /*19f90*/  FMNMX.FTZ R0, R73, R0, !PT ;  /* 0x0000000049007209 */ /* 0x000fe20007810000 */
[----:B------:R-:W-:Y:S01]  /*19fa0*/  MUFU.EX2 R36, R4 ;  /* 0x0000000400247308 */ /* 0x000fe20000000800 */
[--C-:B---3--:R-:W-:Y:S02]  /*19fb0*/  FFMA.FTZ R3, R8, c[0x0][0x2d0], -R96.reuse ;  /* 0x0000b40008037a23 */ /* 0x108fe40000010860 */
[--C-:B------:R-:W-:Y:S07]  /*19fc0*/  FFMA.FTZ R8, R25, c[0x0][0x2d0], -R75.reuse ;  /* 0x0000b40019087a23 */ /* 0x100fee000001084b */
[----:B------:R2:W-:Y:S01]  /*19fd0*/  MUFU.EX2 R57, R3 ;  /* 0x0000000300397308 */ /* 0x0005e20000000800 */
[----:B-1----:R-:W1:Y:S01]  /*19fe0*/  SHFL.BFLY PT, R2, R0, 0x2, 0x1f ;  /* 0x0c401f0000027f89 */ /* 0x002e6200000e0000 */
[----:B----4-:R-:W-:Y:S08]  /*19ff0*/  F2FP.BF16.PACK_AB R79, R60, R86 ;  /* 0x000000563c4f723e */ /* 0x010ff000000010ff */
[----:B------:R-:W3:Y:S10]  /*1a000*/  MUFU.EX2 R49, R5 ;  /* 0x0000000500317308 */ /* 0x000ef40000000800 */
[----:B------:R-:W-:Y:S01]  /*1a010*/  MUFU.EX2 R63, R8 ;  /* 0x00000008003f7308 */ /* 0x000fe20000000800 */
[--C-:B--2---:R-:W-:Y:S02]  /*1a020*/  FFMA.FTZ R3, R12, c[0x0][0x2d0], -R96.reuse ;  /* 0x0000b4000c037a23 */ /* 0x104fe40000010860 */
[--C-:B------:R-:W-:Y:S07]  /*1a030*/  FFMA.FTZ R12, R27, c[0x0][0x2d0], -R75.reuse ;  /* 0x0000b4001b0c7a23 */ /* 0x100fee000001084b */
[----:B------:R2:W4:Y:S01]  /*1a040*/  MUFU.EX2 R37, R3 ;  /* 0x0000000300257308 */ /* 0x0005220000000800 */
[----:B---3--:R-:W-:Y:S09]  /*1a050*/  F2FP.BF16.PACK_AB R77, R49, R84 ;  /* 0x00000054314d723e */ /* 0x008ff200000010ff */
[----:B------:R-:W-:Y:S01]  /*1a060*/  MUFU.EX2 R51, R12 ;  /* 0x0000000c00337308 */ /* 0x000fe20000000800 */
[----:B--2---:R-:W-:Y:S09]  /*1a070*/  FFMA.FTZ R3, R13, c[0x0][0x2d0], -R96 ;  /* 0x0000b4000d037a23 */ /* 0x004ff20000010860 */
[----:B------:R1:W-:Y:S02]  /*1a080*/  MUFU.EX2 R85, R3 ;  /* 0x0000000300557308 */ /* 0x0003e40000000800 */
[----:B-1----:R-:W-:Y:S01]  /*1a090*/  FMNMX.FTZ R3, R0, R2, !PT ;  /* 0x0000000200037209 */ /* 0x002fe20007810000 */
[----:B------:R-:W-:Y:S01]  /*1a0a0*/  FFMA.FTZ R2, R24, c[0x0][0x2d0], -R74 ;  /* 0x0000b40018027a23 */ /* 0x000fe2000001084a */
[----:B------:R-:W-:Y:S01]  /*1a0b0*/  FSEL R0, R72, RZ, P2 ;  /* 0x000000ff48007208 */ /* 0x000fe20001000000 */
[--C-:B------:R-:W-:Y:S05]  /*1a0c0*/  FFMA.FTZ R24, R28, c[0x0][0x2d0], -R75.reuse ;  /* 0x0000b4001c187a23 */ /* 0x100fea000001084b */
[----:B------:R1:W-:Y:S01]  /*1a0d0*/  MUFU.EX2 R89, R2 ;  /* 0x0000000200597308 */ /* 0x0003e20000000800 */
[----:B------:R-:W2:Y:S01]  /*1a0e0*/  SHFL.BFLY PT, R4, R3, 0x1, 0x1f ;  /* 0x0c201f0003047f89 */ /* 0x000ea200000e0000 */
[----:B------:R-:W-:Y:S01]  /*1a0f0*/  FADD.FTZ R0, -R0, R100 ;  /* 0x0000006400007221 */ /* 0x000fe20000010100 */
[----:B------:R-:W-:Y:S01]  /*1a100*/  MOV R100, R38 ;  /* 0x0000002600647202 */ /* 0x000fe20000000f00 */
[----:B------:R-:W-:Y:S02]  /*1a110*/  FFMA.FTZ R28, R30, c[0x0][0x2d0], -R75 ;  /* 0x0000b4001e1c7a23 */ /* 0x000fe4000001084b */
[----:B------:R-:W-:Y:S01]  /*1a120*/  FMUL.FTZ R0, R0, c[0x0][0x2d0] ;  /* 0x0000b40000007a20 */ /* 0x000fe20000410000 */
[----:B------:R-:W-:Y:S03]  /*1a130*/  F2FP.BF16.PACK_AB R76, R50, R100 ;  /* 0x00000064324c723e */ /* 0x000fe600000010ff */
[----:B------:R3:W5:Y:S10]  /*1a140*/  MUFU.EX2 R69, R0 ;  /* 0x0000000000457308 */ /* 0x0007740000000800 */
[----:B------:R-:W-:Y:S01]  /*1a150*/  MUFU.EX2 R34, R24 ;  /* 0x0000001800227308 */ /* 0x000fe20000000800 */
        /* <DEDUP_REMOVED lines=9> */
[----:B-----5:R-:W-:Y:S02]  /*1a1f0*/  FMUL.FTZ R5, R69, R105 ;  /* 0x0000006945057220 */ /* 0x020fe40000410000 */
[----:B------:R-:W-:Y:S01]  /*1a200*/  FADD.FTZ R0, -R0, R102 ;  /* 0x0000006600007221 */ /* 0x000fe20000010100 */
[----:B------:R-:W-:Y:S01]  /*1a210*/  FSEL R97, R97, RZ, P0 ;  /* 0x000000ff61617208 */ /* 0x000fe20000000000 */
[----:B------:R-:W-:Y:S01]  /*1a220*/  FMUL.FTZ R17, R69, R117 ;  /* 0x0000007545117220 */ /* 0x000fe20000410000 */
[-C--:B------:R-:W-:Y:S01]  /*1a230*/  F2FP.BF16.PACK_AB R64, R101, R57.reuse ;  /* 0x000000396540723e */ /* 0x080fe200000010ff */
[----:B------:R-:W-:Y:S01]  /*1a240*/  FMUL.FTZ R0, R0, c[0x0][0x2d0] ;  /* 0x0000b40000007a20 */ /* 0x000fe20000410000 */
[----:B------:R-:W-:Y:S01]  /*1a250*/  MOV R117, R57 ;  /* 0x0000003900757202 */ /* 0x000fe20000000f00 */
[--C-:B------:R-:W-:Y:S01]  /*1a260*/  FFMA.FTZ R4, R16, c[0x0][0x2d0], -R97.reuse ;  /* 0x0000b40010047a23 */ /* 0x100fe20000010861 */
[----:B------:R-:W-:Y:S01]  /*1a270*/  MUFU.EX2 R105, R92 ;  /* 0x0000005c00697308 */ /* 0x000fe20000000800 */
[--C-:B------:R-:W-:Y:S02]  /*1a280*/  FFMA.FTZ R58, R58, c[0x0][0x2d0], -R97.reuse ;  /* 0x0000b4003a3a7a23 */ /* 0x100fe40000010861 */
[--C-:B------:R-:W-:Y:S02]  /*1a290*/  FFMA.FTZ R62, R62, c[0x0][0x2d0], -R97.reuse ;  /* 0x0000b4003e3e7a23 */ /* 0x100fe40000010861 */
[----:B------:R-:W-:Y:S05]  /*1a2a0*/  FFMA.FTZ R16, R29, c[0x0][0x2d0], -R74 ;  /* 0x0000b4001d107a23 */ /* 0x000fea000001084a */
[----:B------:R2:W3:Y:S01]  /*1a2b0*/  MUFU.EX2 R2, R0 ;  /* 0x0000000000027308 */ /* 0x0004e20000000800 */
[C---:B-1----:R-:W-:Y:S02]  /*1a2c0*/  FMUL.FTZ R19, R68.reuse, R119 ;  /* 0x0000007744137220 */ /* 0x042fe40000410000 */
[C---:B------:R-:W-:Y:S02]  /*1a2d0*/  FMUL.FTZ R35, R68.reuse, R135 ;  /* 0x0000008744237220 */ /* 0x040fe40000410000 */
[C---:B------:R-:W-:Y:S01]  /*1a2e0*/  FMUL.FTZ R7, R68.reuse, R107 ;  /* 0x0000006b44077220 */ /* 0x040fe20000410000 */
[----:B------:R-:W-:Y:S04]  /*1a2f0*/  MOV R107, R36 ;  /* 0x00000024006b7202 */ /* 0x000fe80000000f00 */
[----:B------:R1:W-:Y:S01]  /*1a300*/  MUFU.EX2 R206, R4 ;  /* 0x0000000400ce7308 */ /* 0x0003e20000000800 */
[----:B------:R-:W-:Y:S01]  /*1a310*/  FMUL.FTZ R6, R68, R106 ;  /* 0x0000006a44067220 */ /* 0x000fe20000410000 */
[----:B------:R-:W4:Y:S01]  /*1a320*/  LDSM.16.MT88.4 R36, [R212+0x100] ;  /* 0x00010000d424783b */ /* 0x000f220000004200 */
[----:B------:R-:W-:Y:S07]  /*1a330*/  F2FP.BF16.PACK_AB R66, R107, R85 ;  /* 0x000000556b42723e */ /* 0x000fee00000010ff */
[----:B------:R5:W-:Y:S01]  /*1a340*/  MUFU.EX2 R33, R16 ;  /* 0x0000001000217308 */ /* 0x000be20000000800 */
[--C-:B--2---:R-:W-:Y:S02]  /*1a350*/  FFMA.FTZ R0, R9, c[0x0][0x2d0], -R97.reuse ;  /* 0x0000b40009007a23 */ /* 0x104fe40000010861 */
[C---:B---3--:R-:W-:Y:S02]  /*1a360*/  FMUL.FTZ R8, R2.reuse, R108 ;  /* 0x0000006c02087220 */ /* 0x048fe40000410000 */
[C---:B------:R-:W-:Y:S05]  /*1a370*/  FMUL.FTZ R9, R2.reuse, R109 ;  /* 0x0000006d02097220 */ /* 0x040fea0000410000 */
[----:B------:R2:W-:Y:S01]  /*1a380*/  MUFU.EX2 R204, R0 ;  /* 0x0000000000cc7308 */ /* 0x0005e20000000800 */
[C---:B------:R-:W-:Y:S01]  /*1a390*/  FMUL.FTZ R12, R2.reuse, R112 ;  /* 0x00000070020c7220 */ /* 0x040fe20000410000 */
[----:B------:R-:W-:Y:S01]  /*1a3a0*/  MOV R112, R87 ;  /* 0x0000005700707202 */ /* 0x000fe20000000f00 */
[----:B------:R-:W-:Y:S02]  /*1a3b0*/  FMUL.FTZ R13, R2, R113 ;  /* 0x00000071020d7220 */ /* 0x000fe40000410000 */
[--C-:B-1----:R-:W-:Y:S02]  /*1a3c0*/  FFMA.FTZ R4, R18, c[0x0][0x2d0], -R97.reuse ;  /* 0x0000b40012047a23 */ /* 0x102fe40000010861 */
[----:B------:R-:W-:Y:S02]  /*1a3d0*/  FMUL.FTZ R18, R68, R118 ;  /* 0x0000007644127220 */ /* 0x000fe40000410000 */
[----:B------:R-:W-:Y:S01]  /*1a3e0*/  IMAD.MOV.U32 R113, RZ, RZ, R84 ;  /* 0x000000ffff717224 */ /* 0x000fe200078e0054 */
[----:B------:R1:W3:Y:S01]  /*1a3f0*/  MUFU.EX2 R207, R4 ;  /* 0x0000000400cf7308 */ /* 0x0002e20000000800 */
[C---:B------:R-:W-:Y:S02]  /*1a400*/  FMUL.FTZ R24, R2.reuse, R124 ;  /* 0x0000007c02187220 */ /* 0x040fe40000410000 */
[C---:B------:R-:W-:Y:S02]  /*1a410*/  FMUL.FTZ R25, R2.reuse, R125 ;  /* 0x0000007d02197220 */ /* 0x040fe40000410000 */
[----:B-----5:R-:W-:Y:S02]  /*1a420*/  FMUL.FTZ R16, R69, R116 ;  /* 0x0000007445107220 */ /* 0x020fe40000410000 */
[C---:B------:R-:W-:Y:S02]  /*1a430*/  FMUL.FTZ R29, R2.reuse, R129 ;  /* 0x00000081021d7220 */ /* 0x040fe40000410000 */
[C---:B------:R-:W-:Y:S01]  /*1a440*/  FMUL.FTZ R45, R2.reuse, R145 ;  /* 0x00000091022d7220 */ /* 0x040fe20000410000 */
[----:B------:R5:W-:Y:S01]  /*1a450*/  MUFU.EX2 R124, R32 ;  /* 0x00000020007c7308 */ /* 0x000be20000000800 */
[----:B------:R-:W-:Y:S02]  /*1a460*/  FMUL.FTZ R57, R2, R157 ;  /* 0x0000009d02397220 */ /* 0x000fe40000410000 */
[----:B------:R-:W-:Y:S02]  /*1a470*/  IMAD.MOV.U32 R116, RZ, RZ, R86 ;  /* 0x000000ffff747224 */ /* 0x000fe400078e0056 */
[----:B--2---:R-:W-:Y:S02]  /*1a480*/  FFMA.FTZ R0, R14, c[0x0][0x2d0], -R97 ;  /* 0x0000b4000e007a23 */ /* 0x004fe40000010861 */
[----:B------:R-:W-:Y:S02]  /*1a490*/  IMAD.MOV.U32 R108, RZ, RZ, R60 ;  /* 0x000000ffff6c7224 */ /* 0x000fe400078e003c */
[----:B------:R-:W-:Y:S01]  /*1a4a0*/  FMUL.FTZ R60, R2, R160 ;  /* 0x000000a0023c7220 */ /* 0x000fe20000410000 */
[----:B------:R2:W2:Y:S01]  /*1a4b0*/  MUFU.EX2 R205, R0 ;  /* 0x0000000000cd7308 */ /* 0x0004a20000000800 */
[----:B------:R-:W-:Y:S01]  /*1a4c0*/  MOV R160, R116 ;  /* 0x0000007400a07202 */ /* 0x000fe20000000f00 */
[----:B-1----:R-:W-:Y:S01]  /*1a4d0*/  FFMA.FTZ R4, R26, c[0x0][0x2d0], -R74 ;  /* 0x0000b4001a047a23 */ /* 0x002fe2000001084a */
[----:B---3--:R-:W-:Y:S07]  /*1a4e0*/  F2FP.BF16.PACK_AB R67, R207, R206 ;  /* 0x000000cecf43723e */ /* 0x008fee00000010ff */
[----:B------:R1:W-:Y:S01]  /*1a4f0*/  MUFU.EX2 R91, R4 ;  /* 0x00000004005b7308 */ /* 0x0003e20000000800 */
[----:B-----5:R-:W-:Y:S01]  /*1a500*/  FMUL.FTZ R32, R69, R132 ;  /* 0x0000008445207220 */ /* 0x020fe20000410000 */
[----:B--2---:R-:W-:Y:S02]  /*1a510*/  FSEL R0, R3, RZ, P0 ;  /* 0x000000ff03007208 */ /* 0x004fe40000000000 */
[----:B------:R-:W-:Y:S02]  /*1a520*/  F2FP.BF16.PACK_AB R65, R205, R204 ;  /* 0x000000cccd41723e */ /* 0x000fe400000010ff */
[----:B------:R-:W-:Y:S01]  /*1a530*/  PLOP3.LUT P0, PT, PT, PT, UP0, 0x80, 0x0 ;  /* 0x000000000000781c */ /* 0x000fe20003f0f008 */
[----:B------:R-:W-:Y:S04]  /*1a540*/  FADD.FTZ R0, -R0, R103 ;  /* 0x0000006700007221 */ /* 0x000fe80000010100 */
[----:B------:R-:W-:Y:S02]  /*1a550*/  FMUL.FTZ R0, R0, c[0x0][0x2d0] ;  /* 0x0000b40000007a20 */ /* 0x000fe40000410000 */
[----:B-1----:R-:W-:Y:S02]  /*1a560*/  FMUL.FTZ R4, R69, R104 ;  /* 0x0000006845047220 */ /* 0x002fe40000410000 */
[----:B------:R-:W-:Y:S02]  /*1a570*/  IMAD.MOV.U32 R104, RZ, RZ, R89 ;  /* 0x000000ffff687224 */ /* 0x000fe400078e0059 */
[----:B------:R-:W1:Y:S03]  /*1a580*/  MUFU.EX2 R0, R0 ;  /* 0x0000000000007308 */ /* 0x000e660000000800 */
[-C--:B------:R-:W-:Y:S01]  /*1a590*/  HMMA.16816.F32.BF16 R4, R76, R20.reuse, R4 ;  /* 0x000000144c04723c */ /* 0x080fe20000041804 */
[C---:B-1----:R-:W-:Y:S01]  /*1a5a0*/  FMUL.FTZ R10, R0.reuse, R110 ;  /* 0x0000006e000a7220 */ /* 0x042fe20000410000 */
[----:B------:R-:W-:Y:S01]  /*1a5b0*/  MOV R110, R61 ;  /* 0x0000003d006e7202 */ /* 0x000fe20000000f00 */
[C---:B------:R-:W-:Y:S01]  /*1a5c0*/  FMUL.FTZ R11, R0.reuse, R111 ;  /* 0x0000006f000b7220 */ /* 0x040fe20000410000 */
[----:B------:R-:W-:Y:S01]  /*1a5d0*/  MOV R111, R63 ;  /* 0x0000003f006f7202 */ /* 0x000fe20000000f00 */
[C---:B------:R-:W-:Y:S02]  /*1a5e0*/  FMUL.FTZ R63, R0.reuse, R163 ;  /* 0x000000a3003f7220 */ /* 0x040fe40000410000 */
[C---:B------:R-:W-:Y:S01]  /*1a5f0*/  FMUL.FTZ R14, R0.reuse, R114 ;  /* 0x00000072000e7220 */ /* 0x040fe20000410000 */
[----:B------:R-:W-:Y:S01]  /*1a600*/  MOV R114, R85 ;  /* 0x0000005500727202 */ /* 0x000fe20000000f00 */
[C---:B------:R-:W-:Y:S01]  /*1a610*/  FMUL.FTZ R47, R0.reuse, R147 ;  /* 0x00000093002f7220 */ /* 0x040fe20000410000 */
[C---:B------:R-:W-:Y:S02]  /*1a620*/  HMMA.16816.F32.BF16 R8, R64.reuse, R20, R8 ;  /* 0x000000144008723c */ /* 0x040fe40000041808 */
[----:B------:R-:W-:Y:S01]  /*1a630*/  FMUL.FTZ R15, R0, R115 ;  /* 0x00000073000f7220 */ /* 0x000fe20000410000 */
[----:B------:R-:W1:Y:S01]  /*1a640*/  LDSM.16.MT88.4 R84, [R209+0x900] ;  /* 0x00090000d154783b */ /* 0x000e620000004200 */
[----:B------:R-:W-:Y:S01]  /*1a650*/  FMUL.FTZ R61, R2, R161 ;  /* 0x000000a1023d7220 */ /* 0x000fe20000410000 */
[----:B------:R-:W-:Y:S01]  /*1a660*/  MUFU.EX2 R115, R44 ;  /* 0x0000002c00737308 */ /* 0x000fe20000000800 */
[----:B------:R-:W-:Y:S02]  /*1a670*/  IMAD.MOV.U32 R161, RZ, RZ, R112 ;  /* 0x000000ffffa17224 */ /* 0x000fe400078e0070 */
[----:B------:R-:W-:Y:S01]  /*1a680*/  FFMA.FTZ R20, R31, c[0x0][0x2d0], -R74 ;  /* 0x0000b4001f147a23 */ /* 0x000fe2000001084a */
[-C--:B------:R-:W-:Y:S03]  /*1a690*/  HMMA.16816.F32.BF16 R12, R64, R22.reuse, R12 ;  /* 0x00000016400c723c */ /* 0x080fe6000004180c */
[C---:B------:R-:W-:Y:S02]  /*1a6a0*/  FMUL.FTZ R21, R69.reuse, R121 ;  /* 0x0000007945157220 */ /* 0x040fe40000410000 */
[C---:B------:R-:W-:Y:S01]  /*1a6b0*/  FMUL.FTZ R26, R0.reuse, R126 ;  /* 0x0000007e001a7220 */ /* 0x040fe20000410000 */
[----:B------:R2:W3:Y:S01]  /*1a6c0*/  MUFU.EX2 R59, R20 ;  /* 0x00000014003b7308 */ /* 0x0004e20000000800 */
[C---:B------:R-:W-:Y:S01]  /*1a6d0*/  FMUL.FTZ R27, R0.reuse, R127 ;  /* 0x0000007f001b7220 */ /* 0x040fe20000410000 */
[C---:B------:R-:W-:Y:S01]  /*1a6e0*/  HMMA.16816.F32.BF16 R16, R76.reuse, R22, R16 ;  /* 0x000000164c10723c */ /* 0x040fe20000041810 */
[C---:B------:R-:W-:Y:S03]  /*1a6f0*/  FMUL.FTZ R30, R0.reuse, R130 ;  /* 0x00000082001e7220 */ /* 0x040fe60000410000 */
[----:B------:R-:W-:Y:S01]  /*1a700*/  FMUL.FTZ R31, R0, R131 ;  /* 0x00000083001f7220 */ /* 0x000fe20000410000 */
[----:B------:R-:W-:Y:S01]  /*1a710*/  MOV R131, R33 ;  /* 0x0000002100837202 */ /* 0x000fe20000000f00 */
[C---:B------:R-:W-:Y:S02]  /*1a720*/  FMUL.FTZ R33, R69.reuse, R133 ;  /* 0x0000008545217220 */ /* 0x040fe40000410000 */
[C---:B------:R-:W-:Y:S02]  /*1a730*/  FMUL.FTZ R22, R68.reuse, R122 ;  /* 0x0000007a44167220 */ /* 0x040fe40000410000 */
[----:B------:R5:W-:Y:S02]  /*1a740*/  MUFU.EX2 R122, R48 ;  /* 0x00000030007a7308 */ /* 0x000be40000000800 */
[C---:B------:R-:W-:Y:S02]  /*1a750*/  FMUL.FTZ R23, R68.reuse, R123 ;  /* 0x0000007b44177220 */ /* 0x040fe40000410000 */
[----:B------:R-:W-:Y:S02]  /*1a760*/  IMAD.MOV.U32 R130, RZ, RZ, R34 ;  /* 0x000000ffff827224 */ /* 0x000fe400078e0022 */
[----:B------:R-:W-:Y:S02]  /*1a770*/  FMUL.FTZ R34, R68, R134 ;  /* 0x0000008644227220 */ /* 0x000fe40000410000 */
[C---:B------:R-:W-:Y:S01]  /*1a780*/  FMUL.FTZ R42, R0.reuse, R142 ;  /* 0x0000008e002a7220 */ /* 0x040fe20000410000 */
[----:B------:R-:W-:Y:S01]  /*1a790*/  LDSM.16.MT88.4 R132, [R212+0x2900] ;  /* 0x00290000d484783b */ /* 0x000fe20000004200 */
[----:B------:R-:W-:Y:S02]  /*1a7a0*/  FMUL.FTZ R43, R0, R143 ;  /* 0x0000008f002b7220 */ /* 0x000fe40000410000 */
[C---:B--2---:R-:W-:Y:S02]  /*1a7b0*/  FMUL.FTZ R20, R69.reuse, R120 ;  /* 0x0000007845147220 */ /* 0x044fe40000410000 */
[----:B------:R2:W-:Y:S01]  /*1a7c0*/  MUFU.EX2 R120, R28 ;  /* 0x0000001c00787308 */ /* 0x0005e20000000800 */
[----:B------:R-:W-:Y:S02]  /*1a7d0*/  FMUL.FTZ R44, R2, R144 ;  /* 0x00000090022c7220 */ /* 0x000fe40000410000 */
[C---:B------:R-:W-:Y:S02]  /*1a7e0*/  FMUL.FTZ R46, R0.reuse, R146 ;  /* 0x00000092002e7220 */ /* 0x040fe40000410000 */
[-C--:B----4-:R-:W-:Y:S01]  /*1a7f0*/  HMMA.16816.F32.BF16 R20, R76, R36.reuse, R20 ;  /* 0x000000244c14723c */ /* 0x090fe20000041814 */
[----:B---3--:R-:W-:Y:S02]  /*1a800*/  IMAD.MOV.U32 R123, RZ, RZ, R59 ;  /* 0x000000ffff7b7224 */ /* 0x008fe400078e003b */
[----:B------:R-:W-:Y:S02]  /*1a810*/  FMUL.FTZ R59, R0, R159 ;  /* 0x0000009f003b7220 */ /* 0x000fe40000410000 */
[C---:B-----5:R-:W-:Y:S02]  /*1a820*/  FMUL.FTZ R48, R69.reuse, R148 ;  /* 0x0000009445307220 */ /* 0x060fe40000410000 */
[----:B------:R-:W-:Y:S01]  /*1a830*/  IMAD.MOV.U32 R148, RZ, RZ, R49 ;  /* 0x000000ffff947224 */ /* 0x000fe200078e0031 */
[C---:B------:R-:W-:Y:S01]  /*1a840*/  HMMA.16816.F32.BF16 R24, R64.reuse, R36, R24 ;  /* 0x000000244018723c */ /* 0x040fe20000041818 */
[----:B------:R-:W-:Y:S03]  /*1a850*/  FMUL.FTZ R49, R69, R149 ;  /* 0x0000009545317220 */ /* 0x000fe60000410000 */
[----:B------:R-:W-:Y:S01]  /*1a860*/  MOV R149, R50 ;  /* 0x0000003200957202 */ /* 0x000fe20000000f00 */
[----:B------:R-:W-:Y:S02]  /*1a870*/  FMUL.FTZ R50, R68, R150 ;  /* 0x0000009644327220 */ /* 0x000fe40000410000 */
[--C-:B------:R-:W-:Y:S02]  /*1a880*/  FFMA.FTZ R36, R40, c[0x0][0x2d0], -R96.reuse ;  /* 0x0000b40028247a23 */ /* 0x100fe40000010860 */
[----:B------:R-:W-:Y:S02]  /*1a890*/  FFMA.FTZ R40, R41, c[0x0][0x2d0], -R96 ;  /* 0x0000b40029287a23 */ /* 0x000fe40000010860 */
[----:B------:R3:W-:Y:S01]  /*1a8a0*/  MUFU.EX2 R129, R36 ;  /* 0x0000002400817308 */ /* 0x0007e20000000800 */
[C---:B--2---:R-:W-:Y:S02]  /*1a8b0*/  FMUL.FTZ R28, R2.reuse, R128 ;  /* 0x00000080021c7220 */ /* 0x044fe40000410000 */
[----:B------:R-:W-:Y:S02]  /*1a8c0*/  IMAD.MOV.U32 R150, RZ, RZ, R51 ;  /* 0x000000ffff967224 */ /* 0x000fe400078e0033 */
[----:B------:R-:W-:Y:S02]  /*1a8d0*/  FMUL.FTZ R41, R2, R141 ;  /* 0x0000008d02297220 */ /* 0x000fe40000410000 */
[C---:B------:R-:W-:Y:S01]  /*1a8e0*/  FMUL.FTZ R51, R68.reuse, R151 ;  /* 0x0000009744337220 */ /* 0x040fe20000410000 */
[-C--:B------:R-:W-:Y:S01]  /*1a8f0*/  HMMA.16816.F32.BF16 R28, R64, R38.reuse, R28 ;  /* 0x00000026401c723c */ /* 0x080fe2000004181c */
[----:B------:R-:W-:Y:S01]  /*1a900*/  MOV R151, R91 ;  /* 0x0000005b00977202 */ /* 0x000fe20000000f00 */
[----:B------:R2:W-:Y:S01]  /*1a910*/  MUFU.EX2 R128, R40 ;  /* 0x0000002800807308 */ /* 0x0005e20000000800 */
[C---:B------:R-:W-:Y:S05]  /*1a920*/  FMUL.FTZ R37, R69.reuse, R137 ;  /* 0x0000008945257220 */ /* 0x040fea0000410000 */
[C---:B------:R-:W-:Y:S04]  /*1a930*/  HMMA.16816.F32.BF16 R32, R76.reuse, R38, R32 ;  /* 0x000000264c20723c */ /* 0x040fe80000041820 */
[----:B------:R4:W-:Y:S03]  /*1a940*/  MUFU.EX2 R137, R58 ;  /* 0x0000003a00897308 */ /* 0x0009e60000000800 */
[C---:B------:R-:W-:Y:S02]  /*1a950*/  FMUL.FTZ R38, R68.reuse, R138 ;  /* 0x0000008a44267220 */ /* 0x040fe40000410000 */
[C---:B---3--:R-:W-:Y:S03]  /*1a960*/  FMUL.FTZ R36, R69.reuse, R136 ;  /* 0x0000008845247220 */ /* 0x048fe60000410000 */
[----:B------:R-:W-:Y:S02]  /*1a970*/  FMUL.FTZ R39, R68, R139 ;  /* 0x0000008b44277220 */ /* 0x000fe40000410000 */
[----:B------:R3:W-:Y:S01]  /*1a980*/  MUFU.EX2 R136, R62 ;  /* 0x0000003e00887308 */ /* 0x0007e20000000800 */
[----:B--2---:R-:W-:Y:S04]  /*1a990*/  FMUL.FTZ R40, R2, R140 ;  /* 0x0000008c02287220 */ /* 0x004fe80000410000 */
[-C--:B------:R-:W-:Y:S08]  /*1a9a0*/  HMMA.16816.F32.BF16 R36, R76, R52.reuse, R36 ;  /* 0x000000344c24723c */ /* 0x080ff00000041824 */
[C---:B------:R-:W-:Y:S01]  /*1a9b0*/  HMMA.16816.F32.BF16 R40, R64.reuse, R52, R40 ;  /* 0x000000344028723c */ /* 0x040fe20000041828 */
[----:B----4-:R-:W-:Y:S06]  /*1a9c0*/  FMUL.FTZ R58, R0, R158 ;  /* 0x0000009e003a7220 */ /* 0x010fec0000410000 */
[--C-:B------:R-:W-:Y:S01]  /*1a9d0*/  FFMA.FTZ R52, R56, c[0x0][0x2d0], -R97.reuse ;  /* 0x0000b40038347a23 */ /* 0x100fe20000010861 */
[-C--:B------:R-:W-:Y:S01]  /*1a9e0*/  HMMA.16816.F32.BF16 R44, R64, R54.reuse, R44 ;  /* 0x00000036402c723c */ /* 0x080fe2000004182c */
[C---:B------:R-:W-:Y:S02]  /*1a9f0*/  FMUL.FTZ R53, R69.reuse, R153 ;  /* 0x0000009945357220 */ /* 0x040fe40000410000 */
[----:B------:R2:W4:Y:S01]  /*1aa00*/  MUFU.EX2 R138, R52 ;  /* 0x00000034008a7308 */ /* 0x0005220000000800 */
[----:B------:R-:W-:Y:S02]  /*1aa10*/  FMUL.FTZ R56, R2, R156 ;  /* 0x0000009c02387220 */ /* 0x000fe40000410000 */
[----:B---3--:R-:W-:Y:S01]  /*1aa20*/  FMUL.FTZ R62, R0, R162 ;  /* 0x000000a2003e7220 */ /* 0x008fe20000410000 */
[----:B------:R-:W-:Y:S01]  /*1aa30*/  MOV R162, R101 ;  /* 0x0000006500a27202 */ /* 0x000fe20000000f00 */
[C---:B------:R-:W-:Y:S07]  /*1aa40*/  HMMA.16816.F32.BF16 R48, R76.reuse, R54, R48 ;  /* 0x000000364c30723c */ /* 0x040fee0000041830 */
[C---:B------:R-:W-:Y:S02]  /*1aa50*/  FMUL.FTZ R54, R68.reuse, R154 ;  /* 0x0000009a44367220 */ /* 0x040fe40000410000 */
[----:B------:R-:W-:Y:S03]  /*1aa60*/  FMUL.FTZ R55, R68, R155 ;  /* 0x0000009b44377220 */ /* 0x000fe60000410000 */
[----:B--2---:R-:W-:Y:S07]  /*1aa70*/  FMUL.FTZ R52, R69, R152 ;  /* 0x0000009845347220 */ /* 0x004fee0000410000 */
        /* <DEDUP_REMOVED lines=93> */
[----:B------:R-:W-:Y:S04]  /*1b050*/  IMAD.MOV.U32 R197, RZ, RZ, R100 ;  /* 0x000000ffffc57224 */ /* 0x000fe800078e0064 */
        /* <DEDUP_REMOVED lines=18> */
[--C-:B--2---:R-:W-:Y:S09]  /*1b180*/  FFMA.FTZ R84, R187, c[0x0][0x2d0], -R96.reuse ;  /* 0x0000b400bb547a23 */ /* 0x104ff20000010860 */
[----:B------:R2:W-:Y:S01]  /*1b190*/  MUFU.EX2 R185, R84 ;  /* 0x0000005400b97308 */ /* 0x0005e20000000800 */
[----:B---3--:R-:W-:Y:S01]  /*1b1a0*/  FFMA.FTZ R92, R186, c[0x0][0x2d0], -R97 ;  /* 0x0000b400ba5c7a23 */ /* 0x008fe20000010861 */
[----:B------:R-:W-:Y:S08]  /*1b1b0*/  MOV R186, R106 ;  /* 0x0000006a00ba7202 */ /* 0x000ff00000000f00 */
[----:B------:R3:W-:Y:S01]  /*1b1c0*/  MUFU.EX2 R103, R92 ;  /* 0x0000005c00677308 */ /* 0x0007e20000000800 */
[----:B-1----:R-:W1:Y:S01]  /*1b1d0*/  LDSM.16.MT88.4 R88, [R211+0x1100] ;  /* 0x00110000d358783b */ /* 0x002e620000004200 */
[----:B--2---:R-:W-:Y:S02]  /*1b1e0*/  FFMA.FTZ R84, R190, c[0x0][0x2d0], -R96 ;  /* 0x0000b400be547a23 */ /* 0x004fe40000010860 */
[----:B------:R-:W-:Y:S06]  /*1b1f0*/  IMAD.MOV.U32 R190, RZ, RZ, R109 ;  /* 0x000000ffffbe7224 */ /* 0x000fec00078e006d */
[----:B------:R2:W4:Y:S01]  /*1b200*/  MUFU.EX2 R187, R84 ;  /* 0x0000005400bb7308 */ /* 0x0005220000000800 */
[----:B---3--:R-:W-:Y:S01]  /*1b210*/  FFMA.FTZ R92, R227, c[0x0][0x2d0], -R75 ;  /* 0x0000b400e35c7a23 */ /* 0x008fe2000001084b */
[----:B------:R-:W-:Y:S02]  /*1b220*/  MOV R227, R120 ;  /* 0x0000007800e37202 */ /* 0x000fe40000000f00 */
[----:B------:R-:W-:Y:S01]  /*1b230*/  MOV R120, R110 ;  /* 0x0000006e00787202 */ /* 0x000fe20000000f00 */
        /* <DEDUP_REMOVED lines=8> */
[--C-:B------:R-:W-:Y:S01]  /*1b2c0*/  FFMA.FTZ R80, R230, c[0x0][0x2d0], -R74.reuse ;  /* 0x0000b400e6507a23 */ /* 0x100fe2000001084a */
        /* <DEDUP_REMOVED lines=13> */
[----:B-1----:R-:W-:Y:S02]  /*1b3a0*/  FFMA.FTZ R80, R200, c[0x0][0x2d0], -R75 ;  /* 0x0000b400c8507a23 */ /* 0x002fe4000001084b */
[----:B------:R-:W-:Y:S07]  /*1b3b0*/  IMAD.MOV.U32 R200, RZ, RZ, R115 ;  /* 0x000000ffffc87224 */ /* 0x000fee00078e0073 */
        /* <DEDUP_REMOVED lines=9> */
[----:B------:R-:W-:Y:S02]  /*1b450*/  IMAD.MOV.U32 R233, RZ, RZ, R123 ;  /* 0x000000ffffe97224 */ /* 0x000fe400078e007b */
[----:B------:R1:W-:Y:S01]  /*1b460*/  MUFU.EX2 R158, R84 ;  /* 0x00000054009e7308 */ /* 0x0003e20000000800 */
[----:B------:R-:W-:Y:S04]  /*1b470*/  MOV R123, R114 ;  /* 0x00000072007b7202 */ /* 0x000fe80000000f00 */
[C---:B------:R-:W-:Y:S08]  /*1b480*/  HMMA.16816.F32.BF16 R16, R76.reuse, R86, R16 ;  /* 0x000000564c10723c */ /* 0x040ff00000041810 */
[-C--:B------:R-:W-:Y:S08]  /*1b490*/  HMMA.16816.F32.BF16 R20, R76, R88.reuse, R20 ;  /* 0x000000584c14723c */ /* 0x080ff00000041814 */
[C---:B------:R-:W-:Y:S01]  /*1b4a0*/  HMMA.16816.F32.BF16 R24, R80.reuse, R88, R24 ;  /* 0x000000585018723c */ /* 0x040fe20000041818 */
[----:B-1----:R-:W-:Y:S03]  /*1b4b0*/  FFMA.FTZ R84, R234, c[0x0][0x2d0], -R74 ;  /* 0x0000b400ea547a23 */ /* 0x002fe6000001084a */
[----:B------:R-:W-:Y:S03]  /*1b4c0*/  MOV R234, R160 ;  /* 0x000000a000ea7202 */ /* 0x000fe60000000f00 */
[--C-:B------:R-:W-:Y:S01]  /*1b4d0*/  FFMA.FTZ R88, R226, c[0x0][0x2d0], -R96.reuse ;  /* 0x0000b400e2587a23 */ /* 0x100fe20000010860 */
[-C--:B------:R-:W-:Y:S01]  /*1b4e0*/  HMMA.16816.F32.BF16 R28, R80, R90.reuse, R28 ;  /* 0x0000005a501c723c */ /* 0x080fe2000004181c */
[----:B------:R1:W-:Y:S03]  /*1b4f0*/  MUFU.EX2 R180, R84 ;  /* 0x0000005400b47308 */ /* 0x0003e60000000800 */
[----:B------:R-:W-:Y:S04]  /*1b500*/  MOV R226, R108 ;  /* 0x0000006c00e27202 */ /* 0x000fe80000000f00 */
[C---:B------:R-:W-:Y:S03]  /*1b510*/  HMMA.16816.F32.BF16 R32, R76.reuse, R90, R32 ;  /* 0x0000005a4c20723c */ /* 0x040fe60000041820 */
[----:B------:R3:W-:Y:S05]  /*1b520*/  MUFU.EX2 R156, R88 ;  /* 0x00000058009c7308 */ /* 0x0007ea0000000800 */
[-C--:B--2---:R-:W-:Y:S08]  /*1b530*/  HMMA.16816.F32.BF16 R36, R76, R92.reuse, R36 ;  /* 0x0000005c4c24723c */ /* 0x084ff00000041824 */
[C---:B------:R-:W-:Y:S01]  /*1b540*/  HMMA.16816.F32.BF16 R40, R80.reuse, R92, R40 ;  /* 0x0000005c5028723c */ /* 0x040fe20000041828 */
[----:B-1----:R-:W-:Y:S03]  /*1b550*/  FFMA.FTZ R84, R231, c[0x0][0x2d0], -R75 ;  /* 0x0000b400e7547a23 */ /* 0x002fe6000001084b */
[----:B------:R-:W-:Y:S01]  /*1b560*/  IMAD.MOV.U32 R231, RZ, RZ, R161 ;  /* 0x000000ffffe77224 */ /* 0x000fe200078e00a1 */
[----:B------:R1:W-:Y:S02]  /*1b570*/  MUFU.EX2 R157, R84 ;  /* 0x00000054009d7308 */ /* 0x0003e40000000800 */
[----:B------:R-:W-:Y:S01]  /*1b580*/  FFMA.FTZ R92, R191, c[0x0][0x2d0], -R97 ;  /* 0x0000b400bf5c7a23 */ /* 0x000fe20000010861 */
[-C--:B------:R-:W-:Y:S01]  /*1b590*/  HMMA.16816.F32.BF16 R44, R80, R94.reuse, R44 ;  /* 0x0000005e502c723c */ /* 0x080fe2000004182c */
[--C-:B---3--:R-:W-:Y:S03]  /*1b5a0*/  FFMA.FTZ R88, R228, c[0x0][0x2d0], -R96.reuse ;  /* 0x0000b400e4587a23 */ /* 0x108fe60000010860 */
[----:B------:R-:W-:Y:S03]  /*1b5b0*/  MOV R228, R162 ;  /* 0x000000a200e47202 */ /* 0x000fe60000000f00 */
[----:B------:R2:W-:Y:S01]  /*1b5c0*/  MUFU.EX2 R100, R92 ;  /* 0x0000005c00647308 */ /* 0x0005e20000000800 */
[C---:B------:R-:W-:Y:S09]  /*1b5d0*/  HMMA.16816.F32.BF16 R48, R76.reuse, R94, R48 ;  /* 0x0000005e4c30723c */ /* 0x040ff20000041830 */
[----:B------:R3:W-:Y:S03]  /*1b5e0*/  MUFU.EX2 R178, R88 ;  /* 0x0000005800b27308 */ /* 0x0007e60000000800 */
[----:B-1----:R-:W-:Y:S02]  /*1b5f0*/  FFMA.FTZ R84, R232, c[0x0][0x2d0], -R75 ;  /* 0x0000b400e8547a23 */ /* 0x002fe4000001084b */
[----:B------:R-:W4:Y:S05]  /*1b600*/  LDL.LU R232, [R1+0x1c] ;  /* 0x00001c0001e87983 */ /* 0x000f2a0000300800 */
[----:B------:R1:W-:Y:S01]  /*1b610*/  MUFU.EX2 R179, R84 ;  /* 0x0000005400b37308 */ /* 0x0003e20000000800 */
[----:B------:R-:W5:Y:S01]  /*1b620*/  LDL.LU R163, [R1+0x14] ;  /* 0x0000140001a37983 */ /* 0x000f620000300800 */
[----:B--2---:R-:W-:Y:S03]  /*1b630*/  FFMA.FTZ R92, R192, c[0x0][0x2d0], -R97 ;  /* 0x0000b400c05c7a23 */ /* 0x004fe60000010861 */
[----:B------:R-:W2:Y:S05]  /*1b640*/  LDL.LU R112, [R1+0x18] ;  /* 0x0000180001707983 */ /* 0x000eaa0000300800 */
[----:B------:R1:W-:Y:S01]  /*1b650*/  MUFU.EX2 R99, R92 ;  /* 0x0000005c00637308 */ /* 0x0003e20000000800 */
[--C-:B---3--:R-:W-:Y:S09]  /*1b660*/  FFMA.FTZ R88, R229, c[0x0][0x2d0], -R96.reuse ;  /* 0x0000b400e5587a23 */ /* 0x108ff20000010860 */
[----:B------:R3:W3:Y:S01]  /*1b670*/  MUFU.EX2 R177, R88 ;  /* 0x0000005800b17308 */ /* 0x0006e20000000800 */
[----:B-1----:R-:W-:Y:S02]  /*1b680*/  FFMA.FTZ R84, R203, c[0x0][0x2d0], -R96 ;  /* 0x0000b400cb547a23 */ /* 0x002fe40000010860 */
[----:B------:R-:W-:Y:S02]  /*1b690*/  IMAD.MOV.U32 R203, RZ, RZ, R117 ;  /* 0x000000ffffcb7224 */ /* 0x000fe400078e0075 */
[----:B------:R-:W-:Y:S05]  /*1b6a0*/  LDSM.16.MT88.4 R116, [R209+0x2900] ;  /* 0x00290000d174783b */ /* 0x000fea0000004200 */
[----:B------:R1:W-:Y:S01]  /*1b6b0*/  MUFU.EX2 R155, R84 ;  /* 0x00000054009b7308 */ /* 0x0003e20000000800 */
[----:B------:R-:W-:Y:S09]  /*1b6c0*/  FFMA.FTZ R92, R237, c[0x0][0x2d0], -R75 ;  /* 0x0000b400ed5c7a23 */ /* 0x000ff2000001084b */
[----:B------:R1:W-:Y:S01]  /*1b6d0*/  MUFU.EX2 R172, R92 ;  /* 0x0000005c00ac7308 */ /* 0x0003e20000000800 */
[--C-:B---3--:R-:W-:Y:S09]  /*1b6e0*/  FFMA.FTZ R88, R236, c[0x0][0x2d0], -R74.reuse ;  /* 0x0000b400ec587a23 */ /* 0x108ff2000001084a */
[----:B------:R3:W-:Y:S01]  /*1b6f0*/  MUFU.EX2 R176, R88 ;  /* 0x0000005800b07308 */ /* 0x0007e20000000800 */
[----:B-1----:R-:W1:Y:S08]  /*1b700*/  LDSM.16.MT88.4 R84, [R211+0x1900] ;  /* 0x00190000d354783b */ /* 0x002e700000004200 */
[----:B------:R-:W-:Y:S01]  /*1b710*/  LDSM.16.MT88.4 R92, [R210+0x2100] ;  /* 0x00210000d25c783b */ /* 0x000fe20000004200 */
[--C-:B---3--:R-:W-:Y:S04]  /*1b720*/  FFMA.FTZ R88, R188, c[0x0][0x2d0], -R97.reuse ;  /* 0x0000b400bc587a23 */ /* 0x108fe80000010861 */
[----:B------:R3:W3:Y:S01]  /*1b730*/  MUFU.EX2 R101, R88 ;  /* 0x0000005800657308 */ /* 0x0006e20000000800 */
        /* <DEDUP_REMOVED lines=9> */
[----:B------:R-:W-:Y:S01]  /*1b7d0*/  F2FP.BF16.PACK_AB R81, R100, R101 ;  /* 0x000000656451723e */ /* 0x000fe200000010ff */
[----:B------:R1:W1:Y:S02]  /*1b7e0*/  MUFU.EX2 R175, R80 ;  /* 0x0000005000af7308 */ /* 0x0002640000000800 */
[----:B------:R-:W-:Y:S02]  /*1b7f0*/  F2FP.BF16.PACK_AB R76, R182, R183 ;  /* 0x000000b7b64c723e */ /* 0x000fe400000010ff */
[----:B------:R-:W-:Y:S03]  /*1b800*/  F2FP.BF16.PACK_AB R77, R181, R159 ;  /* 0x0000009fb54d723e */ /* 0x000fe600000010ff */
[----:B------:R-:W-:Y:S02]  /*1b810*/  F2FP.BF16.PACK_AB R78, R180, R158 ;  /* 0x0000009eb44e723e */ /* 0x000fe400000010ff */
[----:B------:R-:W-:Y:S01]  /*1b820*/  F2FP.BF16.PACK_AB R79, R179, R157 ;  /* 0x0000009db34f723e */ /* 0x000fe200000010ff */
[----:B---3--:R-:W3:Y:S01]  /*1b830*/  LDSM.16.MT88.4 R84, [R212+0x2100] ;  /* 0x00210000d454783b */ /* 0x008ee20000004200 */
[----:B------:R-:W-:Y:S05]  /*1b840*/  F2FP.BF16.PACK_AB R83, R98, R99 ;  /* 0x000000636253723e */ /* 0x000fea00000010ff */
[-C--:B-1----:R-:W-:Y:S01]  /*1b850*/  HMMA.16816.F32.BF16 R4, R76, R88.reuse, R4 ;  /* 0x000000584c04723c */ /* 0x082fe20000041804 */
[--C-:B------:R-:W-:Y:S01]  /*1b860*/  FFMA.FTZ R80, R235, c[0x0][0x2d0], -R75.reuse ;  /* 0x0000b400eb507a23 */ /* 0x100fe2000001084b */
[----:B------:R-:W-:Y:S03]  /*1b870*/  F2FP.BF16.PACK_AB R164, R175, R176 ;  /* 0x000000b0afa4723e */ /* 0x000fe600000010ff */
[----:B------:R1:W1:Y:S02]  /*1b880*/  MUFU.EX2 R174, R80 ;  /* 0x0000005000ae7308 */ /* 0x0002640000000800 */
[----:B-1----:R-:W-:Y:S02]  /*1b890*/  F2FP.BF16.PACK_AB R80, R156, R155 ;  /* 0x0000009b9c50723e */ /* 0x002fe400000010ff */
[----:B------:R-:W-:Y:S05]  /*1b8a0*/  F2FP.BF16.PACK_AB R165, R172, R174 ;  /* 0x000000aeaca5723e */ /* 0x000fea00000010ff */
[C---:B------:R-:W-:Y:S07]  /*1b8b0*/  HMMA.16816.F32.BF16 R8, R80.reuse, R88, R8 ;  /* 0x000000585008723c */ /* 0x040fee0000041808 */
[--C-:B------:R-:W-:Y:S01]  /*1b8c0*/  FFMA.FTZ R88, R247, c[0x0][0x2d0], -R74.reuse ;  /* 0x0000b400f7587a23 */ /* 0x100fe2000001084a */
[-C--:B------:R-:W-:Y:S01]  /*1b8d0*/  HMMA.16816.F32.BF16 R12, R80, R90.reuse, R12 ;  /* 0x0000005a500c723c */ /* 0x080fe2000004180c */
[----:B------:R-:W-:Y:S02]  /*1b8e0*/  FFMA.FTZ R74, R249, c[0x0][0x2d0], -R74 ;  /* 0x0000b400f94a7a23 */ /* 0x000fe4000001084a */
[----:B------:R1:W-:Y:S05]  /*1b8f0*/  MUFU.EX2 R173, R88 ;  /* 0x0000005800ad7308 */ /* 0x0003ea0000000800 */
[C---:B------:R-:W-:Y:S05]  /*1b900*/  HMMA.16816.F32.BF16 R16, R76.reuse, R90, R16 ;  /* 0x0000005a4c10723c */ /* 0x040fea0000041810 */
[----:B------:R1:W1:Y:S03]  /*1b910*/  MUFU.EX2 R171, R74 ;  /* 0x0000004a00ab7308 */ /* 0x0002660000000800 */
[-C--:B---3--:R-:W-:Y:S08]  /*1b920*/  HMMA.16816.F32.BF16 R20, R76, R84.reuse, R20 ;  /* 0x000000544c14723c */ /* 0x088ff00000041814 */
[C---:B------:R-:W-:Y:S01]  /*1b930*/  HMMA.16816.F32.BF16 R24, R80.reuse, R84, R24 ;  /* 0x000000545018723c */ /* 0x040fe20000041818 */
[----:B-1----:R-:W1:Y:S07]  /*1b940*/  LDSM.16.MT88.4 R88, [R211+0x2100] ;  /* 0x00210000d358783b */ /* 0x002e6e0000004200 */
[-C--:B------:R-:W-:Y:S01]  /*1b950*/  HMMA.16816.F32.BF16 R28, R80, R86.reuse, R28 ;  /* 0x00000056501c723c */ /* 0x080fe2000004181c */
[--C-:B------:R-:W-:Y:S03]  /*1b960*/  FFMA.FTZ R74, R243, c[0x0][0x2d0], -R75.reuse ;  /* 0x0000b400f34a7a23 */ /* 0x100fe6000001084b */
[----:B------:R-:W-:Y:S01]  /*1b970*/  F2FP.BF16.PACK_AB R166, R171, R173 ;  /* 0x000000adaba6723e */ /* 0x000fe200000010ff */
[----:B------:R-:W-:Y:S03]  /*1b980*/  FFMA.FTZ R75, R245, c[0x0][0x2d0], -R75 ;  /* 0x0000b400f54b7a23 */ /* 0x000fe6000001084b */
[C---:B------:R-:W-:Y:S01]  /*1b990*/  HMMA.16816.F32.BF16 R32, R76.reuse, R86, R32 ;  /* 0x000000564c20723c */ /* 0x040fe20000041820 */
[----:B------:R3:W-:Y:S07]  /*1b9a0*/  MUFU.EX2 R170, R74 ;  /* 0x0000004a00aa7308 */ /* 0x0007ee0000000800 */
[-C--:B------:R-:W-:Y:S03]  /*1b9b0*/  HMMA.16816.F32.BF16 R36, R76, R92.reuse, R36 ;  /* 0x0000005c4c24723c */ /* 0x080fe60000041824 */
[----:B------:R-:W1:Y:S05]  /*1b9c0*/  MUFU.EX2 R169, R75 ;  /* 0x0000004b00a97308 */ /* 0x000e6a0000000800 */
[C---:B------:R-:W-:Y:S08]  /*1b9d0*/  HMMA.16816.F32.BF16 R40, R80.reuse, R92, R40 ;  /* 0x0000005c5028723c */ /* 0x040ff00000041828 */
[-C--:B------:R-:W-:Y:S01]  /*1b9e0*/  HMMA.16816.F32.BF16 R44, R80, R94.reuse, R44 ;  /* 0x0000005e502c723c */ /* 0x080fe2000004182c */
[--C-:B---3--:R-:W-:Y:S04]  /*1b9f0*/  FFMA.FTZ R74, R238, c[0x0][0x2d0], -R96.reuse ;  /* 0x0000b400ee4a7a23 */ /* 0x108fe80000010860 */
[----:B------:R3:W-:Y:S03]  /*1ba00*/  MUFU.EX2 R168, R74 ;  /* 0x0000004a00a87308 */ /* 0x0007e60000000800 */
[C---:B------:R-:W-:Y:S01]  /*1ba10*/  HMMA.16816.F32.BF16 R48, R76.reuse, R94, R48 ;  /* 0x0000005e4c30723c */ /* 0x040fe20000041830 */
[----:B-1----:R-:W-:Y:S07]  /*1ba20*/  F2FP.BF16.PACK_AB R167, R169, R170 ;  /* 0x000000aaa9a7723e */ /* 0x002fee00000010ff */
[-C--:B------:R-:W-:Y:S08]  /*1ba30*/  HMMA.16816.F32.BF16 R52, R76, R88.reuse, R52 ;  /* 0x000000584c34723c */ /* 0x080ff00000041834 */
[C---:B------:R-:W-:Y:S01]  /*1ba40*/  HMMA.16816.F32.BF16 R56, R80.reuse, R88, R56 ;  /* 0x000000585038723c */ /* 0x040fe20000041838 */
[--C-:B---3--:R-:W-:Y:S07]  /*1ba50*/  FFMA.FTZ R74, R239, c[0x0][0x2d0], -R96.reuse ;  /* 0x0000b400ef4a7a23 */ /* 0x108fee0000010860 */
[-C--:B------:R-:W-:Y:S01]  /*1ba60*/  HMMA.16816.F32.BF16 R60, R80, R90.reuse, R60 ;  /* 0x0000005a503c723c */ /* 0x080fe2000004183c */
[----:B------:R1:W3:Y:S07]  /*1ba70*/  MUFU.EX2 R85, R74 ;  /* 0x0000004a00557308 */ /* 0x0002ee0000000800 */
[----:B------:R-:W-:Y:S01]  /*1ba80*/  HMMA.16816.F32.BF16 R64, R76, R90, R64 ;  /* 0x0000005a4c40723c */ /* 0x000fe20000041840 */
[----:B-----5:R-:W-:Y:S07]  /*1ba90*/  FFMA.FTZ R69, R69, R163, R197 ;  /* 0x000000a345457223 */ /* 0x020fee00000100c5 */
[-C--:B------:R-:W-:Y:S01]  /*1baa0*/  HMMA.16816.F32.BF16 R104, R164, R116.reuse, R4 ;  /* 0x00000074a468723c */ /* 0x080fe20000041804 */
[----:B------:R-:W-:Y:S03]  /*1bab0*/  IMAD.MOV.U32 R197, RZ, RZ, R111 ;  /* 0x000000ffffc57224 */ /* 0x000fe600078e006f */
[----:B--2---:R-:W-:Y:S03]  /*1bac0*/  FFMA.FTZ R68, R68, R112, R113 ;  /* 0x0000007044447223 */ /* 0x004fe60000010071 */
[----:B----4-:R-:W-:Y:S01]  /*1bad0*/  FFMA.FTZ R4, R2, R232, R203 ;  /* 0x000000e802047223 */ /* 0x010fe200000100cb */
[----:B------:R-:W-:Y:S01]  /*1bae0*/  MOV R203, R151 ;  /* 0x0000009700cb7202 */ /* 0x000fe20000000f00 */
[--C-:B-1----:R-:W-:Y:S03]  /*1baf0*/  FFMA.FTZ R74, R240, c[0x0][0x2d0], -R96.reuse ;  /* 0x0000b400f04a7a23 */ /* 0x102fe60000010860 */
[----:B------:R-:W-:Y:S01]  /*1bb00*/  FFMA.FTZ R96, R241, c[0x0][0x2d0], -R96 ;  /* 0x0000b400f1607a23 */ /* 0x000fe20000010860 */
[----:B------:R1:W-:Y:S01]  /*1bb10*/  MUFU.EX2 R86, R74 ;  /* 0x0000004a00567308 */ /* 0x0003e20000000800 */
[----:B------:R-:W-:Y:S01]  /*1bb20*/  FADD.FTZ R2, R149, R69 ;  /* 0x0000004595027221 */ /* 0x000fe20000010000 */
[----:B------:R-:W-:Y:S01]  /*1bb30*/  MOV R232, R150 ;  /* 0x0000009600e87202 */ /* 0x000fe20000000f00 */
[----:B------:R-:W-:Y:S01]  /*1bb40*/  FADD.FTZ R6, R148, R68 ;  /* 0x0000004494067221 */ /* 0x000fe20000010000 */
[----:B---3--:R-:W-:Y:S01]  /*1bb50*/  F2FP.BF16.PACK_AB R160, R85, R168 ;  /* 0x000000a855a0723e */ /* 0x008fe200000010ff */
[----:B------:R-:W-:Y:S01]  /*1bb60*/  FADD.FTZ R4, R228, R4 ;  /* 0x00000004e4047221 */ /* 0x000fe20000010000 */
[----:B------:R-:W2:Y:S01]  /*1bb70*/  LDSM.16.MT88.4 R148, [R210+0x2900] ;  /* 0x00290000d294783b */ /* 0x000ea20000004200 */
[----:B------:R-:W-:Y:S02]  /*1bb80*/  FADD.FTZ R2, R231, R2 ;  /* 0x00000002e7027221 */ /* 0x000fe40000010000 */
[----:B------:R-:W-:Y:S01]  /*1bb90*/  FADD.FTZ R6, R234, R6 ;  /* 0x00000006ea067221 */ /* 0x000fe20000010000 */
[----:B------:R-:W3:Y:S01]  /*1bba0*/  MUFU.EX2 R96, R96 ;  /* 0x0000006000607308 */ /* 0x000ee20000000800 */
[----:B------:R-:W-:Y:S01]  /*1bbb0*/  IMAD.MOV.U32 R231, RZ, RZ, R233 ;  /* 0x000000ffffe77224 */ /* 0x000fe200078e00e9 */
[----:B------:R-:W-:Y:S01]  /*1bbc0*/  MOV R234, R227 ;  /* 0x000000e300ea7202 */ /* 0x000fe20000000f00 */
[----:B------:R-:W-:Y:S01]  /*1bbd0*/  FADD.FTZ R5, R123, R4 ;  /* 0x000000047b057221 */ /* 0x000fe20000010000 */
[----:B------:R-:W-:Y:S01]  /*1bbe0*/  MOV R233, R200 ;  /* 0x000000c800e97202 */ /* 0x000fe20000000f00 */
        /* <DEDUP_REMOVED lines=8> */
[----:B-1----:R-:W-:Y:S02]  /*1bc70*/  FFMA.FTZ R74, R199, c[0x0][0x2d0], -R97 ;  /* 0x0000b400c74a7a23 */ /* 0x002fe40000010861 */
[----:B------:R-:W-:Y:S02]  /*1bc80*/  FADD.FTZ R5, R124, R2 ;  /* 0x000000027c057221 */ /* 0x000fe40000010000 */
[----:B------:R-:W-:Y:S01]  /*1bc90*/  FADD.FTZ R4, R203, R7 ;  /* 0x00000007cb047221 */ /* 0x000fe20000010000 */
[----:B------:R1:W-:Y:S01]  /*1bca0*/  MUFU.EX2 R84, R74 ;  /* 0x0000004a00547308 */ /* 0x0003e20000000800 */
[----:B------:R-:W-:Y:S02]  /*1bcb0*/  FADD.FTZ R2, R232, R6 ;  /* 0x00000006e8027221 */ /* 0x000fe40000010000 */
[----:B------:R-:W-:Y:S01]  /*1bcc0*/  FADD.FTZ R7, R131, R4 ;  /* 0x0000000483077221 */ /* 0x000fe20000010000 */
[----:B---3--:R-:W-:Y:S01]  /*1bcd0*/  F2FP.BF16.PACK_AB R162, R96, R86 ;  /* 0x0000005660a2723e */ /* 0x008fe200000010ff */
[----:B------:R-:W-:Y:S02]  /*1bce0*/  FADD.FTZ R6, R130, R2 ;  /* 0x0000000282067221 */ /* 0x000fe40000010000 */
[----:B------:R-:W-:Y:S02]  /*1bcf0*/  FADD.FTZ R2, R231, R7 ;  /* 0x00000007e7027221 */ /* 0x000fe40000010000 */
[----:B------:R-:W-:Y:S02]  /*1bd00*/  IMAD.MOV.U32 R227, RZ, RZ, R122 ;  /* 0x000000ffffe37224 */ /* 0x000fe400078e007a */
[----:B------:R-:W-:Y:S01]  /*1bd10*/  IMAD.MOV.U32 R186, RZ, RZ, R184 ;  /* 0x000000ffffba7224 */ /* 0x000fe200078e00b8 */
[----:B------:R-:W-:Y:S01]  /*1bd20*/  MOV R184, R190 ;  /* 0x000000be00b87202 */ /* 0x000fe20000000f00 */
[----:B------:R-:W-:Y:S01]  /*1bd30*/  IMAD.MOV.U32 R197, RZ, RZ, R126 ;  /* 0x000000ffffc57224 */ /* 0x000fe200078e007e */
[----:B------:R-:W-:Y:S01]  /*1bd40*/  MOV R190, R125 ;  /* 0x0000007d00be7202 */ /* 0x000fe20000000f00 */
[--C-:B-1----:R-:W-:Y:S04]  /*1bd50*/  FFMA.FTZ R74, R202, c[0x0][0x2d0], -R97.reuse ;  /* 0x0000b400ca4a7a23 */ /* 0x102fe80000010861 */
[----:B------:R1:W3:Y:S02]  /*1bd60*/  MUFU.EX2 R75, R74 ;  /* 0x0000004a004b7308 */ /* 0x0002e40000000800 */
[--C-:B-1----:R-:W-:Y:S01]  /*1bd70*/  FFMA.FTZ R74, R201, c[0x0][0x2d0], -R97.reuse ;  /* 0x0000b400c94a7a23 */ /* 0x102fe20000010861 */
[----:B---3--:R-:W-:Y:S01]  /*1bd80*/  F2FP.BF16.PACK_AB R161, R75, R84 ;  /* 0x000000544ba1723e */ /* 0x008fe200000010ff */
[----:B------:R-:W-:Y:S02]  /*1bd90*/  FFMA.FTZ R97, R73, c[0x0][0x2d0], -R97 ;  /* 0x0000b40049617a23 */ /* 0x000fe40000010861 */
[----:B------:R-:W3:Y:S04]  /*1bda0*/  LDL.LU R73, [R1+0x20] ;  /* 0x0000200001497983 */ /* 0x000ee80000300800 */
[----:B------:R-:W-:Y:S10]  /*1bdb0*/  MUFU.EX2 R74, R74 ;  /* 0x0000004a004a7308 */ /* 0x000ff40000000800 */
[----:B------:R-:W1:Y:S02]  /*1bdc0*/  MUFU.EX2 R97, R97 ;  /* 0x0000006100617308 */ /* 0x000e640000000800 */
[----:B-1----:R-:W-:Y:S07]  /*1bdd0*/  F2FP.BF16.PACK_AB R163, R97, R74 ;  /* 0x0000004a61a3723e */ /* 0x002fee00000010ff */
[C---:B------:R-:W-:Y:S07]  /*1bde0*/  HMMA.16816.F32.BF16 R108, R160.reuse, R116, R8 ;  /* 0x00000074a06c723c */ /* 0x040fee0000041808 */
[----:B------:R-:W-:Y:S01]  /*1bdf0*/  FADD.FTZ R9, R227, R2 ;  /* 0x00000002e3097221 */ /* 0x000fe20000010000 */
[-C--:B------:R-:W-:Y:S08]  /*1be00*/  HMMA.16816.F32.BF16 R112, R160, R118.reuse, R12 ;  /* 0x00000076a070723c */ /* 0x080ff0000004180c */
[C---:B------:R-:W-:Y:S08]  /*1be10*/  HMMA.16816.F32.BF16 R116, R164.reuse, R118, R16 ;  /* 0x00000076a474723c */ /* 0x040ff00000041810 */
[-C--:B------:R-:W-:Y:S08]  /*1be20*/  HMMA.16816.F32.BF16 R120, R164, R132.reuse, R20 ;  /* 0x00000084a478723c */ /* 0x080ff00000041814 */
[C---:B------:R-:W-:Y:S01]  /*1be30*/  HMMA.16816.F32.BF16 R124, R160.reuse, R132, R24 ;  /* 0x00000084a07c723c */ /* 0x040fe20000041818 */
[----:B---3--:R-:W-:Y:S04]  /*1be40*/  FFMA.FTZ R0, R0, R73, R204 ;  /* 0x0000004900007223 */ /* 0x008fe800000100cc */
        /* <DEDUP_REMOVED lines=10> */
[----:B------:R-:W1:Y:S01]  /*1bef0*/  LDSM.16.MT88.4 R4, [R211+0x2900] ;  /* 0x00290000d304783b */ /* 0x000e620000004200 */
        /* <DEDUP_REMOVED lines=40> */
[-C--:B-1----:R-:W-:Y:S01]  /*1c180*/  HMMA.16816.F32.BF16 R152, R164, R4.reuse, R52 ;  /* 0x00000004a498723c */ /* 0x082fe20000041834 */
        /* <DEDUP_REMOVED lines=42> */
.L_x_454:
        /* <DEDUP_REMOVED lines=28> */
.L_x_475:
[----:B------:R-:W-:Y:S02]  /*1c5f0*/  UMOV UR11, 0x1 ;  /* 0x00000001000b7882 */ /* 0x000fe40000000000 */
[----:B------:R-:W-:Y:S02]  /*1c600*/  ULDC UR10, c[0x0][0x32c] ;  /* 0x0000cb00000a7ab9 */ /* 0x000fe40000000800 */
[----:B------:R-:W-:-:S03]  /*1c610*/  UISETP.NE.AND UP0, UPT, UR11, UR10, UPT ;  /* 0x0000000a0b00728c */ /* 0x000fc6000bf05270 */
[----:B------:R-:W-:Y:S02]  /*1c620*/  ULDC.64 UR10, c[0x0][0x330] ;  /* 0x0000cc00000a7ab9 */ /* 0x000fe40000000a00 */
[----:B------:R-:W-:-:S07]  /*1c630*/  UIMAD.WIDE.U32 UR28, UR13, UR10, URZ ;  /* 0x0000000a0d1c72a5 */ /* 0x000fce000f8e003f */
[----:B------:R-:W-:Y:S02]  /*1c640*/  @UP0 UMOV UR25, UR29 ;  /* 0x0000001d00190c82 */ /* 0x000fe40008000000 */
[----:B------:R-:W-:Y:S02]  /*1c650*/  @UP0 USHF.R.U32.HI UR13, URZ, UR11, UR25 ;  /* 0x0000000b3f0d0299 */ /* 0x000fe40008011619 */
.L_x_476:
[----:B------:R-:W-:Y:S02]  /*1c660*/  ULDC UR10, c[0x0][0x32c] ;  /* 0x0000cb00000a7ab9 */ /* 0x000fe40000000800 */
[----:B------:R-:W-:-:S04]  /*1c670*/  UIMAD UR10, UR13, UR10, URZ ;  /* 0x0000000a0d0a72a4 */ /* 0x000fc8000f8e023f */
[----:B------:R-:W-:-:S04]  /*1c680*/  UISETP.LT.AND UP0, UPT, UR7, UR10, UPT ;  /* 0x0000000a0700728c */ /* 0x000fc8000bf01270 */
[----:B------:R-:W-:-:S04]  /*1c690*/  USEL UR7, UR7, UR10, !UP0 ;  /* 0x0000000a07077287 */ /* 0x000fc8000c000000 */
.L_x_474:
        /* <DEDUP_REMOVED lines=13> */
.L_x_480:
[----:B--2---:R-:W2:Y:S01]  /*1c770*/  LDL R0, [R1+0xc] ;  /* 0x00000c0001007983 */ /* 0x004ea20000100800 */
[----:B------:R-:W-:Y:S04]  /*1c780*/  DEPBAR.LE SB0, 0x0 ;  /* 0x000080000000791a */ /* 0x000fe80000000000 */
[----:B------:R-:W-:Y:S01]  /*1c790*/  BAR.SYNC.DEFER_BLOCKING 0x0 ;  /* 0x0000000000007b1d */ /* 0x000fe20000010000 */
[----:B------:R-:W-:Y:S06]  /*1c7a0*/  UISETP.GT.AND UP0, UPT, UR4, UR12, UPT ;  /* 0x0000000c0400728c */ /* 0x000fec000bf04270 */
[----:B------:R-:W-:Y:S01]  /*1c7b0*/  PLOP3.LUT P0, PT, PT, PT, UP0, 0x80, 0x0 ;  /* 0x000000000000781c */ /* 0x000fe20003f0f008 */
[----:B-----5:R1:W3:Y:S04]  /*1c7c0*/  LDSM.16.M88.4 R96, [R215+0x6100] ;  /* 0x00610000d760783b */ /* 0x0202e80000000200 */
        /* <DEDUP_REMOVED lines=18> */
[----:B------:R-:W3:Y:S04]  /*1c8f0*/  LDL R20, [R1+0x38] ;  /* 0x0000380001147983 */ /* 0x000ee80000100800 */
[----:B------:R-:W4:Y:S01]  /*1c900*/  LDL R15, [R1+0x8] ;  /* 0x00000800010f7983 */ /* 0x000f220000100800 */
[----:B--2---:R-:W-:Y:S01]  /*1c910*/  SHF.R.S32.HI R0, RZ, 0x1f, R3 ;  /* 0x0000001fff007819 */ /* 0x004fe20000011403 */
[C---:B------:R-:W-:Y:S04]  /*1c920*/  IMAD.WIDE.U32 R4, R3.reuse, c[0x0][0x208], RZ ;  /* 0x0000820003047a25 */ /* 0x040fe800078e00ff */
        /* <DEDUP_REMOVED lines=11> */
[----:B------:R-:W-:Y:S04]  /*1c9e0*/  SHFL.IDX PT, R12, R3, 0x1, 0x181f ;  /* 0x00381f00030c7f89 */ /* 0x000fe800000e0000 */
[----:B------:R-:W3:Y:S04]  /*1c9f0*/  SHFL.IDX PT, R4, R3, RZ, 0x181f ;  /* 0x00181fff03047589 */ /* 0x000ee800000e0000 */
[----:B------:R-:W1:Y:S04]  /*1ca00*/  SHFL.IDX PT, R5, R0, RZ, 0x181f ;  /* 0x00181fff00057589 */ /* 0x000e6800000e0000 */
[----:B------:R-:W2:Y:S04]  /*1ca10*/  SHFL.IDX PT, R10, R3, 0x2, 0x181f ;  /* 0x00581f00030a7f89 */ /* 0x000ea800000e0000 */
[----:B------:R-:W5:Y:S04]  /*1ca20*/  SHFL.IDX PT, R6, R0, 0x1, 0x181f ;  /* 0x00381f0000067f89 */ /* 0x000f6800000e0000 */
[----:B------:R-:W5:Y:S04]  /*1ca30*/  SHFL.IDX PT, R8, R3, 0x3, 0x181f ;  /* 0x00781f0003087f89 */ /* 0x000f6800000e0000 */
[----:B------:R-:W5:Y:S04]  /*1ca40*/  SHFL.IDX PT, R11, R0, 0x2, 0x181f ;  /* 0x00581f00000b7f89 */ /* 0x000f6800000e0000 */
[----:B------:R-:W5:Y:S01]  /*1ca50*/  SHFL.IDX PT, R7, R3, 0x4, 0x181f ;  /* 0x00981f0003077f89 */ /* 0x000f6200000e0000 */
[-C--:B---3--:R-:W-:Y:S03]  /*1ca60*/  IADD3 R4, P0, R4, R20.reuse, RZ ;  /* 0x0000001404047210 */ /* 0x088fe60007f1e0ff */
[----:B------:R-:W3:Y:S02]  /*1ca70*/  SHFL.IDX PT, R9, R0, 0x3, 0x181f ;  /* 0x00781f0000097f89 */ /* 0x000ee400000e0000 */
[--C-:B-1----:R-:W-:Y:S01]  /*1ca80*/  IMAD.X R5, R5, 0x1, R225.reuse, P0 ;  /* 0x0000000105057824 */ /* 0x102fe200000e06e1 */
[-C--:B------:R-:W-:Y:S01]  /*1ca90*/  IADD3 R12, P0, R12, R20.reuse, RZ ;  /* 0x000000140c0c7210 */ /* 0x080fe20007f1e0ff */
[----:B------:R-:W1:Y:S01]  /*1caa0*/  SHFL.IDX PT, R3, R3, 0x5, 0x181f ;  /* 0x00b81f0003037f89 */ /* 0x000e6200000e0000 */
[-C--:B--2---:R-:W-:Y:S03]  /*1cab0*/  IADD3 R10, P3, R10, R20.reuse, RZ ;  /* 0x000000140a0a7210 */ /* 0x084fe60007f7e0ff */
[----:B----4-:R1:W-:Y:S01]  /*1cac0*/  LDGSTS.E.BYPASS.LTC128B.128 [R15], [R4.64], !P4 ;  /* 0x00000000040f7fae */ /* 0x0103e2000e101d5a */
[--C-:B-----5:R-:W-:Y:S03]  /*1cad0*/  IMAD.X R13, R6, 0x1, R225.reuse, P0 ;  /* 0x00000001060d7824 */ /* 0x120fe600000e06e1 */
[----:B------:R-:W2:Y:S01]  /*1cae0*/  SHFL.IDX PT, R14, R0, 0x4, 0x181f ;  /* 0x00981f00000e7f89 */ /* 0x000ea200000e0000 */
[-C--:B------:R-:W-:Y:S03]  /*1caf0*/  IADD3 R8, P2, R8, R20.reuse, RZ ;  /* 0x0000001408087210 */ /* 0x080fe60007f5e0ff */
[----:B------:R-:W4:Y:S01]  /*1cb00*/  SHFL.IDX PT, R0, R0, 0x5, 0x181f ;  /* 0x00b81f0000007f89 */ /* 0x000f2200000e0000 */
[-C--:B------:R-:W-:Y:S03]  /*1cb10*/  IADD3.X R11, R11, R225.reuse, RZ, P3, !PT ;  /* 0x000000e10b0b7210 */ /* 0x080fe60001ffe4ff */
[----:B------:R4:W-:Y:S01]  /*1cb20*/  LDGSTS.E.BYPASS.LTC128B.128 [R15+0x800], [R12.64], !P4 ;  /* 0x008000000c0f7fae */ /* 0x0009e2000e101d5a */
[-C--:B------:R-:W-:Y:S03]  /*1cb30*/  IADD3 R6, P1, R7, R20.reuse, RZ ;  /* 0x0000001407067210 */ /* 0x080fe60007f3e0ff */
[----:B------:R4:W-:Y:S01]  /*1cb40*/  LDGSTS.E.BYPASS.LTC128B.128 [R15+0x1000], [R10.64], !P4 ;  /* 0x010000000a0f7fae */ /* 0x0009e2000e101d5a */
[--C-:B---3--:R-:W-:Y:S05]  /*1cb50*/  IMAD.X R9, R9, 0x1, R225.reuse, P2 ;  /* 0x0000000109097824 */ /* 0x108fea00010e06e1 */
[----:B------:R3:W-:Y:S01]  /*1cb60*/  LDGSTS.E.BYPASS.LTC128B.128 [R15+0x1800], [R8.64], !P4 ;  /* 0x01800000080f7fae */ /* 0x0007e2000e101d5a */
[----:B-1----:R-:W-:Y:S01]  /*1cb70*/  IADD3 R4, P0, R3, R20, RZ ;  /* 0x0000001403047210 */ /* 0x002fe20007f1e0ff */
[----:B--2---:R-:W-:Y:S03]  /*1cb80*/  IMAD.X R7, R14, 0x1, R225, P1 ;  /* 0x000000010e077824 */ /* 0x004fe600008e06e1 */
[----:B----4-:R-:W-:Y:S02]  /*1cb90*/  IADD3.X R5, R0, R225, RZ, P0, !PT ;  /* 0x000000e100057210 */ /* 0x010fe400007fe4ff */
[----:B------:R3:W-:Y:S04]  /*1cba0*/  LDGSTS.E.BYPASS.LTC128B.128 [R15+0x2000], [R6.64], !P4 ;  /* 0x02000000060f7fae */ /* 0x0007e8000e101d5a */
[----:B------:R3:W-:Y:S03]  /*1cbb0*/  LDGSTS.E.BYPASS.LTC128B.128 [R15+0x2800], [R4.64], !P4 ;  /* 0x02800000040f7fae */ /* 0x0007e6000e101d5a */
.L_x_478:
        /* <DEDUP_REMOVED lines=312> */
[----:B------:R-:W-:Y:S01]  /*1df40*/  UIMAD UR10, UR12, 0x60, UR19 ;  /* 0x000000600c0a78a4 */ /* 0x000fe2000f8e0213 */
[----:B------:R-:W-:Y:S01]  /*1df50*/  IMAD.MOV.U32 R3, RZ, RZ, c[0x0][0x2b8] ;  /* 0x0000ae00ff037624 */ /* 0x000fe200078e00ff */
[----:B-1----:R-:W3:Y:S04]  /*1df60*/  LDL.64 R36, [R1+0x30] ;  /* 0x0000300001247983 */ /* 0x002ee80000100a00 */
[----:B------:R-:W4:Y:S01]  /*1df70*/  LDL R13, [R1+0x2c] ;  /* 0x00002c00010d7983 */ /* 0x000f220000100800 */
[----:B------:R-:W-:Y:S01]  /*1df80*/  ISETP.NE.AND P2, PT, R3, 0x1, PT ;  /* 0x000000010300780c */ /* 0x000fe20003f45270 */
[----:B------:R-:W-:Y:S02]  /*1df90*/  IMAD.U32 R3, RZ, RZ, UR10 ;  /* 0x0000000aff037e24 */ /* 0x000fe4000f8e00ff */
[----:B------:R-:W5:Y:S04]  /*1dfa0*/  LDL R12, [R1+0x38] ;  /* 0x00003800010c7983 */ /* 0x000f680000100800 */
[----:B------:R-:W4:Y:S01]  /*1dfb0*/  LDL R31, [R1+0x4] ;  /* 0x00000400011f7983 */ /* 0x000f220000100800 */
[----:B--2---:R-:W-:Y:S02]  /*1dfc0*/  IADD3 R3, R3, -0x60, R14 ;  /* 0xffffffa003037810 */ /* 0x004fe40007ffe00e */
[----:B------:R-:W-:Y:S03]  /*1dfd0*/  ISETP.GT.AND P1, PT, R14, 0x5f, PT ;  /* 0x0000005f0e00780c */ /* 0x000fe60003f24270 */
[----:B------:R-:W-:Y:S04]  /*1dfe0*/  @P2 IMAD.HI.U32 R4, R3, c[0x0][0x2bc], RZ ;  /* 0x0000af0003042a27 */ /* 0x000fe800078e00ff */
[--C-:B------:R-:W-:Y:S01]  /*1dff0*/  IMAD.MOV.U32 R0, RZ, RZ, R3.reuse ;  /* 0x000000ffff007224 */ /* 0x100fe200078e0003 */
[----:B------:R-:W-:Y:S05]  /*1e000*/  @P2 SHF.R.U32.HI R0, RZ, c[0x0][0x2c0], R4 ;  /* 0x0000b000ff002a19 */ /* 0x000fea0000011604 */
[C---:B---3--:R-:W-:Y:S01]  /*1e010*/  @!P1 IADD3 R5, P0, R0.reuse, R36, RZ ;  /* 0x0000002400059210 */ /* 0x048fe20007f1e0ff */
[----:B-----5:R-:W-:Y:S03]  /*1e020*/  IMAD.MOV.U32 R36, RZ, RZ, R12 ;  /* 0x000000ffff247224 */ /* 0x020fe600078e000c */
[----:B----4-:R-:W-:Y:S01]  /*1e030*/  @!P1 LEA.HI.X.SX32 R6, R0, R13, 0x1, P0 ;  /* 0x0000000d00069211 */ /* 0x010fe200000f0eff */
[----:B------:R-:W-:Y:S01]  /*1e040*/  IMAD.MOV R0, RZ, RZ, -R0 ;  /* 0x000000ffff007224 */ /* 0x000fe200078e0a00 */
[C---:B------:R-:W-:Y:S03]  /*1e050*/  @!P1 LEA R4, P0, R5.reuse, c[0x0][0x2a0], 0x2 ;  /* 0x0000a80005049a11 */ /* 0x040fe600078010ff */
[----:B------:R-:W-:Y:S01]  /*1e060*/  IMAD R3, R0, c[0x0][0x2b8], R3 ;  /* 0x0000ae0000037a24 */ /* 0x000fe200078e0203 */
[----:B------:R-:W-:Y:S04]  /*1e070*/  @!P1 LEA.HI.X R5, R5, c[0x0][0x2a4], R6, 0x2, P0 ;  /* 0x0000a90005059a11 */ /* 0x000fe800000f1406 */
[----:B------:R1:W-:Y:S01]  /*1e080*/  STL [R1], R3 ;  /* 0x0000000301007387 */ /* 0x0003e20000100800 */
[----:B------:R-:W-:Y:S03]  /*1e090*/  SHF.R.S32.HI R0, RZ, 0x1f, R3 ;  /* 0x0000001fff007819 */ /* 0x000fe60000011403 */
[----:B------:R2:W1:Y:S02]  /*1e0a0*/  @!P1 LDG.E R242, [R4.64] ;  /* 0x0000001a04f29981 */ /* 0x000464000c1e1900 */
[----:B------:R-:W-:Y:S04]  /*1e0b0*/  IMAD R0, R0, c[0x0][0x1e0], RZ ;  /* 0x0000780000007a24 */ /* 0x000fe800078e02ff */
[C---:B------:R-:W-:Y:S02]  /*1e0c0*/  IMAD R0, R3.reuse, c[0x0][0x1e4], R0 ;  /* 0x0000790003007a24 */ /* 0x040fe400078e0200 */
[----:B--2---:R-:W-:Y:S05]  /*1e0d0*/  IMAD.WIDE.U32 R4, R3, c[0x0][0x1e0], RZ ;  /* 0x0000780003047a25 */ /* 0x004fea00078e00ff */
[----:B------:R-:W-:Y:S02]  /*1e0e0*/  IADD3 R5, R5, R0, RZ ;  /* 0x0000000005057210 */ /* 0x000fe40007ffe0ff */
[----:B-1----:R-:W-:Y:S03]  /*1e0f0*/  SHF.R.S32.HI R3, RZ, 0x1f, R242 ;  /* 0x0000001fff037819 */ /* 0x002fe600000114f2 */
        /* <DEDUP_REMOVED lines=21> */
[----:B------:R2:W-:Y:S01]  /*1e250*/  LDGSTS.E.BYPASS.LTC128B.128 [R31+0x3100], [R4.64], !P4 ;  /* 0x03100000041f7fae */ /* 0x0005e2000e101d5a */
[--C-:B----4-:R-:W-:Y:S03]  /*1e260*/  IMAD.X R13, R6, 0x1, R225.reuse, P0 ;  /* 0x00000001060d7824 */ /* 0x110fe600000e06e1 */
[----:B------:R-:W3:Y:S01]  /*1e270*/  SHFL.IDX PT, R14, R0, 0x4, 0x181f ;  /* 0x00981f00000e7f89 */ /* 0x000ee200000e0000 */
[-C--:B-----5:R-:W-:Y:S03]  /*1e280*/  IADD3 R8, P2, R8, R36.reuse, RZ ;  /* 0x0000002408087210 */ /* 0x0a0fe60007f5e0ff */
[----:B------:R-:W4:Y:S01]  /*1e290*/  SHFL.IDX PT, R0, R0, 0x5, 0x181f ;  /* 0x00b81f0000007f89 */ /* 0x000f2200000e0000 */
[--C-:B------:R-:W-:Y:S03]  /*1e2a0*/  IMAD.X R11, R11, 0x1, R225.reuse, P3 ;  /* 0x000000010b0b7824 */ /* 0x100fe600018e06e1 */
[----:B------:R4:W-:Y:S01]  /*1e2b0*/  LDGSTS.E.BYPASS.LTC128B.128 [R31+0x3900], [R12.64], !P4 ;  /* 0x039000000c1f7fae */ /* 0x0009e2000e101d5a */
[-C--:B------:R-:W-:Y:S03]  /*1e2c0*/  IADD3 R6, P1, R7, R36.reuse, RZ ;  /* 0x0000002407067210 */ /* 0x080fe60007f3e0ff */
[----:B------:R4:W-:Y:S01]  /*1e2d0*/  LDGSTS.E.BYPASS.LTC128B.128 [R31+0x4100], [R10.64], !P4 ;  /* 0x041000000a1f7fae */ /* 0x0009e2000e101d5a */
[----:B-1----:R-:W-:Y:S05]  /*1e2e0*/  IADD3.X R9, R9, R225, RZ, P2, !PT ;  /* 0x000000e109097210 */ /* 0x002fea00017fe4ff */
[----:B------:R1:W-:Y:S01]  /*1e2f0*/  LDGSTS.E.BYPASS.LTC128B.128 [R31+0x4900], [R8.64], !P4 ;  /* 0x04900000081f7fae */ /* 0x0003e2000e101d5a */
[----:B--2---:R-:W-:Y:S01]  /*1e300*/  IADD3 R4, P0, R3, R36, RZ ;  /* 0x0000002403047210 */ /* 0x004fe20007f1e0ff */
[--C-:B---3--:R-:W-:Y:S04]  /*1e310*/  IMAD.X R7, R14, 0x1, R225.reuse, P1 ;  /* 0x000000010e077824 */ /* 0x108fe800008e06e1 */
[----:B----4-:R-:W-:Y:S01]  /*1e320*/  IMAD.X R5, R0, 0x1, R225, P0 ;  /* 0x0000000100057824 */ /* 0x010fe200000e06e1 */
[----:B------:R1:W-:Y:S04]  /*1e330*/  LDGSTS.E.BYPASS.LTC128B.128 [R31+0x5100], [R6.64], !P4 ;  /* 0x05100000061f7fae */ /* 0x0003e8000e101d5a */
[----:B------:R1:W-:Y:S03]  /*1e340*/  LDGSTS.E.BYPASS.LTC128B.128 [R31+0x5900], [R4.64], !P4 ;  /* 0x05900000041f7fae */ /* 0x0003e6000e101d5a */
.L_x_479:
        /* <DEDUP_REMOVED lines=72> */
[----:B------:R-:W-:Y:S01]  /*1e7d0*/  SHFL.BFLY PT, R6, R72, 0x2, 0x1f ;  /* 0x0c401f0048067f89 */ /* 0x000fe200000e0000 */
        /* <DEDUP_REMOVED lines=24> */
[----:B------:R-:W-:Y:S01]  /*1e960*/  MOV R84, R30 ;  /* 0x0000001e00547202 */ /* 0x000fe20000000f00 */
[----:B------:R-:W1:Y:S01]  /*1e970*/  SHFL.BFLY PT, R5, R3, 0x2, 0x1f ;  /* 0x0c401f0003057f89 */ /* 0x000e6200000e0000 */
[----:B------:R-:W-:Y:S02]  /*1e980*/  FMNMX.FTZ R4, R245, R4, !PT ;  /* 0x00000004f5047209 */ /* 0x000fe40007810000 */
[----:B------:R-:W-:Y:S02]  /*1e990*/  MOV R90, R23 ;  /* 0x00000017005a7202 */ /* 0x000fe40000000f00 */
[----:B------:R-:W-:Y:S02]  /*1e9a0*/  FMNMX.FTZ R4, R248, R4, !PT ;  /* 0x00000004f8047209 */ /* 0x000fe40007810000 */
[----:B------:R-:W-:Y:S02]  /*1e9b0*/  MOV R86, R28 ;  /* 0x0000001c00567202 */ /* 0x000fe40000000f00 */
[----:B------:R-:W-:Y:S02]  /*1e9c0*/  FMNMX.FTZ R4, R252, R4, !PT ;  /* 0x00000004fc047209 */ /* 0x000fe40007810000 */
[----:B------:R-:W-:Y:S02]  /*1e9d0*/  PLOP3.LUT P0, PT, PT, PT, UP0, 0x80, 0x0 ;  /* 0x000000000000781c */ /* 0x000fe40003f0f008 */
[----:B------:R-:W-:Y:S02]  /*1e9e0*/  FMNMX.FTZ R4, R84, R4, !PT ;  /* 0x0000000454047209 */ /* 0x000fe40007810000 */
[----:B-1----:R-:W-:Y:S02]  /*1e9f0*/  FMNMX.FTZ R3, R3, R5, !PT ;  /* 0x0000000503037209 */ /* 0x002fe40007810000 */
[----:B------:R-:W-:Y:S02]  /*1ea00*/  FMNMX.FTZ R72, R72, R6, !PT ;  /* 0x0000000648487209 */ /* 0x000fe40007810000 */
[----:B------:R-:W-:Y:S01]  /*1ea10*/  FMNMX.FTZ R70, R0, R70, !PT ;  /* 0x0000004600467209 */ /* 0x000fe20007810000 */
[----:B------:R-:W1:Y:S01]  /*1ea20*/  SHFL.BFLY PT, R71, R3, 0x1, 0x1f ;  /* 0x0c201f0003477f89 */ /* 0x000e6200000e0000 */
[----:B------:R-:W-:Y:S04]  /*1ea30*/  FMNMX.FTZ R0, R62, R4, !PT ;  /* 0x000000043e007209 */ /* 0x000fe80007810000 */
[----:B------:R-:W-:Y:S03]  /*1ea40*/  FMNMX.FTZ R0, R90, R0, !PT ;  /* 0x000000005a007209 */ /* 0x000fe60007810000 */
[----:B------:R-:W2:Y:S01]  /*1ea50*/  SHFL.BFLY PT, R6, R72, 0x1, 0x1f ;  /* 0x0c201f0048067f89 */ /* 0x000ea200000e0000 */
[----:B------:R-:W-:Y:S04]  /*1ea60*/  FMNMX.FTZ R4, R86, R0, !PT ;  /* 0x0000000056047209 */ /* 0x000fe80007810000 */
[----:B------:R-:W-:Y:S03]  /*1ea70*/  FMNMX.FTZ R4, R178, R4, !PT ;  /* 0x00000004b2047209 */ /* 0x000fe60007810000 */
[----:B------:R-:W3:Y:S01]  /*1ea80*/  SHFL.BFLY PT, R5, R70, 0x1, 0x1f ;  /* 0x0c201f0046057f89 */ /* 0x000ee200000e0000 */
[----:B-1----:R-:W-:Y:S05]  /*1ea90*/  FMNMX.FTZ R71, R3, R71, !PT ;  /* 0x0000004703477209 */ /* 0x002fea0007810000 */
[----:B------:R-:W-:Y:S01]  /*1eaa0*/  FMUL.FTZ R97, R71, c[0x0][0x2d0] ;  /* 0x0000b40047617a20 */ /* 0x000fe20000410000 */
[----:B--2---:R-:W-:Y:S05]  /*1eab0*/  FMNMX.FTZ R72, R72, R6, !PT ;  /* 0x0000000648487209 */ /* 0x004fea0007810000 */
[C---:B------:R-:W-:Y:S02]  /*1eac0*/  FADD.FTZ R0, -R72.reuse, R2 ;  /* 0x0000000248007221 */ /* 0x040fe40000010100 */
[----:B------:R-:W-:Y:S01]  /*1ead0*/  FMUL.FTZ R96, R72, c[0x0][0x2d0] ;  /* 0x0000b40048607a20 */ /* 0x000fe20000410000 */
[----:B---3--:R-:W-:Y:S01]  /*1eae0*/  FMNMX.FTZ R70, R70, R5, !PT ;  /* 0x0000000546467209 */ /* 0x008fe20007810000 */
[----:B------:R-:W-:Y:S01]  /*1eaf0*/  FMUL.FTZ R2, R0, c[0x0][0x2d0] ;  /* 0x0000b40000027a20 */ /* 0x000fe20000410000 */
[----:B------:R-:W-:Y:S01]  /*1eb00*/  FMNMX.FTZ R0, R179, R4, !PT ;  /* 0x00000004b3007209 */ /* 0x000fe20007810000 */
[--C-:B------:R-:W-:Y:S02]  /*1eb10*/  FFMA.FTZ R5, R20, c[0x0][0x2d0], -R96.reuse ;  /* 0x0000b40014057a23 */ /* 0x100fe40000010860 */
[----:B------:R1:W2:Y:S01]  /*1eb20*/  MUFU.EX2 R73, R2 ;  /* 0x0000000200497308 */ /* 0x0002a20000000800 */
[----:B------:R-:W-:Y:S01]  /*1eb30*/  FMNMX.FTZ R0, R74, R0, !PT ;  /* 0x000000004a007209 */ /* 0x000fe20007810000 */
[----:B------:R-:W-:Y:S02]  /*1eb40*/  FMUL.FTZ R98, R70, c[0x0][0x2d0] ;  /* 0x0000b40046627a20 */ /* 0x000fe40000410000 */
[----:B------:R-:W-:Y:S01]  /*1eb50*/  FFMA.FTZ R4, R168, c[0x0][0x2d0], -R96 ;  /* 0x0000b400a8047a23 */ /* 0x000fe20000010860 */
[----:B------:R-:W-:Y:S05]  /*1eb60*/  FMNMX.FTZ R0, R75, R0, !PT ;  /* 0x000000004b007209 */ /* 0x000fea0007810000 */
[----:B------:R2:W-:Y:S01]  /*1eb70*/  MUFU.EX2 R40, R5 ;  /* 0x0000000500287308 */ /* 0x0005e20000000800 */
[----:B------:R-:W3:Y:S01]  /*1eb80*/  SHFL.BFLY PT, R3, R0, 0x2, 0x1f ;  /* 0x0c401f0000037f89 */ /* 0x000ee200000e0000 */
[----:B-1----:R-:W-:Y:S08]  /*1eb90*/  FADD.FTZ R2, -R71, R100 ;  /* 0x0000006447027221 */ /* 0x002ff00000010100 */
[----:B------:R-:W-:Y:S01]  /*1eba0*/  MUFU.EX2 R100, R4 ;  /* 0x0000000400647308 */ /* 0x000fe20000000800 */
[----:B------:R-:W-:Y:S02]  /*1ebb0*/  FMUL.FTZ R2, R2, c[0x0][0x2d0] ;  /* 0x0000b40002027a20 */ /* 0x000fe40000410000 */
[----:B--2---:R-:W-:Y:S01]  /*1ebc0*/  FMUL.FTZ R5, R73, R105 ;  /* 0x0000006949057220 */ /* 0x004fe20000410000 */
[----:B---3--:R-:W-:Y:S06]  /*1ebd0*/  FMNMX.FTZ R0, R0, R3, !PT ;  /* 0x0000000300007209 */ /* 0x008fec0007810000 */
[----:B------:R1:W2:Y:S01]  /*1ebe0*/  MUFU.EX2 R69, R2 ;  /* 0x0000000200457308 */ /* 0x0002a20000000800 */
[--C-:B------:R-:W-:Y:S02]  /*1ebf0*/  FFMA.FTZ R3, R17, c[0x0][0x2d0], -R96.reuse ;  /* 0x0000b40011037a23 */ /* 0x100fe40000010860 */
[----:B------:R-:W-:Y:S01]  /*1ec00*/  FMUL.FTZ R17, R73, R117 ;  /* 0x0000007549117220 */ /* 0x000fe20000410000 */
[----:B------:R-:W-:Y:S06]  /*1ec10*/  MOV R117, R62 ;  /* 0x0000003e00757202 */ /* 0x000fec0000000f00 */
[----:B------:R3:W4:Y:S01]  /*1ec20*/  MUFU.EX2 R11, R3 ;  /* 0x00000003000b7308 */ /* 0x0007220000000800 */
[----:B-1----:R-:W-:Y:S02]  /*1ec30*/  FADD.FTZ R2, -R70, R101 ;  /* 0x0000006546027221 */ /* 0x002fe40000010100 */
[----:B--2---:R-:W-:Y:S02]  /*1ec40*/  FMUL.FTZ R6, R69, R106 ;  /* 0x0000006a45067220 */ /* 0x004fe40000410000 */
[----:B------:R-:W-:Y:S05]  /*1ec50*/  FMUL.FTZ R2, R2, c[0x0][0x2d0] ;  /* 0x0000b40002027a20 */ /* 0x000fea0000410000 */
[----:B------:R1:W2:Y:S01]  /*1ec60*/  MUFU.EX2 R68, R2 ;  /* 0x0000000200447308 */ /* 0x0002a20000000800 */
[--C-:B---3--:R-:W-:Y:S01]  /*1ec70*/  FFMA.FTZ R3, R169, c[0x0][0x2d0], -R97.reuse ;  /* 0x0000b400a9037a23 */ /* 0x108fe20000010861 */
[----:B----4-:R-:W-:Y:S08]  /*1ec80*/  MOV R106, R11 ;  /* 0x0000000b006a7202 */ /* 0x010ff00000000f00 */
[----:B------:R3:W-:Y:S01]  /*1ec90*/  MUFU.EX2 R101, R3 ;  /* 0x0000000300657308 */ /* 0x0007e20000000800 */
[--C-:B-1----:R-:W-:Y:S01]  /*1eca0*/  FFMA.FTZ R2, R184, c[0x0][0x2d0], -R96.reuse ;  /* 0x0000b400b8027a23 */ /* 0x102fe20000010860 */
[----:B------:R-:W-:Y:S01]  /*1ecb0*/  MOV R184, R92 ;  /* 0x0000005c00b87202 */ /* 0x000fe20000000f00 */
[--C-:B------:R-:W-:Y:S07]  /*1ecc0*/  FFMA.FTZ R92, R199, c[0x0][0x2d0], -R97.reuse ;  /* 0x0000b400c75c7a23 */ /* 0x100fee0000010861 */
[----:B------:R1:W4:Y:S01]  /*1ecd0*/  MUFU.EX2 R88, R2 ;  /* 0x0000000200587308 */ /* 0x0003220000000800 */
[C---:B--2---:R-:W-:Y:S02]  /*1ece0*/  FMUL.FTZ R29, R68.reuse, R129 ;  /* 0x00000081441d7220 */ /* 0x044fe40000410000 */
[----:B------:R-:W-:Y:S02]  /*1ecf0*/  FMUL.FTZ R45, R68, R145 ;  /* 0x00000091442d7220 */ /* 0x000fe40000410000 */
[--C-:B---3--:R-:W-:Y:S01]  /*1ed00*/  FFMA.FTZ R3, R185, c[0x0][0x2d0], -R97.reuse ;  /* 0x0000b400b9037a23 */ /* 0x108fe20000010861 */
[----:B------:R-:W-:Y:S04]  /*1ed10*/  MOV R185, R90 ;  /* 0x0000005a00b97202 */ /* 0x000fe80000000f00 */
[----:B------:R2:W3:Y:S01]  /*1ed20*/  MUFU.EX2 R58, R3 ;  /* 0x00000003003a7308 */ /* 0x0004e20000000800 */
[----:B-1----:R-:W-:Y:S01]  /*1ed30*/  FFMA.FTZ R2, R16, c[0x0][0x2d0], -R96 ;  /* 0x0000b40010027a23 */ /* 0x002fe20000010860 */
[----:B----4-:R-:W-:Y:S01]  /*1ed40*/  F2FP.BF16.PACK_AB R76, R88, R100 ;  /* 0x00000064584c723e */ /* 0x010fe200000010ff */
[--C-:B------:R-:W-:Y:S07]  /*1ed50*/  FFMA.FTZ R16, R35, c[0x0][0x2d0], -R97.reuse ;  /* 0x0000b40023107a23 */ /* 0x100fee0000010861 */
[----:B------:R1:W4:Y:S01]  /*1ed60*/  MUFU.EX2 R57, R2 ;  /* 0x0000000200397308 */ /* 0x0003220000000800 */
[C---:B------:R-:W-:Y:S02]  /*1ed70*/  FMUL.FTZ R35, R69.reuse, R135 ;  /* 0x0000008745237220 */ /* 0x040fe40000410000 */
[--C-:B--2---:R-:W-:Y:S01]  /*1ed80*/  FFMA.FTZ R3, R18, c[0x0][0x2d0], -R97.reuse ;  /* 0x0000b40012037a23 */ /* 0x104fe20000010861 */
[----:B---3--:R-:W-:Y:S01]  /*1ed90*/  F2FP.BF16.PACK_AB R77, R58, R101 ;  /* 0x000000653a4d723e */ /* 0x008fe200000010ff */
[----:B------:R-:W-:Y:S05]  /*1eda0*/  FMUL.FTZ R18, R69, R118 ;  /* 0x0000007645127220 */ /* 0x000fea0000410000 */
[----:B------:R-:W-:Y:S10]  /*1edb0*/  MUFU.EX2 R7, R3 ;  /* 0x0000000300077308 */ /* 0x000ff40000000800 */
[----:B------:R2:W-:Y:S01]  /*1edc0*/  MUFU.EX2 R94, R16 ;  /* 0x00000010005e7308 */ /* 0x0005e20000000800 */
[----:B-1----:R-:W1:Y:S01]  /*1edd0*/  SHFL.BFLY PT, R2, R0, 0x1, 0x1f ;  /* 0x0c201f0000027f89 */ /* 0x002e6200000e0000 */
[----:B----4-:R-:W-:Y:S01]  /*1ede0*/  F2FP.BF16.PACK_AB R78, R106, R57 ;  /* 0x000000396a4e723e */ /* 0x010fe200000010ff */
[----:B--2---:R-:W-:Y:S01]  /*1edf0*/  FMUL.FTZ R16, R73, R116 ;  /* 0x0000007449107220 */ /* 0x004fe20000410000 */
[----:B------:R-:W-:Y:S02]  /*1ee00*/  MOV R116, R84 ;  /* 0x0000005400747202 */ /* 0x000fe40000000f00 */
[----:B-1----:R-:W-:Y:S01]  /*1ee10*/  FMNMX.FTZ R3, R2, R0, !PT ;  /* 0x0000000002037209 */ /* 0x002fe20007810000 */
[--C-:B------:R-:W-:Y:S01]  /*1ee20*/  FFMA.FTZ R2, R183, c[0x0][0x2d0], -R98.reuse ;  /* 0x0000b400b7027a23 */ /* 0x100fe20000010862 */
[----:B------:R-:W-:Y:S01]  /*1ee30*/  MOV R183, R60 ;  /* 0x0000003c00b77202 */ /* 0x000fe20000000f00 */
[--C-:B------:R-:W-:Y:S02]  /*1ee40*/  FFMA.FTZ R0, R19, c[0x0][0x2d0], -R97.reuse ;  /* 0x0000b40013007a23 */ /* 0x100fe40000010861 */
[----:B------:R1:W-:Y:S01]  /*1ee50*/  MUFU.EX2 R14, R2 ;  /* 0x00000002000e7308 */ /* 0x0003e20000000800 */
[----:B------:R-:W-:Y:S02]  /*1ee60*/  FMUL.FTZ R19, R69, R119 ;  /* 0x0000007745137220 */ /* 0x000fe40000410000 */
[--C-:B------:R-:W-:Y:S07]  /*1ee70*/  FFMA.FTZ R60, R198, c[0x0][0x2d0], -R97.reuse ;  /* 0x0000b400c63c7a23 */ /* 0x100fee0000010861 */
[----:B------:R2:W3:Y:S01]  /*1ee80*/  MUFU.EX2 R12, R0 ;  /* 0x00000000000c7308 */ /* 0x0004e20000000800 */
[----:B-1----:R-:W-:Y:S01]  /*1ee90*/  FFMA.FTZ R2, R186, c[0x0][0x2d0], -R98 ;  /* 0x0000b400ba027a23 */ /* 0x002fe20000010862 */
[----:B------:R-:W-:Y:S08]  /*1eea0*/  MOV R186, R89 ;  /* 0x0000005900ba7202 */ /* 0x000ff00000000f00 */
[----:B------:R1:W4:Y:S01]  /*1eeb0*/  MUFU.EX2 R56, R2 ;  /* 0x0000000200387308 */ /* 0x0003220000000800 */
[----:B--2---:R-:W-:Y:S01]  /*1eec0*/  FADD.FTZ R0, -R3, R102 ;  /* 0x0000006603007221 */ /* 0x004fe20000010100 */
[----:B---3--:R-:W-:Y:S01]  /*1eed0*/  MOV R105, R12 ;  /* 0x0000000c00697202 */ /* 0x008fe20000000f00 */
[--C-:B------:R-:W-:Y:S02]  /*1eee0*/  FFMA.FTZ R12, R34, c[0x0][0x2d0], -R97.reuse ;  /* 0x0000b400220c7a23 */ /* 0x100fe40000010861 */
[----:B------:R-:W-:Y:S05]  /*1eef0*/  FMUL.FTZ R0, R0, c[0x0][0x2d0] ;  /* 0x0000b40000007a20 */ /* 0x000fea0000410000 */
[----:B------:R2:W-:Y:S01]  /*1ef00*/  MUFU.EX2 R169, R12 ;  /* 0x0000000c00a97308 */ /* 0x0005e20000000800 */
[----:B------:R-:W-:Y:S09]  /*1ef10*/  FMUL.FTZ R34, R69, R134 ;  /* 0x0000008645227220 */ /* 0x000ff20000410000 */
[----:B------:R-:W3:Y:S01]  /*1ef20*/  MUFU.EX2 R0, R0 ;  /* 0x0000000000007308 */ /* 0x000ee20000000800 */
[--C-:B-1----:R-:W-:Y:S01]  /*1ef30*/  FFMA.FTZ R2, R180, c[0x0][0x2d0], -R98.reuse ;  /* 0x0000b400b4027a23 */ /* 0x102fe20000010862 */
[----:B------:R-:W-:Y:S08]  /*1ef40*/  MOV R180, R86 ;  /* 0x0000005600b47202 */ /* 0x000ff00000000f00 */
[----:B------:R1:W-:Y:S01]  /*1ef50*/  MUFU.EX2 R9, R2 ;  /* 0x0000000200097308 */ /* 0x0003e20000000800 */
[----:B--2---:R-:W-:Y:S01]  /*1ef60*/  FMUL.FTZ R12, R68, R112 ;  /* 0x00000070440c7220 */ /* 0x004fe20000410000 */
[----:B----4-:R-:W-:Y:S01]  /*1ef70*/  MOV R112, R56 ;  /* 0x0000003800707202 */ /* 0x010fe20000000f00 */
[C---:B---3--:R-:W-:Y:S01]  /*1ef80*/  FMUL.FTZ R11, R0.reuse, R111 ;  /* 0x0000006f000b7220 */ /* 0x048fe20000410000 */
[----:B------:R-:W-:Y:S01]  /*1ef90*/  MOV R111, R57 ;  /* 0x00000039006f7202 */ /* 0x000fe20000000f00 */
[C---:B------:R-:W-:Y:S01]  /*1efa0*/  FMUL.FTZ R26, R0.reuse, R126 ;  /* 0x0000007e001a7220 */ /* 0x040fe20000410000 */
[----:B------:R-:W-:Y:S01]  /*1efb0*/  MOV R126, R94 ;  /* 0x0000005e007e7202 */ /* 0x000fe20000000f00 */
[C---:B------:R-:W-:Y:S02]  /*1efc0*/  FMUL.FTZ R27, R0.reuse, R127 ;  /* 0x0000007f001b7220 */ /* 0x040fe40000410000 */
[C---:B------:R-:W-:Y:S02]  /*1efd0*/  FMUL.FTZ R42, R0.reuse, R142 ;  /* 0x0000008e002a7220 */ /* 0x040fe40000410000 */
[----:B------:R-:W-:Y:S02]  /*1efe0*/  FMUL.FTZ R43, R0, R143 ;  /* 0x0000008f002b7220 */ /* 0x000fe40000410000 */
[----:B-1----:R-:W-:Y:S01]  /*1eff0*/  FFMA.FTZ R2, R170, c[0x0][0x2d0], -R98 ;  /* 0x0000b400aa027a23 */ /* 0x002fe20000010862 */
[----:B------:R-:W-:Y:S01]  /*1f000*/  MOV R170, R63 ;  /* 0x0000003f00aa7202 */ /* 0x000fe20000000f00 */
[C---:B------:R-:W-:Y:S02]  /*1f010*/  FMUL.FTZ R46, R0.reuse, R146 ;  /* 0x00000092002e7220 */ /* 0x040fe40000410000 */
[----:B------:R1:W-:Y:S01]  /*1f020*/  MUFU.EX2 R13, R2 ;  /* 0x00000002000d7308 */ /* 0x0003e20000000800 */
[----:B------:R-:W-:Y:S02]  /*1f030*/  FMUL.FTZ R47, R0, R147 ;  /* 0x00000093002f7220 */ /* 0x000fe40000410000 */
[----:B------:R-:W-:Y:S02]  /*1f040*/  FMUL.FTZ R57, R68, R157 ;  /* 0x0000009d44397220 */ /* 0x000fe40000410000 */
[C---:B------:R-:W-:Y:S02]  /*1f050*/  FMUL.FTZ R62, R0.reuse, R162 ;  /* 0x000000a2003e7220 */ /* 0x040fe40000410000 */
[----:B------:R-:W-:Y:S02]  /*1f060*/  FMUL.FTZ R63, R0, R163 ;  /* 0x000000a3003f7220 */ /* 0x000fe40000410000 */
[----:B-1----:R-:W-:Y:S04]  /*1f070*/  FMUL.FTZ R2, R3, c[0x0][0x2d0] ;  /* 0x0000b40003027a20 */ /* 0x002fe80000410000 */
[--C-:B------:R-:W-:Y:S01]  /*1f080*/  FFMA.FTZ R4, R181, c[0x0][0x2d0], -R2.reuse ;  /* 0x0000b400b5047a23 */ /* 0x100fe20000010802 */
[----:B------:R-:W-:Y:S01]  /*1f090*/  MOV R181, R7 ;  /* 0x0000000700b57202 */ /* 0x000fe20000000f00 */
[--C-:B------:R-:W-:Y:S02]  /*1f0a0*/  FFMA.FTZ R28, R188, c[0x0][0x2d0], -R2.reuse ;  /* 0x0000b400bc1c7a23 */ /* 0x100fe40000010802 */
[----:B------:R1:W-:Y:S01]  /*1f0b0*/  MUFU.EX2 R102, R4 ;  /* 0x0000000400667308 */ /* 0x0003e20000000800 */
[--C-:B------:R-:W-:Y:S01]  /*1f0c0*/  FFMA.FTZ R7, R103, c[0x0][0x2d0], -R97.reuse ;  /* 0x0000b40067077a23 */ /* 0x100fe20000010861 */
[----:B------:R-:W-:Y:S01]  /*1f0d0*/  F2FP.BF16.PACK_AB R79, R105, R181 ;  /* 0x000000b5694f723e */ /* 0x000fe200000010ff */
[--C-:B------:R-:W-:Y:S01]  /*1f0e0*/  FFMA.FTZ R44, R194, c[0x0][0x2d0], -R2.reuse ;  /* 0x0000b400c22c7a23 */ /* 0x100fe20000010802 */
[----:B------:R-:W-:Y:S01]  /*1f0f0*/  MOV R103, R14 ;  /* 0x0000000e00677202 */ /* 0x000fe20000000f00 */
[--C-:B------:R-:W-:Y:S02]  /*1f100*/  FFMA.FTZ R48, R196, c[0x0][0x2d0], -R2.reuse ;  /* 0x0000b400c4307a23 */ /* 0x100fe40000010802 */
[----:B------:R-:W-:Y:S01]  /*1f110*/  FFMA.FTZ R74, R74, c[0x0][0x2d0], -R2 ;  /* 0x0000b4004a4a7a23 */ /* 0x000fe20000010802 */
[----:B------:R-:W-:Y:S01]  /*1f120*/  F2FP.BF16.PACK_AB R64, R56, R103 ;  /* 0x000000673840723e */ /* 0x000fe200000010ff */
[----:B------:R-:W-:Y:S01]  /*1f130*/  FFMA.FTZ R56, R193, c[0x0][0x2d0], -R96 ;  /* 0x0000b400c1387a23 */ /* 0x000fe20000010860 */
[----:B------:R2:W-:Y:S01]  /*1f140*/  MUFU.EX2 R168, R7 ;  /* 0x0000000700a87308 */ /* 0x0005e20000000800 */
[----:B------:R-:W-:Y:S09]  /*1f150*/  FMUL.FTZ R14, R0, R114 ;  /* 0x00000072000e7220 */ /* 0x000ff20000410000 */
[----:B------:R3:W-:Y:S01]  /*1f160*/  MUFU.EX2 R50, R44 ;  /* 0x0000002c00327308 */ /* 0x0007e20000000800 */
[--C-:B-1----:R-:W-:Y:S09]  /*1f170*/  FFMA.FTZ R4, R187, c[0x0][0x2d0], -R2.reuse ;  /* 0x0000b400bb047a23 */ /* 0x102ff20000010802 */
[----:B------:R1:W4:Y:S01]  /*1f180*/  MUFU.EX2 R187, R4 ;  /* 0x0000000400bb7308 */ /* 0x0003220000000800 */
[----:B--2---:R-:W-:Y:S09]  /*1f190*/  FMUL.FTZ R7, R69, R107 ;  /* 0x0000006b45077220 */ /* 0x004ff20000410000 */
[----:B------:R2:W-:Y:S01]  /*1f1a0*/  MUFU.EX2 R114, R48 ;  /* 0x0000003000727308 */ /* 0x0005e20000000800 */
[----:B---3--:R-:W-:Y:S09]  /*1f1b0*/  FMUL.FTZ R44, R68, R144 ;  /* 0x00000090442c7220 */ /* 0x008ff20000410000 */
[----:B------:R3:W-:Y:S01]  /*1f1c0*/  MUFU.EX2 R119, R56 ;  /* 0x0000003800777308 */ /* 0x0007e20000000800 */
[--C-:B-1----:R-:W-:Y:S01]  /*1f1d0*/  FFMA.FTZ R4, R182, c[0x0][0x2d0], -R2.reuse ;  /* 0x0000b400b6047a23 */ /* 0x102fe20000010802 */
[----:B----4-:R-:W-:Y:S02]  /*1f1e0*/  F2FP.BF16.PACK_AB R65, R187, R102 ;  /* 0x00000066bb41723e */ /* 0x010fe400000010ff */
[----:B------:R-:W-:Y:S01]  /*1f1f0*/  MOV R182, R59 ;  /* 0x0000003b00b67202 */ /* 0x000fe20000000f00 */
[----:B------:R-:W-:Y:S05]  /*1f200*/  FMUL.FTZ R59, R0, R159 ;  /* 0x0000009f003b7220 */ /* 0x000fea0000410000 */
[----:B------:R1:W4:Y:S01]  /*1f210*/  MUFU.EX2 R8, R4 ;  /* 0x0000000400087308 */ /* 0x0003220000000800 */
[----:B--2---:R-:W-:Y:S02]  /*1f220*/  FMUL.FTZ R48, R73, R148 ;  /* 0x0000009449307220 */ /* 0x004fe40000410000 */
[C---:B---3--:R-:W-:Y:S02]  /*1f230*/  FMUL.FTZ R56, R68.reuse, R156 ;  /* 0x0000009c44387220 */ /* 0x048fe40000410000 */
[----:B-1----:R-:W-:Y:S01]  /*1f240*/  FFMA.FTZ R4, R171, c[0x0][0x2d0], -R2 ;  /* 0x0000b400ab047a23 */ /* 0x002fe20000010802 */
[----:B----4-:R-:W-:Y:S01]  /*1f250*/  MOV R107, R8 ;  /* 0x00000008006b7202 */ /* 0x010fe20000000f00 */
[C---:B------:R-:W-:Y:S01]  /*1f260*/  FMUL.FTZ R8, R68.reuse, R108 ;  /* 0x0000006c44087220 */ /* 0x040fe20000410000 */
[----:B------:R-:W-:Y:S02]  /*1f270*/  MOV R108, R9 ;  /* 0x00000009006c7202 */ /* 0x000fe40000000f00 */
[----:B------:R1:W2:Y:S01]  /*1f280*/  MUFU.EX2 R10, R4 ;  /* 0x00000004000a7308 */ /* 0x0002a20000000800 */
[----:B------:R-:W-:Y:S01]  /*1f290*/  FMUL.FTZ R9, R68, R109 ;  /* 0x0000006d44097220 */ /* 0x000fe20000410000 */
[----:B------:R-:W-:Y:S01]  /*1f2a0*/  MOV R171, R85 ;  /* 0x0000005500ab7202 */ /* 0x000fe20000000f00 */
[--C-:B-1----:R-:W-:Y:S01]  /*1f2b0*/  FFMA.FTZ R4, R21, c[0x0][0x2d0], -R96.reuse ;  /* 0x0000b40015047a23 */ /* 0x102fe20000010860 */
[----:B--2---:R-:W-:Y:S01]  /*1f2c0*/  MOV R109, R10 ;  /* 0x0000000a006d7202 */ /* 0x004fe20000000f00 */
[----:B------:R-:W1:Y:S01]  /*1f2d0*/  LDSM.16.MT88.4 R20, [R209+0x100] ;  /* 0x00010000d114783b */ /* 0x000e620000004200 */
[C---:B------:R-:W-:Y:S04]  /*1f2e0*/  FMUL.FTZ R10, R0.reuse, R110 ;  /* 0x0000006e000a7220 */ /* 0x040fe80000410000 */
[----:B------:R2:W-:Y:S01]  /*1f2f0*/  MUFU.EX2 R41, R4 ;  /* 0x0000000400297308 */ /* 0x0005e20000000800 */
[----:B------:R-:W-:Y:S02]  /*1f300*/  F2FP.BF16.PACK_AB R67, R109, R107 ;  /* 0x0000006b6d43723e */ /* 0x000fe400000010ff */
[----:B------:R-:W-:Y:S01]  /*1f310*/  MOV R110, R88 ;  /* 0x00000058006e7202 */ /* 0x000fe20000000f00 */
[--C-:B--2---:R-:W-:Y:S02]  /*1f320*/  FFMA.FTZ R4, R15, c[0x0][0x2d0], -R97.reuse ;  /* 0x0000b4000f047a23 */ /* 0x104fe40000010861 */
[----:B------:R-:W-:Y:S01]  /*1f330*/  FMUL.FTZ R15, R0, R115 ;  /* 0x00000073000f7220 */ /* 0x000fe20000410000 */
[----:B------:R-:W-:Y:S03]  /*1f340*/  MOV R115, R87 ;  /* 0x0000005700737202 */ /* 0x000fe60000000f00 */
[----:B------:R2:W-:Y:S01]  /*1f350*/  MUFU.EX2 R31, R4 ;  /* 0x00000004001f7308 */ /* 0x0005e20000000800 */
[----:B------:R-:W3:Y:S01]  /*1f360*/  LDSM.16.MT88.4 R84, [R209+0x900] ;  /* 0x00090000d154783b */ /* 0x000ee20000004200 */
[----:B--2---:R-:W-:Y:S02]  /*1f370*/  FFMA.FTZ R4, R32, c[0x0][0x2d0], -R96 ;  /* 0x0000b40020047a23 */ /* 0x004fe40000010860 */
[----:B------:R-:W-:Y:S06]  /*1f380*/  FFMA.FTZ R32, R189, c[0x0][0x2d0], -R2 ;  /* 0x0000b400bd207a23 */ /* 0x000fec0000010802 */
[----:B------:R2:W4:Y:S02]  /*1f390*/  MUFU.EX2 R93, R4 ;  /* 0x00000004005d7308 */ /* 0x0005240000000800 */
[----:B--2---:R-:W-:Y:S01]  /*1f3a0*/  FFMA.FTZ R4, R33, c[0x0][0x2d0], -R96 ;  /* 0x0000b40021047a23 */ /* 0x004fe20000010860 */
[----:B----4-:R-:W-:Y:S01]  /*1f3b0*/  MOV R127, R93 ;  /* 0x0000005d007f7202 */ /* 0x010fe20000000f00 */
[C---:B------:R-:W-:Y:S06]  /*1f3c0*/  FMUL.FTZ R33, R73.reuse, R133 ;  /* 0x0000008549217220 */ /* 0x040fec0000410000 */
[----:B------:R2:W4:Y:S02]  /*1f3d0*/  MUFU.EX2 R49, R4 ;  /* 0x0000000400317308 */ /* 0x0005240000000800 */
[C---:B--2---:R-:W-:Y:S01]  /*1f3e0*/  FMUL.FTZ R4, R73.reuse, R104 ;  /* 0x0000006849047220 */ /* 0x044fe20000410000 */
[----:B------:R-:W-:Y:S01]  /*1f3f0*/  MOV R104, R13 ;  /* 0x0000000d00687202 */ /* 0x000fe20000000f00 */
[----:B------:R-:W-:Y:S01]  /*1f400*/  FMUL.FTZ R13, R68, R113 ;  /* 0x00000071440d7220 */ /* 0x000fe20000410000 */
[----:B----4-:R-:W-:Y:S01]  /*1f410*/  MOV R148, R49 ;  /* 0x0000003100947202 */ /* 0x010fe20000000f00 */
[----:B------:R-:W-:Y:S01]  /*1f420*/  FMUL.FTZ R49, R73, R149 ;  /* 0x0000009549317220 */ /* 0x000fe20000410000 */
[----:B------:R-:W-:Y:S01]  /*1f430*/  MOV R149, R50 ;  /* 0x0000003200957202 */ /* 0x000fe20000000f00 */
[----:B------:R-:W-:Y:S01]  /*1f440*/  FMUL.FTZ R50, R69, R150 ;  /* 0x0000009645327220 */ /* 0x000fe20000410000 */
[-C--:B-1----:R-:W-:Y:S05]  /*1f450*/  HMMA.16816.F32.BF16 R4, R76, R20.reuse, R4 ;  /* 0x000000144c04723c */ /* 0x082fea0000041804 */
[----:B------:R-:W-:Y:S02]  /*1f460*/  F2FP.BF16.PACK_AB R66, R104, R108 ;  /* 0x0000006c6842723e */ /* 0x000fe400000010ff */
        /* <DEDUP_REMOVED lines=10> */
[C---:B------:R-:W-:Y:S01]  /*1f510*/  HMMA.16816.F32.BF16 R16, R76.reuse, R22, R16 ;  /* 0x000000164c10723c */ /* 0x040fe20000041810 */
[----:B------:R-:W4:Y:S03]  /*1f520*/  LDSM.16.MT88.4 R88, [R212+0x900] ;  /* 0x00090000d458783b */ /* 0x000f260000004200 */
[C---:B------:R-:W-:Y:S01]  /*1f530*/  FMUL.FTZ R25, R68.reuse, R125 ;  /* 0x0000007d44197220 */ /* 0x040fe20000410000 */
[----:B------:R5:W3:Y:S02]  /*1f540*/  MUFU.EX2 R30, R24 ;  /* 0x00000018001e7308 */ /* 0x000ae40000000800 */
[C---:B------:R-:W-:Y:S02]  /*1f550*/  FMUL.FTZ R23, R69.reuse, R123 ;  /* 0x0000007b45177220 */ /* 0x040fe40000410000 */
[----:B------:R-:W-:Y:S06]  /*1f560*/  FMUL.FTZ R22, R69, R122 ;  /* 0x0000007a45167220 */ /* 0x000fec0000410000 */
[----:B------:R4:W-:Y:S01]  /*1f570*/  MUFU.EX2 R123, R28 ;  /* 0x0000001c007b7308 */ /* 0x0009e20000000800 */
[----:B-1----:R-:W-:Y:S01]  /*1f580*/  FMUL.FTZ R20, R73, R120 ;  /* 0x0000007849147220 */ /* 0x002fe20000410000 */
[----:B--2---:R-:W-:Y:S06]  /*1f590*/  MOV R122, R95 ;  /* 0x0000005f007a7202 */ /* 0x004fec0000000f00 */
[-C--:B------:R-:W-:Y:S03]  /*1f5a0*/  HMMA.16816.F32.BF16 R20, R76, R36.reuse, R20 ;  /* 0x000000244c14723c */ /* 0x080fe60000041814 */
[----:B-----5:R-:W-:Y:S01]  /*1f5b0*/  FMUL.FTZ R24, R68, R124 ;  /* 0x0000007c44187220 */ /* 0x020fe20000410000 */
[----:B---3--:R-:W-:Y:S01]  /*1f5c0*/  MOV R129, R30 ;  /* 0x0000001e00817202 */ /* 0x008fe20000000f00 */
[C---:B------:R-:W-:Y:S01]  /*1f5d0*/  FMUL.FTZ R30, R0.reuse, R130 ;  /* 0x00000082001e7220 */ /* 0x040fe20000410000 */
[----:B------:R-:W-:Y:S01]  /*1f5e0*/  MOV R130, R31 ;  /* 0x0000001f00827202 */ /* 0x000fe20000000f00 */
[----:B------:R-:W-:Y:S01]  /*1f5f0*/  FMUL.FTZ R31, R0, R131 ;  /* 0x00000083001f7220 */ /* 0x000fe20000410000 */
[----:B------:R-:W-:Y:S01]  /*1f600*/  MOV R124, R40 ;  /* 0x00000028007c7202 */ /* 0x000fe20000000f00 */
[--C-:B------:R-:W-:Y:S01]  /*1f610*/  FFMA.FTZ R40, R191, c[0x0][0x2d0], -R98.reuse ;  /* 0x0000b400bf287a23 */ /* 0x100fe20000010862 */
[C---:B------:R-:W-:Y:S03]  /*1f620*/  HMMA.16816.F32.BF16 R24, R64.reuse, R36, R24 ;  /* 0x000000244018723c */ /* 0x040fe60000041818 */
[----:B------:R1:W-:Y:S01]  /*1f630*/  MUFU.EX2 R120, R40 ;  /* 0x0000002800787308 */ /* 0x0003e20000000800 */
[C---:B----4-:R-:W-:Y:S01]  /*1f640*/  FMUL.FTZ R28, R68.reuse, R128 ;  /* 0x00000080441c7220 */ /* 0x050fe20000410000 */
        /* <DEDUP_REMOVED lines=19> */
[----:B------:R-:W-:Y:S04]  /*1f780*/  FMUL.FTZ R61, R68, R161 ;  /* 0x000000a1443d7220 */ /* 0x000fe80000410000 */
[-C--:B------:R-:W-:Y:S01]  /*1f790*/  HMMA.16816.F32.BF16 R36, R76, R52.reuse, R36 ;  /* 0x000000344c24723c */ /* 0x080fe20000041824 */
[----:B-1----:R-:W1:Y:S07]  /*1f7a0*/  LDSM.16.MT88.4 R92, [R210+0x900] ;  /* 0x00090000d25c783b */ /* 0x002e6e0000004200 */
        /* <DEDUP_REMOVED lines=38> */
[-C--:B------:R-:W-:Y:S08]  /*1fa10*/  HMMA.16816.F32.BF16 R20, R76, R88.reuse, R20 ;  /* 0x000000584c14723c */ /* 0x080ff00000041814 */
[C---:B------:R-:W-:Y:S04]  /*1fa20*/  HMMA.16816.F32.BF16 R24, R80.reuse, R88, R24 ;  /* 0x000000585018723c */ /* 0x040fe80000041818 */
[----:B--2---:R-:W-:Y:S01]  /*1fa30*/  FFMA.FTZ R84, R204, c[0x0][0x2d0], -R98 ;  /* 0x0000b400cc547a23 */ /* 0x004fe20000010862 */
[----:B---3--:R-:W-:Y:S02]  /*1fa40*/  MOV R204, R134 ;  /* 0x0000008600cc7202 */ /* 0x008fe40000000f00 */
        /* <DEDUP_REMOVED lines=9> */
[-C--:B-1----:R-:W-:Y:S04]  /*1fae0*/  HMMA.16816.F32.BF16 R36, R76, R92.reuse, R36 ;  /* 0x0000005c4c24723c */ /* 0x082fe80000041824 */
[----:B------:R-:W-:Y:S04]  /*1faf0*/  MOV R112, R187 ;  /* 0x000000bb00707202 */ /* 0x000fe80000000f00 */
[C---:B------:R-:W-:Y:S04]  /*1fb00*/  HMMA.16816.F32.BF16 R40, R80.reuse, R92, R40 ;  /* 0x0000005c5028723c */ /* 0x040fe80000041828 */
[----:B--2---:R-:W-:Y:S01]  /*1fb10*/  FFMA.FTZ R84, R203, c[0x0][0x2d0], -R98 ;  /* 0x0000b400cb547a23 */ /* 0x004fe20000010862 */
[----:B------:R-:W-:Y:S02]  /*1fb20*/  MOV R203, R133 ;  /* 0x0000008500cb7202 */ /* 0x000fe40000000f00 */
[----:B------:R-:W-:Y:S01]  /*1fb30*/  FFMA.FTZ R92, R227, c[0x0][0x2d0], -R96 ;  /* 0x0000b400e35c7a23 */ /* 0x000fe20000010860 */
        /* <DEDUP_REMOVED lines=8> */
[----:B------:R-:W-:Y:S07]  /*1fbc0*/  MOV R227, R126 ;  /* 0x0000007e00e37202 */ /* 0x000fee0000000f00 */
[----:B------:R3:W-:Y:S01]  /*1fbd0*/  MUFU.EX2 R147, R92 ;  /* 0x0000005c00937308 */ /* 0x0007e20000000800 */
[----:B-1----:R-:W-:Y:S01]  /*1fbe0*/  FFMA.FTZ R84, R205, c[0x0][0x2d0], -R2 ;  /* 0x0000b400cd547a23 */ /* 0x002fe20000010802 */
[----:B------:R-:W-:Y:S02]  /*1fbf0*/  MOV R205, R132 ;  /* 0x0000008400cd7202 */ /* 0x000fe40000000f00 */
[----:B------:R-:W-:Y:S06]  /*1fc00*/  MOV R132, R184 ;  /* 0x000000b800847202 */ /* 0x000fec0000000f00 */
        /* <DEDUP_REMOVED lines=73> */
[----:B------:R2:W3:Y:S10]  /*200a0*/  MUFU.EX2 R192, R84 ;  /* 0x0000005400c07308 */ /* 0x0004f40000000800 */
        /* <DEDUP_REMOVED lines=34> */
[--C-:B---3--:R-:W-:Y:S04]  /*202d0*/  FFMA.FTZ R80, R251, c[0x0][0x2d0], -R97.reuse ;  /* 0x0000b400fb507a23 */ /* 0x108fe80000010861 */
        /* <DEDUP_REMOVED lines=16> */
[----:B------:R2:W-:Y:S01]  /*203e0*/  MUFU.EX2 R158, R88 ;  /* 0x00000058009e7308 */ /* 0x0005e20000000800 */
[----:B------:R-:W-:Y:S04]  /*203f0*/  MOV R126, R125 ;  /* 0x0000007d007e7202 */ /* 0x000fe80000000f00 */
        /* <DEDUP_REMOVED lines=15> */
[----:B------:R3:W-:Y:S03]  /*204f0*/  MUFU.EX2 R181, R92 ;  /* 0x0000005c00b57308 */ /* 0x0007e60000000800 */
[----:B------:R-:W-:Y:S01]  /*20500*/  MOV R244, R120 ;  /* 0x0000007800f47202 */ /* 0x000fe20000000f00 */
[----:B-1----:R-:W-:Y:S01]  /*20510*/  FFMA.FTZ R84, R132, c[0x0][0x2d0], -R98 ;  /* 0x0000b40084547a23 */ /* 0x002fe20000010862 */
[----:B------:R-:W-:Y:S02]  /*20520*/  MOV R132, R168 ;  /* 0x000000a800847202 */ /* 0x000fe40000000f00 */
[----:B------:R-:W-:Y:S03]  /*20530*/  MOV R120, R110 ;  /* 0x0000006e00787202 */ /* 0x000fe60000000f00 */
        /* <DEDUP_REMOVED lines=218> */
.L_x_477:
        /* <DEDUP_REMOVED lines=9> */
.L_x_499:
[----:B------:R-:W3:Y:S01]  /*21370*/  LDL R188, [R1] ;  /* 0x0000000001bc7983 */ /* 0x000ee20000100800 */
[----:B------:R-:W-:Y:S04]  /*21380*/  DEPBAR.LE SB0, 0x0 ;  /* 0x000080000000791a */ /* 0x000fe80000000000 */
[----:B------:R-:W-:Y:S01]  /*21390*/  BAR.SYNC.DEFER_BLOCKING 0x0 ;  /* 0x0000000000007b1d */ /* 0x000fe20000010000 */
[----:B------:R-:W-:Y:S07]  /*213a0*/  UISETP.GT.AND UP0, UPT, UR12, UR4, UPT ;  /* 0x000000040c00728c */ /* 0x000fee000bf04270 */
[----:B-----5:R-:W-:Y:S08]  /*213b0*/  LDSM.16.M88.4 R96, [R215+0x6100] ;  /* 0x00610000d760783b */ /* 0x020ff00000000200 */
[----:B------:R-:W4:Y:S04]  /*213c0*/  LDL R226, [R1+0x38] ;  /* 0x0000380001e27983 */ /* 0x000f280000100800 */
[----:B-1----:R-:W1:Y:S08]  /*213d0*/  LDSM.16.M88.4 R16, [R208+0x3100] ;  /* 0x00310000d010783b */ /* 0x002e700000000200 */
[----:B--2---:R-:W2:Y:S04]  /*213e0*/  LDL R197, [R1+0x8] ;  /* 0x0000080001c57983 */ /* 0x004ea80000100800 */
[----:B------:R-:W1:Y:S08]  /*213f0*/  LDSM.16.M88.4 R92, [R215+0x8100] ;  /* 0x00810000d75c783b */ /* 0x000e700000000200 */
[----:B------:R-:W2:Y:S04]  /*21400*/  LDL R198, [R1+0xc] ;  /* 0x00000c0001c67983 */ /* 0x000ea80000100800 */
[----:B------:R-:W1:Y:S08]  /*21410*/  LDSM.16.M88.4 R32, [R208+0x3900] ;  /* 0x00390000d020783b */ /* 0x000e700000000200 */
[----:B------:R-:W1:Y:S08]  /*21420*/  LDSM.16.M88.4 R48, [R208+0x4100] ;  /* 0x00410000d030783b */ /* 0x000e700000000200 */
[----:B------:R-:W1:Y:S08]  /*21430*/  LDSM.16.M88.4 R64, [R208+0x4900] ;  /* 0x00490000d040783b */ /* 0x000e700000000200 */
[----:B------:R-:W1:Y:S08]  /*21440*/  LDSM.16.M88.4 R80, [R208+0x5100] ;  /* 0x00510000d050783b */ /* 0x000e700000000200 */
[----:B------:R-:W1:Y:S08]  /*21450*/  LDSM.16.M88.4 R168, [R208+0x5900] ;  /* 0x00590000d0a8783b */ /* 0x000e700000000200 */
[----:B------:R-:W-:Y:S08]  /*21460*/  LDSM.16.M88.4 R172, [R218+0x6100] ;  /* 0x00610000daac783b */ /* 0x000ff00000000200 */
[----:B------:R-:W1:Y:S08]  /*21470*/  LDSM.16.M88.4 R176, [R219] ;  /* 0x00000000dbb0783b */ /* 0x000e700000000200 */
[----:B------:R-:W1:Y:S08]  /*21480*/  LDSM.16.M88.4 R180, [R218+0x8100] ;  /* 0x00810000dab4783b */ /* 0x000e700000000200 */
[----:B------:R-:W1:Y:S01]  /*21490*/  LDSM.16.M88.4 R184, [R224] ;  /* 0x00000000e0b8783b */ /* 0x000e620000000200 */
[----:B--2---:R-:W-:Y:S01]  /*214a0*/  ISETP.GE.AND P4, PT, R198, c[0x0][0x1d4], PT ;  /* 0x00007500c6007a0c */ /* 0x004fe20003f86270 */
[-C--:B-1----:R-:W-:Y:S03]  /*214b0*/  HMMA.16816.F32.BF16 R4, R96, R16.reuse, RZ ;  /* 0x000000106004723c */ /* 0x082fe600000418ff */
[----:B---3--:R-:W-:Y:S01]  /*214c0*/  SHF.R.S32.HI R0, RZ, 0x1f, R188 ;  /* 0x0000001fff007819 */ /* 0x008fe200000114bc */
[----:B------:R-:W-:Y:S04]  /*214d0*/  IMAD.WIDE.U32 R2, R188, c[0x0][0x208], RZ ;  /* 0x00008200bc027a25 */ /* 0x000fe800078e00ff */
[C---:B------:R-:W-:Y:S04]  /*214e0*/  HMMA.16816.F32.BF16 R8, R92.reuse, R16, RZ ;  /* 0x000000105c08723c */ /* 0x040fe800000418ff */
[----:B------:R-:W-:Y:S04]  /*214f0*/  IMAD R0, R0, c[0x0][0x208], RZ ;  /* 0x0000820000007a24 */ /* 0x000fe800078e02ff */
[-C--:B------:R-:W-:Y:S01]  /*21500*/  HMMA.16816.F32.BF16 R12, R92, R18.reuse, RZ ;  /* 0x000000125c0c723c */ /* 0x080fe200000418ff */
[----:B------:R-:W-:Y:S05]  /*21510*/  IMAD R0, R188, c[0x0][0x20c], R0 ;  /* 0x00008300bc007a24 */ /* 0x000fea00078e0200 */
[----:B------:R-:W-:Y:S02]  /*21520*/  IADD3 R3, R3, R0, RZ ;  /* 0x0000000003037210 */ /* 0x000fe40007ffe0ff */
[C---:B------:R-:W-:Y:S04]  /*21530*/  HMMA.16816.F32.BF16 R16, R96.reuse, R18, RZ ;  /* 0x000000126010723c */ /* 0x040fe800000418ff */
[----:B------:R-:W-:Y:S01]  /*21540*/  IMAD.WIDE.U32 R2, R242, c[0x0][0x218], R2 ;  /* 0x00008600f2027a25 */ /* 0x000fe200078e0002 */
[----:B------:R-:W-:Y:S03]  /*21550*/  SHF.R.S32.HI R0, RZ, 0x1f, R242 ;  /* 0x0000001fff007819 */ /* 0x000fe600000114f2 */
[-C--:B------:R-:W-:Y:S04]  /*21560*/  HMMA.16816.F32.BF16 R20, R96, R32.reuse, RZ ;  /* 0x000000206014723c */ /* 0x080fe800000418ff */
[----:B------:R-:W-:Y:S04]  /*21570*/  IMAD R0, R0, c[0x0][0x218], RZ ;  /* 0x0000860000007a24 */ /* 0x000fe800078e02ff */
        /* <DEDUP_REMOVED lines=24> */
[----:B------:R-:W2:Y:S07]  /*21700*/  LDSM.16.M88.4 R176, [R222] ;  /* 0x00000000deb0783b */ /* 0x000eae0000000200 */
[-C--:B------:R-:W-:Y:S08]  /*21710*/  HMMA.16816.F32.BF16 R20, R172, R184.reuse, R20 ;  /* 0x000000b8ac14723c */ /* 0x080ff00000041814 */
        /* <DEDUP_REMOVED lines=16> */
[-C--:B--2---:R-:W-:Y:S03]  /*21820*/  HMMA.16816.F32.BF16 R52, R172, R176.reuse, R52 ;  /* 0x000000b0ac34723c */ /* 0x084fe60000041834 */
        /* <DEDUP_REMOVED lines=10> */
[----:B------:R-:W4:Y:S05]  /*218d0*/  SHFL.IDX PT, R190, R2, 0x1, 0x181f ;  /* 0x00381f0002be7f89 */ /* 0x000f2a00000e0000 */
[-C--:B------:R-:W-:Y:S03]  /*218e0*/  HMMA.16816.F32.BF16 R76, R180, R170.reuse, R76 ;  /* 0x000000aab44c723c */ /* 0x080fe6000004184c */
[----:B------:R-:W1:Y:S05]  /*218f0*/  SHFL.IDX PT, R188, R2, 0x2, 0x181f ;  /* 0x00581f0002bc7f89 */ /* 0x000e6a00000e0000 */
[C---:B------:R-:W-:Y:S03]  /*21900*/  HMMA.16816.F32.BF16 R80, R172.reuse, R170, R80 ;  /* 0x000000aaac50723c */ /* 0x040fe60000041850 */
[----:B------:R2:W-:Y:S01]  /*21910*/  SHFL.IDX PT, R189, R2, 0x3, 0x181f ;  /* 0x00781f0002bd7f89 */ /* 0x0005e200000e0000 */
[-C--:B----4-:R-:W-:Y:S07]  /*21920*/  IADD3 R190, P0, R190, R226.reuse, RZ ;  /* 0x000000e2bebe7210 */ /* 0x090fee0007f1e0ff */
[----:B------:R-:W-:Y:S01]  /*21930*/  SHFL.IDX PT, R0, R0, 0x5, 0x181f ;  /* 0x00b81f0000007f89 */ /* 0x000fe200000e0000 */
[-C--:B------:R-:W-:Y:S02]  /*21940*/  IADD3.X R191, R184, R225.reuse, RZ, P0, !PT ;  /* 0x000000e1b8bf7210 */ /* 0x080fe400007fe4ff */
[-C--:B-1----:R-:W-:Y:S02]  /*21950*/  IADD3 R188, P0, R188, R226.reuse, RZ ;  /* 0x000000e2bcbc7210 */ /* 0x082fe40007f1e0ff */
[-C--:B--2---:R-:W-:Y:S04]  /*21960*/  IADD3 R2, P1, R3, R226.reuse, RZ ;  /* 0x000000e203027210 */ /* 0x084fe80007f3e0ff */
        /* <DEDUP_REMOVED lines=291> */
[----:B------:R-:W5:Y:S03]  /*22ba0*/  LDL R22, [R1+0x4] ;  /* 0x0000040001167983 */ /* 0x000f660000100800 */
        /* <DEDUP_REMOVED lines=37> */
[-C--:B----4-:R-:W-:Y:S03]  /*22e00*/  IADD3 R10, P0, R10, R226.reuse, RZ ;  /* 0x000000e20a0a7210 */ /* 0x090fe60007f1e0ff */
[----:B-----5:R3:W-:Y:S01]  /*22e10*/  LDGSTS.E.BYPASS.LTC128B.128 [R22+0x3100], [R4.64], !P4 ;  /* 0x0310000004167fae */ /* 0x0207e2000e101d5a */
        /* <DEDUP_REMOVED lines=17> */
.L_x_482:
        /* <DEDUP_REMOVED lines=37> */
.L_x_485:
[----:B------:R-:W-:Y:S04]  /*23180*/  MOV R8, c[0x0][0x32c] ;  /* 0x0000cb0000087a02 */ /* 0x000fe80000000f00 */
[----:B------:R-:W-:Y:S11]  /*23190*/  ISETP.NE.AND P0, PT, R8, 0x1, PT ;  /* 0x000000010800780c */ /* 0x000ff60003f05270 */
[----:B------:R-:W-:Y:S02]  /*231a0*/  @!UPT UIADD3 URZ, URZ, URZ, URZ ;  /* 0x0000003f3f3ff290 */ /* 0x000fe4000fffe03f */
[----:B------:R-:W-:Y:S05]  /*231b0*/  @P0 IMAD.HI.U32 R8, R3, c[0x0][0x330], RZ ;  /* 0x0000cc0003080a27 */ /* 0x000fea00078e00ff */
[----:B------:R-:W-:Y:S02]  /*231c0*/  @P0 SHF.R.U32.HI R3, RZ, c[0x0][0x334], R8 ;  /* 0x0000cd00ff030a19 */ /* 0x000fe40000011608 */
.L_x_486:
[----:B------:R-:W-:Y:S05]  /*231d0*/  BSYNC B0 ;  /* 0x0000000000007941 */ /* 0x000fea0003800000 */
.L_x_484:
[----:B------:R-:W-:Y:S05]  /*231e0*/  IMAD R3, R3, c[0x0][0x32c], R7 ;  /* 0x0000cb0003037a24 */ /* 0x000fea00078e0207 */
[----:B------:R-:W-:Y:S02]  /*231f0*/  IADD3 R8, R3, c[0x0][0x32c], RZ ;  /* 0x0000cb0003087a10 */ /* 0x000fe40007ffe0ff */
[----:B------:R-:W-:Y:S02]  /*23200*/  IMNMX R0, R0, R3, !PT ;  /* 0x0000000300007217 */ /* 0x000fe40007800200 */
[----:B------:R-:W-:Y:S02]  /*23210*/  IMNMX R2, R2, R8, PT ;  /* 0x0000000802027217 */ /* 0x000fe40003800200 */
.L_x_483:
        /* <DEDUP_REMOVED lines=159> */
.L_x_489:
[----:B------:R-:W-:Y:S04]  /*23c10*/  MOV R8, c[0x0][0x32c] ;  /* 0x0000cb0000087a02 */ /* 0x000fe80000000f00 */
[----:B------:R-:W-:Y:S11]  /*23c20*/  ISETP.NE.AND P0, PT, R8, 0x1, PT ;  /* 0x000000010800780c */ /* 0x000ff60003f05270 */
[----:B------:R-:W-:Y:S02]  /*23c30*/  @!UPT UIADD3 URZ, URZ, URZ, URZ ;  /* 0x0000003f3f3ff290 */ /* 0x000fe4000fffe03f */
[----:B------:R-:W-:Y:S05]  /*23c40*/  @P0 IMAD.HI.U32 R8, R3, c[0x0][0x330], RZ ;  /* 0x0000cc0003080a27 */ /* 0x000fea00078e00ff */
[----:B------:R-:W-:Y:S02]  /*23c50*/  @P0 SHF.R.U32.HI R3, RZ, c[0x0][0x334], R8 ;  /* 0x0000cd00ff030a19 */ /* 0x000fe40000011608 */
.L_x_490:
[----:B------:R-:W-:Y:S05]  /*23c60*/  BSYNC B0 ;  /* 0x0000000000007941 */ /* 0x000fea0003800000 */
.L_x_488:
[----:B------:R-:W-:Y:S05]  /*23c70*/  IMAD R3, R3, c[0x0][0x32c], R7 ;  /* 0x0000cb0003037a24 */ /* 0x000fea00078e0207 */
[----:B------:R-:W-:Y:S02]  /*23c80*/  IADD3 R8, R3, c[0x0][0x32c], RZ ;  /* 0x0000cb0003087a10 */ /* 0x000fe40007ffe0ff */
[----:B------:R-:W-:Y:S02]  /*23c90*/  IMNMX R0, R0, R3, !PT ;  /* 0x0000000300007217 */ /* 0x000fe40007800200 */
[----:B------:R-:W-:Y:S02]  /*23ca0*/  IMNMX R2, R2, R8, PT ;  /* 0x0000000802027217 */ /* 0x000fe40003800200 */
.L_x_487:
        /* <DEDUP_REMOVED lines=145> */
.L_x_493:
[----:B------:R-:W-:Y:S04]  /*245c0*/  MOV R8, c[0x0][0x32c] ;  /* 0x0000cb0000087a02 */ /* 0x000fe80000000f00 */
[----:B------:R-:W-:Y:S11]  /*245d0*/  ISETP.NE.AND P0, PT, R8, 0x1, PT ;  /* 0x000000010800780c */ /* 0x000ff60003f05270 */
[----:B------:R-:W-:Y:S02]  /*245e0*/  @!UPT UIADD3 URZ, URZ, URZ, URZ ;  /* 0x0000003f3f3ff290 */ /* 0x000fe4000fffe03f */
[----:B------:R-:W-:Y:S05]  /*245f0*/  @P0 IMAD.HI.U32 R8, R3, c[0x0][0x330], RZ ;  /* 0x0000cc0003080a27 */ /* 0x000fea00078e00ff */
[----:B------:R-:W-:Y:S02]  /*24600*/  @P0 SHF.R.U32.HI R3, RZ, c[0x0][0x334], R8 ;  /* 0x0000cd00ff030a19 */ /* 0x000fe40000011608 */
.L_x_494:
[----:B------:R-:W-:Y:S05]  /*24610*/  BSYNC B0 ;  /* 0x0000000000007941 */ /* 0x000fea0003800000 */
.L_x_492:
[----:B------:R-:W-:Y:S05]  /*24620*/  IMAD R3, R3, c[0x0][0x32c], R7 ;  /* 0x0000cb0003037a24 */ /* 0x000fea00078e0207 */
[----:B------:R-:W-:Y:S02]  /*24630*/  IADD3 R8, R3, c[0x0][0x32c], RZ ;  /* 0x0000cb0003087a10 */ /* 0x000fe40007ffe0ff */
[----:B------:R-:W-:Y:S02]  /*24640*/  IMNMX R0, R0, R3, !PT ;  /* 0x0000000300007217 */ /* 0x000fe40007800200 */
[----:B------:R-:W-:Y:S02]  /*24650*/  IMNMX R2, R2, R8, PT ;  /* 0x0000000802027217 */ /* 0x000fe40003800200 */
.L_x_491:
        /* <DEDUP_REMOVED lines=145> */
.L_x_497:
[----:B------:R-:W-:Y:S04]  /*24f70*/  MOV R4, c[0x0][0x32c] ;  /* 0x0000cb0000047a02 */ /* 0x000fe80000000f00 */
[----:B------:R-:W-:Y:S11]  /*24f80*/  ISETP.NE.AND P0, PT, R4, 0x1, PT ;  /* 0x000000010400780c */ /* 0x000ff60003f05270 */
[----:B------:R-:W-:Y:S02]  /*24f90*/  @!UPT UIADD3 URZ, URZ, URZ, URZ ;  /* 0x0000003f3f3ff290 */ /* 0x000fe4000fffe03f */
[----:B------:R-:W-:Y:S05]  /*24fa0*/  @P0 IMAD.HI.U32 R4, R3, c[0x0][0x330], RZ ;  /* 0x0000cc0003040a27 */ /* 0x000fea00078e00ff */
[----:B------:R-:W-:Y:S02]  /*24fb0*/  @P0 SHF.R.U32.HI R3, RZ, c[0x0][0x334], R4 ;  /* 0x0000cd00ff030a19 */ /* 0x000fe40000011604 */
.L_x_498:
[----:B------:R-:W-:Y:S05]  /*24fc0*/  BSYNC B0 ;  /* 0x0000000000007941 */ /* 0x000fea0003800000 */
.L_x_496:
[----:B------:R-:W-:Y:S05]  /*24fd0*/  IMAD R7, R3, c[0x0][0x32c], R7 ;  /* 0x0000cb0003077a24 */ /* 0x000fea00078e0207 */
[----:B------:R-:W-:Y:S02]  /*24fe0*/  IADD3 R3, R7, c[0x0][0x32c], RZ ;  /* 0x0000cb0007037a10 */ /* 0x000fe40007ffe0ff */
[----:B------:R-:W-:Y:S02]  /*24ff0*/  IMNMX R0, R0, R7, !PT ;  /* 0x0000000700007217 */ /* 0x000fe40007800200 */
[----:B------:R-:W-:Y:S02]  /*25000*/  IMNMX R2, R2, R3, PT ;  /* 0x0000000302027217 */ /* 0x000fe40003800200 */
.L_x_495:
        /* <DEDUP_REMOVED lines=128> */
[----:B------:R-:W-:Y:S01]  /*25810*/  FMNMX.FTZ R4, R19, R4, !PT ;  /* 0x0000000413047209 */ /* 0x000fe20007810000 */
[----:B------:R-:W2:Y:S01]  /*25820*/  SHFL.BFLY PT, R71, R3, 0x1, 0x1f ;  /* 0x0c201f0003477f89 */ /* 0x000ea200000e0000 */
[----:B------:R-:W-:Y:S02]  /*25830*/  FSEL R174, R46, -INF , !P0 ;  /* 0xff8000002eae7808 */ /* 0x000fe40004000000 */
[----:B------:R-:W-:Y:S02]  /*25840*/  ISETP.GT.AND P0, PT, R0, 0x29, P5 ;  /* 0x000000290000780c */ /* 0x000fe40002f04270 */
        /* <DEDUP_REMOVED lines=31> */
[----:B------:R-:W-:Y:S01]  /*25a40*/  FMNMX.FTZ R3, R172, R3, !PT ;  /* 0x00000003ac037209 */ /* 0x000fe20007810000 */
[----:B------:R1:W-:Y:S01]  /*25a50*/  MUFU.EX2 R50, R5 ;  /* 0x0000000500327308 */ /* 0x0003e20000000800 */
[----:B------:R-:W-:Y:S02]  /*25a60*/  FMNMX.FTZ R4, R173, R4, !PT ;  /* 0x00000004ad047209 */ /* 0x000fe40007810000 */
[----:B------:R-:W-:Y:S02]  /*25a70*/  ISETP.LT.OR P0, PT, R2, 0x32, P0 ;  /* 0x000000320200780c */ /* 0x000fe40000701670 */
        /* <DEDUP_REMOVED lines=8> */
[----:B------:R-:W-:Y:S02]  /*25b00*/  ISETP.GT.AND P0, PT, R0, 0x38, P1 ;  /* 0x000000380000780c */ /* 0x000fe40000f04270 */
[----:B------:R-:W-:Y:S02]  /*25b10*/  FMNMX.FTZ R4, R202, R4, !PT ;  /* 0x00000004ca047209 */ /* 0x000fe40007810000 */
[----:B------:R-:W-:Y:S01]  /*25b20*/  FMNMX.FTZ R3, R176, R3, !PT ;  /* 0x00000003b0037209 */ /* 0x000fe20007810000 */
[--C-:B-1----:R-:W-:Y:S01]  /*25b30*/  FFMA.FTZ R5, R12, c[0x0][0x2d0], -R74.reuse ;  /* 0x0000b4000c057a23 */ /* 0x102fe2000001084a */
[----:B------:R-:W-:Y:S02]  /*25b40*/  FMNMX.FTZ R4, R206, R4, !PT ;  /* 0x00000004ce047209 */ /* 0x000fe40007810000 */
[----:B------:R-:W-:Y:S01]  /*25b50*/  ISETP.LT.OR P0, PT, R2, 0x39, P0 ;  /* 0x000000390200780c */ /* 0x000fe20000701670 */
[----:B------:R1:W-:Y:S01]  /*25b60*/  MUFU.EX2 R87, R5 ;  /* 0x0000000500577308 */ /* 0x0003e20000000800 */
[----:B------:R-:W-:Y:S02]  /*25b70*/  FMNMX.FTZ R4, R228, R4, !PT ;  /* 0x00000004e4047209 */ /* 0x000fe40007810000 */
[----:B------:R-:W-:Y:S02]  /*25b80*/  FMNMX.FTZ R3, R184, R3, !PT ;  /* 0x00000003b8037209 */ /* 0x000fe40007810000 */
[----:B------:R-:W-:Y:S02]  /*25b90*/  FMNMX.FTZ R4, R230, R4, !PT ;  /* 0x00000004e6047209 */ /* 0x000fe40007810000 */
[----:B------:R-:W-:Y:S02]  /*25ba0*/  FSEL R191, R23, -INF , !P0 ;  /* 0xff80000017bf7808 */ /* 0x000fe40004000000 */
[----:B------:R-:W-:Y:S02]  /*25bb0*/  FMNMX.FTZ R4, R238, R4, !PT ;  /* 0x00000004ee047209 */ /* 0x000fe40007810000 */
[----:B------:R-:W-:Y:S02]  /*25bc0*/  FMNMX.FTZ R3, R186, R3, !PT ;  /* 0x00000003ba037209 */ /* 0x000fe40007810000 */
        /* <DEDUP_REMOVED lines=25> */
[----:B-1----:R-:W-:Y:S01]  /*25d60*/  FMNMX.FTZ R4, R4, R6, !PT ;  /* 0x0000000604047209 */ /* 0x002fe20007810000 */
[----:B------:R-:W-:Y:S01]  /*25d70*/  FFMA.FTZ R6, R9, c[0x0][0x2d0], -R74 ;  /* 0x0000b40009067a23 */ /* 0x000fe2000001084a */
[----:B------:R-:W-:Y:S01]  /*25d80*/  FSEL R193, R75, -INF , !P1 ;  /* 0xff8000004bc17808 */ /* 0x000fe20004800000 */
[----:B------:R-:W-:Y:S01]  /*25d90*/  FMUL.FTZ R75, R71, c[0x0][0x2d0] ;  /* 0x0000b400474b7a20 */ /* 0x000fe20000410000 */
[C---:B------:R-:W-:Y:S01]  /*25da0*/  ISETP.LT.OR P1, PT, R2.reuse, 0x49, P3 ;  /* 0x000000490200780c */ /* 0x040fe20001f21670 */
[----:B------:R-:W-:Y:S01]  /*25db0*/  MUFU.EX2 R45, R6 ;  /* 0x00000006002d7308 */ /* 0x000fe20000000800 */
[----:B------:R-:W-:Y:S01]  /*25dc0*/  ISETP.LT.OR P0, PT, R2, 0x4a, P0 ;  /* 0x0000004a0200780c */ /* 0x000fe20000701670 */
[----:B------:R-:W1:Y:S01]  /*25dd0*/  SHFL.BFLY PT, R70, R4, 0x1, 0x1f ;  /* 0x0c201f0004467f89 */ /* 0x000e6200000e0000 */
[----:B------:R-:W-:Y:S02]  /*25de0*/  PLOP3.LUT P3, PT, PT, PT, UP2, 0x40, 0x0 ;  /* 0x000000000000781c */ /* 0x000fe40003f6e828 */
        /* <DEDUP_REMOVED lines=18> */
[----:B------:R2:W-:Y:S01]  /*25f10*/  MUFU.EX2 R84, R5 ;  /* 0x0000000500547308 */ /* 0x0005e20000000800 */
[----:B------:R-:W-:Y:S01]  /*25f20*/  PLOP3.LUT P0, PT, PT, PT, UP0, 0x40, 0x0 ;  /* 0x000000000000781c */ /* 0x000fe20003f0e808 */
[--C-:B------:R-:W-:Y:S01]  /*25f30*/  FFMA.FTZ R12, R28, c[0x0][0x2d0], -R75.reuse ;  /* 0x0000b4001c0c7a23 */ /* 0x100fe2000001084b */
[C---:B------:R-:W-:Y:S01]  /*25f40*/  ISETP.GT.AND P3, PT, R0.reuse, 0x58, P3 ;  /* 0x000000580000780c */ /* 0x040fe20001f64270 */
[--C-:B------:R-:W-:Y:S01]  /*25f50*/  FFMA.FTZ R28, R33, c[0x0][0x2d0], -R75.reuse ;  /* 0x0000b400211c7a23 */ /* 0x100fe2000001084b */
[----:B------:R-:W-:Y:S01]  /*25f60*/  ISETP.GT.AND P0, PT, R0, 0x59, P0 ;  /* 0x000000590000780c */ /* 0x000fe20000704270 */
[----:B------:R-:W-:Y:S01]  /*25f70*/  UISETP.GT.AND UP0, UPT, UR12, UR4, UPT ;  /* 0x000000040c00728c */ /* 0x000fe2000bf04270 */
[----:B------:R-:W-:Y:S01]  /*25f80*/  FMNMX.FTZ R0, R200, R3, !PT ;  /* 0x00000003c8007209 */ /* 0x000fe20007810000 */
[--C-:B------:R-:W-:Y:S01]  /*25f90*/  FFMA.FTZ R3, R20, c[0x0][0x2d0], -R75.reuse ;  /* 0x0000b40014037a23 */ /* 0x100fe2000001084b */
[----:B---3--:R-:W-:Y:S01]  /*25fa0*/  F2FP.BF16.PACK_AB R78, R61, R87 ;  /* 0x000000573d4e723e */ /* 0x008fe200000010ff */
[----:B------:R-:W-:Y:S01]  /*25fb0*/  MUFU.EX2 R51, R12 ;  /* 0x0000000c00337308 */ /* 0x000fe20000000800 */
[----:B------:R-:W-:Y:S01]  /*25fc0*/  ISETP.LT.OR P0, PT, R2, 0x5a, P0 ;  /* 0x0000005a0200780c */ /* 0x000fe20000701670 */
[----:B------:R-:W-:Y:S01]  /*25fd0*/  UIADD3 UR12, UR12, -0x1, URZ ;  /* 0xffffffff0c0c7890 */ /* 0x000fe2000fffe03f */
[----:B-1----:R-:W-:Y:S02]  /*25fe0*/  FMNMX.FTZ R70, R4, R70, !PT ;  /* 0x0000004604467209 */ /* 0x002fe40007810000 */
[----:B------:R-:W-:Y:S02]  /*25ff0*/  FSEL R73, R34, -INF , !P0 ;  /* 0xff80000022497808 */ /* 0x000fe40004000000 */
[C---:B------:R-:W-:Y:S01]  /*26000*/  FSETP.NEU.FTZ.AND P0, PT, R70.reuse, -INF , PT ;  /* 0xff8000004600780b */ /* 0x040fe20003f1d000 */
[----:B------:R-:W-:Y:S01]  /*26010*/  FMUL.FTZ R96, R70, c[0x0][0x2d0] ;  /* 0x0000b40046607a20 */ /* 0x000fe20000410000 */
[----:B------:R-:W-:Y:S01]  /*26020*/  ISETP.LT.OR P3, PT, R2, 0x59, P3 ;  /* 0x000000590200780c */ /* 0x000fe20001f61670 */
[----:B------:R1:W-:Y:S01]  /*26030*/  MUFU.EX2 R60, R3 ;  /* 0x00000003003c7308 */ /* 0x0003e20000000800 */
[--C-:B------:R-:W-:Y:S01]  /*26040*/  FFMA.FTZ R2, R17, c[0x0][0x2d0], -R75.reuse ;  /* 0x0000b40011027a23 */ /* 0x100fe2000001084b */
[----:B------:R-:W-:Y:S02]  /*26050*/  FMNMX.FTZ R0, R204, R0, !PT ;  /* 0x00000000cc007209 */ /* 0x000fe40007810000 */
[----:B------:R-:W-:Y:S01]  /*26060*/  FSEL R96, R96, RZ, P0 ;  /* 0x000000ff60607208 */ /* 0x000fe20000000000 */
[--C-:B--2---:R-:W-:Y:S01]  /*26070*/  FFMA.FTZ R5, R13, c[0x0][0x2d0], -R75.reuse ;  /* 0x0000b4000d057a23 */ /* 0x104fe2000001084b */
[----:B------:R-:W-:Y:S03]  /*26080*/  FSEL R203, R35, -INF , !P3 ;  /* 0xff80000023cb7808 */ /* 0x000fe60005800000 */
[--C-:B------:R-:W-:Y:S01]  /*26090*/  FFMA.FTZ R4, R19, c[0x0][0x2d0], -R96.reuse ;  /* 0x0000b40013047a23 */ /* 0x100fe20000010860 */
[----:B------:R2:W3:Y:S01]  /*260a0*/  MUFU.EX2 R86, R2 ;  /* 0x0000000200567308 */ /* 0x0004e20000000800 */
[----:B------:R-:W-:Y:S01]  /*260b0*/  FMNMX.FTZ R0, R203, R0, !PT ;  /* 0x00000000cb007209 */ /* 0x000fe20007810000 */
[--C-:B------:R-:W-:Y:S02]  /*260c0*/  FFMA.FTZ R32, R32, c[0x0][0x2d0], -R96.reuse ;  /* 0x0000b40020207a23 */ /* 0x100fe40000010860 */
[--C-:B------:R-:W-:Y:S01]  /*260d0*/  FFMA.FTZ R44, R44, c[0x0][0x2d0], -R96.reuse ;  /* 0x0000b4002c2c7a23 */ /* 0x100fe20000010860 */
[----:B------:R-:W-:Y:S05]  /*260e0*/  FMNMX.FTZ R0, R73, R0, !PT ;  /* 0x0000000049007209 */ /* 0x000fea0007810000 */
[----:B------:R-:W-:Y:S01]  /*260f0*/  MUFU.EX2 R36, R4 ;  /* 0x0000000400247308 */ /* 0x000fe20000000800 */
[--C-:B-1----:R-:W-:Y:S02]  /*26100*/  FFMA.FTZ R3, R8, c[0x0][0x2d0], -R96.reuse ;  /* 0x0000b40008037a23 */ /* 0x102fe40000010860 */
[----:B------:R-:W-:Y:S07]  /*26110*/  FFMA.FTZ R8, R26, c[0x0][0x2d0], -R75 ;  /* 0x0000b4001a087a23 */ /* 0x000fee000001084b */
[----:B------:R1:W-:Y:S01]  /*26120*/  MUFU.EX2 R57, R3 ;  /* 0x0000000300397308 */ /* 0x0003e20000000800 */
[----:B--2---:R-:W2:Y:S01]  /*26130*/  SHFL.BFLY PT, R2, R0, 0x2, 0x1f ;  /* 0x0c401f0000027f89 */ /* 0x004ea200000e0000 */
[----:B---3--:R-:W-:Y:S08]  /*26140*/  F2FP.BF16.PACK_AB R79, R60, R86 ;  /* 0x000000563c4f723e */ /* 0x008ff000000010ff */
[----:B------:R-:W3:Y:S10]  /*26150*/  MUFU.EX2 R49, R5 ;  /* 0x0000000500317308 */ /* 0x000ef40000000800 */
[----:B------:R-:W-:Y:S01]  /*26160*/  MUFU.EX2 R63, R8 ;  /* 0x00000008003f7308 */ /* 0x000fe20000000800 */
[--C-:B-1----:R-:W-:Y:S09]  /*26170*/  FFMA.FTZ R3, R15, c[0x0][0x2d0], -R96.reuse ;  /* 0x0000b4000f037a23 */ /* 0x102ff20000010860 */
[----:B------:R1:W4:Y:S01]  /*26180*/  MUFU.EX2 R37, R3 ;  /* 0x0000000300257308 */ /* 0x0003220000000800 */
[----:B---3--:R-:W-:Y:S01]  /*26190*/  F2FP.BF16.PACK_AB R77, R49, R84 ;  /* 0x00000054314d723e */ /* 0x008fe200000010ff */
[----:B-1----:R-:W-:Y:S02]  /*261a0*/  FFMA.FTZ R3, R16, c[0x0][0x2d0], -R96 ;  /* 0x0000b40010037a23 */ /* 0x002fe40000010860 */
[--C-:B------:R-:W-:Y:S06]  /*261b0*/  FFMA.FTZ R16, R29, c[0x0][0x2d0], -R74.reuse ;  /* 0x0000b4001d107a23 */ /* 0x100fec000001084a */
[----:B------:R2:W-:Y:S10]  /*261c0*/  MUFU.EX2 R85, R3 ;  /* 0x0000000300557308 */ /* 0x0005f40000000800 */
[----:B------:R-:W-:Y:S01]  /*261d0*/  MUFU.EX2 R34, R16 ;  /* 0x0000001000227308 */ /* 0x000fe20000000800 */
[----:B--2---:R-:W-:Y:S01]  /*261e0*/  FMNMX.FTZ R3, R0, R2, !PT ;  /* 0x0000000200037209 */ /* 0x004fe20007810000 */
[----:B------:R-:W-:Y:S01]  /*261f0*/  FFMA.FTZ R2, R22, c[0x0][0x2d0], -R74 ;  /* 0x0000b40016027a23 */ /* 0x000fe2000001084a */
[----:B------:R-:W-:Y:S07]  /*26200*/  FSEL R0, R72, RZ, P2 ;  /* 0x000000ff48007208 */ /* 0x000fee0001000000 */
[----:B------:R1:W-:Y:S01]  /*26210*/  MUFU.EX2 R89, R2 ;  /* 0x0000000200597308 */ /* 0x0003e20000000800 */
[----:B------:R-:W2:Y:S01]  /*26220*/  SHFL.BFLY PT, R4, R3, 0x1, 0x1f ;  /* 0x0c201f0003047f89 */ /* 0x000ea200000e0000 */
[----:B------:R-:W-:Y:S01]  /*26230*/  FADD.FTZ R0, -R0, R100 ;  /* 0x0000006400007221 */ /* 0x000fe20000010100 */
[----:B------:R-:W-:Y:S03]  /*26240*/  MOV R100, R45 ;  /* 0x0000002d00647202 */ /* 0x000fe60000000f00 */
[----:B------:R-:W-:Y:S01]  /*26250*/  FMUL.FTZ R0, R0, c[0x0][0x2d0] ;  /* 0x0000b40000007a20 */ /* 0x000fe20000410000 */
[----:B------:R-:W-:Y:S03]  /*26260*/  F2FP.BF16.PACK_AB R76, R50, R100 ;  /* 0x00000064324c723e */ /* 0x000fe600000010ff */
        /* <DEDUP_REMOVED lines=14> */
[----:B------:R-:W-:Y:S01]  /*26350*/  F2FP.BF16.PACK_AB R64, R101, R57 ;  /* 0x000000396540723e */ /* 0x000fe200000010ff */
[----:B------:R-:W-:Y:S02]  /*26360*/  FMUL.FTZ R0, R0, c[0x0][0x2d0] ;  /* 0x0000b40000007a20 */ /* 0x000fe40000410000 */
[C---:B------:R-:W-:Y:S01]  /*26370*/  FMUL.FTZ R33, R69.reuse, R133 ;  /* 0x0000008545217220 */ /* 0x040fe20000410000 */
[----:B------:R-:W-:Y:S01]  /*26380*/  MUFU.EX2 R105, R92 ;  /* 0x0000005c00697308 */ /* 0x000fe20000000800 */
[----:B------:R-:W-:Y:S02]  /*26390*/  IMAD.MOV.U32 R116, RZ, RZ, R86 ;  /* 0x000000ffff747224 */ /* 0x000fe400078e0056 */
[--C-:B------:R-:W-:Y:S02]  /*263a0*/  FFMA.FTZ R4, R24, c[0x0][0x2d0], -R97.reuse ;  /* 0x0000b40018047a23 */ /* 0x100fe40000010861 */
[----:B------:R-:W-:Y:S01]  /*263b0*/  FMUL.FTZ R17, R69, R117 ;  /* 0x0000007545117220 */ /* 0x000fe20000410000 */
[----:B------:R-:W-:Y:S01]  /*263c0*/  MOV R117, R57 ;  /* 0x0000003900757202 */ /* 0x000fe20000000f00 */
[--C-:B------:R-:W-:Y:S02]  /*263d0*/  FFMA.FTZ R58, R58, c[0x0][0x2d0], -R97.reuse ;  /* 0x0000b4003a3a7a23 */ /* 0x100fe40000010861 */
[----:B------:R-:W-:Y:S01]  /*263e0*/  FFMA.FTZ R62, R62, c[0x0][0x2d0], -R97 ;  /* 0x0000b4003e3e7a23 */ /* 0x000fe20000010861 */
[----:B------:R2:W3:Y:S01]  /*263f0*/  MUFU.EX2 R2, R0 ;  /* 0x0000000000027308 */ /* 0x0004e20000000800 */
[----:B------:R-:W-:Y:S02]  /*26400*/  FFMA.FTZ R24, R30, c[0x0][0x2d0], -R75 ;  /* 0x0000b4001e187a23 */ /* 0x000fe4000001084b */
[C---:B-1----:R-:W-:Y:S02]  /*26410*/  FMUL.FTZ R19, R68.reuse, R119 ;  /* 0x0000007744137220 */ /* 0x042fe40000410000 */
[C---:B------:R-:W-:Y:S01]  /*26420*/  FMUL.FTZ R7, R68.reuse, R107 ;  /* 0x0000006b44077220 */ /* 0x040fe20000410000 */
[----:B------:R-:W-:Y:S01]  /*26430*/  MOV R107, R36 ;  /* 0x00000024006b7202 */ /* 0x000fe20000000f00 */
[----:B------:R-:W-:Y:S01]  /*26440*/  FMUL.FTZ R6, R68, R106 ;  /* 0x0000006a44067220 */ /* 0x000fe20000410000 */
[----:B------:R-:W-:Y:S02]  /*26450*/  LDSM.16.MT88.4 R36, [R212+0x100] ;  /* 0x00010000d424783b */ /* 0x000fe40000004200 */
[----:B------:R1:W-:Y:S01]  /*26460*/  MUFU.EX2 R227, R4 ;  /* 0x0000000400e37308 */ /* 0x0003e20000000800 */
[----:B------:R-:W-:Y:S09]  /*26470*/  F2FP.BF16.PACK_AB R66, R107, R85 ;  /* 0x000000556b42723e */ /* 0x000ff200000010ff */
[----:B------:R4:W-:Y:S01]  /*26480*/  MUFU.EX2 R35, R24 ;  /* 0x0000001800237308 */ /* 0x0009e20000000800 */
[--C-:B--2---:R-:W-:Y:S02]  /*26490*/  FFMA.FTZ R0, R18, c[0x0][0x2d0], -R97.reuse ;  /* 0x0000b40012007a23 */ /* 0x104fe40000010861 */
[----:B------:R-:W-:Y:S02]  /*264a0*/  FMUL.FTZ R18, R68, R118 ;  /* 0x0000007644127220 */ /* 0x000fe40000410000 */
[C---:B---3--:R-:W-:Y:S05]  /*264b0*/  FMUL.FTZ R8, R2.reuse, R108 ;  /* 0x0000006c02087220 */ /* 0x048fea0000410000 */
[----:B------:R2:W-:Y:S01]  /*264c0*/  MUFU.EX2 R205, R0 ;  /* 0x0000000000cd7308 */ /* 0x0005e20000000800 */
[C---:B------:R-:W-:Y:S02]  /*264d0*/  FMUL.FTZ R9, R2.reuse, R109 ;  /* 0x0000006d02097220 */ /* 0x040fe40000410000 */
[C---:B------:R-:W-:Y:S01]  /*264e0*/  FMUL.FTZ R12, R2.reuse, R112 ;  /* 0x00000070020c7220 */ /* 0x040fe20000410000 */
[----:B------:R-:W-:Y:S01]  /*264f0*/  MOV R112, R87 ;  /* 0x0000005700707202 */ /* 0x000fe20000000f00 */
[--C-:B-1----:R-:W-:Y:S02]  /*26500*/  FFMA.FTZ R4, R25, c[0x0][0x2d0], -R97.reuse ;  /* 0x0000b40019047a23 */ /* 0x102fe40000010861 */
[C---:B------:R-:W-:Y:S02]  /*26510*/  FMUL.FTZ R13, R2.reuse, R113 ;  /* 0x00000071020d7220 */ /* 0x040fe40000410000 */
[----:B------:R-:W-:Y:S01]  /*26520*/  IMAD.MOV.U32 R113, RZ, RZ, R84 ;  /* 0x000000ffff717224 */ /* 0x000fe200078e0054 */
[----:B------:R1:W3:Y:S01]  /*26530*/  MUFU.EX2 R229, R4 ;  /* 0x0000000400e57308 */ /* 0x0002e20000000800 */
[C---:B------:R-:W-:Y:S02]  /*26540*/  FMUL.FTZ R25, R2.reuse, R125 ;  /* 0x0000007d02197220 */ /* 0x040fe40000410000 */
[C---:B------:R-:W-:Y:S02]  /*26550*/  FMUL.FTZ R29, R2.reuse, R129 ;  /* 0x00000081021d7220 */ /* 0x040fe40000410000 */
[C---:B----4-:R-:W-:Y:S02]  /*26560*/  FMUL.FTZ R24, R2.reuse, R124 ;  /* 0x0000007c02187220 */ /* 0x050fe40000410000 */
[C---:B------:R-:W-:Y:S02]  /*26570*/  FMUL.FTZ R45, R2.reuse, R145 ;  /* 0x00000091022d7220 */ /* 0x040fe40000410000 */
[C---:B------:R-:W-:Y:S01]  /*26580*/  FMUL.FTZ R57, R2.reuse, R157 ;  /* 0x0000009d02397220 */ /* 0x040fe20000410000 */
[----:B------:R4:W-:Y:S01]  /*26590*/  MUFU.EX2 R124, R32 ;  /* 0x00000020007c7308 */ /* 0x0009e20000000800 */
[----:B------:R-:W-:Y:S02]  /*265a0*/  IMAD.MOV.U32 R108, RZ, RZ, R60 ;  /* 0x000000ffff6c7224 */ /* 0x000fe400078e003c */
[----:B------:R-:W-:Y:S01]  /*265b0*/  FMUL.FTZ R60, R2, R160 ;  /* 0x000000a0023c7220 */ /* 0x000fe20000410000 */
[----:B------:R-:W-:Y:S01]  /*265c0*/  MOV R160, R116 ;  /* 0x0000007400a07202 */ /* 0x000fe20000000f00 */
[----:B--2---:R-:W-:Y:S02]  /*265d0*/  FFMA.FTZ R0, R21, c[0x0][0x2d0], -R97 ;  /* 0x0000b40015007a23 */ /* 0x004fe40000010861 */
[----:B------:R-:W2:Y:S03]  /*265e0*/  LDSM.16.MT88.4 R20, [R209+0x100] ;  /* 0x00010000d114783b */ /* 0x000ea60000004200 */
[----:B------:R5:W5:Y:S01]  /*265f0*/  MUFU.EX2 R207, R0 ;  /* 0x0000000000cf7308 */ /* 0x000b620000000800 */
[----:B-1----:R-:W-:Y:S01]  /*26600*/  FFMA.FTZ R4, R27, c[0x0][0x2d0], -R74 ;  /* 0x0000b4001b047a23 */ /* 0x002fe2000001084a */
[----:B---3--:R-:W-:Y:S08]  /*26610*/  F2FP.BF16.PACK_AB R67, R229, R227 ;  /* 0x000000e3e543723e */ /* 0x008ff000000010ff */
[----:B------:R1:W-:Y:S01]  /*26620*/  MUFU.EX2 R91, R4 ;  /* 0x00000004005b7308 */ /* 0x0003e20000000800 */
[----:B----4-:R-:W-:Y:S01]  /*26630*/  FMUL.FTZ R32, R69, R132 ;  /* 0x0000008445207220 */ /* 0x010fe20000410000 */
[----:B-----5:R-:W-:Y:S02]  /*26640*/  FSEL R0, R3, RZ, P0 ;  /* 0x000000ff03007208 */ /* 0x020fe40000000000 */
[----:B------:R-:W-:Y:S02]  /*26650*/  F2FP.BF16.PACK_AB R65, R207, R205 ;  /* 0x000000cdcf41723e */ /* 0x000fe400000010ff */
[----:B------:R-:W-:Y:S01]  /*26660*/  PLOP3.LUT P0, PT, PT, PT, UP0, 0x80, 0x0 ;  /* 0x000000000000781c */ /* 0x000fe20003f0f008 */
[----:B------:R-:W-:Y:S04]  /*26670*/  FADD.FTZ R0, -R0, R103 ;  /* 0x0000006700007221 */ /* 0x000fe80000010100 */
[----:B------:R-:W-:Y:S02]  /*26680*/  FMUL.FTZ R0, R0, c[0x0][0x2d0] ;  /* 0x0000b40000007a20 */ /* 0x000fe40000410000 */
[----:B-1----:R-:W-:Y:S02]  /*26690*/  FMUL.FTZ R4, R69, R104 ;  /* 0x0000006845047220 */ /* 0x002fe40000410000 */
[----:B------:R-:W-:Y:S02]  /*266a0*/  IMAD.MOV.U32 R104, RZ, RZ, R89 ;  /* 0x000000ffff687224 */ /* 0x000fe400078e0059 */
[----:B------:R-:W1:Y:S03]  /*266b0*/  MUFU.EX2 R0, R0 ;  /* 0x0000000000007308 */ /* 0x000e660000000800 */
[-C--:B--2---:R-:W-:Y:S01]  /*266c0*/  HMMA.16816.F32.BF16 R4, R76, R20.reuse, R4 ;  /* 0x000000144c04723c */ /* 0x084fe20000041804 */
        /* <DEDUP_REMOVED lines=37> */
[-C--:B------:R-:W-:Y:S01]  /*26920*/  HMMA.16816.F32.BF16 R20, R76, R36.reuse, R20 ;  /* 0x000000244c14723c */ /* 0x080fe20000041814 */
[----:B---3--:R-:W-:Y:S02]  /*26930*/  IMAD.MOV.U32 R123, RZ, RZ, R59 ;  /* 0x000000ffff7b7224 */ /* 0x008fe400078e003b */
[----:B------:R-:W-:Y:S02]  /*26940*/  FMUL.FTZ R59, R0, R159 ;  /* 0x0000009f003b7220 */ /* 0x000fe40000410000 */
[C---:B----4-:R-:W-:Y:S02]  /*26950*/  FMUL.FTZ R48, R69.reuse, R148 ;  /* 0x0000009445307220 */ /* 0x050fe40000410000 */
        /* <DEDUP_REMOVED lines=148> */
[----:B--2---:R-:W-:Y:S01]  /*272a0*/  FFMA.FTZ R92, R191, c[0x0][0x2d0], -R97 ;  /* 0x0000b400bf5c7a23 */ /* 0x004fe20000010861 */
[----:B------:R-:W-:Y:S08]  /*272b0*/  MOV R191, R106 ;  /* 0x0000006a00bf7202 */ /* 0x000ff00000000f00 */
[----:B------:R2:W-:Y:S01]  /*272c0*/  MUFU.EX2 R103, R92 ;  /* 0x0000005c00677308 */ /* 0x0005e20000000800 */
[--C-:B---3--:R-:W-:Y:S09]  /*272d0*/  FFMA.FTZ R84, R187, c[0x0][0x2d0], -R96.reuse ;  /* 0x0000b400bb547a23 */ /* 0x108ff20000010860 */
[----:B------:R3:W-:Y:S01]  /*272e0*/  MUFU.EX2 R185, R84 ;  /* 0x0000005400b97308 */ /* 0x0007e20000000800 */
[----:B-1----:R-:W1:Y:S01]  /*272f0*/  LDSM.16.MT88.4 R88, [R211+0x1100] ;  /* 0x00110000d358783b */ /* 0x002e620000004200 */
[----:B--2---:R-:W-:Y:S01]  /*27300*/  FFMA.FTZ R92, R201, c[0x0][0x2d0], -R75 ;  /* 0x0000b400c95c7a23 */ /* 0x004fe2000001084b */
[----:B------:R-:W-:Y:S02]  /*27310*/  MOV R201, R120 ;  /* 0x0000007800c97202 */ /* 0x000fe40000000f00 */
[----:B------:R-:W-:Y:S05]  /*27320*/  MOV R120, R110 ;  /* 0x0000006e00787202 */ /* 0x000fea0000000f00 */
[----:B------:R2:W-:Y:S01]  /*27330*/  MUFU.EX2 R181, R92 ;  /* 0x0000005c00b57308 */ /* 0x0005e20000000800 */
[----:B---3--:R-:W-:Y:S02]  /*27340*/  FFMA.FTZ R84, R189, c[0x0][0x2d0], -R96 ;  /* 0x0000b400bd547a23 */ /* 0x008fe40000010860 */
[----:B------:R-:W-:Y:S07]  /*27350*/  IMAD.MOV.U32 R189, RZ, RZ, R100 ;  /* 0x000000ffffbd7224 */ /* 0x000fee00078e0064 */
[----:B------:R3:W4:Y:S01]  /*27360*/  MUFU.EX2 R187, R84 ;  /* 0x0000005400bb7308 */ /* 0x0007220000000800 */
[----:B--2---:R-:W-:Y:S01]  /*27370*/  LDSM.16.MT88.4 R92, [R210+0x1900] ;  /* 0x00190000d25c783b */ /* 0x004fe20000004200 */
[-C--:B-1----:R-:W-:Y:S08]  /*27380*/  HMMA.16816.F32.BF16 R52, R76, R88.reuse, R52 ;  /* 0x000000584c34723c */ /* 0x082ff00000041834 */
[C---:B------:R-:W-:Y:S01]  /*27390*/  HMMA.16816.F32.BF16 R56, R80.reuse, R88, R56 ;  /* 0x000000585038723c */ /* 0x040fe20000041838 */
[--C-:B---3--:R-:W-:Y:S03]  /*273a0*/  FFMA.FTZ R84, R198, c[0x0][0x2d0], -R74.reuse ;  /* 0x0000b400c6547a23 */ /* 0x108fe6000001084a */
[----:B------:R-:W-:Y:S01]  /*273b0*/  IMAD.MOV.U32 R198, RZ, RZ, R109 ;  /* 0x000000ffffc67224 */ /* 0x000fe200078e006d */
[----:B------:R1:W-:Y:S02]  /*273c0*/  MUFU.EX2 R183, R84 ;  /* 0x0000005400b77308 */ /* 0x0003e40000000800 */
[----:B------:R-:W-:Y:S01]  /*273d0*/  FFMA.FTZ R88, R178, c[0x0][0x2d0], -R97 ;  /* 0x0000b400b2587a23 */ /* 0x000fe20000010861 */
        /* <DEDUP_REMOVED lines=16> */
[----:B---3--:R-:W-:Y:S02]  /*274e0*/  FFMA.FTZ R80, R199, c[0x0][0x2d0], -R75 ;  /* 0x0000b400c7507a23 */ /* 0x008fe4000001084b */
[----:B------:R-:W-:Y:S05]  /*274f0*/  IMAD.MOV.U32 R199, RZ, RZ, R115 ;  /* 0x000000ffffc77224 */ /* 0x000fea00078e0073 */
        /* <DEDUP_REMOVED lines=26> */
[----:B------:R1:W-:Y:S02]  /*276a0*/  MUFU.EX2 R157, R84 ;  /* 0x00000054009d7308 */ /* 0x0003e40000000800 */
[----:B------:R-:W-:Y:S01]  /*276b0*/  FFMA.FTZ R92, R193, c[0x0][0x2d0], -R97 ;  /* 0x0000b400c15c7a23 */ /* 0x000fe20000010861 */
[-C--:B------:R-:W-:Y:S01]  /*276c0*/  HMMA.16816.F32.BF16 R44, R80, R94.reuse, R44 ;  /* 0x0000005e502c723c */ /* 0x080fe2000004182c */
[--C-:B--2---:R-:W-:Y:S03]  /*276d0*/  FFMA.FTZ R88, R228, c[0x0][0x2d0], -R96.reuse ;  /* 0x0000b400e4587a23 */ /* 0x104fe60000010860 */
        /* <DEDUP_REMOVED lines=74> */
[----:B---3--:R-:W-:Y:S07]  /*27b80*/  FFMA.FTZ R74, R239, c[0x0][0x2d0], -R96 ;  /* 0x0000b400ef4a7a23 */ /* 0x008fee0000010860 */
        /* <DEDUP_REMOVED lines=157> */
.L_x_481:
        /* <DEDUP_REMOVED lines=121> */
.L_x_383:
[----:B------:R-:W-:Y:S01]  /*28cf0*/  USHF.R.S32.HI UR9, URZ, 0x1f, UR17 ;  /* 0x0000001f3f097899 */ /* 0x000fe20008011411 */
[----:B------:R-:W-:Y:S05]  /*28d00*/  @P4 BRA `(.L_x_500) ;  /* 0x000014d000004947 */ /* 0x000fea0003800000 */
[----:B------:R-:W1:Y:S01]  /*28d10*/  S2R R40, SR_TID.X ;  /* 0x0000000000287919 */ /* 0x000e620000002100 */
[----:B------:R-:W-:Y:S01]  /*28d20*/  IMAD.MOV.U32 R6, RZ, RZ, -0x10 ;  /* 0xfffffff0ff067424 */ /* 0x000fe200078e00ff */
[----:B------:R-:W-:Y:S01]  /*28d30*/  F2FP.BF16.PACK_AB R5, R105, R104 ;  /* 0x000000686905723e */ /* 0x000fe200000010ff */
[----:B------:R-:W-:Y:S01]  /*28d40*/  ULDC.64 UR6, c[0x0][0x500] ;  /* 0x0001400000067ab9 */ /* 0x000fe20000000a00 */
[----:B------:R-:W-:Y:S01]  /*28d50*/  F2FP.BF16.PACK_AB R26, R26, R106 ;  /* 0x0000006a1a1a723e */ /* 0x000fe200000010ff */
[----:B------:R-:W-:Y:S01]  /*28d60*/  UISETP.NE.U32.AND UP1, UPT, URZ, UR6, UPT ;  /* 0x000000063f00728c */ /* 0x000fe2000bf25070 */
[----:B------:R-:W-:Y:S01]  /*28d70*/  F2FP.BF16.PACK_AB R7, R117, R116 ;  /* 0x000000747507723e */ /* 0x000fe200000010ff */
[----:B------:R-:W-:Y:S01]  /*28d80*/  ULDC.64 UR4, c[0x0][0x508] ;  /* 0x0001420000047ab9 */ /* 0x000fe20000000a00 */
[----:B------:R-:W-:Y:S01]  /*28d90*/  F2FP.BF16.PACK_AB R29, R29, R118 ;  /* 0x000000761d1d723e */ /* 0x000fe200000010ff */
[----:B------:R-:W-:Y:S01]  /*28da0*/  UISETP.NE.AND.EX UP1, UPT, URZ, UR7, UPT, UP1 ;  /* 0x000000073f00728c */ /* 0x000fe2000bf25310 */
[----:B------:R-:W-:Y:S01]  /*28db0*/  F2FP.BF16.PACK_AB R33, R33, R108 ;  /* 0x0000006c2121723e */ /* 0x000fe200000010ff */
[----:B------:R-:W-:Y:S01]  /*28dc0*/  UISETP.NE.U32.AND UP0, UPT, URZ, UR4, UPT ;  /* 0x000000043f00728c */ /* 0x000fe2000bf05070 */
[----:B------:R-:W-:Y:S01]  /*28dd0*/  F2FP.BF16.PACK_AB R110, R111, R110 ;  /* 0x0000006e6f6e723e */ /* 0x000fe200000010ff */
[----:B------:R-:W-:Y:S01]  /*28de0*/  ULDC.64 UR6, c[0x0][0x500] ;  /* 0x0001400000067ab9 */ /* 0x000fe20000000a00 */
[----:B------:R-:W-:Y:S01]  /*28df0*/  F2FP.BF16.PACK_AB R32, R32, R112 ;  /* 0x000000702020723e */ /* 0x000fe200000010ff */
[----:B------:R-:W-:Y:S01]  /*28e00*/  UMOV UR4, 0x4 ;  /* 0x0000000400047882 */ /* 0x000fe20000000000 */
[----:B------:R-:W-:Y:S01]  /*28e10*/  F2FP.BF16.PACK_AB R114, R115, R114 ;  /* 0x000000727372723e */ /* 0x000fe200000010ff */
[----:B------:R-:W-:Y:S01]  /*28e20*/  UIMAD.WIDE UR6, UR22, UR4, UR6 ;  /* 0x00000004160672a5 */ /* 0x000fe2000f8e0206 */
[----:B------:R-:W-:Y:S01]  /*28e30*/  F2FP.BF16.PACK_AB R28, R28, R120 ;  /* 0x000000781c1c723e */ /* 0x000fe200000010ff */
[----:B------:R-:W-:Y:S01]  /*28e40*/  UISETP.NE.AND.EX UP0, UPT, URZ, UR5, UPT, UP0 ;  /* 0x000000053f00728c */ /* 0x000fe2000bf05300 */
[----:B------:R-:W-:-:S02]  /*28e50*/  F2FP.BF16.PACK_AB R27, R27, R122 ;  /* 0x0000007a1b1b723e */ /* 0x000fc400000010ff */
[----:B------:R-:W-:Y:S02]  /*28e60*/  F2FP.BF16.PACK_AB R21, R21, R132 ;  /* 0x000000841515723e */ /* 0x000fe400000010ff */
[----:B-1----:R-:W-:Y:S02]  /*28e70*/  SHF.R.S32.HI R41, RZ, 0x1f, R40 ;  /* 0x0000001fff297819 */ /* 0x002fe40000011428 */
[----:B------:R-:W-:Y:S02]  /*28e80*/  F2FP.BF16.PACK_AB R25, R25, R134 ;  /* 0x000000861919723e */ /* 0x000fe400000010ff */
[CC--:B------:R-:W-:Y:S02]  /*28e90*/  LEA.HI R2, R41.reuse, R40.reuse, RZ, 0x2 ;  /* 0x0000002829027211 */ /* 0x0c0fe400078f10ff */
[----:B------:R-:W-:Y:S02]  /*28ea0*/  LEA.HI R35, R41, R40, RZ, 0x5 ;  /* 0x0000002829237211 */ /* 0x000fe400078f28ff */
[----:B------:R-:W-:-:S02]  /*28eb0*/  SHF.R.S32.HI R3, RZ, 0x2, R2 ;  /* 0x00000002ff037819 */ /* 0x000fc40000011402 */
[----:B------:R-:W-:Y:S02]  /*28ec0*/  SHF.R.S32.HI R0, RZ, 0x1f, R2 ;  /* 0x0000001fff007819 */ /* 0x000fe40000011402 */
[----:B------:R-:W-:Y:S02]  /*28ed0*/  SHF.R.S32.HI R34, RZ, 0x5, R35 ;  /* 0x00000005ff227819 */ /* 0x000fe40000011423 */
[----:B------:R-:W-:Y:S02]  /*28ee0*/  LEA.HI R0, R0, R3, RZ, 0x3 ;  /* 0x0000000300007211 */ /* 0x000fe400078f18ff */
[----:B------:R-:W-:Y:S02]  /*28ef0*/  F2FP.BF16.PACK_AB R31, R31, R124 ;  /* 0x0000007c1f1f723e */ /* 0x000fe400000010ff */
[----:B------:R-:W-:Y:S02]  /*28f00*/  LOP3.LUT R0, R0, 0xfffffff8, RZ, 0xc0, !PT ;  /* 0xfffffff800007812 */ /* 0x000fe400078ec0ff */
[----:B------:R-:W-:-:S02]  /*28f10*/  F2FP.BF16.PACK_AB R126, R127, R126 ;  /* 0x0000007e7f7e723e */ /* 0x000fc400000010ff */
[----:B------:R-:W-:Y:S01]  /*28f20*/  F2FP.BF16.PACK_AB R30, R30, R128 ;  /* 0x000000801e1e723e */ /* 0x000fe200000010ff */
[----:B------:R-:W-:Y:S01]  /*28f30*/  IMAD.IADD R3, R3, 0x1, -R0 ;  /* 0x0000000103037824 */ /* 0x000fe200078e0a00 */
[----:B------:R-:W-:Y:S02]  /*28f40*/  LOP3.LUT R0, R2, 0xfffffffc, RZ, 0xc0, !PT ;  /* 0xfffffffc02007812 */ /* 0x000fe400078ec0ff */
[----:B------:R-:W-:Y:S01]  /*28f50*/  F2FP.BF16.PACK_AB R130, R131, R130 ;  /* 0x000000828382723e */ /* 0x000fe200000010ff */
[----:B------:R-:W-:Y:S01]  /*28f60*/  IMAD.SHL.U32 R2, R3, 0x40, RZ ;  /* 0x0000004003027824 */ /* 0x000fe200078e00ff */
[----:B------:R-:W-:Y:S01]  /*28f70*/  F2FP.BF16.PACK_AB R24, R24, R136 ;  /* 0x000000881818723e */ /* 0x000fe200000010ff */
[----:B------:R-:W-:Y:S01]  /*28f80*/  IMAD.IADD R17, R40, 0x1, -R0 ;  /* 0x0000000128117824 */ /* 0x000fe200078e0a00 */
[----:B------:R-:W-:Y:S02]  /*28f90*/  F2FP.BF16.PACK_AB R23, R23, R138 ;  /* 0x0000008a1717723e */ /* 0x000fe400000010ff */
[----:B------:R-:W-:Y:S01]  /*28fa0*/  LOP3.LUT R0, R2, 0x1c0, RZ, 0xc0, !PT ;  /* 0x000001c002007812 */ /* 0x000fe200078ec0ff */
[----:B------:R-:W-:Y:S01]  /*28fb0*/  IMAD R4, R34, 0x200, R17 ;  /* 0x0000020022047824 */ /* 0x000fe200078e0211 */
[----:B------:R-:W-:-:S02]  /*28fc0*/  F2FP.BF16.PACK_AB R19, R19, R148 ;  /* 0x000000941313723e */ /* 0x000fc400000010ff */
[----:B------:R-:W-:Y:S02]  /*28fd0*/  LEA.HI R2, R0, R0, RZ, 0x1d ;  /* 0x0000000000027211 */ /* 0x000fe400078fe8ff */
[----:B------:R-:W-:Y:S02]  /*28fe0*/  LOP3.LUT R0, R3, 0x1, RZ, 0xc0, !PT ;  /* 0x0000000103007812 */ /* 0x000fe400078ec0ff */
[----:B------:R-:W-:Y:S01]  /*28ff0*/  F2FP.BF16.PACK_AB R15, R15, R150 ;  /* 0x000000960f0f723e */ /* 0x000fe200000010ff */
[----:B------:R-:W-:Y:S01]  /*29000*/  IMAD.U32 R2, R4, 0x2, R2 ;  /* 0x0000000204027824 */ /* 0x000fe200078e0002 */
[----:B------:R-:W-:Y:S02]  /*29010*/  ISETP.NE.U32.AND P0, PT, R0, 0x1, PT ;  /* 0x000000010000780c */ /* 0x000fe40003f05070 */
[----:B------:R-:W-:Y:S01]  /*29020*/  F2FP.BF16.PACK_AB R22, R22, R140 ;  /* 0x0000008c1616723e */ /* 0x000fe200000010ff */
[----:B------:R-:W-:Y:S01]  /*29030*/  IMAD.SHL.U32 R2, R2, 0x2, RZ ;  /* 0x0000000202027824 */ /* 0x000fe200078e00ff */
[----:B------:R-:W-:Y:S01]  /*29040*/  BAR.SYNC.DEFER_BLOCKING 0x1, 0x80 ;  /* 0x0042000000007b1d */ /* 0x000fe20000010000 */
[----:B------:R-:W-:-:S02]  /*29050*/  SEL R6, R6, 0x10, !P0 ;  /* 0x0000001006067807 */ /* 0x000fc40004000000 */
[----:B------:R-:W-:Y:S02]  /*29060*/  R2P PR, R3, 0x6 ;  /* 0x0000000603007804 */ /* 0x000fe40000000000 */
[C---:B------:R-:W-:Y:S01]  /*29070*/  IADD3 R4, R2.reuse, 0x80, RZ ;  /* 0x0000008002047810 */ /* 0x040fe20007ffe0ff */
[C---:B------:R-:W-:Y:S01]  /*29080*/  IMAD.IADD R3, R2.reuse, 0x1, R6 ;  /* 0x0000000102037824 */ /* 0x040fe200078e0206 */
[----:B------:R-:W-:Y:S02]  /*29090*/  IADD3 R0, R2, 0xc0, RZ ;  /* 0x000000c002007810 */ /* 0x000fe40007ffe0ff */
[----:B------:R-:W-:Y:S02]  /*290a0*/  F2FP.BF16.PACK_AB R142, R143, R142 ;  /* 0x0000008e8f8e723e */ /* 0x000fe400000010ff */
[----:B------:R-:W-:Y:S02]  /*290b0*/  F2FP.BF16.PACK_AB R14, R14, R144 ;  /* 0x000000900e0e723e */ /* 0x000fe400000010ff */
[----:B------:R-:W-:-:S02]  /*290c0*/  F2FP.BF16.PACK_AB R20, R20, R146 ;  /* 0x000000921414723e */ /* 0x000fc400000010ff */
[----:B------:R-:W-:Y:S02]  /*290d0*/  F2FP.BF16.PACK_AB R18, R18, R152 ;  /* 0x000000981212723e */ /* 0x000fe400000010ff */
[----:B------:R-:W-:Y:S02]  /*290e0*/  @P2 IADD3 R0, R4, -0x40, RZ ;  /* 0xffffffc004002810 */ /* 0x000fe40007ffe0ff */
[----:B------:R-:W-:Y:S02]  /*290f0*/  F2FP.BF16.PACK_AB R16, R16, R154 ;  /* 0x0000009a1010723e */ /* 0x000fe400000010ff */
        /* <DEDUP_REMOVED lines=9> */
[----:B------:R-:W-:-:S03]  /*29190*/  PLOP3.LUT P0, PT, PT, PT, UP1, 0x80, 0x0 ;  /* 0x000000000000781c */ /* 0x000fc60003f0f018 */
[----:B------:R-:W-:Y:S04]  /*291a0*/  STS [R3+0x480], R29 ;  /* 0x0004801d03007388 */ /* 0x000fe80000000800 */
[----:B------:R-:W-:Y:S04]  /*291b0*/  STS [R2+0x2080], R33 ;  /* 0x0020802102007388 */ /* 0x000fe80000000800 */
[----:B------:R3:W-:Y:S04]  /*291c0*/  STS [R2+0x2480], R110 ;  /* 0x0024806e02007388 */ /* 0x0007e80000000800 */
[----:B------:R-:W-:Y:S01]  /*291d0*/  STS [R3+0x2080], R32 ;  /* 0x0020802003007388 */ /* 0x000fe20000000800 */
[----:B-1----:R-:W-:-:S03]  /*291e0*/  IMAD.MOV.U32 R5, RZ, RZ, 0x20 ;  /* 0x00000020ff057424 */ /* 0x002fc600078e00ff */
[----:B------:R-:W-:Y:S02]  /*291f0*/  STS [R3+0x2480], R114 ;  /* 0x0024807203007388 */ /* 0x000fe40000000800 */
[----:B--2---:R-:W-:Y:S02]  /*29200*/  SEL R7, R5, 0xffffffe0, !P1 ;  /* 0xffffffe005077807 */ /* 0x004fe40004800000 */
[----:B------:R-:W-:-:S03]  /*29210*/  PLOP3.LUT P1, PT, PT, PT, UP0, 0x80, 0x0 ;  /* 0x000000000000781c */ /* 0x000fc60003f2f008 */
[----:B------:R-:W-:Y:S02]  /*29220*/  IMAD.IADD R5, R2, 0x1, R7 ;  /* 0x0000000102057824 */ /* 0x000fe400078e0207 */
[----:B------:R-:W-:-:S03]  /*29230*/  IMAD.IADD R4, R7, 0x1, R3 ;  /* 0x0000000107047824 */ /* 0x000fc600078e0203 */
[----:B------:R-:W-:Y:S01]  /*29240*/  STS [R5+0x80], R28 ;  /* 0x0000801c05007388 */ /* 0x000fe20000000800 */
[----:B---3--:R-:W-:-:S03]  /*29250*/  IADD3 R2, R7, 0x400, R0 ;  /* 0x0000040007027810 */ /* 0x008fc60007ffe000 */
[----:B------:R-:W-:Y:S04]  /*29260*/  STS [R5+0x480], R27 ;  /* 0x0004801b05007388 */ /* 0x000fe80000000800 */
[----:B------:R-:W-:Y:S04]  /*29270*/  STS [R4+0x80], R21 ;  /* 0x0000801504007388 */ /* 0x000fe80000000800 */
        /* <DEDUP_REMOVED lines=8> */
[----:B------:R-:W-:-:S04]  /*29300*/  IMAD.IADD R2, R6, 0x1, R0 ;  /* 0x0000000106027824 */ /* 0x000fc800078e0200 */
[----:B------:R-:W-:Y:S01]  /*29310*/  IMAD.IADD R3, R7, 0x1, R2 ;  /* 0x0000000107037824 */ /* 0x000fe200078e0202 */
[----:B------:R-:W-:Y:S01]  /*29320*/  STS [R2], R19 ;  /* 0x0000001302007388 */ /* 0x000fe20000000800 */
[----:B--2---:R-:W-:-:S03]  /*29330*/  IMAD.U32 R4, RZ, RZ, UR6 ;  /* 0x00000006ff047e24 */ /* 0x004fc6000f8e00ff */
        /* <DEDUP_REMOVED lines=8> */
[----:B------:R-:W-:Y:S04]  /*293c0*/  STS [R3], R11 ;  /* 0x0000000b03007388 */ /* 0x000fe80000000800 */
[----:B------:R-:W-:Y:S04]  /*293d0*/  STS [R5], R10 ;  /* 0x0000000a05007388 */ /* 0x000fe80000000800 */
[----:B------:R-:W-:Y:S04]  /*293e0*/  STS [R0+0x2000], R13 ;  /* 0x0020000d00007388 */ /* 0x000fe80000000800 */
[----:B------:R-:W-:Y:S04]  /*293f0*/  STS [R0+0x2400], R12 ;  /* 0x0024000c00007388 */ /* 0x000fe80000000800 */
[----:B------:R-:W-:Y:S04]  /*29400*/  STS [R3+0x2000], R9 ;  /* 0x0020000903007388 */ /* 0x000fe80000000800 */
[----:B------:R1:W-:Y:S02]  /*29410*/  STS [R5+0x2000], R8 ;  /* 0x0020000805007388 */ /* 0x0003e40000000800 */
[----:B-1----:R-:W-:-:S02]  /*29420*/  IMAD.U32 R5, RZ, RZ, UR7 ;  /* 0x00000007ff057e24 */ /* 0x002fc4000f8e00ff */
[----:B------:R-:W-:Y:S06]  /*29430*/  BAR.SYNC.DEFER_BLOCKING 0x1, 0x80 ;  /* 0x0042000000007b1d */ /* 0x000fec0000010000 */
[----:B------:R-:W-:Y:S02]  /*29440*/  ULDC.64 UR6, c[0x0][0x508] ;  /* 0x0001420000067ab9 */ /* 0x000fe40000000a00 */
[----:B------:R-:W-:Y:S01]  /*29450*/  @UP0 UIMAD.WIDE UR6, UR22, UR4, UR6 ;  /* 0x00000004160602a5 */ /* 0x000fe2000f8e0206 */
[----:B------:R-:W2:Y:S01]  /*29460*/  @P0 LDG.E R0, [R4.64] ;  /* 0x0000001a04000981 */ /* 0x000ea2000c1e1900 */
[----:B------:R-:W-:-:S04]  /*29470*/  IMAD.MOV.U32 R12, RZ, RZ, c[0x0][0x388] ;  /* 0x0000e200ff0c7624 */ /* 0x000fc800078e00ff */
[----:B------:R-:W-:Y:S02]  /*29480*/  IMAD.U32 R2, RZ, RZ, UR6 ;  /* 0x00000006ff027e24 */ /* 0x000fe4000f8e00ff */
[----:B------:R-:W-:-:S05]  /*29490*/  IMAD.U32 R3, RZ, RZ, UR7 ;  /* 0x00000007ff037e24 */ /* 0x000fca000f8e00ff */
[----:B------:R1:W5:Y:S02]  /*294a0*/  @P1 LDG.E R12, [R2.64] ;  /* 0x0000001a020c1981 */ /* 0x000364000c1e1900 */
[----:B-1----:R-:W-:Y:S02]  /*294b0*/  CS2R R2, SRZ ;  /* 0x0000000000027805 */ /* 0x002fe4000001ff00 */
[--C-:B--2---:R-:W-:Y:S01]  /*294c0*/  @P0 SHF.R.S32.HI R3, RZ, 0x1f, R0.reuse ;  /* 0x0000001fff030819 */ /* 0x104fe20000011400 */
[----:B------:R-:W-:Y:S01]  /*294d0*/  @P0 IMAD.MOV.U32 R2, RZ, RZ, R0 ;  /* 0x000000ffff020224 */ /* 0x000fe200078e0000 */
[----:B------:R-:W-:Y:S05]  /*294e0*/  @P1 BRA `(.L_x_501) ;  /* 0x0000004000001947 */ /* 0x000fea0003800000 */
[----:B------:R-:W-:Y:S05]  /*294f0*/  @!P0 BRA `(.L_x_501) ;  /* 0x0000003000008947 */ /* 0x000fea0003800000 */
[----:B------:R1:W2:Y:S04]  /*29500*/  LDG.E R0, [R4.64] ;  /* 0x0000001a04007981 */ /* 0x0002a8000c1e1900 */
[----:B-1----:R-:W2:Y:S02]  /*29510*/  LDG.E R4, [R4.64+0x4] ;  /* 0x0000041a04047981 */ /* 0x002ea4000c1e1900 */
[----:B--2--5:R-:W-:-:S02]  /*29520*/  IADD3 R12, -R0, R4, RZ ;  /* 0x00000004000c7210 */ /* 0x024fc40007ffe1ff */
.L_x_501:
[----:B------:R-:W-:Y:S01]  /*29530*/  LEA.HI R0, R17, R17, RZ, 0x1 ;  /* 0x0000001111007211 */ /* 0x000fe200078f08ff */
[----:B------:R1:W2:Y:S01]  /*29540*/  R2UR UR6, R2 ;  /* 0x00000000020673c2 */ /* 0x0002a200000e0000 */
[----:B------:R-:W-:Y:S01]  /*29550*/  IMAD.MOV.U32 R5, RZ, RZ, c[0x0][0x4e8] ;  /* 0x00013a00ff057624 */ /* 0x000fe200078e00ff */
[----:B------:R-:W3:Y:S01]  /*29560*/  S2R R22, SR_CTAID.X ;  /* 0x0000000000167919 */ /* 0x000ee20000002500 */
[C---:B------:R-:W-:Y:S01]  /*29570*/  LOP3.LUT R4, R0.reuse, 0x1ffffffe, RZ, 0xc0, !PT ;  /* 0x1ffffffe00047812 */ /* 0x040fe200078ec0ff */
[----:B------:R-:W-:Y:S01]  /*29580*/  IMAD.SHL.U32 R0, R0, 0x20, RZ ;  /* 0x0000002000007824 */ /* 0x000fe200078e00ff */
[----:B------:R-:W-:Y:S01]  /*29590*/  ULDC.64 UR14, c[0x0][0x490] ;  /* 0x00012400000e7ab9 */ /* 0x000fe20000000a00 */
[----:B------:R-:W-:Y:S01]  /*295a0*/  ISETP.NE.AND P0, PT, R5, 0x1, PT ;  /* 0x000000010500780c */ /* 0x000fe20003f05270 */
[----:B------:R-:W-:Y:S01]  /*295b0*/  USHF.R.S32.HI UR10, URZ, 0x1f, UR22 ;  /* 0x0000001f3f0a7899 */ /* 0x000fe20008011416 */
[----:B------:R1:W4:Y:S01]  /*295c0*/  R2UR UR4, R2 ;  /* 0x00000000020473c2 */ /* 0x00032200000e0000 */
[----:B------:R-:W-:Y:S01]  /*295d0*/  LOP3.LUT R0, R0, 0xffffffc0, RZ, 0xc0, !PT ;  /* 0xffffffc000007812 */ /* 0x000fe200078ec0ff */
[----:B------:R-:W-:Y:S01]  /*295e0*/  IMAD.IADD R4, R17, 0x1, -R4 ;  /* 0x0000000111047824 */ /* 0x000fe200078e0a04 */
[----:B----4-:R-:W-:Y:S01]  /*295f0*/  UIMAD UR4, UR9, UR14, URZ ;  /* 0x0000000e090472a4 */ /* 0x010fe2000f8e023f */
[----:B------:R-:W-:Y:S01]  /*29600*/  LEA.HI R21, R41, R40, RZ, 0x6 ;  /* 0x0000002829157211 */ /* 0x000fe200078f30ff */
[----:B------:R-:W-:-:S02]  /*29610*/  USEL UR10, UR10, URZ, !UP1 ;  /* 0x0000003f0a0a7287 */ /* 0x000fc4000c800000 */
[----:B------:R-:W-:Y:S01]  /*29620*/  UIMAD UR15, UR17, UR15, UR4 ;  /* 0x0000000f110f72a4 */ /* 0x000fe2000f8e0204 */
[----:B------:R1:W4:Y:S01]  /*29630*/  R2UR UR12, R2 ;  /* 0x00000000020c73c2 */ /* 0x00032200000e0000 */
[----:B------:R-:W-:Y:S02]  /*29640*/  USEL UR11, UR22, URZ, !UP1 ;  /* 0x0000003f160b7287 */ /* 0x000fe4000c800000 */
[----:B------:R-:W-:-:S05]  /*29650*/  ULDC UR8, c[0x0][0x3a4] ;  /* 0x0000e90000087ab9 */ /* 0x000fca0000000800 */
[----:B------:R1:W2:Y:S08]  /*29660*/  R2UR UR18, R2 ;  /* 0x00000000021273c2 */ /* 0x0002b000000e0000 */
[----:B------:R2:W2:Y:S08]  /*29670*/  R2UR UR7, R3 ;  /* 0x00000000030773c2 */ /* 0x0004b000000e0000 */
[----:B------:R-:W2:Y:S01]  /*29680*/  R2UR UR5, R3 ;  /* 0x00000000030573c2 */ /* 0x000ea200000e0000 */
[----:B-1----:R-:W-:-:S07]  /*29690*/  LOP3.LUT R2, R35, 0xffffffe0, RZ, 0xc0, !PT ;  /* 0xffffffe023027812 */ /* 0x002fce00078ec0ff */
[----:B------:R1:W1:Y:S02]  /*296a0*/  R2UR UR13, R3 ;  /* 0x00000000030d73c2 */ /* 0x00026400000e0000 */
[----:B-1----:R-:W-:Y:S02]  /*296b0*/  ULDC UR13, c[0x0][0x3a0] ;  /* 0x0000e800000d7ab9 */ /* 0x002fe40000000800 */
[----:B----4-:R-:W-:Y:S01]  /*296c0*/  UIMAD.WIDE.U32 UR24, UR12, UR13, URZ ;  /* 0x0000000d0c1872a5 */ /* 0x010fe2000f8e003f */
[----:B------:R-:W-:-:S03]  /*296d0*/  IMAD.IADD R5, R40, 0x1, -R2 ;  /* 0x0000000128057824 */ /* 0x000fc600078e0a02 */
[----:B------:R1:W4:Y:S02]  /*296e0*/  R2UR UR19, R3 ;  /* 0x00000000031373c2 */ /* 0x00032400000e0000 */
[----:B------:R-:W-:Y:S02]  /*296f0*/  SHF.R.S32.HI R2, RZ, 0x1f, R5 ;  /* 0x0000001fff027819 */ /* 0x000fe40000011405 */
[----:B------:R-:W-:Y:S02]  /*29700*/  LOP3.LUT P1, RZ, R5, 0x3, RZ, 0xc0, !PT ;  /* 0x0000000305ff7812 */ /* 0x000fe4000782c0ff */
[----:B------:R-:W-:Y:S01]  /*29710*/  LEA.HI R2, R2, R5, RZ, 0x2 ;  /* 0x0000000502027211 */ /* 0x000fe200078f10ff */
[----:B--2---:R-:W-:-:S03]  /*29720*/  UMOV UR7, UR5 ;  /* 0x0000000500077c82 */ /* 0x004fc60008000000 */
[----:B------:R-:W-:Y:S01]  /*29730*/  SHF.R.S32.HI R2, RZ, 0x2, R2 ;  /* 0x00000002ff027819 */ /* 0x000fe20000011402 */
[----:B------:R-:W-:Y:S02]  /*29740*/  UIMAD.WIDE.U32 UR20, UR17, UR14, UR6 ;  /* 0x0000000e111472a5 */ /* 0x000fe4000f8e0006 */
[----:B------:R-:W-:Y:S02]  /*29750*/  ULDC.64 UR4, c[0x0][0x3e8] ;  /* 0x0000fa0000047ab9 */ /* 0x000fe40000000a00 */
[----:B------:R-:W-:Y:S02]  /*29760*/  ULDC.64 UR6, c[0x0][0x498] ;  /* 0x0001260000067ab9 */ /* 0x000fe40000000a00 */
[----:B------:R-:W-:Y:S02]  /*29770*/  UIMAD UR14, UR10, UR6, URZ ;  /* 0x000000060a0e72a4 */ /* 0x000fe4000f8e023f */
[----:B------:R-:W-:Y:S02]  /*29780*/  UIADD3 UR21, UR21, UR15, URZ ;  /* 0x0000000f15157290 */ /* 0x000fe4000fffe03f */
[----:B------:R-:W-:-:S02]  /*29790*/  UIMAD UR7, UR11, UR7, UR14 ;  /* 0x000000070b0772a4 */ /* 0x000fc4000f8e020e */
[----:B------:R-:W-:Y:S01]  /*297a0*/  UIMAD.WIDE.U32 UR20, UR11, UR6, UR20 ;  /* 0x000000060b1472a5 */ /* 0x000fe2000f8e0014 */
[----:B-1----:R-:W-:Y:S01]  /*297b0*/  IMAD R3, R4, 0x8, R0 ;  /* 0x0000000804037824 */ /* 0x002fe200078e0200 */
[----:B------:R-:W-:Y:S01]  /*297c0*/  SHF.R.S32.HI R0, RZ, 0x1f, R34 ;  /* 0x0000001fff007819 */ /* 0x000fe20000011422 */
[----:B----4-:R-:W-:Y:S01]  /*297d0*/  UIMAD UR13, UR19, UR13, URZ ;  /* 0x0000000d130d72a4 */ /* 0x010fe2000f8e023f */
[----:B------:R-:W-:Y:S01]  /*297e0*/  LEA.HI R4, R41, R40, RZ, 0x3 ;  /* 0x0000002829047211 */ /* 0x000fe200078f18ff */
[----:B------:R-:W-:Y:S01]  /*297f0*/  UIMAD UR12, UR9, UR4, URZ ;  /* 0x00000004090c72a4 */ /* 0x000fe2000f8e023f */
[----:B------:R-:W-:Y:S01]  /*29800*/  LEA.HI R0, R0, R34, RZ, 0x2 ;  /* 0x0000002200007211 */ /* 0x000fe200078f10ff */
[----:B------:R-:W-:Y:S01]  /*29810*/  UIMAD UR8, UR18, UR8, UR13 ;  /* 0x00000008120872a4 */ /* 0x000fe2000f8e020d */
[----:B------:R-:W-:Y:S01]  /*29820*/  SHF.R.S32.HI R19, RZ, 0x3, R4 ;  /* 0x00000003ff137819 */ /* 0x000fe20000011404 */
[----:B------:R-:W-:Y:S01]  /*29830*/  UIMAD UR12, UR17, UR5, UR12 ;  /* 0x00000005110c72a4 */ /* 0x000fe2000f8e020c */
[----:B------:R-:W-:Y:S01]  /*29840*/  LOP3.LUT R0, R0, 0xffffffc, RZ, 0xc0, !PT ;  /* 0x0ffffffc00007812 */ /* 0x000fe200078ec0ff */
[----:B------:R-:W-:-:S04]  /*29850*/  UIADD3 UR25, UR25, UR8, URZ ;  /* 0x0000000819197290 */ /* 0x000fc8000fffe03f */
[----:B------:R-:W-:Y:S01]  /*29860*/  IMAD.IADD R0, R34, 0x1, -R0 ;  /* 0x0000000122007824 */ /* 0x000fe200078e0a00 */
[----:B------:R-:W-:-:S03]  /*29870*/  UIMAD.WIDE.U32 UR24, UR17, UR4, UR24 ;  /* 0x00000004111872a5 */ /* 0x000fc6000f8e0018 */
[----:B------:R-:W-:Y:S01]  /*29880*/  IMAD R11, R0, 0x10, R2 ;  /* 0x00000010000b7824 */ /* 0x000fe200078e0202 */
[----:B------:R-:W-:Y:S01]  /*29890*/  LOP3.LUT R2, R4, 0xfffffff8, RZ, 0xc0, !PT ;  /* 0xfffffff804027812 */ /* 0x000fe200078ec0ff */
[----:B------:R-:W-:Y:S02]  /*298a0*/  ULDC.64 UR4, c[0x0][0x3f0] ;  /* 0x0000fc0000047ab9 */ /* 0x000fe40000000a00 */
[----:B------:R-:W-:Y:S01]  /*298b0*/  IMAD.IADD R3, R11, 0x1, R3 ;  /* 0x000000010b037824 */ /* 0x000fe200078e0203 */
[----:B------:R-:W-:Y:S01]  /*298c0*/  UIMAD UR10, UR10, UR4, URZ ;  /* 0x000000040a0a72a4 */ /* 0x000fe2000f8e023f */
[----:B------:R-:W-:Y:S01]  /*298d0*/  IMAD.IADD R2, R40, 0x1, -R2 ;  /* 0x0000000128027824 */ /* 0x000fe200078e0a02 */
[----:B------:R-:W-:Y:S01]  /*298e0*/  UIADD3 UR13, UR25, UR12, URZ ;  /* 0x0000000c190d7290 */ /* 0x000fe2000fffe03f */
[----:B---3--:R-:W-:Y:S01]  /*298f0*/  IMAD R3, R22, 0x80, R3 ;  /* 0x0000008016037824 */ /* 0x008fe200078e0203 */
[----:B------:R-:W-:Y:S01]  /*29900*/  UIMAD UR5, UR11, UR5, UR10 ;  /* 0x000000050b0572a4 */ /* 0x000fe2000f8e020a */
[----:B------:R-:W-:Y:S01]  /*29910*/  IMAD R6, R2, 0x10, R19 ;  /* 0x0000001002067824 */ /* 0x000fe200078e0213 */
[----:B------:R-:W-:Y:S01]  /*29920*/  UMOV UR12, UR24 ;  /* 0x00000018000c7c82 */ /* 0x000fe20008000000 */
[----:B------:R-:W-:Y:S01]  /*29930*/  @P0 IMAD.HI.U32 R4, R3, c[0x0][0x4ec], RZ ;  /* 0x00013b0003040a27 */ /* 0x000fe200078e00ff */
[----:B------:R-:W-:-:S03]  /*29940*/  UIMAD.WIDE.U32 UR12, UR11, UR4, UR12 ;  /* 0x000000040b0c72a5 */ /* 0x000fc6000f8e000c */
[----:B------:R-:W-:Y:S01]  /*29950*/  IMAD R10, R22, 0x80, R6 ;  /* 0x00000080160a7824 */ /* 0x000fe200078e0206 */
[----:B------:R-:W-:Y:S01]  /*29960*/  UIADD3 UR5, UR13, UR5, URZ ;  /* 0x000000050d057290 */ /* 0x000fe2000fffe03f */
[----:B------:R-:W-:Y:S01]  /*29970*/  IMAD.MOV.U32 R0, RZ, RZ, R3 ;  /* 0x000000ffff007224 */ /* 0x000fe200078e0003 */
[----:B------:R-:W-:Y:S01]  /*29980*/  @P0 SHF.R.U32.HI R0, RZ, c[0x0][0x4f0], R4 ;  /* 0x00013c00ff000a19 */ /* 0x000fe20000011604 */
[----:B------:R-:W-:-:S03]  /*29990*/  @P0 IMAD.HI.U32 R4, R10, c[0x0][0x4ec], RZ ;  /* 0x00013b000a040a27 */ /* 0x000fc600078e00ff */
[----:B------:R-:W-:Y:S01]  /*299a0*/  SHF.R.S32.HI R7, RZ, 0x1f, R0 ;  /* 0x0000001fff077819 */ /* 0x000fe20000011400 */
[----:B------:R-:W-:Y:S01]  /*299b0*/  IMAD.MOV.U32 R8, RZ, RZ, R10 ;  /* 0x000000ffff087224 */ /* 0x000fe200078e000a */
[----:B------:R-:W-:Y:S01]  /*299c0*/  @P0 SHF.R.U32.HI R8, RZ, c[0x0][0x4f0], R4 ;  /* 0x00013c00ff080a19 */ /* 0x000fe20000011604 */
[----:B------:R-:W-:Y:S02]  /*299d0*/  IMAD.SHL.U32 R4, R19, 0x40, RZ ;  /* 0x0000004013047824 */ /* 0x000fe400078e00ff */
[----:B------:R-:W-:Y:S02]  /*299e0*/  IMAD.MOV R5, RZ, RZ, -R0 ;  /* 0x000000ffff057224 */ /* 0x000fe400078e0a00 */
[----:B------:R-:W-:Y:S01]  /*299f0*/  IMAD.SHL.U32 R2, R2, 0x8, RZ ;  /* 0x0000000802027824 */ /* 0x000fe200078e00ff */
[----:B------:R-:W-:Y:S01]  /*29a00*/  LOP3.LUT R4, R4, 0x1c0, RZ, 0xc0, !PT ;  /* 0x000001c004047812 */ /* 0x000fe200078ec0ff */
[----:B------:R-:W-:Y:S02]  /*29a10*/  IMAD R3, R5, c[0x0][0x4e8], R3 ;  /* 0x00013a0005037a24 */ /* 0x000fe400078e0203 */
[----:B------:R-:W-:Y:S01]  /*29a20*/  IMAD.U32 R5, RZ, RZ, UR7 ;  /* 0x00000007ff057e24 */ /* 0x000fe2000f8e00ff */
[----:B------:R-:W-:Y:S01]  /*29a30*/  LOP3.LUT R9, R4, 0x38, R2, 0xf8, !PT ;  /* 0x0000003804097812 */ /* 0x000fe200078ef802 */
[----:B------:R-:W-:Y:S01]  /*29a40*/  IMAD.MOV R16, RZ, RZ, -R8 ;  /* 0x000000ffff107224 */ /* 0x000fe200078e0a08 */
[----:B------:R-:W-:-:S02]  /*29a50*/  SHF.R.U32.HI R6, RZ, 0x3, R4 ;  /* 0x00000003ff067819 */ /* 0x000fc40000011604 */
[----:B------:R-:W-:Y:S01]  /*29a60*/  IADD3 R4, P0, R0, UR20, RZ ;  /* 0x0000001400047c10 */ /* 0x000fe2000ff1e0ff */
[----:B------:R-:W-:Y:S01]  /*29a70*/  IMAD R16, R16, c[0x0][0x4e8], R10 ;  /* 0x00013a0010107a24 */ /* 0x000fe200078e020a */
[----:B------:R-:W-:Y:S02]  /*29a80*/  SHF.R.S32.HI R0, RZ, 0x1f, R3 ;  /* 0x0000001fff007819 */ /* 0x000fe40000011403 */
[----:B------:R-:W-:Y:S02]  /*29a90*/  IADD3.X R5, R7, UR21, R5, P0, !PT ;  /* 0x0000001507057c10 */ /* 0x000fe400087fe405 */
[----:B------:R-:W-:Y:S01]  /*29aa0*/  LOP3.LUT R20, R9, R6, RZ, 0x3c, !PT ;  /* 0x0000000609147212 */ /* 0x000fe200078e3cff */
[----:B------:R-:W-:Y:S01]  /*29ab0*/  IMAD R0, R0, c[0x0][0x488], RZ ;  /* 0x0001220000007a24 */ /* 0x000fe200078e02ff */
[----:B------:R-:W-:Y:S01]  /*29ac0*/  SHF.R.S32.HI R9, RZ, 0x1f, R8 ;  /* 0x0000001fff097819 */ /* 0x000fe20000011408 */
[----:B------:R-:W-:Y:S01]  /*29ad0*/  IMAD.WIDE.U32 R6, R3, c[0x0][0x488], R4 ;  /* 0x0001220003067a25 */ /* 0x000fe200078e0004 */
[----:B------:R-:W-:-:S03]  /*29ae0*/  SHF.R.S32.HI R53, RZ, 0x1f, R2 ;  /* 0x0000001fff357819 */ /* 0x000fc60000011402 */
[----:B------:R-:W-:Y:S02]  /*29af0*/  IMAD R3, R3, c[0x0][0x48c], R0 ;  /* 0x0001230003037a24 */ /* 0x000fe400078e0200 */
[----:B------:R-:W-:Y:S01]  /*29b00*/  IMAD R0, R9, c[0x0][0x3e0], RZ ;  /* 0x0000f80009007a24 */ /* 0x000fe200078e02ff */
[C---:B------:R-:W-:Y:S01]  /*29b10*/  LEA R9, P0, R6.reuse, c[0x0][0x450], 0x2 ;  /* 0x0001140006097a11 */ /* 0x040fe200078010ff */
[----:B------:R-:W-:Y:S02]  /*29b20*/  IMAD.IADD R3, R7, 0x1, R3 ;  /* 0x0000000107037824 */ /* 0x000fe400078e0203 */
[----:B------:R-:W-:Y:S02]  /*29b30*/  IMAD.U32 R5, RZ, RZ, UR13 ;  /* 0x0000000dff057e24 */ /* 0x000fe4000f8e00ff */
[----:B------:R-:W-:Y:S01]  /*29b40*/  IMAD.U32 R4, RZ, RZ, UR12 ;  /* 0x0000000cff047e24 */ /* 0x000fe2000f8e00ff */
[----:B------:R-:W-:Y:S01]  /*29b50*/  LEA.HI.X R3, R6, c[0x0][0x454], R3, 0x2, P0 ;  /* 0x0001150006037a11 */ /* 0x000fe200000f1403 */
[----:B------:R-:W-:Y:S01]  /*29b60*/  IMAD.U32 R5, RZ, RZ, UR5 ;  /* 0x00000005ff057e24 */ /* 0x000fe2000f8e00ff */
[----:B------:R-:W-:Y:S01]  /*29b70*/  SHFL.IDX PT, R14, R9, RZ, 0x1c1f ;  /* 0x001c1fff090e7589 */ /* 0x000fe200000e0000 */
[----:B------:R-:W-:-:S02]  /*29b80*/  IMAD R7, R8, c[0x0][0x3e4], R0 ;  /* 0x0000f90008077a24 */ /* 0x000fc400078e0200 */
[----:B------:R-:W-:Y:S01]  /*29b90*/  IMAD.WIDE.U32 R4, R8, c[0x0][0x3e0], R4 ;  /* 0x0000f80008047a25 */ /* 0x000fe200078e0004 */
[----:B------:R-:W1:Y:S01]  /*29ba0*/  SHFL.IDX PT, R15, R3, RZ, 0x1c1f ;  /* 0x001c1fff030f7589 */ /* 0x000e6200000e0000 */
[----:B------:R-:W-:Y:S02]  /*29bb0*/  SHF.R.S32.HI R8, RZ, 0x1f, R16 ;  /* 0x0000001fff087819 */ /* 0x000fe40000011410 */
[----:B-----5:R-:W-:Y:S01]  /*29bc0*/  IMAD R0, R12, c[0x0][0x4e8], RZ ;  /* 0x00013a000c007a24 */ /* 0x020fe200078e02ff */
[----:B------:R-:W-:Y:S01]  /*29bd0*/  SHFL.IDX PT, R13, R3, 0x1, 0x1c1f ;  /* 0x003c1f00030d7f89 */ /* 0x000fe200000e0000 */
[----:B------:R-:W-:Y:S02]  /*29be0*/  IMAD R6, R22, 0x80, R11 ;  /* 0x0000008016067824 */ /* 0x000fe400078e020b */
[----:B------:R-:W-:Y:S01]  /*29bf0*/  IMAD.IADD R5, R5, 0x1, R7 ;  /* 0x0000000105057824 */ /* 0x000fe200078e0207 */
[----:B------:R-:W2:Y:S01]  /*29c00*/  SHFL.IDX PT, R12, R9, 0x1, 0x1c1f ;  /* 0x003c1f00090c7f89 */ /* 0x000ea200000e0000 */
[----:B------:R-:W-:Y:S01]  /*29c10*/  IMAD R7, R8, c[0x0][0x3d8], RZ ;  /* 0x0000f60008077a24 */ /* 0x000fe200078e02ff */
[----:B------:R-:W-:Y:S01]  /*29c20*/  IADD3 R17, R6, 0x8, RZ ;  /* 0x0000000806117810 */ /* 0x000fe20007ffe0ff */
[----:B------:R-:W-:Y:S01]  /*29c30*/  IMAD.WIDE.U32 R4, R16, c[0x0][0x3d8], R4 ;  /* 0x0000f60010047a25 */ /* 0x000fe200078e0004 */
[----:B------:R-:W-:Y:S01]  /*29c40*/  SHFL.IDX PT, R10, R9, 0x2, 0x1c1f ;  /* 0x005c1f00090a7f89 */ /* 0x000fe200000e0000 */
[----:B------:R-:W-:-:S02]  /*29c50*/  ISETP.GE.OR P5, PT, R6, R0, P1 ;  /* 0x000000000600720c */ /* 0x000fc40000fa6670 */
[-C--:B------:R-:W-:Y:S01]  /*29c60*/  ISETP.GE.OR P4, PT, R17, R0.reuse, P1 ;  /* 0x000000001100720c */ /* 0x080fe20000f86670 */
[----:B------:R-:W3:Y:S01]  /*29c70*/  SHFL.IDX PT, R11, R3, 0x2, 0x1c1f ;  /* 0x005c1f00030b7f89 */ /* 0x000ee200000e0000 */
[----:B------:R-:W-:Y:S01]  /*29c80*/  IMAD R18, R16, c[0x0][0x3dc], R7 ;  /* 0x0000f70010127a24 */ /* 0x000fe200078e0207 */
[----:B------:R-:W-:Y:S01]  /*29c90*/  IADD3 R16, R6, 0x48, RZ ;  /* 0x0000004806107810 */ /* 0x000fe20007ffe0ff */
[----:B------:R-:W-:Y:S01]  /*29ca0*/  IMAD.SHL.U32 R7, R21, 0x8, RZ ;  /* 0x0000000815077824 */ /* 0x000fe200078e00ff */
[----:B------:R-:W-:Y:S02]  /*29cb0*/  SHFL.IDX PT, R8, R9, 0x3, 0x1c1f ;  /* 0x007c1f0009087f89 */ /* 0x000fe400000e0000 */
[----:B------:R-:W-:Y:S02]  /*29cc0*/  ISETP.GE.OR P0, PT, R16, R0, P1 ;  /* 0x000000001000720c */ /* 0x000fe40000f06670 */
[----:B------:R4:W3:Y:S01]  /*29cd0*/  SHFL.IDX PT, R9, R3, 0x3, 0x1c1f ;  /* 0x007c1f0003097f89 */ /* 0x0008e200000e0000 */
[----:B------:R-:W-:-:S03]  /*29ce0*/  LOP3.LUT R7, R20, 0x7ffffe00, R7, 0xf8, !PT ;  /* 0x7ffffe0014077812 */ /* 0x000fc600078ef807 */
[----:B-1----:R-:W-:Y:S04]  /*29cf0*/  @!P5 ST.E [R14.64], R36 ;  /* 0x000000240e00d985 */ /* 0x002fe8000c10191a */
[----:B--2---:R-:W-:Y:S01]  /*29d00*/  @!P4 ST.E [R12.64], R37 ;  /* 0x000000250c00c985 */ /* 0x004fe2000c10191a */
[----:B----4-:R-:W-:Y:S01]  /*29d10*/  IADD3 R3, R6, 0x40, RZ ;  /* 0x0000004006037810 */ /* 0x010fe20007ffe0ff */
[----:B------:R-:W-:Y:S01]  /*29d20*/  IMAD.IADD R6, R5, 0x1, R18 ;  /* 0x0000000105067824 */ /* 0x000fe200078e0212 */
[----:B------:R-:W-:Y:S02]  /*29d30*/  LEA R5, P2, R4, c[0x0][0x380], 0x1 ;  /* 0x0000e00004057a11 */ /* 0x000fe400078408ff */
[----:B------:R-:W-:Y:S01]  /*29d40*/  ISETP.GE.OR P3, PT, R3, R0, P1 ;  /* 0x000000000300720c */ /* 0x000fe20000f66670 */
[----:B------:R-:W-:Y:S01]  /*29d50*/  IMAD R3, R22, 0x80, R19 ;  /* 0x0000008016037824 */ /* 0x000fe200078e0213 */
[----:B------:R-:W-:Y:S01]  /*29d60*/  LEA.HI.X R4, R4, c[0x0][0x384], R6, 0x1, P2 ;  /* 0x0000e10004047a11 */ /* 0x000fe200010f0c06 */
[----:B------:R-:W-:Y:S01]  /*29d70*/  IMAD.SHL.U32 R6, R7, 0x2, RZ ;  /* 0x0000000207067824 */ /* 0x000fe200078e00ff */
[----:B------:R-:W-:Y:S02]  /*29d80*/  SHFL.IDX PT, R12, R5, RZ, 0x181f ;  /* 0x00181fff050c7589 */ /* 0x000fe400000e0000 */
[----:B------:R-:W-:-:S02]  /*29d90*/  IADD3 R7, R3, 0x10, RZ ;  /* 0x0000001003077810 */ /* 0x000fc40007ffe0ff */
[----:B------:R-:W-:Y:S01]  /*29da0*/  SHFL.IDX PT, R15, R4, 0x2, 0x181f ;  /* 0x00581f00040f7f89 */ /* 0x000fe200000e0000 */
[C---:B------:R-:W-:Y:S02]  /*29db0*/  IADD3 R32, R3.reuse, 0x40, RZ ;  /* 0x0000004003207810 */ /* 0x040fe40007ffe0ff */
[C---:B------:R-:W-:Y:S01]  /*29dc0*/  IADD3 R45, R3.reuse, 0x50, RZ ;  /* 0x00000050032d7810 */ /* 0x040fe20007ffe0ff */
[----:B------:R-:W-:Y:S01]  /*29dd0*/  SHFL.IDX PT, R14, R5, 0x3, 0x181f ;  /* 0x00781f00050e7f89 */ /* 0x000fe200000e0000 */
[----:B------:R-:W-:-:S03]  /*29de0*/  IADD3 R54, R3, 0x60, RZ ;  /* 0x0000006003367810 */ /* 0x000fc60007ffe0ff */
[----:B---3--:R-:W-:Y:S04]  /*29df0*/  @!P3 ST.E [R10.64], R38 ;  /* 0x000000260a00b985 */ /* 0x008fe8000c10191a */
[----:B------:R-:W1:Y:S04]  /*29e00*/  SHFL.IDX PT, R10, R5, 0x1, 0x181f ;  /* 0x00381f00050a7f89 */ /* 0x000e6800000e0000 */
[----:B------:R-:W-:Y:S01]  /*29e10*/  @!P0 ST.E [R8.64], R39 ;  /* 0x0000002708008985 */ /* 0x000fe2000c10191a */
        /* <DEDUP_REMOVED lines=8> */
[C---:B------:R-:W-:Y:S01]  /*29ea0*/  IADD3 R7, R3.reuse, 0x30, RZ ;  /* 0x0000003003077810 */ /* 0x040fe20007ffe0ff */
[----:B------:R-:W4:Y:S01]  /*29eb0*/  SHFL.IDX PT, R9, R5, 0x2, 0x181f ;  /* 0x00581f0005097f89 */ /* 0x000f2200000e0000 */
[----:B------:R-:W-:Y:S02]  /*29ec0*/  IADD3 R3, R3, 0x70, RZ ;  /* 0x0000007003037810 */ /* 0x000fe40007ffe0ff */
[----:B------:R-:W-:Y:S01]  /*29ed0*/  ISETP.GE.OR P2, PT, R7, R0, P0 ;  /* 0x000000000700720c */ /* 0x000fe20000746670 */
[----:B------:R-:W-:Y:S01]  /*29ee0*/  LDS.128 R20, [R6+0x880] ;  /* 0x0008800006147984 */ /* 0x000fe20000000c00 */
[C---:B-1----:R-:W-:Y:S02]  /*29ef0*/  @!P4 LEA R10, P6, R2.reuse, R10, 0x1 ;  /* 0x0000000a020ac211 */ /* 0x042fe400078c08ff */
[C---:B------:R-:W-:Y:S01]  /*29f00*/  @!P1 LEA R12, P5, R2.reuse, R12, 0x1 ;  /* 0x0000000c020c9211 */ /* 0x040fe200078a08ff */
[----:B------:R-:W-:Y:S04]  /*29f10*/  LDS.128 R16, [R6+0x1080] ;  /* 0x0010800006107984 */ /* 0x000fe80000000c00 */
[----:B------:R-:W1:Y:S01]  /*29f20*/  SHFL.IDX PT, R44, R4, 0x3, 0x181f ;  /* 0x00781f00042c7f89 */ /* 0x000e6200000e0000 */
[----:B--2---:R-:W-:-:S03]  /*29f30*/  @!P1 LEA.HI.X R13, R2, R11, R53, 0x1, P5 ;  /* 0x0000000b020d9211 */ /* 0x004fc600028f0c35 */
[----:B------:R-:W2:Y:S02]  /*29f40*/  LDS.128 R28, [R6+0x1880] ;  /* 0x00188000061c7984 */ /* 0x000ea40000000c00 */
[----:B------:R-:W-:Y:S02]  /*29f50*/  P2R R7, PR, RZ, 0x40 ;  /* 0x00000040ff077803 */ /* 0x000fe40000000000 */
[----:B------:R-:W-:Y:S01]  /*29f60*/  ISETP.GE.OR P6, PT, R32, R0, P0 ;  /* 0x000000002000720c */ /* 0x000fe200007c6670 */
[----:B------:R-:W-:Y:S01]  /*29f70*/  LDS.128 R36, [R6+0x2880] ;  /* 0x0028800006247984 */ /* 0x000fe20000000c00 */
[----:B------:R-:W-:-:S03]  /*29f80*/  ISETP.NE.AND P5, PT, R7, RZ, PT ;  /* 0x000000ff0700720c */ /* 0x000fc60003fa5270 */
[----:B------:R-:W-:Y:S01]  /*29f90*/  LDS.128 R32, [R6+0x2080] ;  /* 0x0020800006207984 */ /* 0x000fe20000000c00 */
[C-C-:B---3--:R-:W-:Y:S02]  /*29fa0*/  @!P4 LEA.HI.X R11, R2.reuse, R8, R53.reuse, 0x1, P5 ;  /* 0x00000008020bc211 */ /* 0x148fe400028f0c35 */
[C---:B----4-:R-:W-:Y:S01]  /*29fb0*/  @!P3 LEA R8, P5, R2.reuse, R9, 0x1 ;  /* 0x000000090208b211 */ /* 0x050fe200078a08ff */
[----:B------:R-:W-:Y:S03]  /*29fc0*/  LDS.128 R40, [R6+0x3080] ;  /* 0x0030800006287984 */ /* 0x000fe60000000c00 */
[C---:B------:R-:W-:Y:S01]  /*29fd0*/  @!P3 LEA.HI.X R9, R2.reuse, R15, R53, 0x1, P5 ;  /* 0x0000000f0209b211 */ /* 0x040fe200028f0c35 */
[----:B------:R-:W-:Y:S01]  /*29fe0*/  SHFL.IDX PT, R48, R5, 0x4, 0x181f ;  /* 0x00981f0005307f89 */ /* 0x000fe200000e0000 */
[----:B------:R-:W-:-:S03]  /*29ff0*/  @!P2 LEA R14, P5, R2, R14, 0x1 ;  /* 0x0000000e020ea211 */ /* 0x000fc600078a08ff */
[----:B------:R-:W-:Y:S01]  /*2a000*/  SHFL.IDX PT, R7, R5, 0x5, 0x181f ;  /* 0x00b81f0005077f89 */ /* 0x000fe200000e0000 */
[----:B-1----:R-:W-:Y:S02]  /*2a010*/  @!P2 LEA.HI.X R15, R2, R44, R53, 0x1, P5 ;  /* 0x0000002c020fa211 */ /* 0x002fe400028f0c35 */
[-C--:B------:R-:W-:Y:S01]  /*2a020*/  ISETP.GE.OR P5, PT, R45, R0.reuse, P0 ;  /* 0x000000002d00720c */ /* 0x080fe200007a6670 */
[----:B------:R-:W1:Y:S04]  /*2a030*/  SHFL.IDX PT, R49, R5, 0x6, 0x181f ;  /* 0x00d81f0005317f89 */ /* 0x000e6800000e0000 */
[----:B------:R-:W3:Y:S04]  /*2a040*/  SHFL.IDX PT, R52, R4, 0x4, 0x181f ;  /* 0x00981f0004347f89 */ /* 0x000ee800000e0000 */
[----:B------:R-:W4:Y:S04]  /*2a050*/  SHFL.IDX PT, R51, R4, 0x5, 0x181f ;  /* 0x00b81f0004337f89 */ /* 0x000f2800000e0000 */
[----:B------:R-:W1:Y:S04]  /*2a060*/  SHFL.IDX PT, R50, R4, 0x6, 0x181f ;  /* 0x00d81f0004327f89 */ /* 0x000e6800000e0000 */
[----:B------:R1:W3:Y:S04]  /*2a070*/  LDS.128 R44, [R6+0x3880] ;  /* 0x00388000062c7984 */ /* 0x0002e80000000c00 */
[----:B------:R-:W-:Y:S01]  /*2a080*/  @!P1 ST.E.128 [R12.64], R24 ;  /* 0x000000180c009985 */ /* 0x000fe2000c101d1a */
[----:B------:R-:W-:-:S02]  /*2a090*/  ISETP.GE.OR P1, PT, R54, R0, P0 ;  /* 0x000000003600720c */ /* 0x000fc40000726670 */
[----:B------:R-:W-:Y:S01]  /*2a0a0*/  ISETP.GE.OR P0, PT, R3, R0, P0 ;  /* 0x000000000300720c */ /* 0x000fe20000706670 */
[----:B------:R3:W-:Y:S04]  /*2a0b0*/  @!P4 ST.E.128 [R10.64], R20 ;  /* 0x000000140a00c985 */ /* 0x0007e8000c101d1a */
[----:B------:R4:W-:Y:S04]  /*2a0c0*/  @!P3 ST.E.128 [R8.64], R16 ;  /* 0x000000100800b985 */ /* 0x0009e8000c101d1a */
[----:B--2---:R2:W-:Y:S02]  /*2a0d0*/  @!P2 ST.E.128 [R14.64], R28 ;  /* 0x0000001c0e00a985 */ /* 0x0045e4000c101d1a */
[----:B-1----:R-:W-:-:S02]  /*2a0e0*/  @!P1 LEA R6, P2, R2, R49, 0x1 ;  /* 0x0000003102069211 */ /* 0x002fc400078408ff */
[C---:B---3--:R-:W-:Y:S02]  /*2a0f0*/  @!P6 LEA R10, P4, R2.reuse, R48, 0x1 ;  /* 0x00000030020ae211 */ /* 0x048fe400078808ff */
[C---:B----4-:R-:W-:Y:S02]  /*2a100*/  @!P5 LEA R8, P3, R2.reuse, R7, 0x1 ;  /* 0x000000070208d211 */ /* 0x050fe400078608ff */
[C-C-:B------:R-:W-:Y:S02]  /*2a110*/  @!P6 LEA.HI.X R11, R2.reuse, R52, R53.reuse, 0x1, P4 ;  /* 0x00000034020be211 */ /* 0x140fe400020f0c35 */
[C-C-:B------:R-:W-:Y:S02]  /*2a120*/  @!P5 LEA.HI.X R9, R2.reuse, R51, R53.reuse, 0x1, P3 ;  /* 0x000000330209d211 */ /* 0x140fe400018f0c35 */
[----:B------:R-:W-:Y:S01]  /*2a130*/  @!P1 LEA.HI.X R7, R2, R50, R53, 0x1, P2 ;  /* 0x0000003202079211 */ /* 0x000fe200010f0c35 */
[----:B------:R2:W-:Y:S04]  /*2a140*/  @!P6 ST.E.128 [R10.64], R32 ;  /* 0x000000200a00e985 */ /* 0x0005e8000c101d1a */
[----:B------:R2:W1:Y:S04]  /*2a150*/  SHFL.IDX PT, R10, R5, 0x7, 0x181f ;  /* 0x00f81f00050a7f89 */ /* 0x00046800000e0000 */
[----:B------:R2:W-:Y:S04]  /*2a160*/  @!P5 ST.E.128 [R8.64], R36 ;  /* 0x000000240800d985 */ /* 0x0005e8000c101d1a */
[----:B------:R2:W3:Y:S04]  /*2a170*/  SHFL.IDX PT, R5, R4, 0x7, 0x181f ;  /* 0x00f81f0004057f89 */ /* 0x0004e800000e0000 */
[----:B------:R2:W-:Y:S01]  /*2a180*/  @!P1 ST.E.128 [R6.64], R40 ;  /* 0x0000002806009985 */ /* 0x0005e2000c101d1a */
[----:B------:R-:W-:Y:S05]  /*2a190*/  @P0 EXIT ;  /* 0x000000000000094d */ /* 0x000fea0003800000 */
[----:B-12---:R-:W-:-:S04]  /*2a1a0*/  LEA R4, P0, R2, R10, 0x1 ;  /* 0x0000000a02047211 */ /* 0x006fc800078008ff */
[----:B---3--:R-:W-:-:S05]  /*2a1b0*/  LEA.HI.X R5, R2, R5, R53, 0x1, P0 ;  /* 0x0000000502057211 */ /* 0x008fca00000f0c35 */
[----:B------:R-:W-:Y:S01]  /*2a1c0*/  ST.E.128 [R4.64], R44 ;  /* 0x0000002c04007985 */ /* 0x000fe2000c101d1a */
[----:B------:R-:W-:Y:S05]  /*2a1d0*/  EXIT ;  /* 0x000000000000794d */ /* 0x000fea0003800000 */
.L_x_500:
[----:B------:R-:W-:Y:S02]  /*2a1e0*/  ULDC.64 UR6, c[0x0][0x500] ;  /* 0x0001400000067ab9 */ /* 0x000fe40000000a00 */
[----:B------:R-:W-:Y:S02]  /*2a1f0*/  UISETP.NE.U32.AND UP1, UPT, URZ, UR6, UPT ;  /* 0x000000063f00728c */ /* 0x000fe4000bf25070 */
[----:B------:R-:W-:Y:S02]  /*2a200*/  ULDC.64 UR4, c[0x0][0x508] ;  /* 0x0001420000047ab9 */ /* 0x000fe40000000a00 */
[----:B------:R-:W-:Y:S02]  /*2a210*/  UISETP.NE.AND.EX UP1, UPT, URZ, UR7, UPT, UP1 ;  /* 0x000000073f00728c */ /* 0x000fe4000bf25310 */
[----:B------:R-:W-:Y:S02]  /*2a220*/  UISETP.NE.U32.AND UP0, UPT, URZ, UR4, UPT ;  /* 0x000000043f00728c */ /* 0x000fe4000bf05070 */
[----:B------:R-:W-:-:S02]  /*2a230*/  ULDC.64 UR6, c[0x0][0x500] ;  /* 0x0001400000067ab9 */ /* 0x000fc40000000a00 */
[----:B------:R-:W-:Y:S01]  /*2a240*/  UMOV UR4, 0x4 ;  /* 0x0000000400047882 */ /* 0x000fe20000000000 */
[----:B------:R-:W-:Y:S01]  /*2a250*/  PLOP3.LUT P0, PT, PT, PT, UP1, 0x80, 0x0 ;  /* 0x000000000000781c */ /* 0x000fe20003f0f018 */
[----:B------:R-:W-:Y:S02]  /*2a260*/  UIMAD.WIDE UR6, UR22, UR4, UR6 ;  /* 0x00000004160672a5 */ /* 0x000fe4000f8e0206 */
[----:B------:R-:W-:-:S04]  /*2a270*/  UISETP.NE.AND.EX UP0, UPT, URZ, UR5, UPT, UP0 ;  /* 0x000000053f00728c */ /* 0x000fc8000bf05300 */
[----:B------:R-:W-:Y:S02]  /*2a280*/  IMAD.U32 R4, RZ, RZ, UR6 ;  /* 0x00000006ff047e24 */ /* 0x000fe4000f8e00ff */
[----:B------:R-:W-:Y:S01]  /*2a290*/  IMAD.U32 R5, RZ, RZ, UR7 ;  /* 0x00000007ff057e24 */ /* 0x000fe2000f8e00ff */
[----:B------:R-:W-:Y:S01]  /*2a2a0*/  ULDC.64 UR6, c[0x0][0x508] ;  /* 0x0001420000067ab9 */ /* 0x000fe20000000a00 */
[----:B------:R-:W-:-:S03]  /*2a2b0*/  PLOP3.LUT P1, PT, PT, PT, UP0, 0x80, 0x0 ;  /* 0x000000000000781c */ /* 0x000fc60003f2f008 */
[----:B------:R-:W2:Y:S01]  /*2a2c0*/  @P0 LDG.E R0, [R4.64] ;  /* 0x0000001a04000981 */ /* 0x000ea2000c1e1900 */
[----:B------:R-:W-:Y:S01]  /*2a2d0*/  @UP0 UIMAD.WIDE UR6, UR22, UR4, UR6 ;  /* 0x00000004160602a5 */ /* 0x000fe2000f8e0206 */
[----:B------:R-:W-:-:S05]  /*2a2e0*/  MOV R9, c[0x0][0x388] ;  /* 0x0000e20000097a02 */ /* 0x000fca0000000f00 */
[----:B------:R-:W-:Y:S01]  /*2a2f0*/  IMAD.U32 R2, RZ, RZ, UR6 ;  /* 0x00000006ff027e24 */ /* 0x000fe2000f8e00ff */
[----:B------:R-:W-:-:S05]  /*2a300*/  MOV R3, UR7 ;  /* 0x0000000700037c02 */ /* 0x000fca0008000f00 */
        /* <DEDUP_REMOVED lines=9> */
.L_x_502:
[----:B------:R-:W1:Y:S01]  /*2a3a0*/  S2R R8, SR_TID.X ;  /* 0x0000000000087919 */ /* 0x000e620000002100 */
        /* <DEDUP_REMOVED lines=11> */
[----:B------:R-:W1:Y:S01]  /*2a460*/  R2UR UR12, R2 ;  /* 0x00000000020c73c2 */ /* 0x000e6200000e0000 */
[----:B------:R-:W-:Y:S01]  /*2a470*/  IMAD.MOV.U32 R0, RZ, RZ, c[0x0][0x4e8] ;  /* 0x00013a00ff007624 */ /* 0x000fe200078e00ff */
[----:B------:R-:W-:Y:S02]  /*2a480*/  ULDC.64 UR4, c[0x0][0x490] ;  /* 0x0001240000047ab9 */ /* 0x000fe40000000a00 */
[----:B------:R-:W-:Y:S02]  /*2a490*/  UIMAD UR7, UR9, UR4, URZ ;  /* 0x00000004090772a4 */ /* 0x000fe4000f8e023f */
[----:B------:R-:W-:Y:S01]  /*2a4a0*/  ISETP.NE.AND P0, PT, R0, 0x1, PT ;  /* 0x000000010000780c */ /* 0x000fe20003f05270 */
[----:B------:R-:W-:Y:S01]  /*2a4b0*/  IMAD.MOV.U32 R0, RZ, RZ, R4 ;  /* 0x000000ffff007224 */ /* 0x000fe200078e0004 */
[----:B------:R-:W2:Y:S01]  /*2a4c0*/  R2UR UR11, R3 ;  /* 0x00000000030b73c2 */ /* 0x000ea200000e0000 */
[----:B------:R-:W-:-:S07]  /*2a4d0*/  UIMAD UR7, UR17, UR5, UR7 ;  /* 0x00000005110772a4 */ /* 0x000fce000f8e0207 */
[----:B------:R3:W1:Y:S03]  /*2a4e0*/  R2UR UR10, R2 ;  /* 0x00000000020a73c2 */ /* 0x00066600000e0000 */
[----:B------:R-:W-:Y:S01]  /*2a4f0*/  @P0 IMAD.HI.U32 R5, R4, c[0x0][0x4ec], RZ ;  /* 0x00013b0004050a27 */ /* 0x000fe200078e00ff */
[----:B-1----:R-:W-:-:S04]  /*2a500*/  UMOV UR10, UR12 ;  /* 0x0000000c000a7c82 */ /* 0x002fc80008000000 */
[----:B------:R-:W-:Y:S01]  /*2a510*/  @P0 SHF.R.U32.HI R0, RZ, c[0x0][0x4f0], R5 ;  /* 0x00013c00ff000a19 */ /* 0x000fe20000011605 */
[----:B------:R3:W1:Y:S03]  /*2a520*/  R2UR UR13, R3 ;  /* 0x00000000030d73c2 */ /* 0x00066600000e0000 */
[----:B------:R-:W-:Y:S02]  /*2a530*/  IADD3 R6, -R0, RZ, RZ ;  /* 0x000000ff00067210 */ /* 0x000fe40007ffe1ff */
[----:B------:R-:W-:Y:S01]  /*2a540*/  SHF.R.S32.HI R5, RZ, 0x1f, R0 ;  /* 0x0000001fff057819 */ /* 0x000fe20000011400 */
[----:B--2---:R-:W-:Y:S02]  /*2a550*/  UIMAD.WIDE.U32 UR10, UR17, UR4, UR10 ;  /* 0x00000004110a72a5 */ /* 0x004fe4000f8e000a */
[----:B------:R-:W-:Y:S01]  /*2a560*/  IMAD R6, R6, c[0x0][0x4e8], R4 ;  /* 0x00013a0006067a24 */ /* 0x000fe200078e0204 */
[----:B------:R-:W-:-:S02]  /*2a570*/  ULDC.64 UR4, c[0x0][0x498] ;  /* 0x0001260000047ab9 */ /* 0x000fc40000000a00 */
[----:B------:R-:W-:Y:S02]  /*2a580*/  UIADD3 UR11, UR7, UR11, URZ ;  /* 0x0000000b070b7290 */ /* 0x000fe4000fffe03f */
[----:B------:R-:W-:Y:S02]  /*2a590*/  UIMAD UR7, UR6, UR4, URZ ;  /* 0x00000004060772a4 */ /* 0x000fe4000f8e023f */
[----:B------:R-:W-:Y:S02]  /*2a5a0*/  UIMAD.WIDE.U32 UR10, UR22, UR4, UR10 ;  /* 0x00000004160a72a5 */ /* 0x000fe4000f8e000a */
[----:B------:R-:W-:-:S04]  /*2a5b0*/  UIMAD UR5, UR22, UR5, UR7 ;  /* 0x00000005160572a4 */ /* 0x000fc8000f8e0207 */
[----:B------:R-:W-:Y:S02]  /*2a5c0*/  IADD3 R4, P0, R0, UR10, RZ ;  /* 0x0000000a00047c10 */ /* 0x000fe4000ff1e0ff */
[----:B------:R-:W-:Y:S01]  /*2a5d0*/  IMAD.U32 R7, RZ, RZ, UR5 ;  /* 0x00000005ff077e24 */ /* 0x000fe2000f8e00ff */
[----:B------:R-:W-:-:S04]  /*2a5e0*/  SHF.R.S32.HI R0, RZ, 0x1f, R6 ;  /* 0x0000001fff007819 */ /* 0x000fc80000011406 */
[----:B------:R-:W-:Y:S01]  /*2a5f0*/  IADD3.X R5, R5, UR11, R7, P0, !PT ;  /* 0x0000000b05057c10 */ /* 0x000fe200087fe407 */
[----:B------:R-:W-:-:S04]  /*2a600*/  IMAD R0, R0, c[0x0][0x488], RZ ;  /* 0x0001220000007a24 */ /* 0x000fc800078e02ff */
[C---:B------:R-:W-:Y:S02]  /*2a610*/  IMAD R0, R6.reuse, c[0x0][0x48c], R0 ;  /* 0x0001230006007a24 */ /* 0x040fe400078e0200 */
[----:B------:R-:W-:-:S05]  /*2a620*/  IMAD.WIDE.U32 R4, R6, c[0x0][0x488], R4 ;  /* 0x0001220006047a25 */ /* 0x000fca00078e0004 */
[----:B------:R-:W-:Y:S02]  /*2a630*/  IADD3 R0, R5, R0, RZ ;  /* 0x0000000005007210 */ /* 0x000fe40007ffe0ff */
[----:B------:R-:W-:-:S04]  /*2a640*/  LEA R6, P0, R4, c[0x0][0x450], 0x2 ;  /* 0x0001140004067a11 */ /* 0x000fc800078010ff */
[----:B------:R-:W-:Y:S01]  /*2a650*/  LEA.HI.X R7, R4, c[0x0][0x454], R0, 0x2, P0 ;  /* 0x0001150004077a11 */ /* 0x000fe200000f1400 */
[----:B------:R-:W-:-:S05]  /*2a660*/  IMAD.MOV.U32 R0, RZ, RZ, -0x800000 ;  /* 0xff800000ff007424 */ /* 0x000fca00078e00ff */
[----:B------:R3:W-:Y:S01]  /*2a670*/  STG.E [R6.64], R0 ;  /* 0x0000000006007986 */ /* 0x0007e2000c10191a */
[----:B------:R-:W-:-:S04]  /*2a680*/  DEPBAR.LE SB1, 0x0, {3} ;  /* 0x000090080000791a */ /* 0x000fc80000000000 */
.L_x_504:
[----:B------:R-:W-:Y:S05]  /*2a690*/  BSYNC B0 ;  /* 0x0000000000007941 */ /* 0x000fea0003800000 */
.L_x_503:
[----:B------:R-:W1:Y:S01]  /*2a6a0*/  R2UR UR13, R3 ;  /* 0x00000000030d73c2 */ /* 0x000e6200000e0000 */
[----:B------:R-:W2:Y:S01]  /*2a6b0*/  S2R R10, SR_CTAID.X ;  /* 0x00000000000a7919 */ /* 0x000ea20000002500 */
[----:B------:R-:W-:Y:S01]  /*2a6c0*/  SHF.R.S32.HI R0, RZ, 0x1f, R8 ;  /* 0x0000001fff007819 */ /* 0x000fe20000011408 */
[----:B------:R-:W-:Y:S01]  /*2a6d0*/  ULDC UR10, c[0x0][0x3a0] ;  /* 0x0000e800000a7ab9 */ /* 0x000fe20000000800 */
[----:B-----5:R-:W-:Y:S01]  /*2a6e0*/  IMAD R19, R9, c[0x0][0x4e8], RZ ;  /* 0x00013a0009137a24 */ /* 0x020fe200078e02ff */
[----:B------:R-:W-:Y:S01]  /*2a6f0*/  ULDC UR7, c[0x0][0x3a4] ;  /* 0x0000e90000077ab9 */ /* 0x000fe20000000800 */
[----:B------:R-:W-:Y:S02]  /*2a700*/  LEA.HI R0, R0, R8, RZ, 0x3 ;  /* 0x0000000800007211 */ /* 0x000fe400078f18ff */
[----:B------:R-:W3:Y:S08]  /*2a710*/  R2UR UR12, R2 ;  /* 0x00000000020c73c2 */ /* 0x000ef000000e0000 */
[----:B------:R4:W2:Y:S08]  /*2a720*/  R2UR UR14, R2 ;  /* 0x00000000020e73c2 */ /* 0x0008b000000e0000 */
[----:B------:R2:W2:Y:S01]  /*2a730*/  R2UR UR15, R3 ;  /* 0x00000000030f73c2 */ /* 0x0004a200000e0000 */
[----:B-1----:R-:W-:-:S04]  /*2a740*/  UIMAD UR4, UR13, UR10, URZ ;  /* 0x0000000a0d0472a4 */ /* 0x002fc8000f8e023f */
[----:B---3--:R-:W-:-:S03]  /*2a750*/  UIMAD UR7, UR12, UR7, UR4 ;  /* 0x000000070c0772a4 */ /* 0x008fc6000f8e0204 */
[----:B------:R-:W-:Y:S01]  /*2a760*/  ULDC.64 UR4, c[0x0][0x3e8] ;  /* 0x0000fa0000047ab9 */ /* 0x000fe20000000a00 */
[----:B----4-:R-:W-:Y:S01]  /*2a770*/  LOP3.LUT R2, R0, 0xfffffff8, RZ, 0xc0, !PT ;  /* 0xfffffff800027812 */ /* 0x010fe200078ec0ff */
[----:B--2---:R-:W-:-:S04]  /*2a780*/  UIMAD.WIDE.U32 UR10, UR14, UR10, URZ ;  /* 0x0000000a0e0a72a5 */ /* 0x004fc8000f8e003f */
[----:B------:R-:W-:Y:S01]  /*2a790*/  IMAD.IADD R7, R8, 0x1, -R2 ;  /* 0x0000000108077824 */ /* 0x000fe200078e0a02 */
[----:B------:R-:W-:Y:S01]  /*2a7a0*/  SHF.R.S32.HI R8, RZ, 0x3, R0 ;  /* 0x00000003ff087819 */ /* 0x000fe20000011400 */
[----:B------:R-:W-:Y:S01]  /*2a7b0*/  UIADD3 UR11, UR11, UR7, URZ ;  /* 0x000000070b0b7290 */ /* 0x000fe2000fffe03f */
[----:B------:R-:W-:Y:S01]  /*2a7c0*/  IMAD.MOV.U32 R3, RZ, RZ, c[0x0][0x4e8] ;  /* 0x00013a00ff037624 */ /* 0x000fe200078e00ff */
[----:B------:R-:W-:Y:S02]  /*2a7d0*/  UIMAD UR7, UR9, UR4, URZ ;  /* 0x00000004090772a4 */ /* 0x000fe4000f8e023f */
[----:B------:R-:W-:Y:S01]  /*2a7e0*/  IMAD R0, R7, 0x10, R8 ;  /* 0x0000001007007824 */ /* 0x000fe200078e0208 */
[----:B------:R-:W-:Y:S01]  /*2a7f0*/  UIMAD.WIDE.U32 UR10, UR17, UR4, UR10 ;  /* 0x00000004110a72a5 */ /* 0x000fe2000f8e000a */
[----:B------:R-:W-:Y:S01]  /*2a800*/  ISETP.NE.AND P0, PT, R3, 0x1, PT ;  /* 0x000000010300780c */ /* 0x000fe20003f05270 */
[----:B------:R-:W-:Y:S01]  /*2a810*/  UIMAD UR7, UR17, UR5, UR7 ;  /* 0x00000005110772a4 */ /* 0x000fe2000f8e0207 */
[----:B------:R-:W-:-:S02]  /*2a820*/  IMAD R0, R10, 0x80, R0 ;  /* 0x000000800a007824 */ /* 0x000fc400078e0200 */
[----:B------:R-:W-:Y:S02]  /*2a830*/  ULDC.64 UR4, c[0x0][0x3f0] ;  /* 0x0000fc0000047ab9 */ /* 0x000fe40000000a00 */
[----:B------:R-:W-:Y:S01]  /*2a840*/  UIMAD UR8, UR6, UR4, URZ ;  /* 0x00000004060872a4 */ /* 0x000fe2000f8e023f */
[----:B------:R-:W-:Y:S01]  /*2a850*/  IMAD.MOV.U32 R4, RZ, RZ, R0 ;  /* 0x000000ffff047224 */ /* 0x000fe200078e0000 */
[----:B------:R-:W-:Y:S02]  /*2a860*/  UIADD3 UR11, UR7, UR11, URZ ;  /* 0x0000000b070b7290 */ /* 0x000fe4000fffe03f */
[----:B------:R-:W-:Y:S02]  /*2a870*/  UIMAD UR5, UR22, UR5, UR8 ;  /* 0x00000005160572a4 */ /* 0x000fe4000f8e0208 */
[----:B------:R-:W-:Y:S01]  /*2a880*/  UIMAD.WIDE.U32 UR10, UR22, UR4, UR10 ;  /* 0x00000004160a72a5 */ /* 0x000fe2000f8e000a */
[----:B------:R-:W-:-:S03]  /*2a890*/  @P0 IMAD.HI.U32 R2, R0, c[0x0][0x4ec], RZ ;  /* 0x00013b0000020a27 */ /* 0x000fc600078e00ff */
[----:B------:R-:W-:Y:S02]  /*2a8a0*/  UIADD3 UR5, UR11, UR5, URZ ;  /* 0x000000050b057290 */ /* 0x000fe4000fffe03f */
[----:B------:R-:W-:-:S04]  /*2a8b0*/  @P0 SHF.R.U32.HI R4, RZ, c[0x0][0x4f0], R2 ;  /* 0x00013c00ff040a19 */ /* 0x000fc80000011602 */
[--C-:B------:R-:W-:Y:S01]  /*2a8c0*/  SHF.R.S32.HI R3, RZ, 0x1f, R4.reuse ;  /* 0x0000001fff037819 */ /* 0x100fe20000011404 */
[----:B------:R-:W-:-:S04]  /*2a8d0*/  IMAD.MOV R2, RZ, RZ, -R4 ;  /* 0x000000ffff027224 */ /* 0x000fc800078e0a04 */
        /* <DEDUP_REMOVED lines=21> */
[C---:B------:R-:W-:Y:S01]  /*2aa30*/  IADD3 R8, R2.reuse, 0x10, RZ ;  /* 0x0000001002087810 */ /* 0x040fe20007ffe0ff */
[----:B------:R-:W3:Y:S01]  /*2aa40*/  SHFL.IDX PT, R5, R4, 0x1, 0x181f ;  /* 0x00381f0004057f89 */ /* 0x000ee200000e0000 */
[----:B------:R-:W-:-:S02]  /*2aa50*/  ISETP.GE.OR P1, PT, R2, R19, P0 ;  /* 0x000000130200720c */ /* 0x000fc40000726670 */
[-C--:B------:R-:W-:Y:S01]  /*2aa60*/  ISETP.GE.OR P5, PT, R8, R19.reuse, P0 ;  /* 0x000000130800720c */ /* 0x080fe200007a6670 */
[----:B------:R-:W4:Y:S01]  /*2aa70*/  SHFL.IDX PT, R9, R3, 0x1, 0x181f ;  /* 0x00381f0003097f89 */ /* 0x000f2200000e0000 */
[C---:B------:R-:W-:Y:S02]  /*2aa80*/  IADD3 R14, R2.reuse, 0x20, RZ ;  /* 0x00000020020e7810 */ /* 0x040fe40007ffe0ff */
[----:B------:R-:W-:Y:S01]  /*2aa90*/  IADD3 R10, R2, 0x40, RZ ;  /* 0x00000040020a7810 */ /* 0x000fe20007ffe0ff */
[----:B------:R-:W3:Y:S01]  /*2aaa0*/  SHFL.IDX PT, R8, R4, 0x2, 0x181f ;  /* 0x00581f0004087f89 */ /* 0x000ee200000e0000 */
[-C--:B------:R-:W-:Y:S02]  /*2aab0*/  ISETP.GE.OR P4, PT, R14, R19.reuse, P0 ;  /* 0x000000130e00720c */ /* 0x080fe40000786670 */
[----:B------:R-:W-:Y:S01]  /*2aac0*/  IADD3 R13, R2, 0x30, RZ ;  /* 0x00000030020d7810 */ /* 0x000fe20007ffe0ff */
[----:B------:R-:W3:Y:S01]  /*2aad0*/  SHFL.IDX PT, R12, R3, 0x2, 0x181f ;  /* 0x00581f00030c7f89 */ /* 0x000ee200000e0000 */
[----:B------:R-:W-:-:S02]  /*2aae0*/  ISETP.GE.OR P6, PT, R10, R19, P0 ;  /* 0x000000130a00720c */ /* 0x000fc400007c6670 */
[----:B------:R-:W-:Y:S01]  /*2aaf0*/  ISETP.GE.OR P3, PT, R13, R19, P0 ;  /* 0x000000130d00720c */ /* 0x000fe20000766670 */
[----:B------:R-:W3:Y:S01]  /*2ab00*/  SHFL.IDX PT, R11, R4, 0x3, 0x181f ;  /* 0x00781f00040b7f89 */ /* 0x000ee200000e0000 */
[----:B-1----:R-:W-:-:S03]  /*2ab10*/  @!P1 LEA R6, P2, R0, R6, 0x1 ;  /* 0x0000000600069211 */ /* 0x002fc600078408ff */
[----:B------:R-:W1:Y:S01]  /*2ab20*/  SHFL.IDX PT, R14, R3, 0x3, 0x181f ;  /* 0x00781f00030e7f89 */ /* 0x000e6200000e0000 */
[----:B--2---:R-:W-:-:S03]  /*2ab30*/  @!P1 LEA.HI.X R7, R0, R7, R20, 0x1, P2 ;  /* 0x0000000700079211 */ /* 0x004fc600010f0c14 */
[----:B------:R-:W2:Y:S04]  /*2ab40*/  SHFL.IDX PT, R10, R4, 0x4, 0x181f ;  /* 0x00981f00040a7f89 */ /* 0x000ea800000e0000 */
[----:B------:R1:W-:Y:S04]  /*2ab50*/  @!P1 ST.E.128 [R6.64], RZ ;  /* 0x000000ff06009985 */ /* 0x0003e8000c101d1a */
[----:B------:R-:W-:Y:S04]  /*2ab60*/  SHFL.IDX PT, R13, R4, 0x5, 0x181f ;  /* 0x00b81f00040d7f89 */ /* 0x000fe800000e0000 */
[----:B------:R-:W-:Y:S04]  /*2ab70*/  SHFL.IDX PT, R15, R4, 0x6, 0x181f ;  /* 0x00d81f00040f7f89 */ /* 0x000fe800000e0000 */
[----:B------:R-:W2:Y:S04]  /*2ab80*/  SHFL.IDX PT, R18, R3, 0x4, 0x181f ;  /* 0x00981f0003127f89 */ /* 0x000ea800000e0000 */
[----:B------:R-:W2:Y:S04]  /*2ab90*/  SHFL.IDX PT, R17, R3, 0x5, 0x181f ;  /* 0x00b81f0003117f89 */ /* 0x000ea800000e0000 */
[----:B------:R-:W2:Y:S04]  /*2aba0*/  SHFL.IDX PT, R16, R3, 0x6, 0x181f ;  /* 0x00d81f0003107f89 */ /* 0x000ea800000e0000 */
[----:B------:R-:W2:Y:S01]  /*2abb0*/  SHFL.IDX PT, R4, R4, 0x7, 0x181f ;  /* 0x00f81f0004047f89 */ /* 0x000ea200000e0000 */
[----:B-1----:R-:W-:-:S02]  /*2abc0*/  IADD3 R7, R2, 0x50, RZ ;  /* 0x0000005002077810 */ /* 0x002fc40007ffe0ff */
[C---:B---3--:R-:W-:Y:S01]  /*2abd0*/  @!P5 LEA R6, P1, R0.reuse, R5, 0x1 ;  /* 0x000000050006d211 */ /* 0x048fe200078208ff */
[----:B------:R-:W1:Y:S01]  /*2abe0*/  SHFL.IDX PT, R3, R3, 0x7, 0x181f ;  /* 0x00f81f0003037f89 */ /* 0x000e6200000e0000 */
[----:B------:R-:W-:Y:S02]  /*2abf0*/  ISETP.GE.OR P2, PT, R7, R19, P0 ;  /* 0x000000130700720c */ /* 0x000fe40000746670 */
[C---:B----4-:R-:W-:Y:S02]  /*2ac00*/  @!P5 LEA.HI.X R7, R0.reuse, R9, R20, 0x1, P1 ;  /* 0x000000090007d211 */ /* 0x050fe400008f0c14 */
        /* <DEDUP_REMOVED lines=10> */
[----:B---3--:R-:W-:-:S04]  /*2acb0*/  @!P3 LEA R6, P5, R0, R11, 0x1 ;  /* 0x0000000b0006b211 */ /* 0x008fc800078a08ff */
[C---:B------:R-:W-:Y:S02]  /*2acc0*/  @!P3 LEA.HI.X R7, R0.reuse, R14, R20, 0x1, P5 ;  /* 0x0000000e0007b211 */ /* 0x040fe400028f0c14 */
[----:B--2---:R-:W-:-:S03]  /*2acd0*/  @!P6 LEA R10, P5, R0, R10, 0x1 ;  /* 0x0000000a000ae211 */ /* 0x004fc600078a08ff */
        /* <DEDUP_REMOVED lines=14> */
.L_x_505:
        /* <DEDUP_REMOVED lines=12> */
.L_x_1601:


//--------------------- .text._ZN7cutlass13device_kernelIN5flash19enable_sm80_to_sm89INS1_16FlashAttnFwdSm80INS1_25CollectiveMainloopFwdSm80ILi4ELi1ELb0EN4cute5tupleIJNS5_1CILi128EEENS7_ILi112EEENS7_ILi64EEEEEELi64ENS_10bfloat16_tEfNS_4arch4Sm80ELb1ELb0ELb1ELb0ELb1ELb0ELb1ELb0EEENS1_21CollectiveEpilogueFwdINS6_IJS8_SA_S9_EEENS6_IJNS7_ILi1EEESI_SI_EEESC_SE_Li128ELb0ELb1ELb0ELb0EEENS1_30DynamicPersistentTileSchedulerILi128ELi128ELb0ELb1ELb0EEEEEEEEEvNT_6ParamsE --------------------------
	.section	.text._ZN7cutlass13device_kernelIN5flash19enable_sm80_to_sm89INS1_16FlashAttnFwdSm80INS1_25CollectiveMainloopFwdSm80ILi4ELi1ELb0EN4cute5tupleIJNS5_1CILi128EEENS7_ILi112EEENS7_ILi64EEEEEELi64ENS_10bfloat16_tEfNS_4arch4Sm80ELb1ELb0ELb1ELb0ELb1ELb0ELb1ELb0EEENS1_21CollectiveEpilogueFwdINS6_IJS8_SA_S9_EEENS6_IJNS7_ILi1EEESI_SI_EEESC_SE_Li128ELb0ELb1ELb0ELb0EEENS1_30DynamicPersistentTileSchedulerILi128ELi128ELb0ELb1ELb0EEEEEEEEEvNT_6ParamsE,"ax",@progbits
	.sectioninfo	@"SHI_REGISTERS=255"
	.align	128
.text._ZN7cutlass13device_kernelIN5flash19enable_sm80_to_sm89INS1_16FlashAttnFwdSm80INS1_25CollectiveMainloopFwdSm80ILi4ELi1ELb0EN4cute5tupleIJNS5_1CILi128EEENS7_ILi112EEENS7_ILi64EEEEEELi64ENS_10bfloat16_tEfNS_4arch4Sm80ELb1ELb0ELb1ELb0ELb1ELb0ELb1ELb0EEENS1_21CollectiveEpilogueFwdINS6_IJS8_SA_S9_EEENS6_IJNS7_ILi1EEESI_SI_EEESC_SE_Li128ELb0ELb1ELb0ELb0EEENS1_30DynamicPersistentTileSchedulerILi128ELi128ELb0ELb1ELb0EEEEEEEEEvNT_6ParamsE:
        .type           _ZN7cutlass13device_kernelIN5flash19enable_sm80_to_sm89INS1_16FlashAttnFwdSm80INS1_25CollectiveMainloopFwdSm80ILi4ELi1ELb0EN4cute5tupleIJNS5_1CILi128EEENS7_ILi112EEENS7_ILi64EEEEEELi64ENS_10bfloat16_tEfNS_4arch4Sm80ELb1ELb0ELb1ELb0ELb1ELb0ELb1ELb0EEENS1_21CollectiveEpilogueFwdINS6_IJS8_SA_S9_EEENS6_IJNS7_ILi1EEESI_SI_EEESC_SE_Li128ELb0ELb1ELb0ELb0EEENS1_30DynamicPersistentTileSchedulerILi128ELi128ELb0ELb1ELb0EEEEEEEEEvNT_6ParamsE,@function
        .size           _ZN7cutlass13device_kernelIN5flash19enable_sm80_to_sm89INS1_16FlashAttnFwdSm80INS1_25CollectiveMainloopFwdSm80ILi4ELi1ELb0EN4cute5tupleIJNS5_1CILi128EEENS7_ILi112EEENS7_ILi64EEEEEELi64ENS_10bfloat16_tEfNS_4arch4Sm80ELb1ELb0ELb1ELb0ELb1ELb0ELb1ELb0EEENS1_21CollectiveEpilogueFwdINS6_IJS8_SA_S9_EEENS6_IJNS7_ILi1EEESI_SI_EEESC_SE_Li128ELb0ELb1ELb0ELb0EEENS1_30DynamicPersistentTileSchedulerILi128ELi128ELb0ELb1ELb0EEEEEEEEEvNT_6ParamsE,(.L_x_1602 - _ZN7cutlass13device_kernelIN5flash19enable_sm80_to_sm89INS1_16FlashAttnFwdSm80INS1_25CollectiveMainloopFwdSm80ILi4ELi1ELb0EN4cute5tupleIJNS5_1CILi128EEENS7_ILi112EEENS7_ILi64EEEEEELi64ENS_10bfloat16_tEfNS_4arch4Sm80ELb1ELb0ELb1ELb0ELb1ELb0ELb1ELb0EEENS1_21CollectiveEpilogueFwdINS6_IJS8_SA_S9_EEENS6_IJNS7_ILi1EEESI_SI_EEESC_SE_Li128ELb0ELb1ELb0ELb0EEENS1_30DynamicPersistentTileSchedulerILi128ELi128ELb0ELb1ELb0EEEEEEEEEvNT_6ParamsE)
        .other          _ZN7cutlass13device_kernelIN5flash19enable_sm80_to_sm89INS1_16FlashAttnFwdSm80INS1_25CollectiveMainloopFwdSm80ILi4ELi1ELb0EN4cute5tupleIJNS5_1CILi128EEENS7_ILi112EEENS7_ILi64EEEEEELi64ENS_10bfloat16_tEfNS_4arch4Sm80ELb1ELb0ELb1ELb0ELb1ELb0ELb1ELb0EEENS1_21CollectiveEpilogueFwdINS6_IJS8_SA_S9_EEENS6_IJNS7_ILi1EEESI_SI_EEESC_SE_Li128ELb0ELb1ELb0ELb0EEENS1_30DynamicPersistentTileSchedulerILi128ELi128ELb0ELb1ELb0EEEEEEEEEvNT_6ParamsE,@"STO_CUDA_ENTRY STV_DEFAULT"
_ZN7cutlass13device_kernelIN5flash19enable_sm80_to_sm89INS1_16FlashAttnFwdSm80INS1_25CollectiveMainloopFwdSm80ILi4ELi1ELb0EN4cute5tupleIJNS5_1CILi128EEENS7_ILi112EEENS7_ILi64EEEEEELi64ENS_10bfloat16_tEfNS_4arch4Sm80ELb1ELb0ELb1ELb0ELb1ELb0ELb1ELb0EEENS1_21CollectiveEpilogueFwdINS6_IJS8_SA_S9_EEENS6_IJNS7_ILi1EEESI_SI_EEESC_SE_Li128ELb0ELb1ELb0ELb0EEENS1_30DynamicPersistentTileSchedulerILi128ELi128ELb0ELb1ELb0EEEEEEEEEvNT_6ParamsE:
[----:B------:R-:W-:-:S03]  /*0000*/  MOV R1, c[0x0][0x28] ;  /* 0x00000a0000017a02 */ /* 0x000fc60000000f00 */
[----:B------:R-:W1:Y:S01]  /*0010*/  S2R R21, SR_TID.X ;  /* 0x0000000000157919 */ /* 0x000e620000002100 */
[----:B------:R-:W-:-:S03]  /*0020*/  IADD3 R1, R1, -0xa8, RZ ;  /* 0xffffff5801017810 */ /* 0x000fc60007ffe0ff */
[----:B------:R-:W2:Y:S01]  /*0030*/  S2R R17, SR_CTAID.X ;  /* 0x0000000000117919 */ /* 0x000ea20000002500 */
[----:B-1----:R-:W-:-:S05]  /*0040*/  SHF.R.U32.HI R2, RZ, 0x5, R21 ;  /* 0x00000005ff027819 */ /* 0x002fca0000011615 */
[----:B------:R-:W1:Y:S02]  /*0050*/  SHFL.IDX PT, R0, R2, RZ, 0x1f ;  /* 0x00001fff02007589 */ /* 0x000e6400000e0000 */
[----:B-1----:R-:W-:Y:S02]  /*0060*/  ISETP.GE.AND P0, PT, R0, 0x1, PT ;  /* 0x000000010000780c */ /* 0x002fe40003f06270 */
[----:B------:R1:W-:Y:S11]  /*0070*/  STL [R1+0x98], R0 ;  /* 0x0000980001007387 */ /* 0x0003f60000100800 */
[----:B------:R-:W-:Y:S06]  /*0080*/  @P0 BAR.ARV 0x4, 0x80 ;  /* 0x0102000000000b1d */ /* 0x000fec0000002000 */
[----:B--2---:R-:W-:-:S13]  /*0090*/  ISETP.GE.AND P0, PT, R17, c[0x0][0x538], PT ;  /* 0x00014e0011007a0c */ /* 0x004fda0003f06270 */
[----:B------:R-:W-:Y:S05]  /*00a0*/  @P0 EXIT ;  /* 0x000000000000094d */ /* 0x000fea0003800000 */
[----:B-1----:R-:W-:Y:S01]  /*00b0*/  SHF.R.S32.HI R16, RZ, 0x1f, R21 ;  /* 0x0000001fff107819 */ /* 0x002fe20000011415 */
[----:B------:R-:W-:Y:S01]  /*00c0*/  IMAD.MOV.U32 R228, RZ, RZ, 0x20 ;  /* 0x00000020ffe47424 */ /* 0x000fe200078e00ff */
[----:B------:R-:W-:Y:S01]  /*00d0*/  ULDC.64 UR6, c[0x0][0x118] ;  /* 0x0000460000067ab9 */ /* 0x000fe20000000a00 */
[----:B------:R-:W-:Y:S01]  /*00e0*/  IMAD.MOV.U32 R226, RZ, RZ, 0x40 ;  /* 0x00000040ffe27424 */ /* 0x000fe200078e00ff */
[CC--:B------:R-:W-:Y:S02]  /*00f0*/  LEA.HI R2, R16.reuse, R21.reuse, RZ, 0x4 ;  /* 0x0000001510027211 */ /* 0x0c0fe400078f20ff */
[----:B------:R-:W-:Y:S02]  /*0100*/  LEA.HI R13, R16, R21, RZ, 0x3 ;  /* 0x00000015100d7211 */ /* 0x000fe400078f18ff */
[----:B------:R-:W-:Y:S02]  /*0110*/  SHF.R.S32.HI R3, RZ, 0x4, R2 ;  /* 0x00000004ff037819 */ /* 0x000fe40000011402 */
[----:B------:R-:W-:-:S02]  /*0120*/  SHF.R.S32.HI R20, RZ, 0x3, R13 ;  /* 0x00000003ff147819 */ /* 0x000fc4000001140d */
[----:B------:R-:W-:Y:S02]  /*0130*/  LEA.HI R0, R2, R3, RZ, 0x1 ;  /* 0x0000000302007211 */ /* 0x000fe400078f08ff */
[----:B------:R-:W-:Y:S02]  /*0140*/  LOP3.LUT R4, R13, 0xfffffff8, RZ, 0xc0, !PT ;  /* 0xfffffff80d047812 */ /* 0x000fe400078ec0ff */
[----:B------:R-:W-:Y:S02]  /*0150*/  LOP3.LUT R0, R0, 0xfffffffe, RZ, 0xc0, !PT ;  /* 0xfffffffe00007812 */ /* 0x000fe400078ec0ff */
[----:B------:R-:W-:Y:S01]  /*0160*/  LEA.HI R10, R16, R21, RZ, 0x2 ;  /* 0x00000015100a7211 */ /* 0x000fe200078f10ff */
[----:B------:R-:W-:Y:S02]  /*0170*/  IMAD.IADD R8, R21, 0x1, -R4 ;  /* 0x0000000115087824 */ /* 0x000fe400078e0a04 */
[----:B------:R-:W-:Y:S01]  /*0180*/  IMAD.IADD R14, R3, 0x1, -R0 ;  /* 0x00000001030e7824 */ /* 0x000fe200078e0a00 */
[----:B------:R-:W-:Y:S01]  /*0190*/  LOP3.LUT R0, R2, 0xfffffff0, RZ, 0xc0, !PT ;  /* 0xfffffff002007812 */ /* 0x000fe200078ec0ff */
[----:B------:R-:W-:Y:S01]  /*01a0*/  IMAD.SHL.U32 R2, R20, 0x40, RZ ;  /* 0x0000004014027824 */ /* 0x000fe200078e00ff */
[--C-:B------:R-:W-:Y:S01]  /*01b0*/  SHF.R.S32.HI R7, RZ, 0x2, R10.reuse ;  /* 0x00000002ff077819 */ /* 0x100fe2000001140a */
[----:B------:R-:W-:Y:S01]  /*01c0*/  IMAD.SHL.U32 R242, R8, 0x8, RZ ;  /* 0x0000000808f27824 */ /* 0x000fe200078e00ff */
[----:B------:R-:W-:Y:S01]  /*01d0*/  SHF.R.S32.HI R3, RZ, 0x1f, R10 ;  /* 0x0000001fff037819 */ /* 0x000fe2000001140a */
[----:B------:R-:W-:Y:S01]  /*01e0*/  IMAD.IADD R0, R21, 0x1, -R0 ;  /* 0x0000000115007824 */ /* 0x000fe200078e0a00 */
[----:B------:R-:W-:Y:S01]  /*01f0*/  LOP3.LUT R2, R2, 0x1c0, RZ, 0xc0, !PT ;  /* 0x000001c002027812 */ /* 0x000fe200078ec0ff */
[----:B------:R-:W-:Y:S01]  /*0200*/  IMAD.SHL.U32 R9, R8, 0x40, RZ ;  /* 0x0000004008097824 */ /* 0x000fe200078e00ff */
[----:B------:R-:W-:Y:S01]  /*0210*/  LEA.HI R3, R3, R7, RZ, 0x3 ;  /* 0x0000000703037211 */ /* 0x000fe200078f18ff */
[----:B------:R-:W-:Y:S01]  /*0220*/  IMAD.SHL.U32 R225, R14, 0x8, RZ ;  /* 0x000000080ee17824 */ /* 0x000fe200078e00ff */
[----:B------:R-:W-:-:S02]  /*0230*/  SHF.R.S32.HI R4, RZ, 0x1f, R0 ;  /* 0x0000001fff047819 */ /* 0x000fc40000011400 */
[----:B------:R-:W-:Y:S02]  /*0240*/  LOP3.LUT R6, R2, 0x38, R242, 0xf8, !PT ;  /* 0x0000003802067812 */ /* 0x000fe400078ef8f2 */
[----:B------:R-:W-:Y:S02]  /*0250*/  LEA.HI R11, R4, R0, RZ, 0x3 ;  /* 0x00000000040b7211 */ /* 0x000fe400078f18ff */
[----:B------:R-:W-:Y:S02]  /*0260*/  SHF.R.U32.HI R4, RZ, 0x3, R2 ;  /* 0x00000003ff047819 */ /* 0x000fe40000011602 */
[----:B------:R-:W-:Y:S02]  /*0270*/  LOP3.LUT R3, R3, 0xfffffff8, RZ, 0xc0, !PT ;  /* 0xfffffff803037812 */ /* 0x000fe400078ec0ff */
[----:B------:R-:W-:Y:S02]  /*0280*/  LOP3.LUT R5, R11, 0xfffffff8, RZ, 0xc0, !PT ;  /* 0xfffffff80b057812 */ /* 0x000fe400078ec0ff */
[----:B------:R-:W-:Y:S01]  /*0290*/  LOP3.LUT R12, R6, R4, RZ, 0x3c, !PT ;  /* 0x00000004060c7212 */ /* 0x000fe200078e3cff */
[----:B------:R-:W-:Y:S01]  /*02a0*/  IMAD.IADD R7, R7, 0x1, -R3 ;  /* 0x0000000107077824 */ /* 0x000fe200078e0a03 */
[----:B------:R-:W-:-:S02]  /*02b0*/  LOP3.LUT R4, R10, 0xfffffffc, RZ, 0xc0, !PT ;  /* 0xfffffffc0a047812 */ /* 0x000fc400078ec0ff */
[----:B------:R-:W-:Y:S01]  /*02c0*/  LOP3.LUT R2, R9, 0x1c0, RZ, 0xc0, !PT ;  /* 0x000001c009027812 */ /* 0x000fe200078ec0ff */
[----:B------:R-:W-:Y:S01]  /*02d0*/  IMAD.IADD R9, R0, 0x1, -R5 ;  /* 0x0000000100097824 */ /* 0x000fe200078e0a05 */
[----:B------:R-:W-:Y:S01]  /*02e0*/  LOP3.LUT R3, R7, 0x1, RZ, 0xc0, !PT ;  /* 0x0000000107037812 */ /* 0x000fe200078ec0ff */
[----:B------:R-:W-:Y:S01]  /*02f0*/  IMAD.IADD R6, R21, 0x1, -R4 ;  /* 0x0000000115067824 */ /* 0x000fe200078e0a04 */
[----:B------:R-:W-:Y:S02]  /*0300*/  LOP3.LUT R5, R2, 0x8, R13, 0xf8, !PT ;  /* 0x0000000802057812 */ /* 0x000fe400078ef80d */
[----:B------:R-:W-:Y:S02]  /*0310*/  SHF.R.U32.HI R0, RZ, 0x3, R2 ;  /* 0x00000003ff007819 */ /* 0x000fe40000011602 */
[----:B------:R-:W-:Y:S02]  /*0320*/  LEA.HI R4, R16, R21, RZ, 0x5 ;  /* 0x0000001510047211 */ /* 0x000fe400078f28ff */
[----:B------:R-:W-:Y:S01]  /*0330*/  LOP3.LUT R13, R5, R0, RZ, 0x3c, !PT ;  /* 0x00000000050d7212 */ /* 0x000fe200078e3cff */
[----:B------:R-:W-:Y:S01]  /*0340*/  IMAD.SHL.U32 R5, R11, 0x40, RZ ;  /* 0x000000400b057824 */ /* 0x000fe200078e00ff */
[----:B------:R-:W-:-:S02]  /*0350*/  LEA.HI R0, R6, R6, RZ, 0x1 ;  /* 0x0000000606007211 */ /* 0x000fc400078f08ff */
[----:B------:R-:W-:Y:S02]  /*0360*/  LOP3.LUT R2, R4, 0xffffffe0, RZ, 0xc0, !PT ;  /* 0xffffffe004027812 */ /* 0x000fe400078ec0ff */
[----:B------:R-:W-:Y:S02]  /*0370*/  ISETP.NE.U32.AND P0, PT, R3, 0x1, PT ;  /* 0x000000010300780c */ /* 0x000fe40003f05070 */
[----:B------:R-:W-:Y:S01]  /*0380*/  SHF.R.S32.HI R231, RZ, 0x5, R4 ;  /* 0x00000005ffe77819 */ /* 0x000fe20000011404 */
[----:B------:R-:W-:Y:S01]  /*0390*/  IMAD.IADD R19, R21, 0x1, -R2 ;  /* 0x0000000115137824 */ /* 0x000fe200078e0a02 */
[----:B------:R-:W-:Y:S02]  /*03a0*/  SHF.R.S32.HI R3, RZ, 0x1f, R4 ;  /* 0x0000001fff037819 */ /* 0x000fe40000011404 */
[C---:B------:R-:W-:Y:S01]  /*03b0*/  LOP3.LUT R4, R0.reuse, 0x1ffffffe, RZ, 0xc0, !PT ;  /* 0x1ffffffe00047812 */ /* 0x040fe200078ec0ff */
[----:B------:R-:W-:Y:S01]  /*03c0*/  IMAD.SHL.U32 R0, R0, 0x20, RZ ;  /* 0x0000002000007824 */ /* 0x000fe200078e00ff */
[----:B------:R-:W-:-:S02]  /*03d0*/  LEA.HI R2, R3, R231, RZ, 0x2 ;  /* 0x000000e703027211 */ /* 0x000fc400078f10ff */
[----:B------:R-:W-:Y:S01]  /*03e0*/  SHF.R.S32.HI R10, RZ, 0x1f, R19 ;  /* 0x0000001fff0a7819 */ /* 0x000fe20000011413 */
[----:B------:R-:W-:Y:S01]  /*03f0*/  IMAD.IADD R3, R6, 0x1, -R4 ;  /* 0x0000000106037824 */ /* 0x000fe200078e0a04 */
[----:B------:R-:W-:Y:S02]  /*0400*/  LOP3.LUT R0, R0, 0xffffffc0, RZ, 0xc0, !PT ;  /* 0xffffffc000007812 */ /* 0x000fe400078ec0ff */
[----:B------:R-:W-:Y:S02]  /*0410*/  LOP3.LUT R2, R2, 0xffffffc, RZ, 0xc0, !PT ;  /* 0x0ffffffc02027812 */ /* 0x000fe400078ec0ff */
[----:B------:R-:W-:Y:S01]  /*0420*/  LEA.HI R10, R10, R19, RZ, 0x2 ;  /* 0x000000130a0a7211 */ /* 0x000fe200078f10ff */
[----:B------:R-:W-:Y:S01]  /*0430*/  IMAD R15, R3, 0x8, R0 ;  /* 0x00000008030f7824 */ /* 0x000fe200078e0200 */
[----:B------:R-:W-:Y:S01]  /*0440*/  LEA.HI R4, R16, R21, RZ, 0x6 ;  /* 0x0000001510047211 */ /* 0x000fe200078f30ff */
[----:B------:R-:W-:Y:S01]  /*0450*/  IMAD.SHL.U32 R0, R9, 0x40, RZ ;  /* 0x0000004009007824 */ /* 0x000fe200078e00ff */
[----:B------:R-:W-:Y:S01]  /*0460*/  R2P PR, R7, 0x6 ;  /* 0x0000000607007804 */ /* 0x000fe20000000000 */
[C---:B------:R-:W-:Y:S01]  /*0470*/  IMAD.IADD R3, R231.reuse, 0x1, -R2 ;  /* 0x00000001e7037824 */ /* 0x040fe200078e0a02 */
[----:B------:R-:W-:Y:S01]  /*0480*/  SHF.R.S32.HI R2, RZ, 0x2, R10 ;  /* 0x00000002ff027819 */ /* 0x000fe2000001140a */
[----:B------:R-:W-:Y:S01]  /*0490*/  IMAD.SHL.U32 R4, R4, 0x8, RZ ;  /* 0x0000000804047824 */ /* 0x000fe200078e00ff */
[----:B------:R-:W-:Y:S01]  /*04a0*/  LOP3.LUT R0, R0, 0x1c0, RZ, 0xc0, !PT ;  /* 0x000001c000007812 */ /* 0x000fe200078ec0ff */
[----:B------:R-:W-:Y:S01]  /*04b0*/  IMAD.SHL.U32 R231, R231, 0x400, RZ ;  /* 0x00000400e7e77824 */ /* 0x000fe200078e00ff */
[----:B------:R-:W-:Y:S01]  /*04c0*/  LOP3.LUT P4, RZ, R8, 0x2, RZ, 0xc0, !PT ;  /* 0x0000000208ff7812 */ /* 0x000fe2000788c0ff */
[----:B------:R-:W-:Y:S01]  /*04d0*/  IMAD R18, R3, 0x10, R2 ;  /* 0x0000001003127824 */ /* 0x000fe200078e0202 */
[----:B------:R-:W-:Y:S01]  /*04e0*/  LOP3.LUT R225, R0, 0x8, R225, 0xf8, !PT ;  /* 0x0000000800e17812 */ /* 0x000fe200078ef8e1 */
[----:B------:R-:W-:Y:S01]  /*04f0*/  IMAD.SHL.U32 R2, R7, 0x40, RZ ;  /* 0x0000004007027824 */ /* 0x000fe200078e00ff */
[----:B------:R-:W-:-:S02]  /*0500*/  SHF.R.U32.HI R0, RZ, 0x3, R0 ;  /* 0x00000003ff007819 */ /* 0x000fc40000011600 */
[----:B------:R-:W-:Y:S01]  /*0510*/  LOP3.LUT R12, R12, 0x7ffffe00, R4, 0xf8, !PT ;  /* 0x7ffffe000c0c7812 */ /* 0x000fe200078ef804 */
[----:B------:R-:W-:Y:S01]  /*0520*/  IMAD R4, R6, 0x2, R231 ;  /* 0x0000000206047824 */ /* 0x000fe200078e02e7 */
[----:B------:R-:W-:Y:S01]  /*0530*/  LOP3.LUT R3, R2, 0x1c0, RZ, 0xc0, !PT ;  /* 0x000001c002037812 */ /* 0x000fe200078ec0ff */
[----:B------:R-:W-:Y:S01]  /*0540*/  STL [R1+0x9c], R18 ;  /* 0x00009c1201007387 */ /* 0x000fe20000100800 */
[----:B------:R-:W-:Y:S01]  /*0550*/  LOP3.LUT R225, R225, R0, RZ, 0x3c, !PT ;  /* 0x00000000e1e17212 */ /* 0x000fe200078e3cff */
[----:B------:R-:W-:Y:S01]  /*0560*/  IMAD R0, R14, 0x200, R13 ;  /* 0x000002000e007824 */ /* 0x000fe200078e020d */
[----:B------:R-:W-:Y:S01]  /*0570*/  LOP3.LUT R2, R5, 0xfffffe00, RZ, 0xc0, !PT ;  /* 0xfffffe0005027812 */ /* 0x000fe200078ec0ff */
[----:B------:R-:W-:Y:S01]  /*0580*/  IMAD.MOV.U32 R5, RZ, RZ, -0x10 ;  /* 0xfffffff0ff057424 */ /* 0x000fe200078e00ff */
[----:B------:R-:W-:Y:S01]  /*0590*/  LEA.HI R3, R3, R3, RZ, 0x1d ;  /* 0x0000000303037211 */ /* 0x000fe200078fe8ff */
[----:B------:R-:W-:Y:S01]  /*05a0*/  STL [R1+0x70], R17 ;  /* 0x0000701101007387 */ /* 0x000fe20000100800 */
[CC--:B------:R-:W-:Y:S01]  /*05b0*/  IADD3 R231, R225.reuse, R2.reuse, R231 ;  /* 0x00000002e1e77210 */ /* 0x0c0fe20007ffe0e7 */
[----:B------:R-:W-:Y:S01]  /*05c0*/  IMAD.SHL.U32 R243, R12, 0x2, RZ ;  /* 0x000000020cf37824 */ /* 0x000fe200078e00ff */
[----:B------:R-:W-:Y:S01]  /*05d0*/  LOP3.LUT R225, R225, R2, RZ, 0xfc, !PT ;  /* 0x00000002e1e17212 */ /* 0x000fe200078efcff */
[----:B------:R-:W-:Y:S01]  /*05e0*/  IMAD.IADD R4, R4, 0x1, R3 ;  /* 0x0000000104047824 */ /* 0x000fe200078e0203 */
[----:B------:R-:W-:Y:S01]  /*05f0*/  LEA.HI R2, R16, R21, RZ, 0x7 ;  /* 0x0000001510027211 */ /* 0x000fe200078f38ff */
[----:B------:R-:W-:Y:S01]  /*0600*/  IMAD R3, R8, 0x10, R20 ;  /* 0x0000001008037824 */ /* 0x000fe200078e0214 */
[----:B------:R-:W-:Y:S01]  /*0610*/  SHF.R.S32.HI R6, RZ, 0x1f, R242 ;  /* 0x0000001fff067819 */ /* 0x000fe200000114f2 */
[----:B------:R-:W-:Y:S01]  /*0620*/  IMAD.IADD R6, R18, 0x1, R15 ;  /* 0x0000000112067824 */ /* 0x000fe200078e020f */
[----:B------:R-:W-:-:S02]  /*0630*/  SHF.R.S32.HI R2, RZ, 0x7, R2 ;  /* 0x00000007ff027819 */ /* 0x000fc40000011402 */
[----:B------:R-:W-:Y:S01]  /*0640*/  LOP3.LUT R2, R10, 0x7ffffffc, RZ, 0xc0, !PT ;  /* 0x7ffffffc0a027812 */ /* 0x000fe200078ec0ff */
[----:B------:R1:W-:Y:S01]  /*0650*/  STL [R1+0x30], R3 ;  /* 0x0000300301007387 */ /* 0x0003e20000100800 */
[----:B------:R-:W-:Y:S02]  /*0660*/  LEA R4, R4, 0x80, 0x1 ;  /* 0x0000008004047811 */ /* 0x000fe400078e08ff */
[----:B------:R-:W-:Y:S01]  /*0670*/  LEA R224, R0, 0x3900, 0x1 ;  /* 0x0000390000e07811 */ /* 0x000fe200078e08ff */
[----:B------:R-:W-:Y:S01]  /*0680*/  IMAD.IADD R2, R19, 0x1, -R2 ;  /* 0x0000000113027824 */ /* 0x000fe200078e0a02 */
[----:B------:R-:W-:Y:S01]  /*0690*/  SEL R0, R5, 0x10, !P0 ;  /* 0x0000001005007807 */ /* 0x000fe20004000000 */
[----:B------:R2:W-:Y:S01]  /*06a0*/  STL [R1+0x6c], R6 ;  /* 0x00006c0601007387 */ /* 0x0005e20000100800 */
[----:B------:R-:W-:Y:S01]  /*06b0*/  LOP3.LUT P3, RZ, R8, 0x4, RZ, 0xc0, !PT ;  /* 0x0000000408ff7812 */ /* 0x000fe2000786c0ff */
[----:B------:R-:W-:Y:S01]  /*06c0*/  IMAD.SHL.U32 R2, R2, 0x2, RZ ;  /* 0x0000000202027824 */ /* 0x000fe200078e00ff */
[----:B------:R-:W-:Y:S01]  /*06d0*/  LOP3.LUT P5, RZ, R9, 0x4, RZ, 0xc0, !PT ;  /* 0x0000000409ff7812 */ /* 0x000fe200078ac0ff */
[----:B------:R-:W-:Y:S01]  /*06e0*/  IMAD.IADD R7, R4, 0x1, R0 ;  /* 0x0000000104077824 */ /* 0x000fe200078e0200 */
[----:B------:R-:W-:-:S02]  /*06f0*/  SEL R227, R226, 0xffffffc0, !P3 ;  /* 0xffffffc0e2e37807 */ /* 0x000fc40005800000 */
[----:B------:R3:W-:Y:S01]  /*0700*/  STL [R1+0x68], R2 ;  /* 0x0000680201007387 */ /* 0x0007e20000100800 */
[----:B------:R-:W-:Y:S02]  /*0710*/  LOP3.LUT P6, RZ, R9, 0x2, RZ, 0xc0, !PT ;  /* 0x0000000209ff7812 */ /* 0x000fe400078cc0ff */
[----:B------:R-:W-:Y:S01]  /*0720*/  SEL R226, R226, 0xffffffc0, !P5 ;  /* 0xffffffc0e2e27807 */ /* 0x000fe20006800000 */
[----:B------:R4:W-:Y:S01]  /*0730*/  STL [R1+0x74], R4 ;  /* 0x0000740401007387 */ /* 0x0009e20000100800 */
[----:B------:R-:W-:Y:S01]  /*0740*/  LEA R231, R231, 0x7100, 0x1 ;  /* 0x00007100e7e77811 */ /* 0x000fe200078e08ff */
[C---:B------:R-:W-:Y:S01]  /*0750*/  IMAD.IADD R230, R224.reuse, 0x1, R227 ;  /* 0x00000001e0e67824 */ /* 0x040fe200078e02e3 */
[----:B------:R-:W-:Y:S02]  /*0760*/  LEA R225, R225, 0x100, 0x1 ;  /* 0x00000100e1e17811 */ /* 0x000fe400078e08ff */
[C---:B------:R-:W-:Y:S01]  /*0770*/  IADD3 R235, R224.reuse, 0x20, RZ ;  /* 0x00000020e0eb7810 */ /* 0x040fe20007ffe0ff */
[----:B------:R-:W-:Y:S01]  /*0780*/  IMAD.IADD R232, R231, 0x1, R226 ;  /* 0x00000001e7e87824 */ /* 0x000fe200078e02e2 */
[----:B------:R-:W-:Y:S01]  /*0790*/  @P4 IADD3 R235, R224, -0x20, RZ ;  /* 0xffffffe0e0eb4810 */ /* 0x000fe20007ffe0ff */
[----:B------:R-:W-:Y:S01]  /*07a0*/  IMAD.IADD R226, R226, 0x1, R225 ;  /* 0x00000001e2e27824 */ /* 0x000fe200078e02e1 */
[----:B-1----:R-:W-:-:S02]  /*07b0*/  SEL R3, R228, 0xffffffe0, !P1 ;  /* 0xffffffe0e4037807 */ /* 0x002fc40004800000 */
[----:B------:R-:W-:Y:S01]  /*07c0*/  SEL R228, R228, 0xffffffe0, !P6 ;  /* 0xffffffe0e4e47807 */ /* 0x000fe20007000000 */
[----:B------:R-:W-:Y:S01]  /*07d0*/  IMAD.IADD R227, R227, 0x1, R235 ;  /* 0x00000001e3e37824 */ /* 0x000fe200078e02eb */
[----:B------:R-:W-:Y:S02]  /*07e0*/  IADD3 R241, R235, 0x800, RZ ;  /* 0x00000800ebf17810 */ /* 0x000fe40007ffe0ff */
[C---:B--2---:R-:W-:Y:S01]  /*07f0*/  IADD3 R6, R4.reuse, 0x40, RZ ;  /* 0x0000004004067810 */ /* 0x044fe20007ffe0ff */
[----:B------:R-:W-:Y:S01]  /*0800*/  IMAD.IADD R234, R231, 0x1, R228 ;  /* 0x00000001e7ea7824 */ /* 0x000fe200078e02e4 */
[----:B------:R-:W-:Y:S01]  /*0810*/  @P2 IADD3 R6, R4, -0x40, RZ ;  /* 0xffffffc004062810 */ /* 0x000fe20007ffe0ff */
[C---:B------:R-:W-:Y:S01]  /*0820*/  IMAD.IADD R229, R228.reuse, 0x1, R225 ;  /* 0x00000001e4e57824 */ /* 0x040fe200078e02e1 */
[C---:B------:R-:W-:Y:S01]  /*0830*/  IADD3 R240, R235.reuse, 0x1000, RZ ;  /* 0x00001000ebf07810 */ /* 0x040fe20007ffe0ff */
[----:B------:R-:W-:Y:S01]  /*0840*/  IMAD.IADD R233, R228, 0x1, R232 ;  /* 0x00000001e4e97824 */ /* 0x000fe200078e02e8 */
[C---:B------:R-:W-:Y:S01]  /*0850*/  IADD3 R239, R235.reuse, 0x1800, RZ ;  /* 0x00001800ebef7810 */ /* 0x040fe20007ffe0ff */
[----:B---3--:R-:W-:Y:S01]  /*0860*/  IMAD.IADD R2, R4, 0x1, R3 ;  /* 0x0000000104027824 */ /* 0x008fe200078e0203 */
[C---:B------:R-:W-:Y:S01]  /*0870*/  IADD3 R238, R235.reuse, 0x2000, RZ ;  /* 0x00002000ebee7810 */ /* 0x040fe20007ffe0ff */
[----:B------:R-:W-:Y:S01]  /*0880*/  IMAD.IADD R228, R228, 0x1, R226 ;  /* 0x00000001e4e47824 */ /* 0x000fe200078e02e2 */
[----:B------:R-:W-:Y:S01]  /*0890*/  IADD3 R237, R235, 0x2800, RZ ;  /* 0x00002800ebed7810 */ /* 0x000fe20007ffe0ff */
[----:B----4-:R-:W-:Y:S01]  /*08a0*/  IMAD.IADD R4, R3, 0x1, R6 ;  /* 0x0000000103047824 */ /* 0x010fe200078e0206 */
[----:B------:R1:W-:Y:S01]  /*08b0*/  STL [R1+0x8c], R2 ;  /* 0x00008c0201007387 */ /* 0x0003e20000100800 */
[----:B------:R-:W-:-:S03]  /*08c0*/  IADD3 R236, R235, 0x3000, RZ ;  /* 0x00003000ebec7810 */ /* 0x000fc60007ffe0ff */
[----:B------:R-:W-:Y:S01]  /*08d0*/  STL [R1+0x84], R7 ;  /* 0x0000840701007387 */ /* 0x000fe20000100800 */
[----:B-1----:R-:W-:-:S05]  /*08e0*/  IMAD.IADD R2, R7, 0x1, R3 ;  /* 0x0000000107027824 */ /* 0x002fca00078e0203 */
[----:B------:R1:W-:Y:S04]  /*08f0*/  STL [R1+0x88], R2 ;  /* 0x0000880201007387 */ /* 0x0003e80000100800 */
[----:B------:R-:W-:Y:S04]  /*0900*/  STL [R1+0x78], R6 ;  /* 0x0000780601007387 */ /* 0x000fe80000100800 */
[----:B------:R2:W-:Y:S01]  /*0910*/  STL [R1+0x7c], R4 ;  /* 0x00007c0401007387 */ /* 0x0005e20000100800 */
[----:B-1----:R-:W-:-:S05]  /*0920*/  IMAD.IADD R2, R0, 0x1, R6 ;  /* 0x0000000100027824 */ /* 0x002fca00078e0206 */
[----:B------:R1:W-:Y:S01]  /*0930*/  STL [R1+0x80], R2 ;  /* 0x0000800201007387 */ /* 0x0003e20000100800 */
[----:B--2---:R-:W-:Y:S02]  /*0940*/  IMAD.IADD R4, R0, 0x1, R4 ;  /* 0x0000000100047824 */ /* 0x004fe400078e0204 */
[----:B------:R-:W-:-:S03]  /*0950*/  IMAD.IADD R0, R3, 0x1, R2 ;  /* 0x0000000103007824 */ /* 0x000fc600078e0202 */
[----:B------:R1:W-:Y:S04]  /*0960*/  STL [R1+0x94], R4 ;  /* 0x0000940401007387 */ /* 0x0003e80000100800 */
[----:B------:R1:W-:Y:S02]  /*0970*/  STL [R1+0x90], R0 ;  /* 0x0000900001007387 */ /* 0x0003e40000100800 */
.L_x_589:
[----:B-1----:R-:W2:Y:S01]  /*0980*/  LDL R4, [R1+0x70] ;  /* 0x0000700001047983 */ /* 0x002ea20000100800 */
[----:B------:R-:W-:Y:S01]  /*0990*/  IMAD.MOV.U32 R0, RZ, RZ, c[0x0][0x560] ;  /* 0x00015800ff007624 */ /* 0x000fe200078e00ff */
[----:B------:R-:W-:Y:S01]  /*09a0*/  YIELD ;  /* 0x0000000000007946 */ /* 0x000fe20003800000 */
[----:B------:R-:W-:Y:S03]  /*09b0*/  BSSY B0, `(.L_x_506) ;  /* 0x0000016000007945 */ /* 0x000fe60003800000 */
[----:B------:R-:W-:-:S13]  /*09c0*/  ISETP.NE.AND P0, PT, R0, 0x1, PT ;  /* 0x000000010000780c */ /* 0x000fda0003f05270 */
[----:B--2---:R-:W-:Y:S01]  /*09d0*/  @P0 IMAD.HI.U32 R0, R4, c[0x0][0x564], RZ ;  /* 0x0001590004000a27 */ /* 0x004fe200078e00ff */
[----:B------:R-:W-:-:S04]  /*09e0*/  MOV R3, R4 ;  /* 0x0000000400037202 */ /* 0x000fc80000000f00 */
[----:B------:R-:W-:-:S04]  /*09f0*/  @P0 SHF.R.U32.HI R3, RZ, c[0x0][0x568], R0 ;  /* 0x00015a00ff030a19 */ /* 0x000fc80000011600 */
[----:B------:R-:W-:Y:S01]  /*0a00*/  ISETP.GE.AND P0, PT, R3, c[0x0][0x578], PT ;  /* 0x00015e0003007a0c */ /* 0x000fe20003f06270 */
[----:B------:R-:W-:-:S04]  /*0a10*/  IMAD.MOV R2, RZ, RZ, -R3 ;  /* 0x000000ffff027224 */ /* 0x000fc800078e0a03 */
[----:B------:R-:W-:-:S08]  /*0a20*/  IMAD R2, R2, c[0x0][0x560], R4 ;  /* 0x0001580002027a24 */ /* 0x000fd000078e0204 */
[----:B------:R-:W-:Y:S05]  /*0a30*/  @!P0 BRA `(.L_x_507) ;  /* 0x0000007000008947 */ /* 0x000fea0003800000 */
[----:B------:R-:W-:-:S04]  /*0a40*/  MOV R0, c[0x0][0x56c] ;  /* 0x00015b0000007a02 */ /* 0x000fc80000000f00 */
[----:B------:R-:W-:Y:S02]  /*0a50*/  ISETP.NE.AND P0, PT, R0, 0x1, PT ;  /* 0x000000010000780c */ /* 0x000fe40003f05270 */
[----:B------:R-:W-:-:S11]  /*0a60*/  MOV R0, R2 ;  /* 0x0000000200007202 */ /* 0x000fd60000000f00 */
[----:B------:R-:W-:-:S05]  /*0a70*/  @P0 IMAD.HI.U32 R4, R2, c[0x0][0x570], RZ ;  /* 0x00015c0002040a27 */ /* 0x000fca00078e00ff */
[----:B------:R-:W-:-:S05]  /*0a80*/  @P0 SHF.R.U32.HI R0, RZ, c[0x0][0x574], R4 ;  /* 0x00015d00ff000a19 */ /* 0x000fca0000011604 */
[----:B------:R-:W-:Y:S01]  /*0a90*/  IMAD R4, R0, c[0x0][0x56c], RZ ;  /* 0x00015b0000047a24 */ /* 0x000fe200078e02ff */
[----:B------:R-:W-:Y:S05]  /*0aa0*/  BRA `(.L_x_508) ;  /* 0x0000006000007947 */ /* 0x000fea0003800000 */
.L_x_507:
[----:B------:R-:W-:-:S04]  /*0ab0*/  MOV R0, c[0x0][0x554] ;  /* 0x0001550000007a02 */ /* 0x000fc80000000f00 */
[----:B------:R-:W-:Y:S02]  /*0ac0*/  ISETP.NE.AND P0, PT, R0, 0x1, PT ;  /* 0x000000010000780c */ /* 0x000fe40003f05270 */
[----:B------:R-:W-:-:S11]  /*0ad0*/  MOV R0, R2 ;  /* 0x0000000200007202 */ /* 0x000fd60000000f00 */
[----:B------:R-:W-:-:S05]  /*0ae0*/  @P0 IMAD.HI.U32 R4, R2, c[0x0][0x558], RZ ;  /* 0x0001560002040a27 */ /* 0x000fca00078e00ff */
[----:B------:R-:W-:-:S05]  /*0af0*/  @P0 SHF.R.U32.HI R0, RZ, c[0x0][0x55c], R4 ;  /* 0x00015700ff000a19 */ /* 0x000fca0000011604 */
[----:B------:R-:W-:Y:S02]  /*0b00*/  IMAD R4, R0, c[0x0][0x554], RZ ;  /* 0x0001550000047a24 */ /* 0x000fe400078e02ff */
.L_x_508:
[----:B------:R-:W-:Y:S05]  /*0b10*/  BSYNC B0 ;  /* 0x0000000000007941 */ /* 0x000fea0003800000 */
.L_x_506:
[----:B------:R-:W-:Y:S01]  /*0b20*/  IMAD.MOV.U32 R5, RZ, RZ, c[0x0][0x548] ;  /* 0x00015200ff057624 */ /* 0x000fe200078e00ff */
[----:B------:R-:W-:Y:S01]  /*0b30*/  ISETP.NE.U32.AND P0, PT, RZ, c[0x0][0x370], PT ;  /* 0x0000dc00ff007a0c */ /* 0x000fe20003f05070 */
[----:B------:R-:W-:Y:S02]  /*0b40*/  IMAD.IADD R4, R2, 0x1, -R4 ;  /* 0x0000000102047824 */ /* 0x000fe400078e0a04 */
[----:B------:R-:W-:Y:S01]  /*0b50*/  IMAD.MOV.U32 R7, RZ, RZ, RZ ;  /* 0x000000ffff077224 */ /* 0x000fe200078e00ff */
[----:B------:R-:W-:Y:S01]  /*0b60*/  ISETP.NE.AND P1, PT, R5, 0x1, PT ;  /* 0x000000010500780c */ /* 0x000fe20003f25270 */
[----:B------:R-:W-:Y:S01]  /*0b70*/  IMAD R6, R3, c[0x0][0x554], R4 ;  /* 0x0001550003067a24 */ /* 0x000fe200078e0204 */
[----:B------:R-:W-:-:S04]  /*0b80*/  ISETP.NE.AND.EX P0, PT, RZ, c[0x0][0x374], PT, P0 ;  /* 0x0000dd00ff007a0c */ /* 0x000fc80003f05300 */
[----:B------:R-:W-:-:S07]  /*0b90*/  MOV R35, R6 ;  /* 0x0000000600237202 */ /* 0x000fce0000000f00 */
[----:B------:R-:W-:-:S04]  /*0ba0*/  @P1 IMAD.HI.U32 R2, R6, c[0x0][0x54c], RZ ;  /* 0x0001530006021a27 */ /* 0x000fc800078e00ff */
[----:B------:R-:W-:Y:S01]  /*0bb0*/  @P0 IMAD.MOV.U32 R3, RZ, RZ, 0x4 ;  /* 0x00000004ff030424 */ /* 0x000fe200078e00ff */
[----:B------:R-:W-:-:S05]  /*0bc0*/  @P1 SHF.R.U32.HI R35, RZ, c[0x0][0x550], R2 ;  /* 0x00015400ff231a19 */ /* 0x000fca0000011602 */
[----:B------:R-:W-:Y:S01]  /*0bd0*/  @P0 IMAD.WIDE R2, R35, R3, c[0x0][0x370] ;  /* 0x0000dc0023020625 */ /* 0x000fe200078e0203 */
[----:B------:R-:W-:Y:S01]  /*0be0*/  LOP3.LUT R0, R0, 0x1ffffff, RZ, 0x3c, !PT ;  /* 0x01ffffff00007812 */ /* 0x000fe200078e3cff */
[----:B------:R-:W-:Y:S04]  /*0bf0*/  STL [R1+0x60], R35 ;  /* 0x0000602301007387 */ /* 0x000fe80000100800 */
[----:B------:R1:W2:Y:S01]  /*0c00*/  @P0 LDG.E R7, [R2.64] ;  /* 0x0000000602070981 */ /* 0x0002a2000c1e1900 */
[----:B------:R-:W-:Y:S01]  /*0c10*/  IADD3 R0, R0, c[0x0][0x53c], RZ ;  /* 0x00014f0000007a10 */ /* 0x000fe20007ffe0ff */
[----:B------:R-:W-:Y:S01]  /*0c20*/  IMAD.MOV.U32 R4, RZ, RZ, c[0x0][0x168] ;  /* 0x00005a00ff047624 */ /* 0x000fe200078e00ff */
[----:B------:R-:W-:Y:S01]  /*0c30*/  CS2R R122, SRZ ;  /* 0x00000000007a7805 */ /* 0x000fe2000001ff00 */
[----:B------:R-:W-:Y:S01]  /*0c40*/  CS2R R120, SRZ ;  /* 0x0000000000787805 */ /* 0x000fe2000001ff00 */
[----:B------:R-:W-:Y:S01]  /*0c50*/  CS2R R126, SRZ ;  /* 0x00000000007e7805 */ /* 0x000fe2000001ff00 */
[----:B------:R-:W-:Y:S01]  /*0c60*/  CS2R R124, SRZ ;  /* 0x00000000007c7805 */ /* 0x000fe2000001ff00 */
[----:B------:R-:W-:Y:S01]  /*0c70*/  IADD3 R4, -R4, 0x70, RZ ;  /* 0x0000007004047810 */ /* 0x000fe20007ffe1ff */
[----:B------:R-:W-:Y:S01]  /*0c80*/  CS2R R128, SRZ ;  /* 0x0000000000807805 */ /* 0x000fe2000001ff00 */
[----:B------:R-:W-:Y:S01]  /*0c90*/  MOV R130, RZ ;  /* 0x000000ff00827202 */ /* 0x000fe20000000f00 */
[----:B------:R-:W-:Y:S01]  /*0ca0*/  CS2R R154, SRZ ;  /* 0x00000000009a7805 */ /* 0x000fe2000001ff00 */
[----:B------:R-:W-:Y:S01]  /*0cb0*/  CS2R R8, SRZ ;  /* 0x0000000000087805 */ /* 0x000fe2000001ff00 */
[----:B------:R-:W-:Y:S01]  /*0cc0*/  IMAD.MOV.U32 R152, RZ, RZ, RZ ;  /* 0x000000ffff987224 */ /* 0x000fe200078e00ff */
[----:B------:R-:W-:Y:S01]  /*0cd0*/  CS2R R10, SRZ ;  /* 0x00000000000a7805 */ /* 0x000fe2000001ff00 */
[----:B------:R-:W-:Y:S01]  /*0ce0*/  IMAD.MOV.U32 R138, RZ, RZ, RZ ;  /* 0x000000ffff8a7224 */ /* 0x000fe200078e00ff */
[----:B------:R-:W-:Y:S01]  /*0cf0*/  MOV R136, RZ ;  /* 0x000000ff00887202 */ /* 0x000fe20000000f00 */
[----:B------:R-:W-:Y:S01]  /*0d00*/  IMAD.MOV.U32 R162, RZ, RZ, RZ ;  /* 0x000000ffffa27224 */ /* 0x000fe200078e00ff */
[----:B------:R-:W-:Y:S01]  /*0d10*/  CS2R R12, SRZ ;  /* 0x00000000000c7805 */ /* 0x000fe2000001ff00 */
[----:B------:R-:W-:Y:S01]  /*0d20*/  IMAD.MOV.U32 R160, RZ, RZ, RZ ;  /* 0x000000ffffa07224 */ /* 0x000fe200078e00ff */
[----:B------:R-:W-:Y:S01]  /*0d30*/  MOV R134, RZ ;  /* 0x000000ff00867202 */ /* 0x000fe20000000f00 */
[----:B------:R-:W-:Y:S01]  /*0d40*/  CS2R R14, SRZ ;  /* 0x00000000000e7805 */ /* 0x000fe2000001ff00 */
[----:B------:R-:W-:Y:S01]  /*0d50*/  IMAD.MOV.U32 R132, RZ, RZ, RZ ;  /* 0x000000ffff847224 */ /* 0x000fe200078e00ff */
[----:B------:R-:W-:Y:S01]  /*0d60*/  MOV R170, RZ ;  /* 0x000000ff00aa7202 */ /* 0x000fe20000000f00 */
[----:B------:R-:W-:Y:S01]  /*0d70*/  CS2R R16, SRZ ;  /* 0x0000000000107805 */ /* 0x000fe2000001ff00 */
[----:B------:R-:W-:Y:S01]  /*0d80*/  IMAD.MOV.U32 R168, RZ, RZ, RZ ;  /* 0x000000ffffa87224 */ /* 0x000fe200078e00ff */
[----:B-1----:R-:W-:Y:S01]  /*0d90*/  MOV R2, c[0x0][0x2c4] ;  /* 0x0000b10000027a02 */ /* 0x002fe20000000f00 */
[----:B------:R-:W-:Y:S01]  /*0da0*/  CS2R R18, SRZ ;  /* 0x0000000000127805 */ /* 0x000fe2000001ff00 */
[----:B------:R-:W-:Y:S01]  /*0db0*/  MOV R3, c[0x0][0x2ac] ;  /* 0x0000ab0000037a02 */ /* 0x000fe20000000f00 */
[----:B------:R-:W-:Y:S01]  /*0dc0*/  IMAD.MOV.U32 R144, RZ, RZ, RZ ;  /* 0x000000ffff907224 */ /* 0x000fe200078e00ff */
[----:B------:R-:W-:Y:S01]  /*0dd0*/  ISETP.NE.AND P4, PT, R2, 0x1, PT ;  /* 0x000000010200780c */ /* 0x000fe20003f85270 */
[----:B------:R-:W-:Y:S01]  /*0de0*/  CS2R R20, SRZ ;  /* 0x0000000000147805 */ /* 0x000fe2000001ff00 */
[----:B------:R-:W-:Y:S01]  /*0df0*/  MOV R146, RZ ;  /* 0x000000ff00927202 */ /* 0x000fe20000000f00 */
[C---:B------:R-:W-:Y:S01]  /*0e00*/  IMAD R5, R3.reuse, c[0x0][0x1d0], RZ ;  /* 0x0000740003057a24 */ /* 0x040fe200078e02ff */
[----:B------:R-:W-:Y:S01]  /*0e10*/  MOV R166, RZ ;  /* 0x000000ff00a67202 */ /* 0x000fe20000000f00 */
[----:B------:R-:W-:Y:S01]  /*0e20*/  IMAD R3, R3, c[0x0][0x1d0], R4 ;  /* 0x0000740003037a24 */ /* 0x000fe200078e0204 */
[----:B------:R-:W-:Y:S01]  /*0e30*/  MOV R142, RZ ;  /* 0x000000ff008e7202 */ /* 0x000fe20000000f00 */
[----:B------:R-:W-:Y:S01]  /*0e40*/  IMAD.MOV.U32 R4, RZ, RZ, RZ ;  /* 0x000000ffff047224 */ /* 0x000fe200078e00ff */
[----:B------:R-:W-:Y:S01]  /*0e50*/  IADD3 R5, R5, 0x6f, RZ ;  /* 0x0000006f05057810 */ /* 0x000fe20007ffe0ff */
[----:B------:R-:W-:Y:S01]  /*0e60*/  IMAD.MOV.U32 R164, RZ, RZ, RZ ;  /* 0x000000ffffa47224 */ /* 0x000fe200078e00ff */
[----:B------:R-:W-:Y:S01]  /*0e70*/  CS2R R22, SRZ ;  /* 0x0000000000167805 */ /* 0x000fe2000001ff00 */
[----:B------:R-:W-:Y:S01]  /*0e80*/  IMAD.MOV.U32 R140, RZ, RZ, RZ ;  /* 0x000000ffff8c7224 */ /* 0x000fe200078e00ff */
[----:B------:R-:W-:Y:S01]  /*0e90*/  MOV R178, RZ ;  /* 0x000000ff00b27202 */ /* 0x000fe20000000f00 */
[----:B------:R-:W-:Y:S01]  /*0ea0*/  IMAD.HI R4, R5, -0x6db6db6d, R4 ;  /* 0x9249249305047827 */ /* 0x000fe200078e0204 */
[----:B------:R-:W-:Y:S01]  /*0eb0*/  CS2R R24, SRZ ;  /* 0x0000000000187805 */ /* 0x000fe2000001ff00 */
[----:B------:R-:W-:Y:S01]  /*0ec0*/  CS2R R158, SRZ ;  /* 0x00000000009e7805 */ /* 0x000fe2000001ff00 */
[----:B------:R-:W-:Y:S01]  /*0ed0*/  MOV R156, RZ ;  /* 0x000000ff009c7202 */ /* 0x000fe20000000f00 */
[----:B------:R-:W-:Y:S01]  /*0ee0*/  IMAD.MOV R5, RZ, RZ, -R35 ;  /* 0x000000ffff057224 */ /* 0x000fe200078e0a23 */
[----:B------:R-:W-:Y:S01]  /*0ef0*/  CS2R R26, SRZ ;  /* 0x00000000001a7805 */ /* 0x000fe2000001ff00 */
[----:B------:R-:W-:Y:S01]  /*0f00*/  IMAD.MOV.U32 R176, RZ, RZ, RZ ;  /* 0x000000ffffb07224 */ /* 0x000fe200078e00ff */
[----:B------:R-:W-:Y:S01]  /*0f10*/  MOV R172, RZ ;  /* 0x000000ff00ac7202 */ /* 0x000fe20000000f00 */
[----:B------:R-:W-:Y:S01]  /*0f20*/  IMAD R36, R5, c[0x0][0x548], R6 ;  /* 0x0001520005247a24 */ /* 0x000fe200078e0206 */
        /* <DEDUP_REMOVED lines=10> */
[----:B--2---:R1:W-:Y:S02]  /*0fd0*/  STL [R1+0x34], R7 ;  /* 0x0000340701007387 */ /* 0x0043e40000100800 */
[----:B-1----:R-:W-:-:S05]  /*0fe0*/  IMAD.SHL.U32 R7, R0, 0x80, RZ ;  /* 0x0000008000077824 */ /* 0x002fca00078e00ff */
[----:B------:R-:W-:Y:S01]  /*0ff0*/  IADD3 R0, R7, 0x7f, RZ ;  /* 0x0000007f07007810 */ /* 0x000fe20007ffe0ff */
[----:B------:R1:W-:Y:S04]  /*1000*/  STL [R1+0x5c], R7 ;  /* 0x00005c0701007387 */ /* 0x0003e80000100800 */
[----:B------:R-:W-:Y:S01]  /*1010*/  @P4 IMAD.HI.U32 R2, R0, c[0x0][0x2c8], RZ ;  /* 0x0000b20000024a27 */ /* 0x000fe200078e00ff */
[----:B------:R1:W-:Y:S04]  /*1020*/  STL [R1+0x64], R36 ;  /* 0x0000642401007387 */ /* 0x0003e80000100800 */
[----:B------:R-:W-:-:S02]  /*1030*/  @P4 SHF.R.U32.HI R0, RZ, c[0x0][0x2cc], R2 ;  /* 0x0000b300ff004a19 */ /* 0x000fc40000011602 */
[----:B------:R-:W-:-:S03]  /*1040*/  MOV R2, RZ ;  /* 0x000000ff00027202 */ /* 0x000fc60000000f00 */
[----:B------:R-:W-:Y:S01]  /*1050*/  IMAD.IADD R3, R3, 0x1, R0 ;  /* 0x0000000103037824 */ /* 0x000fe200078e0200 */
[----:B------:R-:W-:-:S03]  /*1060*/  SHF.R.U32.HI R0, RZ, 0x1f, R4 ;  /* 0x0000001fff007819 */ /* 0x000fc60000011604 */
[----:B------:R-:W-:Y:S01]  /*1070*/  IMAD.HI R2, R3, -0x6db6db6d, R2 ;  /* 0x9249249303027827 */ /* 0x000fe200078e0202 */
[----:B------:R-:W-:Y:S02]  /*1080*/  LEA.HI.SX32 R4, R4, R0, 0x1a ;  /* 0x0000000004047211 */ /* 0x000fe400078fd2ff */
[----:B------:R-:W-:Y:S02]  /*1090*/  PRMT R0, RZ, 0x7610, R0 ;  /* 0x00007610ff007816 */ /* 0x000fe40000000000 */
[----:B------:R-:W-:-:S04]  /*10a0*/  SHF.R.U32.HI R3, RZ, 0x1f, R2 ;  /* 0x0000001fff037819 */ /* 0x000fc80000011602 */
[----:B------:R-:W-:-:S04]  /*10b0*/  LEA.HI.SX32 R2, R2, R3, 0x1a ;  /* 0x0000000302027211 */ /* 0x000fc800078fd2ff */
[----:B------:R-:W-:-:S04]  /*10c0*/  IMNMX R245, R4, R2, PT ;  /* 0x0000000204f57217 */ /* 0x000fc80003800200 */
[----:B------:R-:W-:-:S13]  /*10d0*/  ISETP.GE.AND P0, PT, R245, 0x1, PT ;  /* 0x00000001f500780c */ /* 0x000fda0003f06270 */
[----:B------:R-:W-:Y:S05]  /*10e0*/  @!P0 BRA `(.L_x_509) ;  /* 0x00012f7000008947 */ /* 0x000fea0003800000 */
[----:B-1----:R-:W-:-:S04]  /*10f0*/  ISETP.NE.U32.AND P0, PT, RZ, c[0x0][0x340], PT ;  /* 0x0000d000ff007a0c */ /* 0x002fc80003f05070 */
[----:B------:R-:W-:-:S13]  /*1100*/  ISETP.NE.AND.EX P0, PT, RZ, c[0x0][0x344], PT, P0 ;  /* 0x0000d100ff007a0c */ /* 0x000fda0003f05300 */
[----:B------:R-:W-:Y:S05]  /*1110*/  @!P0 BRA `(.L_x_510) ;  /* 0x0000004000008947 */ /* 0x000fea0003800000 */
[----:B------:R-:W-:-:S05]  /*1120*/  MOV R2, 0x4 ;  /* 0x0000000400027802 */ /* 0x000fca0000000f00 */
[----:B------:R-:W-:-:S05]  /*1130*/  IMAD.WIDE R2, R35, R2, c[0x0][0x340] ;  /* 0x0000d00023027625 */ /* 0x000fca00078e0202 */
[----:B------:R1:W5:Y:S01]  /*1140*/  LDG.E R8, [R2.64] ;  /* 0x0000000602087981 */ /* 0x000362000c1e1900 */
[----:B------:R-:W-:Y:S05]  /*1150*/  BRA `(.L_x_511) ;  /* 0x0000001000007947 */ /* 0x000fea0003800000 */
.L_x_510:
[----:B------:R-:W-:Y:S02]  /*1160*/  MOV R8, R35 ;  /* 0x0000002300087202 */ /* 0x000fe40000000f00 */
.L_x_511:
[----:B------:R-:W2:Y:S01]  /*1170*/  LDL R0, [R1+0x30] ;  /* 0x0000300001007983 */ /* 0x000ea20000100800 */
[----:B------:R-:W-:Y:S01]  /*1180*/  SHF.R.S32.HI R14, RZ, 0x1f, R36 ;  /* 0x0000001fff0e7819 */ /* 0x000fe20000011424 */
[----:B-1----:R-:W-:Y:S01]  /*1190*/  IMAD.WIDE.U32 R2, R36, c[0x0][0x1b8], RZ ;  /* 0x00006e0024027a25 */ /* 0x002fe200078e00ff */
[----:B------:R-:W-:Y:S02]  /*11a0*/  SHF.R.S32.HI R6, RZ, 0x1f, R35 ;  /* 0x0000001fff067819 */ /* 0x000fe40000011423 */
[----:B------:R-:W-:Y:S01]  /*11b0*/  ISETP.GE.AND P2, PT, R242, c[0x0][0x198], PT ;  /* 0x00006600f2007a0c */ /* 0x000fe20003f46270 */
[----:B------:R-:W-:Y:S02]  /*11c0*/  IMAD R5, R14, c[0x0][0x1b8], RZ ;  /* 0x00006e000e057a24 */ /* 0x000fe400078e02ff */
[----:B------:R-:W-:Y:S02]  /*11d0*/  IMAD R6, R6, c[0x0][0x1c0], RZ ;  /* 0x0000700006067a24 */ /* 0x000fe400078e02ff */
[----:B------:R-:W-:-:S05]  /*11e0*/  IMAD R5, R36, c[0x0][0x1bc], R5 ;  /* 0x00006f0024057a24 */ /* 0x000fca00078e0205 */
[----:B------:R-:W-:-:S05]  /*11f0*/  IADD3 R3, R3, R5, RZ ;  /* 0x0000000503037210 */ /* 0x000fca0007ffe0ff */
[----:B------:R-:W-:Y:S01]  /*1200*/  IMAD.WIDE.U32 R2, R35, c[0x0][0x1c0], R2 ;  /* 0x0000700023027a25 */ /* 0x000fe200078e0002 */
[----:B--2---:R-:W-:-:S04]  /*1210*/  IADD3 R4, R0, R7, RZ ;  /* 0x0000000700047210 */ /* 0x004fc80007ffe0ff */
[----:B------:R-:W-:Y:S01]  /*1220*/  MOV R0, R4 ;  /* 0x0000000400007202 */ /* 0x000fe20000000f00 */
[----:B------:R-:W-:-:S05]  /*1230*/  @P4 IMAD.HI.U32 R7, R4, c[0x0][0x2c8], RZ ;  /* 0x0000b20004074a27 */ /* 0x000fca00078e00ff */
[----:B------:R-:W-:Y:S01]  /*1240*/  @P4 SHF.R.U32.HI R0, RZ, c[0x0][0x2cc], R7 ;  /* 0x0000b300ff004a19 */ /* 0x000fe20000011607 */
[----:B------:R-:W-:-:S03]  /*1250*/  IMAD R7, R35, c[0x0][0x1c4], R6 ;  /* 0x0000710023077a24 */ /* 0x000fc600078e0206 */
[----:B------:R-:W-:Y:S02]  /*1260*/  SHF.R.S32.HI R6, RZ, 0x1f, R0 ;  /* 0x0000001fff067819 */ /* 0x000fe40000011400 */
[----:B------:R-:W-:Y:S02]  /*1270*/  IADD3 R5, -R0, RZ, RZ ;  /* 0x000000ff00057210 */ /* 0x000fe40007ffe1ff */
[----:B------:R-:W-:Y:S01]  /*1280*/  IADD3 R3, R3, R7, RZ ;  /* 0x0000000703037210 */ /* 0x000fe20007ffe0ff */
[----:B------:R-:W-:Y:S02]  /*1290*/  IMAD R6, R6, c[0x0][0x1b0], RZ ;  /* 0x00006c0006067a24 */ /* 0x000fe400078e02ff */
[----:B------:R-:W-:Y:S02]  /*12a0*/  IMAD R4, R5, c[0x0][0x2c4], R4 ;  /* 0x0000b10005047a24 */ /* 0x000fe400078e0204 */
[C---:B------:R-:W-:Y:S02]  /*12b0*/  IMAD R6, R0.reuse, c[0x0][0x1b4], R6 ;  /* 0x00006d0000067a24 */ /* 0x040fe400078e0206 */
[----:B------:R-:W-:Y:S01]  /*12c0*/  IMAD.WIDE.U32 R2, R0, c[0x0][0x1b0], R2 ;  /* 0x00006c0000027a25 */ /* 0x000fe200078e0002 */
[----:B------:R-:W-:-:S04]  /*12d0*/  SHF.R.S32.HI R0, RZ, 0x1f, R4 ;  /* 0x0000001fff007819 */ /* 0x000fc80000011404 */
[----:B------:R-:W-:Y:S01]  /*12e0*/  IADD3 R3, R3, R6, RZ ;  /* 0x0000000603037210 */ /* 0x000fe20007ffe0ff */
[----:B------:R-:W-:-:S04]  /*12f0*/  IMAD R0, R0, c[0x0][0x1a8], RZ ;  /* 0x00006a0000007a24 */ /* 0x000fc800078e02ff */
[----:B------:R-:W-:-:S04]  /*1300*/  IMAD.WIDE.U32 R2, R4, c[0x0][0x1a8], R2 ;  /* 0x00006a0004027a25 */ /* 0x000fc800078e0002 */
[----:B------:R-:W-:Y:S01]  /*1310*/  IMAD R4, R4, c[0x0][0x1ac], R0 ;  /* 0x00006b0004047a24 */ /* 0x000fe200078e0200 */
[----:B------:R-:W-:-:S04]  /*1320*/  LEA R5, P0, R2, c[0x0][0x160], 0x1 ;  /* 0x0000580002057a11 */ /* 0x000fc800078008ff */
[----:B------:R-:W-:-:S04]  /*1330*/  IADD3 R4, R3, R4, RZ ;  /* 0x0000000403047210 */ /* 0x000fc80007ffe0ff */
[----:B------:R-:W-:Y:S01]  /*1340*/  LEA.HI.X R4, R2, c[0x0][0x164], R4, 0x1, P0 ;  /* 0x0000590002047a11 */ /* 0x000fe200000f0c04 */
[----:B------:R-:W-:Y:S05]  /*1350*/  BRA.DIV ~URZ, `(.L_x_512) ;  /* 0x000149127f007947 */ /* 0x000fea000b800000 */
[----:B------:R1:W2:Y:S02]  /*1360*/  SHFL.IDX PT, R6, R4, RZ, 0x181f ;  /* 0x00181fff04067589 */ /* 0x0002a400000e0000 */
.L_x_590:
[----:B------:R-:W-:Y:S05]  /*1370*/  BRA.DIV ~URZ, `(.L_x_513) ;  /* 0x000149627f007947 */ /* 0x000fea000b800000 */
[----:B------:R3:W4:Y:S02]  /*1380*/  SHFL.IDX PT, R2, R5, RZ, 0x181f ;  /* 0x00181fff05027589 */ /* 0x00072400000e0000 */
.L_x_591:
[----:B---3--:R-:W3:Y:S04]  /*1390*/  LDL R3, [R1+0x5c] ;  /* 0x00005c0001037983 */ /* 0x008ee80000100800 */
[----:B------:R-:W1:Y:S02]  /*13a0*/  S2R R7, SR_TID.X ;  /* 0x0000000000077919 */ /* 0x000e640000002100 */
[----:B-1----:R-:W-:-:S04]  /*13b0*/  SHF.R.S32.HI R0, RZ, 0x1f, R7 ;  /* 0x0000001fff007819 */ /* 0x002fc80000011407 */
[----:B------:R-:W-:Y:S01]  /*13c0*/  LEA.HI R0, R0, R7, RZ, 0x3 ;  /* 0x0000000700007211 */ /* 0x000fe200078f18ff */
[----:B------:R-:W-:-:S03]  /*13d0*/  IMAD.MOV.U32 R7, RZ, RZ, c[0x0][0x2c4] ;  /* 0x0000b100ff077624 */ /* 0x000fc600078e00ff */
[----:B------:R-:W-:Y:S01]  /*13e0*/  SHF.R.S32.HI R0, RZ, 0x3, R0 ;  /* 0x00000003ff007819 */ /* 0x000fe20000011400 */
[----:B------:R-:W-:Y:S01]  /*13f0*/  IMAD R7, R7, c[0x0][0x168], RZ ;  /* 0x00005a0007077a24 */ /* 0x000fe200078e02ff */
[----:B------:R-:W-:Y:S03]  /*1400*/  BSSY B0, `(.L_x_514) ;  /* 0x000000b000007945 */ /* 0x000fe60003800000 */
[----:B---3--:R-:W-:-:S05]  /*1410*/  IMAD.IADD R0, R0, 0x1, R3 ;  /* 0x0000000100007824 */ /* 0x008fca00078e0203 */
[----:B------:R-:W-:-:S13]  /*1420*/  ISETP.GE.AND P0, PT, R0, R7, PT ;  /* 0x000000070000720c */ /* 0x000fda0003f06270 */
[----:B------:R-:W-:Y:S05]  /*1430*/  @P0 BRA `(.L_x_515) ;  /* 0x0000007000000947 */ /* 0x000fea0003800000 */
[----:B------:R-:W-:Y:S02]  /*1440*/  SHF.R.S32.HI R9, RZ, 0x1f, R242 ;  /* 0x0000001fff097819 */ /* 0x000fe400000114f2 */
[----:B----4-:R-:W-:-:S04]  /*1450*/  LEA R2, P0, R242, R2, 0x1 ;  /* 0x00000002f2027211 */ /* 0x010fc800078008ff */
[----:B--2---:R-:W-:-:S05]  /*1460*/  LEA.HI.X R3, R242, R6, R9, 0x1, P0 ;  /* 0x00000006f2037211 */ /* 0x004fca00000f0c09 */
[----:B------:R-:W-:Y:S01]  /*1470*/  @!PT LDS RZ, [RZ] ;  /* 0x00000000fffff984 */ /* 0x000fe20000000800 */
[----:B------:R-:W-:Y:S01]  /*1480*/  @!PT LDS RZ, [RZ] ;  /* 0x00000000fffff984 */ /* 0x000fe20000000800 */
[----:B------:R-:W-:Y:S01]  /*1490*/  @!PT LDS RZ, [RZ] ;  /* 0x00000000fffff984 */ /* 0x000fe20000000800 */
[----:B------:R1:W-:Y:S04]  /*14a0*/  LDGSTS.E.BYPASS.LTC128B.128 [R243+0x7100], [R2.64], !P2 ;  /* 0x0710000002f37fae */ /* 0x0003e8000d101d46 */
.L_x_515:
[----:B------:R-:W-:Y:S05]  /*14b0*/  BSYNC B0 ;  /* 0x0000000000007941 */ /* 0x000fea0003800000 */
.L_x_514:
[----:B------:R-:W-:Y:S05]  /*14c0*/  BRA.DIV ~URZ, `(.L_x_516) ;  /* 0x000148827f007947 */ /* 0x000fea000b800000 */
[----:B--2---:R2:W3:Y:S04]  /*14d0*/  SHFL.IDX PT, R6, R4, 0x1, 0x181f ;  /* 0x00381f0004067f89 */ /* 0x0044e800000e0000 */
[----:B-1--4-:R2:W1:Y:S02]  /*14e0*/  SHFL.IDX PT, R2, R5, 0x1, 0x181f ;  /* 0x00381f0005027f89 */ /* 0x01246400000e0000 */
.L_x_592:
[----:B------:R-:W-:Y:S01]  /*14f0*/  IADD3 R3, R0, 0x10, RZ ;  /* 0x0000001000037810 */ /* 0x000fe20007ffe0ff */
[----:B------:R-:W-:Y:S03]  /*1500*/  BSSY B0, `(.L_x_517) ;  /* 0x000000a000007945 */ /* 0x000fe60003800000 */
[----:B------:R-:W-:-:S13]  /*1510*/  ISETP.GE.AND P0, PT, R3, R7, PT ;  /* 0x000000070300720c */ /* 0x000fda0003f06270 */
[----:B------:R-:W-:Y:S05]  /*1520*/  @P0 BRA `(.L_x_518) ;  /* 0x0000007000000947 */ /* 0x000fea0003800000 */
[----:B------:R-:W-:Y:S02]  /*1530*/  SHF.R.S32.HI R9, RZ, 0x1f, R242 ;  /* 0x0000001fff097819 */ /* 0x000fe400000114f2 */
[----:B-1----:R-:W-:-:S04]  /*1540*/  LEA R2, P0, R242, R2, 0x1 ;  /* 0x00000002f2027211 */ /* 0x002fc800078008ff */
[----:B---3--:R-:W-:-:S05]  /*1550*/  LEA.HI.X R3, R242, R6, R9, 0x1, P0 ;  /* 0x00000006f2037211 */ /* 0x008fca00000f0c09 */
[----:B------:R-:W-:Y:S01]  /*1560*/  @!PT LDS RZ, [RZ] ;  /* 0x00000000fffff984 */ /* 0x000fe20000000800 */
[----:B------:R-:W-:Y:S01]  /*1570*/  @!PT LDS RZ, [RZ] ;  /* 0x00000000fffff984 */ /* 0x000fe20000000800 */
[----:B------:R-:W-:Y:S01]  /*1580*/  @!PT LDS RZ, [RZ] ;  /* 0x00000000fffff984 */ /* 0x000fe20000000800 */
[----:B------:R1:W-:Y:S04]  /*1590*/  LDGSTS.E.BYPASS.LTC128B.128 [R243+0x7900], [R2.64], !P2 ;  /* 0x0790000002f37fae */ /* 0x0003e8000d101d46 */
.L_x_518:
[----:B------:R-:W-:Y:S05]  /*15a0*/  BSYNC B0 ;  /* 0x0000000000007941 */ /* 0x000fea0003800000 */
.L_x_517:
[----:B------:R-:W-:Y:S05]  /*15b0*/  BRA.DIV ~URZ, `(.L_x_519) ;  /* 0x000148627f007947 */ /* 0x000fea000b800000 */
[----:B---3--:R3:W4:Y:S02]  /*15c0*/  SHFL.IDX PT, R6, R4, 0x2, 0x181f ;  /* 0x00581f0004067f89 */ /* 0x00872400000e0000 */
.L_x_593:
[----:B------:R-:W-:Y:S05]  /*15d0*/  BRA.DIV ~URZ, `(.L_x_520) ;  /* 0x000148b27f007947 */ /* 0x000fea000b800000 */
[----:B-1----:R1:W2:Y:S02]  /*15e0*/  SHFL.IDX PT, R2, R5, 0x2, 0x181f ;  /* 0x00581f0005027f89 */ /* 0x0022a400000e0000 */
.L_x_594:
[----:B------:R-:W-:Y:S01]  /*15f0*/  IADD3 R3, R0, 0x20, RZ ;  /* 0x0000002000037810 */ /* 0x000fe20007ffe0ff */
[----:B------:R-:W-:Y:S03]  /*1600*/  BSSY B0, `(.L_x_521) ;  /* 0x000000a000007945 */ /* 0x000fe60003800000 */
[----:B------:R-:W-:-:S13]  /*1610*/  ISETP.GE.AND P0, PT, R3, R7, PT ;  /* 0x000000070300720c */ /* 0x000fda0003f06270 */
[----:B------:R-:W-:Y:S05]  /*1620*/  @P0 BRA `(.L_x_522) ;  /* 0x0000007000000947 */ /* 0x000fea0003800000 */
[----:B------:R-:W-:Y:S02]  /*1630*/  SHF.R.S32.HI R9, RZ, 0x1f, R242 ;  /* 0x0000001fff097819 */ /* 0x000fe400000114f2 */
[----:B--2---:R-:W-:-:S04]  /*1640*/  LEA R2, P0, R242, R2, 0x1 ;  /* 0x00000002f2027211 */ /* 0x004fc800078008ff */
[----:B----4-:R-:W-:-:S05]  /*1650*/  LEA.HI.X R3, R242, R6, R9, 0x1, P0 ;  /* 0x00000006f2037211 */ /* 0x010fca00000f0c09 */
[----:B------:R-:W-:Y:S01]  /*1660*/  @!PT LDS RZ, [RZ] ;  /* 0x00000000fffff984 */ /* 0x000fe20000000800 */
[----:B------:R-:W-:Y:S01]  /*1670*/  @!PT LDS RZ, [RZ] ;  /* 0x00000000fffff984 */ /* 0x000fe20000000800 */
[----:B------:R-:W-:Y:S01]  /*1680*/  @!PT LDS RZ, [RZ] ;  /* 0x00000000fffff984 */ /* 0x000fe20000000800 */
[----:B------:R2:W-:Y:S04]  /*1690*/  LDGSTS.E.BYPASS.LTC128B.128 [R243+0x8100], [R2.64], !P2 ;  /* 0x0810000002f37fae */ /* 0x0005e8000d101d46 */
.L_x_522:
[----:B------:R-:W-:Y:S05]  /*16a0*/  BSYNC B0 ;  /* 0x0000000000007941 */ /* 0x000fea0003800000 */
.L_x_521:
[----:B------:R-:W-:Y:S05]  /*16b0*/  BRA.DIV ~URZ, `(.L_x_523) ;  /* 0x000148427f007947 */ /* 0x000fea000b800000 */
[----:B----4-:R4:W1:Y:S04]  /*16c0*/  SHFL.IDX PT, R6, R4, 0x3, 0x181f ;  /* 0x00781f0004067f89 */ /* 0x01086800000e0000 */
[----:B--2---:R4:W2:Y:S02]  /*16d0*/  SHFL.IDX PT, R2, R5, 0x3, 0x181f ;  /* 0x00781f0005027f89 */ /* 0x0048a400000e0000 */
.L_x_595:
[----:B------:R-:W-:Y:S01]  /*16e0*/  IADD3 R3, R0, 0x30, RZ ;  /* 0x0000003000037810 */ /* 0x000fe20007ffe0ff */
[----:B------:R-:W-:Y:S03]  /*16f0*/  BSSY B0, `(.L_x_524) ;  /* 0x000000a000007945 */ /* 0x000fe60003800000 */
[----:B------:R-:W-:-:S13]  /*1700*/  ISETP.GE.AND P0, PT, R3, R7, PT ;  /* 0x000000070300720c */ /* 0x000fda0003f06270 */
[----:B------:R-:W-:Y:S05]  /*1710*/  @P0 BRA `(.L_x_525) ;  /* 0x0000007000000947 */ /* 0x000fea0003800000 */
[----:B------:R-:W-:Y:S02]  /*1720*/  SHF.R.S32.HI R9, RZ, 0x1f, R242 ;  /* 0x0000001fff097819 */ /* 0x000fe400000114f2 */
[----:B--2---:R-:W-:-:S04]  /*1730*/  LEA R2, P0, R242, R2, 0x1 ;  /* 0x00000002f2027211 */ /* 0x004fc800078008ff */
[----:B-1----:R-:W-:-:S05]  /*1740*/  LEA.HI.X R3, R242, R6, R9, 0x1, P0 ;  /* 0x00000006f2037211 */ /* 0x002fca00000f0c09 */
[----:B------:R-:W-:Y:S01]  /*1750*/  @!PT LDS RZ, [RZ] ;  /* 0x00000000fffff984 */ /* 0x000fe20000000800 */
[----:B------:R-:W-:Y:S01]  /*1760*/  @!PT LDS RZ, [RZ] ;  /* 0x00000000fffff984 */ /* 0x000fe20000000800 */
[----:B------:R-:W-:Y:S01]  /*1770*/  @!PT LDS RZ, [RZ] ;  /* 0x00000000fffff984 */ /* 0x000fe20000000800 */
[----:B------:R1:W-:Y:S04]  /*1780*/  LDGSTS.E.BYPASS.LTC128B.128 [R243+0x8900], [R2.64], !P2 ;  /* 0x0890000002f37fae */ /* 0x0003e8000d101d46 */
.L_x_525:
[----:B------:R-:W-:Y:S05]  /*1790*/  BSYNC B0 ;  /* 0x0000000000007941 */ /* 0x000fea0003800000 */
.L_x_524:
[----:B------:R-:W-:Y:S05]  /*17a0*/  BRA.DIV ~URZ, `(.L_x_526) ;  /* 0x000148227f007947 */ /* 0x000fea000b800000 */
[----:B-1----:R1:W3:Y:S02]  /*17b0*/  SHFL.IDX PT, R6, R4, 0x4, 0x181f ;  /* 0x00981f0004067f89 */ /* 0x0022e400000e0000 */
.L_x_596:
[----:B------:R-:W-:Y:S05]  /*17c0*/  BRA.DIV ~URZ, `(.L_x_527) ;  /* 0x000148727f007947 */ /* 0x000fea000b800000 */
[----:B--2---:R2:W1:Y:S02]  /*17d0*/  SHFL.IDX PT, R2, R5, 0x4, 0x181f ;  /* 0x00981f0005027f89 */ /* 0x00446400000e0000 */
.L_x_597:
        /* <DEDUP_REMOVED lines=11> */
.L_x_529:
[----:B------:R-:W-:Y:S05]  /*1890*/  BSYNC B0 ;  /* 0x0000000000007941 */ /* 0x000fea0003800000 */
.L_x_528:
[----:B------:R-:W-:Y:S05]  /*18a0*/  BRA.DIV ~URZ, `(.L_x_530) ;  /* 0x000148027f007947 */ /* 0x000fea000b800000 */
[----:B---3--:R3:W2:Y:S04]  /*18b0*/  SHFL.IDX PT, R6, R4, 0x5, 0x181f ;  /* 0x00b81f0004067f89 */ /* 0x0086a800000e0000 */
[----:B-1----:R3:W1:Y:S02]  /*18c0*/  SHFL.IDX PT, R2, R5, 0x5, 0x181f ;  /* 0x00b81f0005027f89 */ /* 0x00266400000e0000 */
.L_x_598:
[----:B------:R-:W-:Y:S01]  /*18d0*/  IADD3 R3, R0, 0x50, RZ ;  /* 0x0000005000037810 */ /* 0x000fe20007ffe0ff */
[----:B------:R-:W-:Y:S03]  /*18e0*/  BSSY B0, `(.L_x_531) ;  /* 0x000000a000007945 */ /* 0x000fe60003800000 */
[----:B------:R-:W-:-:S13]  /*18f0*/  ISETP.GE.AND P0, PT, R3, R7, PT ;  /* 0x000000070300720c */ /* 0x000fda0003f06270 */
[----:B------:R-:W-:Y:S05]  /*1900*/  @P0 BRA `(.L_x_532) ;  /* 0x0000007000000947 */ /* 0x000fea0003800000 */
[----:B------:R-:W-:Y:S02]  /*1910*/  SHF.R.S32.HI R9, RZ, 0x1f, R242 ;  /* 0x0000001fff097819 */ /* 0x000fe400000114f2 */
[----:B-1----:R-:W-:-:S04]  /*1920*/  LEA R2, P0, R242, R2, 0x1 ;  /* 0x00000002f2027211 */ /* 0x002fc800078008ff */
[----:B--2---:R-:W-:-:S05]  /*1930*/  LEA.HI.X R3, R242, R6, R9, 0x1, P0 ;  /* 0x00000006f2037211 */ /* 0x004fca00000f0c09 */
[----:B------:R-:W-:Y:S01]  /*1940*/  @!PT LDS RZ, [RZ] ;  /* 0x00000000fffff984 */ /* 0x000fe20000000800 */
[----:B------:R-:W-:Y:S01]  /*1950*/  @!PT LDS RZ, [RZ] ;  /* 0x00000000fffff984 */ /* 0x000fe20000000800 */
[----:B------:R-:W-:Y:S01]  /*1960*/  @!PT LDS RZ, [RZ] ;  /* 0x00000000fffff984 */ /* 0x000fe20000000800 */
[----:B------:R1:W-:Y:S04]  /*1970*/  LDGSTS.E.BYPASS.LTC128B.128 [R243+0x9900], [R2.64], !P2 ;  /* 0x0990000002f37fae */ /* 0x0003e8000d101d46 */
.L_x_532:
[----:B------:R-:W-:Y:S05]  /*1980*/  BSYNC B0 ;  /* 0x0000000000007941 */ /* 0x000fea0003800000 */
.L_x_531:
[----:B------:R-:W-:Y:S05]  /*1990*/  BRA.DIV ~URZ, `(.L_x_533) ;  /* 0x000147e27f007947 */ /* 0x000fea000b800000 */
[----:B--2---:R2:W3:Y:S02]  /*19a0*/  SHFL.IDX PT, R6, R4, 0x6, 0x181f ;  /* 0x00d81f0004067f89 */ /* 0x0044e400000e0000 */
.L_x_599:
[----:B------:R-:W-:Y:S05]  /*19b0*/  BRA.DIV ~URZ, `(.L_x_534) ;  /* 0x000148327f007947 */ /* 0x000fea000b800000 */
[----:B-1----:R1:W2:Y:S02]  /*19c0*/  SHFL.IDX PT, R2, R5, 0x6, 0x181f ;  /* 0x00d81f0005027f89 */ /* 0x0022a400000e0000 */
.L_x_600:
[----:B------:R-:W-:Y:S01]  /*19d0*/  IADD3 R3, R0, 0x60, RZ ;  /* 0x0000006000037810 */ /* 0x000fe20007ffe0ff */
[----:B------:R-:W-:Y:S03]  /*19e0*/  BSSY B0, `(.L_x_535) ;  /* 0x000000a000007945 */ /* 0x000fe60003800000 */
[----:B------:R-:W-:-:S13]  /*19f0*/  ISETP.GE.AND P0, PT, R3, R7, PT ;  /* 0x000000070300720c */ /* 0x000fda0003f06270 */
[----:B------:R-:W-:Y:S05]  /*1a00*/  @P0 BRA `(.L_x_536) ;  /* 0x0000007000000947 */ /* 0x000fea0003800000 */
[----:B------:R-:W-:Y:S02]  /*1a10*/  SHF.R.S32.HI R9, RZ, 0x1f, R242 ;  /* 0x0000001fff097819 */ /* 0x000fe400000114f2 */
[----:B--2---:R-:W-:-:S04]  /*1a20*/  LEA R2, P0, R242, R2, 0x1 ;  /* 0x00000002f2027211 */ /* 0x004fc800078008ff */
[----:B---3--:R-:W-:-:S05]  /*1a30*/  LEA.HI.X R3, R242, R6, R9, 0x1, P0 ;  /* 0x00000006f2037211 */ /* 0x008fca00000f0c09 */
[----:B------:R-:W-:Y:S01]  /*1a40*/  @!PT LDS RZ, [RZ] ;  /* 0x00000000fffff984 */ /* 0x000fe20000000800 */
[----:B------:R-:W-:Y:S01]  /*1a50*/  @!PT LDS RZ, [RZ] ;  /* 0x00000000fffff984 */ /* 0x000fe20000000800 */
[----:B------:R-:W-:Y:S01]  /*1a60*/  @!PT LDS RZ, [RZ] ;  /* 0x00000000fffff984 */ /* 0x000fe20000000800 */
[----:B------:R2:W-:Y:S04]  /*1a70*/  LDGSTS.E.BYPASS.LTC128B.128 [R243+0xa100], [R2.64], !P2 ;  /* 0x0a10000002f37fae */ /* 0x0005e8000d101d46 */
.L_x_536:
[----:B------:R-:W-:Y:S05]  /*1a80*/  BSYNC B0 ;  /* 0x0000000000007941 */ /* 0x000fea0003800000 */
.L_x_535:
[----:B------:R-:W-:Y:S05]  /*1a90*/  BRA.DIV ~URZ, `(.L_x_537) ;  /* 0x000147c27f007947 */ /* 0x000fea000b800000 */
[----:B--234-:R-:W2:Y:S04]  /*1aa0*/  SHFL.IDX PT, R4, R4, 0x7, 0x181f ;  /* 0x00f81f0004047f89 */ /* 0x01cea800000e0000 */
[----:B------:R3:W4:Y:S02]  /*1ab0*/  SHFL.IDX PT, R2, R5, 0x7, 0x181f ;  /* 0x00f81f0005027f89 */ /* 0x00072400000e0000 */
.L_x_601:
[----:B------:R-:W-:Y:S01]  /*1ac0*/  IADD3 R0, R0, 0x70, RZ ;  /* 0x0000007000007810 */ /* 0x000fe20007ffe0ff */
[----:B-----5:R-:W-:Y:S01]  /*1ad0*/  IMAD.WIDE.U32 R176, R8, c[0x0][0x2b0], RZ ;  /* 0x0000ac0008b07a25 */ /* 0x020fe200078e00ff */
[----:B------:R-:W-:Y:S02]  /*1ae0*/  SHF.R.S32.HI R20, RZ, 0x1f, R242 ;  /* 0x0000001fff147819 */ /* 0x000fe400000114f2 */
[----:B------:R-:W-:Y:S02]  /*1af0*/  ISETP.GE.AND P1, PT, R0, R7, PT ;  /* 0x000000070000720c */ /* 0x000fe40003f26270 */
[----:B------:R-:W-:Y:S01]  /*1b00*/  SHF.R.S32.HI R0, RZ, 0x1f, R8 ;  /* 0x0000001fff007819 */ /* 0x000fe20000011408 */
[----:B------:R1:W-:Y:S04]  /*1b10*/  STL.64 [R1+0x40], R176 ;  /* 0x000040b001007387 */ /* 0x0003e80000100a00 */
[----:B------:R-:W-:-:S04]  /*1b20*/  IMAD R0, R0, c[0x0][0x2b0], RZ ;  /* 0x0000ac0000007a24 */ /* 0x000fc800078e02ff */
[----:B------:R-:W-:Y:S02]  /*1b30*/  IMAD R0, R8, c[0x0][0x2b4], R0 ;  /* 0x0000ad0008007a24 */ /* 0x000fe400078e0200 */
[C---:B----4-:R-:W-:Y:S02]  /*1b40*/  @!P1 LEA R2, P0, R242.reuse, R2, 0x1 ;  /* 0x00000002f2029211 */ /* 0x050fe400078008ff */
[----:B------:R-:W-:Y:S02]  /*1b50*/  IMAD.IADD R174, R177, 0x1, R0 ;  /* 0x00000001b1ae7824 */ /* 0x000fe400078e0200 */
[----:B--2---:R-:W-:-:S03]  /*1b60*/  @!P1 LEA.HI.X R3, R242, R4, R20, 0x1, P0 ;  /* 0x00000004f2039211 */ /* 0x004fc600000f0c14 */
[----:B------:R1:W-:Y:S04]  /*1b70*/  STL [R1+0x54], R174 ;  /* 0x000054ae01007387 */ /* 0x0003e80000100800 */
[----:B------:R-:W-:Y:S01]  /*1b80*/  @!PT LDS RZ, [RZ] ;  /* 0x00000000fffff984 */ /* 0x000fe20000000800 */
[----:B------:R-:W-:Y:S01]  /*1b90*/  @!PT LDS RZ, [RZ] ;  /* 0x00000000fffff984 */ /* 0x000fe20000000800 */
[----:B------:R-:W-:Y:S01]  /*1ba0*/  @!PT LDS RZ, [RZ] ;  /* 0x00000000fffff984 */ /* 0x000fe20000000800 */
[----:B------:R1:W-:Y:S04]  /*1bb0*/  @!P1 LDGSTS.E.BYPASS.LTC128B.128 [R243+0xa900], [R2.64], !P2 ;  /* 0x0a90000002f39fae */ /* 0x0003e8000d101d46 */
[----:B------:R-:W0:Y:S01]  /*1bc0*/  LDGDEPBAR ;  /* 0x00000000000079af */ /* 0x000e220000000000 */
[----:B------:R-:W-:Y:S02]  /*1bd0*/  WARPSYNC 0xffffffff ;  /* 0xffffffff00007948 */ /* 0x000fe40003800000 */
[----:B------:R-:W2:Y:S04]  /*1be0*/  LDL R175, [R1+0x30] ;  /* 0x0000300001af7983 */ /* 0x000ea80000100800 */
[----:B------:R-:W4:Y:S01]  /*1bf0*/  LDL R178, [R1+0x34] ;  /* 0x0000340001b27983 */ /* 0x000f220000100800 */
[----:B------:R-:W-:-:S02]  /*1c00*/  MOV R6, 0x70 ;  /* 0x0000007000067802 */ /* 0x000fc40000000f00 */
[----:B-1-3--:R-:W-:Y:S01]  /*1c10*/  MOV R5, c[0x0][0x2ac] ;  /* 0x0000ab0000057a02 */ /* 0x00afe20000000f00 */
[----:B------:R-:W3:Y:S01]  /*1c20*/  LDL R18, [R1+0x64] ;  /* 0x0000640001127983 */ /* 0x000ee20000100800 */
[----:B------:R-:W-:Y:S01]  /*1c30*/  MOV R0, c[0x0][0x2b8] ;  /* 0x0000ae0000007a02 */ /* 0x000fe20000000f00 */
[----:B------:R-:W-:Y:S02]  /*1c40*/  IMAD R121, R245, R6, -0x70 ;  /* 0xffffff90f5797424 */ /* 0x000fe400078e0206 */
[----:B------:R-:W-:Y:S01]  /*1c50*/  IMAD R5, R5, c[0x0][0x1d0], RZ ;  /* 0x0000740005057a24 */ /* 0x000fe200078e02ff */
[----:B------:R-:W-:Y:S02]  /*1c60*/  ISETP.NE.AND P3, PT, R0, 0x1, PT ;  /* 0x000000010000780c */ /* 0x000fe40003f65270 */
[----:B------:R-:W-:Y:S01]  /*1c70*/  MOV R244, RZ ;  /* 0x000000ff00f47202 */ /* 0x000fe20000000f00 */
[----:B------:R-:W-:Y:S01]  /*1c80*/  BAR.SYNC.DEFER_BLOCKING 0x0 ;  /* 0x0000000000007b1d */ /* 0x000fe20000010000 */
[----:B--2---:R-:W-:-:S04]  /*1c90*/  IADD3 R2, R175, R121, RZ ;  /* 0x00000079af027210 */ /* 0x004fc80007ffe0ff */
[C---:B------:R-:W-:Y:S02]  /*1ca0*/  ISETP.GE.AND P1, PT, R2.reuse, R5, PT ;  /* 0x000000050200720c */ /* 0x040fe40003f26270 */
[----:B----4-:R-:W-:Y:S02]  /*1cb0*/  IADD3 R2, R2, R178, RZ ;  /* 0x000000b202027210 */ /* 0x010fe40007ffe0ff */
[----:B------:R-:W-:-:S03]  /*1cc0*/  ISETP.GT.OR P1, PT, R175, 0x6f, P1 ;  /* 0x0000006faf00780c */ /* 0x000fc60000f24670 */
[----:B------:R-:W-:Y:S01]  /*1cd0*/  @P3 IMAD.HI.U32 R3, R2, c[0x0][0x2bc], RZ ;  /* 0x0000af0002033a27 */ /* 0x000fe200078e00ff */
[----:B------:R-:W-:-:S04]  /*1ce0*/  MOV R0, R2 ;  /* 0x0000000200007202 */ /* 0x000fc80000000f00 */
[----:B------:R-:W-:-:S05]  /*1cf0*/  @P3 SHF.R.U32.HI R0, RZ, c[0x0][0x2c0], R3 ;  /* 0x0000b000ff003a19 */ /* 0x000fca0000011603 */
[----:B------:R-:W-:-:S04]  /*1d00*/  @!P1 IADD3 R3, P0, R0, R176, RZ ;  /* 0x000000b000039210 */ /* 0x000fc80007f1e0ff */
[----:B------:R-:W-:Y:S02]  /*1d10*/  @!P1 LEA.HI.X.SX32 R5, R0, R174, 0x1, P0 ;  /* 0x000000ae00059211 */ /* 0x000fe400000f0eff */
[----:B------:R-:W-:-:S04]  /*1d20*/  @!P1 LEA R4, P0, R3, c[0x0][0x2a0], 0x2 ;  /* 0x0000a80003049a11 */ /* 0x000fc800078010ff */
[----:B------:R-:W-:-:S05]  /*1d30*/  @!P1 LEA.HI.X R5, R3, c[0x0][0x2a4], R5, 0x2, P0 ;  /* 0x0000a90003059a11 */ /* 0x000fca00000f1405 */
[----:B------:R1:W2:Y:S01]  /*1d40*/  @!P1 LDG.E R244, [R4.64] ;  /* 0x0000000604f49981 */ /* 0x0002a2000c1e1900 */
[----:B------:R-:W-:-:S05]  /*1d50*/  IADD3 R0, -R0, RZ, RZ ;  /* 0x000000ff00007210 */ /* 0x000fca0007ffe1ff */
[----:B------:R-:W-:Y:S01]  /*1d60*/  IMAD R252, R0, c[0x0][0x2b8], R2 ;  /* 0x0000ae0000fc7a24 */ /* 0x000fe200078e0202 */
[----:B------:R-:W4:Y:S03]  /*1d70*/  S2R R9, SR_TID.X ;  /* 0x0000000000097919 */ /* 0x000f260000002100 */
[----:B------:R-:W-:Y:S01]  /*1d80*/  IMAD.WIDE.U32 R2, R252, c[0x0][0x1e0], RZ ;  /* 0x00007800fc027a25 */ /* 0x000fe200078e00ff */
[----:B-1----:R-:W-:-:S05]  /*1d90*/  SHF.R.S32.HI R5, RZ, 0x1f, R252 ;  /* 0x0000001fff057819 */ /* 0x002fca00000114fc */
[----:B------:R-:W-:-:S04]  /*1da0*/  IMAD R0, R5, c[0x0][0x1e0], RZ ;  /* 0x0000780005007a24 */ /* 0x000fc800078e02ff */
[----:B------:R-:W-:-:S05]  /*1db0*/  IMAD R0, R252, c[0x0][0x1e4], R0 ;  /* 0x00007900fc007a24 */ /* 0x000fca00078e0200 */
[----:B------:R-:W-:Y:S01]  /*1dc0*/  IADD3 R3, R3, R0, RZ ;  /* 0x0000000003037210 */ /* 0x000fe20007ffe0ff */
[----:B------:R-:W-:Y:S02]  /*1dd0*/  IMAD R0, R14, c[0x0][0x1e8], RZ ;  /* 0x00007a000e007a24 */ /* 0x000fe400078e02ff */
[----:B---3--:R-:W-:-:S04]  /*1de0*/  IMAD.WIDE.U32 R172, R18, c[0x0][0x1e8], RZ ;  /* 0x00007a0012ac7a25 */ /* 0x008fc800078e00ff */
[----:B------:R-:W-:-:S05]  /*1df0*/  IMAD R0, R18, c[0x0][0x1ec], R0 ;  /* 0x00007b0012007a24 */ /* 0x000fca00078e0200 */
[----:B------:R-:W-:Y:S02]  /*1e00*/  IADD3 R171, R173, R0, RZ ;  /* 0x00000000adab7210 */ /* 0x000fe40007ffe0ff */
[----:B----4-:R-:W-:Y:S02]  /*1e10*/  SHF.R.S32.HI R7, RZ, 0x1f, R9 ;  /* 0x0000001fff077819 */ /* 0x010fe40000011409 */
[----:B------:R-:W-:Y:S02]  /*1e20*/  MOV R120, c[0x0][0x2ac] ;  /* 0x0000ab0000787a02 */ /* 0x000fe40000000f00 */
[----:B------:R-:W-:-:S04]  /*1e30*/  LEA.HI R7, R7, R9, RZ, 0x3 ;  /* 0x0000000907077211 */ /* 0x000fc800078f18ff */
[----:B------:R-:W-:Y:S02]  /*1e40*/  SHF.R.S32.HI R7, RZ, 0x3, R7 ;  /* 0x00000003ff077819 */ /* 0x000fe40000011407 */
[----:B------:R-:W-:Y:S01]  /*1e50*/  ISETP.GE.AND P5, PT, R242, c[0x0][0x1d4], PT ;  /* 0x00007500f2007a0c */ /* 0x000fe20003fa6270 */
[----:B------:R-:W-:-:S04]  /*1e60*/  IMAD R5, R5, c[0x0][0x208], RZ ;  /* 0x0000820005057a24 */ /* 0x000fc800078e02ff */
[----:B------:R-:W-:Y:S02]  /*1e70*/  IMAD R5, R252, c[0x0][0x20c], R5 ;  /* 0x00008300fc057a24 */ /* 0x000fe400078e0205 */
[----:B------:R-:W-:Y:S01]  /*1e80*/  IMAD.WIDE.U32 R22, R18, c[0x0][0x210], RZ ;  /* 0x0000840012167a25 */ /* 0x000fe200078e00ff */
[----:B------:R-:W-:Y:S04]  /*1e90*/  STL.64 [R1+0x38], R172 ;  /* 0x000038ac01007387 */ /* 0x000fe80000100a00 */
[----:B------:R-:W-:Y:S04]  /*1ea0*/  STL [R1+0x50], R171 ;  /* 0x000050ab01007387 */ /* 0x000fe80000100800 */
[----:B------:R-:W-:Y:S01]  /*1eb0*/  STL.64 [R1+0x48], R22 ;  /* 0x0000481601007387 */ /* 0x000fe20000100a00 */
[----:B------:R-:W-:-:S02]  /*1ec0*/  SHF.L.U32 R170, R242, 0x1, RZ ;  /* 0x00000001f2aa7819 */ /* 0x000fc400000006ff */
[----:B------:R-:W-:Y:S02]  /*1ed0*/  SHF.L.U64.HI R36, R242, 0x1, R20 ;  /* 0x00000001f2247819 */ /* 0x000fe40000010214 */
[----:B--2---:R-:W-:Y:S01]  /*1ee0*/  SHF.R.S32.HI R10, RZ, 0x1f, R244 ;  /* 0x0000001fff0a7819 */ /* 0x004fe200000114f4 */
[----:B------:R-:W-:-:S04]  /*1ef0*/  IMAD.WIDE.U32 R2, R244, c[0x0][0x1f0], R2 ;  /* 0x00007c00f4027a25 */ /* 0x000fc800078e0002 */
[----:B------:R-:W-:Y:S01]  /*1f00*/  IMAD R4, R10, c[0x0][0x1f0], RZ ;  /* 0x00007c000a047a24 */ /* 0x000fe200078e02ff */
[----:B------:R-:W-:-:S03]  /*1f10*/  IADD3 R2, P0, R2, R172, RZ ;  /* 0x000000ac02027210 */ /* 0x000fc60007f1e0ff */
[----:B------:R-:W-:-:S05]  /*1f20*/  IMAD R0, R244, c[0x0][0x1f4], R4 ;  /* 0x00007d00f4007a24 */ /* 0x000fca00078e0204 */
[----:B------:R-:W-:Y:S02]  /*1f30*/  IADD3.X R3, R171, R3, R0, P0, !PT ;  /* 0x00000003ab037210 */ /* 0x000fe400007fe400 */
[----:B------:R-:W-:Y:S01]  /*1f40*/  LEA R0, P0, R2, c[0x0][0x1c8], 0x1 ;  /* 0x0000720002007a11 */ /* 0x000fe200078008ff */
[----:B------:R-:W-:-:S03]  /*1f50*/  IMAD R4, R245, -0x70, R6 ;  /* 0xffffff90f5047824 */ /* 0x000fc600078e0206 */
[----:B------:R-:W-:Y:S01]  /*1f60*/  LEA.HI.X R11, R2, c[0x0][0x1cc], R3, 0x1, P0 ;  /* 0x00007300020b7a11 */ /* 0x000fe200000f0c03 */
[----:B------:R-:W1:Y:S01]  /*1f70*/  SHFL.IDX PT, R8, R0, RZ, 0x181f ;  /* 0x00181fff00087589 */ /* 0x000e6200000e0000 */
[----:B------:R-:W-:-:S03]  /*1f80*/  IMAD R120, R120, c[0x0][0x1d0], R4 ;  /* 0x0000740078787a24 */ /* 0x000fc600078e0204 */
[----:B------:R-:W2:Y:S02]  /*1f90*/  SHFL.IDX PT, R6, R11, RZ, 0x181f ;  /* 0x00181fff0b067589 */ /* 0x000ea400000e0000 */
[----:B------:R-:W-:Y:S02]  /*1fa0*/  IADD3 R4, -R7, R120, RZ ;  /* 0x0000007807047210 */ /* 0x000fe40007ffe1ff */
[----:B------:R-:W3:Y:S02]  /*1fb0*/  SHFL.IDX PT, R7, R0, 0x1, 0x181f ;  /* 0x00381f0000077f89 */ /* 0x000ee400000e0000 */
[C---:B------:R-:W-:Y:S02]  /*1fc0*/  ISETP.GE.AND P2, PT, R4.reuse, 0x1, PT ;  /* 0x000000010400780c */ /* 0x040fe40003f46270 */
[----:B------:R-:W4:Y:S01]  /*1fd0*/  SHFL.IDX PT, R12, R11, 0x1, 0x181f ;  /* 0x00381f000b0c7f89 */ /* 0x000f2200000e0000 */
[----:B------:R-:W-:-:S03]  /*1fe0*/  ISETP.GE.AND P1, PT, R4, 0x11, PT ;  /* 0x000000110400780c */ /* 0x000fc60003f26270 */
[----:B------:R-:W5:Y:S04]  /*1ff0*/  SHFL.IDX PT, R13, R0, 0x2, 0x181f ;  /* 0x00581f00000d7f89 */ /* 0x000f6800000e0000 */
[----:B------:R-:W-:Y:S03]  /*2000*/  SHFL.IDX PT, R15, R0, 0x3, 0x181f ;  /* 0x00781f00000f7f89 */ /* 0x000fe600000e0000 */
[C---:B-1----:R-:W-:Y:S01]  /*2010*/  @P2 LEA R8, P0, R242.reuse, R8, 0x1 ;  /* 0x00000008f2082211 */ /* 0x042fe200078008ff */
[----:B------:R-:W1:Y:S03]  /*2020*/  SHFL.IDX PT, R17, R11, 0x2, 0x181f ;  /* 0x00581f000b117f89 */ /* 0x000e6600000e0000 */
[----:B--2---:R-:W-:Y:S01]  /*2030*/  @P2 LEA.HI.X R9, R242, R6, R20, 0x1, P0 ;  /* 0x00000006f2092211 */ /* 0x004fe200000f0c14 */
[----:B------:R-:W2:Y:S01]  /*2040*/  SHFL.IDX PT, R16, R11, 0x3, 0x181f ;  /* 0x00781f000b107f89 */ /* 0x000ea200000e0000 */
[----:B------:R-:W-:-:S02]  /*2050*/  ISETP.GE.AND P6, PT, R4, 0x21, PT ;  /* 0x000000210400780c */ /* 0x000fc40003fc6270 */
[----:B---3--:R-:W-:Y:S01]  /*2060*/  @P1 LEA R6, P0, R242, R7, 0x1 ;  /* 0x00000007f2061211 */ /* 0x008fe200078008ff */
[----:B------:R5:W-:Y:S01]  /*2070*/  @P2 LDGSTS.E.BYPASS.LTC128B.128 [R243+0x3900], [R8.64], !P5 ;  /* 0x0390000008f32fae */ /* 0x000be2000e901d46 */
[----:B------:R-:W-:Y:S01]  /*2080*/  ISETP.GE.AND P2, PT, R4, 0x31, PT ;  /* 0x000000310400780c */ /* 0x000fe20003f46270 */
[----:B------:R-:W-:Y:S01]  /*2090*/  IMAD.WIDE.U32 R2, R252, c[0x0][0x208], RZ ;  /* 0x00008200fc027a25 */ /* 0x000fe200078e00ff */
[----:B----4-:R-:W-:Y:S02]  /*20a0*/  @P1 LEA.HI.X R7, R242, R12, R20, 0x1, P0 ;  /* 0x0000000cf2071211 */ /* 0x010fe400000f0c14 */
[----:B------:R-:W3:Y:S02]  /*20b0*/  SHFL.IDX PT, R12, R0, 0x4, 0x181f ;  /* 0x00981f00000c7f89 */ /* 0x000ee400000e0000 */
[----:B------:R-:W-:Y:S01]  /*20c0*/  IADD3 R3, R3, R5, RZ ;  /* 0x0000000503037210 */ /* 0x000fe20007ffe0ff */
[----:B------:R-:W-:Y:S01]  /*20d0*/  IMAD R5, R14, c[0x0][0x210], RZ ;  /* 0x000084000e057a24 */ /* 0x000fe200078e02ff */
[----:B------:R4:W-:Y:S04]  /*20e0*/  @P1 LDGSTS.E.BYPASS.LTC128B.128 [R243+0x4100], [R6.64], !P5 ;  /* 0x0410000006f31fae */ /* 0x0009e8000e901d46 */
[----:B------:R-:W2:Y:S01]  /*20f0*/  SHFL.IDX PT, R14, R11, 0x4, 0x181f ;  /* 0x00981f000b0e7f89 */ /* 0x000ea200000e0000 */
[----:B------:R-:W-:-:S02]  /*2100*/  IMAD R5, R18, c[0x0][0x214], R5 ;  /* 0x0000850012057a24 */ /* 0x000fc400078e0205 */
[----:B------:R-:W-:Y:S02]  /*2110*/  IMAD R10, R10, c[0x0][0x218], RZ ;  /* 0x000086000a0a7a24 */ /* 0x000fe400078e02ff */
[----:B------:R-:W-:Y:S01]  /*2120*/  IMAD.WIDE.U32 R2, R244, c[0x0][0x218], R2 ;  /* 0x00008600f4027a25 */ /* 0x000fe200078e0002 */
[C---:B-----5:R-:W-:Y:S02]  /*2130*/  @P6 LEA R8, P1, R242.reuse, R13, 0x1 ;  /* 0x0000000df2086211 */ /* 0x060fe400078208ff */
[----:B------:R-:W-:Y:S02]  /*2140*/  SHFL.IDX PT, R13, R0, 0x6, 0x181f ;  /* 0x00d81f00000d7f89 */ /* 0x000fe400000e0000 */
[--C-:B-1----:R-:W-:Y:S02]  /*2150*/  @P6 LEA.HI.X R9, R242, R17, R20.reuse, 0x1, P1 ;  /* 0x00000011f2096211 */ /* 0x102fe400008f0c14 */
[----:B------:R-:W-:Y:S02]  /*2160*/  ISETP.GE.AND P1, PT, R4, 0x41, PT ;  /* 0x000000410400780c */ /* 0x000fe40003f26270 */
[C---:B----4-:R-:W-:Y:S01]  /*2170*/  @P2 LEA R6, P0, R242.reuse, R15, 0x1 ;  /* 0x0000000ff2062211 */ /* 0x050fe200078008ff */
[----:B------:R-:W-:Y:S04]  /*2180*/  SHFL.IDX PT, R17, R11, 0x5, 0x181f ;  /* 0x00b81f000b117f89 */ /* 0x000fe800000e0000 */
[----:B------:R1:W4:Y:S01]  /*2190*/  SHFL.IDX PT, R15, R0, 0x5, 0x181f ;  /* 0x00b81f00000f7f89 */ /* 0x00032200000e0000 */
[----:B--2---:R-:W-:-:S03]  /*21a0*/  @P2 LEA.HI.X R7, R242, R16, R20, 0x1, P0 ;  /* 0x00000010f2072211 */ /* 0x004fc600000f0c14 */
[----:B------:R-:W2:Y:S01]  /*21b0*/  SHFL.IDX PT, R11, R11, 0x6, 0x181f ;  /* 0x00d81f000b0b7f89 */ /* 0x000ea200000e0000 */
[----:B------:R-:W-:Y:S01]  /*21c0*/  IADD3 R18, R23, R5, RZ ;  /* 0x0000000517127210 */ /* 0x000fe20007ffe0ff */
[----:B------:R-:W-:Y:S01]  /*21d0*/  IMAD R10, R244, c[0x0][0x21c], R10 ;  /* 0x00008700f40a7a24 */ /* 0x000fe200078e020a */
[----:B------:R-:W-:Y:S01]  /*21e0*/  IADD3 R5, P0, R2, R22, RZ ;  /* 0x0000001602057210 */ /* 0x000fe20007f1e0ff */
[----:B------:R5:W-:Y:S01]  /*21f0*/  @P6 LDGSTS.E.BYPASS.LTC128B.128 [R243+0x4900], [R8.64], !P5 ;  /* 0x0490000008f36fae */ /* 0x000be2000e901d46 */
[----:B------:R-:W-:-:S03]  /*2200*/  ISETP.GE.AND P6, PT, R4, 0x51, PT ;  /* 0x000000510400780c */ /* 0x000fc60003fc6270 */
[----:B------:R4:W-:Y:S01]  /*2210*/  @P2 LDGSTS.E.BYPASS.LTC128B.128 [R243+0x5100], [R6.64], !P5 ;  /* 0x0510000006f32fae */ /* 0x0009e2000e901d46 */
[----:B------:R-:W-:Y:S02]  /*2220*/  ISETP.GE.AND P2, PT, R4, 0x61, PT ;  /* 0x000000610400780c */ /* 0x000fe40003f46270 */
[----:B------:R-:W-:Y:S02]  /*2230*/  IADD3.X R10, R18, R3, R10, P0, !PT ;  /* 0x00000003120a7210 */ /* 0x000fe400007fe40a */
[----:B---3--:R-:W-:-:S04]  /*2240*/  @P1 LEA R2, P0, R242, R12, 0x1 ;  /* 0x0000000cf2021211 */ /* 0x008fc800078008ff */
[----:B------:R-:W-:Y:S02]  /*2250*/  @P1 LEA.HI.X R3, R242, R14, R20, 0x1, P0 ;  /* 0x0000000ef2031211 */ /* 0x000fe400000f0c14 */
[----:B-1----:R-:W-:-:S03]  /*2260*/  LEA R0, P0, R5, c[0x0][0x1f8], 0x1 ;  /* 0x00007e0005007a11 */ /* 0x002fc600078008ff */
[----:B------:R1:W-:Y:S01]  /*2270*/  @P1 LDGSTS.E.BYPASS.LTC128B.128 [R243+0x5900], [R2.64], !P5 ;  /* 0x0590000002f31fae */ /* 0x0003e2000e901d46 */
[----:B------:R-:W-:Y:S02]  /*2280*/  LEA.HI.X R16, R5, c[0x0][0x1fc], R10, 0x1, P0 ;  /* 0x00007f0005107a11 */ /* 0x000fe400000f0c0a */
[----:B----4-:R-:W-:-:S04]  /*2290*/  @P6 LEA R6, P1, R242, R15, 0x1 ;  /* 0x0000000ff2066211 */ /* 0x010fc800078208ff */
[----:B------:R-:W-:-:S05]  /*22a0*/  @P6 LEA.HI.X R7, R242, R17, R20, 0x1, P1 ;  /* 0x00000011f2076211 */ /* 0x000fca00008f0c14 */
[----:B------:R3:W-:Y:S01]  /*22b0*/  @P6 LDGSTS.E.BYPASS.LTC128B.128 [R243+0x6100], [R6.64], !P5 ;  /* 0x0610000006f36fae */ /* 0x0007e2000e901d46 */
[----:B-1----:R-:W-:-:S04]  /*22c0*/  @P2 LEA R2, P0, R242, R13, 0x1 ;  /* 0x0000000df2022211 */ /* 0x002fc800078008ff */
[----:B--2---:R-:W-:-:S05]  /*22d0*/  @P2 LEA.HI.X R3, R242, R11, R20, 0x1, P0 ;  /* 0x0000000bf2032211 */ /* 0x004fca00000f0c14 */
[----:B------:R1:W-:Y:S04]  /*22e0*/  @P2 LDGSTS.E.BYPASS.LTC128B.128 [R243+0x6900], [R2.64], !P5 ;  /* 0x0690000002f32fae */ /* 0x0003e8000e901d46 */
[----:B------:R-:W0:Y:S04]  /*22f0*/  LDGDEPBAR ;  /* 0x00000000000079af */ /* 0x000e280000000000 */
[----:B------:R-:W1:Y:S04]  /*2300*/  SHFL.IDX PT, R5, R0, RZ, 0x181f ;  /* 0x00181fff00057589 */ /* 0x000e6800000e0000 */
[----:B------:R-:W2:Y:S04]  /*2310*/  SHFL.IDX PT, R14, R0, 0x1, 0x181f ;  /* 0x00381f00000e7f89 */ /* 0x000ea800000e0000 */
[----:B------:R-:W4:Y:S04]  /*2320*/  SHFL.IDX PT, R12, R0, 0x2, 0x181f ;  /* 0x00581f00000c7f89 */ /* 0x000f2800000e0000 */
[----:B------:R-:W-:Y:S01]  /*2330*/  STL [R1+0x58], R18 ;  /* 0x0000581201007387 */ /* 0x000fe20000100800 */
[----:B------:R-:W-:-:S04]  /*2340*/  DEPBAR.LE SB0, 0x1 ;  /* 0x000080400000791a */ /* 0x000fc80000000000 */
[----:B------:R-:W-:-:S04]  /*2350*/  DEPBAR.LE SB0, 0x0 ;  /* 0x000080000000791a */ /* 0x000fc80000000000 */
[----:B------:R-:W-:Y:S06]  /*2360*/  BAR.SYNC.DEFER_BLOCKING 0x0 ;  /* 0x0000000000007b1d */ /* 0x000fec0000010000 */
[----:B-----5:R-:W5:Y:S04]  /*2370*/  SHFL.IDX PT, R8, R16, 0x1, 0x181f ;  /* 0x00381f0010087f89 */ /* 0x020f6800000e0000 */
[----:B------:R-:W2:Y:S04]  /*2380*/  SHFL.IDX PT, R13, R16, 0x2, 0x181f ;  /* 0x00581f00100d7f89 */ /* 0x000ea800000e0000 */
[----:B------:R-:W3:Y:S04]  /*2390*/  SHFL.IDX PT, R18, R0, 0x4, 0x181f ;  /* 0x00981f0000127f89 */ /* 0x000ee800000e0000 */
[----:B------:R-:W3:Y:S04]  /*23a0*/  SHFL.IDX PT, R10, R0, 0x3, 0x181f ;  /* 0x00781f00000a7f89 */ /* 0x000ee800000e0000 */
[----:B------:R-:W3:Y:S04]  /*23b0*/  SHFL.IDX PT, R9, R16, RZ, 0x181f ;  /* 0x00181fff10097589 */ /* 0x000ee800000e0000 */
[----:B------:R-:W3:Y:S01]  /*23c0*/  SHFL.IDX PT, R11, R16, 0x3, 0x181f ;  /* 0x00781f00100b7f89 */ /* 0x000ee200000e0000 */
[----:B-1----:R-:W-:-:S03]  /*23d0*/  IADD3 R2, P0, R5, R170, RZ ;  /* 0x000000aa05027210 */ /* 0x002fc60007f1e0ff */
[----:B------:R-:W1:Y:S04]  /*23e0*/  SHFL.IDX PT, R17, R0, 0x5, 0x181f ;  /* 0x00b81f0000117f89 */ /* 0x000e6800000e0000 */
[----:B------:R-:W1:Y:S01]  /*23f0*/  SHFL.IDX PT, R19, R16, 0x4, 0x181f ;  /* 0x00981f0010137f89 */ /* 0x000e6200000e0000 */
[----:B--2---:R-:W-:-:S03]  /*2400*/  IADD3 R14, P1, R14, R170, RZ ;  /* 0x000000aa0e0e7210 */ /* 0x004fc60007f3e0ff */
[----:B------:R-:W2:Y:S01]  /*2410*/  SHFL.IDX PT, R5, R16, 0x5, 0x181f ;  /* 0x00b81f0010057f89 */ /* 0x000ea200000e0000 */
[----:B----4-:R-:W-:-:S03]  /*2420*/  IADD3 R12, P2, R12, R170, RZ ;  /* 0x000000aa0c0c7210 */ /* 0x010fc60007f5e0ff */
[----:B------:R-:W-:Y:S01]  /*2430*/  LDSM.16.M88.4 R32, [R231] ;  /* 0x00000000e720783b */ /* 0x000fe20000000200 */
[----:B-----5:R-:W-:-:S03]  /*2440*/  IADD3.X R15, R8, R36, RZ, P1, !PT ;  /* 0x00000024080f7210 */ /* 0x020fc60000ffe4ff */
[----:B------:R-:W-:Y:S01]  /*2450*/  LDSM.16.M88.4 R48, [R224] ;  /* 0x00000000e030783b */ /* 0x000fe20000000200 */
[----:B------:R-:W-:Y:S02]  /*2460*/  IADD3.X R13, R13, R36, RZ, P2, !PT ;  /* 0x000000240d0d7210 */ /* 0x000fe400017fe4ff */
[----:B---3--:R-:W-:Y:S01]  /*2470*/  IADD3 R8, P2, R18, R170, RZ ;  /* 0x000000aa12087210 */ /* 0x008fe20007f5e0ff */
[----:B------:R-:W-:Y:S04]  /*2480*/  LDSM.16.M88.4 R28, [R231+0x2000] ;  /* 0x00200000e71c783b */ /* 0x000fe80000000200 */
[----:B------:R-:W3:Y:S01]  /*2490*/  SHFL.IDX PT, R18, R0, 0x6, 0x181f ;  /* 0x00d81f0000127f89 */ /* 0x000ee200000e0000 */
[----:B------:R-:W-:-:S03]  /*24a0*/  ISETP.GE.AND P6, PT, R242, c[0x0][0x1d4], PT ;  /* 0x00007500f2007a0c */ /* 0x000fc60003fc6270 */
[----:B------:R-:W4:Y:S01]  /*24b0*/  SHFL.IDX PT, R0, R16, 0x6, 0x181f ;  /* 0x00d81f0010007f89 */ /* 0x000f2200000e0000 */
[----:B------:R-:W-:Y:S02]  /*24c0*/  IADD3 R10, P1, R10, R170, RZ ;  /* 0x000000aa0a0a7210 */ /* 0x000fe40007f3e0ff */
[-C--:B------:R-:W-:Y:S01]  /*24d0*/  IADD3.X R3, R9, R36.reuse, RZ, P0, !PT ;  /* 0x0000002409037210 */ /* 0x080fe200007fe4ff */
[----:B------:R-:W-:Y:S01]  /*24e0*/  LDSM.16.M88.4 R24, [R234] ;  /* 0x00000000ea18783b */ /* 0x000fe20000000200 */
[C---:B------:R-:W-:Y:S02]  /*24f0*/  ISETP.LT.OR P0, PT, R4.reuse, 0x1, P6 ;  /* 0x000000010400780c */ /* 0x040fe40003701670 */
[----:B------:R-:W-:Y:S01]  /*2500*/  IADD3.X R11, R11, R36, RZ, P1, !PT ;  /* 0x000000240b0b7210 */ /* 0x000fe20000ffe4ff */
[----:B------:R-:W5:Y:S01]  /*2510*/  LDSM.16.M88.4 R52, [R235] ;  /* 0x00000000eb34783b */ /* 0x000f620000000200 */
[----:B-1----:R-:W-:Y:S02]  /*2520*/  IADD3 R6, P1, R17, R170, RZ ;  /* 0x000000aa11067210 */ /* 0x002fe40007f3e0ff */
[----:B------:R-:W-:Y:S01]  /*2530*/  IADD3.X R9, R19, R36, RZ, P2, !PT ;  /* 0x0000002413097210 */ /* 0x000fe200017fe4ff */
[----:B------:R-:W-:Y:S01]  /*2540*/  LDSM.16.M88.4 R76, [R224+0x800] ;  /* 0x00080000e04c783b */ /* 0x000fe20000000200 */
[----:B------:R-:W-:-:S02]  /*2550*/  ISETP.LT.OR P2, PT, R4, 0x11, P6 ;  /* 0x000000110400780c */ /* 0x000fc40003741670 */
[----:B--2---:R-:W-:Y:S01]  /*2560*/  IADD3.X R7, R5, R36, RZ, P1, !PT ;  /* 0x0000002405077210 */ /* 0x004fe20000ffe4ff */
[----:B------:R-:W-:Y:S01]  /*2570*/  LDSM.16.M88.4 R88, [R224+0x1000] ;  /* 0x00100000e058783b */ /* 0x000fe20000000200 */
[----:B------:R-:W-:-:S03]  /*2580*/  ISETP.LT.OR P1, PT, R4, 0x21, P6 ;  /* 0x000000210400780c */ /* 0x000fc60003721670 */
[----:B------:R-:W-:Y:S04]  /*2590*/  LDSM.16.M88.4 R96, [R224+0x1800] ;  /* 0x00180000e060783b */ /* 0x000fe80000000200 */
[----:B------:R-:W-:Y:S04]  /*25a0*/  LDSM.16.M88.4 R104, [R224+0x2000] ;  /* 0x00200000e068783b */ /* 0x000fe80000000200 */
[----:B------:R-:W-:Y:S04]  /*25b0*/  LDSM.16.M88.4 R112, [R224+0x2800] ;  /* 0x00280000e070783b */ /* 0x000fe80000000200 */
[----:B------:R-:W-:Y:S04]  /*25c0*/  LDSM.16.M88.4 R124, [R224+0x3000] ;  /* 0x00300000e07c783b */ /* 0x000fe80000000200 */
[----:B------:R-:W1:Y:S04]  /*25d0*/  LDSM.16.M88.4 R20, [R234+0x2000] ;  /* 0x00200000ea14783b */ /* 0x000e680000000200 */
[----:B------:R-:W-:Y:S04]  /*25e0*/  LDSM.16.M88.4 R84, [R241] ;  /* 0x00000000f154783b */ /* 0x000fe80000000200 */
[----:B------:R-:W-:Y:S04]  /*25f0*/  LDSM.16.M88.4 R92, [R240] ;  /* 0x00000000f05c783b */ /* 0x000fe80000000200 */
[----:B------:R-:W-:Y:S04]  /*2600*/  LDSM.16.M88.4 R100, [R239] ;  /* 0x00000000ef64783b */ /* 0x000fe80000000200 */
[----:B------:R-:W-:Y:S04]  /*2610*/  LDSM.16.M88.4 R108, [R238] ;  /* 0x00000000ee6c783b */ /* 0x000fe80000000200 */
[----:B------:R-:W-:Y:S04]  /*2620*/  LDSM.16.M88.4 R116, [R237] ;  /* 0x00000000ed74783b */ /* 0x000fe80000000200 */
[----:B------:R-:W-:Y:S04]  /*2630*/  LDSM.16.M88.4 R128, [R236] ;  /* 0x00000000ec80783b */ /* 0x000fe80000000200 */
[----:B------:R-:W-:Y:S01]  /*2640*/  @!PT LDS RZ, [RZ] ;  /* 0x00000000fffff984 */ /* 0x000fe20000000800 */
[----:B------:R-:W-:Y:S01]  /*2650*/  @!PT LDS RZ, [RZ] ;  /* 0x00000000fffff984 */ /* 0x000fe20000000800 */
[----:B------:R-:W-:Y:S01]  /*2660*/  @!PT LDS RZ, [RZ] ;  /* 0x00000000fffff984 */ /* 0x000fe20000000800 */
[----:B------:R3:W-:Y:S04]  /*2670*/  LDGSTS.E.BYPASS.LTC128B.128 [R243+0x100], [R2.64], !P0 ;  /* 0x0010000002f37fae */ /* 0x0007e8000c101d46 */
[----:B------:R2:W-:Y:S01]  /*2680*/  LDGSTS.E.BYPASS.LTC128B.128 [R243+0x900], [R14.64], !P2 ;  /* 0x009000000ef37fae */ /* 0x0005e2000d101d46 */
[----:B------:R-:W-:-:S03]  /*2690*/  ISETP.LT.OR P2, PT, R4, 0x31, P6 ;  /* 0x000000310400780c */ /* 0x000fc60003741670 */
[----:B------:R2:W-:Y:S01]  /*26a0*/  LDGSTS.E.BYPASS.LTC128B.128 [R243+0x1100], [R12.64], !P1 ;  /* 0x011000000cf37fae */ /* 0x0005e2000c901d46 */
[----:B------:R-:W-:-:S09]  /*26b0*/  ISETP.LT.OR P1, PT, R4, 0x51, P6 ;  /* 0x000000510400780c */ /* 0x000fd20003721670 */
[----:B------:R1:W-:Y:S01]  /*26c0*/  LDGSTS.E.BYPASS.LTC128B.128 [R243+0x1900], [R10.64], !P2 ;  /* 0x019000000af37fae */ /* 0x0003e2000d101d46 */
[----:B---3--:R-:W-:-:S04]  /*26d0*/  IADD3 R2, P0, R18, R170, RZ ;  /* 0x000000aa12027210 */ /* 0x008fc80007f1e0ff */
[----:B----4-:R-:W-:Y:S02]  /*26e0*/  IADD3.X R3, R0, R36, RZ, P0, !PT ;  /* 0x0000002400037210 */ /* 0x010fe400007fe4ff */
[C---:B------:R-:W-:Y:S02]  /*26f0*/  ISETP.LT.OR P0, PT, R4.reuse, 0x41, P6 ;  /* 0x000000410400780c */ /* 0x040fe40003701670 */
[----:B------:R-:W-:Y:S01]  /*2700*/  ISETP.LT.OR P6, PT, R4, 0x61, P6 ;  /* 0x000000610400780c */ /* 0x000fe200037c1670 */
[-C--:B--2---:R-:W-:Y:S10]  /*2710*/  HMMA.16816.F32.BF16 R12, R32, R48.reuse, RZ ;  /* 0x00000030200c723c */ /* 0x084ff400000418ff */
[----:B------:R1:W-:Y:S04]  /*2720*/  LDGSTS.E.BYPASS.LTC128B.128 [R243+0x2100], [R8.64], !P0 ;  /* 0x0210000008f37fae */ /* 0x0003e8000c101d46 */
[----:B------:R2:W-:Y:S04]  /*2730*/  LDGSTS.E.BYPASS.LTC128B.128 [R243+0x2900], [R6.64], !P1 ;  /* 0x0290000006f37fae */ /* 0x0005e8000c901d46 */
[----:B------:R3:W-:Y:S04]  /*2740*/  LDGSTS.E.BYPASS.LTC128B.128 [R243+0x3100], [R2.64], !P6 ;  /* 0x0310000002f37fae */ /* 0x0007e8000f101d46 */
[----:B------:R-:W-:Y:S04]  /*2750*/  LDSM.16.M88.4 R40, [R230] ;  /* 0x00000000e628783b */ /* 0x000fe80000000200 */
[----:B------:R-:W4:Y:S01]  /*2760*/  LDSM.16.M88.4 R16, [R232] ;  /* 0x00000000e810783b */ /* 0x000f220000000200 */
[----:B------:R-:W-:Y:S03]  /*2770*/  HMMA.16816.F32.BF16 R56, R28, R48, RZ ;  /* 0x000000301c38723c */ /* 0x000fe600000418ff */
[----:B------:R-:W-:Y:S04]  /*2780*/  LDSM.16.M88.4 R44, [R227] ;  /* 0x00000000e32c783b */ /* 0x000fe80000000200 */
[----:B------:R-:W0:Y:S01]  /*2790*/  LDGDEPBAR ;  /* 0x00000000000079af */ /* 0x000e220000000000 */
[----:B-----5:R-:W-:Y:S03]  /*27a0*/  HMMA.16816.F32.BF16 R60, R24, R52, R12 ;  /* 0x00000034183c723c */ /* 0x020fe6000004180c */
[----:B------:R-:W5:Y:S04]  /*27b0*/  LDSM.16.M88.4 R12, [R232+0x2000] ;  /* 0x00200000e80c783b */ /* 0x000f680000000200 */
[----:B-1----:R-:W1:Y:S01]  /*27c0*/  LDSM.16.M88.4 R8, [R233] ;  /* 0x00000000e908783b */ /* 0x002e620000000200 */
[----:B------:R-:W-:Y:S03]  /*27d0*/  HMMA.16816.F32.BF16 R68, R32, R50, RZ ;  /* 0x000000322044723c */ /* 0x000fe600000418ff */
[----:B--2---:R-:W2:Y:S05]  /*27e0*/  LDSM.16.M88.4 R4, [R233+0x2000] ;  /* 0x00200000e904783b */ /* 0x004eaa0000000200 */
[----:B------:R-:W-:Y:S08]  /*27f0*/  HMMA.16816.F32.BF16 R56, R20, R52, R56 ;  /* 0x000000341438723c */ /* 0x000ff00000041838 */
[----:B----4-:R-:W-:Y:S08]  /*2800*/  HMMA.16816.F32.BF16 R64, R16, R40, R60 ;  /* 0x000000281040723c */ /* 0x010ff0000004183c */
[----:B------:R-:W-:Y:S08]  /*2810*/  HMMA.16816.F32.BF16 R60, R28, R50, RZ ;  /* 0x000000321c3c723c */ /* 0x000ff000000418ff */
[----:B-----5:R-:W-:Y:S08]  /*2820*/  HMMA.16816.F32.BF16 R48, R12, R40, R56 ;  /* 0x000000280c30723c */ /* 0x020ff00000041838 */
[----:B------:R-:W-:Y:S08]  /*2830*/  HMMA.16816.F32.BF16 R56, R24, R54, R68 ;  /* 0x000000361838723c */ /* 0x000ff00000041844 */
[----:B-1----:R-:W-:Y:S08]  /*2840*/  HMMA.16816.F32.BF16 R68, R8, R44, R64 ;  /* 0x0000002c0844723c */ /* 0x002ff00000041840 */
[----:B------:R-:W-:Y:S08]  /*2850*/  HMMA.16816.F32.BF16 R64, R20, R54, R60 ;  /* 0x000000361440723c */ /* 0x000ff0000004183c */
[----:B------:R-:W-:Y:S08]  /*2860*/  HMMA.16816.F32.BF16 R60, R32, R76, RZ ;  /* 0x0000004c203c723c */ /* 0x000ff000000418ff */
[----:B--2---:R-:W-:Y:S01]  /*2870*/  HMMA.16816.F32.BF16 R80, R4, R44, R48 ;  /* 0x0000002c0450723c */ /* 0x004fe20000041830 */
[----:B------:R-:W1:Y:S07]  /*2880*/  LDSM.16.M88.4 R48, [R230+0x800] ;  /* 0x00080000e630783b */ /* 0x000e6e0000000200 */
[----:B------:R-:W-:Y:S01]  /*2890*/  HMMA.16816.F32.BF16 R52, R16, R42, R56 ;  /* 0x0000002a1034723c */ /* 0x000fe20000041838 */
[----:B------:R-:W-:-:S07]  /*28a0*/  FMUL.FTZ R0, R68, c[0x0][0x320] ;  /* 0x0000c80044007a20 */ /* 0x000fce0000410000 */
[----:B------:R-:W-:Y:S01]  /*28b0*/  HMMA.16816.F32.BF16 R56, R28, R76, RZ ;  /* 0x0000004c1c38723c */ /* 0x000fe200000418ff */
[----:B------:R2:W4:Y:S07]  /*28c0*/  MUFU.TANH R169, R0 ;  /* 0x0000000000a97308 */ /* 0x00052e0000002400 */
[----:B------:R-:W-:Y:S01]  /*28d0*/  HMMA.16816.F32.BF16 R60, R24, R84, R60 ;  /* 0x00000054183c723c */ /* 0x000fe2000004183c */
[----:B--2---:R-:W-:-:S07]  /*28e0*/  FMUL.FTZ R0, R69, c[0x0][0x320] ;  /* 0x0000c80045007a20 */ /* 0x004fce0000410000 */
[----:B------:R-:W-:Y:S01]  /*28f0*/  HMMA.16816.F32.BF16 R64, R12, R42, R64 ;  /* 0x0000002a0c40723c */ /* 0x000fe20000041840 */
[----:B------:R-:W2:Y:S01]  /*2900*/  LDSM.16.M88.4 R40, [R227+0x800] ;  /* 0x00080000e328783b */ /* 0x000ea20000000200 */
[----:B------:R5:W1:Y:S02]  /*2910*/  MUFU.TANH R168, R0 ;  /* 0x0000000000a87308 */ /* 0x000a640000002400 */
[----:B-----5:R-:W-:-:S06]  /*2920*/  FMUL.FTZ R0, R70, c[0x0][0x320] ;  /* 0x0000c80046007a20 */ /* 0x020fcc0000410000 */
[----:B------:R5:W1:Y:S02]  /*2930*/  MUFU.TANH R201, R0 ;  /* 0x0000000000c97308 */ /* 0x000a640000002400 */
[----:B-----5:R-:W-:Y:S02]  /*2940*/  FMUL.FTZ R0, R71, c[0x0][0x320] ;  /* 0x0000c80047007a20 */ /* 0x020fe40000410000 */
[----:B------:R-:W-:Y:S04]  /*2950*/  HMMA.16816.F32.BF16 R68, R8, R46, R52 ;  /* 0x0000002e0844723c */ /* 0x000fe80000041834 */
[----:B------:R5:W1:Y:S04]  /*2960*/  MUFU.TANH R199, R0 ;  /* 0x0000000000c77308 */ /* 0x000a680000002400 */
[----:B------:R-:W-:Y:S01]  /*2970*/  HMMA.16816.F32.BF16 R52, R20, R84, R56 ;  /* 0x000000541434723c */ /* 0x000fe20000041838 */
[----:B-----5:R-:W-:-:S07]  /*2980*/  FMUL.FTZ R0, R80, c[0x0][0x320] ;  /* 0x0000c80050007a20 */ /* 0x020fce0000410000 */
[----:B------:R-:W-:Y:S01]  /*2990*/  HMMA.16816.F32.BF16 R56, R32, R78, RZ ;  /* 0x0000004e2038723c */ /* 0x000fe200000418ff */
[----:B------:R5:W2:Y:S07]  /*29a0*/  MUFU.TANH R185, R0 ;  /* 0x0000000000b97308 */ /* 0x000aae0000002400 */
[----:B-1----:R-:W-:Y:S01]  /*29b0*/  HMMA.16816.F32.BF16 R60, R16, R48, R60 ;  /* 0x00000030103c723c */ /* 0x002fe2000004183c */
[----:B-----5:R-:W-:-:S04]  /*29c0*/  FMUL.FTZ R0, R81, c[0x0][0x320] ;  /* 0x0000c80051007a20 */ /* 0x020fc80000410000 */
[----:B------:R1:W1:Y:S03]  /*29d0*/  MUFU.TANH R183, R0 ;  /* 0x0000000000b77308 */ /* 0x0002660000002400 */
[----:B------:R-:W-:Y:S01]  /*29e0*/  HMMA.16816.F32.BF16 R72, R4, R46, R64 ;  /* 0x0000002e0448723c */ /* 0x000fe20000041840 */
[----:B-1----:R-:W-:-:S04]  /*29f0*/  FMUL.FTZ R0, R82, c[0x0][0x320] ;  /* 0x0000c80052007a20 */ /* 0x002fc80000410000 */
[----:B------:R1:W1:Y:S03]  /*2a00*/  MUFU.TANH R202, R0 ;  /* 0x0000000000ca7308 */ /* 0x0002660000002400 */
[----:B------:R-:W-:Y:S01]  /*2a10*/  HMMA.16816.F32.BF16 R64, R28, R78, RZ ;  /* 0x0000004e1c40723c */ /* 0x000fe200000418ff */
[----:B-1----:R-:W-:-:S04]  /*2a20*/  FMUL.FTZ R0, R83, c[0x0][0x320] ;  /* 0x0000c80053007a20 */ /* 0x002fc80000410000 */
[----:B------:R1:W1:Y:S03]  /*2a30*/  MUFU.TANH R200, R0 ;  /* 0x0000000000c87308 */ /* 0x0002660000002400 */
[----:B------:R-:W-:Y:S01]  /*2a40*/  HMMA.16816.F32.BF16 R44, R12, R48, R52 ;  /* 0x000000300c2c723c */ /* 0x000fe20000041834 */
[----:B-1----:R-:W-:-:S04]  /*2a50*/  FMUL.FTZ R0, R68, c[0x0][0x320] ;  /* 0x0000c80044007a20 */ /* 0x002fc80000410000 */
[----:B------:R1:W1:Y:S03]  /*2a60*/  MUFU.TANH R166, R0 ;  /* 0x0000000000a67308 */ /* 0x0002660000002400 */
[----:B------:R-:W-:Y:S01]  /*2a70*/  HMMA.16816.F32.BF16 R52, R24, R86, R56 ;  /* 0x000000561834723c */ /* 0x000fe20000041838 */
[----:B-1----:R-:W-:-:S04]  /*2a80*/  FMUL.FTZ R0, R69, c[0x0][0x320] ;  /* 0x0000c80045007a20 */ /* 0x002fc80000410000 */
[----:B------:R1:W1:Y:S03]  /*2a90*/  MUFU.TANH R165, R0 ;  /* 0x0000000000a57308 */ /* 0x0002660000002400 */
[----:B------:R-:W-:Y:S01]  /*2aa0*/  HMMA.16816.F32.BF16 R64, R20, R86, R64 ;  /* 0x000000561440723c */ /* 0x000fe20000041840 */
[----:B-1----:R-:W-:-:S04]  /*2ab0*/  FMUL.FTZ R0, R70, c[0x0][0x320] ;  /* 0x0000c80046007a20 */ /* 0x002fc80000410000 */
[----:B------:R1:W1:Y:S02]  /*2ac0*/  MUFU.TANH R197, R0 ;  /* 0x0000000000c57308 */ /* 0x0002640000002400 */
[----:B-1----:R-:W-:Y:S02]  /*2ad0*/  FMUL.FTZ R0, R71, c[0x0][0x320] ;  /* 0x0000c80047007a20 */ /* 0x002fe40000410000 */
[----:B--2---:R-:W-:Y:S04]  /*2ae0*/  HMMA.16816.F32.BF16 R68, R8, R40, R60 ;  /* 0x000000280844723c */ /* 0x004fe8000004183c */
[----:B------:R1:W2:Y:S04]  /*2af0*/  MUFU.TANH R195, R0 ;  /* 0x0000000000c37308 */ /* 0x0002a80000002400 */
[----:B------:R-:W-:Y:S01]  /*2b00*/  HMMA.16816.F32.BF16 R60, R32, R88, RZ ;  /* 0x00000058203c723c */ /* 0x000fe200000418ff */
[----:B-1----:R-:W-:-:S04]  /*2b10*/  FMUL.FTZ R0, R72, c[0x0][0x320] ;  /* 0x0000c80048007a20 */ /* 0x002fc80000410000 */
[----:B------:R1:W1:Y:S03]  /*2b20*/  MUFU.TANH R182, R0 ;  /* 0x0000000000b67308 */ /* 0x0002660000002400 */
[----:B------:R-:W-:Y:S01]  /*2b30*/  HMMA.16816.F32.BF16 R76, R4, R40, R44 ;  /* 0x00000028044c723c */ /* 0x000fe2000004182c */
[----:B------:R-:W5:Y:S07]  /*2b40*/  LDSM.16.M88.4 R44, [R230+0x1000] ;  /* 0x00100000e62c783b */ /* 0x000f6e0000000200 */
[----:B------:R-:W-:Y:S01]  /*2b50*/  HMMA.16816.F32.BF16 R52, R16, R50, R52 ;  /* 0x000000321034723c */ /* 0x000fe20000041834 */
[----:B-1----:R-:W-:-:S04]  /*2b60*/  FMUL.FTZ R0, R73, c[0x0][0x320] ;  /* 0x0000c80049007a20 */ /* 0x002fc80000410000 */
[----:B------:R1:W1:Y:S03]  /*2b70*/  MUFU.TANH R181, R0 ;  /* 0x0000000000b57308 */ /* 0x0002660000002400 */
[----:B------:R-:W-:Y:S01]  /*2b80*/  HMMA.16816.F32.BF16 R56, R28, R88, RZ ;  /* 0x000000581c38723c */ /* 0x000fe200000418ff */
[----:B-1----:R-:W-:-:S04]  /*2b90*/  FMUL.FTZ R0, R74, c[0x0][0x320] ;  /* 0x0000c8004a007a20 */ /* 0x002fc80000410000 */
[----:B------:R1:W1:Y:S03]  /*2ba0*/  MUFU.TANH R198, R0 ;  /* 0x0000000000c67308 */ /* 0x0002660000002400 */
[----:B------:R-:W-:Y:S01]  /*2bb0*/  HMMA.16816.F32.BF16 R64, R12, R50, R64 ;  /* 0x000000320c40723c */ /* 0x000fe20000041840 */
[----:B------:R-:W2:Y:S01]  /*2bc0*/  LDSM.16.M88.4 R48, [R227+0x1000] ;  /* 0x00100000e330783b */ /* 0x000ea20000000200 */
[----:B-1----:R-:W-:-:S04]  /*2bd0*/  FMUL.FTZ R0, R75, c[0x0][0x320] ;  /* 0x0000c8004b007a20 */ /* 0x002fc80000410000 */
[----:B------:R1:W1:Y:S02]  /*2be0*/  MUFU.TANH R196, R0 ;  /* 0x0000000000c47308 */ /* 0x0002640000002400 */
[----:B------:R-:W-:Y:S01]  /*2bf0*/  HMMA.16816.F32.BF16 R60, R24, R92, R60 ;  /* 0x0000005c183c723c */ /* 0x000fe2000004183c */
[----:B-1----:R-:W-:-:S05]  /*2c00*/  FMUL.FTZ R0, R68, c[0x0][0x320] ;  /* 0x0000c80044007a20 */ /* 0x002fca0000410000 */
[----:B------:R1:W1:Y:S02]  /*2c10*/  MUFU.TANH R161, R0 ;  /* 0x0000000000a17308 */ /* 0x0002640000002400 */
[----:B-1----:R-:W-:-:S06]  /*2c20*/  FMUL.FTZ R0, R69, c[0x0][0x320] ;  /* 0x0000c80045007a20 */ /* 0x002fcc0000410000 */
[----:B------:R1:W1:Y:S02]  /*2c30*/  MUFU.TANH R153, R0 ;  /* 0x0000000000997308 */ /* 0x0002640000002400 */
[----:B-1----:R-:W-:-:S06]  /*2c40*/  FMUL.FTZ R0, R70, c[0x0][0x320] ;  /* 0x0000c80046007a20 */ /* 0x002fcc0000410000 */
[----:B------:R1:W1:Y:S02]  /*2c50*/  MUFU.TANH R193, R0 ;  /* 0x0000000000c17308 */ /* 0x0002640000002400 */
[----:B-1----:R-:W-:Y:S02]  /*2c60*/  FMUL.FTZ R0, R71, c[0x0][0x320] ;  /* 0x0000c80047007a20 */ /* 0x002fe40000410000 */
[----:B------:R-:W-:Y:S04]  /*2c70*/  HMMA.16816.F32.BF16 R68, R8, R42, R52 ;  /* 0x0000002a0844723c */ /* 0x000fe80000041834 */
[----:B------:R1:W1:Y:S04]  /*2c80*/  MUFU.TANH R167, R0 ;  /* 0x0000000000a77308 */ /* 0x0002680000002400 */
[----:B------:R-:W-:Y:S01]  /*2c90*/  HMMA.16816.F32.BF16 R52, R20, R92, R56 ;  /* 0x0000005c1434723c */ /* 0x000fe20000041838 */
[----:B-1----:R-:W-:-:S07]  /*2ca0*/  FMUL.FTZ R0, R76, c[0x0][0x320] ;  /* 0x0000c8004c007a20 */ /* 0x002fce0000410000 */
[----:B------:R-:W-:Y:S01]  /*2cb0*/  HMMA.16816.F32.BF16 R56, R32, R90, RZ ;  /* 0x0000005a2038723c */ /* 0x000fe200000418ff */
[----:B------:R1:W1:Y:S07]  /*2cc0*/  MUFU.TANH R180, R0 ;  /* 0x0000000000b47308 */ /* 0x00026e0000002400 */
[----:B------:R-:W-:Y:S01]  /*2cd0*/  HMMA.16816.F32.BF16 R72, R4, R42, R64 ;  /* 0x0000002a0448723c */ /* 0x000fe20000041840 */
[----:B-1----:R-:W-:-:S07]  /*2ce0*/  FMUL.FTZ R0, R77, c[0x0][0x320] ;  /* 0x0000c8004d007a20 */ /* 0x002fce0000410000 */
[----:B-----5:R-:W-:Y:S01]  /*2cf0*/  HMMA.16816.F32.BF16 R60, R16, R44, R60 ;  /* 0x0000002c103c723c */ /* 0x020fe2000004183c */
[----:B------:R1:W1:Y:S07]  /*2d00*/  MUFU.TANH R179, R0 ;  /* 0x0000000000b37308 */ /* 0x00026e0000002400 */
        /* <DEDUP_REMOVED lines=12> */
[----:B-1----:R-:W-:-:S06]  /*2dd0*/  FMUL.FTZ R0, R70, c[0x0][0x320] ;  /* 0x0000c80046007a20 */ /* 0x002fcc0000410000 */
[----:B------:R1:W1:Y:S02]  /*2de0*/  MUFU.TANH R164, R0 ;  /* 0x0000000000a47308 */ /* 0x0002640000002400 */
[----:B-1----:R-:W-:Y:S02]  /*2df0*/  FMUL.FTZ R0, R71, c[0x0][0x320] ;  /* 0x0000c80047007a20 */ /* 0x002fe40000410000 */
[----:B--2---:R-:W-:Y:S04]  /*2e00*/  HMMA.16816.F32.BF16 R68, R8, R48, R60 ;  /* 0x000000300844723c */ /* 0x004fe8000004183c */
[----:B------:R1:W2:Y:S04]  /*2e10*/  MUFU.TANH R162, R0 ;  /* 0x0000000000a27308 */ /* 0x0002a80000002400 */
[----:B------:R-:W-:Y:S01]  /*2e20*/  HMMA.16816.F32.BF16 R60, R32, R96, RZ ;  /* 0x00000060203c723c */ /* 0x000fe200000418ff */
[----:B-1----:R-:W-:-:S04]  /*2e30*/  FMUL.FTZ R0, R72, c[0x0][0x320] ;  /* 0x0000c80048007a20 */ /* 0x002fc80000410000 */
[----:B------:R1:W1:Y:S03]  /*2e40*/  MUFU.TANH R160, R0 ;  /* 0x0000000000a07308 */ /* 0x0002660000002400 */
[----:B------:R-:W-:Y:S08]  /*2e50*/  HMMA.16816.F32.BF16 R76, R4, R48, R40 ;  /* 0x00000030044c723c */ /* 0x000ff00000041828 */
[----:B------:R-:W-:Y:S01]  /*2e60*/  HMMA.16816.F32.BF16 R40, R16, R46, R52 ;  /* 0x0000002e1028723c */ /* 0x000fe20000041834 */
[----:B------:R-:W5:Y:S01]  /*2e70*/  LDSM.16.M88.4 R52, [R230+0x1800] ;  /* 0x00180000e634783b */ /* 0x000f620000000200 */
[----:B-1----:R-:W-:-:S04]  /*2e80*/  FMUL.FTZ R0, R73, c[0x0][0x320] ;  /* 0x0000c80049007a20 */ /* 0x002fc80000410000 */
[----:B------:R1:W1:Y:S02]  /*2e90*/  MUFU.TANH R159, R0 ;  /* 0x00000000009f7308 */ /* 0x0002640000002400 */
[----:B------:R-:W-:Y:S01]  /*2ea0*/  HMMA.16816.F32.BF16 R64, R12, R46, R64 ;  /* 0x0000002e0c40723c */ /* 0x000fe20000041840 */
[----:B-1----:R-:W-:-:S05]  /*2eb0*/  FMUL.FTZ R0, R74, c[0x0][0x320] ;  /* 0x0000c8004a007a20 */ /* 0x002fca0000410000 */
[----:B------:R1:W1:Y:S02]  /*2ec0*/  MUFU.TANH R184, R0 ;  /* 0x0000000000b87308 */ /* 0x0002640000002400 */
[----:B------:R-:W-:Y:S01]  /*2ed0*/  HMMA.16816.F32.BF16 R56, R28, R96, RZ ;  /* 0x000000601c38723c */ /* 0x000fe200000418ff */
[----:B-1----:R-:W-:-:S05]  /*2ee0*/  FMUL.FTZ R0, R75, c[0x0][0x320] ;  /* 0x0000c8004b007a20 */ /* 0x002fca0000410000 */
[----:B------:R1:W1:Y:S02]  /*2ef0*/  MUFU.TANH R163, R0 ;  /* 0x0000000000a37308 */ /* 0x0002640000002400 */
[----:B------:R-:W-:Y:S01]  /*2f00*/  HMMA.16816.F32.BF16 R60, R24, R100, R60 ;  /* 0x00000064183c723c */ /* 0x000fe2000004183c */
[----:B-1----:R-:W-:-:S05]  /*2f10*/  FMUL.FTZ R0, R68, c[0x0][0x320] ;  /* 0x0000c80044007a20 */ /* 0x002fca0000410000 */
[----:B------:R1:W1:Y:S02]  /*2f20*/  MUFU.TANH R145, R0 ;  /* 0x0000000000917308 */ /* 0x0002640000002400 */
[----:B-1----:R-:W-:-:S06]  /*2f30*/  FMUL.FTZ R0, R69, c[0x0][0x320] ;  /* 0x0000c80045007a20 */ /* 0x002fcc0000410000 */
[----:B------:R1:W1:Y:S01]  /*2f40*/  MUFU.TANH R144, R0 ;  /* 0x0000000000907308 */ /* 0x0002620000002400 */
[----:B------:R-:W-:Y:S01]  /*2f50*/  HMMA.16816.F32.BF16 R72, R4, R50, R64 ;  /* 0x000000320448723c */ /* 0x000fe20000041840 */
[----:B-1----:R-:W-:-:S06]  /*2f60*/  FMUL.FTZ R0, R70, c[0x0][0x320] ;  /* 0x0000c80046007a20 */ /* 0x002fcc0000410000 */
[----:B------:R1:W1:Y:S01]  /*2f70*/  MUFU.TANH R152, R0 ;  /* 0x0000000000987308 */ /* 0x0002620000002400 */
[----:B------:R-:W-:Y:S01]  /*2f80*/  HMMA.16816.F32.BF16 R44, R20, R100, R56 ;  /* 0x00000064142c723c */ /* 0x000fe20000041838 */
[----:B-1----:R-:W-:-:S07]  /*2f90*/  FMUL.FTZ R0, R71, c[0x0][0x320] ;  /* 0x0000c80047007a20 */ /* 0x002fce0000410000 */
[----:B------:R-:W-:Y:S01]  /*2fa0*/  HMMA.16816.F32.BF16 R68, R8, R50, R40 ;  /* 0x000000320844723c */ /* 0x000fe20000041828 */
[----:B------:R-:W1:Y:S01]  /*2fb0*/  LDSM.16.M88.4 R40, [R227+0x1800] ;  /* 0x00180000e328783b */ /* 0x000e620000000200 */
[----:B------:R2:W1:Y:S06]  /*2fc0*/  MUFU.TANH R151, R0 ;  /* 0x0000000000977308 */ /* 0x00046c0000002400 */
[----:B------:R-:W-:Y:S01]  /*2fd0*/  HMMA.16816.F32.BF16 R48, R32, R98, RZ ;  /* 0x000000622030723c */ /* 0x000fe200000418ff */
[----:B--2---:R-:W-:-:S04]  /*2fe0*/  FMUL.FTZ R0, R76, c[0x0][0x320] ;  /* 0x0000c8004c007a20 */ /* 0x004fc80000410000 */
[----:B------:R2:W1:Y:S03]  /*2ff0*/  MUFU.TANH R156, R0 ;  /* 0x00000000009c7308 */ /* 0x0004660000002400 */
[----:B-----5:R-:W-:Y:S01]  /*3000*/  HMMA.16816.F32.BF16 R56, R16, R52, R60 ;  /* 0x000000341038723c */ /* 0x020fe2000004183c */
[----:B--2---:R-:W-:-:S04]  /*3010*/  FMUL.FTZ R0, R77, c[0x0][0x320] ;  /* 0x0000c8004d007a20 */ /* 0x004fc80000410000 */
[----:B------:R2:W1:Y:S03]  /*3020*/  MUFU.TANH R155, R0 ;  /* 0x00000000009b7308 */ /* 0x0004660000002400 */
[----:B------:R-:W-:Y:S01]  /*3030*/  HMMA.16816.F32.BF16 R60, R28, R98, RZ ;  /* 0x000000621c3c723c */ /* 0x000fe200000418ff */
[----:B--2---:R-:W-:-:S04]  /*3040*/  FMUL.FTZ R0, R78, c[0x0][0x320] ;  /* 0x0000c8004e007a20 */ /* 0x004fc80000410000 */
[----:B------:R2:W1:Y:S03]  /*3050*/  MUFU.TANH R158, R0 ;  /* 0x00000000009e7308 */ /* 0x0004660000002400 */
[----:B------:R-:W-:Y:S01]  /*3060*/  HMMA.16816.F32.BF16 R44, R12, R52, R44 ;  /* 0x000000340c2c723c */ /* 0x000fe2000004182c */
[----:B--2---:R-:W-:-:S04]  /*3070*/  FMUL.FTZ R0, R79, c[0x0][0x320] ;  /* 0x0000c8004f007a20 */ /* 0x004fc80000410000 */
[----:B------:R2:W1:Y:S03]  /*3080*/  MUFU.TANH R157, R0 ;  /* 0x00000000009d7308 */ /* 0x0004660000002400 */
[----:B------:R-:W-:Y:S01]  /*3090*/  HMMA.16816.F32.BF16 R48, R24, R102, R48 ;  /* 0x000000661830723c */ /* 0x000fe20000041830 */
[----:B--2---:R-:W-:-:S04]  /*30a0*/  FMUL.FTZ R0, R68, c[0x0][0x320] ;  /* 0x0000c80044007a20 */ /* 0x004fc80000410000 */
[----:B------:R2:W1:Y:S02]  /*30b0*/  MUFU.TANH R101, R0 ;  /* 0x0000000000657308 */ /* 0x0004640000002400 */
[----:B--2---:R-:W-:-:S06]  /*30c0*/  FMUL.FTZ R0, R69, c[0x0][0x320] ;  /* 0x0000c80045007a20 */ /* 0x004fcc0000410000 */
[----:B------:R2:W1:Y:S01]  /*30d0*/  MUFU.TANH R100, R0 ;  /* 0x0000000000647308 */ /* 0x0004620000002400 */
[----:B------:R-:W-:Y:S01]  /*30e0*/  HMMA.16816.F32.BF16 R64, R20, R102, R60 ;  /* 0x000000661440723c */ /* 0x000fe2000004183c */
[----:B--2---:R-:W-:-:S06]  /*30f0*/  FMUL.FTZ R0, R70, c[0x0][0x320] ;  /* 0x0000c80046007a20 */ /* 0x004fcc0000410000 */
[----:B------:R2:W1:Y:S01]  /*3100*/  MUFU.TANH R148, R0 ;  /* 0x0000000000947308 */ /* 0x0004620000002400 */
[----:B------:R-:W-:Y:S01]  /*3110*/  HMMA.16816.F32.BF16 R60, R32, R104, RZ ;  /* 0x00000068203c723c */ /* 0x000fe200000418ff */
[----:B--2---:R-:W-:-:S07]  /*3120*/  FMUL.FTZ R0, R71, c[0x0][0x320] ;  /* 0x0000c80047007a20 */ /* 0x004fce0000410000 */
[----:B-1----:R-:W-:Y:S01]  /*3130*/  HMMA.16816.F32.BF16 R68, R8, R40, R56 ;  /* 0x000000280844723c */ /* 0x002fe20000041838 */
[----:B------:R1:W2:Y:S02]  /*3140*/  MUFU.TANH R146, R0 ;  /* 0x0000000000927308 */ /* 0x0002a40000002400 */
[----:B-1----:R-:W-:-:S06]  /*3150*/  FMUL.FTZ R0, R72, c[0x0][0x320] ;  /* 0x0000c80048007a20 */ /* 0x002fcc0000410000 */
[----:B------:R1:W1:Y:S01]  /*3160*/  MUFU.TANH R122, R0 ;  /* 0x00000000007a7308 */ /* 0x0002620000002400 */
[----:B------:R-:W-:Y:S01]  /*3170*/  HMMA.16816.F32.BF16 R76, R4, R40, R44 ;  /* 0x00000028044c723c */ /* 0x000fe2000004182c */
[----:B------:R-:W5:Y:S07]  /*3180*/  LDSM.16.M88.4 R44, [R230+0x2000] ;  /* 0x00200000e62c783b */ /* 0x000f6e0000000200 */
[----:B------:R-:W-:Y:S01]  /*3190*/  HMMA.16816.F32.BF16 R48, R16, R54, R48 ;  /* 0x000000361030723c */ /* 0x000fe20000041830 */
[----:B-1----:R-:W-:-:S07]  /*31a0*/  FMUL.FTZ R0, R73, c[0x0][0x320] ;  /* 0x0000c80049007a20 */ /* 0x002fce0000410000 */
[----:B------:R-:W-:Y:S01]  /*31b0*/  HMMA.16816.F32.BF16 R56, R28, R104, RZ ;  /* 0x000000681c38723c */ /* 0x000fe200000418ff */
[----:B------:R1:W1:Y:S02]  /*31c0*/  MUFU.TANH R123, R0 ;  /* 0x00000000007b7308 */ /* 0x0002640000002400 */
[----:B-1----:R-:W-:-:S06]  /*31d0*/  FMUL.FTZ R0, R74, c[0x0][0x320] ;  /* 0x0000c8004a007a20 */ /* 0x002fcc0000410000 */
[----:B------:R1:W1:Y:S01]  /*31e0*/  MUFU.TANH R154, R0 ;  /* 0x00000000009a7308 */ /* 0x0002620000002400 */
[----:B------:R-:W-:Y:S01]  /*31f0*/  HMMA.16816.F32.BF16 R64, R12, R54, R64 ;  /* 0x000000360c40723c */ /* 0x000fe20000041840 */
        /* <DEDUP_REMOVED lines=8> */
[----:B------:R-:W-:Y:S01]  /*3280*/  HMMA.16816.F32.BF16 R56, R32, R106, RZ ;  /* 0x0000006a2038723c */ /* 0x000fe200000418ff */
[----:B-1----:R-:W-:-:S06]  /*3290*/  FMUL.FTZ R0, R70, c[0x0][0x320] ;  /* 0x0000c80046007a20 */ /* 0x002fcc0000410000 */
[----:B------:R1:W1:Y:S02]  /*32a0*/  MUFU.TANH R132, R0 ;  /* 0x0000000000847308 */ /* 0x0002640000002400 */
[----:B-1----:R-:W-:Y:S02]  /*32b0*/  FMUL.FTZ R0, R71, c[0x0][0x320] ;  /* 0x0000c80047007a20 */ /* 0x002fe40000410000 */
[----:B------:R-:W-:Y:S01]  /*32c0*/  HMMA.16816.F32.BF16 R68, R8, R42, R48 ;  /* 0x0000002a0844723c */ /* 0x000fe20000041830 */
[----:B------:R-:W1:Y:S03]  /*32d0*/  LDSM.16.M88.4 R48, [R227+0x2000] ;  /* 0x00200000e330783b */ /* 0x000e660000000200 */
[----:B------:R2:W1:Y:S02]  /*32e0*/  MUFU.TANH R133, R0 ;  /* 0x0000000000857308 */ /* 0x0004640000002400 */
[----:B--2---:R-:W-:-:S06]  /*32f0*/  FMUL.FTZ R0, R76, c[0x0][0x320] ;  /* 0x0000c8004c007a20 */ /* 0x004fcc0000410000 */
[----:B------:R2:W1:Y:S01]  /*3300*/  MUFU.TANH R136, R0 ;  /* 0x0000000000887308 */ /* 0x0004620000002400 */
[----:B------:R-:W-:Y:S08]  /*3310*/  HMMA.16816.F32.BF16 R72, R4, R42, R64 ;  /* 0x0000002a0448723c */ /* 0x000ff00000041840 */
[----:B-----5:R-:W-:Y:S01]  /*3320*/  HMMA.16816.F32.BF16 R60, R16, R44, R60 ;  /* 0x0000002c103c723c */ /* 0x020fe2000004183c */
[----:B--2---:R-:W-:-:S07]  /*3330*/  FMUL.FTZ R0, R77, c[0x0][0x320] ;  /* 0x0000c8004d007a20 */ /* 0x004fce0000410000 */
[----:B------:R-:W-:Y:S01]  /*3340*/  HMMA.16816.F32.BF16 R64, R28, R106, RZ ;  /* 0x0000006a1c40723c */ /* 0x000fe200000418ff */
[----:B------:R2:W1:Y:S07]  /*3350*/  MUFU.TANH R137, R0 ;  /* 0x0000000000897308 */ /* 0x00046e0000002400 */
        /* <DEDUP_REMOVED lines=10> */
[----:B------:R2:W2:Y:S01]  /*3400*/  MUFU.TANH R143, R0 ;  /* 0x00000000008f7308 */ /* 0x0004a20000002400 */
[----:B-1----:R-:W-:Y:S01]  /*3410*/  HMMA.16816.F32.BF16 R76, R4, R48, R40 ;  /* 0x00000030044c723c */ /* 0x002fe20000041828 */
[----:B--2---:R-:W-:-:S06]  /*3420*/  FMUL.FTZ R0, R70, c[0x0][0x320] ;  /* 0x0000c80046007a20 */ /* 0x004fcc0000410000 */
[----:B------:R1:W2:Y:S01]  /*3430*/  MUFU.TANH R134, R0 ;  /* 0x0000000000867308 */ /* 0x0002a20000002400 */
[----:B------:R-:W-:Y:S01]  /*3440*/  HMMA.16816.F32.BF16 R40, R16, R46, R52 ;  /* 0x0000002e1028723c */ /* 0x000fe20000041834 */
[----:B------:R-:W5:Y:S01]  /*3450*/  LDSM.16.M88.4 R52, [R230+0x2800] ;  /* 0x00280000e634783b */ /* 0x000f620000000200 */
[----:B-1----:R-:W-:-:S06]  /*3460*/  FMUL.FTZ R0, R71, c[0x0][0x320] ;  /* 0x0000c80047007a20 */ /* 0x002fcc0000410000 */
[----:B------:R-:W-:Y:S08]  /*3470*/  HMMA.16816.F32.BF16 R68, R8, R48, R60 ;  /* 0x000000300844723c */ /* 0x000ff0000004183c */
[----:B------:R-:W-:Y:S01]  /*3480*/  HMMA.16816.F32.BF16 R60, R32, R112, RZ ;  /* 0x00000070203c723c */ /* 0x000fe200000418ff */
[----:B------:R1:W1:Y:S02]  /*3490*/  MUFU.TANH R135, R0 ;  /* 0x0000000000877308 */ /* 0x0002640000002400 */
[----:B-1----:R-:W-:-:S06]  /*34a0*/  FMUL.FTZ R0, R72, c[0x0][0x320] ;  /* 0x0000c80048007a20 */ /* 0x002fcc0000410000 */
[----:B------:R1:W1:Y:S01]  /*34b0*/  MUFU.TANH R138, R0 ;  /* 0x00000000008a7308 */ /* 0x0002620000002400 */
[----:B------:R-:W-:Y:S08]  /*34c0*/  HMMA.16816.F32.BF16 R56, R28, R112, RZ ;  /* 0x000000701c38723c */ /* 0x000ff000000418ff */
        /* <DEDUP_REMOVED lines=8> */
[----:B-1----:R-:W-:-:S06]  /*3550*/  FMUL.FTZ R0, R68, c[0x0][0x320] ;  /* 0x0000c80044007a20 */ /* 0x002fcc0000410000 */
[----:B------:R1:W1:Y:S01]  /*3560*/  MUFU.TANH R91, R0 ;  /* 0x00000000005b7308 */ /* 0x0002620000002400 */
[----:B------:R-:W-:Y:S01]  /*3570*/  HMMA.16816.F32.BF16 R44, R20, R116, R56 ;  /* 0x00000074142c723c */ /* 0x000fe20000041838 */
[----:B-1----:R-:W-:-:S06]  /*3580*/  FMUL.FTZ R0, R69, c[0x0][0x320] ;  /* 0x0000c80045007a20 */ /* 0x002fcc0000410000 */
[----:B------:R1:W1:Y:S01]  /*3590*/  MUFU.TANH R90, R0 ;  /* 0x00000000005a7308 */ /* 0x0002620000002400 */
[----:B------:R-:W-:Y:S08]  /*35a0*/  HMMA.16816.F32.BF16 R72, R4, R50, R64 ;  /* 0x000000320448723c */ /* 0x000ff00000041840 */
[----:B-----5:R-:W-:Y:S01]  /*35b0*/  HMMA.16816.F32.BF16 R56, R16, R52, R60 ;  /* 0x000000341038723c */ /* 0x020fe2000004183c */
[----:B-1----:R-:W-:-:S04]  /*35c0*/  FMUL.FTZ R0, R70, c[0x0][0x320] ;  /* 0x0000c80046007a20 */ /* 0x002fc80000410000 */
[----:B------:R1:W1:Y:S03]  /*35d0*/  MUFU.TANH R97, R0 ;  /* 0x0000000000617308 */ /* 0x0002660000002400 */
[----:B------:R-:W-:Y:S01]  /*35e0*/  HMMA.16816.F32.BF16 R60, R28, R114, RZ ;  /* 0x000000721c3c723c */ /* 0x000fe200000418ff */
[----:B-1----:R-:W-:-:S07]  /*35f0*/  FMUL.FTZ R0, R71, c[0x0][0x320] ;  /* 0x0000c80047007a20 */ /* 0x002fce0000410000 */
[----:B------:R-:W-:Y:S01]  /*3600*/  HMMA.16816.F32.BF16 R68, R8, R50, R40 ;  /* 0x000000320844723c */ /* 0x000fe20000041828 */
[----:B------:R-:W1:Y:S07]  /*3610*/  LDSM.16.M88.4 R40, [R227+0x2800] ;  /* 0x00280000e328783b */ /* 0x000e6e0000000200 */
[----:B------:R-:W-:Y:S01]  /*3620*/  HMMA.16816.F32.BF16 R48, R32, R114, RZ ;  /* 0x000000722030723c */ /* 0x000fe200000418ff */
[----:B------:R5:W1:Y:S07]  /*3630*/  MUFU.TANH R96, R0 ;  /* 0x0000000000607308 */ /* 0x000a6e0000002400 */
[-C--:B------:R-:W-:Y:S01]  /*3640*/  HMMA.16816.F32.BF16 R64, R20, R118.reuse, R60 ;  /* 0x000000761440723c */ /* 0x080fe2000004183c */
[----:B-----5:R-:W-:Y:S11]  /*3650*/  FMUL.FTZ R0, R76, c[0x0][0x320] ;  /* 0x0000c8004c007a20 */ /* 0x020ff60000410000 */
[----:B------:R-:W-:Y:S04]  /*3660*/  @!UPT UIADD3 URZ, URZ, URZ, URZ ;  /* 0x0000003f3f3ff290 */ /* 0x000fe8000fffe03f */
[----:B------:R-:W-:Y:S01]  /*3670*/  HMMA.16816.F32.BF16 R48, R24, R118, R48 ;  /* 0x000000761830723c */ /* 0x000fe20000041830 */
[----:B------:R5:W1:Y:S02]  /*3680*/  MUFU.TANH R94, R0 ;  /* 0x00000000005e7308 */ /* 0x000a640000002400 */
[----:B-----5:R-:W-:-:S06]  /*3690*/  FMUL.FTZ R0, R77, c[0x0][0x320] ;  /* 0x0000c8004d007a20 */ /* 0x020fcc0000410000 */
[----:B------:R5:W1:Y:S01]  /*36a0*/  MUFU.TANH R92, R0 ;  /* 0x00000000005c7308 */ /* 0x000a620000002400 */
[----:B------:R-:W-:Y:S01]  /*36b0*/  HMMA.16816.F32.BF16 R44, R12, R52, R44 ;  /* 0x000000340c2c723c */ /* 0x000fe2000004182c */
[----:B-----5:R-:W-:-:S06]  /*36c0*/  FMUL.FTZ R0, R78, c[0x0][0x320] ;  /* 0x0000c8004e007a20 */ /* 0x020fcc0000410000 */
[----:B------:R5:W1:Y:S07]  /*36d0*/  MUFU.TANH R95, R0 ;  /* 0x00000000005f7308 */ /* 0x000a6e0000002400 */
[-C--:B------:R-:W-:Y:S08]  /*36e0*/  HMMA.16816.F32.BF16 R48, R16, R54.reuse, R48 ;  /* 0x000000361030723c */ /* 0x080ff00000041830 */
[----:B------:R-:W-:Y:S01]  /*36f0*/  HMMA.16816.F32.BF16 R52, R12, R54, R64 ;  /* 0x000000360c34723c */ /* 0x000fe20000041840 */
[----:B-----5:R-:W-:-:S04]  /*3700*/  FMUL.FTZ R0, R79, c[0x0][0x320] ;  /* 0x0000c8004f007a20 */ /* 0x020fc80000410000 */
[----:B------:R5:W1:Y:S02]  /*3710*/  MUFU.TANH R93, R0 ;  /* 0x00000000005d7308 */ /* 0x000a640000002400 */
[----:B-----5:R-:W-:-:S06]  /*3720*/  FMUL.FTZ R0, R68, c[0x0][0x320] ;  /* 0x0000c80044007a20 */ /* 0x020fcc0000410000 */
[----:B------:R5:W1:Y:S02]  /*3730*/  MUFU.TANH R82, R0 ;  /* 0x0000000000527308 */ /* 0x000a640000002400 */
[----:B-----5:R-:W-:-:S06]  /*3740*/  FMUL.FTZ R0, R69, c[0x0][0x320] ;  /* 0x0000c80045007a20 */ /* 0x020fcc0000410000 */
[----:B------:R5:W1:Y:S01]  /*3750*/  MUFU.TANH R81, R0 ;  /* 0x0000000000517308 */ /* 0x000a620000002400 */
[----:B------:R-:W-:Y:S01]  /*3760*/  HMMA.16816.F32.BF16 R60, R32, R124, RZ ;  /* 0x0000007c203c723c */ /* 0x000fe200000418ff */
[----:B-----5:R-:W-:-:S06]  /*3770*/  FMUL.FTZ R0, R70, c[0x0][0x320] ;  /* 0x0000c80046007a20 */ /* 0x020fcc0000410000 */
[----:B------:R5:W1:Y:S01]  /*3780*/  MUFU.TANH R89, R0 ;  /* 0x0000000000597308 */ /* 0x000a620000002400 */
[----:B------:R-:W-:Y:S01]  /*3790*/  HMMA.16816.F32.BF16 R32, R32, R126, RZ ;  /* 0x0000007e2020723c */ /* 0x000fe200000418ff */
[----:B-----5:R-:W-:-:S07]  /*37a0*/  FMUL.FTZ R0, R71, c[0x0][0x320] ;  /* 0x0000c80047007a20 */ /* 0x020fce0000410000 */
[----:B-1----:R-:W-:Y:S01]  /*37b0*/  HMMA.16816.F32.BF16 R68, R8, R40, R56 ;  /* 0x000000280844723c */ /* 0x002fe20000041838 */
[----:B------:R1:W1:Y:S07]  /*37c0*/  MUFU.TANH R87, R0 ;  /* 0x0000000000577308 */ /* 0x00026e0000002400 */
[----:B------:R-:W-:Y:S01]  /*37d0*/  HMMA.16816.F32.BF16 R56, R28, R124, RZ ;  /* 0x0000007c1c38723c */ /* 0x000fe200000418ff */
[----:B-1----:R-:W-:-:S07]  /*37e0*/  FMUL.FTZ R0, R72, c[0x0][0x320] ;  /* 0x0000c80048007a20 */ /* 0x002fce0000410000 */
[----:B------:R-:W-:Y:S01]  /*37f0*/  HMMA.16816.F32.BF16 R64, R4, R42, R52 ;  /* 0x0000002a0440723c */ /* 0x000fe20000041834 */
[----:B------:R1:W1:Y:S07]  /*3800*/  MUFU.TANH R84, R0 ;  /* 0x0000000000547308 */ /* 0x00026e0000002400 */
[----:B------:R-:W-:Y:S01]  /*3810*/  HMMA.16816.F32.BF16 R52, R28, R126, RZ ;  /* 0x0000007e1c34723c */ /* 0x000fe200000418ff */
[----:B-1----:R-:W-:-:S07]  /*3820*/  FMUL.FTZ R0, R73, c[0x0][0x320] ;  /* 0x0000c80049007a20 */ /* 0x002fce0000410000 */
[----:B------:R-:W-:Y:S01]  /*3830*/  HMMA.16816.F32.BF16 R76, R4, R40, R44 ;  /* 0x00000028044c723c */ /* 0x000fe2000004182c */
[----:B------:R-:W1:Y:S01]  /*3840*/  LDSM.16.M88.4 R44, [R230+0x3000] ;  /* 0x00300000e62c783b */ /* 0x000e620000000200 */
[----:B------:R5:W1:Y:S02]  /*3850*/  MUFU.TANH R83, R0 ;  /* 0x0000000000537308 */ /* 0x000a640000002400 */
[----:B-----5:R-:W-:-:S06]  /*3860*/  FMUL.FTZ R0, R74, c[0x0][0x320] ;  /* 0x0000c8004a007a20 */ /* 0x020fcc0000410000 */
[----:B------:R5:W1:Y:S01]  /*3870*/  MUFU.TANH R86, R0 ;  /* 0x0000000000567308 */ /* 0x000a620000002400 */
[----:B------:R-:W-:Y:S01]  /*3880*/  HMMA.16816.F32.BF16 R60, R24, R128, R60 ;  /* 0x00000080183c723c */ /* 0x000fe2000004183c */
[----:B-----5:R-:W-:-:S06]  /*3890*/  FMUL.FTZ R0, R75, c[0x0][0x320] ;  /* 0x0000c8004b007a20 */ /* 0x020fcc0000410000 */
[----:B------:R5:W1:Y:S01]  /*38a0*/  MUFU.TANH R85, R0 ;  /* 0x0000000000557308 */ /* 0x000a620000002400 */
[----:B------:R-:W-:Y:S01]  /*38b0*/  HMMA.16816.F32.BF16 R56, R20, R128, R56 ;  /* 0x000000801438723c */ /* 0x000fe20000041838 */
[----:B-----5:R-:W-:-:S06]  /*38c0*/  FMUL.FTZ R0, R68, c[0x0][0x320] ;  /* 0x0000c80044007a20 */ /* 0x020fcc0000410000 */
[----:B------:R5:W1:Y:S01]  /*38d0*/  MUFU.TANH R73, R0 ;  /* 0x0000000000497308 */ /* 0x000a620000002400 */
[-C--:B------:R-:W-:Y:S08]  /*38e0*/  HMMA.16816.F32.BF16 R24, R24, R130.reuse, R32 ;  /* 0x000000821818723c */ /* 0x080ff00000041820 */
[----:B------:R-:W-:Y:S01]  /*38f0*/  HMMA.16816.F32.BF16 R32, R20, R130, R52 ;  /* 0x000000821420723c */ /* 0x000fe20000041834 */
[----:B-----5:R-:W-:-:S04]  /*3900*/  FMUL.FTZ R0, R69, c[0x0][0x320] ;  /* 0x0000c80045007a20 */ /* 0x020fc80000410000 */
[----:B------:R5:W1:Y:S02]  /*3910*/  MUFU.TANH R72, R0 ;  /* 0x0000000000487308 */ /* 0x000a640000002400 */
[----:B-----5:R-:W-:-:S06]  /*3920*/  FMUL.FTZ R0, R70, c[0x0][0x320] ;  /* 0x0000c80046007a20 */ /* 0x020fcc0000410000 */
[----:B------:R5:W1:Y:S02]  /*3930*/  MUFU.TANH R80, R0 ;  /* 0x0000000000507308 */ /* 0x000a640000002400 */
[----:B-----5:R-:W-:Y:S02]  /*3940*/  FMUL.FTZ R0, R71, c[0x0][0x320] ;  /* 0x0000c80047007a20 */ /* 0x020fe40000410000 */
[----:B------:R-:W-:Y:S01]  /*3950*/  HMMA.16816.F32.BF16 R68, R8, R42, R48 ;  /* 0x0000002a0844723c */ /* 0x000fe20000041830 */
[----:B------:R-:W5:Y:S07]  /*3960*/  LDSM.16.M88.4 R48, [R227+0x3000] ;  /* 0x00300000e330783b */ /* 0x000f6e0000000200 */
[----:B-1----:R-:W-:Y:S01]  /*3970*/  HMMA.16816.F32.BF16 R28, R12, R44, R56 ;  /* 0x0000002c0c1c723c */ /* 0x002fe20000041838 */
[----:B------:R-:W-:Y:S01]  /*3980*/  FMUL.FTZ R77, R77, c[0x0][0x320] ;  /* 0x0000c8004d4d7a20 */ /* 0x000fe20000410000 */
[----:B------:R1:W1:Y:S01]  /*3990*/  MUFU.TANH R75, R0 ;  /* 0x00000000004b7308 */ /* 0x0002620000002400 */
[----:B------:R-:W-:Y:S01]  /*39a0*/  FMUL.FTZ R78, R78, c[0x0][0x320] ;  /* 0x0000c8004e4e7a20 */ /* 0x000fe20000410000 */
[----:B------:R-:W-:Y:S01]  /*39b0*/  ISETP.GE.AND P0, PT, R245, 0x2, PT ;  /* 0x00000002f500780c */ /* 0x000fe20003f06270 */
[----:B------:R-:W-:Y:S01]  /*39c0*/  FMUL.FTZ R79, R79, c[0x0][0x320] ;  /* 0x0000c8004f4f7a20 */ /* 0x000fe20000410000 */
[----:B------:R-:W-:-:S04]  /*39d0*/  DEPBAR.LE SB0, 0x0 ;  /* 0x000080000000791a */ /* 0x000fc80000000000 */
[C---:B------:R-:W-:Y:S08]  /*39e0*/  HMMA.16816.F32.BF16 R40, R16.reuse, R44, R60 ;  /* 0x0000002c1028723c */ /* 0x040ff0000004183c */
[-C--:B------:R-:W-:Y:S08]  /*39f0*/  HMMA.16816.F32.BF16 R16, R16, R46.reuse, R24 ;  /* 0x0000002e1010723c */ /* 0x080ff00000041818 */
[----:B------:R-:W-:Y:S08]  /*3a00*/  HMMA.16816.F32.BF16 R12, R12, R46, R32 ;  /* 0x0000002e0c0c723c */ /* 0x000ff00000041820 */
[-C--:B-----5:R-:W-:Y:S08]  /*3a10*/  HMMA.16816.F32.BF16 R40, R8, R48.reuse, R40 ;  /* 0x000000300828723c */ /* 0x0a0ff00000041828 */
[----:B------:R-:W-:Y:S08]  /*3a20*/  HMMA.16816.F32.BF16 R20, R4, R48, R28 ;  /* 0x000000300414723c */ /* 0x000ff0000004181c */
[-C--:B------:R-:W-:Y:S08]  /*3a30*/  HMMA.16816.F32.BF16 R8, R8, R50.reuse, R16 ;  /* 0x000000320808723c */ /* 0x080ff00000041810 */
[----:B------:R-:W-:Y:S01]  /*3a40*/  HMMA.16816.F32.BF16 R4, R4, R50, R12 ;  /* 0x000000320404723c */ /* 0x000fe2000004180c */
[----:B------:R-:W-:-:S02]  /*3a50*/  FMUL.FTZ R68, R68, c[0x0][0x320] ;  /* 0x0000c80044447a20 */ /* 0x000fc40000410000 */
[----:B------:R-:W-:Y:S02]  /*3a60*/  FMUL.FTZ R69, R69, c[0x0][0x320] ;  /* 0x0000c80045457a20 */ /* 0x000fe40000410000 */
[----:B------:R-:W-:Y:S02]  /*3a70*/  FMUL.FTZ R70, R70, c[0x0][0x320] ;  /* 0x0000c80046467a20 */ /* 0x000fe40000410000 */
[----:B------:R-:W-:Y:S02]  /*3a80*/  FMUL.FTZ R71, R71, c[0x0][0x320] ;  /* 0x0000c80047477a20 */ /* 0x000fe40000410000 */
[----:B------:R-:W-:Y:S02]  /*3a90*/  FMUL.FTZ R64, R64, c[0x0][0x320] ;  /* 0x0000c80040407a20 */ /* 0x000fe40000410000 */
[----:B------:R-:W-:Y:S02]  /*3aa0*/  FMUL.FTZ R65, R65, c[0x0][0x320] ;  /* 0x0000c80041417a20 */ /* 0x000fe40000410000 */
        /* <DEDUP_REMOVED lines=8> */
[----:B-1----:R-:W-:Y:S02]  /*3b30*/  FMUL.FTZ R0, R76, c[0x0][0x320] ;  /* 0x0000c8004c007a20 */ /* 0x002fe40000410000 */
        /* <DEDUP_REMOVED lines=9> */
[----:B------:R-:W-:Y:S01]  /*3bd0*/  FMUL.FTZ R7, R7, c[0x0][0x320] ;  /* 0x0000c80007077a20 */ /* 0x000fe20000410000 */
[----:B------:R3:W1:Y:S08]  /*3be0*/  MUFU.TANH R37, R20 ;  /* 0x0000001400257308 */ /* 0x0006700000002400 */
[----:B------:R3:W1:Y:S08]  /*3bf0*/  MUFU.TANH R39, R23 ;  /* 0x0000001700277308 */ /* 0x0006700000002400 */
[----:B------:R3:W1:Y:S08]  /*3c00*/  MUFU.TANH R74, R0 ;  /* 0x00000000004a7308 */ /* 0x0006700000002400 */
[----:B------:R-:W1:Y:S08]  /*3c10*/  MUFU.TANH R77, R77 ;  /* 0x0000004d004d7308 */ /* 0x000e700000002400 */
        /* <DEDUP_REMOVED lines=24> */
[----:B------:R-:W-:Y:S01]  /*3da0*/  BSSY B0, `(.L_x_538) ;  /* 0x0000046000007945 */ /* 0x000fe20003800000 */
[----:B------:R-:W-:Y:S01]  /*3db0*/  BAR.SYNC.DEFER_BLOCKING 0x0 ;  /* 0x0000000000007b1d */ /* 0x000fe20000010000 */
[----:B------:R-:W-:-:S05]  /*3dc0*/  ISETP.GT.AND P2, PT, R175, 0x6f, PT ;  /* 0x0000006faf00780c */ /* 0x000fca0003f44270 */
[----:B------:R-:W-:Y:S05]  /*3dd0*/  @!P0 BRA `(.L_x_539) ;  /* 0x0000042000008947 */ /* 0x000fea0003800000 */
[----:B--234-:R-:W-:Y:S01]  /*3de0*/  IADD3 R2, R175, R121, R178 ;  /* 0x00000079af027210 */ /* 0x01cfe20007ffe0b2 */
[----:B------:R-:W-:-:S03]  /*3df0*/  IMAD.MOV.U32 R244, RZ, RZ, RZ ;  /* 0x000000fffff47224 */ /* 0x000fc600078e00ff */
        /* <DEDUP_REMOVED lines=8> */
[----:B------:R-:W2:Y:S01]  /*3e80*/  @!P2 LDG.E R244, [R4.64] ;  /* 0x0000000604f4a981 */ /* 0x000ea2000c1e1900 */
[----:B------:R-:W-:-:S04]  /*3e90*/  IMAD.MOV R0, RZ, RZ, -R0 ;  /* 0x000000ffff007224 */ /* 0x000fc800078e0a00 */
[----:B------:R-:W-:-:S04]  /*3ea0*/  IMAD R252, R0, c[0x0][0x2b8], R2 ;  /* 0x0000ae0000fc7a24 */ /* 0x000fc800078e0202 */
[----:B------:R-:W-:Y:S01]  /*3eb0*/  IMAD.WIDE.U32 R2, R252, c[0x0][0x1e0], RZ ;  /* 0x00007800fc027a25 */ /* 0x000fe200078e00ff */
[----:B------:R-:W-:-:S05]  /*3ec0*/  SHF.R.S32.HI R0, RZ, 0x1f, R252 ;  /* 0x0000001fff007819 */ /* 0x000fca00000114fc */
[----:B------:R-:W-:-:S04]  /*3ed0*/  IMAD R0, R0, c[0x0][0x1e0], RZ ;  /* 0x0000780000007a24 */ /* 0x000fc800078e02ff */
[----:B------:R-:W-:-:S04]  /*3ee0*/  IMAD R0, R252, c[0x0][0x1e4], R0 ;  /* 0x00007900fc007a24 */ /* 0x000fc800078e0200 */
[----:B------:R-:W-:Y:S01]  /*3ef0*/  IMAD.IADD R3, R3, 0x1, R0 ;  /* 0x0000000103037824 */ /* 0x000fe200078e0200 */
[----:B--2---:R-:W-:-:S03]  /*3f00*/  SHF.R.S32.HI R4, RZ, 0x1f, R244 ;  /* 0x0000001fff047819 */ /* 0x004fc600000114f4 */
[----:B------:R-:W-:-:S04]  /*3f10*/  IMAD.WIDE.U32 R2, R244, c[0x0][0x1f0], R2 ;  /* 0x00007c00f4027a25 */ /* 0x000fc800078e0002 */
[----:B------:R-:W-:Y:S01]  /*3f20*/  IMAD R4, R4, c[0x0][0x1f0], RZ ;  /* 0x00007c0004047a24 */ /* 0x000fe200078e02ff */
[----:B------:R-:W-:-:S03]  /*3f30*/  IADD3 R0, P1, R172, R2, RZ ;  /* 0x00000002ac007210 */ /* 0x000fc60007f3e0ff */
[----:B------:R-:W-:Y:S01]  /*3f40*/  IMAD R2, R244, c[0x0][0x1f4], R4 ;  /* 0x00007d00f4027a24 */ /* 0x000fe200078e0204 */
[----:B------:R-:W-:-:S04]  /*3f50*/  LEA R4, P0, R0, c[0x0][0x1c8], 0x1 ;  /* 0x0000720000047a11 */ /* 0x000fc800078008ff */
[----:B------:R-:W-:-:S04]  /*3f60*/  IADD3.X R2, R171, R3, R2, P1, !PT ;  /* 0x00000003ab027210 */ /* 0x000fc80000ffe402 */
[----:B------:R-:W-:Y:S01]  /*3f70*/  LEA.HI.X R0, R0, c[0x0][0x1cc], R2, 0x1, P0 ;  /* 0x0000730000007a11 */ /* 0x000fe200000f0c02 */
[----:B------:R-:W-:Y:S05]  /*3f80*/  BRA.DIV ~URZ, `(.L_x_540) ;  /* 0x000123a27f007947 */ /* 0x000fea000b800000 */
[----:B------:R2:W3:Y:S02]  /*3f90*/  SHFL.IDX PT, R5, R0, RZ, 0x181f ;  /* 0x00181fff00057589 */ /* 0x0004e400000e0000 */
.L_x_602:
[----:B------:R-:W-:Y:S05]  /*3fa0*/  BRA.DIV ~URZ, `(.L_x_541) ;  /* 0x000123f27f007947 */ /* 0x000fea000b800000 */
[----:B------:R-:W4:Y:S04]  /*3fb0*/  SHFL.IDX PT, R6, R4, RZ, 0x181f ;  /* 0x00181fff04067589 */ /* 0x000f2800000e0000 */
[----:B------:R-:W5:Y:S04]  /*3fc0*/  SHFL.IDX PT, R2, R4, 0x1, 0x181f ;  /* 0x00381f0004027f89 */ /* 0x000f6800000e0000 */
[----:B------:R-:W2:Y:S04]  /*3fd0*/  SHFL.IDX PT, R10, R4, 0x2, 0x181f ;  /* 0x00581f00040a7f89 */ /* 0x000ea800000e0000 */
[----:B------:R-:W3:Y:S04]  /*3fe0*/  SHFL.IDX PT, R3, R0, 0x1, 0x181f ;  /* 0x00381f0000037f89 */ /* 0x000ee800000e0000 */
[----:B------:R-:W1:Y:S04]  /*3ff0*/  SHFL.IDX PT, R8, R4, 0x3, 0x181f ;  /* 0x00781f0004087f89 */ /* 0x000e6800000e0000 */
[----:B------:R-:W1:Y:S04]  /*4000*/  SHFL.IDX PT, R11, R0, 0x2, 0x181f ;  /* 0x00581f00000b7f89 */ /* 0x000e6800000e0000 */
[----:B------:R-:W1:Y:S01]  /*4010*/  SHFL.IDX PT, R9, R4, 0x4, 0x181f ;  /* 0x00981f0004097f89 */ /* 0x000e6200000e0000 */
[----:B----4-:R-:W-:-:S03]  /*4020*/  IADD3 R6, P0, R6, R170, RZ ;  /* 0x000000aa06067210 */ /* 0x010fc60007f1e0ff */
[----:B------:R-:W-:Y:S01]  /*4030*/  SHFL.IDX PT, R12, R4, 0x5, 0x181f ;  /* 0x00b81f00040c7f89 */ /* 0x000fe200000e0000 */
[-C--:B-----5:R-:W-:Y:S01]  /*4040*/  IADD3 R2, P1, R2, R170.reuse, RZ ;  /* 0x000000aa02027210 */ /* 0x0a0fe20007f3e0ff */
[----:B---3--:R-:W-:Y:S02]  /*4050*/  IMAD.X R7, R5, 0x1, R36, P0 ;  /* 0x0000000105077824 */ /* 0x008fe400000e0624 */
[----:B------:R-:W3:Y:S01]  /*4060*/  SHFL.IDX PT, R15, R0, 0x3, 0x181f ;  /* 0x00781f00000f7f89 */ /* 0x000ee200000e0000 */
[----:B--2---:R-:W-:-:S03]  /*4070*/  IADD3 R10, P0, R10, R170, RZ ;  /* 0x000000aa0a0a7210 */ /* 0x004fc60007f1e0ff */
[----:B------:R-:W2:Y:S01]  /*4080*/  SHFL.IDX PT, R14, R0, 0x4, 0x181f ;  /* 0x00981f00000e7f89 */ /* 0x000ea200000e0000 */
[----:B------:R-:W-:-:S03]  /*4090*/  IMAD.X R3, R3, 0x1, R36, P1 ;  /* 0x0000000103037824 */ /* 0x000fc600008e0624 */
[----:B------:R-:W4:Y:S01]  /*40a0*/  SHFL.IDX PT, R13, R0, 0x5, 0x181f ;  /* 0x00b81f00000d7f89 */ /* 0x000f2200000e0000 */
[----:B-1----:R-:W-:-:S03]  /*40b0*/  IADD3 R8, P6, R8, R170, RZ ;  /* 0x000000aa08087210 */ /* 0x002fc60007fde0ff */
[----:B------:R1:W-:Y:S01]  /*40c0*/  LDGSTS.E.BYPASS.LTC128B.128 [R243+0x3900], [R6.64], !P5 ;  /* 0x0390000006f37fae */ /* 0x0003e2000e901d46 */
[----:B------:R-:W-:-:S03]  /*40d0*/  IMAD.X R11, R11, 0x1, R36, P0 ;  /* 0x000000010b0b7824 */ /* 0x000fc600000e0624 */
[----:B------:R5:W-:Y:S04]  /*40e0*/  LDGSTS.E.BYPASS.LTC128B.128 [R243+0x4100], [R2.64], !P5 ;  /* 0x0410000002f37fae */ /* 0x000be8000e901d46 */
[----:B------:R4:W-:Y:S04]  /*40f0*/  LDGSTS.E.BYPASS.LTC128B.128 [R243+0x4900], [R10.64], !P5 ;  /* 0x049000000af37fae */ /* 0x0009e8000e901d46 */
[----:B------:R-:W4:Y:S04]  /*4100*/  SHFL.IDX PT, R4, R4, 0x6, 0x181f ;  /* 0x00d81f0004047f89 */ /* 0x000f2800000e0000 */
[----:B------:R-:W4:Y:S01]  /*4110*/  SHFL.IDX PT, R0, R0, 0x6, 0x181f ;  /* 0x00d81f0000007f89 */ /* 0x000f2200000e0000 */
[-C--:B-1----:R-:W-:Y:S01]  /*4120*/  IADD3 R6, P1, R9, R170.reuse, RZ ;  /* 0x000000aa09067210 */ /* 0x082fe20007f3e0ff */
[----:B---3--:R-:W-:Y:S01]  /*4130*/  IMAD.X R9, R15, 0x1, R36, P6 ;  /* 0x000000010f097824 */ /* 0x008fe200030e0624 */
[----:B-----5:R-:W-:-:S03]  /*4140*/  IADD3 R2, P0, R12, R170, RZ ;  /* 0x000000aa0c027210 */ /* 0x020fc60007f1e0ff */
[--C-:B--2---:R-:W-:Y:S01]  /*4150*/  IMAD.X R7, R14, 0x1, R36.reuse, P1 ;  /* 0x000000010e077824 */ /* 0x104fe200008e0624 */
[----:B------:R1:W-:Y:S01]  /*4160*/  LDGSTS.E.BYPASS.LTC128B.128 [R243+0x5100], [R8.64], !P5 ;  /* 0x0510000008f37fae */ /* 0x0003e2000e901d46 */
[----:B----4-:R-:W-:-:S03]  /*4170*/  IMAD.X R3, R13, 0x1, R36, P0 ;  /* 0x000000010d037824 */ /* 0x010fc600000e0624 */
[----:B------:R1:W-:Y:S04]  /*4180*/  LDGSTS.E.BYPASS.LTC128B.128 [R243+0x5900], [R6.64], !P5 ;  /* 0x0590000006f37fae */ /* 0x0003e8000e901d46 */
[----:B------:R1:W-:Y:S02]  /*4190*/  LDGSTS.E.BYPASS.LTC128B.128 [R243+0x6100], [R2.64], !P5 ;  /* 0x0610000002f37fae */ /* 0x0003e4000e901d46 */
.L_x_603:
[----:B-1----:R-:W-:-:S04]  /*41a0*/  IADD3 R2, P0, R4, R170, RZ ;  /* 0x000000aa04027210 */ /* 0x002fc80007f1e0ff */
[----:B------:R-:W-:-:S05]  /*41b0*/  IADD3.X R3, R0, R36, RZ, P0, !PT ;  /* 0x0000002400037210 */ /* 0x000fca00007fe4ff */
[----:B------:R-:W-:Y:S01]  /*41c0*/  @!PT LDS RZ, [RZ] ;  /* 0x00000000fffff984 */ /* 0x000fe20000000800 */
[----:B------:R-:W-:Y:S01]  /*41d0*/  @!PT LDS RZ, [RZ] ;  /* 0x00000000fffff984 */ /* 0x000fe20000000800 */
[----:B------:R-:W-:Y:S01]  /*41e0*/  @!PT LDS RZ, [RZ] ;  /* 0x00000000fffff984 */ /* 0x000fe20000000800 */
[----:B------:R1:W-:Y:S04]  /*41f0*/  LDGSTS.E.BYPASS.LTC128B.128 [R243+0x6900], [R2.64], !P5 ;  /* 0x0690000002f37fae */ /* 0x0003e8000e901d46 */
.L_x_539:
[----:B--2-4-:R-:W-:Y:S05]  /*4200*/  BSYNC B0 ;  /* 0x0000000000007941 */ /* 0x014fea0003800000 */
.L_x_538:
[----:B-1-3--:R-:W2:Y:S04]  /*4210*/  LDL R3, [R1+0x5c] ;  /* 0x00005c0001037983 */ /* 0x00aea80000100800 */
[----:B------:R-:W2:Y:S04]  /*4220*/  LDL R0, [R1+0x6c] ;  /* 0x00006c0001007983 */ /* 0x000ea80000100800 */
[----:B------:R-:W3:Y:S04]  /*4230*/  LDL R2, [R1+0x68] ;  /* 0x0000680001027983 */ /* 0x000ee80000100800 */
[----:B------:R-:W0:Y:S01]  /*4240*/  LDGDEPBAR ;  /* 0x00000000000079af */ /* 0x000e220000000000 */
[----:B--2---:R-:W-:-:S04]  /*4250*/  IMAD.IADD R88, R0, 0x1, R3 ;  /* 0x0000000100587824 */ /* 0x004fc800078e0203 */
[----:B------:R-:W-:Y:S01]  /*4260*/  @P4 IMAD.HI.U32 R0, R88, c[0x0][0x2c8], RZ ;  /* 0x0000b20058004a27 */ /* 0x000fe200078e00ff */
[----:B---3--:R-:W-:-:S03]  /*4270*/  IADD3 R4, -R2, 0x1, R120 ;  /* 0x0000000102047810 */ /* 0x008fc60007ffe178 */
[----:B------:R-:W-:Y:S01]  /*4280*/  IMAD.IADD R5, R120, 0x1, -R2 ;  /* 0x0000000178057824 */ /* 0x000fe200078e0a02 */
[----:B------:R-:W-:Y:S02]  /*4290*/  @P4 SHF.R.U32.HI R88, RZ, c[0x0][0x2cc], R0 ;  /* 0x0000b300ff584a19 */ /* 0x000fe40000011600 */
[----:B------:R-:W-:Y:S01]  /*42a0*/  IADD3 R4, R4, -c[0x0][0x168], RZ ;  /* 0x80005a0004047a10 */ /* 0x000fe20007ffe0ff */
[----:B------:R-:W-:Y:S05]  /*42b0*/  BRA.DIV ~URZ, `(.L_x_542) ;  /* 0x000127b27f007947 */ /* 0x000fea000b800000 */
[----:B------:R1:W2:Y:S02]  /*42c0*/  SHFL.IDX PT, R0, R88, RZ, 0x1c1f ;  /* 0x001c1fff58007589 */ /* 0x0002a400000e0000 */
.L_x_604:
[----:B--2---:R-:W-:-:S05]  /*42d0*/  IMAD.IADD R0, R4, 0x1, R0 ;  /* 0x0000000104007824 */ /* 0x004fca00078e0200 */
[----:B------:R-:W-:-:S04]  /*42e0*/  IMNMX R0, R5, R0, PT ;  /* 0x0000000005007217 */ /* 0x000fc80003800200 */
[C---:B------:R-:W-:Y:S02]  /*42f0*/  ISETP.GT.AND P0, PT, R0.reuse, RZ, PT ;  /* 0x000000ff0000720c */ /* 0x040fe40003f04270 */
[C---:B------:R-:W-:Y:S02]  /*4300*/  ISETP.GT.AND P6, PT, R0.reuse, 0x1, PT ;  /* 0x000000010000780c */ /* 0x040fe40003fc4270 */
[----:B------:R-:W-:Y:S02]  /*4310*/  FSEL R9, R169, -INF , P0 ;  /* 0xff800000a9097808 */ /* 0x000fe40000000000 */
[C---:B------:R-:W-:Y:S02]  /*4320*/  ISETP.GT.AND P1, PT, R0.reuse, 0x8, PT ;  /* 0x000000080000780c */ /* 0x040fe40003f24270 */
[----:B------:R-:W-:Y:S02]  /*4330*/  ISETP.GT.AND P0, PT, R0, 0x9, PT ;  /* 0x000000090000780c */ /* 0x000fe40003f04270 */
[----:B------:R-:W-:-:S02]  /*4340*/  FSEL R10, R168, -INF , P6 ;  /* 0xff800000a80a7808 */ /* 0x000fc40003000000 */
[----:B------:R-:W-:Y:S02]  /*4350*/  FSEL R13, R166, -INF , P1 ;  /* 0xff800000a60d7808 */ /* 0x000fe40000800000 */
[----:B------:R-:W-:Y:S02]  /*4360*/  FSEL R15, R165, -INF , P0 ;  /* 0xff800000a50f7808 */ /* 0x000fe40000000000 */
[C---:B------:R-:W-:Y:S02]  /*4370*/  ISETP.GT.AND P6, PT, R0.reuse, 0x10, PT ;  /* 0x000000100000780c */ /* 0x040fe40003fc4270 */
        /* <DEDUP_REMOVED lines=46> */
[----:B------:R-:W-:Y:S01]  /*4660*/  FSEL R144, R16, -INF , P0 ;  /* 0xff80000010907808 */ /* 0x000fe20000000000 */
[----:B------:R-:W-:Y:S05]  /*4670*/  BRA.DIV ~URZ, `(.L_x_543) ;  /* 0x000124527f007947 */ /* 0x000fea000b800000 */
[----:B------:R-:W2:Y:S04]  /*4680*/  SHFL.IDX PT, R2, R88, 0x2, 0x1c1f ;  /* 0x005c1f0058027f89 */ /* 0x000ea800000e0000 */
[----:B------:R-:W3:Y:S04]  /*4690*/  SHFL.IDX PT, R3, R88, 0x1, 0x1c1f ;  /* 0x003c1f0058037f89 */ /* 0x000ee800000e0000 */
[----:B-1----:R-:W1:Y:S01]  /*46a0*/  SHFL.IDX PT, R88, R88, 0x3, 0x1c1f ;  /* 0x007c1f0058587f89 */ /* 0x002e6200000e0000 */
[----:B--2---:R-:W-:-:S02]  /*46b0*/  IMAD.IADD R2, R4, 0x1, R2 ;  /* 0x0000000104027824 */ /* 0x004fc400078e0202 */
[----:B---3--:R-:W-:-:S03]  /*46c0*/  IMAD.IADD R3, R4, 0x1, R3 ;  /* 0x0000000104037824 */ /* 0x008fc600078e0203 */
[----:B------:R-:W-:Y:S01]  /*46d0*/  IMNMX R2, R5, R2, PT ;  /* 0x0000000205027217 */ /* 0x000fe20003800200 */
[----:B-1----:R-:W-:-:S03]  /*46e0*/  IMAD.IADD R0, R4, 0x1, R88 ;  /* 0x0000000104007824 */ /* 0x002fc600078e0258 */
[C---:B------:R-:W-:Y:S02]  /*46f0*/  ISETP.GT.AND P6, PT, R2.reuse, RZ, PT ;  /* 0x000000ff0200720c */ /* 0x040fe40003fc4270 */
[C---:B------:R-:W-:Y:S02]  /*4700*/  ISETP.GT.AND P1, PT, R2.reuse, 0x1, PT ;  /* 0x000000010200780c */ /* 0x040fe40003f24270 */
[----:B------:R-:W-:Y:S02]  /*4710*/  ISETP.GT.AND P0, PT, R2, 0x8, PT ;  /* 0x000000080200780c */ /* 0x000fe40003f04270 */
[----:B------:R-:W-:Y:S02]  /*4720*/  FSEL R24, R185, -INF , P6 ;  /* 0xff800000b9187808 */ /* 0x000fe40003000000 */
[----:B------:R-:W-:Y:S02]  /*4730*/  FSEL R26, R183, -INF , P1 ;  /* 0xff800000b71a7808 */ /* 0x000fe40000800000 */
[----:B------:R-:W-:-:S02]  /*4740*/  FSEL R29, R182, -INF , P0 ;  /* 0xff800000b61d7808 */ /* 0x000fc40000000000 */
[C---:B------:R-:W-:Y:S02]  /*4750*/  ISETP.GT.AND P6, PT, R2.reuse, 0x9, PT ;  /* 0x000000090200780c */ /* 0x040fe40003fc4270 */
        /* <DEDUP_REMOVED lines=44> */
[----:B------:R-:W-:Y:S02]  /*4a20*/  IMNMX R3, R5, R3, PT ;  /* 0x0000000305037217 */ /* 0x000fe40003800200 */
[----:B------:R-:W-:Y:S02]  /*4a30*/  FSEL R182, R37, -INF , P6 ;  /* 0xff80000025b67808 */ /* 0x000fe40003000000 */
[----:B------:R-:W-:-:S02]  /*4a40*/  FSEL R181, R30, -INF , P1 ;  /* 0xff8000001eb57808 */ /* 0x000fc40000800000 */
[----:B------:R-:W-:Y:S02]  /*4a50*/  FSEL R180, R19, -INF , P0 ;  /* 0xff80000013b47808 */ /* 0x000fe40000000000 */
[----:B------:R-:W-:Y:S02]  /*4a60*/  ISETP.GT.AND P6, PT, R2, 0x69, PT ;  /* 0x000000690200780c */ /* 0x000fe40003fc4270 */
[C---:B------:R-:W-:Y:S02]  /*4a70*/  ISETP.GT.AND P1, PT, R3.reuse, RZ, PT ;  /* 0x000000ff0300720c */ /* 0x040fe40003f24270 */
[----:B------:R-:W-:Y:S02]  /*4a80*/  ISETP.GT.AND P0, PT, R3, 0x1, PT ;  /* 0x000000010300780c */ /* 0x000fe40003f04270 */
[----:B------:R-:W-:Y:S02]  /*4a90*/  FSEL R179, R18, -INF , P6 ;  /* 0xff80000012b37808 */ /* 0x000fe40003000000 */
[----:B------:R-:W-:-:S02]  /*4aa0*/  FSEL R7, R201, -INF , P1 ;  /* 0xff800000c9077808 */ /* 0x000fc40000800000 */
[----:B------:R-:W-:Y:S02]  /*4ab0*/  FSEL R8, R199, -INF , P0 ;  /* 0xff800000c7087808 */ /* 0x000fe40000000000 */
[C---:B------:R-:W-:Y:S02]  /*4ac0*/  ISETP.GT.AND P6, PT, R3.reuse, 0x8, PT ;  /* 0x000000080300780c */ /* 0x040fe40003fc4270 */
[C---:B------:R-:W-:Y:S02]  /*4ad0*/  ISETP.GT.AND P1, PT, R3.reuse, 0x9, PT ;  /* 0x000000090300780c */ /* 0x040fe40003f24270 */
        /* <DEDUP_REMOVED lines=43> */
[----:B------:R-:W-:Y:S02]  /*4d90*/  IMNMX R0, R5, R0, PT ;  /* 0x0000000005007217 */ /* 0x000fe40003800200 */
[----:B------:R-:W-:-:S02]  /*4da0*/  FSEL R150, R71, -INF , P6 ;  /* 0xff80000047967808 */ /* 0x000fc40003000000 */
[----:B------:R-:W-:Y:S02]  /*4db0*/  FSEL R145, R42, -INF , P1 ;  /* 0xff8000002a917808 */ /* 0x000fe40000800000 */
[----:B------:R-:W-:Y:S02]  /*4dc0*/  FSEL R146, R43, -INF , P0 ;  /* 0xff8000002b927808 */ /* 0x000fe40000000000 */
[C---:B------:R-:W-:Y:S02]  /*4dd0*/  ISETP.GT.AND P6, PT, R3.reuse, 0x68, PT ;  /* 0x000000680300780c */ /* 0x040fe40003fc4270 */
[----:B------:R-:W-:Y:S02]  /*4de0*/  ISETP.GT.AND P1, PT, R3, 0x69, PT ;  /* 0x000000690300780c */ /* 0x000fe40003f24270 */
[----:B------:R-:W-:Y:S02]  /*4df0*/  ISETP.GT.AND P0, PT, R0, RZ, PT ;  /* 0x000000ff0000720c */ /* 0x000fe40003f04270 */
        /* <DEDUP_REMOVED lines=42> */
[----:B------:R-:W-:-:S02]  /*50a0*/  FMNMX.FTZ R4, R9, R10, !PT ;  /* 0x0000000a09047209 */ /* 0x000fc40007810000 */
[----:B------:R-:W-:Y:S02]  /*50b0*/  FSEL R160, R85, -INF , P6 ;  /* 0xff80000055a07808 */ /* 0x000fe40003000000 */
[----:B------:R-:W-:Y:S02]  /*50c0*/  FSEL R159, R78, -INF , P1 ;  /* 0xff8000004e9f7808 */ /* 0x000fe40000800000 */
[----:B------:R-:W-:Y:S02]  /*50d0*/  FSEL R158, R79, -INF , P0 ;  /* 0xff8000004f9e7808 */ /* 0x000fe40000000000 */
        /* <DEDUP_REMOVED lines=9> */
[----:B------:R-:W-:Y:S02]  /*5170*/  FMNMX.FTZ R2, R15, R2, !PT ;  /* 0x000000020f027209 */ /* 0x000fe40007810000 */
[C---:B------:R-:W-:Y:S02]  /*5180*/  ISETP.GT.AND P6, PT, R0.reuse, 0x61, PT ;  /* 0x000000610000780c */ /* 0x040fe40003fc4270 */
[C---:B------:R-:W-:Y:S02]  /*5190*/  ISETP.GT.AND P1, PT, R0.reuse, 0x68, PT ;  /* 0x000000680000780c */ /* 0x040fe40003f24270 */
[----:B------:R-:W-:Y:S02]  /*51a0*/  ISETP.GT.AND P0, PT, R0, 0x69, PT ;  /* 0x000000690000780c */ /* 0x000fe40003f04270 */
        /* <DEDUP_REMOVED lines=101> */
[----:B------:R-:W-:Y:S02]  /*5800*/  FMNMX.FTZ R0, R144, R0, !PT ;  /* 0x0000000090007209 */ /* 0x000fe40007810000 */
[----:B------:R-:W-:Y:S01]  /*5810*/  FMNMX.FTZ R70, R149, R70, !PT ;  /* 0x0000004695467209 */ /* 0x000fe20007810000 */
[----:B------:R-:W1:Y:S01]  /*5820*/  SHFL.BFLY PT, R5, R69, 0x2, 0x1f ;  /* 0x0c401f0045057f89 */ /* 0x000e6200000e0000 */
[----:B------:R-:W-:-:S02]  /*5830*/  FSEL R147, R44, -INF , P0 ;  /* 0xff8000002c937808 */ /* 0x000fc40000000000 */
[----:B------:R-:W-:Y:S01]  /*5840*/  FMNMX.FTZ R2, R184, R3, !PT ;  /* 0x00000003b8027209 */ /* 0x000fe20007810000 */
[----:B------:R-:W2:Y:S03]  /*5850*/  SHFL.BFLY PT, R4, R0, 0x2, 0x1f ;  /* 0x0c401f0000047f89 */ /* 0x000ea600000e0000 */
[----:B------:R-:W-:Y:S01]  /*5860*/  FMNMX.FTZ R2, R147, R2, !PT ;  /* 0x0000000293027209 */ /* 0x000fe20007810000 */
[----:B------:R-:W3:Y:S04]  /*5870*/  SHFL.BFLY PT, R3, R70, 0x2, 0x1f ;  /* 0x0c401f0046037f89 */ /* 0x000ee800000e0000 */
[----:B------:R-:W4:Y:S01]  /*5880*/  SHFL.BFLY PT, R6, R2, 0x2, 0x1f ;  /* 0x0c401f0002067f89 */ /* 0x000f2200000e0000 */
[----:B-1----:R-:W-:-:S02]  /*5890*/  FMNMX.FTZ R69, R69, R5, !PT ;  /* 0x0000000545457209 */ /* 0x002fc40007810000 */
[----:B--2---:R-:W-:-:S03]  /*58a0*/  FMNMX.FTZ R0, R4, R0, !PT ;  /* 0x0000000004007209 */ /* 0x004fc60007810000 */
[----:B------:R-:W1:Y:S01]  /*58b0*/  SHFL.BFLY PT, R4, R69, 0x1, 0x1f ;  /* 0x0c201f0045047f89 */ /* 0x000e6200000e0000 */
[----:B---3--:R-:W-:-:S03]  /*58c0*/  FMNMX.FTZ R70, R70, R3, !PT ;  /* 0x0000000346467209 */ /* 0x008fc60007810000 */
[----:B------:R-:W2:Y:S01]  /*58d0*/  SHFL.BFLY PT, R71, R0, 0x1, 0x1f ;  /* 0x0c201f0000477f89 */ /* 0x000ea200000e0000 */
[----:B----4-:R-:W-:-:S03]  /*58e0*/  FMNMX.FTZ R6, R2, R6, !PT ;  /* 0x0000000602067209 */ /* 0x010fc60007810000 */
[----:B------:R-:W3:Y:S04]  /*58f0*/  SHFL.BFLY PT, R3, R70, 0x1, 0x1f ;  /* 0x0c201f0046037f89 */ /* 0x000ee800000e0000 */
[----:B------:R4:W4:Y:S01]  /*5900*/  SHFL.BFLY PT, R68, R6, 0x1, 0x1f ;  /* 0x0c201f0006447f89 */ /* 0x00092200000e0000 */
[----:B-1----:R-:W-:Y:S02]  /*5910*/  FMNMX.FTZ R69, R69, R4, !PT ;  /* 0x0000000445457209 */ /* 0x002fe40007810000 */
[----:B--2---:R-:W-:Y:S02]  /*5920*/  FMNMX.FTZ R71, R0, R71, !PT ;  /* 0x0000004700477209 */ /* 0x004fe40007810000 */
[----:B---3--:R-:W-:-:S03]  /*5930*/  FMNMX.FTZ R70, R70, R3, !PT ;  /* 0x0000000346467209 */ /* 0x008fc60007810000 */
.L_x_605:
[C---:B------:R-:W-:Y:S01]  /*5940*/  FMUL.FTZ R4, R71.reuse, c[0x0][0x2d0] ;  /* 0x0000b40047047a20 */ /* 0x040fe20000410000 */
[----:B------:R-:W-:Y:S01]  /*5950*/  FSETP.NEU.FTZ.AND P0, PT, R71, -INF , PT ;  /* 0xff8000004700780b */ /* 0x000fe20003f1d000 */
[----:B------:R-:W-:Y:S01]  /*5960*/  FMUL.FTZ R3, R70, c[0x0][0x2d0] ;  /* 0x0000b40046037a20 */ /* 0x000fe20000410000 */
[----:B----4-:R-:W-:Y:S01]  /*5970*/  FMNMX.FTZ R68, R68, R6, !PT ;  /* 0x0000000644447209 */ /* 0x010fe20007810000 */
[----:B------:R-:W-:Y:S01]  /*5980*/  WARPSYNC 0xffffffff ;  /* 0xffffffff00007948 */ /* 0x000fe20003800000 */
[----:B------:R-:W-:Y:S01]  /*5990*/  FSEL R4, R4, RZ, P0 ;  /* 0x000000ff04047208 */ /* 0x000fe20000000000 */
[----:B------:R-:W-:Y:S01]  /*59a0*/  LDSM.16.MT88.4 R44, [R225] ;  /* 0x00000000e12c783b */ /* 0x000fe20000004200 */
[----:B------:R-:W-:-:S03]  /*59b0*/  FSETP.NEU.FTZ.AND P0, PT, R70, -INF , PT ;  /* 0xff8000004600780b */ /* 0x000fc60003f1d000 */
[--C-:B------:R-:W-:Y:S01]  /*59c0*/  FFMA.FTZ R0, R9, c[0x0][0x2d0], -R4.reuse ;  /* 0x0000b40009007a23 */ /* 0x100fe20000010804 */
[----:B------:R-:W-:Y:S01]  /*59d0*/  FSEL R3, R3, RZ, P0 ;  /* 0x000000ff03037208 */ /* 0x000fe20000000000 */
[--C-:B------:R-:W-:Y:S01]  /*59e0*/  FFMA.FTZ R2, R25, c[0x0][0x2d0], -R4.reuse ;  /* 0x0000b40019027a23 */ /* 0x100fe20000010804 */
[----:B------:R-:W-:Y:S01]  /*59f0*/  FSETP.NEU.FTZ.AND P0, PT, R69, -INF , PT ;  /* 0xff8000004500780b */ /* 0x000fe20003f1d000 */
[----:B------:R1:W-:Y:S01]  /*5a00*/  MUFU.EX2 R207, R0 ;  /* 0x0000000000cf7308 */ /* 0x0003e20000000800 */
[----:B------:R2:W-:Y:S01]  /*5a10*/  STL [R1+0xa0], R224 ;  /* 0x0000a0e001007387 */ /* 0x0005e20000100800 */
[----:B------:R-:W-:Y:S02]  /*5a20*/  FFMA.FTZ R144, R144, c[0x0][0x2d0], -R4 ;  /* 0x0000b40090907a23 */ /* 0x000fe40000010804 */
[--C-:B------:R-:W-:Y:S01]  /*5a30*/  FFMA.FTZ R145, R145, c[0x0][0x2d0], -R3.reuse ;  /* 0x0000b40091917a23 */ /* 0x100fe20000010803 */
[----:B------:R-:W-:Y:S01]  /*5a40*/  LDSM.16.MT88.4 R52, [R229+0x800] ;  /* 0x00080000e534783b */ /* 0x000fe20000004200 */
[----:B------:R-:W-:-:S02]  /*5a50*/  FFMA.FTZ R146, R146, c[0x0][0x2d0], -R3 ;  /* 0x0000b40092927a23 */ /* 0x000fc40000010803 */
[----:B------:R3:W-:Y:S01]  /*5a60*/  MUFU.EX2 R217, R2 ;  /* 0x0000000200d97308 */ /* 0x0007e20000000800 */
[----:B------:R-:W-:Y:S01]  /*5a70*/  LDSM.16.MT88.4 R48, [R226] ;  /* 0x00000000e230783b */ /* 0x000fe20000004200 */
[--C-:B------:R-:W-:Y:S02]  /*5a80*/  FFMA.FTZ R148, R148, c[0x0][0x2d0], -R3.reuse ;  /* 0x0000b40094947a23 */ /* 0x100fe40000010803 */
[----:B------:R-:W-:Y:S02]  /*5a90*/  FFMA.FTZ R149, R149, c[0x0][0x2d0], -R3 ;  /* 0x0000b40095957a23 */ /* 0x000fe40000010803 */
[----:B-1----:R-:W-:-:S04]  /*5aa0*/  FFMA.FTZ R0, R10, c[0x0][0x2d0], -R4 ;  /* 0x0000b4000a007a23 */ /* 0x002fc80000010804 */
[----:B------:R1:W-:Y:S01]  /*5ab0*/  MUFU.EX2 R206, R0 ;  /* 0x0000000000ce7308 */ /* 0x0003e20000000800 */
[----:B---3--:R-:W-:-:S05]  /*5ac0*/  FMUL.FTZ R2, R69, c[0x0][0x2d0] ;  /* 0x0000b40045027a20 */ /* 0x008fca0000410000 */
[----:B------:R-:W-:Y:S02]  /*5ad0*/  FSEL R2, R2, RZ, P0 ;  /* 0x000000ff02027208 */ /* 0x000fe40000000000 */
[----:B------:R-:W-:Y:S01]  /*5ae0*/  FSETP.NEU.FTZ.AND P0, PT, R68, -INF , PT ;  /* 0xff8000004400780b */ /* 0x000fe20003f1d000 */
[----:B-1----:R-:W-:-:S04]  /*5af0*/  FFMA.FTZ R0, R13, c[0x0][0x2d0], -R4 ;  /* 0x0000b4000d007a23 */ /* 0x002fc80000010804 */
[----:B------:R1:W-:Y:S02]  /*5b00*/  MUFU.EX2 R208, R0 ;  /* 0x0000000000d07308 */ /* 0x0003e40000000800 */
[----:B-1----:R-:W-:-:S06]  /*5b10*/  FFMA.FTZ R0, R15, c[0x0][0x2d0], -R4 ;  /* 0x0000b4000f007a23 */ /* 0x002fcc0000010804 */
[----:B------:R1:W3:Y:S02]  /*5b20*/  MUFU.EX2 R197, R0 ;  /* 0x0000000000c57308 */ /* 0x0002e40000000800 */
[----:B-1----:R-:W-:-:S06]  /*5b30*/  FFMA.FTZ R0, R21, c[0x0][0x2d0], -R4 ;  /* 0x0000b40015007a23 */ /* 0x002fcc0000010804 */
[----:B------:R1:W4:Y:S02]  /*5b40*/  MUFU.EX2 R5, R0 ;  /* 0x0000000000057308 */ /* 0x0003240000000800 */
[----:B-1----:R-:W-:Y:S01]  /*5b50*/  FFMA.FTZ R0, R22, c[0x0][0x2d0], -R4 ;  /* 0x0000b40016007a23 */ /* 0x002fe20000010804 */
[----:B---3--:R-:W-:-:S05]  /*5b60*/  F2FP.BF16.PACK_AB R22, R197, R208 ;  /* 0x000000d0c516723e */ /* 0x008fca00000010ff */
[----:B------:R1:W-:Y:S02]  /*5b70*/  MUFU.EX2 R34, R0 ;  /* 0x0000000000227308 */ /* 0x0003e40000000800 */
[----:B-1----:R-:W-:-:S06]  /*5b80*/  FFMA.FTZ R0, R28, c[0x0][0x2d0], -R4 ;  /* 0x0000b4001c007a23 */ /* 0x002fcc0000010804 */
[----:B------:R1:W-:Y:S02]  /*5b90*/  MUFU.EX2 R222, R0 ;  /* 0x0000000000de7308 */ /* 0x0003e40000000800 */
[--C-:B-1----:R-:W-:Y:S01]  /*5ba0*/  FFMA.FTZ R0, R7, c[0x0][0x2d0], -R3.reuse ;  /* 0x0000b40007007a23 */ /* 0x102fe20000010803 */
[----:B----4-:R-:W-:Y:S01]  /*5bb0*/  MOV R7, R5 ;  /* 0x0000000500077202 */ /* 0x010fe20000000f00 */
[----:B------:R-:W-:-:S04]  /*5bc0*/  FFMA.FTZ R5, R17, c[0x0][0x2d0], -R3 ;  /* 0x0000b40011057a23 */ /* 0x000fc80000010803 */
[----:B------:R1:W-:Y:S08]  /*5bd0*/  MUFU.EX2 R204, R0 ;  /* 0x0000000000cc7308 */ /* 0x0003f00000000800 */
[----:B------:R3:W-:Y:S01]  /*5be0*/  MUFU.EX2 R218, R5 ;  /* 0x0000000500da7308 */ /* 0x0007e20000000800 */
[----:B-1----:R-:W-:-:S07]  /*5bf0*/  FFMA.FTZ R0, R8, c[0x0][0x2d0], -R3 ;  /* 0x0000b40008007a23 */ /* 0x002fce0000010803 */
[----:B------:R1:W4:Y:S01]  /*5c00*/  MUFU.EX2 R195, R0 ;  /* 0x0000000000c37308 */ /* 0x0003220000000800 */
[----:B---3--:R-:W-:-:S07]  /*5c10*/  FFMA.FTZ R5, R35, c[0x0][0x2d0], -R2 ;  /* 0x0000b40023057a23 */ /* 0x008fce0000010802 */
[----:B------:R3:W-:Y:S01]  /*5c20*/  MUFU.EX2 R220, R5 ;  /* 0x0000000500dc7308 */ /* 0x0007e20000000800 */
[----:B-1----:R-:W-:Y:S01]  /*5c30*/  FFMA.FTZ R0, R11, c[0x0][0x2d0], -R3 ;  /* 0x0000b4000b007a23 */ /* 0x002fe20000010803 */
[----:B----4-:R-:W-:-:S06]  /*5c40*/  F2FP.BF16.PACK_AB R21, R195, R204 ;  /* 0x000000ccc315723e */ /* 0x010fcc00000010ff */
[----:B------:R1:W-:Y:S01]  /*5c50*/  MUFU.EX2 R205, R0 ;  /* 0x0000000000cd7308 */ /* 0x0003e20000000800 */
[----:B---3--:R-:W-:Y:S02]  /*5c60*/  FFMA.FTZ R5, R36, c[0x0][0x2d0], -R2 ;  /* 0x0000b40024057a23 */ /* 0x008fe40000010802 */
[----:B------:R-:W3:Y:S05]  /*5c70*/  LDSM.16.MT88.4 R36, [R229] ;  /* 0x00000000e524783b */ /* 0x000eea0000004200 */
[----:B------:R-:W4:Y:S01]  /*5c80*/  MUFU.EX2 R247, R5 ;  /* 0x0000000500f77308 */ /* 0x000f220000000800 */
[----:B-1----:R-:W-:-:S07]  /*5c90*/  FFMA.FTZ R0, R12, c[0x0][0x2d0], -R3 ;  /* 0x0000b4000c007a23 */ /* 0x002fce0000010803 */
[----:B------:R1:W-:Y:S01]  /*5ca0*/  MUFU.EX2 R219, R0 ;  /* 0x0000000000db7308 */ /* 0x0003e20000000800 */
[----:B----4-:R-:W-:Y:S01]  /*5cb0*/  F2FP.BF16.PACK_AB R10, R247, R220 ;  /* 0x000000dcf70a723e */ /* 0x010fe200000010ff */
[----:B-1----:R-:W-:Y:S01]  /*5cc0*/  FFMA.FTZ R0, R14, c[0x0][0x2d0], -R3 ;  /* 0x0000b4000e007a23 */ /* 0x002fe20000010803 */
[----:B------:R-:W-:-:S05]  /*5cd0*/  F2FP.BF16.PACK_AB R14, R222, R217 ;  /* 0x000000d9de0e723e */ /* 0x000fca00000010ff */
[----:B------:R1:W-:Y:S02]  /*5ce0*/  MUFU.EX2 R200, R0 ;  /* 0x0000000000c87308 */ /* 0x0003e40000000800 */
[----:B-1----:R-:W-:-:S06]  /*5cf0*/  FFMA.FTZ R0, R16, c[0x0][0x2d0], -R3 ;  /* 0x0000b40010007a23 */ /* 0x002fcc0000010803 */
[----:B------:R1:W4:Y:S02]  /*5d00*/  MUFU.EX2 R216, R0 ;  /* 0x0000000000d87308 */ /* 0x0003240000000800 */
[----:B-1----:R-:W-:Y:S01]  /*5d10*/  FFMA.FTZ R0, R27, c[0x0][0x2d0], -R3 ;  /* 0x0000b4001b007a23 */ /* 0x002fe20000010803 */
[----:B----4-:R-:W-:-:S05]  /*5d20*/  F2FP.BF16.PACK_AB R13, R216, R200 ;  /* 0x000000c8d80d723e */ /* 0x010fca00000010ff */
[----:B------:R1:W4:Y:S02]  /*5d30*/  MUFU.EX2 R223, R0 ;  /* 0x0000000000df7308 */ /* 0x0003240000000800 */
[----:B-1----:R-:W-:Y:S01]  /*5d40*/  FFMA.FTZ R0, R24, c[0x0][0x2d0], -R2 ;  /* 0x0000b40018007a23 */ /* 0x002fe20000010802 */
[----:B----4-:R-:W-:-:S05]  /*5d50*/  F2FP.BF16.PACK_AB R15, R223, R218 ;  /* 0x000000dadf0f723e */ /* 0x010fca00000010ff */
[----:B------:R1:W-:Y:S02]  /*5d60*/  MUFU.EX2 R194, R0 ;  /* 0x0000000000c27308 */ /* 0x0003e40000000800 */
[----:B-1----:R-:W-:-:S06]  /*5d70*/  FFMA.FTZ R0, R26, c[0x0][0x2d0], -R2 ;  /* 0x0000b4001a007a23 */ /* 0x002fcc0000010802 */
[----:B------:R1:W4:Y:S02]  /*5d80*/  MUFU.EX2 R193, R0 ;  /* 0x0000000000c17308 */ /* 0x0003240000000800 */
[----:B-1----:R-:W-:Y:S01]  /*5d90*/  FFMA.FTZ R0, R29, c[0x0][0x2d0], -R2 ;  /* 0x0000b4001d007a23 */ /* 0x002fe20000010802 */
[----:B----4-:R-:W-:-:S05]  /*5da0*/  F2FP.BF16.PACK_AB R16, R193, R194 ;  /* 0x000000c2c110723e */ /* 0x010fca00000010ff */
[----:B------:R1:W-:Y:S02]  /*5db0*/  MUFU.EX2 R203, R0 ;  /* 0x0000000000cb7308 */ /* 0x0003e40000000800 */
[----:B-1----:R-:W-:-:S06]  /*5dc0*/  FFMA.FTZ R0, R31, c[0x0][0x2d0], -R2 ;  /* 0x0000b4001f007a23 */ /* 0x002fcc0000010802 */
[----:B------:R1:W-:Y:S02]  /*5dd0*/  MUFU.EX2 R210, R0 ;  /* 0x0000000000d27308 */ /* 0x0003e40000000800 */
[----:B-1----:R-:W-:-:S06]  /*5de0*/  FFMA.FTZ R0, R32, c[0x0][0x2d0], -R2 ;  /* 0x0000b40020007a23 */ /* 0x002fcc0000010802 */
[----:B------:R1:W-:Y:S02]  /*5df0*/  MUFU.EX2 R196, R0 ;  /* 0x0000000000c47308 */ /* 0x0003e40000000800 */
[----:B-1----:R-:W-:-:S06]  /*5e00*/  FFMA.FTZ R0, R33, c[0x0][0x2d0], -R2 ;  /* 0x0000b40021007a23 */ /* 0x002fcc0000010802 */
[----:B------:R1:W4:Y:S02]  /*5e10*/  MUFU.EX2 R215, R0 ;  /* 0x0000000000d77308 */ /* 0x0003240000000800 */
[----:B-1----:R-:W-:Y:S01]  /*5e20*/  FMUL.FTZ R0, R68, c[0x0][0x2d0] ;  /* 0x0000b40044007a20 */ /* 0x002fe20000410000 */
[----:B----4-:R-:W-:-:S04]  /*5e30*/  F2FP.BF16.PACK_AB R8, R215, R196 ;  /* 0x000000c4d708723e */ /* 0x010fc800000010ff */
[----:B------:R-:W-:-:S05]  /*5e40*/  FSEL R0, R0, RZ, P0 ;  /* 0x000000ff00007208 */ /* 0x000fca0000000000 */
[--C-:B------:R-:W-:Y:S01]  /*5e50*/  FFMA.FTZ R5, R18, c[0x0][0x2d0], -R0.reuse ;  /* 0x0000b40012057a23 */ /* 0x100fe20000010800 */
[----:B------:R-:W-:Y:S01]  /*5e60*/  F2FP.BF16.PACK_AB R18, R210, R203 ;  /* 0x000000cbd212723e */ /* 0x000fe200000010ff */
[--C-:B------:R-:W-:Y:S02]  /*5e70*/  FFMA.FTZ R6, R30, c[0x0][0x2d0], -R0.reuse ;  /* 0x0000b4001e067a23 */ /* 0x100fe40000010800 */
[----:B------:R1:W-:Y:S01]  /*5e80*/  MUFU.EX2 R202, R5 ;  /* 0x0000000500ca7308 */ /* 0x0003e20000000800 */
[----:B------:R-:W4:Y:S01]  /*5e90*/  LDSM.16.MT88.4 R28, [R225+0x800] ;  /* 0x00080000e11c783b */ /* 0x000f220000004200 */
[--C-:B------:R-:W-:Y:S02]  /*5ea0*/  FFMA.FTZ R154, R154, c[0x0][0x2d0], -R0.reuse ;  /* 0x0000b4009a9a7a23 */ /* 0x100fe40000010800 */
[--C-:B------:R-:W-:Y:S02]  /*5eb0*/  FFMA.FTZ R155, R155, c[0x0][0x2d0], -R0.reuse ;  /* 0x0000b4009b9b7a23 */ /* 0x100fe40000010800 */
[----:B------:R-:W-:-:S02]  /*5ec0*/  FFMA.FTZ R184, R184, c[0x0][0x2d0], -R0 ;  /* 0x0000b400b8b87a23 */ /* 0x000fc40000010800 */
[----:B------:R2:W-:Y:S01]  /*5ed0*/  MUFU.EX2 R214, R6 ;  /* 0x0000000600d67308 */ /* 0x0005e20000000800 */
[----:B-1----:R-:W-:-:S07]  /*5ee0*/  FFMA.FTZ R5, R19, c[0x0][0x2d0], -R0 ;  /* 0x0000b40013057a23 */ /* 0x002fce0000010800 */
[----:B------:R1:W1:Y:S01]  /*5ef0*/  MUFU.EX2 R192, R5 ;  /* 0x0000000500c07308 */ /* 0x0002620000000800 */
[----:B--2---:R-:W-:-:S04]  /*5f00*/  MOV R6, R34 ;  /* 0x0000002200067202 */ /* 0x004fc80000000f00 */
[----:B------:R-:W-:Y:S01]  /*5f10*/  F2FP.BF16.PACK_AB R12, R6, R7 ;  /* 0x00000007060c723e */ /* 0x000fe200000010ff */
[--C-:B-1----:R-:W-:Y:S01]  /*5f20*/  FFMA.FTZ R5, R20, c[0x0][0x2d0], -R0.reuse ;  /* 0x0000b40014057a23 */ /* 0x102fe20000010800 */
[----:B------:R-:W-:Y:S02]  /*5f30*/  F2FP.BF16.PACK_AB R17, R192, R202 ;  /* 0x000000cac011723e */ /* 0x000fe400000010ff */
[----:B------:R-:W-:Y:S01]  /*5f40*/  F2FP.BF16.PACK_AB R20, R206, R207 ;  /* 0x000000cfce14723e */ /* 0x000fe200000010ff */
[----:B------:R1:W-:Y:S02]  /*5f50*/  MUFU.EX2 R209, R5 ;  /* 0x0000000500d17308 */ /* 0x0003e40000000800 */
[----:B-1----:R-:W-:Y:S01]  /*5f60*/  FFMA.FTZ R5, R23, c[0x0][0x2d0], -R0 ;  /* 0x0000b40017057a23 */ /* 0x002fe20000010800 */
[----:B------:R-:W-:-:S05]  /*5f70*/  F2FP.BF16.PACK_AB R23, R219, R205 ;  /* 0x000000cddb17723e */ /* 0x000fca00000010ff */
[----:B------:R1:W2:Y:S02]  /*5f80*/  MUFU.EX2 R224, R5 ;  /* 0x0000000500e07308 */ /* 0x0002a40000000800 */
[C---:B---3--:R-:W-:Y:S08]  /*5f90*/  HMMA.16816.F32.BF16 R32, R20.reuse, R36, RZ ;  /* 0x000000241420723c */ /* 0x048ff000000418ff */
[----:B------:R-:W-:Y:S01]  /*5fa0*/  HMMA.16816.F32.BF16 R60, R20, R44, RZ ;  /* 0x0000002c143c723c */ /* 0x000fe200000418ff */
[----:B-1----:R-:W-:Y:S01]  /*5fb0*/  FFMA.FTZ R5, R40, c[0x0][0x2d0], -R0 ;  /* 0x0000b40028057a23 */ /* 0x002fe20000010800 */
[----:B--2---:R-:W-:-:S03]  /*5fc0*/  F2FP.BF16.PACK_AB R19, R224, R209 ;  /* 0x000000d1e013723e */ /* 0x004fc600000010ff */
[----:B------:R1:W2:Y:S03]  /*5fd0*/  MUFU.EX2 R221, R5 ;  /* 0x0000000500dd7308 */ /* 0x0002a60000000800 */
[----:B------:R-:W-:Y:S08]  /*5fe0*/  HMMA.16816.F32.BF16 R72, R20, R48, RZ ;  /* 0x000000301448723c */ /* 0x000ff000000418ff */
[----:B------:R-:W-:Y:S01]  /*5ff0*/  HMMA.16816.F32.BF16 R24, R16, R44, RZ ;  /* 0x0000002c1018723c */ /* 0x000fe200000418ff */
[----:B-1----:R-:W-:-:S07]  /*6000*/  FFMA.FTZ R5, R41, c[0x0][0x2d0], -R0 ;  /* 0x0000b40029057a23 */ /* 0x002fce0000010800 */
[----:B------:R-:W-:Y:S01]  /*6010*/  HMMA.16816.F32.BF16 R56, R16, R36, RZ ;  /* 0x000000241038723c */ /* 0x000fe200000418ff */
[----:B--2---:R-:W-:Y:S01]  /*6020*/  F2FP.BF16.PACK_AB R9, R221, R214 ;  /* 0x000000d6dd09723e */ /* 0x004fe200000010ff */
[----:B------:R1:W-:Y:S06]  /*6030*/  MUFU.EX2 R248, R5 ;  /* 0x0000000500f87308 */ /* 0x0003ec0000000800 */
[C---:B------:R-:W-:Y:S01]  /*6040*/  HMMA.16816.F32.BF16 R88, R12.reuse, R52, R32 ;  /* 0x000000340c58723c */ /* 0x040fe20000041820 */
[----:B------:R-:W-:Y:S07]  /*6050*/  LDSM.16.MT88.4 R32, [R226+0x800] ;  /* 0x00080000e220783b */ /* 0x000fee0000004200 */
[----:B----4-:R-:W-:Y:S01]  /*6060*/  HMMA.16816.F32.BF16 R76, R12, R28, R60 ;  /* 0x0000001c0c4c723c */ /* 0x010fe2000004183c */
[----:B-1----:R-:W-:-:S02]  /*6070*/  FFMA.FTZ R5, R42, c[0x0][0x2d0], -R0 ;  /* 0x0000b4002a057a23 */ /* 0x002fc40000010800 */
[----:B------:R-:W1:Y:S02]  /*6080*/  LDSM.16.MT88.4 R40, [R228] ;  /* 0x00000000e428783b */ /* 0x000e640000004200 */
[----:B------:R-:W2:Y:S03]  /*6090*/  MUFU.EX2 R212, R5 ;  /* 0x0000000500d47308 */ /* 0x000ea60000000800 */
[----:B------:R-:W-:Y:S01]  /*60a0*/  HMMA.16816.F32.BF16 R64, R16, R48, RZ ;  /* 0x000000301040723c */ /* 0x000fe200000418ff */
[----:B--2---:R-:W-:Y:S01]  /*60b0*/  F2FP.BF16.PACK_AB R11, R212, R248 ;  /* 0x000000f8d40b723e */ /* 0x004fe200000010ff */
[----:B------:R-:W-:-:S04]  /*60c0*/  FFMA.FTZ R5, R124, c[0x0][0x2d0], -R4 ;  /* 0x0000b4007c057a23 */ /* 0x000fc80000010804 */
[----:B------:R2:W3:Y:S02]  /*60d0*/  MUFU.EX2 R198, R5 ;  /* 0x0000000500c67308 */ /* 0x0004e40000000800 */
[C---:B------:R-:W-:Y:S01]  /*60e0*/  HMMA.16816.F32.BF16 R80, R8.reuse, R28, R24 ;  /* 0x0000001c0850723c */ /* 0x040fe20000041818 */
[----:B------:R-:W4:Y:S07]  /*60f0*/  LDSM.16.MT88.4 R24, [R228+0x800] ;  /* 0x00080000e418783b */ /* 0x000f2e0000004200 */
[----:B------:R-:W-:Y:S01]  /*6100*/  HMMA.16816.F32.BF16 R84, R8, R52, R56 ;  /* 0x000000340854723c */ /* 0x000fe20000041838 */
[----:B--2---:R-:W-:Y:S01]  /*6110*/  FFMA.FTZ R5, R125, c[0x0][0x2d0], -R4 ;  /* 0x0000b4007d057a23 */ /* 0x004fe20000010804 */
[----:B---3--:R-:W-:-:S06]  /*6120*/  MOV R125, R198 ;  /* 0x000000c6007d7202 */ /* 0x008fcc0000000f00 */
[-C--:B-1----:R-:W-:Y:S01]  /*6130*/  HMMA.16816.F32.BF16 R56, R16, R40.reuse, RZ ;  /* 0x000000281038723c */ /* 0x082fe200000418ff */
[----:B------:R1:W-:Y:S07]  /*6140*/  MUFU.EX2 R213, R5 ;  /* 0x0000000500d57308 */ /* 0x0003ee0000000800 */
[----:B------:R-:W-:Y:S08]  /*6150*/  HMMA.16816.F32.BF16 R60, R20, R40, RZ ;  /* 0x00000028143c723c */ /* 0x000ff000000418ff */
[----:B------:R-:W-:Y:S01]  /*6160*/  HMMA.16816.F32.BF16 R96, R8, R32, R64 ;  /* 0x000000200860723c */ /* 0x000fe20000041840 */
[----:B-1----:R-:W-:-:S04]  /*6170*/  FFMA.FTZ R5, R126, c[0x0][0x2d0], -R4 ;  /* 0x0000b4007e057a23 */ /* 0x002fc80000010804 */
[----:B------:R1:W-:Y:S03]  /*6180*/  MUFU.EX2 R126, R5 ;  /* 0x00000005007e7308 */ /* 0x0003e60000000800 */
[----:B------:R-:W-:Y:S08]  /*6190*/  HMMA.16816.F32.BF16 R100, R12, R32, R72 ;  /* 0x000000200c64723c */ /* 0x000ff00000041848 */
[----:B----4-:R-:W-:Y:S01]  /*61a0*/  HMMA.16816.F32.BF16 R104, R8, R24, R56 ;  /* 0x000000180868723c */ /* 0x010fe20000041838 */
[----:B-1----:R-:W-:-:S07]  /*61b0*/  FFMA.FTZ R5, R127, c[0x0][0x2d0], -R4 ;  /* 0x0000b4007f057a23 */ /* 0x002fce0000010804 */
[----:B------:R-:W-:Y:S01]  /*61c0*/  HMMA.16816.F32.BF16 R56, R16, R38, RZ ;  /* 0x000000261038723c */ /* 0x000fe200000418ff */
[----:B------:R1:W-:Y:S07]  /*61d0*/  MUFU.EX2 R198, R5 ;  /* 0x0000000500c67308 */ /* 0x0003ee0000000800 */
[----:B------:R-:W-:Y:S08]  /*61e0*/  HMMA.16816.F32.BF16 R108, R12, R24, R60 ;  /* 0x000000180c6c723c */ /* 0x000ff0000004183c */
[----:B------:R-:W-:Y:S01]  /*61f0*/  HMMA.16816.F32.BF16 R60, R16, R46, RZ ;  /* 0x0000002e103c723c */ /* 0x000fe200000418ff */
[----:B-1----:R-:W-:-:S04]  /*6200*/  FFMA.FTZ R5, R116, c[0x0][0x2d0], -R3 ;  /* 0x0000b40074057a23 */ /* 0x002fc80000010803 */
[----:B------:R1:W-:Y:S03]  /*6210*/  MUFU.EX2 R124, R5 ;  /* 0x00000005007c7308 */ /* 0x0003e60000000800 */
[----:B------:R-:W-:Y:S08]  /*6220*/  HMMA.16816.F32.BF16 R64, R8, R54, R56 ;  /* 0x000000360840723c */ /* 0x000ff00000041838 */
[----:B------:R-:W-:Y:S01]  /*6230*/  HMMA.16816.F32.BF16 R56, R16, R50, RZ ;  /* 0x000000321038723c */ /* 0x000fe200000418ff */
[----:B-1----:R-:W-:Y:S01]  /*6240*/  FFMA.FTZ R5, R117, c[0x0][0x2d0], -R3 ;  /* 0x0000b40075057a23 */ /* 0x002fe20000010803 */
[----:B------:R-:W-:-:S06]  /*6250*/  MOV R117, R215 ;  /* 0x000000d700757202 */ /* 0x000fcc0000000f00 */
[----:B------:R-:W-:Y:S08]  /*6260*/  HMMA.16816.F32.BF16 R16, R16, R42, RZ ;  /* 0x0000002a1010723c */ /* 0x000ff000000418ff */
[C---:B------:R-:W-:Y:S08]  /*6270*/  HMMA.16816.F32.BF16 R60, R8.reuse, R30, R60 ;  /* 0x0000001e083c723c */ /* 0x040ff0000004183c */
[C---:B------:R-:W-:Y:S08]  /*6280*/  HMMA.16816.F32.BF16 R56, R8.reuse, R34, R56 ;  /* 0x000000220838723c */ /* 0x040ff00000041838 */
[----:B------:R-:W-:Y:S01]  /*6290*/  HMMA.16816.F32.BF16 R92, R8, R26, R16 ;  /* 0x0000001a085c723c */ /* 0x000fe20000041810 */
[----:B------:R1:W2:Y:S01]  /*62a0*/  MUFU.EX2 R8, R5 ;  /* 0x0000000500087308 */ /* 0x0002a20000000800 */
[----:B------:R-:W3:Y:S06]  /*62b0*/  LDSM.16.MT88.4 R16, [R225+0x1000] ;  /* 0x00100000e110783b */ /* 0x000eec0000004200 */
[C---:B------:R-:W-:Y:S08]  /*62c0*/  HMMA.16816.F32.BF16 R44, R20.reuse, R46, RZ ;  /* 0x0000002e142c723c */ /* 0x040ff000000418ff */
[----:B------:R-:W-:Y:S01]  /*62d0*/  HMMA.16816.F32.BF16 R36, R20, R38, RZ ;  /* 0x000000261424723c */ /* 0x000fe200000418ff */
[----:B-1----:R-:W-:Y:S01]  /*62e0*/  FFMA.FTZ R5, R118, c[0x0][0x2d0], -R3 ;  /* 0x0000b40076057a23 */ /* 0x002fe20000010803 */
[----:B------:R-:W-:-:S03]  /*62f0*/  MOV R118, R214 ;  /* 0x000000d600767202 */ /* 0x000fc60000000f00 */
[----:B------:R1:W-:Y:S03]  /*6300*/  MUFU.EX2 R127, R5 ;  /* 0x00000005007f7308 */ /* 0x0003e60000000800 */
[C---:B------:R-:W-:Y:S08]  /*6310*/  HMMA.16816.F32.BF16 R48, R20.reuse, R50, RZ ;  /* 0x000000321430723c */ /* 0x040ff000000418ff */
[----:B------:R-:W-:Y:S01]  /*6320*/  HMMA.16816.F32.BF16 R20, R20, R42, RZ ;  /* 0x0000002a1414723c */ /* 0x000fe200000418ff */
[----:B-1----:R-:W-:Y:S01]  /*6330*/  FFMA.FTZ R5, R119, c[0x0][0x2d0], -R3 ;  /* 0x0000b40077057a23 */ /* 0x002fe20000010803 */
[----:B--2---:R-:W-:-:S06]  /*6340*/  MOV R119, R8 ;  /* 0x0000000800777202 */ /* 0x004fcc0000000f00 */
[C---:B------:R-:W-:Y:S01]  /*6350*/  HMMA.16816.F32.BF16 R28, R12.reuse, R30, R44 ;  /* 0x0000001e0c1c723c */ /* 0x040fe2000004182c */
[----:B------:R1:W2:Y:S07]  /*6360*/  MUFU.EX2 R199, R5 ;  /* 0x0000000500c77308 */ /* 0x0002ae0000000800 */
[C---:B------:R-:W-:Y:S08]  /*6370*/  HMMA.16816.F32.BF16 R36, R12.reuse, R54, R36 ;  /* 0x000000360c24723c */ /* 0x040ff00000041824 */
[----:B------:R-:W-:Y:S01]  /*6380*/  HMMA.16816.F32.BF16 R48, R12, R34, R48 ;  /* 0x000000220c30723c */ /* 0x000fe20000041830 */
[----:B-1----:R-:W-:-:S04]  /*6390*/  FFMA.FTZ R5, R120, c[0x0][0x2d0], -R2 ;  /* 0x0000b40078057a23 */ /* 0x002fc80000010802 */
[----:B------:R1:W-:Y:S03]  /*63a0*/  MUFU.EX2 R249, R5 ;  /* 0x0000000500f97308 */ /* 0x0003e60000000800 */
[----:B------:R-:W-:Y:S07]  /*63b0*/  HMMA.16816.F32.BF16 R20, R12, R26, R20 ;  /* 0x0000001a0c14723c */ /* 0x000fee0000041814 */
[----:B------:R-:W-:-:S02]  /*63c0*/  F2FP.BF16.PACK_AB R12, R213, R125 ;  /* 0x0000007dd50c723e */ /* 0x000fc400000010ff */
[----:B------:R-:W-:Y:S02]  /*63d0*/  F2FP.BF16.PACK_AB R13, R119, R124 ;  /* 0x0000007c770d723e */ /* 0x000fe400000010ff */
[----:B------:R-:W-:Y:S01]  /*63e0*/  F2FP.BF16.PACK_AB R14, R198, R126 ;  /* 0x0000007ec60e723e */ /* 0x000fe200000010ff */
[----:B-1----:R-:W-:Y:S01]  /*63f0*/  FFMA.FTZ R5, R121, c[0x0][0x2d0], -R2 ;  /* 0x0000b40079057a23 */ /* 0x002fe20000010802 */
[----:B--2---:R-:W-:-:S03]  /*6400*/  F2FP.BF16.PACK_AB R15, R199, R127 ;  /* 0x0000007fc70f723e */ /* 0x004fc600000010ff */
[----:B------:R1:W2:Y:S04]  /*6410*/  MUFU.EX2 R251, R5 ;  /* 0x0000000500fb7308 */ /* 0x0002a80000000800 */
[C---:B---3--:R-:W-:Y:S08]  /*6420*/  HMMA.16816.F32.BF16 R76, R12.reuse, R16, R76 ;  /* 0x000000100c4c723c */ /* 0x048ff0000004184c */
[----:B------:R-:W-:Y:S01]  /*6430*/  HMMA.16816.F32.BF16 R28, R12, R18, R28 ;  /* 0x000000120c1c723c */ /* 0x000fe2000004181c */
        /* <DEDUP_REMOVED lines=13> */
[----:B-1----:R-:W-:-:S06]  /*6510*/  FFMA.FTZ R5, R115, c[0x0][0x2d0], -R0 ;  /* 0x0000b40073057a23 */ /* 0x002fcc0000010800 */
[----:B------:R-:W1:Y:S02]  /*6520*/  MUFU.EX2 R120, R5 ;  /* 0x0000000500787308 */ /* 0x000e640000000800 */
[----:B-1----:R-:W-:Y:S01]  /*6530*/  F2FP.BF16.PACK_AB R11, R120, R211 ;  /* 0x000000d3780b723e */ /* 0x002fe200000010ff */
[----:B------:R-:W-:Y:S02]  /*6540*/  FFMA.FTZ R5, R140, c[0x0][0x2d0], -R4 ;  /* 0x0000b4008c057a23 */ /* 0x000fe40000010804 */
[----:B------:R-:W-:-:S04]  /*6550*/  FFMA.FTZ R140, R187, c[0x0][0x2d0], -R2 ;  /* 0x0000b400bb8c7a23 */ /* 0x000fc80000010802 */
[C---:B------:R-:W-:Y:S08]  /*6560*/  HMMA.16816.F32.BF16 R80, R8.reuse, R16, R80 ;  /* 0x000000100850723c */ /* 0x040ff00000041850 */
[----:B------:R-:W-:Y:S01]  /*6570*/  HMMA.16816.F32.BF16 R72, R8, R18, R60 ;  /* 0x000000120848723c */ /* 0x000fe2000004183c */
[----:B------:R-:W1:Y:S07]  /*6580*/  LDSM.16.MT88.4 R16, [R229+0x1000] ;  /* 0x00100000e510783b */ /* 0x000e6e0000004200 */
[-C--:B-1----:R-:W-:Y:S08]  /*6590*/  HMMA.16816.F32.BF16 R52, R12, R16.reuse, R88 ;  /* 0x000000100c34723c */ /* 0x082ff00000041858 */
[C---:B------:R-:W-:Y:S08]  /*65a0*/  HMMA.16816.F32.BF16 R44, R8.reuse, R16, R84 ;  /* 0x00000010082c723c */ /* 0x040ff00000041854 */
[-C--:B------:R-:W-:Y:S08]  /*65b0*/  HMMA.16816.F32.BF16 R40, R8, R18.reuse, R64 ;  /* 0x000000120828723c */ /* 0x080ff00000041840 */
[C---:B------:R-:W-:Y:S01]  /*65c0*/  HMMA.16816.F32.BF16 R24, R12.reuse, R18, R36 ;  /* 0x000000120c18723c */ /* 0x040fe20000041824 */
[----:B------:R-:W1:Y:S07]  /*65d0*/  LDSM.16.MT88.4 R16, [R226+0x1000] ;  /* 0x00100000e210783b */ /* 0x000e6e0000004200 */
[-C--:B-1----:R-:W-:Y:S07]  /*65e0*/  HMMA.16816.F32.BF16 R36, R12, R16.reuse, R100 ;  /* 0x000000100c24723c */ /* 0x082fee0000041864 */
[----:B------:R-:W-:Y:S01]  /*65f0*/  MOV R100, R248 ;  /* 0x000000f800647202 */ /* 0x000fe20000000f00 */
[----:B------:R-:W-:Y:S01]  /*6600*/  HMMA.16816.F32.BF16 R64, R8, R16, R96 ;  /* 0x000000100840723c */ /* 0x000fe20000041860 */
[----:B------:R-:W-:-:S02]  /*6610*/  MOV R103, R213 ;  /* 0x000000d500677202 */ /* 0x000fc40000000f00 */
[----:B------:R-:W-:Y:S02]  /*6620*/  MOV R101, R211 ;  /* 0x000000d300657202 */ /* 0x000fe40000000f00 */
[----:B------:R-:W-:Y:S02]  /*6630*/  MOV R102, R212 ;  /* 0x000000d400667202 */ /* 0x000fe40000000f00 */
[----:B------:R-:W-:Y:S01]  /*6640*/  MOV R99, R247 ;  /* 0x000000f700637202 */ /* 0x000fe20000000f00 */
[----:B------:R-:W-:Y:S01]  /*6650*/  HMMA.16816.F32.BF16 R60, R8, R18, R56 ;  /* 0x00000012083c723c */ /* 0x000fe20000041838 */
[----:B------:R1:W-:Y:S01]  /*6660*/  MUFU.EX2 R247, R5 ;  /* 0x0000000500f77308 */ /* 0x0003e20000000800 */
[----:B------:R-:W-:Y:S02]  /*6670*/  MOV R96, R221 ;  /* 0x000000dd00607202 */ /* 0x000fe40000000f00 */
[----:B------:R-:W-:Y:S02]  /*6680*/  MOV R97, R222 ;  /* 0x000000de00617202 */ /* 0x000fe40000000f00 */
[----:B------:R-:W-:-:S02]  /*6690*/  MOV R98, R223 ;  /* 0x000000df00627202 */ /* 0x000fc40000000f00 */
[----:B------:R-:W-:Y:S01]  /*66a0*/  HMMA.16816.F32.BF16 R48, R12, R18, R48 ;  /* 0x000000120c30723c */ /* 0x000fe20000041830 */
[----:B------:R-:W2:Y:S01]  /*66b0*/  LDSM.16.MT88.4 R16, [R228+0x1000] ;  /* 0x00100000e410783b */ /* 0x000ea20000004200 */
[--C-:B-1----:R-:W-:Y:S02]  /*66c0*/  FFMA.FTZ R5, R141, c[0x0][0x2d0], -R4.reuse ;  /* 0x0000b4008d057a23 */ /* 0x102fe40000010804 */
[--C-:B------:R-:W-:Y:S02]  /*66d0*/  FFMA.FTZ R141, R170, c[0x0][0x2d0], -R4.reuse ;  /* 0x0000b400aa8d7a23 */ /* 0x100fe40000010804 */
[----:B------:R1:W3:Y:S02]  /*66e0*/  MUFU.EX2 R248, R5 ;  /* 0x0000000500f87308 */ /* 0x0002e40000000800 */
[--C-:B-1----:R-:W-:Y:S02]  /*66f0*/  FFMA.FTZ R5, R142, c[0x0][0x2d0], -R4.reuse ;  /* 0x0000b4008e057a23 */ /* 0x102fe40000010804 */
[----:B------:R-:W-:-:S04]  /*6700*/  FFMA.FTZ R142, R169, c[0x0][0x2d0], -R4 ;  /* 0x0000b400a98e7a23 */ /* 0x000fc80000010804 */
[----:B------:R1:W-:Y:S01]  /*6710*/  MUFU.EX2 R250, R5 ;  /* 0x0000000500fa7308 */ /* 0x0003e20000000800 */
[----:B--2---:R-:W-:Y:S01]  /*6720*/  HMMA.16816.F32.BF16 R56, R8, R18, R92 ;  /* 0x000000120838723c */ /* 0x004fe2000004185c */
[----:B-1----:R-:W-:-:S07]  /*6730*/  FFMA.FTZ R5, R143, c[0x0][0x2d0], -R4 ;  /* 0x0000b4008f057a23 */ /* 0x002fce0000010804 */
[C---:B------:R-:W-:Y:S01]  /*6740*/  HMMA.16816.F32.BF16 R32, R12.reuse, R18, R20 ;  /* 0x000000120c20723c */ /* 0x040fe20000041814 */
[----:B------:R-:W-:Y:S01]  /*6750*/  FFMA.FTZ R143, R168, c[0x0][0x2d0], -R4 ;  /* 0x0000b400a88f7a23 */ /* 0x000fe20000010804 */
[----:B------:R1:W2:Y:S05]  /*6760*/  MUFU.EX2 R92, R5 ;  /* 0x00000005005c7308 */ /* 0x0002aa0000000800 */
[----:B------:R-:W-:Y:S01]  /*6770*/  MOV R23, R220 ;  /* 0x000000dc00177202 */ /* 0x000fe20000000f00 */
[----:B------:R-:W-:Y:S01]  /*6780*/  HMMA.16816.F32.BF16 R84, R12, R16, R108 ;  /* 0x000000100c54723c */ /* 0x000fe2000004186c */
[----:B------:R-:W-:Y:S02]  /*6790*/  MOV R21, R217 ;  /* 0x000000d900157202 */ /* 0x000fe40000000f00 */
[----:B------:R-:W-:-:S02]  /*67a0*/  MOV R22, R218 ;  /* 0x000000da00167202 */ /* 0x000fc40000000f00 */
[----:B------:R-:W-:Y:S02]  /*67b0*/  MOV R20, R116 ;  /* 0x0000007400147202 */ /* 0x000fe40000000f00 */
[----:B------:R-:W-:Y:S01]  /*67c0*/  MOV R116, R216 ;  /* 0x000000d800747202 */ /* 0x000fe20000000f00 */
[----:B------:R-:W-:Y:S01]  /*67d0*/  HMMA.16816.F32.BF16 R88, R8, R16, R104 ;  /* 0x000000100858723c */ /* 0x000fe20000041868 */
[----:B------:R-:W4:Y:S01]  /*67e0*/  LDSM.16.MT88.4 R16, [R225+0x1800] ;  /* 0x00180000e110783b */ /* 0x000f220000004200 */
[----:B---3--:R-:W-:Y:S01]  /*67f0*/  F2FP.BF16.PACK_AB R12, R248, R247 ;  /* 0x000000f7f80c723e */ /* 0x008fe200000010ff */
        /* <DEDUP_REMOVED lines=12> */
[----:B------:R-:W-:-:S04]  /*68c0*/  FFMA.FTZ R136, R159, c[0x0][0x2d0], -R0 ;  /* 0x0000b4009f887a23 */ /* 0x000fc80000010800 */
[----:B------:R1:W-:Y:S02]  /*68d0*/  MUFU.EX2 R213, R5 ;  /* 0x0000000500d57308 */ /* 0x0003e40000000800 */
[----:B----4-:R-:W-:Y:S01]  /*68e0*/  HMMA.16816.F32.BF16 R76, R12, R16, R76 ;  /* 0x000000100c4c723c */ /* 0x010fe2000004184c */
[--C-:B-1----:R-:W-:Y:S02]  /*68f0*/  FFMA.FTZ R5, R137, c[0x0][0x2d0], -R2.reuse ;  /* 0x0000b40089057a23 */ /* 0x102fe40000010802 */
[--C-:B------:R-:W-:Y:S01]  /*6900*/  FFMA.FTZ R137, R183, c[0x0][0x2d0], -R2.reuse ;  /* 0x0000b400b7897a23 */ /* 0x100fe20000010802 */
[----:B------:R-:W-:Y:S02]  /*6910*/  MOV R183, R100 ;  /* 0x0000006400b77202 */ /* 0x000fe40000000f00 */
[----:B------:R1:W2:Y:S02]  /*6920*/  MUFU.EX2 R215, R5 ;  /* 0x0000000500d77308 */ /* 0x0002a40000000800 */
[--C-:B-1----:R-:W-:Y:S01]  /*6930*/  FFMA.FTZ R5, R138, c[0x0][0x2d0], -R2.reuse ;  /* 0x0000b4008a057a23 */ /* 0x102fe20000010802 */
[----:B--2---:R-:W-:Y:S01]  /*6940*/  F2FP.BF16.PACK_AB R8, R215, R213 ;  /* 0x000000d5d708723e */ /* 0x004fe200000010ff */
[----:B------:R-:W-:-:S04]  /*6950*/  FFMA.FTZ R138, R185, c[0x0][0x2d0], -R2 ;  /* 0x0000b400b98a7a23 */ /* 0x000fc80000010802 */
[----:B------:R1:W-:Y:S01]  /*6960*/  MUFU.EX2 R217, R5 ;  /* 0x0000000500d97308 */ /* 0x0003e20000000800 */
[----:B------:R-:W-:Y:S02]  /*6970*/  FFMA.FTZ R185, R147, c[0x0][0x2d0], -R0 ;  /* 0x0000b40093b97a23 */ /* 0x000fe40000010800 */
[--C-:B-1----:R-:W-:Y:S02]  /*6980*/  FFMA.FTZ R5, R139, c[0x0][0x2d0], -R2.reuse ;  /* 0x0000b4008b057a23 */ /* 0x102fe40000010802 */
[----:B------:R-:W-:-:S03]  /*6990*/  FFMA.FTZ R139, R186, c[0x0][0x2d0], -R2 ;  /* 0x0000b400ba8b7a23 */ /* 0x000fc60000010802 */
        /* <DEDUP_REMOVED lines=12> */
[----:B------:R-:W-:-:S06]  /*6a60*/  FFMA.FTZ R5, R177, c[0x0][0x2d0], -R4 ;  /* 0x0000b400b1057a23 */ /* 0x000fcc0000010804 */
[C---:B------:R-:W-:Y:S08]  /*6a70*/  HMMA.16816.F32.BF16 R128, R8.reuse, R18, R72 ;  /* 0x000000120880723c */ /* 0x040ff00000041848 */
[----:B------:R-:W-:Y:S07]  /*6a80*/  HMMA.16816.F32.BF16 R132, R8, R16, R80 ;  /* 0x000000100884723c */ /* 0x000fee0000041850 */
[----:B------:R-:W-:Y:S01]  /*6a90*/  MOV R81, R127 ;  /* 0x0000007f00517202 */ /* 0x000fe20000000f00 */
[----:B------:R-:W-:Y:S01]  /*6aa0*/  HMMA.16816.F32.BF16 R72, R12, R18, R28 ;  /* 0x000000120c48723c */ /* 0x000fe2000004181c */
[----:B------:R-:W1:Y:S01]  /*6ab0*/  LDSM.16.MT88.4 R16, [R229+0x1800] ;  /* 0x00180000e510783b */ /* 0x000e620000004200 */
[----:B------:R-:W-:-:S02]  /*6ac0*/  MOV R80, R126 ;  /* 0x0000007e00507202 */ /* 0x000fc40000000f00 */
[----:B------:R-:W-:Y:S02]  /*6ad0*/  MOV R83, R121 ;  /* 0x0000007900537202 */ /* 0x000fe40000000f00 */
[----:B------:R-:W-:Y:S01]  /*6ae0*/  MOV R82, R120 ;  /* 0x0000007800527202 */ /* 0x000fe20000000f00 */
[--C-:B------:R-:W-:Y:S01]  /*6af0*/  FFMA.FTZ R29, R191, c[0x0][0x2d0], -R2.reuse ;  /* 0x0000b400bf1d7a23 */ /* 0x100fe20000010802 */
[----:B------:R-:W-:Y:S01]  /*6b00*/  MOV R31, R125 ;  /* 0x0000007d001f7202 */ /* 0x000fe20000000f00 */
[--C-:B------:R-:W-:Y:S01]  /*6b10*/  FFMA.FTZ R28, R190, c[0x0][0x2d0], -R2.reuse ;  /* 0x0000b400be1c7a23 */ /* 0x100fe20000010802 */
[----:B------:R-:W-:Y:S01]  /*6b20*/  MOV R30, R124 ;  /* 0x0000007c001e7202 */ /* 0x000fe20000000f00 */
[----:B------:R-:W-:Y:S01]  /*6b30*/  MUFU.EX2 R186, R29 ;  /* 0x0000001d00ba7308 */ /* 0x000fe20000000800 */
[-C--:B-1----:R-:W-:Y:S08]  /*6b40*/  HMMA.16816.F32.BF16 R124, R8, R16.reuse, R44 ;  /* 0x00000010087c723c */ /* 0x082ff0000004182c */
[----:B------:R-:W-:Y:S08]  /*6b50*/  HMMA.16816.F32.BF16 R52, R12, R16, R52 ;  /* 0x000000100c34723c */ /* 0x000ff00000041834 */
[-C--:B------:R-:W-:Y:S08]  /*6b60*/  HMMA.16816.F32.BF16 R120, R8, R18.reuse, R40 ;  /* 0x000000120878723c */ /* 0x080ff00000041828 */
[----:B------:R-:W-:Y:S01]  /*6b70*/  HMMA.16816.F32.BF16 R44, R12, R18, R24 ;  /* 0x000000120c2c723c */ /* 0x000fe20000041818 */
[----:B------:R-:W1:Y:S06]  /*6b80*/  LDSM.16.MT88.4 R16, [R226+0x1800] ;  /* 0x00180000e210783b */ /* 0x000e6c0000004200 */
[----:B------:R-:W-:-:S02]  /*6b90*/  FFMA.FTZ R27, R189, c[0x0][0x2d0], -R2 ;  /* 0x0000b400bd1b7a23 */ /* 0x000fc40000010802 */
[----:B------:R-:W-:Y:S02]  /*6ba0*/  FFMA.FTZ R26, R188, c[0x0][0x2d0], -R2 ;  /* 0x0000b400bc1a7a23 */ /* 0x000fe40000010802 */
[--C-:B------:R-:W-:Y:S01]  /*6bb0*/  FFMA.FTZ R25, R163, c[0x0][0x2d0], -R0.reuse ;  /* 0x0000b400a3197a23 */ /* 0x100fe20000010800 */
[----:B------:R-:W-:Y:S01]  /*6bc0*/  MOV R163, R23 ;  /* 0x0000001700a37202 */ /* 0x000fe20000000f00 */
[----:B------:R-:W-:Y:S01]  /*6bd0*/  FFMA.FTZ R24, R162, c[0x0][0x2d0], -R0 ;  /* 0x0000b400a2187a23 */ /* 0x000fe20000010800 */
[----:B------:R-:W-:Y:S01]  /*6be0*/  MOV R162, R22 ;  /* 0x0000001600a27202 */ /* 0x000fe20000000f00 */
[----:B------:R-:W-:Y:S08]  /*6bf0*/  MUFU.EX2 R188, R28 ;  /* 0x0000001c00bc7308 */ /* 0x000ff00000000800 */
[----:B------:R-:W-:Y:S08]  /*6c00*/  MUFU.EX2 R190, R27 ;  /* 0x0000001b00be7308 */ /* 0x000ff00000000800 */
[----:B------:R-:W-:Y:S08]  /*6c10*/  MUFU.EX2 R187, R25 ;  /* 0x0000001900bb7308 */ /* 0x000ff00000000800 */
[----:B------:R-:W-:Y:S01]  /*6c20*/  MUFU.EX2 R189, R24 ;  /* 0x0000001800bd7308 */ /* 0x000fe20000000800 */
[-C--:B-1----:R-:W-:Y:S08]  /*6c30*/  HMMA.16816.F32.BF16 R40, R12, R16.reuse, R36 ;  /* 0x000000100c28723c */ /* 0x082ff00000041824 */
[C---:B------:R-:W-:Y:S07]  /*6c40*/  HMMA.16816.F32.BF16 R112, R8.reuse, R16, R64 ;  /* 0x000000100870723c */ /* 0x040fee0000041840 */
[--C-:B------:R-:W-:Y:S01]  /*6c50*/  FFMA.FTZ R65, R174, c[0x0][0x2d0], -R4.reuse ;  /* 0x0000b400ae417a23 */ /* 0x100fe20000010804 */
[----:B------:R-:W-:Y:S01]  /*6c60*/  HMMA.16816.F32.BF16 R108, R8, R18, R60 ;  /* 0x00000012086c723c */ /* 0x000fe2000004183c */
[----:B------:R-:W-:Y:S01]  /*6c70*/  FFMA.FTZ R64, R173, c[0x0][0x2d0], -R4 ;  /* 0x0000b400ad407a23 */ /* 0x000fe20000010804 */
[----:B------:R-:W-:Y:S01]  /*6c80*/  MOV R173, R82 ;  /* 0x0000005200ad7202 */ /* 0x000fe20000000f00 */
[--C-:B------:R-:W-:Y:S01]  /*6c90*/  FFMA.FTZ R66, R151, c[0x0][0x2d0], -R3.reuse ;  /* 0x0000b40097427a23 */ /* 0x100fe20000010803 */
[----:B------:R-:W-:Y:S01]  /*6ca0*/  MOV R174, R83 ;  /* 0x0000005300ae7202 */ /* 0x000fe20000000f00 */
[----:B------:R-:W-:-:S02]  /*6cb0*/  FFMA.FTZ R67, R150, c[0x0][0x2d0], -R3 ;  /* 0x0000b40096437a23 */ /* 0x000fc40000010803 */
[--C-:B------:R-:W-:Y:S01]  /*6cc0*/  FFMA.FTZ R63, R172, c[0x0][0x2d0], -R4.reuse ;  /* 0x0000b400ac3f7a23 */ /* 0x100fe20000010804 */
[----:B------:R-:W-:Y:S01]  /*6cd0*/  HMMA.16816.F32.BF16 R48, R12, R18, R48 ;  /* 0x000000120c30723c */ /* 0x000fe20000041830 */
[----:B------:R-:W1:Y:S01]  /*6ce0*/  LDSM.16.MT88.4 R16, [R228+0x1800] ;  /* 0x00180000e410783b */ /* 0x000e620000004200 */
[----:B------:R-:W-:Y:S01]  /*6cf0*/  FFMA.FTZ R62, R171, c[0x0][0x2d0], -R4 ;  /* 0x0000b400ab3e7a23 */ /* 0x000fe20000010804 */
[----:B------:R-:W-:Y:S01]  /*6d00*/  MOV R171, R80 ;  /* 0x0000005000ab7202 */ /* 0x000fe20000000f00 */
[--C-:B------:R-:W-:Y:S01]  /*6d10*/  FFMA.FTZ R61, R153, c[0x0][0x2d0], -R3.reuse ;  /* 0x0000b400993d7a23 */ /* 0x100fe20000010803 */
[----:B------:R-:W-:Y:S01]  /*6d20*/  MOV R172, R81 ;  /* 0x0000005100ac7202 */ /* 0x000fe20000000f00 */
[----:B------:R-:W-:Y:S02]  /*6d30*/  FFMA.FTZ R60, R152, c[0x0][0x2d0], -R3 ;  /* 0x0000b400983c7a23 */ /* 0x000fe40000010803 */
[--C-:B------:R-:W-:Y:S01]  /*6d40*/  FFMA.FTZ R150, R182, c[0x0][0x2d0], -R2.reuse ;  /* 0x0000b400b6967a23 */ /* 0x100fe20000010802 */
[----:B------:R-:W-:Y:S01]  /*6d50*/  MOV R182, R99 ;  /* 0x0000006300b67202 */ /* 0x000fe20000000f00 */
[--C-:B------:R-:W-:Y:S01]  /*6d60*/  FFMA.FTZ R151, R181, c[0x0][0x2d0], -R2.reuse ;  /* 0x0000b400b5977a23 */ /* 0x100fe20000010802 */
[----:B------:R-:W-:Y:S01]  /*6d70*/  MOV R181, R98 ;  /* 0x0000006200b57202 */ /* 0x000fe20000000f00 */
[--C-:B------:R-:W-:Y:S01]  /*6d80*/  FFMA.FTZ R152, R180, c[0x0][0x2d0], -R2.reuse ;  /* 0x0000b400b4987a23 */ /* 0x100fe20000010802 */
[----:B------:R-:W-:Y:S01]  /*6d90*/  MOV R180, R97 ;  /* 0x0000006100b47202 */ /* 0x000fe20000000f00 */
[----:B------:R-:W-:Y:S01]  /*6da0*/  FFMA.FTZ R153, R179, c[0x0][0x2d0], -R2 ;  /* 0x0000b400b3997a23 */ /* 0x000fe20000010802 */
[----:B------:R-:W-:Y:S01]  /*6db0*/  MOV R179, R96 ;  /* 0x0000006000b37202 */ /* 0x000fe20000000f00 */
[--C-:B------:R-:W-:Y:S01]  /*6dc0*/  FFMA.FTZ R2, R160, c[0x0][0x2d0], -R0.reuse ;  /* 0x0000b400a0027a23 */ /* 0x100fe20000010800 */
[-C--:B-1----:R-:W-:Y:S07]  /*6dd0*/  HMMA.16816.F32.BF16 R104, R8, R16.reuse, R88 ;  /* 0x000000100868723c */ /* 0x082fee0000041858 */
[----:B------:R-:W-:Y:S01]  /*6de0*/  MOV R91, R92 ;  /* 0x0000005c005b7202 */ /* 0x000fe20000000f00 */
[----:B------:R-:W-:Y:S01]  /*6df0*/  HMMA.16816.F32.BF16 R36, R12, R16, R84 ;  /* 0x000000100c24723c */ /* 0x000fe20000041854 */
[----:B------:R-:W-:Y:S01]  /*6e00*/  MOV R90, R118 ;  /* 0x00000076005a7202 */ /* 0x000fe20000000f00 */
[--C-:B------:R-:W-:Y:S01]  /*6e10*/  FFMA.FTZ R118, R157, c[0x0][0x2d0], -R0.reuse ;  /* 0x0000b4009d767a23 */ /* 0x100fe20000010800 */
[----:B------:R-:W-:Y:S01]  /*6e20*/  MOV R89, R117 ;  /* 0x0000007500597202 */ /* 0x000fe20000000f00 */
[----:B------:R-:W-:Y:S01]  /*6e30*/  FFMA.FTZ R117, R156, c[0x0][0x2d0], -R0 ;  /* 0x0000b4009c757a23 */ /* 0x000fe20000010800 */
[----:B------:R-:W-:-:S02]  /*6e40*/  MOV R88, R116 ;  /* 0x0000007400587202 */ /* 0x000fc40000000f00 */
[----:B------:R-:W-:Y:S01]  /*6e50*/  MOV R17, R6 ;  /* 0x0000000600117202 */ /* 0x000fe20000000f00 */
[-C--:B------:R-:W-:Y:S01]  /*6e60*/  HMMA.16816.F32.BF16 R92, R8, R18.reuse, R56 ;  /* 0x00000012085c723c */ /* 0x080fe20000041838 */
[--C-:B------:R-:W-:Y:S01]  /*6e70*/  FFMA.FTZ R6, R178, c[0x0][0x2d0], -R4.reuse ;  /* 0x0000b400b2067a23 */ /* 0x100fe20000010804 */
[----:B------:R-:W-:Y:S02]  /*6e80*/  MOV R87, R101 ;  /* 0x0000006500577202 */ /* 0x000fe40000000f00 */
[----:B------:R-:W-:Y:S01]  /*6e90*/  MOV R16, R7 ;  /* 0x0000000700107202 */ /* 0x000fe20000000f00 */
[--C-:B------:R-:W-:Y:S01]  /*6ea0*/  FFMA.FTZ R7, R175, c[0x0][0x2d0], -R4.reuse ;  /* 0x0000b400af077a23 */ /* 0x100fe20000010804 */
[----:B------:R-:W-:Y:S01]  /*6eb0*/  MOV R101, R201 ;  /* 0x000000c900657202 */ /* 0x000fe20000000f00 */
[----:B------:R-:W-:Y:S01]  /*6ec0*/  FFMA.FTZ R8, R176, c[0x0][0x2d0], -R4 ;  /* 0x0000b400b0087a23 */ /* 0x000fe20000010804 */
[----:B------:R-:W-:Y:S01]  /*6ed0*/  MOV R59, R200 ;  /* 0x000000c8003b7202 */ /* 0x000fe20000000f00 */
[--C-:B------:R-:W-:Y:S01]  /*6ee0*/  FFMA.FTZ R9, R164, c[0x0][0x2d0], -R3.reuse ;  /* 0x0000b400a4097a23 */ /* 0x100fe20000010803 */
[----:B------:R1:W-:Y:S01]  /*6ef0*/  MUFU.EX2 R200, R5 ;  /* 0x0000000500c87308 */ /* 0x0003e20000000800 */
[----:B------:R-:W-:Y:S01]  /*6f00*/  MOV R84, R119 ;  /* 0x0000007700547202 */ /* 0x000fe20000000f00 */
[----:B------:R-:W-:Y:S01]  /*6f10*/  FFMA.FTZ R4, R165, c[0x0][0x2d0], -R3 ;  /* 0x0000b400a5047a23 */ /* 0x000fe20000010803 */
[----:B------:R-:W-:Y:S01]  /*6f20*/  MOV R58, R196 ;  /* 0x000000c4003a7202 */ /* 0x000fe20000000f00 */
[----:B------:R-:W-:Y:S01]  /*6f30*/  FFMA.FTZ R119, R158, c[0x0][0x2d0], -R0 ;  /* 0x0000b4009e777a23 */ /* 0x000fe20000010800 */
[----:B------:R-:W-:Y:S01]  /*6f40*/  MOV R86, R102 ;  /* 0x0000006600567202 */ /* 0x000fe20000000f00 */
[----:B------:R-:W-:Y:S01]  /*6f50*/  HMMA.16816.F32.BF16 R32, R12, R18, R32 ;  /* 0x000000120c20723c */ /* 0x000fe20000041820 */
[----:B------:R-:W-:Y:S01]  /*6f60*/  MOV R102, R199 ;  /* 0x000000c700667202 */ /* 0x000fe20000000f00 */
[----:B------:R2:W-:Y:S01]  /*6f70*/  MUFU.EX2 R201, R6 ;  /* 0x0000000600c97308 */ /* 0x0005e20000000800 */
[----:B------:R-:W-:Y:S01]  /*6f80*/  MOV R175, R20 ;  /* 0x0000001400af7202 */ /* 0x000fe20000000f00 */
[----:B------:R-:W-:Y:S01]  /*6f90*/  LDSM.16.MT88.4 R12, [R226+0x2000] ;  /* 0x00200000e20c783b */ /* 0x000fe20000004200 */
[----:B------:R-:W-:-:S02]  /*6fa0*/  MOV R157, R17 ;  /* 0x00000011009d7202 */ /* 0x000fc40000000f00 */
[----:B------:R-:W-:Y:S02]  /*6fb0*/  MOV R116, R197 ;  /* 0x000000c500747202 */ /* 0x000fe40000000f00 */
[----:B------:R-:W-:Y:S01]  /*6fc0*/  MOV R85, R103 ;  /* 0x0000006700557202 */ /* 0x000fe20000000f00 */
[--C-:B-1----:R-:W-:Y:S01]  /*6fd0*/  FFMA.FTZ R5, R166, c[0x0][0x2d0], -R3.reuse ;  /* 0x0000b400a6057a23 */ /* 0x102fe20000010803 */
[----:B------:R-:W-:Y:S01]  /*6fe0*/  MUFU.EX2 R199, R8 ;  /* 0x0000000800c77308 */ /* 0x000fe20000000800 */
[----:B------:R-:W-:Y:S02]  /*6ff0*/  MOV R103, R198 ;  /* 0x000000c600677202 */ /* 0x000fe40000000f00 */
[----:B------:R-:W-:Y:S02]  /*7000*/  MOV R165, R30 ;  /* 0x0000001e00a57202 */ /* 0x000fe40000000f00 */
[----:B------:R-:W-:Y:S01]  /*7010*/  MOV R164, R31 ;  /* 0x0000001f00a47202 */ /* 0x000fe20000000f00 */
[----:B--2---:R-:W-:-:S02]  /*7020*/  FFMA.FTZ R6, R167, c[0x0][0x2d0], -R3 ;  /* 0x0000b400a7067a23 */ /* 0x004fc40000010803 */
[----:B------:R1:W-:Y:S01]  /*7030*/  MUFU.EX2 R196, R5 ;  /* 0x0000000500c47308 */ /* 0x0003e20000000800 */
[----:B------:R-:W-:Y:S01]  /*7040*/  FFMA.FTZ R3, R161, c[0x0][0x2d0], -R0 ;  /* 0x0000b400a1037a23 */ /* 0x000fe20000010800 */
[----:B------:R-:W-:Y:S01]  /*7050*/  MOV R161, R21 ;  /* 0x0000001500a17202 */ /* 0x000fe20000000f00 */
[----:B------:R-:W-:Y:S01]  /*7060*/  FADD.FTZ R0, R207, R206 ;  /* 0x000000cecf007221 */ /* 0x000fe20000010000 */
[----:B------:R-:W-:Y:S01]  /*7070*/  MOV R206, R16 ;  /* 0x0000001000ce7202 */ /* 0x000fe20000000f00 */
[----:B------:R-:W2:Y:S01]  /*7080*/  LDSM.16.MT88.4 R20, [R225+0x2000] ;  /* 0x00200000e114783b */ /* 0x000ea20000004200 */
[----:B------:R-:W-:Y:S01]  /*7090*/  MOV R207, R116 ;  /* 0x0000007400cf7202 */ /* 0x000fe20000000f00 */
[----:B------:R-:W-:Y:S01]  /*70a0*/  FADD.FTZ R116, R202, R192 ;  /* 0x000000c0ca747221 */ /* 0x000fe20000010000 */
[----:B------:R3:W4:Y:S01]  /*70b0*/  MUFU.EX2 R197, R6 ;  /* 0x0000000600c57308 */ /* 0x0007220000000800 */
[----:B------:R-:W2:Y:S01]  /*70c0*/  LDSM.16.MT88.4 R16, [R229+0x2000] ;  /* 0x00200000e510783b */ /* 0x000ea20000004200 */
[----:B------:R-:W-:Y:S01]  /*70d0*/  MOV R178, R101 ;  /* 0x0000006500b27202 */ /* 0x000fe20000000f00 */
[----:B------:R-:W-:Y:S01]  /*70e0*/  FADD.FTZ R0, R208, R0 ;  /* 0x00000000d0007221 */ /* 0x000fe20000010000 */
[----:B------:R-:W-:-:S02]  /*70f0*/  MOV R177, R102 ;  /* 0x0000006600b17202 */ /* 0x000fc40000000f00 */
[----:B------:R-:W-:Y:S01]  /*7100*/  MOV R176, R103 ;  /* 0x0000006700b07202 */ /* 0x000fe20000000f00 */
[----:B-1----:R-:W-:Y:S01]  /*7110*/  FADD.FTZ R5, R204, R195 ;  /* 0x000000c3cc057221 */ /* 0x002fe20000010000 */
[----:B------:R-:W1:Y:S01]  /*7120*/  MUFU.EX2 R198, R7 ;  /* 0x0000000700c67308 */ /* 0x000e620000000800 */
[----:B------:R-:W-:Y:S02]  /*7130*/  MOV R156, R58 ;  /* 0x0000003a009c7202 */ /* 0x000fe40000000f00 */
[----:B------:R-:W-:Y:S01]  /*7140*/  FADD.FTZ R30, R205, R5 ;  /* 0x00000005cd1e7221 */ /* 0x000fe20000010000 */
[----:B------:R-:W-:Y:S02]  /*7150*/  MOV R147, R59 ;  /* 0x0000003b00937202 */ /* 0x000fe40000000f00 */
[----:B------:R-:W-:Y:S01]  /*7160*/  MOV R158, R88 ;  /* 0x00000058009e7202 */ /* 0x000fe20000000f00 */
[----:B---3--:R-:W-:Y:S01]  /*7170*/  FADD.FTZ R6, R194, R193 ;  /* 0x000000c1c2067221 */ /* 0x008fe20000010000 */
[----:B------:R3:W-:Y:S01]  /*7180*/  MUFU.EX2 R195, R9 ;  /* 0x0000000900c37308 */ /* 0x0007e20000000800 */
[----:B----4-:R-:W-:-:S02]  /*7190*/  F2FP.BF16.PACK_AB R5, R196, R197 ;  /* 0x000000c5c405723e */ /* 0x010fc400000010ff */
[----:B------:R-:W-:Y:S01]  /*71a0*/  FADD.FTZ R31, R203, R6 ;  /* 0x00000006cb1f7221 */ /* 0x000fe20000010000 */
[----:B------:R-:W-:Y:S02]  /*71b0*/  MOV R159, R89 ;  /* 0x00000059009f7202 */ /* 0x000fe40000000f00 */
[----:B------:R-:W-:Y:S02]  /*71c0*/  MOV R160, R90 ;  /* 0x0000005a00a07202 */ /* 0x000fe40000000f00 */
[----:B------:R4:W2:Y:S01]  /*71d0*/  MUFU.EX2 R194, R4 ;  /* 0x0000000400c27308 */ /* 0x0008a20000000800 */
[----:B-1----:R-:W-:Y:S02]  /*71e0*/  F2FP.BF16.PACK_AB R6, R198, R199 ;  /* 0x000000c7c606723e */ /* 0x002fe400000010ff */
[----:B------:R-:W-:Y:S02]  /*71f0*/  MOV R169, R91 ;  /* 0x0000005b00a97202 */ /* 0x000fe40000000f00 */
[----:B------:R-:W-:-:S02]  /*7200*/  MOV R168, R84 ;  /* 0x0000005400a87202 */ /* 0x000fc40000000f00 */
[----:B------:R-:W-:Y:S01]  /*7210*/  MOV R167, R85 ;  /* 0x0000005500a77202 */ /* 0x000fe20000000f00 */
[----:B---3--:R-:W1:Y:S01]  /*7220*/  LDSM.16.MT88.4 R8, [R228+0x2000] ;  /* 0x00200000e408783b */ /* 0x008e620000004200 */
[----:B------:R-:W3:Y:S01]  /*7230*/  MUFU.EX2 R192, R26 ;  /* 0x0000001a00c07308 */ /* 0x000ee20000000800 */
[----:B------:R-:W-:Y:S02]  /*7240*/  MOV R166, R86 ;  /* 0x0000005600a67202 */ /* 0x000fe40000000f00 */
[----:B------:R-:W-:Y:S02]  /*7250*/  MOV R170, R87 ;  /* 0x0000005700aa7202 */ /* 0x000fe40000000f00 */
[----:B----4-:R-:W-:-:S03]  /*7260*/  F2FP.BF16.PACK_AB R4, R200, R201 ;  /* 0x000000c9c804723e */ /* 0x010fc600000010ff */
[----:B------:R4:W-:Y:S01]  /*7270*/  MUFU.EX2 R191, R3 ;  /* 0x0000000300bf7308 */ /* 0x0009e20000000800 */
[----:B--2---:R-:W-:-:S07]  /*7280*/  F2FP.BF16.PACK_AB R7, R195, R194 ;  /* 0x000000c2c307723e */ /* 0x004fce00000010ff */
[----:B------:R2:W1:Y:S01]  /*7290*/  MUFU.EX2 R193, R2 ;  /* 0x0000000200c17308 */ /* 0x0004620000000800 */
[----:B------:R-:W-:Y:S01]  /*72a0*/  HMMA.16816.F32.BF16 R100, R4, R20, R76 ;  /* 0x000000140464723c */ /* 0x000fe2000004184c */
[----:B----4-:R-:W-:-:S07]  /*72b0*/  FADD.FTZ R3, R207, R0 ;  /* 0x00000000cf037221 */ /* 0x010fce0000010000 */
[C---:B------:R-:W-:Y:S01]  /*72c0*/  HMMA.16816.F32.BF16 R96, R4.reuse, R22, R72 ;  /* 0x000000160460723c */ /* 0x040fe20000041848 */
[----:B------:R-:W-:Y:S01]  /*72d0*/  FADD.FTZ R0, R210, R31 ;  /* 0x0000001fd2007221 */ /* 0x000fe20000010000 */
[----:B------:R-:W-:Y:S02]  /*72e0*/  MOV R207, R206 ;  /* 0x000000ce00cf7202 */ /* 0x000fe40000000f00 */
[----:B------:R-:W-:Y:S02]  /*72f0*/  MOV R206, R147 ;  /* 0x0000009300ce7202 */ /* 0x000fe40000000f00 */
[----:B------:R-:W-:Y:S02]  /*7300*/  MOV R147, R156 ;  /* 0x0000009c00937202 */ /* 0x000fe40000000f00 */
[C---:B------:R-:W-:Y:S01]  /*7310*/  HMMA.16816.F32.BF16 R88, R4.reuse, R16, R52 ;  /* 0x000000100458723c */ /* 0x040fe20000041834 */
[----:B--2---:R-:W-:Y:S01]  /*7320*/  FADD.FTZ R2, R219, R30 ;  /* 0x0000001edb027221 */ /* 0x004fe20000010000 */
[----:B------:R-:W-:Y:S01]  /*7330*/  MOV R156, R224 ;  /* 0x000000e0009c7202 */ /* 0x000fe20000000f00 */
[----:B------:R-:W-:Y:S01]  /*7340*/  FADD.FTZ R24, R209, R116 ;  /* 0x00000074d1187221 */ /* 0x000fe20000010000 */
[----:B------:R-:W-:Y:S01]  /*7350*/  MUFU.EX2 R119, R119 ;  /* 0x0000007700777308 */ /* 0x000fe20000000800 */
[----:B------:R2:W5:Y:S03]  /*7360*/  LDL.LU R224, [R1+0xa0] ;  /* 0x0000a00001e07983 */ /* 0x0005660000300800 */
[C---:B------:R-:W-:Y:S08]  /*7370*/  HMMA.16816.F32.BF16 R84, R4.reuse, R18, R44 ;  /* 0x000000120454723c */ /* 0x040ff0000004182c */
[C---:B------:R-:W-:Y:S08]  /*7380*/  HMMA.16816.F32.BF16 R80, R4.reuse, R12, R40 ;  /* 0x0000000c0450723c */ /* 0x040ff00000041828 */
[C---:B------:R-:W-:Y:S08]  /*7390*/  HMMA.16816.F32.BF16 R76, R4.reuse, R14, R48 ;  /* 0x0000000e044c723c */ /* 0x040ff00000041830 */
[C---:B-1----:R-:W-:Y:S08]  /*73a0*/  HMMA.16816.F32.BF16 R72, R4.reuse, R8, R36 ;  /* 0x000000080448723c */ /* 0x042ff00000041824 */
[----:B------:R-:W-:Y:S07]  /*73b0*/  HMMA.16816.F32.BF16 R56, R4, R10, R32 ;  /* 0x0000000a0438723c */ /* 0x000fee0000041820 */
[----:B------:R-:W-:-:S02]  /*73c0*/  F2FP.BF16.PACK_AB R4, R188, R186 ;  /* 0x000000babc04723e */ /* 0x000fc400000010ff */
[----:B---3--:R-:W-:Y:S02]  /*73d0*/  F2FP.BF16.PACK_AB R6, R192, R190 ;  /* 0x000000bec006723e */ /* 0x008fe400000010ff */
[----:B------:R-:W-:Y:S02]  /*73e0*/  F2FP.BF16.PACK_AB R5, R189, R187 ;  /* 0x000000bbbd05723e */ /* 0x000fe400000010ff */
[----:B------:R-:W-:-:S07]  /*73f0*/  F2FP.BF16.PACK_AB R7, R193, R191 ;  /* 0x000000bfc107723e */ /* 0x000fce00000010ff */
[C---:B------:R-:W-:Y:S08]  /*7400*/  HMMA.16816.F32.BF16 R52, R4.reuse, R20, R132 ;  /* 0x000000140434723c */ /* 0x040ff00000041884 */
[C---:B------:R-:W-:Y:S01]  /*7410*/  HMMA.16816.F32.BF16 R48, R4.reuse, R22, R128 ;  /* 0x000000160430723c */ /* 0x040fe20000041880 */
[----:B------:R-:W1:Y:S07]  /*7420*/  LDSM.16.MT88.4 R20, [R225+0x2800] ;  /* 0x00280000e114783b */ /* 0x000e6e0000004200 */
[C---:B------:R-:W-:Y:S08]  /*7430*/  HMMA.16816.F32.BF16 R40, R4.reuse, R16, R124 ;  /* 0x000000100428723c */ /* 0x040ff0000004187c */
[C---:B------:R-:W-:Y:S01]  /*7440*/  HMMA.16816.F32.BF16 R36, R4.reuse, R18, R120 ;  /* 0x000000120424723c */ /* 0x040fe20000041878 */
[----:B------:R-:W3:Y:S07]  /*7450*/  LDSM.16.MT88.4 R16, [R229+0x2800] ;  /* 0x00280000e510783b */ /* 0x000eee0000004200 */
[C---:B------:R-:W-:Y:S08]  /*7460*/  HMMA.16816.F32.BF16 R32, R4.reuse, R12, R112 ;  /* 0x0000000c0420723c */ /* 0x040ff00000041870 */
[C---:B------:R-:W-:Y:S01]  /*7470*/  HMMA.16816.F32.BF16 R28, R4.reuse, R14, R108 ;  /* 0x0000000e041c723c */ /* 0x040fe2000004186c */
[----:B------:R-:W4:Y:S07]  /*7480*/  LDSM.16.MT88.4 R12, [R226+0x2800] ;  /* 0x00280000e20c783b */ /* 0x000f2e0000004200 */
[C---:B------:R-:W-:Y:S08]  /*7490*/  HMMA.16816.F32.BF16 R104, R4.reuse, R8, R104 ;  /* 0x000000080468723c */ /* 0x040ff00000041868 */
[----:B------:R-:W-:Y:S01]  /*74a0*/  HMMA.16816.F32.BF16 R44, R4, R10, R92 ;  /* 0x0000000a042c723c */ /* 0x000fe2000004185c */
[----:B------:R-:W1:Y:S01]  /*74b0*/  LDSM.16.MT88.4 R8, [R228+0x2800] ;  /* 0x00280000e408783b */ /* 0x000e620000004200 */
[----:B------:R-:W-:Y:S08]  /*74c0*/  MUFU.EX2 R112, R65 ;  /* 0x0000004100707308 */ /* 0x000ff00000000800 */
[----:B------:R-:W-:Y:S08]  /*74d0*/  MUFU.EX2 R110, R64 ;  /* 0x00000040006e7308 */ /* 0x000ff00000000800 */
[----:B------:R-:W-:Y:S08]  /*74e0*/  MUFU.EX2 R111, R63 ;  /* 0x0000003f006f7308 */ /* 0x000ff00000000800 */
[----:B------:R-:W-:Y:S08]  /*74f0*/  MUFU.EX2 R113, R62 ;  /* 0x0000003e00717308 */ /* 0x000ff00000000800 */
[----:B------:R-:W-:Y:S08]  /*7500*/  MUFU.EX2 R108, R61 ;  /* 0x0000003d006c7308 */ /* 0x000ff00000000800 */
[----:B------:R-:W1:Y:S08]  /*7510*/  MUFU.EX2 R109, R60 ;  /* 0x0000003c006d7308 */ /* 0x000e700000000800 */
[----:B------:R-:W-:Y:S08]  /*7520*/  MUFU.EX2 R92, R66 ;  /* 0x00000042005c7308 */ /* 0x000ff00000000800 */
[----:B------:R-:W2:Y:S01]  /*7530*/  MUFU.EX2 R93, R67 ;  /* 0x00000043005d7308 */ /* 0x000ea20000000800 */
[----:B------:R-:W-:Y:S01]  /*7540*/  FADD.FTZ R4, R156, R24 ;  /* 0x000000189c047221 */ /* 0x000fe20000010000 */
[----:B-1----:R-:W-:-:S02]  /*7550*/  F2FP.BF16.PACK_AB R5, R109, R108 ;  /* 0x0000006c6d05723e */ /* 0x002fc400000010ff */
[----:B------:R-:W-:Y:S01]  /*7560*/  F2FP.BF16.PACK_AB R6, R113, R111 ;  /* 0x0000006f7106723e */ /* 0x000fe200000010ff */
[----:B------:R-:W-:-:S03]  /*7570*/  FADD.FTZ R24, R160, R4 ;  /* 0x00000004a0187221 */ /* 0x000fc60000010000 */
[----:B------:R-:W-:Y:S01]  /*7580*/  MUFU.EX2 R63, R140 ;  /* 0x0000008c003f7308 */ /* 0x000fe20000000800 */
[----:B------:R-:W-:-:S07]  /*7590*/  F2FP.BF16.PACK_AB R4, R110, R112 ;  /* 0x000000706e04723e */ /* 0x000fce00000010ff */
[----:B------:R-:W-:Y:S01]  /*75a0*/  MUFU.EX2 R65, R139 ;  /* 0x0000008b00417308 */ /* 0x000fe20000000800 */
[----:B--2---:R-:W-:-:S07]  /*75b0*/  F2FP.BF16.PACK_AB R7, R93, R92 ;  /* 0x0000005c5d07723e */ /* 0x004fce00000010ff */
[----:B------:R-:W-:Y:S08]  /*75c0*/  MUFU.EX2 R66, R138 ;  /* 0x0000008a00427308 */ /* 0x000ff00000000800 */
[----:B------:R-:W1:Y:S08]  /*75d0*/  MUFU.EX2 R67, R137 ;  /* 0x0000008900437308 */ /* 0x000e700000000800 */
[----:B------:R-:W2:Y:S08]  /*75e0*/  MUFU.EX2 R64, R136 ;  /* 0x0000008800407308 */ /* 0x000eb00000000800 */
[----:B------:R-:W-:Y:S08]  /*75f0*/  MUFU.EX2 R118, R118 ;  /* 0x0000007600767308 */ /* 0x000ff00000000800 */
[----:B------:R-:W1:Y:S01]  /*7600*/  MUFU.EX2 R117, R117 ;  /* 0x0000007500757308 */ /* 0x000e620000000800 */
[----:B------:R-:W-:Y:S01]  /*7610*/  HMMA.16816.F32.BF16 R100, R4, R20, R100 ;  /* 0x000000140464723c */ /* 0x000fe20000041864 */
[----:B------:R-:W-:-:S02]  /*7620*/  FADD.FTZ R2, R206, R2 ;  /* 0x00000002ce027221 */ /* 0x000fc40000010000 */
[----:B------:R-:W-:Y:S02]  /*7630*/  FADD.FTZ R0, R147, R0 ;  /* 0x0000000093007221 */ /* 0x000fe40000010000 */
[----:B------:R-:W-:Y:S01]  /*7640*/  FADD.FTZ R3, R207, R3 ;  /* 0x00000003cf037221 */ /* 0x000fe20000010000 */
[----:B------:R-:W-:Y:S02]  /*7650*/  MOV R210, R172 ;  /* 0x000000ac00d27202 */ /* 0x000fe40000000f00 */
[C---:B------:R-:W-:Y:S08]  /*7660*/  HMMA.16816.F32.BF16 R96, R4.reuse, R22, R96 ;  /* 0x000000160460723c */ /* 0x040ff00000041860 */
[C---:B---3--:R-:W-:Y:S08]  /*7670*/  HMMA.16816.F32.BF16 R88, R4.reuse, R16, R88 ;  /* 0x000000100458723c */ /* 0x048ff00000041858 */
[C---:B------:R-:W-:Y:S08]  /*7680*/  HMMA.16816.F32.BF16 R84, R4.reuse, R18, R84 ;  /* 0x000000120454723c */ /* 0x040ff00000041854 */
[C---:B----4-:R-:W-:Y:S08]  /*7690*/  HMMA.16816.F32.BF16 R80, R4.reuse, R12, R80 ;  /* 0x0000000c0450723c */ /* 0x050ff00000041850 */
[C---:B------:R-:W-:Y:S08]  /*76a0*/  HMMA.16816.F32.BF16 R76, R4.reuse, R14, R76 ;  /* 0x0000000e044c723c */ /* 0x040ff0000004184c */
[C---:B------:R-:W-:Y:S08]  /*76b0*/  HMMA.16816.F32.BF16 R72, R4.reuse, R8, R72 ;  /* 0x000000080448723c */ /* 0x040ff00000041848 */
[----:B------:R-:W-:Y:S01]  /*76c0*/  HMMA.16816.F32.BF16 R56, R4, R10, R56 ;  /* 0x0000000a0438723c */ /* 0x000fe20000041838 */
[----:B------:R-:W-:-:S02]  /*76d0*/  MOV R219, R174 ;  /* 0x000000ae00db7202 */ /* 0x000fc40000000f00 */
[----:B------:R-:W-:Y:S02]  /*76e0*/  MOV R205, R177 ;  /* 0x000000b100cd7202 */ /* 0x000fe40000000f00 */
[----:B------:R-:W-:Y:S02]  /*76f0*/  MOV R208, R178 ;  /* 0x000000b200d07202 */ /* 0x000fe40000000f00 */
[----:B------:R-:W-:Y:S01]  /*7700*/  MOV R116, R171 ;  /* 0x000000ab00747202 */ /* 0x000fe20000000f00 */
[----:B------:R-:W-:Y:S01]  /*7710*/  FADD.FTZ R4, R179, R24 ;  /* 0x00000018b3047221 */ /* 0x000fe20000010000 */
[----:B-1----:R-:W-:Y:S02]  /*7720*/  F2FP.BF16.PACK_AB R6, R67, R66 ;  /* 0x000000424306723e */ /* 0x002fe400000010ff */
[----:B------:R-:W-:Y:S01]  /*7730*/  MOV R203, R176 ;  /* 0x000000b000cb7202 */ /* 0x000fe20000000f00 */
[----:B------:R-:W-:Y:S01]  /*7740*/  FADD.FTZ R24, R183, R4 ;  /* 0x00000004b7187221 */ /* 0x000fe20000010000 */
[----:B------:R-:W-:-:S02]  /*7750*/  F2FP.BF16.PACK_AB R4, R65, R63 ;  /* 0x0000003f4104723e */ /* 0x000fc400000010ff */
[----:B------:R-:W-:Y:S02]  /*7760*/  MOV R202, R175 ;  /* 0x000000af00ca7202 */ /* 0x000fe40000000f00 */
[----:B------:R-:W-:Y:S01]  /*7770*/  MOV R204, R170 ;  /* 0x000000aa00cc7202 */ /* 0x000fe20000000f00 */
[----:B------:R-:W-:Y:S01]  /*7780*/  MUFU.EX2 R62, R141 ;  /* 0x0000008d003e7308 */ /* 0x000fe20000000800 */
[----:B--2---:R-:W-:Y:S01]  /*7790*/  F2FP.BF16.PACK_AB R5, R119, R64 ;  /* 0x000000407705723e */ /* 0x004fe200000010ff */
[----:B------:R-:W-:Y:S01]  /*77a0*/  LDSM.16.MT88.4 R136, [R226+0x3000] ;  /* 0x00300000e288783b */ /* 0x000fe20000004200 */
[----:B------:R-:W-:-:S07]  /*77b0*/  F2FP.BF16.PACK_AB R7, R117, R118 ;  /* 0x000000767507723e */ /* 0x000fce00000010ff */
        /* <DEDUP_REMOVED lines=8> */
[----:B------:R-:W-:-:S02]  /*7840*/  FADD.FTZ R2, R158, R2 ;  /* 0x000000029e027221 */ /* 0x000fc40000010000 */
[----:B------:R-:W-:Y:S02]  /*7850*/  FADD.FTZ R0, R159, R0 ;  /* 0x000000009f007221 */ /* 0x000fe40000010000 */
[----:B------:R-:W-:Y:S01]  /*7860*/  FADD.FTZ R3, R157, R3 ;  /* 0x000000039d037221 */ /* 0x000fe20000010000 */
[----:B------:R-:W-:Y:S01]  /*7870*/  MOV R207, R173 ;  /* 0x000000ad00cf7202 */ /* 0x000fe20000000f00 */
[----:B------:R-:W-:Y:S01]  /*7880*/  FADD.FTZ R4, R166, R24 ;  /* 0x00000018a6047221 */ /* 0x000fe20000010000 */
[----:B------:R-:W-:Y:S01]  /*7890*/  MOV R9, c[0x0][0x2ac] ;  /* 0x0000ab0000097a02 */ /* 0x000fe20000000f00 */
[----:B------:R-:W2:Y:S01]  /*78a0*/  LDL R24, [R1+0x5c] ;  /* 0x00005c0001187983 */ /* 0x000ea20000100800 */
[----:B------:R-:W-:Y:S02]  /*78b0*/  FADD.FTZ R2, R162, R2 ;  /* 0x00000002a2027221 */ /* 0x000fe40000010000 */
[----:B------:R-:W-:Y:S01]  /*78c0*/  FADD.FTZ R0, R163, R0 ;  /* 0x00000000a3007221 */ /* 0x000fe20000010000 */
[----:B------:R-:W-:Y:S01]  /*78d0*/  MOV R206, R169 ;  /* 0x000000a900ce7202 */ /* 0x000fe20000000f00 */
[----:B------:R-:W-:Y:S01]  /*78e0*/  FADD.FTZ R2, R181, R2 ;  /* 0x00000002b5027221 */ /* 0x000fe20000010000 */
[----:B------:R-:W-:Y:S01]  /*78f0*/  MUFU.EX2 R26, R145 ;  /* 0x00000091001a7308 */ /* 0x000fe20000000800 */
[----:B------:R-:W-:Y:S01]  /*7900*/  FADD.FTZ R0, R182, R0 ;  /* 0x00000000b6007221 */ /* 0x000fe20000010000 */
[----:B------:R-:W1:Y:S01]  /*7910*/  LDSM.16.MT88.4 R156, [R225+0x3000] ;  /* 0x00300000e19c783b */ /* 0x000e620000004200 */
[----:B------:R-:W-:-:S02]  /*7920*/  FADD.FTZ R2, R165, R2 ;  /* 0x00000002a5027221 */ /* 0x000fc40000010000 */
[----:B------:R-:W-:Y:S01]  /*7930*/  FADD.FTZ R3, R161, R3 ;  /* 0x00000003a1037221 */ /* 0x000fe20000010000 */
[----:B------:R-:W-:Y:S01]  /*7940*/  LDSM.16.MT88.4 R12, [R228+0x3000] ;  /* 0x00300000e40c783b */ /* 0x000fe20000004200 */
        /* <DEDUP_REMOVED lines=11> */
[----:B------:R-:W-:Y:S02]  /*7a00*/  IMAD R9, R9, c[0x0][0x1d0], RZ ;  /* 0x0000740009097a24 */ /* 0x000fe400078e02ff */
        /* <DEDUP_REMOVED lines=20> */
[----:B------:R-:W-:Y:S01]  /*7b50*/  MUFU.EX2 R20, R150 ;  /* 0x0000009600147308 */ /* 0x000fe20000000800 */
[----:B------:R-:W-:-:S02]  /*7b60*/  FADD.FTZ R4, R63, R4 ;  /* 0x000000043f047221 */ /* 0x000fc40000010000 */
[----:B------:R-:W-:Y:S02]  /*7b70*/  FADD.FTZ R5, R193, R5 ;  /* 0x00000005c1057221 */ /* 0x000fe40000010000 */
[----:B------:R-:W-:Y:S02]  /*7b80*/  FADD.FTZ R4, R65, R4 ;  /* 0x0000000441047221 */ /* 0x000fe40000010000 */
[----:B------:R-:W-:Y:S01]  /*7b90*/  FADD.FTZ R5, R64, R5 ;  /* 0x0000000540057221 */ /* 0x000fe20000010000 */
[----:B------:R-:W-:Y:S01]  /*7ba0*/  MUFU.EX2 R18, R151 ;  /* 0x0000009700127308 */ /* 0x000fe20000000800 */
[----:B------:R-:W-:Y:S02]  /*7bb0*/  FADD.FTZ R4, R66, R4 ;  /* 0x0000000442047221 */ /* 0x000fe40000010000 */
[----:B------:R-:W-:-:S05]  /*7bc0*/  FADD.FTZ R5, R119, R5 ;  /* 0x0000000577057221 */ /* 0x000fca0000010000 */
[----:B------:R-:W-:Y:S01]  /*7bd0*/  MUFU.EX2 R17, R154 ;  /* 0x0000009a00117308 */ /* 0x000fe20000000800 */
[----:B------:R-:W-:-:S07]  /*7be0*/  FADD.FTZ R5, R118, R5 ;  /* 0x0000000576057221 */ /* 0x000fce0000010000 */
[----:B------:R-:W3:Y:S08]  /*7bf0*/  MUFU.EX2 R61, R142 ;  /* 0x0000008e003d7308 */ /* 0x000ef00000000800 */
[----:B------:R-:W4:Y:S08]  /*7c00*/  MUFU.EX2 R25, R146 ;  /* 0x0000009200197308 */ /* 0x000f300000000800 */
[----:B------:R-:W-:Y:S08]  /*7c10*/  MUFU.EX2 R16, R155 ;  /* 0x0000009b00107308 */ /* 0x000ff00000000800 */
[----:B------:R-:W-:Y:S08]  /*7c20*/  MUFU.EX2 R60, R143 ;  /* 0x0000008f003c7308 */ /* 0x000ff00000000800 */
[----:B------:R-:W-:Y:S08]  /*7c30*/  MUFU.EX2 R23, R148 ;  /* 0x0000009400177308 */ /* 0x000ff00000000800 */
[----:B------:R1:W1:Y:S08]  /*7c40*/  MUFU.EX2 R27, R144 ;  /* 0x00000090001b7308 */ /* 0x0002700000000800 */
[----:B------:R-:W-:Y:S01]  /*7c50*/  MUFU.EX2 R11, R184 ;  /* 0x000000b8000b7308 */ /* 0x000fe20000000800 */
[----:B-1----:R-:W1:Y:S07]  /*7c60*/  LDSM.16.MT88.4 R144, [R229+0x3000] ;  /* 0x00300000e590783b */ /* 0x002e6e0000004200 */
[----:B------:R-:W-:Y:S08]  /*7c70*/  MUFU.EX2 R21, R152 ;  /* 0x0000009800157308 */ /* 0x000ff00000000800 */
[----:B------:R-:W3:Y:S08]  /*7c80*/  MUFU.EX2 R22, R149 ;  /* 0x0000009500167308 */ /* 0x000ef00000000800 */
[----:B------:R-:W1:Y:S08]  /*7c90*/  MUFU.EX2 R10, R185 ;  /* 0x000000b9000a7308 */ /* 0x000e700000000800 */
[----:B------:R-:W1:Y:S01]  /*7ca0*/  MUFU.EX2 R19, R153 ;  /* 0x0000009900137308 */ /* 0x000e620000000800 */
[----:B------:R-:W-:-:S02]  /*7cb0*/  IADD3 R245, R245, -0x2, RZ ;  /* 0xfffffffef5f57810 */ /* 0x000fc40007ffe0ff */
[----:B---3--:R-:W-:Y:S02]  /*7cc0*/  F2FP.BF16.PACK_AB R124, R61, R62 ;  /* 0x0000003e3d7c723e */ /* 0x008fe400000010ff */
[----:B----4-:R-:W-:Y:S02]  /*7cd0*/  F2FP.BF16.PACK_AB R125, R25, R26 ;  /* 0x0000001a197d723e */ /* 0x010fe400000010ff */
[----:B------:R-:W-:Y:S02]  /*7ce0*/  F2FP.BF16.PACK_AB R126, R27, R60 ;  /* 0x0000003c1b7e723e */ /* 0x000fe400000010ff */
[----:B------:R-:W-:Y:S01]  /*7cf0*/  F2FP.BF16.PACK_AB R127, R22, R23 ;  /* 0x00000017167f723e */ /* 0x000fe200000010ff */
[----:B--2---:R-:W-:Y:S01]  /*7d00*/  @P4 IMAD.HI.U32 R2, R24, c[0x0][0x2c8], RZ ;  /* 0x0000b20018024a27 */ /* 0x004fe200078e00ff */
[----:B------:R-:W-:-:S04]  /*7d10*/  MOV R0, R24 ;  /* 0x0000001800007202 */ /* 0x000fc80000000f00 */
[----:B------:R-:W-:Y:S02]  /*7d20*/  @P4 SHF.R.U32.HI R0, RZ, c[0x0][0x2cc], R2 ;  /* 0x0000b300ff004a19 */ /* 0x000fe40000011602 */
[----:B------:R-:W-:Y:S02]  /*7d30*/  MOV R2, RZ ;  /* 0x000000ff00027202 */ /* 0x000fe40000000f00 */
[----:B------:R-:W-:-:S05]  /*7d40*/  IADD3 R3, R0, -c[0x0][0x168], R9 ;  /* 0x80005a0000037a10 */ /* 0x000fca0007ffe009 */
[----:B------:R-:W-:-:S05]  /*7d50*/  IMAD.HI R2, R3, -0x6db6db6d, R2 ;  /* 0x9249249303027827 */ /* 0x000fca00078e0202 */
[----:B------:R-:W-:Y:S01]  /*7d60*/  SHF.R.U32.HI R0, RZ, 0x1f, R2 ;  /* 0x0000001fff007819 */ /* 0x000fe20000011602 */
[----:B------:R-:W-:-:S03]  /*7d70*/  FADD.FTZ R3, R220, R6 ;  /* 0x00000006dc037221 */ /* 0x000fc60000010000 */
[----:B------:R-:W-:Y:S01]  /*7d80*/  LEA.HI.SX32 R9, R2, R0, 0x1a ;  /* 0x0000000002097211 */ /* 0x000fe200078fd2ff */
        /* <DEDUP_REMOVED lines=34> */
[----:B------:R-:W-:Y:S01]  /*7fb0*/  FADD.FTZ R2, R23, R6 ;  /* 0x0000000617027221 */ /* 0x000fe20000010000 */
[----:B------:R-:W-:Y:S01]  /*7fc0*/  IMNMX R7, RZ, R9, !PT ;  /* 0x00000009ff077217 */ /* 0x000fe20007800200 */
[----:B------:R-:W-:Y:S02]  /*7fd0*/  FADD.FTZ R0, R11, R0 ;  /* 0x000000000b007221 */ /* 0x000fe40000010000 */
[----:B------:R-:W-:-:S02]  /*7fe0*/  FADD.FTZ R4, R21, R5 ;  /* 0x0000000515047221 */ /* 0x000fc40000010000 */
[----:B------:R-:W-:Y:S02]  /*7ff0*/  FADD.FTZ R5, R27, R3 ;  /* 0x000000031b057221 */ /* 0x000fe40000010000 */
[----:B------:R-:W-:Y:S02]  /*8000*/  FADD.FTZ R3, R22, R2 ;  /* 0x0000000216037221 */ /* 0x000fe40000010000 */
[----:B-1----:R-:W-:Y:S01]  /*8010*/  FADD.FTZ R0, R10, R0 ;  /* 0x000000000a007221 */ /* 0x002fe20000010000 */
[----:B------:R1:W-:Y:S01]  /*8020*/  STL [R1+0x1c], R7 ;  /* 0x00001c0701007387 */ /* 0x0003e20000100800 */
[----:B------:R-:W-:-:S03]  /*8030*/  FADD.FTZ R2, R19, R4 ;  /* 0x0000000413027221 */ /* 0x000fc60000010000 */
[----:B------:R1:W-:Y:S04]  /*8040*/  STL [R1+0x24], R5 ;  /* 0x0000240501007387 */ /* 0x0003e80000100800 */
[----:B------:R1:W-:Y:S04]  /*8050*/  STL [R1+0x28], R3 ;  /* 0x0000280301007387 */ /* 0x0003e80000100800 */
[----:B------:R1:W-:Y:S04]  /*8060*/  STL [R1+0x2c], R0 ;  /* 0x00002c0001007387 */ /* 0x0003e80000100800 */
[----:B------:R1:W-:Y:S01]  /*8070*/  STL [R1+0x20], R2 ;  /* 0x0000200201007387 */ /* 0x0003e20000100800 */
[----:B------:R-:W-:-:S02]  /*8080*/  ISETP.GE.AND P0, PT, R245, R7, PT ;  /* 0x00000007f500720c */ /* 0x000fc40003f06270 */
[----:B------:R-:W-:Y:S02]  /*8090*/  F2FP.BF16.PACK_AB R120, R18, R20 ;  /* 0x000000141278723e */ /* 0x000fe400000010ff */
[----:B------:R-:W-:Y:S02]  /*80a0*/  F2FP.BF16.PACK_AB R122, R19, R21 ;  /* 0x00000015137a723e */ /* 0x000fe400000010ff */
[----:B------:R-:W-:Y:S02]  /*80b0*/  F2FP.BF16.PACK_AB R121, R16, R17 ;  /* 0x000000111079723e */ /* 0x000fe400000010ff */
        /* <DEDUP_REMOVED lines=17> */
[----:B------:R-:W-:Y:S02]  /*81d0*/  @!UPT UIADD3 URZ, URZ, URZ, URZ ;  /* 0x0000003f3f3ff290 */ /* 0x000fe4000fffe03f */
[----:B------:R-:W-:Y:S11]  /*81e0*/  @!P0 BRA `(.L_x_544) ;  /* 0x0000643000008947 */ /* 0x000ff60003800000 */
[----:B-1----:R-:W-:Y:S01]  /*81f0*/  IMAD.MOV.U32 R117, RZ, RZ, R70 ;  /* 0x000000ffff757224 */ /* 0x002fe200078e0046 */
[----:B------:R-:W-:Y:S01]  /*8200*/  MOV R119, R68 ;  /* 0x0000004400777202 */ /* 0x000fe20000000f00 */
[----:B------:R-:W-:Y:S01]  /*8210*/  IMAD.MOV.U32 R116, RZ, RZ, R71 ;  /* 0x000000ffff747224 */ /* 0x000fe200078e0047 */
[----:B------:R-:W-:-:S07]  /*8220*/  MOV R118, R69 ;  /* 0x0000004500767202 */ /* 0x000fce0000000f00 */
.L_x_555:
[----:B------:R-:W-:Y:S04]  /*8230*/  DEPBAR.LE SB0, 0x0 ;  /* 0x000080000000791a */ /* 0x000fe80000000000 */
[----:B------:R-:W-:Y:S01]  /*8240*/  WARPSYNC 0xffffffff ;  /* 0xffffffff00007948 */ /* 0x000fe20003800000 */
[----:B------:R-:W-:Y:S01]  /*8250*/  BAR.SYNC.DEFER_BLOCKING 0x0 ;  /* 0x0000000000007b1d */ /* 0x000fe20000010000 */
[----:B------:R-:W-:Y:S05]  /*8260*/  ISETP.GE.AND P0, PT, R245, RZ, PT ;  /* 0x000000fff500720c */ /* 0x000fea0003f06270 */
[----:B------:R1:W2:Y:S01]  /*8270*/  LDSM.16.M88.4 R112, [R231] ;  /* 0x00000000e770783b */ /* 0x0002a20000000200 */
[----:B------:R-:W-:Y:S03]  /*8280*/  BSSY B0, `(.L_x_545) ;  /* 0x000004d000007945 */ /* 0x000fe60003800000 */
[----:B------:R1:W3:Y:S04]  /*8290*/  LDSM.16.M88.4 R108, [R231+0x2000] ;  /* 0x00200000e76c783b */ /* 0x0002e80000000200 */
[----:B-----5:R1:W4:Y:S04]  /*82a0*/  LDSM.16.M88.4 R16, [R224] ;  /* 0x00000000e010783b */ /* 0x0203280000000200 */
        /* <DEDUP_REMOVED lines=8> */
[----:B------:R1:W1:Y:S04]  /*8330*/  LDSM.16.M88.4 R192, [R235] ;  /* 0x00000000ebc0783b */ /* 0x0002680000000200 */
[----:B------:R1:W1:Y:S04]  /*8340*/  LDSM.16.M88.4 R200, [R241] ;  /* 0x00000000f1c8783b */ /* 0x0002680000000200 */
[----:B------:R1:W1:Y:S04]  /*8350*/  LDSM.16.M88.4 R204, [R240] ;  /* 0x00000000f0cc783b */ /* 0x0002680000000200 */
[----:B------:R1:W1:Y:S04]  /*8360*/  LDSM.16.M88.4 R208, [R239] ;  /* 0x00000000efd0783b */ /* 0x0002680000000200 */
[----:B------:R1:W1:Y:S04]  /*8370*/  LDSM.16.M88.4 R212, [R238] ;  /* 0x00000000eed4783b */ /* 0x0002680000000200 */
[----:B------:R1:W1:Y:S04]  /*8380*/  LDSM.16.M88.4 R216, [R237] ;  /* 0x00000000edd8783b */ /* 0x0002680000000200 */
[----:B------:R1:W1:Y:S01]  /*8390*/  LDSM.16.M88.4 R220, [R236] ;  /* 0x00000000ecdc783b */ /* 0x0002620000000200 */
[----:B------:R-:W-:-:S05]  /*83a0*/  @!P0 BRA `(.L_x_546) ;  /* 0x000003a000008947 */ /* 0x000fca0003800000 */
[----:B--234-:R-:W-:Y:S01]  /*83b0*/  IMAD.WIDE.U32 R2, R252, c[0x0][0x208], RZ ;  /* 0x00008200fc027a25 */ /* 0x01cfe200078e00ff */
[----:B------:R-:W-:Y:S01]  /*83c0*/  SHF.R.S32.HI R0, RZ, 0x1f, R252 ;  /* 0x0000001fff007819 */ /* 0x000fe200000114fc */
[----:B------:R-:W2:Y:S01]  /*83d0*/  LDL.64 R8, [R1+0x48] ;  /* 0x0000480001087983 */ /* 0x000ea20000100a00 */
[----:B------:R-:W-:Y:S01]  /*83e0*/  SHF.R.S32.HI R4, RZ, 0x1f, R244 ;  /* 0x0000001fff047819 */ /* 0x000fe200000114f4 */
[----:B------:R-:W-:Y:S01]  /*83f0*/  IMAD.SHL.U32 R20, R242, 0x2, RZ ;  /* 0x00000002f2147824 */ /* 0x000fe200078e00ff */
[----:B------:R-:W-:Y:S01]  /*8400*/  SHF.R.S32.HI R5, RZ, 0x1f, R242 ;  /* 0x0000001fff057819 */ /* 0x000fe200000114f2 */
[----:B------:R-:W-:Y:S02]  /*8410*/  IMAD R0, R0, c[0x0][0x208], RZ ;  /* 0x0000820000007a24 */ /* 0x000fe400078e02ff */
[----:B------:R-:W-:Y:S01]  /*8420*/  IMAD R4, R4, c[0x0][0x218], RZ ;  /* 0x0000860004047a24 */ /* 0x000fe200078e02ff */
[----:B------:R-:W-:Y:S01]  /*8430*/  SHF.L.U64.HI R5, R242, 0x1, R5 ;  /* 0x00000001f2057819 */ /* 0x000fe20000010205 */
[----:B------:R-:W-:Y:S01]  /*8440*/  IMAD R0, R252, c[0x0][0x20c], R0 ;  /* 0x00008300fc007a24 */ /* 0x000fe200078e0200 */
[----:B------:R-:W3:Y:S03]  /*8450*/  LDL R6, [R1+0x58] ;  /* 0x0000580001067983 */ /* 0x000ee60000100800 */
[----:B------:R-:W-:Y:S04]  /*8460*/  IMAD.IADD R3, R3, 0x1, R0 ;  /* 0x0000000103037824 */ /* 0x000fe800078e0200 */
[----:B------:R-:W-:Y:S05]  /*8470*/  IMAD.WIDE.U32 R2, R244, c[0x0][0x218], R2 ;  /* 0x00008600f4027a25 */ /* 0x000fea00078e0002 */
[----:B--2---:R-:W-:Y:S01]  /*8480*/  IADD3 R0, P1, R8, R2, RZ ;  /* 0x0000000208007210 */ /* 0x004fe20007f3e0ff */
[----:B------:R-:W-:Y:S03]  /*8490*/  IMAD R2, R244, c[0x0][0x21c], R4 ;  /* 0x00008700f4027a24 */ /* 0x000fe600078e0204 */
[----:B------:R-:W-:Y:S02]  /*84a0*/  LEA R4, P0, R0, c[0x0][0x1f8], 0x1 ;  /* 0x00007e0000047a11 */ /* 0x000fe400078008ff */
[----:B---3--:R-:W-:Y:S04]  /*84b0*/  IADD3.X R2, R6, R3, R2, P1, !PT ;  /* 0x0000000306027210 */ /* 0x008fe80000ffe402 */
[----:B------:R-:W-:Y:S01]  /*84c0*/  LEA.HI.X R0, R0, c[0x0][0x1fc], R2, 0x1, P0 ;  /* 0x00007f0000007a11 */ /* 0x000fe200000f0c02 */
[----:B------:R-:W-:-:S05]  /*84d0*/  BRA.DIV ~URZ, `(.L_x_547) ;  /* 0x0000fae27f007947 */ /* 0x000fca000b800000 */
[----:B------:R2:W3:Y:S02]  /*84e0*/  SHFL.IDX PT, R7, R0, RZ, 0x181f ;  /* 0x00181fff00077589 */ /* 0x0004e400000e0000 */
.L_x_606:
[----:B------:R-:W-:-:S05]  /*84f0*/  BRA.DIV ~URZ, `(.L_x_548) ;  /* 0x0000fb327f007947 */ /* 0x000fca000b800000 */
[----:B------:R-:W4:Y:S04]  /*8500*/  SHFL.IDX PT, R6, R4, RZ, 0x181f ;  /* 0x00181fff04067589 */ /* 0x000f2800000e0000 */
[----:B------:R-:W5:Y:S04]  /*8510*/  SHFL.IDX PT, R2, R4, 0x1, 0x181f ;  /* 0x00381f0004027f89 */ /* 0x000f6800000e0000 */
[----:B------:R-:W-:Y:S04]  /*8520*/  SHFL.IDX PT, R3, R0, 0x1, 0x181f ;  /* 0x00381f0000037f89 */ /* 0x000fe800000e0000 */
[----:B------:R-:W-:Y:S04]  /*8530*/  SHFL.IDX PT, R10, R4, 0x2, 0x181f ;  /* 0x00581f00040a7f89 */ /* 0x000fe800000e0000 */
[----:B------:R-:W2:Y:S04]  /*8540*/  SHFL.IDX PT, R8, R4, 0x3, 0x181f ;  /* 0x00781f0004087f89 */ /* 0x000ea800000e0000 */
[----:B------:R-:W3:Y:S04]  /*8550*/  SHFL.IDX PT, R11, R0, 0x2, 0x181f ;  /* 0x00581f00000b7f89 */ /* 0x000ee800000e0000 */
[----:B------:R-:W1:Y:S04]  /*8560*/  SHFL.IDX PT, R9, R4, 0x4, 0x181f ;  /* 0x00981f0004097f89 */ /* 0x000e6800000e0000 */
[----:B------:R-:W1:Y:S04]  /*8570*/  SHFL.IDX PT, R15, R0, 0x3, 0x181f ;  /* 0x00781f00000f7f89 */ /* 0x000e6800000e0000 */
[----:B------:R-:W1:Y:S04]  /*8580*/  SHFL.IDX PT, R12, R4, 0x5, 0x181f ;  /* 0x00b81f00040c7f89 */ /* 0x000e6800000e0000 */
[----:B------:R-:W1:Y:S04]  /*8590*/  SHFL.IDX PT, R14, R0, 0x4, 0x181f ;  /* 0x00981f00000e7f89 */ /* 0x000e6800000e0000 */
[----:B------:R-:W1:Y:S04]  /*85a0*/  SHFL.IDX PT, R13, R0, 0x5, 0x181f ;  /* 0x00b81f00000d7f89 */ /* 0x000e6800000e0000 */
[----:B------:R-:W1:Y:S04]  /*85b0*/  SHFL.IDX PT, R4, R4, 0x6, 0x181f ;  /* 0x00d81f0004047f89 */ /* 0x000e6800000e0000 */
[----:B--2---:R-:W2:Y:S01]  /*85c0*/  SHFL.IDX PT, R0, R0, 0x6, 0x181f ;  /* 0x00d81f0000007f89 */ /* 0x004ea200000e0000 */
[-C--:B----4-:R-:W-:Y:S02]  /*85d0*/  IADD3 R6, P0, R6, R20.reuse, RZ ;  /* 0x0000001406067210 */ /* 0x090fe40007f1e0ff */
[-C--:B-----5:R-:W-:Y:S02]  /*85e0*/  IADD3 R2, P1, R2, R20.reuse, RZ ;  /* 0x0000001402027210 */ /* 0x0a0fe40007f3e0ff */
[-C--:B------:R-:W-:Y:S01]  /*85f0*/  IADD3 R8, P6, R8, R20.reuse, RZ ;  /* 0x0000001408087210 */ /* 0x080fe20007fde0ff */
[--C-:B---3--:R-:W-:Y:S01]  /*8600*/  IMAD.X R7, R7, 0x1, R5.reuse, P0 ;  /* 0x0000000107077824 */ /* 0x108fe200000e0605 */
[-C--:B------:R-:W-:Y:S01]  /*8610*/  IADD3 R10, P0, R10, R20.reuse, RZ ;  /* 0x000000140a0a7210 */ /* 0x080fe20007f1e0ff */
[--C-:B------:R-:W-:Y:S03]  /*8620*/  IMAD.X R3, R3, 0x1, R5.reuse, P1 ;  /* 0x0000000103037824 */ /* 0x100fe600008e0605 */
[----:B------:R1:W-:Y:S01]  /*8630*/  LDGSTS.E.BYPASS.LTC128B.128 [R243+0x100], [R6.64], !P5 ;  /* 0x0010000006f37fae */ /* 0x0003e2000e901d46 */
[--C-:B------:R-:W-:Y:S03]  /*8640*/  IMAD.X R11, R11, 0x1, R5.reuse, P0 ;  /* 0x000000010b0b7824 */ /* 0x100fe600000e0605 */
[----:B------:R3:W-:Y:S04]  /*8650*/  LDGSTS.E.BYPASS.LTC128B.128 [R243+0x900], [R2.64], !P5 ;  /* 0x0090000002f37fae */ /* 0x0007e8000e901d46 */
[----:B------:R4:W-:Y:S01]  /*8660*/  LDGSTS.E.BYPASS.LTC128B.128 [R243+0x1100], [R10.64], !P5 ;  /* 0x011000000af37fae */ /* 0x0009e2000e901d46 */
[-C--:B-1----:R-:W-:Y:S01]  /*8670*/  IADD3 R6, P1, R9, R20.reuse, RZ ;  /* 0x0000001409067210 */ /* 0x082fe20007f3e0ff */
[--C-:B------:R-:W-:Y:S01]  /*8680*/  IMAD.X R9, R15, 0x1, R5.reuse, P6 ;  /* 0x000000010f097824 */ /* 0x100fe200030e0605 */
[----:B---3--:R-:W-:Y:S03]  /*8690*/  IADD3 R2, P0, R12, R20, RZ ;  /* 0x000000140c027210 */ /* 0x008fe60007f1e0ff */
[--C-:B------:R-:W-:Y:S01]  /*86a0*/  IMAD.X R7, R14, 0x1, R5.reuse, P1 ;  /* 0x000000010e077824 */ /* 0x100fe200008e0605 */
[----:B------:R4:W-:Y:S01]  /*86b0*/  LDGSTS.E.BYPASS.LTC128B.128 [R243+0x1900], [R8.64], !P5 ;  /* 0x0190000008f37fae */ /* 0x0009e2000e901d46 */
[----:B------:R-:W-:Y:S03]  /*86c0*/  IMAD.X R3, R13, 0x1, R5, P0 ;  /* 0x000000010d037824 */ /* 0x000fe600000e0605 */
[----:B------:R4:W-:Y:S04]  /*86d0*/  LDGSTS.E.BYPASS.LTC128B.128 [R243+0x2100], [R6.64], !P5 ;  /* 0x0210000006f37fae */ /* 0x0009e8000e901d46 */
[----:B------:R4:W-:Y:S02]  /*86e0*/  LDGSTS.E.BYPASS.LTC128B.128 [R243+0x2900], [R2.64], !P5 ;  /* 0x0290000002f37fae */ /* 0x0009e4000e901d46 */
.L_x_607:
[----:B--2-4-:R-:W-:Y:S04]  /*86f0*/  IADD3 R2, P0, R4, R20, RZ ;  /* 0x0000001404027210 */ /* 0x014fe80007f1e0ff */
[----:B------:R-:W-:Y:S05]  /*8700*/  IADD3.X R3, R0, R5, RZ, P0, !PT ;  /* 0x0000000500037210 */ /* 0x000fea00007fe4ff */
[----:B------:R-:W-:Y:S01]  /*8710*/  @!PT LDS RZ, [RZ] ;  /* 0x00000000fffff984 */ /* 0x000fe20000000800 */
[----:B------:R-:W-:Y:S01]  /*8720*/  @!PT LDS RZ, [RZ] ;  /* 0x00000000fffff984 */ /* 0x000fe20000000800 */
[----:B------:R-:W-:Y:S01]  /*8730*/  @!PT LDS RZ, [RZ] ;  /* 0x00000000fffff984 */ /* 0x000fe20000000800 */
[----:B------:R1:W-:Y:S04]  /*8740*/  LDGSTS.E.BYPASS.LTC128B.128 [R243+0x3100], [R2.64], !P5 ;  /* 0x0310000002f37fae */ /* 0x0003e8000e901d46 */
.L_x_546:
[----:B--234-:R-:W-:Y:S05]  /*8750*/  BSYNC B0 ;  /* 0x0000000000007941 */ /* 0x01cfea0003800000 */
.L_x_545:
[----:B------:R-:W0:Y:S01]  /*8760*/  LDGDEPBAR ;  /* 0x00000000000079af */ /* 0x000e220000000000 */
[----:B------:R-:W-:Y:S01]  /*8770*/  WARPSYNC 0xffffffff ;  /* 0xffffffff00007948 */ /* 0x000fe20003800000 */
[-C--:B------:R-:W-:Y:S01]  /*8780*/  HMMA.16816.F32.BF16 R4, R112, R16.reuse, RZ ;  /* 0x000000107004723c */ /* 0x080fe200000418ff */
[----:B------:R-:W-:Y:S02]  /*8790*/  BSSY B0, `(.L_x_549) ;  /* 0x00001ba000007945 */ /* 0x000fe40003800000 */
[----:B------:R-:W-:Y:S05]  /*87a0*/  ISETP.GE.AND P0, PT, R245, 0x1, PT ;  /* 0x00000001f500780c */ /* 0x000fea0003f06270 */
        /* <DEDUP_REMOVED lines=27> */
[----:B------:R-:W-:Y:S07]  /*8960*/  LDSM.16.M88.4 R184, [R232] ;  /* 0x00000000e8b8783b */ /* 0x000fee0000000200 */
[-C--:B------:R-:W-:Y:S08]  /*8970*/  HMMA.16816.F32.BF16 R4, R188, R192.reuse, R4 ;  /* 0x000000c0bc04723c */ /* 0x080ff00000041804 */
[C---:B------:R-:W-:Y:S08]  /*8980*/  HMMA.16816.F32.BF16 R8, R196.reuse, R192, R8 ;  /* 0x000000c0c408723c */ /* 0x040ff00000041808 */
[-C--:B------:R-:W-:Y:S08]  /*8990*/  HMMA.16816.F32.BF16 R12, R196, R194.reuse, R12 ;  /* 0x000000c2c40c723c */ /* 0x080ff0000004180c */
[C---:B------:R-:W-:Y:S01]  /*89a0*/  HMMA.16816.F32.BF16 R16, R188.reuse, R194, R16 ;  /* 0x000000c2bc10723c */ /* 0x040fe20000041810 */
[----:B------:R-:W1:Y:S07]  /*89b0*/  LDSM.16.M88.4 R192, [R230] ;  /* 0x00000000e6c0783b */ /* 0x000e6e0000000200 */
        /* <DEDUP_REMOVED lines=19> */
[----:B------:R-:W-:Y:S07]  /*8af0*/  LDSM.16.M88.4 R212, [R233] ;  /* 0x00000000e9d4783b */ /* 0x000fee0000000200 */
        /* <DEDUP_REMOVED lines=10> */
[----:B------:R-:W5:Y:S07]  /*8ba0*/  LDSM.16.M88.4 R188, [R230+0x1800] ;  /* 0x00180000e6bc783b */ /* 0x000f6e0000000200 */
        /* <DEDUP_REMOVED lines=17> */
[C---:B------:R-:W-:Y:S01]  /*8cc0*/  HMMA.16816.F32.BF16 R64, R184.reuse, R190, R64 ;  /* 0x000000beb840723c */ /* 0x040fe20000041840 */
[----:B------:R-:W3:Y:S07]  /*8cd0*/  LDSM.16.M88.4 R188, [R233+0x2000] ;  /* 0x00200000e9bc783b */ /* 0x000eee0000000200 */
        /* <DEDUP_REMOVED lines=8> */
[-C--:B--2---:R-:W-:Y:S08]  /*8d60*/  HMMA.16816.F32.BF16 R100, R184, R204.reuse, R100 ;  /* 0x000000ccb864723c */ /* 0x084ff00000041864 */
[C---:B------:R-:W-:Y:S08]  /*8d70*/  HMMA.16816.F32.BF16 R104, R200.reuse, R204, R104 ;  /* 0x000000ccc868723c */ /* 0x040ff00000041868 */
[-C--:B------:R-:W-:Y:S08]  /*8d80*/  HMMA.16816.F32.BF16 R108, R200, R206.reuse, R108 ;  /* 0x000000cec86c723c */ /* 0x080ff0000004186c */
[----:B------:R-:W-:Y:S08]  /*8d90*/  HMMA.16816.F32.BF16 R112, R184, R206, R112 ;  /* 0x000000ceb870723c */ /* 0x000ff00000041870 */
[-C--:B------:R-:W-:Y:S08]  /*8da0*/  HMMA.16816.F32.BF16 R4, R212, R216.reuse, R4 ;  /* 0x000000d8d404723c */ /* 0x080ff00000041804 */
        /* <DEDUP_REMOVED lines=9> */
[----:B------:R-:W1:Y:S01]  /*8e40*/  MUFU.TANH R0, R8 ;  /* 0x0000000800007308 */ /* 0x000e620000002400 */
        /* <DEDUP_REMOVED lines=12> */
[----:B------:R-:W-:Y:S01]  /*8f10*/  FMUL.FTZ R13, R13, c[0x0][0x320] ;  /* 0x0000c8000d0d7a20 */ /* 0x000fe20000410000 */
[----:B-1----:R1:W-:Y:S08]  /*8f20*/  STL [R1+0x8], R0 ;  /* 0x0000080001007387 */ /* 0x0023f00000100800 */
[----:B------:R2:W-:Y:S10]  /*8f30*/  MUFU.TANH R223, R7 ;  /* 0x0000000700df7308 */ /* 0x0005f40000002400 */
[----:B------:R-:W-:Y:S10]  /*8f40*/  MUFU.TANH R251, R9 ;  /* 0x0000000900fb7308 */ /* 0x000ff40000002400 */
[----:B------:R-:W3:Y:S01]  /*8f50*/  MUFU.TANH R2, R10 ;  /* 0x0000000a00027308 */ /* 0x000ee20000002400 */
[----:B--2---:R-:W2:Y:S09]  /*8f60*/  LDSM.16.M88.4 R4, [R227+0x800] ;  /* 0x00080000e304783b */ /* 0x004eb20000000200 */
[----:B-1----:R1:W4:Y:S10]  /*8f70*/  MUFU.TANH R0, R11 ;  /* 0x0000000b00007308 */ /* 0x0023340000002400 */
[----:B------:R-:W-:Y:S01]  /*8f80*/  MUFU.TANH R248, R12 ;  /* 0x0000000c00f87308 */ /* 0x000fe20000002400 */
[----:B---3--:R3:W-:Y:S09]  /*8f90*/  STL [R1+0x14], R2 ;  /* 0x0000140201007387 */ /* 0x0087f20000100800 */
[----:B------:R-:W-:Y:S01]  /*8fa0*/  MUFU.TANH R247, R13 ;  /* 0x0000000d00f77308 */ /* 0x000fe20000002400 */
[----:B-1----:R-:W1:Y:S09]  /*8fb0*/  LDSM.16.M88.4 R8, [R227+0x1000] ;  /* 0x00100000e308783b */ /* 0x002e720000000200 */
[----:B------:R-:W-:Y:S01]  /*8fc0*/  MUFU.TANH R209, R18 ;  /* 0x0000001200d17308 */ /* 0x000fe20000002400 */
[----:B----4-:R4:W-:Y:S01]  /*8fd0*/  STL [R1+0x18], R0 ;  /* 0x0000180001007387 */ /* 0x0109e20000100800 */
[-C--:B--2---:R-:W-:Y:S08]  /*8fe0*/  HMMA.16816.F32.BF16 R20, R212, R4.reuse, R20 ;  /* 0x00000004d414723c */ /* 0x084ff00000041814 */
[----:B---3--:R-:W2:Y:S01]  /*8ff0*/  MUFU.TANH R2, R14 ;  /* 0x0000000e00027308 */ /* 0x008ea20000002400 */
[C---:B------:R-:W-:Y:S09]  /*9000*/  HMMA.16816.F32.BF16 R24, R188.reuse, R4, R24 ;  /* 0x00000004bc18723c */ /* 0x040ff20000041818 */
[----:B------:R-:W-:Y:S01]  /*9010*/  MUFU.TANH R207, R19 ;  /* 0x0000001300cf7308 */ /* 0x000fe20000002400 */
[-C--:B------:R-:W-:Y:S05]  /*9020*/  HMMA.16816.F32.BF16 R28, R188, R6.reuse, R28 ;  /* 0x00000006bc1c723c */ /* 0x080fea000004181c */
[----:B------:R-:W-:Y:S03]  /*9030*/  FMUL.FTZ R20, R20, c[0x0][0x320] ;  /* 0x0000c80014147a20 */ /* 0x000fe60000410000 */
[C---:B------:R-:W-:Y:S01]  /*9040*/  HMMA.16816.F32.BF16 R32, R212.reuse, R6, R32 ;  /* 0x00000006d420723c */ /* 0x040fe20000041820 */
[----:B----4-:R-:W3:Y:S01]  /*9050*/  MUFU.TANH R0, R15 ;  /* 0x0000000f00007308 */ /* 0x010ee20000002400 */
[----:B------:R-:W4:Y:S02]  /*9060*/  LDSM.16.M88.4 R4, [R227+0x1800] ;  /* 0x00180000e304783b */ /* 0x000f240000000200 */
[----:B------:R-:W-:Y:S02]  /*9070*/  FMUL.FTZ R21, R21, c[0x0][0x320] ;  /* 0x0000c80015157a20 */ /* 0x000fe40000410000 */
[----:B------:R-:W-:Y:S02]  /*9080*/  FMUL.FTZ R22, R22, c[0x0][0x320] ;  /* 0x0000c80016167a20 */ /* 0x000fe40000410000 */
[-C--:B-1----:R-:W-:Y:S02]  /*9090*/  HMMA.16816.F32.BF16 R36, R212, R8.reuse, R36 ;  /* 0x00000008d424723c */ /* 0x082fe40000041824 */
[----:B--2---:R1:W-:Y:S01]  /*90a0*/  STL [R1+0x10], R2 ;  /* 0x0000100201007387 */ /* 0x0043e20000100800 */
[----:B------:R-:W-:Y:S01]  /*90b0*/  MUFU.TANH R15, R16 ;  /* 0x00000010000f7308 */ /* 0x000fe20000002400 */
[----:B------:R-:W-:Y:S02]  /*90c0*/  FMUL.FTZ R26, R26, c[0x0][0x320] ;  /* 0x0000c8001a1a7a20 */ /* 0x000fe40000410000 */
[----:B------:R-:W-:Y:S02]  /*90d0*/  FMUL.FTZ R27, R27, c[0x0][0x320] ;  /* 0x0000c8001b1b7a20 */ /* 0x000fe40000410000 */
[C---:B------:R-:W-:Y:S04]  /*90e0*/  HMMA.16816.F32.BF16 R40, R188.reuse, R8, R40 ;  /* 0x00000008bc28723c */ /* 0x040fe80000041828 */
[----:B------:R-:W-:Y:S01]  /*90f0*/  FMUL.FTZ R23, R23, c[0x0][0x320] ;  /* 0x0000c80017177a20 */ /* 0x000fe20000410000 */
[----:B------:R-:W-:Y:S01]  /*9100*/  MUFU.TANH R16, R17 ;  /* 0x0000001100107308 */ /* 0x000fe20000002400 */
[----:B------:R-:W-:Y:S02]  /*9110*/  FMUL.FTZ R24, R24, c[0x0][0x320] ;  /* 0x0000c80018187a20 */ /* 0x000fe40000410000 */
[-C--:B------:R-:W-:Y:S01]  /*9120*/  HMMA.16816.F32.BF16 R44, R188, R10.reuse, R44 ;  /* 0x0000000abc2c723c */ /* 0x080fe2000004182c */
[----:B---3--:R2:W-:Y:S03]  /*9130*/  STL [R1+0xc], R0 ;  /* 0x00000c0001007387 */ /* 0x0085e60000100800 */
[----:B------:R-:W-:Y:S02]  /*9140*/  FMUL.FTZ R25, R25, c[0x0][0x320] ;  /* 0x0000c80019197a20 */ /* 0x000fe40000410000 */
[----:B------:R-:W-:Y:S01]  /*9150*/  FMUL.FTZ R28, R28, c[0x0][0x320] ;  /* 0x0000c8001c1c7a20 */ /* 0x000fe20000410000 */
[----:B------:R-:W-:Y:S01]  /*9160*/  MUFU.TANH R184, R20 ;  /* 0x0000001400b87308 */ /* 0x000fe20000002400 */
[C---:B------:R-:W-:Y:S01]  /*9170*/  HMMA.16816.F32.BF16 R48, R212.reuse, R10, R48 ;  /* 0x0000000ad430723c */ /* 0x040fe20000041830 */
[----:B------:R-:W3:Y:S03]  /*9180*/  LDSM.16.M88.4 R8, [R227+0x2000] ;  /* 0x00200000e308783b */ /* 0x000ee60000000200 */
[----:B------:R-:W-:Y:S02]  /*9190*/  FMUL.FTZ R29, R29, c[0x0][0x320] ;  /* 0x0000c8001d1d7a20 */ /* 0x000fe40000410000 */
[----:B------:R-:W-:Y:S02]  /*91a0*/  FMUL.FTZ R30, R30, c[0x0][0x320] ;  /* 0x0000c8001e1e7a20 */ /* 0x000fe40000410000 */
[----:B------:R-:W-:Y:S01]  /*91b0*/  FMUL.FTZ R31, R31, c[0x0][0x320] ;  /* 0x0000c8001f1f7a20 */ /* 0x000fe20000410000 */
[----:B-1----:R-:W1:Y:S01]  /*91c0*/  MUFU.TANH R2, R26 ;  /* 0x0000001a00027308 */ /* 0x002e620000002400 */
[-C--:B----4-:R-:W-:Y:S03]  /*91d0*/  HMMA.16816.F32.BF16 R52, R212, R4.reuse, R52 ;  /* 0x00000004d434723c */ /* 0x090fe60000041834 */
[----:B------:R-:W-:Y:S02]  /*91e0*/  FMUL.FTZ R32, R32, c[0x0][0x320] ;  /* 0x0000c80020207a20 */ /* 0x000fe40000410000 */
[----:B------:R-:W-:Y:S02]  /*91f0*/  FMUL.FTZ R33, R33, c[0x0][0x320] ;  /* 0x0000c80021217a20 */ /* 0x000fe40000410000 */
[----:B------:R-:W-:Y:S01]  /*9200*/  FMUL.FTZ R34, R34, c[0x0][0x320] ;  /* 0x0000c80022227a20 */ /* 0x000fe20000410000 */
[C---:B------:R-:W-:Y:S01]  /*9210*/  HMMA.16816.F32.BF16 R56, R188.reuse, R4, R56 ;  /* 0x00000004bc38723c */ /* 0x040fe20000041838 */
[----:B--2---:R-:W2:Y:S03]  /*9220*/  MUFU.TANH R0, R27 ;  /* 0x0000001b00007308 */ /* 0x004ea60000002400 */
[----:B------:R-:W-:Y:S02]  /*9230*/  FMUL.FTZ R35, R35, c[0x0][0x320] ;  /* 0x0000c80023237a20 */ /* 0x000fe40000410000 */
[----:B------:R-:W-:Y:S02]  /*9240*/  FMUL.FTZ R36, R36, c[0x0][0x320] ;  /* 0x0000c80024247a20 */ /* 0x000fe40000410000 */
[-C--:B------:R-:W-:Y:S03]  /*9250*/  HMMA.16816.F32.BF16 R60, R188, R6.reuse, R60 ;  /* 0x00000006bc3c723c */ /* 0x080fe6000004183c */
[----:B------:R4:W4:Y:S01]  /*9260*/  MUFU.TANH R185, R21 ;  /* 0x0000001500b97308 */ /* 0x0009220000002400 */
[----:B------:R-:W-:Y:S02]  /*9270*/  FMUL.FTZ R37, R37, c[0x0][0x320] ;  /* 0x0000c80025257a20 */ /* 0x000fe40000410000 */
[----:B------:R-:W-:Y:S01]  /*9280*/  FMUL.FTZ R38, R38, c[0x0][0x320] ;  /* 0x0000c80026267a20 */ /* 0x000fe20000410000 */
[----:B-1----:R-:W-:Y:S01]  /*9290*/  STL [R1+0x4], R2 ;  /* 0x0000040201007387 */ /* 0x002fe20000100800 */
[C---:B------:R-:W-:Y:S03]  /*92a0*/  HMMA.16816.F32.BF16 R64, R212.reuse, R6, R64 ;  /* 0x00000006d440723c */ /* 0x040fe60000041840 */
[----:B------:R-:W1:Y:S01]  /*92b0*/  LDSM.16.M88.4 R4, [R227+0x2800] ;  /* 0x00280000e304783b */ /* 0x000e620000000200 */
[----:B------:R-:W-:Y:S01]  /*92c0*/  FMUL.FTZ R39, R39, c[0x0][0x320] ;  /* 0x0000c80027277a20 */ /* 0x000fe20000410000 */
[----:B------:R1:W1:Y:S01]  /*92d0*/  MUFU.TANH R187, R22 ;  /* 0x0000001600bb7308 */ /* 0x0002620000002400 */
[----:B------:R-:W-:Y:S02]  /*92e0*/  FMUL.FTZ R40, R40, c[0x0][0x320] ;  /* 0x0000c80028287a20 */ /* 0x000fe40000410000 */
[-C--:B---3--:R-:W-:Y:S03]  /*92f0*/  HMMA.16816.F32.BF16 R68, R212, R8.reuse, R68 ;  /* 0x00000008d444723c */ /* 0x088fe60000041844 */
[----:B--2---:R-:W-:Y:S01]  /*9300*/  STL [R1], R0 ;  /* 0x0000000001007387 */ /* 0x004fe20000100800 */
[----:B------:R-:W-:Y:S02]  /*9310*/  FMUL.FTZ R41, R41, c[0x0][0x320] ;  /* 0x0000c80029297a20 */ /* 0x000fe40000410000 */
[----:B------:R-:W-:Y:S01]  /*9320*/  FMUL.FTZ R42, R42, c[0x0][0x320] ;  /* 0x0000c8002a2a7a20 */ /* 0x000fe20000410000 */
[----:B------:R2:W3:Y:S01]  /*9330*/  MUFU.TANH R186, R23 ;  /* 0x0000001700ba7308 */ /* 0x0004e20000002400 */
[C---:B------:R-:W-:Y:S04]  /*9340*/  HMMA.16816.F32.BF16 R72, R188.reuse, R8, R72 ;  /* 0x00000008bc48723c */ /* 0x040fe80000041848 */
[----:B------:R-:W-:Y:S02]  /*9350*/  FMUL.FTZ R43, R43, c[0x0][0x320] ;  /* 0x0000c8002b2b7a20 */ /* 0x000fe40000410000 */
[----:B------:R-:W-:Y:S02]  /*9360*/  FMUL.FTZ R44, R44, c[0x0][0x320] ;  /* 0x0000c8002c2c7a20 */ /* 0x000fe40000410000 */
[-C--:B------:R-:W-:Y:S01]  /*9370*/  HMMA.16816.F32.BF16 R76, R188, R10.reuse, R76 ;  /* 0x0000000abc4c723c */ /* 0x080fe2000004184c */
[----:B------:R2:W2:Y:S03]  /*9380*/  MUFU.TANH R219, R24 ;  /* 0x0000001800db7308 */ /* 0x0004a60000002400 */
[----:B------:R-:W-:Y:S02]  /*9390*/  FMUL.FTZ R45, R45, c[0x0][0x320] ;  /* 0x0000c8002d2d7a20 */ /* 0x000fe40000410000 */
[----:B------:R-:W-:Y:S02]  /*93a0*/  FMUL.FTZ R46, R46, c[0x0][0x320] ;  /* 0x0000c8002e2e7a20 */ /* 0x000fe40000410000 */
[C---:B------:R-:W-:Y:S01]  /*93b0*/  HMMA.16816.F32.BF16 R80, R212.reuse, R10, R80 ;  /* 0x0000000ad450723c */ /* 0x040fe20000041850 */
[----:B------:R-:W5:Y:S01]  /*93c0*/  LDSM.16.M88.4 R8, [R227+0x3000] ;  /* 0x00300000e308783b */ /* 0x000f620000000200 */
[----:B------:R-:W-:Y:S04]  /*93d0*/  DEPBAR.LE SB0, 0x0 ;  /* 0x000080000000791a */ /* 0x000fe80000000000 */
[----:B------:R2:W2:Y:S01]  /*93e0*/  MUFU.TANH R217, R25 ;  /* 0x0000001900d97308 */ /* 0x0004a20000002400 */
[----:B------:R-:W-:Y:S02]  /*93f0*/  FMUL.FTZ R48, R48, c[0x0][0x320] ;  /* 0x0000c80030307a20 */ /* 0x000fe40000410000 */
[----:B------:R-:W-:Y:S01]  /*9400*/  BAR.SYNC.DEFER_BLOCKING 0x0 ;  /* 0x0000000000007b1d */ /* 0x000fe20000010000 */
[-C--:B-1----:R-:W-:Y:S06]  /*9410*/  HMMA.16816.F32.BF16 R84, R212, R4.reuse, R84 ;  /* 0x00000004d454723c */ /* 0x082fec0000041854 */
        /* <DEDUP_REMOVED lines=8> */
[----:B------:R-:W-:Y:S03]  /*94a0*/  FMUL.FTZ R53, R53, c[0x0][0x320] ;  /* 0x0000c80035357a20 */ /* 0x000fe60000410000 */
[C---:B------:R-:W-:Y:S01]  /*94b0*/  HMMA.16816.F32.BF16 R96, R212.reuse, R6, R96 ;  /* 0x00000006d460723c */ /* 0x040fe20000041860 */
[----:B------:R1:W1:Y:S03]  /*94c0*/  MUFU.TANH R249, R30 ;  /* 0x0000001e00f97308 */ /* 0x0002660000002400 */
[----:B------:R-:W-:Y:S02]  /*94d0*/  FMUL.FTZ R54, R54, c[0x0][0x320] ;  /* 0x0000c80036367a20 */ /* 0x000fe40000410000 */
[----:B------:R-:W-:Y:S02]  /*94e0*/  FMUL.FTZ R55, R55, c[0x0][0x320] ;  /* 0x0000c80037377a20 */ /* 0x000fe40000410000 */
[-C--:B-----5:R-:W-:Y:S03]  /*94f0*/  HMMA.16816.F32.BF16 R100, R212, R8.reuse, R100 ;  /* 0x00000008d464723c */ /* 0x0a0fe60000041864 */
[----:B------:R1:W1:Y:S01]  /*9500*/  MUFU.TANH R250, R31 ;  /* 0x0000001f00fa7308 */ /* 0x0002620000002400 */
        /* <DEDUP_REMOVED lines=9> */
[----:B------:R1:W1:Y:S01]  /*95a0*/  MUFU.TANH R27, R33 ;  /* 0x00000021001b7308 */ /* 0x0002620000002400 */
[----:B------:R-:W-:Y:S04]  /*95b0*/  HMMA.16816.F32.BF16 R112, R212, R10, R112 ;  /* 0x0000000ad470723c */ /* 0x000fe80000041870 */
[----:B------:R-:W-:Y:S02]  /*95c0*/  FMUL.FTZ R63, R63, c[0x0][0x320] ;  /* 0x0000c8003f3f7a20 */ /* 0x000fe40000410000 */
[----:B------:R-:W-:Y:S02]  /*95d0*/  FMUL.FTZ R64, R64, c[0x0][0x320] ;  /* 0x0000c80040407a20 */ /* 0x000fe40000410000 */
[----:B------:R-:W-:Y:S01]  /*95e0*/  FMUL.FTZ R65, R65, c[0x0][0x320] ;  /* 0x0000c80041417a20 */ /* 0x000fe20000410000 */
[----:B------:R-:W1:Y:S03]  /*95f0*/  MUFU.TANH R34, R34 ;  /* 0x0000002200227308 */ /* 0x000e660000002400 */
        /* <DEDUP_REMOVED lines=61> */
[----:B------:R-:W-:Y:S05]  /*99d0*/  FMUL.FTZ R115, R115, c[0x0][0x320] ;  /* 0x0000c80073737a20 */ /* 0x000fea0000410000 */
        /* <DEDUP_REMOVED lines=70> */
[----:B------:R1:W1:Y:S01]  /*9e40*/  MUFU.TANH R35, R115 ;  /* 0x0000007300237308 */ /* 0x0002620000002400 */
[----:B------:R-:W-:-:S05]  /*9e50*/  @!P0 BRA `(.L_x_550) ;  /* 0x000004d000008947 */ /* 0x000fca0003800000 */
[----:B--234-:R-:W-:Y:S01]  /*9e60*/  IMAD.MOV.U32 R244, RZ, RZ, RZ ;  /* 0x000000fffff47224 */ /* 0x01cfe200078e00ff */
[----:B------:R-:W2:Y:S01]  /*9e70*/  LDL R2, [R1+0x34] ;  /* 0x0000340001027983 */ /* 0x000ea20000100800 */
[----:B------:R-:W-:Y:S03]  /*9e80*/  IMAD.SHL.U32 R8, R242, 0x2, RZ ;  /* 0x00000002f2087824 */ /* 0x000fe600078e00ff */
[----:B------:R-:W3:Y:S04]  /*9e90*/  LDL R0, [R1+0x30] ;  /* 0x0000300001007983 */ /* 0x000ee80000100800 */
[----:B-1----:R-:W4:Y:S04]  /*9ea0*/  LDL.64 R74, [R1+0x40] ;  /* 0x00004000014a7983 */ /* 0x002f280000100a00 */
[----:B------:R-:W5:Y:S04]  /*9eb0*/  LDL R13, [R1+0x54] ;  /* 0x00005400010d7983 */ /* 0x000f680000100800 */
[----:B------:R-:W4:Y:S04]  /*9ec0*/  LDL.64 R72, [R1+0x38] ;  /* 0x0000380001487983 */ /* 0x000f280000100a00 */
[----:B------:R-:W5:Y:S01]  /*9ed0*/  LDL R14, [R1+0x50] ;  /* 0x00005000010e7983 */ /* 0x000f620000100800 */
[----:B--2---:R-:W-:Y:S05]  /*9ee0*/  IMAD R2, R245, 0x70, R2 ;  /* 0x00000070f5027824 */ /* 0x004fea00078e0202 */
[----:B---3--:R-:W-:Y:S05]  /*9ef0*/  IADD3 R2, R2, -0x70, R0 ;  /* 0xffffff9002027810 */ /* 0x008fea0007ffe000 */
[----:B------:R-:W-:Y:S04]  /*9f00*/  @P3 IMAD.HI.U32 R3, R2, c[0x0][0x2bc], RZ ;  /* 0x0000af0002033a27 */ /* 0x000fe800078e00ff */
[----:B------:R-:W-:Y:S01]  /*9f10*/  IMAD.MOV.U32 R0, RZ, RZ, R2 ;  /* 0x000000ffff007224 */ /* 0x000fe200078e0002 */
[----:B------:R-:W-:Y:S04]  /*9f20*/  @P3 SHF.R.U32.HI R0, RZ, c[0x0][0x2c0], R3 ;  /* 0x0000b000ff003a19 */ /* 0x000fe80000011603 */
[C---:B----4-:R-:W-:Y:S04]  /*9f30*/  @!P2 IADD3 R3, P0, R0.reuse, R74, RZ ;  /* 0x0000004a0003a210 */ /* 0x050fe80007f1e0ff */
[----:B-----5:R-:W-:Y:S01]  /*9f40*/  @!P2 LEA.HI.X.SX32 R5, R0, R13, 0x1, P0 ;  /* 0x0000000d0005a211 */ /* 0x020fe200000f0eff */
[----:B------:R-:W-:Y:S01]  /*9f50*/  IMAD.MOV R0, RZ, RZ, -R0 ;  /* 0x000000ffff007224 */ /* 0x000fe200078e0a00 */
[C---:B------:R-:W-:Y:S02]  /*9f60*/  @!P2 LEA R4, P0, R3.reuse, c[0x0][0x2a0], 0x2 ;  /* 0x0000a8000304aa11 */ /* 0x040fe400078010ff */
[----:B------:R-:W-:Y:S01]  /*9f70*/  SHF.R.S32.HI R13, RZ, 0x1f, R242 ;  /* 0x0000001fff0d7819 */ /* 0x000fe200000114f2 */
[----:B------:R-:W-:Y:S01]  /*9f80*/  IMAD R252, R0, c[0x0][0x2b8], R2 ;  /* 0x0000ae0000fc7a24 */ /* 0x000fe200078e0202 */
[----:B------:R-:W-:Y:S03]  /*9f90*/  @!P2 LEA.HI.X R5, R3, c[0x0][0x2a4], R5, 0x2, P0 ;  /* 0x0000a9000305aa11 */ /* 0x000fe600000f1405 */
[----:B------:R-:W-:Y:S01]  /*9fa0*/  IMAD.WIDE.U32 R2, R252, c[0x0][0x1e0], RZ ;  /* 0x00007800fc027a25 */ /* 0x000fe200078e00ff */
[----:B------:R-:W-:Y:S01]  /*9fb0*/  SHF.R.S32.HI R0, RZ, 0x1f, R252 ;  /* 0x0000001fff007819 */ /* 0x000fe200000114fc */
[----:B------:R1:W2:Y:S04]  /*9fc0*/  @!P2 LDG.E R244, [R4.64] ;  /* 0x0000000604f4a981 */ /* 0x0002a8000c1e1900 */
[----:B------:R-:W-:Y:S04]  /*9fd0*/  IMAD R0, R0, c[0x0][0x1e0], RZ ;  /* 0x0000780000007a24 */ /* 0x000fe800078e02ff */
[----:B------:R-:W-:Y:S04]  /*9fe0*/  IMAD R0, R252, c[0x0][0x1e4], R0 ;  /* 0x00007900fc007a24 */ /* 0x000fe800078e0200 */
[----:B------:R-:W-:Y:S01]  /*9ff0*/  IMAD.IADD R3, R3, 0x1, R0 ;  /* 0x0000000103037824 */ /* 0x000fe200078e0200 */
[----:B-1----:R-:W-:Y:S02]  /*a000*/  SHF.L.U64.HI R5, R242, 0x1, R13 ;  /* 0x00000001f2057819 */ /* 0x002fe4000001020d */
[----:B--2---:R-:W-:Y:S01]  /*a010*/  SHF.R.S32.HI R4, RZ, 0x1f, R244 ;  /* 0x0000001fff047819 */ /* 0x004fe200000114f4 */
[----:B------:R-:W-:Y:S04]  /*a020*/  IMAD.WIDE.U32 R2, R244, c[0x0][0x1f0], R2 ;  /* 0x00007c00f4027a25 */ /* 0x000fe800078e0002 */
[----:B------:R-:W-:Y:S01]  /*a030*/  IMAD R4, R4, c[0x0][0x1f0], RZ ;  /* 0x00007c0004047a24 */ /* 0x000fe200078e02ff */
[----:B------:R-:W-:Y:S03]  /*a040*/  IADD3 R0, P1, R72, R2, RZ ;  /* 0x0000000248007210 */ /* 0x000fe60007f3e0ff */
[----:B------:R-:W-:Y:S01]  /*a050*/  IMAD R2, R244, c[0x0][0x1f4], R4 ;  /* 0x00007d00f4027a24 */ /* 0x000fe200078e0204 */
[----:B------:R-:W-:Y:S04]  /*a060*/  LEA R4, P0, R0, c[0x0][0x1c8], 0x1 ;  /* 0x0000720000047a11 */ /* 0x000fe800078008ff */
[----:B------:R-:W-:Y:S04]  /*a070*/  IADD3.X R2, R14, R3, R2, P1, !PT ;  /* 0x000000030e027210 */ /* 0x000fe80000ffe402 */
[----:B------:R-:W-:Y:S01]  /*a080*/  LEA.HI.X R0, R0, c[0x0][0x1cc], R2, 0x1, P0 ;  /* 0x0000730000007a11 */ /* 0x000fe200000f0c02 */
[----:B------:R-:W-:-:S05]  /*a090*/  BRA.DIV ~URZ, `(.L_x_551) ;  /* 0x0000e6627f007947 */ /* 0x000fca000b800000 */
[----:B------:R1:W2:Y:S02]  /*a0a0*/  SHFL.IDX PT, R6, R0, RZ, 0x181f ;  /* 0x00181fff00067589 */ /* 0x0002a400000e0000 */
.L_x_608:
[----:B------:R-:W-:-:S05]  /*a0b0*/  BRA.DIV ~URZ, `(.L_x_552) ;  /* 0x0000e6b27f007947 */ /* 0x000fca000b800000 */
[----:B------:R-:W3:Y:S02]  /*a0c0*/  SHFL.IDX PT, R2, R4, RZ, 0x181f ;  /* 0x00181fff04027589 */ /* 0x000ee400000e0000 */
[-C--:B---3--:R-:W-:Y:S05]  /*a0d0*/  IADD3 R2, P0, R2, R8.reuse, RZ ;  /* 0x0000000802027210 */ /* 0x088fea0007f1e0ff */
[--C-:B--2---:R-:W-:Y:S05]  /*a0e0*/  IMAD.X R3, R6, 0x1, R5.reuse, P0 ;  /* 0x0000000106037824 */ /* 0x104fea00000e0605 */
[----:B------:R-:W-:Y:S01]  /*a0f0*/  @!PT LDS RZ, [RZ] ;  /* 0x00000000fffff984 */ /* 0x000fe20000000800 */
[----:B------:R-:W-:Y:S01]  /*a100*/  @!PT LDS RZ, [RZ] ;  /* 0x00000000fffff984 */ /* 0x000fe20000000800 */
[----:B------:R2:W-:Y:S04]  /*a110*/  LDGSTS.E.BYPASS.LTC128B.128 [R243+0x3900], [R2.64], !P5 ;  /* 0x0390000002f37fae */ /* 0x0005e8000e901d46 */
[----:B--2---:R-:W2:Y:S04]  /*a120*/  SHFL.IDX PT, R2, R4, 0x1, 0x181f ;  /* 0x00381f0004027f89 */ /* 0x004ea800000e0000 */
[----:B------:R-:W3:Y:S01]  /*a130*/  SHFL.IDX PT, R3, R0, 0x1, 0x181f ;  /* 0x00381f0000037f89 */ /* 0x000ee200000e0000 */
[-C--:B--2---:R-:W-:Y:S05]  /*a140*/  IADD3 R2, P0, R2, R8.reuse, RZ ;  /* 0x0000000802027210 */ /* 0x084fea0007f1e0ff */
[--C-:B---3--:R-:W-:Y:S05]  /*a150*/  IMAD.X R3, R3, 0x1, R5.reuse, P0 ;  /* 0x0000000103037824 */ /* 0x108fea00000e0605 */
        /* <DEDUP_REMOVED lines=17> */
[----:B------:R-:W3:Y:S04]  /*a270*/  SHFL.IDX PT, R3, R0, 0x5, 0x181f ;  /* 0x00b81f0000037f89 */ /* 0x000ee800000e0000 */
[----:B------:R-:W4:Y:S04]  /*a280*/  SHFL.IDX PT, R4, R4, 0x6, 0x181f ;  /* 0x00d81f0004047f89 */ /* 0x000f2800000e0000 */
[----:B-1----:R-:W1:Y:S01]  /*a290*/  SHFL.IDX PT, R0, R0, 0x6, 0x181f ;  /* 0x00d81f0000007f89 */ /* 0x002e6200000e0000 */
[----:B--2---:R-:W-:Y:S05]  /*a2a0*/  IADD3 R2, P0, R2, R8, RZ ;  /* 0x0000000802027210 */ /* 0x004fea0007f1e0ff */
[----:B---3--:R-:W-:Y:S05]  /*a2b0*/  IMAD.X R3, R3, 0x1, R5, P0 ;  /* 0x0000000103037824 */ /* 0x008fea00000e0605 */
[----:B------:R2:W-:Y:S03]  /*a2c0*/  LDGSTS.E.BYPASS.LTC128B.128 [R243+0x6100], [R2.64], !P5 ;  /* 0x0610000002f37fae */ /* 0x0005e6000e901d46 */
.L_x_609:
[----:B--2-4-:R-:W-:Y:S04]  /*a2d0*/  IADD3 R2, P0, R4, R8, RZ ;  /* 0x0000000804027210 */ /* 0x014fe80007f1e0ff */
[----:B-1----:R-:W-:Y:S05]  /*a2e0*/  IADD3.X R3, R0, R5, RZ, P0, !PT ;  /* 0x0000000500037210 */ /* 0x002fea00007fe4ff */
[----:B------:R-:W-:Y:S01]  /*a2f0*/  @!PT LDS RZ, [RZ] ;  /* 0x00000000fffff984 */ /* 0x000fe20000000800 */
[----:B------:R-:W-:Y:S01]  /*a300*/  @!PT LDS RZ, [RZ] ;  /* 0x00000000fffff984 */ /* 0x000fe20000000800 */
[----:B------:R-:W-:Y:S01]  /*a310*/  @!PT LDS RZ, [RZ] ;  /* 0x00000000fffff984 */ /* 0x000fe20000000800 */
[----:B------:R1:W-:Y:S04]  /*a320*/  LDGSTS.E.BYPASS.LTC128B.128 [R243+0x6900], [R2.64], !P5 ;  /* 0x0690000002f37fae */ /* 0x0003e8000e901d46 */
.L_x_550:
[----:B--234-:R-:W-:Y:S05]  /*a330*/  BSYNC B0 ;  /* 0x0000000000007941 */ /* 0x01cfea0003800000 */
.L_x_549:
[----:B------:R-:W2:Y:S01]  /*a340*/  LDL R4, [R1+0x5c] ;  /* 0x00005c0001047983 */ /* 0x000ea20000100800 */
[----:B-1----:R-:W-:Y:S03]  /*a350*/  IMAD R2, R245, -0x70, RZ ;  /* 0xffffff90f5027824 */ /* 0x002fe600078e02ff */
[----:B------:R-:W2:Y:S04]  /*a360*/  LDL R0, [R1+0x6c] ;  /* 0x00006c0001007983 */ /* 0x000ea80000100800 */
[----:B------:R-:W3:Y:S04]  /*a370*/  LDL R3, [R1+0x68] ;  /* 0x0000680001037983 */ /* 0x000ee80000100800 */
[----:B------:R-:W0:Y:S01]  /*a380*/  LDGDEPBAR ;  /* 0x00000000000079af */ /* 0x000e220000000000 */
[----:B--2---:R-:W-:Y:S02]  /*a390*/  IADD3 R0, R0, R4, RZ ;  /* 0x0000000400007210 */ /* 0x004fe40007ffe0ff */
[----:B------:R-:W-:Y:S02]  /*a3a0*/  MOV R4, c[0x0][0x2ac] ;  /* 0x0000ab0000047a02 */ /* 0x000fe40000000f00 */
[----:B---3--:R-:W-:Y:S01]  /*a3b0*/  IADD3 R2, -R3, 0x1, R2 ;  /* 0x0000000103027810 */ /* 0x008fe20007ffe102 */
[----:B------:R-:W-:Y:S01]  /*a3c0*/  @P4 IMAD.HI.U32 R3, R0, c[0x0][0x2c8], RZ ;  /* 0x0000b20000034a27 */ /* 0x000fe200078e00ff */
[----:B------:R-:W-:Y:S03]  /*a3d0*/  MOV R5, R0 ;  /* 0x0000000000057202 */ /* 0x000fe60000000f00 */
[----:B------:R-:W-:Y:S01]  /*a3e0*/  IMAD R2, R4, c[0x0][0x1d0], R2 ;  /* 0x0000740004027a24 */ /* 0x000fe200078e0202 */
[----:B------:R-:W-:Y:S04]  /*a3f0*/  @P4 SHF.R.U32.HI R5, RZ, c[0x0][0x2cc], R3 ;  /* 0x0000b300ff054a19 */ /* 0x000fe80000011603 */
[----:B------:R-:W-:Y:S01]  /*a400*/  IADD3 R4, R2, -c[0x0][0x168], RZ ;  /* 0x80005a0002047a10 */ /* 0x000fe20007ffe0ff */
[----:B------:R-:W-:-:S05]  /*a410*/  BRA.DIV ~URZ, `(.L_x_553) ;  /* 0x0000ea227f007947 */ /* 0x000fca000b800000 */
[----:B------:R1:W2:Y:S02]  /*a420*/  SHFL.IDX PT, R0, R5, RZ, 0x1c1f ;  /* 0x001c1fff05007589 */ /* 0x0002a400000e0000 */
.L_x_610:
[----:B--2---:R-:W-:Y:S05]  /*a430*/  IMAD.IADD R0, R4, 0x1, R0 ;  /* 0x0000000104007824 */ /* 0x004fea00078e0200 */
[C---:B------:R-:W-:Y:S02]  /*a440*/  ISETP.GT.AND P0, PT, R0.reuse, RZ, PT ;  /* 0x000000ff0000720c */ /* 0x040fe40003f04270 */
[C---:B------:R-:W-:Y:S02]  /*a450*/  ISETP.GT.AND P6, PT, R0.reuse, 0x1, PT ;  /* 0x000000010000780c */ /* 0x040fe40003fc4270 */
[----:B------:R-:W-:Y:S02]  /*a460*/  ISETP.GT.AND P1, PT, R0, 0x8, PT ;  /* 0x000000080000780c */ /* 0x000fe40003f24270 */
[----:B------:R-:W-:Y:S02]  /*a470*/  FSEL R14, R216, -INF , P0 ;  /* 0xff800000d80e7808 */ /* 0x000fe40000000000 */
[C---:B------:R-:W-:Y:S02]  /*a480*/  ISETP.GT.AND P0, PT, R0.reuse, 0x9, PT ;  /* 0x000000090000780c */ /* 0x040fe40003f04270 */
[----:B------:R-:W-:Y:S02]  /*a490*/  FSEL R13, R211, -INF , P6 ;  /* 0xff800000d30d7808 */ /* 0x000fe40003000000 */
[C---:B------:R-:W-:Y:S02]  /*a4a0*/  ISETP.GT.AND P6, PT, R0.reuse, 0x10, PT ;  /* 0x000000100000780c */ /* 0x040fe40003fc4270 */
[----:B------:R-:W-:Y:S02]  /*a4b0*/  FSEL R15, R15, -INF , P1 ;  /* 0xff8000000f0f7808 */ /* 0x000fe40000800000 */
[----:B------:R-:W-:Y:S02]  /*a4c0*/  ISETP.GT.AND P1, PT, R0, 0x11, PT ;  /* 0x000000110000780c */ /* 0x000fe40003f24270 */
[----:B------:R-:W-:Y:S02]  /*a4d0*/  FSEL R16, R16, -INF , P0 ;  /* 0xff80000010107808 */ /* 0x000fe40000000000 */
[----:B------:R-:W-:Y:S02]  /*a4e0*/  ISETP.GT.AND P0, PT, R0, 0x18, PT ;  /* 0x000000180000780c */ /* 0x000fe40003f04270 */
[----:B------:R-:W-:Y:S02]  /*a4f0*/  FSEL R184, R184, -INF , P6 ;  /* 0xff800000b8b87808 */ /* 0x000fe40003000000 */
[C---:B------:R-:W-:Y:S02]  /*a500*/  ISETP.GT.AND P6, PT, R0.reuse, 0x19, PT ;  /* 0x000000190000780c */ /* 0x040fe40003fc4270 */
        /* <DEDUP_REMOVED lines=41> */
[----:B------:R-:W-:Y:S02]  /*a7a0*/  FSEL R112, R112, -INF , P1 ;  /* 0xff80000070707808 */ /* 0x000fe40000800000 */
[----:B------:R-:W-:Y:S01]  /*a7b0*/  FSEL R6, R7, -INF , P0 ;  /* 0xff80000007067808 */ /* 0x000fe20000000000 */
[----:B------:R-:W-:-:S05]  /*a7c0*/  BRA.DIV ~URZ, `(.L_x_554) ;  /* 0x0000e6e27f007947 */ /* 0x000fca000b800000 */
[----:B------:R-:W2:Y:S08]  /*a7d0*/  SHFL.IDX PT, R2, R5, 0x1, 0x1c1f ;  /* 0x003c1f0005027f89 */ /* 0x000eb000000e0000 */
[----:B------:R-:W3:Y:S08]  /*a7e0*/  SHFL.IDX PT, R3, R5, 0x2, 0x1c1f ;  /* 0x005c1f0005037f89 */ /* 0x000ef000000e0000 */
[----:B------:R4:W2:Y:S08]  /*a7f0*/  SHFL.IDX PT, R0, R5, 0x3, 0x1c1f ;  /* 0x007c1f0005007f89 */ /* 0x0008b000000e0000 */
[----:B------:R-:W5:Y:S01]  /*a800*/  LDL.LU R68, [R1+0x8] ;  /* 0x0000080001447983 */ /* 0x000f620000300800 */
[----:B-1--4-:R-:W-:Y:S01]  /*a810*/  FMNMX.FTZ R5, R14, R116, !PT ;  /* 0x000000740e057209 */ /* 0x012fe20007810000 */
[C---:B--2---:R-:W-:Y:S02]  /*a820*/  IMAD.IADD R2, R4.reuse, 0x1, R2 ;  /* 0x0000000104027824 */ /* 0x044fe400078e0202 */
[C---:B---3--:R-:W-:Y:S02]  /*a830*/  IMAD.IADD R3, R4.reuse, 0x1, R3 ;  /* 0x0000000104037824 */ /* 0x048fe400078e0203 */
[----:B------:R-:W-:Y:S01]  /*a840*/  IMAD.IADD R0, R4, 0x1, R0 ;  /* 0x0000000104007824 */ /* 0x000fe200078e0200 */
[----:B------:R-:W-:Y:S02]  /*a850*/  FMNMX.FTZ R4, R13, R5, !PT ;  /* 0x000000050d047209 */ /* 0x000fe40007810000 */
[C---:B------:R-:W-:Y:S01]  /*a860*/  ISETP.GT.AND P6, PT, R2.reuse, 0x8, PT ;  /* 0x000000080200780c */ /* 0x040fe20003fc4270 */
[----:B------:R-:W2:Y:S01]  /*a870*/  LDL.LU R5, [R1+0x14] ;  /* 0x0000140001057983 */ /* 0x000ea20000300800 */
[C---:B------:R-:W-:Y:S02]  /*a880*/  ISETP.GT.AND P1, PT, R2.reuse, 0x1, PT ;  /* 0x000000010200780c */ /* 0x040fe40003f24270 */
[----:B------:R-:W-:Y:S01]  /*a890*/  FSEL R12, R209, -INF , P6 ;  /* 0xff800000d10c7808 */ /* 0x000fe20003000000 */
[----:B------:R-:W3:Y:S01]  /*a8a0*/  LDL.LU R20, [R1+0x18] ;  /* 0x0000180001147983 */ /* 0x000ee20000300800 */
[C---:B------:R-:W-:Y:S02]  /*a8b0*/  ISETP.GT.AND P6, PT, R2.reuse, 0x11, PT ;  /* 0x000000110200780c */ /* 0x040fe40003fc4270 */
[----:B------:R-:W-:Y:S01]  /*a8c0*/  FSEL R11, R223, -INF , P1 ;  /* 0xff800000df0b7808 */ /* 0x000fe20000800000 */
[----:B------:R-:W4:Y:S01]  /*a8d0*/  LDL.LU R18, [R1+0x10] ;  /* 0x0000100001127983 */ /* 0x000f220000300800 */
[----:B------:R-:W-:Y:S02]  /*a8e0*/  ISETP.GT.AND P1, PT, R2, 0x10, PT ;  /* 0x000000100200780c */ /* 0x000fe40003f24270 */
[----:B------:R-:W-:Y:S01]  /*a8f0*/  FSEL R92, R186, -INF , P6 ;  /* 0xff800000ba5c7808 */ /* 0x000fe20003000000 */
[----:B------:R-:W3:Y:S01]  /*a900*/  LDL.LU R8, [R1+0xc] ;  /* 0x00000c0001087983 */ /* 0x000ee20000300800 */
[----:B------:R-:W-:Y:S02]  /*a910*/  ISETP.GT.AND P6, PT, R3, 0x1, PT ;  /* 0x000000010300780c */ /* 0x000fe40003fc4270 */
[----:B------:R-:W-:Y:S01]  /*a920*/  FSEL R93, R187, -INF , P1 ;  /* 0xff800000bb5d7808 */ /* 0x000fe20000800000 */
[----:B------:R-:W4:Y:S01]  /*a930*/  LDL.LU R7, [R1+0x4] ;  /* 0x0000040001077983 */ /* 0x000f220000300800 */
[----:B------:R-:W-:Y:S02]  /*a940*/  FSEL R187, R251, -INF , P6 ;  /* 0xff800000fbbb7808 */ /* 0x000fe40003000000 */
[C---:B------:R-:W-:Y:S02]  /*a950*/  ISETP.GT.AND P6, PT, R2.reuse, 0x20, PT ;  /* 0x000000200200780c */ /* 0x040fe40003fc4270 */
[----:B------:R-:W-:Y:S02]  /*a960*/  ISETP.GT.AND P0, PT, R2, RZ, PT ;  /* 0x000000ff0200720c */ /* 0x000fe40003f04270 */
[----:B------:R-:W-:Y:S02]  /*a970*/  FSEL R86, R38, -INF , P6 ;  /* 0xff80000026567808 */ /* 0x000fe40003000000 */
[----:B------:R-:W-:Y:S02]  /*a980*/  ISETP.GT.AND P6, PT, R3, 0x10, PT ;  /* 0x000000100300780c */ /* 0x000fe40003fc4270 */
[----:B------:R-:W-:Y:S02]  /*a990*/  FSEL R10, R246, -INF , P0 ;  /* 0xff800000f60a7808 */ /* 0x000fe40000000000 */
[----:B------:R-:W-:Y:S02]  /*a9a0*/  FSEL R188, R219, -INF , P6 ;  /* 0xff800000dbbc7808 */ /* 0x000fe40003000000 */
[C---:B------:R-:W-:Y:S02]  /*a9b0*/  ISETP.GT.AND P6, PT, R2.reuse, 0x29, PT ;  /* 0x000000290200780c */ /* 0x040fe40003fc4270 */
[----:B------:R-:W-:Y:S02]  /*a9c0*/  ISETP.GT.AND P0, PT, R2, 0x9, PT ;  /* 0x000000090200780c */ /* 0x000fe40003f04270 */
[----:B------:R-:W-:Y:S02]  /*a9d0*/  FSEL R81, R51, -INF , P6 ;  /* 0xff80000033517808 */ /* 0x000fe40003000000 */
[----:B------:R-:W-:Y:S02]  /*a9e0*/  ISETP.GT.AND P6, PT, R3, 0x19, PT ;  /* 0x000000190300780c */ /* 0x000fe40003fc4270 */
[----:B------:R-:W-:Y:S02]  /*a9f0*/  FSEL R87, R207, -INF , P0 ;  /* 0xff800000cf577808 */ /* 0x000fe40000000000 */
[----:B------:R-:W-:Y:S02]  /*aa00*/  FSEL R89, R210, -INF , P6 ;  /* 0xff800000d2597808 */ /* 0x000fe40003000000 */
[C---:B------:R-:W-:Y:S02]  /*aa10*/  ISETP.GT.AND P6, PT, R2.reuse, 0x38, PT ;  /* 0x000000380200780c */ /* 0x040fe40003fc4270 */
[----:B------:R-:W-:Y:S02]  /*aa20*/  ISETP.GT.AND P0, PT, R3, RZ, PT ;  /* 0x000000ff0300720c */ /* 0x000fe40003f04270 */
[----:B------:R-:W-:Y:S02]  /*aa30*/  FSEL R74, R19, -INF , P6 ;  /* 0xff800000134a7808 */ /* 0x000fe40003000000 */
[----:B------:R-:W-:Y:S02]  /*aa40*/  ISETP.GT.AND P6, PT, R3, 0x28, PT ;  /* 0x000000280300780c */ /* 0x000fe40003fc4270 */
[----:B------:R-:W-:Y:S02]  /*aa50*/  ISETP.GT.AND P1, PT, R2, 0x18, PT ;  /* 0x000000180200780c */ /* 0x000fe40003f24270 */
[----:B------:R-:W-:Y:S02]  /*aa60*/  FSEL R80, R200, -INF , P6 ;  /* 0xff800000c8507808 */ /* 0x000fe40003000000 */
[----:B------:R-:W-:Y:S02]  /*aa70*/  ISETP.GT.AND P6, PT, R2, 0x41, PT ;  /* 0x000000410200780c */ /* 0x000fe40003fc4270 */
[----:B------:R-:W-:Y:S02]  /*aa80*/  FMNMX.FTZ R4, R15, R4, !PT ;  /* 0x000000040f047209 */ /* 0x000fe40007810000 */
[----:B------:R-:W-:Y:S02]  /*aa90*/  FSEL R64, R71, -INF , P6 ;  /* 0xff80000047407808 */ /* 0x000fe40003000000 */
[----:B------:R-:W-:Y:S02]  /*aaa0*/  ISETP.GT.AND P6, PT, R3, 0x31, PT ;  /* 0x000000310300780c */ /* 0x000fe40003fc4270 */
[----:B------:R-:W-:Y:S02]  /*aab0*/  FSEL R91, R34, -INF , P1 ;  /* 0xff800000225b7808 */ /* 0x000fe40000800000 */
[----:B------:R-:W-:Y:S02]  /*aac0*/  FSEL R73, R57, -INF , P6 ;  /* 0xff80000039497808 */ /* 0x000fe40003000000 */
[----:B------:R-:W-:Y:S02]  /*aad0*/  ISETP.GT.AND P6, PT, R2, 0x50, PT ;  /* 0x000000500200780c */ /* 0x000fe40003fc4270 */
[C---:B------:R-:W-:Y:S02]  /*aae0*/  ISETP.GT.AND P1, PT, R3.reuse, 0x8, PT ;  /* 0x000000080300780c */ /* 0x040fe40003f24270 */
[----:B------:R-:W-:Y:S02]  /*aaf0*/  FSEL R56, R56, -INF , P6 ;  /* 0xff80000038387808 */ /* 0x000fe40003000000 */
[----:B------:R-:W-:Y:S02]  /*ab00*/  ISETP.GT.AND P6, PT, R3, 0x40, PT ;  /* 0x000000400300780c */ /* 0x000fe40003fc4270 */
[----:B------:R-:W-:Y:S02]  /*ab10*/  FMNMX.FTZ R4, R16, R4, !PT ;  /* 0x0000000410047209 */ /* 0x000fe40007810000 */
[----:B------:R-:W-:Y:S02]  /*ab20*/  FSEL R63, R63, -INF , P6 ;  /* 0xff8000003f3f7808 */ /* 0x000fe40003000000 */
[----:B------:R-:W-:Y:S02]  /*ab30*/  ISETP.GT.AND P6, PT, R2, 0x59, PT ;  /* 0x000000590200780c */ /* 0x000fe40003fc4270 */
[----:B------:R-:W-:Y:S02]  /*ab40*/  FSEL R190, R248, -INF , P1 ;  /* 0xff800000f8be7808 */ /* 0x000fe40000800000 */
[----:B------:R-:W-:Y:S02]  /*ab50*/  FSEL R46, R46, -INF , P6 ;  /* 0xff8000002e2e7808 */ /* 0x000fe40003000000 */
[----:B------:R-:W-:Y:S02]  /*ab60*/  ISETP.GT.AND P6, PT, R0, RZ, PT ;  /* 0x000000ff0000720c */ /* 0x000fe40003fc4270 */
[----:B------:R-:W-:Y:S02]  /*ab70*/  ISETP.GT.AND P1, PT, R2, 0x21, PT ;  /* 0x000000210200780c */ /* 0x000fe40003f24270 */
[----:B------:R-:W-:Y:S02]  /*ab80*/  FMNMX.FTZ R4, R184, R4, !PT ;  /* 0x00000004b8047209 */ /* 0x000fe40007810000 */
[----:B------:R-:W-:Y:S02]  /*ab90*/  FSEL R85, R29, -INF , P1 ;  /* 0xff8000001d557808 */ /* 0x000fe40000800000 */
        /* <DEDUP_REMOVED lines=27> */
[C---:B------:R-:W-:Y:S02]  /*ad50*/  ISETP.GT.AND P1, PT, R2.reuse, 0x60, PT ;  /* 0x000000600200780c */ /* 0x040fe40003f24270 */
        /* <DEDUP_REMOVED lines=13> */
[----:B------:R-:W-:Y:S02]  /*ae30*/  FMNMX.FTZ R70, R10, R117, !PT ;  /* 0x000000750a467209 */ /* 0x000fe40007810000 */
[----:B------:R-:W-:Y:S02]  /*ae40*/  FSEL R43, R43, -INF , P1 ;  /* 0xff8000002b2b7808 */ /* 0x000fe40000800000 */
[----:B------:R-:W-:Y:S02]  /*ae50*/  ISETP.GT.AND P1, PT, R0, 0x11, PT ;  /* 0x000000110000780c */ /* 0x000fe40003f24270 */
        /* <DEDUP_REMOVED lines=13> */
[----:B-----5:R-:W-:Y:S02]  /*af30*/  FSEL R79, R68, -INF , P0 ;  /* 0xff800000444f7808 */ /* 0x020fe40000000000 */
[----:B------:R-:W-:Y:S04]  /*af40*/  ISETP.GT.AND P0, PT, R2, 0x19, PT ;  /* 0x000000190200780c */ /* 0x000fe80003f04270 */
        /* <DEDUP_REMOVED lines=9> */
[----:B--2---:R-:W-:Y:S02]  /*afe0*/  FSEL R47, R5, -INF , P6 ;  /* 0xff800000052f7808 */ /* 0x004fe40003000000 */
[----:B------:R-:W-:Y:S01]  /*aff0*/  FSEL R185, R208, -INF , P0 ;  /* 0xff800000d0b97808 */ /* 0x000fe20000000000 */
[----:B------:R-:W2:Y:S01]  /*b000*/  LDL.LU R5, [R1] ;  /* 0x0000000001057983 */ /* 0x000ea20000300800 */
[----:B------:R-:W-:Y:S02]  /*b010*/  ISETP.GT.AND P0, PT, R2, 0x31, PT ;  /* 0x000000310200780c */ /* 0x000fe40003f04270 */
[----:B------:R-:W-:Y:S02]  /*b020*/  ISETP.GT.AND P6, PT, R0, 0x1, PT ;  /* 0x000000010000780c */ /* 0x000fe40003fc4270 */
[----:B------:R-:W-:Y:S02]  /*b030*/  FSEL R76, R22, -INF , P0 ;  /* 0xff800000164c7808 */ /* 0x000fe40000000000 */
[----:B------:R-:W-:Y:S02]  /*b040*/  ISETP.GT.AND P0, PT, R3, 0x21, PT ;  /* 0x000000210300780c */ /* 0x000fe40003f04270 */
[----:B---3--:R-:W-:Y:S02]  /*b050*/  FSEL R58, R20, -INF , P6 ;  /* 0xff800000143a7808 */ /* 0x008fe40003000000 */
[----:B------:R-:W-:Y:S02]  /*b060*/  FSEL R82, R201, -INF , P0 ;  /* 0xff800000c9527808 */ /* 0x000fe40000000000 */
[C---:B------:R-:W-:Y:S02]  /*b070*/  ISETP.GT.AND P0, PT, R2.reuse, 0x40, PT ;  /* 0x000000400200780c */ /* 0x040fe40003f04270 */
[----:B------:R-:W-:Y:S02]  /*b080*/  ISETP.GT.AND P6, PT, R2, 0x69, PT ;  /* 0x000000690200780c */ /* 0x000fe40003fc4270 */
[----:B------:R-:W-:Y:S02]  /*b090*/  FSEL R66, R66, -INF , P0 ;  /* 0xff80000042427808 */ /* 0x000fe40000000000 */
[----:B------:R-:W-:Y:S02]  /*b0a0*/  ISETP.GT.AND P0, PT, R3, 0x30, PT ;  /* 0x000000300300780c */ /* 0x000fe40003f04270 */
[----:B------:R-:W-:Y:S02]  /*b0b0*/  FSEL R35, R35, -INF , P6 ;  /* 0xff80000023237808 */ /* 0x000fe40003000000 */
[----:B------:R-:W-:Y:S02]  /*b0c0*/  FSEL R75, R28, -INF , P0 ;  /* 0xff8000001c4b7808 */ /* 0x000fe40000000000 */
[----:B------:R-:W-:Y:S02]  /*b0d0*/  ISETP.GT.AND P0, PT, R2, 0x49, PT ;  /* 0x000000490200780c */ /* 0x000fe40003f04270 */
[----:B------:R-:W-:Y:S02]  /*b0e0*/  ISETP.GT.AND P6, PT, R0, 0x10, PT ;  /* 0x000000100000780c */ /* 0x000fe40003fc4270 */
[----:B------:R-:W-:Y:S02]  /*b0f0*/  FSEL R60, R60, -INF , P0 ;  /* 0xff8000003c3c7808 */ /* 0x000fe40000000000 */
[----:B------:R-:W-:Y:S02]  /*b100*/  ISETP.GT.AND P0, PT, R3, 0x39, PT ;  /* 0x000000390300780c */ /* 0x000fe40003f04270 */
[----:B----4-:R-:W-:Y:S02]  /*b110*/  FSEL R57, R7, -INF , P6 ;  /* 0xff80000007397808 */ /* 0x010fe40003000000 */
        /* <DEDUP_REMOVED lines=8> */
[----:B------:R-:W-:Y:S02]  /*b1a0*/  FMNMX.FTZ R2, R6, R2, !PT ;  /* 0x0000000206027209 */ /* 0x000fe40007810000 */
[----:B------:R-:W-:Y:S02]  /*b1b0*/  FSEL R55, R55, -INF , P0 ;  /* 0xff80000037377808 */ /* 0x000fe40000000000 */
[----:B------:R-:W-:Y:S01]  /*b1c0*/  ISETP.GT.AND P0, PT, R3, 0x50, PT ;  /* 0x000000500300780c */ /* 0x000fe20003f04270 */
[----:B------:R-:W1:Y:S01]  /*b1d0*/  SHFL.BFLY PT, R4, R2, 0x2, 0x1f ;  /* 0x0c401f0002047f89 */ /* 0x000e6200000e0000 */
        /* <DEDUP_REMOVED lines=15> */
[----:B------:R-:W-:Y:S02]  /*b2d0*/  FSEL R39, R39, -INF , P6 ;  /* 0xff80000027277808 */ /* 0x000fe40003000000 */
[----:B------:R-:W-:Y:S02]  /*b2e0*/  ISETP.GT.AND P6, PT, R0, 0x19, PT ;  /* 0x000000190000780c */ /* 0x000fe40003fc4270 */
[----:B------:R-:W-:Y:S02]  /*b2f0*/  FMNMX.FTZ R70, R72, R70, !PT ;  /* 0x0000004648467209 */ /* 0x000fe40007810000 */
[----:B------:R-:W-:Y:S02]  /*b300*/  FSEL R41, R250, -INF , P6 ;  /* 0xff800000fa297808 */ /* 0x000fe40003000000 */
[C---:B------:R-:W-:Y:S02]  /*b310*/  ISETP.GT.AND P6, PT, R0.reuse, 0x20, PT ;  /* 0x000000200000780c */ /* 0x040fe40003fc4270 */
[----:B------:R-:W-:Y:S02]  /*b320*/  FSEL R33, R33, -INF , P0 ;  /* 0xff80000021217808 */ /* 0x000fe40000000000 */
[----:B------:R-:W-:Y:S02]  /*b330*/  ISETP.GT.AND P0, PT, R0, 0x21, PT ;  /* 0x000000210000780c */ /* 0x000fe40003f04270 */
[----:B-1----:R-:W-:Y:S02]  /*b340*/  FMNMX.FTZ R2, R4, R2, !PT ;  /* 0x0000000204027209 */ /* 0x002fe40007810000 */
[----:B------:R-:W-:Y:S02]  /*b350*/  FMNMX.FTZ R70, R66, R70, !PT ;  /* 0x0000004642467209 */ /* 0x000fe40007810000 */
[----:B------:R-:W-:Y:S01]  /*b360*/  FSEL R38, R221, -INF , P6 ;  /* 0xff800000dd267808 */ /* 0x000fe20003000000 */
[----:B------:R-:W1:Y:S01]  /*b370*/  SHFL.BFLY PT, R71, R2, 0x1, 0x1f ;  /* 0x0c201f0002477f89 */ /* 0x000e6200000e0000 */
        /* <DEDUP_REMOVED lines=24> */
[----:B------:R-:W-:Y:S02]  /*b500*/  FMNMX.FTZ R70, R52, R70, !PT ;  /* 0x0000004634467209 */ /* 0x000fe40007810000 */
[----:B------:R-:W-:Y:S02]  /*b510*/  FSEL R19, R193, -INF , P6 ;  /* 0xff800000c1137808 */ /* 0x000fe40003000000 */
[C---:B------:R-:W-:Y:S02]  /*b520*/  ISETP.GT.AND P6, PT, R0.reuse, 0x61, PT ;  /* 0x000000610000780c */ /* 0x040fe40003fc4270 */
[----:B------:R-:W-:Y:S02]  /*b530*/  FSEL R17, R17, -INF , P0 ;  /* 0xff80000011117808 */ /* 0x000fe40000000000 */
[----:B------:R-:W-:Y:S02]  /*b540*/  ISETP.GT.AND P0, PT, R0, 0x69, PT ;  /* 0x000000690000780c */ /* 0x000fe40003f04270 */
[----:B------:R-:W-:Y:S02]  /*b550*/  FMNMX.FTZ R70, R49, R70, !PT ;  /* 0x0000004631467209 */ /* 0x000fe40007810000 */
[----:B-1----:R-:W-:Y:S02]  /*b560*/  FMNMX.FTZ R71, R2, R71, !PT ;  /* 0x0000004702477209 */ /* 0x002fe40007810000 */
[----:B------:R-:W-:Y:S02]  /*b570*/  FMNMX.FTZ R70, R46, R70, !PT ;  /* 0x000000462e467209 */ /* 0x000fe40007810000 */
[----:B------:R-:W-:Y:S02]  /*b580*/  FSEL R9, R9, -INF , P6 ;  /* 0xff80000009097808 */ /* 0x000fe40003000000 */
[----:B------:R-:W-:Y:S02]  /*b590*/  FMNMX.FTZ R70, R45, R70, !PT ;  /* 0x000000462d467209 */ /* 0x000fe40007810000 */
[----:B------:R-:W-:Y:S02]  /*b5a0*/  FSEL R7, R191, -INF , P0 ;  /* 0xff800000bf077808 */ /* 0x000fe40000000000 */
[----:B------:R-:W-:Y:S04]  /*b5b0*/  FMNMX.FTZ R70, R40, R70, !PT ;  /* 0x0000004628467209 */ /* 0x000fe80007810000 */
[----:B------:R-:W-:Y:S04]  /*b5c0*/  FMNMX.FTZ R70, R36, R70, !PT ;  /* 0x0000004624467209 */ /* 0x000fe80007810000 */
[----:B------:R-:W-:Y:S02]  /*b5d0*/  FMNMX.FTZ R70, R35, R70, !PT ;  /* 0x0000004623467209 */ /* 0x000fe40007810000 */
[----:B--2---:R-:W-:Y:S02]  /*b5e0*/  FSEL R53, R5, -INF , P1 ;  /* 0xff80000005357808 */ /* 0x004fe40000800000 */
[----:B------:R-:W-:Y:S04]  /*b5f0*/  ISETP.GT.AND P1, PT, R3, 0x61, PT ;  /* 0x000000610300780c */ /* 0x000fe80003f24270 */
[----:B------:R-:W-:Y:S02]  /*b600*/  FSEL R37, R37, -INF , P1 ;  /* 0xff80000025257808 */ /* 0x000fe40000800000 */
[----:B------:R-:W-:Y:S02]  /*b610*/  ISETP.GT.AND P1, PT, R3, 0x69, PT ;  /* 0x000000690300780c */ /* 0x000fe40003f24270 */
[----:B------:R-:W-:Y:S02]  /*b620*/  FMNMX.FTZ R3, R79, R118, !PT ;  /* 0x000000764f037209 */ /* 0x000fe40007810000 */
[----:B------:R-:W-:Y:S02]  /*b630*/  FSEL R31, R31, -INF , P1 ;  /* 0xff8000001f1f7808 */ /* 0x000fe40000800000 */
[----:B------:R-:W-:Y:S02]  /*b640*/  FMNMX.FTZ R3, R187, R3, !PT ;  /* 0x00000003bb037209 */ /* 0x000fe40007810000 */
        /* <DEDUP_REMOVED lines=8> */
[C---:B------:R-:W-:Y:S02]  /*b6d0*/  ISETP.GT.AND P1, PT, R0.reuse, 0x41, PT ;  /* 0x000000410000780c */ /* 0x040fe40003f24270 */
        /* <DEDUP_REMOVED lines=14> */
[----:B------:R-:W-:Y:S04]  /*b7c0*/  FMNMX.FTZ R3, R73, R3, !PT ;  /* 0x0000000349037209 */ /* 0x000fe80007810000 */
[----:B------:R-:W-:Y:S04]  /*b7d0*/  FMNMX.FTZ R3, R67, R3, !PT ;  /* 0x0000000343037209 */ /* 0x000fe80007810000 */
[----:B------:R-:W-:Y:S04]  /*b7e0*/  FMNMX.FTZ R3, R65, R3, !PT ;  /* 0x0000000341037209 */ /* 0x000fe80007810000 */
[----:B------:R-:W-:Y:S04]  /*b7f0*/  FMNMX.FTZ R3, R63, R3, !PT ;  /* 0x000000033f037209 */ /* 0x000fe80007810000 */
[----:B------:R-:W-:Y:S04]  /*b800*/  FMNMX.FTZ R3, R61, R3, !PT ;  /* 0x000000033d037209 */ /* 0x000fe80007810000 */
[----:B------:R-:W-:Y:S04]  /*b810*/  FMNMX.FTZ R3, R59, R3, !PT ;  /* 0x000000033b037209 */ /* 0x000fe80007810000 */
        /* <DEDUP_REMOVED lines=20> */
[----:B------:R-:W-:Y:S01]  /*b960*/  FMNMX.FTZ R2, R32, R2, !PT ;  /* 0x0000000220027209 */ /* 0x000fe20007810000 */
[----:B------:R-:W1:Y:S03]  /*b970*/  SHFL.BFLY PT, R3, R0, 0x2, 0x1f ;  /* 0x0c401f0000037f89 */ /* 0x000e6600000e0000 */
[----:B------:R-:W-:Y:S04]  /*b980*/  FMNMX.FTZ R2, R30, R2, !PT ;  /* 0x000000021e027209 */ /* 0x000fe80007810000 */
[----:B------:R-:W-:Y:S04]  /*b990*/  FMNMX.FTZ R2, R29, R2, !PT ;  /* 0x000000021d027209 */ /* 0x000fe80007810000 */
[----:B------:R-:W-:Y:S04]  /*b9a0*/  FMNMX.FTZ R2, R28, R2, !PT ;  /* 0x000000021c027209 */ /* 0x000fe80007810000 */
[----:B------:R-:W-:Y:S04]  /*b9b0*/  FMNMX.FTZ R2, R27, R2, !PT ;  /* 0x000000021b027209 */ /* 0x000fe80007810000 */
[----:B------:R-:W-:Y:S04]  /*b9c0*/  FMNMX.FTZ R2, R26, R2, !PT ;  /* 0x000000021a027209 */ /* 0x000fe80007810000 */
[----:B------:R-:W-:Y:S02]  /*b9d0*/  FMNMX.FTZ R2, R25, R2, !PT ;  /* 0x0000000219027209 */ /* 0x000fe40007810000 */
[----:B-1----:R-:W-:Y:S02]  /*b9e0*/  FMNMX.FTZ R0, R0, R3, !PT ;  /* 0x0000000300007209 */ /* 0x002fe40007810000 */
[----:B------:R-:W1:Y:S01]  /*b9f0*/  SHFL.BFLY PT, R3, R70, 0x1, 0x1f ;  /* 0x0c201f0046037f89 */ /* 0x000e6200000e0000 */
[----:B------:R-:W-:Y:S04]  /*ba00*/  FMNMX.FTZ R2, R24, R2, !PT ;  /* 0x0000000218027209 */ /* 0x000fe80007810000 */
[----:B------:R-:W-:Y:S03]  /*ba10*/  FMNMX.FTZ R2, R23, R2, !PT ;  /* 0x0000000217027209 */ /* 0x000fe60007810000 */
[----:B------:R-:W2:Y:S01]  /*ba20*/  SHFL.BFLY PT, R69, R0, 0x1, 0x1f ;  /* 0x0c201f0000457f89 */ /* 0x000ea200000e0000 */
[----:B------:R-:W-:Y:S04]  /*ba30*/  FMNMX.FTZ R2, R22, R2, !PT ;  /* 0x0000000216027209 */ /* 0x000fe80007810000 */
[----:B------:R-:W-:Y:S04]  /*ba40*/  FMNMX.FTZ R2, R21, R2, !PT ;  /* 0x0000000215027209 */ /* 0x000fe80007810000 */
[----:B------:R-:W-:Y:S04]  /*ba50*/  FMNMX.FTZ R2, R20, R2, !PT ;  /* 0x0000000214027209 */ /* 0x000fe80007810000 */
[----:B------:R-:W-:Y:S02]  /*ba60*/  FMNMX.FTZ R2, R19, R2, !PT ;  /* 0x0000000213027209 */ /* 0x000fe40007810000 */
[----:B-1----:R-:W-:Y:S02]  /*ba70*/  FMNMX.FTZ R70, R70, R3, !PT ;  /* 0x0000000346467209 */ /* 0x002fe40007810000 */
[----:B------:R-:W-:Y:S04]  /*ba80*/  FMNMX.FTZ R2, R18, R2, !PT ;  /* 0x0000000212027209 */ /* 0x000fe80007810000 */
[----:B------:R-:W-:Y:S02]  /*ba90*/  FMNMX.FTZ R2, R17, R2, !PT ;  /* 0x0000000211027209 */ /* 0x000fe40007810000 */
[----:B--2---:R-:W-:Y:S02]  /*baa0*/  FMNMX.FTZ R69, R0, R69, !PT ;  /* 0x0000004500457209 */ /* 0x004fe40007810000 */
[----:B------:R-:W-:Y:S04]  /*bab0*/  FMNMX.FTZ R2, R9, R2, !PT ;  /* 0x0000000209027209 */ /* 0x000fe80007810000 */
[----:B------:R-:W-:Y:S04]  /*bac0*/  FMNMX.FTZ R4, R8, R2, !PT ;  /* 0x0000000208047209 */ /* 0x000fe80007810000 */
[----:B------:R-:W-:Y:S05]  /*bad0*/  FMNMX.FTZ R4, R7, R4, !PT ;  /* 0x0000000407047209 */ /* 0x000fea0007810000 */
[----:B------:R-:W1:Y:S02]  /*bae0*/  SHFL.BFLY PT, R0, R4, 0x2, 0x1f ;  /* 0x0c401f0004007f89 */ /* 0x000e6400000e0000 */
[----:B-1----:R-:W-:Y:S06]  /*baf0*/  FMNMX.FTZ R4, R4, R0, !PT ;  /* 0x0000000004047209 */ /* 0x002fec0007810000 */
[----:B------:R1:W2:Y:S02]  /*bb00*/  SHFL.BFLY PT, R0, R4, 0x1, 0x1f ;  /* 0x0c201f0004007f89 */ /* 0x0002a400000e0000 */
.L_x_611:
[C---:B------:R-:W-:Y:S01]  /*bb10*/  FMUL.FTZ R2, R71.reuse, c[0x0][0x2d0] ;  /* 0x0000b40047027a20 */ /* 0x040fe20000410000 */
[C---:B------:R-:W-:Y:S01]  /*bb20*/  FSETP.NEU.FTZ.AND P0, PT, R71.reuse, -INF , PT ;  /* 0xff8000004700780b */ /* 0x040fe20003f1d000 */
[----:B------:R-:W-:Y:S01]  /*bb30*/  WARPSYNC 0xffffffff ;  /* 0xffffffff00007948 */ /* 0x000fe20003800000 */
[----:B------:R-:W-:Y:S02]  /*bb40*/  FSETP.NEU.FTZ.AND P1, PT, R70, -INF , PT ;  /* 0xff8000004600780b */ /* 0x000fe40003f3d000 */
[----:B------:R-:W-:Y:S02]  /*bb50*/  FSEL R2, R2, RZ, P0 ;  /* 0x000000ff02027208 */ /* 0x000fe40000000000 */
[----:B--2---:R-:W-:Y:S02]  /*bb60*/  FMNMX.FTZ R68, R0, R4, !PT ;  /* 0x0000000400447209 */ /* 0x004fe40007810000 */
[----:B------:R-:W-:Y:S01]  /*bb70*/  FSEL R0, R71, RZ, P0 ;  /* 0x000000ff47007208 */ /* 0x000fe20000000000 */
[--C-:B------:R-:W-:Y:S01]  /*bb80*/  FFMA.FTZ R218, R95, c[0x0][0x2d0], -R2.reuse ;  /* 0x0000b4005fda7a23 */ /* 0x100fe20000010802 */
[----:B------:R-:W-:Y:S01]  /*bb90*/  FSETP.NEU.FTZ.AND P0, PT, R69, -INF , PT ;  /* 0xff8000004500780b */ /* 0x000fe20003f1d000 */
[--C-:B------:R-:W-:Y:S02]  /*bba0*/  FFMA.FTZ R220, R94, c[0x0][0x2d0], -R2.reuse ;  /* 0x0000b4005edc7a23 */ /* 0x100fe40000010802 */
[--C-:B------:R-:W-:Y:S02]  /*bbb0*/  FFMA.FTZ R13, R13, c[0x0][0x2d0], -R2.reuse ;  /* 0x0000b4000d0d7a23 */ /* 0x100fe40000010802 */
[----:B------:R-:W-:Y:S01]  /*bbc0*/  MUFU.EX2 R218, R218 ;  /* 0x000000da00da7308 */ /* 0x000fe20000000800 */
[--C-:B------:R-:W-:Y:S02]  /*bbd0*/  FFMA.FTZ R194, R110, c[0x0][0x2d0], -R2.reuse ;  /* 0x0000b4006ec27a23 */ /* 0x100fe40000010802 */
[--C-:B------:R-:W-:Y:S02]  /*bbe0*/  FFMA.FTZ R193, R109, c[0x0][0x2d0], -R2.reuse ;  /* 0x0000b4006dc17a23 */ /* 0x100fe40000010802 */
[--C-:B------:R-:W-:Y:S02]  /*bbf0*/  FFMA.FTZ R192, R108, c[0x0][0x2d0], -R2.reuse ;  /* 0x0000b4006cc07a23 */ /* 0x100fe40000010802 */
[--C-:B------:R-:W-:Y:S02]  /*bc00*/  FFMA.FTZ R191, R107, c[0x0][0x2d0], -R2.reuse ;  /* 0x0000b4006bbf7a23 */ /* 0x100fe40000010802 */
[--C-:B------:R-:W-:Y:S01]  /*bc10*/  FFMA.FTZ R200, R105, c[0x0][0x2d0], -R2.reuse ;  /* 0x0000b40069c87a23 */ /* 0x100fe20000010802 */
        /* <DEDUP_REMOVED lines=23> */
[----:B------:R-:W-:Y:S01]  /*bd90*/  FFMA.FTZ R101, R101, c[0x0][0x2d0], -R2 ;  /* 0x0000b40065657a23 */ /* 0x000fe20000010802 */
[----:B------:R-:W-:Y:S01]  /*bda0*/  MUFU.EX2 R199, R199 ;  /* 0x000000c700c77308 */ /* 0x000fe20000000800 */
[----:B------:R-:W-:Y:S02]  /*bdb0*/  FMUL.FTZ R2, R70, c[0x0][0x2d0] ;  /* 0x0000b40046027a20 */ /* 0x000fe40000410000 */
[----:B-1----:R-:W-:Y:S01]  /*bdc0*/  FADD.FTZ R4, -R0, R116 ;  /* 0x0000007400047221 */ /* 0x002fe20000010100 */
[----:B------:R-:W-:Y:S02]  /*bdd0*/  FSEL R0, R70, RZ, P1 ;  /* 0x000000ff46007208 */ /* 0x000fe40000800000 */
[----:B------:R-:W-:Y:S03]  /*bde0*/  FSEL R2, R2, RZ, P1 ;  /* 0x000000ff02027208 */ /* 0x000fe60000800000 */
[----:B------:R-:W-:Y:S01]  /*bdf0*/  FADD.FTZ R3, -R0, R117 ;  /* 0x0000007500037221 */ /* 0x000fe20000010100 */
[----:B------:R-:W-:Y:S01]  /*be00*/  MUFU.EX2 R198, R198 ;  /* 0x000000c600c67308 */ /* 0x000fe20000000800 */
[--C-:B------:R-:W-:Y:S01]  /*be10*/  FFMA.FTZ R203, R60, c[0x0][0x2d0], -R2.reuse ;  /* 0x0000b4003ccb7a23 */ /* 0x100fe20000010802 */
[----:B------:R-:W-:Y:S01]  /*be20*/  FSEL R0, R69, RZ, P0 ;  /* 0x000000ff45007208 */ /* 0x000fe20000000000 */
[--C-:B------:R-:W-:Y:S01]  /*be30*/  FFMA.FTZ R109, R93, c[0x0][0x2d0], -R2.reuse ;  /* 0x0000b4005d6d7a23 */ /* 0x100fe20000010802 */
[----:B------:R-:W2:Y:S01]  /*be40*/  LDL.LU R60, [R1+0x20] ;  /* 0x00002000013c7983 */ /* 0x000ea20000300800 */
[--C-:B------:R-:W-:Y:S02]  /*be50*/  FFMA.FTZ R108, R92, c[0x0][0x2d0], -R2.reuse ;  /* 0x0000b4005c6c7a23 */ /* 0x100fe40000010802 */
[--C-:B------:R-:W-:Y:S02]  /*be60*/  FFMA.FTZ R107, R91, c[0x0][0x2d0], -R2.reuse ;  /* 0x0000b4005b6b7a23 */ /* 0x100fe40000010802 */
[--C-:B------:R-:W-:Y:S01]  /*be70*/  FFMA.FTZ R106, R90, c[0x0][0x2d0], -R2.reuse ;  /* 0x0000b4005a6a7a23 */ /* 0x100fe20000010802 */
[----:B------:R-:W-:Y:S01]  /*be80*/  MUFU.EX2 R109, R109 ;  /* 0x0000006d006d7308 */ /* 0x000fe20000000800 */
[--C-:B------:R-:W-:Y:S02]  /*be90*/  FFMA.FTZ R105, R86, c[0x0][0x2d0], -R2.reuse ;  /* 0x0000b40056697a23 */ /* 0x100fe40000010802 */
[--C-:B------:R-:W-:Y:S02]  /*bea0*/  FFMA.FTZ R104, R85, c[0x0][0x2d0], -R2.reuse ;  /* 0x0000b40055687a23 */ /* 0x100fe40000010802 */
[--C-:B------:R-:W-:Y:S01]  /*beb0*/  FFMA.FTZ R103, R83, c[0x0][0x2d0], -R2.reuse ;  /* 0x0000b40053677a23 */ /* 0x100fe20000010802 */
[----:B------:R-:W-:Y:S01]  /*bec0*/  MOV R83, R101 ;  /* 0x0000006500537202 */ /* 0x000fe20000000f00 */
[--C-:B------:R-:W-:Y:S01]  /*bed0*/  FFMA.FTZ R102, R81, c[0x0][0x2d0], -R2.reuse ;  /* 0x0000b40051667a23 */ /* 0x100fe20000010802 */
[----:B------:R-:W-:Y:S01]  /*bee0*/  MOV R81, R5 ;  /* 0x0000000500517202 */ /* 0x000fe20000000f00 */
[--C-:B------:R-:W-:Y:S01]  /*bef0*/  FFMA.FTZ R100, R78, c[0x0][0x2d0], -R2.reuse ;  /* 0x0000b4004e647a23 */ /* 0x100fe20000010802 */
[----:B------:R-:W-:Y:S01]  /*bf00*/  MUFU.EX2 R108, R108 ;  /* 0x0000006c006c7308 */ /* 0x000fe20000000800 */
[--C-:B------:R-:W-:Y:S02]  /*bf10*/  FFMA.FTZ R98, R76, c[0x0][0x2d0], -R2.reuse ;  /* 0x0000b4004c627a23 */ /* 0x100fe40000010802 */
[--C-:B------:R-:W-:Y:S02]  /*bf20*/  FFMA.FTZ R205, R64, c[0x0][0x2d0], -R2.reuse ;  /* 0x0000b40040cd7a23 */ /* 0x100fe40000010802 */
[--C-:B------:R-:W-:Y:S02]  /*bf30*/  FFMA.FTZ R64, R36, c[0x0][0x2d0], -R2.reuse ;  /* 0x0000b40024407a23 */ /* 0x100fe40000010802 */
[--C-:B------:R-:W-:Y:S01]  /*bf40*/  FFMA.FTZ R40, R40, c[0x0][0x2d0], -R2.reuse ;  /* 0x0000b40028287a23 */ /* 0x100fe20000010802 */
[----:B------:R-:W3:Y:S01]  /*bf50*/  LDL.LU R36, [R1+0x24] ;  /* 0x0000240001247983 */ /* 0x000ee20000300800 */
        /* <DEDUP_REMOVED lines=13> */
[----:B------:R1:W-:Y:S01]  /*c030*/  MUFU.EX2 R66, R10 ;  /* 0x0000000a00427308 */ /* 0x0003e20000000800 */
[--C-:B------:R-:W-:Y:S02]  /*c040*/  FFMA.FTZ R207, R52, c[0x0][0x2d0], -R2.reuse ;  /* 0x0000b40034cf7a23 */ /* 0x100fe40000010802 */
[--C-:B------:R-:W-:Y:S02]  /*c050*/  FFMA.FTZ R217, R49, c[0x0][0x2d0], -R2.reuse ;  /* 0x0000b40031d97a23 */ /* 0x100fe40000010802 */
[----:B------:R-:W-:Y:S02]  /*c060*/  FFMA.FTZ R49, R35, c[0x0][0x2d0], -R2 ;  /* 0x0000b40023317a23 */ /* 0x000fe40000010802 */
[----:B------:R-:W-:Y:S02]  /*c070*/  FMUL.FTZ R2, R69, c[0x0][0x2d0] ;  /* 0x0000b40045027a20 */ /* 0x000fe40000410000 */
[----:B------:R-:W-:Y:S01]  /*c080*/  FMUL.FTZ R3, R3, c[0x0][0x2d0] ;  /* 0x0000b40003037a20 */ /* 0x000fe20000410000 */
[----:B------:R-:W-:Y:S01]  /*c090*/  MUFU.EX2 R62, R6 ;  /* 0x00000006003e7308 */ /* 0x000fe20000000800 */
[----:B------:R-:W-:Y:S01]  /*c0a0*/  FADD.FTZ R0, -R0, R118 ;  /* 0x0000007600007221 */ /* 0x000fe20000010100 */
[----:B------:R-:W-:Y:S02]  /*c0b0*/  FSEL R2, R2, RZ, P0 ;  /* 0x000000ff02027208 */ /* 0x000fe40000000000 */
[----:B------:R-:W-:Y:S01]  /*c0c0*/  FSETP.NEU.FTZ.AND P0, PT, R68, -INF , PT ;  /* 0xff8000004400780b */ /* 0x000fe20003f1d000 */
[----:B------:R-:W-:Y:S02]  /*c0d0*/  FMUL.FTZ R0, R0, c[0x0][0x2d0] ;  /* 0x0000b40000007a20 */ /* 0x000fe40000410000 */
[--C-:B------:R-:W-:Y:S01]  /*c0e0*/  FFMA.FTZ R5, R79, c[0x0][0x2d0], -R2.reuse ;  /* 0x0000b4004f057a23 */ /* 0x100fe20000010802 */
[----:B------:R-:W-:Y:S01]  /*c0f0*/  MOV R79, R40 ;  /* 0x00000028004f7202 */ /* 0x000fe20000000f00 */
[--C-:B------:R-:W-:Y:S01]  /*c100*/  FFMA.FTZ R95, R89, c[0x0][0x2d0], -R2.reuse ;  /* 0x0000b400595f7a23 */ /* 0x100fe20000010802 */
[----:B------:R-:W-:Y:S01]  /*c110*/  MUFU.EX2 R72, R14 ;  /* 0x0000000e00487308 */ /* 0x000fe20000000800 */
[--C-:B------:R-:W-:Y:S01]  /*c120*/  FFMA.FTZ R94, R84, c[0x0][0x2d0], -R2.reuse ;  /* 0x0000b400545e7a23 */ /* 0x100fe20000010802 */
[----:B------:R-:W-:Y:S01]  /*c130*/  MOV R89, R81 ;  /* 0x0000005100597202 */ /* 0x000fe20000000f00 */
[--C-:B------:R-:W-:Y:S01]  /*c140*/  FFMA.FTZ R87, R82, c[0x0][0x2d0], -R2.reuse ;  /* 0x0000b40052577a23 */ /* 0x100fe20000010802 */
[----:B------:R-:W-:Y:S01]  /*c150*/  MOV R84, R45 ;  /* 0x0000002d00547202 */ /* 0x000fe20000000f00 */
[--C-:B------:R-:W-:Y:S02]  /*c160*/  FFMA.FTZ R86, R80, c[0x0][0x2d0], -R2.reuse ;  /* 0x0000b40050567a23 */ /* 0x100fe40000010802 */
[--C-:B------:R-:W-:Y:S02]  /*c170*/  FFMA.FTZ R85, R77, c[0x0][0x2d0], -R2.reuse ;  /* 0x0000b4004d557a23 */ /* 0x100fe40000010802 */
[--C-:B------:R-:W-:Y:S01]  /*c180*/  FFMA.FTZ R76, R39, c[0x0][0x2d0], -R2.reuse ;  /* 0x0000b400274c7a23 */ /* 0x100fe20000010802 */
[----:B------:R4:W-:Y:S01]  /*c190*/  MUFU.EX2 R74, R5 ;  /* 0x00000005004a7308 */ /* 0x0009e20000000800 */
[--C-:B------:R-:W-:Y:S02]  /*c1a0*/  FFMA.FTZ R78, R33, c[0x0][0x2d0], -R2.reuse ;  /* 0x0000b400214e7a23 */ /* 0x100fe40000010802 */
[--C-:B-1----:R-:W-:Y:S02]  /*c1b0*/  FFMA.FTZ R10, R189, c[0x0][0x2d0], -R2.reuse ;  /* 0x0000b400bd0a7a23 */ /* 0x102fe40000010802 */
[--C-:B------:R-:W-:Y:S02]  /*c1c0*/  FFMA.FTZ R97, R75, c[0x0][0x2d0], -R2.reuse ;  /* 0x0000b4004b617a23 */ /* 0x100fe40000010802 */
[--C-:B------:R-:W-:Y:S02]  /*c1d0*/  FFMA.FTZ R96, R73, c[0x0][0x2d0], -R2.reuse ;  /* 0x0000b40049607a23 */ /* 0x100fe40000010802 */
[--C-:B------:R-:W-:Y:S01]  /*c1e0*/  FFMA.FTZ R117, R61, c[0x0][0x2d0], -R2.reuse ;  /* 0x0000b4003d757a23 */ /* 0x100fe20000010802 */
[----:B------:R-:W-:Y:S01]  /*c1f0*/  MUFU.EX2 R35, R13 ;  /* 0x0000000d00237308 */ /* 0x000fe20000000800 */
[--C-:B------:R-:W-:Y:S01]  /*c200*/  FFMA.FTZ R116, R59, c[0x0][0x2d0], -R2.reuse ;  /* 0x0000b4003b747a23 */ /* 0x100fe20000010802 */
[----:B------:R-:W-:Y:S01]  /*c210*/  MOV R59, R84 ;  /* 0x00000054003b7202 */ /* 0x000fe20000000f00 */
[--C-:B------:R-:W-:Y:S02]  /*c220*/  FFMA.FTZ R215, R48, c[0x0][0x2d0], -R2.reuse ;  /* 0x0000b40030d77a23 */ /* 0x100fe40000010802 */
[--C-:B------:R-:W-:Y:S02]  /*c230*/  FFMA.FTZ R221, R44, c[0x0][0x2d0], -R2.reuse ;  /* 0x0000b4002cdd7a23 */ /* 0x100fe40000010802 */
[--C-:B------:R-:W-:Y:S01]  /*c240*/  FFMA.FTZ R223, R43, c[0x0][0x2d0], -R2.reuse ;  /* 0x0000b4002bdf7a23 */ /* 0x100fe20000010802 */
[----:B------:R-:W-:Y:S01]  /*c250*/  MOV R43, R89 ;  /* 0x00000059002b7202 */ /* 0x000fe20000000f00 */
[--C-:B------:R-:W-:Y:S01]  /*c260*/  FFMA.FTZ R31, R31, c[0x0][0x2d0], -R2.reuse ;  /* 0x0000b4001f1f7a23 */ /* 0x100fe20000010802 */
[----:B------:R-:W-:Y:S01]  /*c270*/  MUFU.EX2 R82, R12 ;  /* 0x0000000c00527308 */ /* 0x000fe20000000800 */
[--C-:B------:R-:W-:Y:S02]  /*c280*/  FFMA.FTZ R188, R188, c[0x0][0x2d0], -R2.reuse ;  /* 0x0000b400bcbc7a23 */ /* 0x100fe40000010802 */
[--C-:B------:R-:W-:Y:S02]  /*c290*/  FFMA.FTZ R186, R186, c[0x0][0x2d0], -R2.reuse ;  /* 0x0000b400baba7a23 */ /* 0x100fe40000010802 */
[--C-:B----4-:R-:W-:Y:S02]  /*c2a0*/  FFMA.FTZ R5, R187, c[0x0][0x2d0], -R2.reuse ;  /* 0x0000b400bb057a23 */ /* 0x110fe40000010802 */
[--C-:B------:R-:W-:Y:S02]  /*c2b0*/  FFMA.FTZ R185, R185, c[0x0][0x2d0], -R2.reuse ;  /* 0x0000b400b9b97a23 */ /* 0x100fe40000010802 */
[--C-:B------:R-:W-:Y:S01]  /*c2c0*/  FFMA.FTZ R99, R67, c[0x0][0x2d0], -R2.reuse ;  /* 0x0000b40043637a23 */ /* 0x100fe20000010802 */
[----:B------:R1:W-:Y:S01]  /*c2d0*/  MUFU.EX2 R46, R5 ;  /* 0x00000005002e7308 */ /* 0x0003e20000000800 */
[--C-:B------:R-:W-:Y:S02]  /*c2e0*/  FFMA.FTZ R101, R65, c[0x0][0x2d0], -R2.reuse ;  /* 0x0000b40041657a23 */ /* 0x100fe40000010802 */
[--C-:B------:R-:W-:Y:S02]  /*c2f0*/  FFMA.FTZ R118, R63, c[0x0][0x2d0], -R2.reuse ;  /* 0x0000b4003f767a23 */ /* 0x100fe40000010802 */
[--C-:B------:R-:W-:Y:S02]  /*c300*/  FFMA.FTZ R63, R37, c[0x0][0x2d0], -R2.reuse ;  /* 0x0000b400253f7a23 */ /* 0x100fe40000010802 */
[--C-:B------:R-:W-:Y:S02]  /*c310*/  FFMA.FTZ R115, R55, c[0x0][0x2d0], -R2.reuse ;  /* 0x0000b40037737a23 */ /* 0x100fe40000010802 */
[--C-:B------:R-:W-:Y:S01]  /*c320*/  FFMA.FTZ R248, R42, c[0x0][0x2d0], -R2.reuse ;  /* 0x0000b4002af87a23 */ /* 0x100fe20000010802 */
[----:B------:R-:W-:Y:S01]  /*c330*/  MUFU.EX2 R222, R10 ;  /* 0x0000000a00de7308 */ /* 0x000fe20000000800 */
[----:B------:R-:W-:Y:S09]  /*c340*/  MOV R42, R64 ;  /* 0x00000040002a7202 */ /* 0x000ff20000000f00 */
[----:B------:R-:W2:Y:S01]  /*c350*/  MUFU.EX2 R0, R0 ;  /* 0x0000000000007308 */ /* 0x000ea20000000800 */
[----:B-1----:R-:W-:Y:S01]  /*c360*/  FFMA.FTZ R5, R190, c[0x0][0x2d0], -R2 ;  /* 0x0000b400be057a23 */ /* 0x002fe20000010802 */
[----:B------:R-:W-:Y:S08]  /*c370*/  FSEL R2, R68, RZ, P0 ;  /* 0x000000ff44027208 */ /* 0x000ff00000000000 */
[----:B------:R1:W-:Y:S01]  /*c380*/  MUFU.EX2 R246, R5 ;  /* 0x0000000500f67308 */ /* 0x0003e20000000800 */
[----:B------:R-:W-:Y:S02]  /*c390*/  FADD.FTZ R6, -R2, R119 ;  /* 0x0000007702067221 */ /* 0x000fe40000010100 */
[----:B------:R-:W-:Y:S07]  /*c3a0*/  FMUL.FTZ R2, R4, c[0x0][0x2d0] ;  /* 0x0000b40004027a20 */ /* 0x000fee0000410000 */
[----:B------:R-:W3:Y:S10]  /*c3b0*/  MUFU.EX2 R2, R2 ;  /* 0x0000000200027308 */ /* 0x000ef40000000800 */
[----:B------:R4:W5:Y:S01]  /*c3c0*/  MUFU.EX2 R52, R15 ;  /* 0x0000000f00347308 */ /* 0x0009620000000800 */
[----:B-1----:R-:W-:Y:S05]  /*c3d0*/  FMUL.FTZ R5, R68, c[0x0][0x2d0] ;  /* 0x0000b40044057a20 */ /* 0x002fea0000410000 */
[----:B------:R-:W-:Y:S04]  /*c3e0*/  FSEL R5, R5, RZ, P0 ;  /* 0x000000ff05057208 */ /* 0x000fe80000000000 */
[----:B------:R-:W1:Y:S01]  /*c3f0*/  MUFU.EX2 R3, R3 ;  /* 0x0000000300037308 */ /* 0x000e620000000800 */
[--C-:B------:R-:W-:Y:S02]  /*c400*/  FFMA.FTZ R216, R26, c[0x0][0x2d0], -R5.reuse ;  /* 0x0000b4001ad87a23 */ /* 0x100fe40000010805 */
[----:B------:R-:W2:Y:S01]  /*c410*/  LDL.LU R26, [R1+0x28] ;  /* 0x00002800011a7983 */ /* 0x000ea20000300800 */
[--C-:B------:R-:W-:Y:S02]  /*c420*/  FFMA.FTZ R251, R23, c[0x0][0x2d0], -R5.reuse ;  /* 0x0000b40017fb7a23 */ /* 0x100fe40000010805 */
[--C-:B------:R-:W-:Y:S04]  /*c430*/  FFMA.FTZ R91, R50, c[0x0][0x2d0], -R5.reuse ;  /* 0x0000b400325b7a23 */ /* 0x100fe80000010805 */
[----:B------:R-:W-:Y:S01]  /*c440*/  MUFU.EX2 R196, R196 ;  /* 0x000000c400c47308 */ /* 0x000fe20000000800 */
[----:B------:R-:W2:Y:S01]  /*c450*/  LDL.LU R23, [R1+0x2c] ;  /* 0x00002c0001177983 */ /* 0x000ea20000300800 */
[----:B------:R-:W-:Y:S01]  /*c460*/  MOV R50, R78 ;  /* 0x0000004e00327202 */ /* 0x000fe20000000f00 */
[--C-:B------:R-:W-:Y:S01]  /*c470*/  FFMA.FTZ R110, R38, c[0x0][0x2d0], -R5.reuse ;  /* 0x0000b400266e7a23 */ /* 0x100fe20000010805 */
[----:B------:R-:W-:Y:S01]  /*c480*/  MOV R38, R76 ;  /* 0x0000004c00267202 */ /* 0x000fe20000000f00 */
[--C-:B------:R-:W-:Y:S01]  /*c490*/  FFMA.FTZ R187, R30, c[0x0][0x2d0], -R5.reuse ;  /* 0x0000b4001ebb7a23 */ /* 0x100fe20000010805 */
[----:B------:R-:W-:Y:S01]  /*c4a0*/  MOV R30, R79 ;  /* 0x0000004f001e7202 */ /* 0x000fe20000000f00 */
[--C-:B------:R-:W-:Y:S01]  /*c4b0*/  FFMA.FTZ R4, R47, c[0x0][0x2d0], -R5.reuse ;  /* 0x0000b4002f047a23 */ /* 0x100fe20000010805 */
[----:B------:R-:W1:Y:S01]  /*c4c0*/  LDSM.16.MT88.4 R76, [R225] ;  /* 0x00000000e14c783b */ /* 0x000e620000004200 */
[--C-:B------:R-:W-:Y:S01]  /*c4d0*/  FFMA.FTZ R93, R57, c[0x0][0x2d0], -R5.reuse ;  /* 0x0000b400395d7a23 */ /* 0x100fe20000010805 */
[----:B------:R-:W-:Y:S01]  /*c4e0*/  MUFU.EX2 R107, R107 ;  /* 0x0000006b006b7308 */ /* 0x000fe20000000800 */
[--C-:B------:R-:W-:Y:S01]  /*c4f0*/  FFMA.FTZ R90, R41, c[0x0][0x2d0], -R5.reuse ;  /* 0x0000b400295a7a23 */ /* 0x100fe20000010805 */
[----:B----4-:R-:W-:Y:S01]  /*c500*/  MOV R15, R49 ;  /* 0x00000031000f7202 */ /* 0x010fe20000000f00 */
[--C-:B------:R-:W-:Y:S02]  /*c510*/  FFMA.FTZ R10, R58, c[0x0][0x2d0], -R5.reuse ;  /* 0x0000b4003a0a7a23 */ /* 0x100fe40000010805 */
[--C-:B------:R-:W-:Y:S01]  /*c520*/  FFMA.FTZ R189, R29, c[0x0][0x2d0], -R5.reuse ;  /* 0x0000b4001dbd7a23 */ /* 0x100fe20000010805 */
[----:B------:R-:W-:Y:S01]  /*c530*/  MOV R67, R15 ;  /* 0x0000000f00437202 */ /* 0x000fe20000000f00 */
[--C-:B------:R-:W-:Y:S01]  /*c540*/  FFMA.FTZ R190, R28, c[0x0][0x2d0], -R5.reuse ;  /* 0x0000b4001cbe7a23 */ /* 0x100fe20000010805 */
[----:B------:R-:W-:Y:S01]  /*c550*/  MOV R15, R83 ;  /* 0x00000053000f7202 */ /* 0x000fe20000000f00 */
[--C-:B------:R-:W-:Y:S01]  /*c560*/  FFMA.FTZ R247, R25, c[0x0][0x2d0], -R5.reuse ;  /* 0x0000b40019f77a23 */ /* 0x100fe20000010805 */
[----:B------:R4:W-:Y:S01]  /*c570*/  MUFU.EX2 R81, R4 ;  /* 0x0000000400517308 */ /* 0x0009e20000000800 */
[--C-:B------:R-:W-:Y:S01]  /*c580*/  FFMA.FTZ R249, R24, c[0x0][0x2d0], -R5.reuse ;  /* 0x0000b40018f97a23 */ /* 0x100fe20000010805 */
[----:B------:R-:W-:Y:S01]  /*c590*/  MOV R83, R88 ;  /* 0x0000005800537202 */ /* 0x000fe20000000f00 */
[--C-:B------:R-:W-:Y:S02]  /*c5a0*/  FFMA.FTZ R39, R9, c[0x0][0x2d0], -R5.reuse ;  /* 0x0000b40009277a23 */ /* 0x100fe40000010805 */
[--C-:B------:R-:W-:Y:S02]  /*c5b0*/  FFMA.FTZ R47, R8, c[0x0][0x2d0], -R5.reuse ;  /* 0x0000b400082f7a23 */ /* 0x100fe40000010805 */
[--C-:B------:R-:W-:Y:S02]  /*c5c0*/  FFMA.FTZ R58, R7, c[0x0][0x2d0], -R5.reuse ;  /* 0x0000b400073a7a23 */ /* 0x100fe40000010805 */
        /* <DEDUP_REMOVED lines=16> */
[----:B------:R-:W-:Y:S09]  /*c6d0*/  FFMA.FTZ R55, R21, c[0x0][0x2d0], -R5 ;  /* 0x0000b40015377a23 */ /* 0x000ff20000010805 */
[----:B------:R-:W-:Y:S10]  /*c6e0*/  MUFU.EX2 R185, R185 ;  /* 0x000000b900b97308 */ /* 0x000ff40000000800 */
        /* <DEDUP_REMOVED lines=37> */
[----:B------:R-:W-:Y:S01]  /*c940*/  MUFU.EX2 R248, R248 ;  /* 0x000000f800f87308 */ /* 0x000fe20000000800 */
[C---:B--2---:R-:W-:Y:S01]  /*c950*/  FFMA.FTZ R7, R0.reuse, R60, R74 ;  /* 0x0000003c00077223 */ /* 0x044fe2000001004a */
[----:B------:R-:W-:Y:S01]  /*c960*/  MOV R80, R16 ;  /* 0x0000001000507202 */ /* 0x000fe20000000f00 */
[----:B------:R-:W-:Y:S01]  /*c970*/  FMUL.FTZ R8, R0, R148 ;  /* 0x0000009400087220 */ /* 0x000fe20000410000 */
[----:B------:R-:W-:Y:S01]  /*c980*/  F2FP.BF16.PACK_AB R73, R62, R66 ;  /* 0x000000423e49723e */ /* 0x000fe200000010ff */
[C---:B------:R-:W-:Y:S01]  /*c990*/  FMUL.FTZ R9, R0.reuse, R149 ;  /* 0x0000009500097220 */ /* 0x040fe20000410000 */
[----:B------:R-:W-:Y:S01]  /*c9a0*/  MOV R149, R47 ;  /* 0x0000002f00957202 */ /* 0x000fe20000000f00 */
        /* <DEDUP_REMOVED lines=15> */
[----:B------:R-:W-:Y:S01]  /*caa0*/  MUFU.EX2 R132, R100 ;  /* 0x0000006400847308 */ /* 0x000fe20000000800 */
[C---:B------:R-:W-:Y:S01]  /*cab0*/  FMUL.FTZ R44, R0.reuse, R136 ;  /* 0x00000088002c7220 */ /* 0x040fe20000410000 */
[----:B------:R-:W-:Y:S01]  /*cac0*/  MOV R136, R83 ;  /* 0x0000005300887202 */ /* 0x000fe20000000f00 */
[C---:B------:R-:W-:Y:S01]  /*cad0*/  FMUL.FTZ R45, R0.reuse, R137 ;  /* 0x00000089002d7220 */ /* 0x040fe20000410000 */
[----:B------:R-:W-:Y:S01]  /*cae0*/  MOV R137, R30 ;  /* 0x0000001e00897202 */ /* 0x000fe20000000f00 */
[C---:B------:R-:W-:Y:S02]  /*caf0*/  FMUL.FTZ R56, R0.reuse, R128 ;  /* 0x0000008000387220 */ /* 0x040fe40000410000 */
[C---:B------:R-:W-:Y:S02]  /*cb00*/  FMUL.FTZ R57, R0.reuse, R129 ;  /* 0x0000008100397220 */ /* 0x040fe40000410000 */
[C---:B------:R-:W-:Y:S01]  /*cb10*/  FMUL.FTZ R60, R0.reuse, R120 ;  /* 0x00000078003c7220 */ /* 0x040fe20000410000 */
[----:B------:R-:W-:Y:S01]  /*cb20*/  MUFU.EX2 R128, R85 ;  /* 0x0000005500807308 */ /* 0x000fe20000000800 */
[----:B------:R-:W-:Y:S02]  /*cb30*/  FMUL.FTZ R61, R0, R121 ;  /* 0x00000079003d7220 */ /* 0x000fe40000410000 */
[C---:B---3--:R-:W-:Y:S01]  /*cb40*/  FFMA.FTZ R0, R2.reuse, R36, R72 ;  /* 0x0000002402007223 */ /* 0x048fe20000010048 */
[C---:B------:R-:W-:Y:S01]  /*cb50*/  F2FP.BF16.PACK_AB R72, R35.reuse, R72 ;  /* 0x000000482348723e */ /* 0x040fe200000010ff */
[----:B------:R-:W-:Y:S01]  /*cb60*/  FMUL.FTZ R49, R2, R161 ;  /* 0x000000a102317220 */ /* 0x000fe20000410000 */
[----:B-----5:R-:W-:Y:S01]  /*cb70*/  MOV R161, R52 ;  /* 0x0000003400a17202 */ /* 0x020fe20000000f00 */
[----:B------:R-:W-:Y:S02]  /*cb80*/  FADD.FTZ R84, R35, R0 ;  /* 0x0000000023547221 */ /* 0x000fe40000010000 */
[----:B------:R-:W-:Y:S01]  /*cb90*/  FMUL.FTZ R0, R6, c[0x0][0x2d0] ;  /* 0x0000b40006007a20 */ /* 0x000fe20000410000 */
[----:B------:R-:W-:Y:S01]  /*cba0*/  MUFU.EX2 R120, R11 ;  /* 0x0000000b00787308 */ /* 0x000fe20000000800 */
[C---:B------:R-:W-:Y:S01]  /*cbb0*/  FMUL.FTZ R52, R2.reuse, R152 ;  /* 0x0000009802347220 */ /* 0x040fe20000410000 */
[----:B------:R-:W-:Y:S01]  /*cbc0*/  MOV R152, R80 ;  /* 0x0000005000987202 */ /* 0x000fe20000000f00 */
[----:B------:R-:W-:Y:S01]  /*cbd0*/  FMUL.FTZ R53, R2, R153 ;  /* 0x0000009902357220 */ /* 0x000fe20000410000 */
[----:B------:R-:W-:Y:S01]  /*cbe0*/  MOV R153, R82 ;  /* 0x0000005200997202 */ /* 0x000fe20000000f00 */
[C---:B------:R-:W-:Y:S01]  /*cbf0*/  FADD.FTZ R89, R46.reuse, R7 ;  /* 0x000000072e597221 */ /* 0x040fe20000010000 */
[----:B------:R-:W-:Y:S01]  /*cc00*/  F2FP.BF16.PACK_AB R80, R46, R74 ;  /* 0x0000004a2e50723e */ /* 0x000fe200000010ff */
[----:B----4-:R-:W-:Y:S01]  /*cc10*/  FMUL.FTZ R4, R2, R180 ;  /* 0x000000b402047220 */ /* 0x010fe20000410000 */
[----:B------:R-:W-:Y:S01]  /*cc20*/  F2FP.BF16.PACK_AB R74, R152, R161 ;  /* 0x000000a1984a723e */ /* 0x000fe200000010ff */
[----:B------:R-:W-:Y:S01]  /*cc30*/  FMUL.FTZ R5, R2, R181 ;  /* 0x000000b502057220 */ /* 0x000fe20000410000 */
[----:B------:R-:W2:Y:S01]  /*cc40*/  MUFU.EX2 R0, R0 ;  /* 0x0000000000007308 */ /* 0x000ea20000000800 */
[----:B------:R-:W-:Y:S01]  /*cc50*/  F2FP.BF16.PACK_AB R75, R250, R153 ;  /* 0x00000099fa4b723e */ /* 0x000fe200000010ff */
[C---:B-1----:R-:W-:Y:S01]  /*cc60*/  FMUL.FTZ R6, R3.reuse, R182 ;  /* 0x000000b603067220 */ /* 0x042fe20000410000 */
[----:B------:R-:W-:Y:S01]  /*cc70*/  F2FP.BF16.PACK_AB R82, R222, R246 ;  /* 0x000000f6de52723e */ /* 0x000fe200000010ff */
[C---:B------:R-:W-:Y:S01]  /*cc80*/  FMUL.FTZ R7, R3.reuse, R183 ;  /* 0x000000b703077220 */ /* 0x040fe20000410000 */
[----:B------:R-:W-:Y:S01]  /*cc90*/  MOV R181, R18 ;  /* 0x0000001200b57202 */ /* 0x000fe20000000f00 */
[C---:B------:R-:W-:Y:S01]  /*cca0*/  FMUL.FTZ R18, R3.reuse, R174 ;  /* 0x000000ae03127220 */ /* 0x040fe20000410000 */
[----:B------:R-:W-:Y:S01]  /*ccb0*/  MOV R180, R67 ;  /* 0x0000004300b47202 */ /* 0x000fe20000000f00 */
[C---:B------:R-:W-:Y:S02]  /*ccc0*/  FMUL.FTZ R35, R3.reuse, R167 ;  /* 0x000000a703237220 */ /* 0x040fe40000410000 */
[----:B------:R-:W1:Y:S01]  /*ccd0*/  MUFU.EX2 R121, R14 ;  /* 0x0000000e00797308 */ /* 0x000e620000000800 */
[-C--:B------:R-:W-:Y:S05]  /*cce0*/  HMMA.16816.F32.BF16 R4, R72, R76.reuse, R4 ;  /* 0x0000004c4804723c */ /* 0x080fea0000041804 */
[C---:B------:R-:W-:Y:S01]  /*ccf0*/  FMUL.FTZ R48, R2.reuse, R160 ;  /* 0x000000a002307220 */ /* 0x040fe20000410000 */
[----:B------:R-:W-:Y:S01]  /*cd00*/  MOV R160, R15 ;  /* 0x0000000f00a07202 */ /* 0x000fe20000000f00 */
[C---:B------:R-:W-:Y:S01]  /*cd10*/  FMUL.FTZ R16, R2.reuse, R172 ;  /* 0x000000ac02107220 */ /* 0x040fe20000410000 */
[----:B------:R-:W-:Y:S01]  /*cd20*/  MOV R172, R19 ;  /* 0x0000001300ac7202 */ /* 0x000fe20000000f00 */
[----:B------:R-:W-:Y:S01]  /*cd30*/  FMUL.FTZ R19, R3, R175 ;  /* 0x000000af03137220 */ /* 0x000fe20000410000 */
[----:B------:R-:W3:Y:S02]  /*cd40*/  MUFU.EX2 R100, R93 ;  /* 0x0000005d00647308 */ /* 0x000ee40000000800 */
[----:B------:R-:W-:Y:S01]  /*cd50*/  FMUL.FTZ R17, R2, R173 ;  /* 0x000000ad02117220 */ /* 0x000fe20000410000 */
[----:B------:R-:W-:Y:S01]  /*cd60*/  MOV R173, R34 ;  /* 0x0000002200ad7202 */ /* 0x000fe20000000f00 */
[C---:B--2---:R-:W-:Y:S01]  /*cd70*/  FFMA.FTZ R88, R0.reuse, R23, R81 ;  /* 0x0000001700587223 */ /* 0x044fe20000010051 */
[----:B------:R-:W-:Y:S01]  /*cd80*/  F2FP.BF16.PACK_AB R81, R113, R81 ;  /* 0x000000517151723e */ /* 0x000fe200000010ff */
[C---:B------:R-:W-:Y:S02]  /*cd90*/  FMUL.FTZ R10, R0.reuse, R150 ;  /* 0x00000096000a7220 */ /* 0x040fe40000410000 */
[C---:B------:R-:W-:Y:S02]  /*cda0*/  FMUL.FTZ R11, R0.reuse, R151 ;  /* 0x00000097000b7220 */ /* 0x040fe40000410000 */
[----:B------:R-:W-:Y:S01]  /*cdb0*/  FMUL.FTZ R15, R0, R159 ;  /* 0x0000009f000f7220 */ /* 0x000fe20000410000 */
[----:B------:R-:W-:Y:S01]  /*cdc0*/  MUFU.EX2 R129, R102 ;  /* 0x0000006600817308 */ /* 0x000fe20000000800 */
[----:B------:R-:W-:Y:S01]  /*cdd0*/  FMUL.FTZ R20, R2, R176 ;  /* 0x000000b002147220 */ /* 0x000fe20000410000 */
[----:B-1----:R-:W-:Y:S01]  /*cde0*/  F2FP.BF16.PACK_AB R83, R121, R120 ;  /* 0x000000787953723e */ /* 0x002fe200000010ff */
[C---:B------:R-:W-:Y:S01]  /*cdf0*/  FMUL.FTZ R34, R3.reuse, R166 ;  /* 0x000000a603227220 */ /* 0x040fe20000410000 */
[----:B------:R-:W-:Y:S01]  /*ce00*/  MOV R176, R55 ;  /* 0x0000003700b07202 */ /* 0x000fe20000000f00 */
[C---:B------:R-:W-:Y:S02]  /*ce10*/  FMUL.FTZ R50, R3.reuse, R162 ;  /* 0x000000a203327220 */ /* 0x040fe40000410000 */
[----:B------:R-:W-:Y:S02]  /*ce20*/  FMUL.FTZ R51, R3, R163 ;  /* 0x000000a303337220 */ /* 0x000fe40000410000 */
[C---:B------:R-:W-:Y:S01]  /*ce30*/  HMMA.16816.F32.BF16 R8, R80.reuse, R76, R8 ;  /* 0x0000004c5008723c */ /* 0x040fe20000041808 */
[----:B------:R-:W1:Y:S03]  /*ce40*/  MUFU.EX2 R102, R92 ;  /* 0x0000005c00667308 */ /* 0x000e660000000800 */
[----:B------:R-:W-:Y:S02]  /*ce50*/  FMUL.FTZ R14, R0, R158 ;  /* 0x0000009e000e7220 */ /* 0x000fe40000410000 */
[----:B------:R-:W-:Y:S02]  /*ce60*/  FADD.FTZ R88, R113, R88 ;  /* 0x0000005871587221 */ /* 0x000fe40000010000 */
[C---:B------:R-:W-:Y:S01]  /*ce70*/  FMUL.FTZ R21, R2.reuse, R177 ;  /* 0x000000b102157220 */ /* 0x040fe20000410000 */
[----:B------:R-:W-:Y:S02]  /*ce80*/  MOV R177, R42 ;  /* 0x0000002a00b17202 */ /* 0x000fe40000000f00 */
[-C--:B------:R-:W-:Y:S01]  /*ce90*/  HMMA.16816.F32.BF16 R12, R80, R78.reuse, R12 ;  /* 0x0000004e500c723c */ /* 0x080fe2000004180c */
[----:B------:R2:W-:Y:S02]  /*cea0*/  MUFU.EX2 R133, R98 ;  /* 0x0000006200857308 */ /* 0x0005e40000000800 */
[C---:B------:R-:W-:Y:S01]  /*ceb0*/  FMUL.FTZ R37, R2.reuse, R169 ;  /* 0x000000a902257220 */ /* 0x040fe20000410000 */
[----:B------:R-:W-:Y:S01]  /*cec0*/  MOV R169, R22 ;  /* 0x0000001600a97202 */ /* 0x000fe20000000f00 */
[C---:B------:R-:W-:Y:S02]  /*ced0*/  FMUL.FTZ R22, R3.reuse, R178 ;  /* 0x000000b203167220 */ /* 0x040fe40000410000 */
[C---:B------:R-:W-:Y:S01]  /*cee0*/  FMUL.FTZ R23, R3.reuse, R179 ;  /* 0x000000b303177220 */ /* 0x040fe20000410000 */
[C---:B------:R-:W-:Y:S01]  /*cef0*/  HMMA.16816.F32.BF16 R16, R72.reuse, R78, R16 ;  /* 0x0000004e4810723c */ /* 0x040fe20000041810 */
[----:B------:R-:W4:Y:S03]  /*cf00*/  LDSM.16.MT88.4 R76, [R229] ;  /* 0x00000000e54c783b */ /* 0x000f260000004200 */
[C---:B------:R-:W-:Y:S01]  /*cf10*/  FMUL.FTZ R32, R2.reuse, R164 ;  /* 0x000000a402207220 */ /* 0x040fe20000410000 */
[----:B------:R-:W-:Y:S01]  /*cf20*/  MOV R164, R31 ;  /* 0x0000001f00a47202 */ /* 0x000fe20000000f00 */
[C---:B------:R-:W-:Y:S01]  /*cf30*/  FMUL.FTZ R33, R2.reuse, R165 ;  /* 0x000000a502217220 */ /* 0x040fe20000410000 */
[----:B------:R-:W-:Y:S01]  /*cf40*/  MOV R165, R43 ;  /* 0x0000002b00a57202 */ /* 0x000fe20000000f00 */
[C---:B------:R-:W-:Y:S01]  /*cf50*/  FMUL.FTZ R36, R2.reuse, R168 ;  /* 0x000000a802247220 */ /* 0x040fe20000410000 */
[----:B------:R-:W-:Y:S03]  /*cf60*/  MOV R168, R59 ;  /* 0x0000003b00a87202 */ /* 0x000fe60000000f00 */
[----:B------:R-:W-:Y:S02]  /*cf70*/  FMUL.FTZ R64, R2, R124 ;  /* 0x0000007c02407220 */ /* 0x000fe40000410000 */
[----:B------:R-:W-:Y:S01]  /*cf80*/  MUFU.EX2 R124, R87 ;  /* 0x00000057007c7308 */ /* 0x000fe20000000800 */
[----:B------:R-:W-:Y:S02]  /*cf90*/  FMUL.FTZ R27, R0, R143 ;  /* 0x0000008f001b7220 */ /* 0x000fe40000410000 */
[----:B--2---:R-:W-:Y:S02]  /*cfa0*/  FADD.FTZ R98, R120, R88 ;  /* 0x0000005878627221 */ /* 0x004fe40000010000 */
[C---:B------:R-:W-:Y:S02]  /*cfb0*/  FMUL.FTZ R30, R0.reuse, R146 ;  /* 0x00000092001e7220 */ /* 0x040fe40000410000 */
[C---:B------:R-:W-:Y:S02]  /*cfc0*/  FMUL.FTZ R31, R0.reuse, R147 ;  /* 0x00000093001f7220 */ /* 0x040fe40000410000 */
[C---:B------:R-:W-:Y:S02]  /*cfd0*/  FMUL.FTZ R38, R3.reuse, R170 ;  /* 0x000000aa03267220 */ /* 0x040fe40000410000 */
[C---:B------:R-:W-:Y:S02]  /*cfe0*/  FMUL.FTZ R39, R3.reuse, R171 ;  /* 0x000000ab03277220 */ /* 0x040fe40000410000 */
[C---:B------:R-:W-:Y:S02]  /*cff0*/  FMUL.FTZ R42, R0.reuse, R134 ;  /* 0x00000086002a7220 */ /* 0x040fe40000410000 */
[C---:B------:R-:W-:Y:S01]  /*d000*/  FMUL.FTZ R43, R0.reuse, R135 ;  /* 0x00000087002b7220 */ /* 0x040fe20000410000 */
[----:B------:R-:W-:Y:S01]  /*d010*/  MUFU.EX2 R134, R99 ;  /* 0x0000006300867308 */ /* 0x000fe20000000800 */
[C---:B------:R-:W-:Y:S02]  /*d020*/  FMUL.FTZ R46, R0.reuse, R138 ;  /* 0x0000008a002e7220 */ /* 0x040fe40000410000 */
[----:B------:R-:W-:Y:S02]  /*d030*/  FMUL.FTZ R47, R0, R139 ;  /* 0x0000008b002f7220 */ /* 0x000fe40000410000 */
[C---:B------:R-:W-:Y:S02]  /*d040*/  FMUL.FTZ R54, R3.reuse, R154 ;  /* 0x0000009a03367220 */ /* 0x040fe40000410000 */
[C---:B------:R-:W-:Y:S02]  /*d050*/  FMUL.FTZ R55, R3.reuse, R155 ;  /* 0x0000009b03377220 */ /* 0x040fe40000410000 */
[C---:B------:R-:W-:Y:S01]  /*d060*/  FMUL.FTZ R67, R3.reuse, R127 ;  /* 0x0000007f03437220 */ /* 0x040fe20000410000 */
[----:B------:R-:W-:Y:S01]  /*d070*/  MUFU.EX2 R135, R112 ;  /* 0x0000007000877308 */ /* 0x000fe20000000800 */
[-C--:B----4-:R-:W-:Y:S03]  /*d080*/  HMMA.16816.F32.BF16 R20, R72, R76.reuse, R20 ;  /* 0x0000004c4814723c */ /* 0x090fe60000041814 */
[----:B------:R-:W-:Y:S02]  /*d090*/  FMUL.FTZ R65, R2, R125 ;  /* 0x0000007d02417220 */ /* 0x000fe40000410000 */
[C---:B------:R-:W-:Y:S02]  /*d0a0*/  FFMA.FTZ R2, R3.reuse, R26, R66 ;  /* 0x0000001a03027223 */ /* 0x040fe40000010042 */
[C---:B------:R-:W-:Y:S02]  /*d0b0*/  FMUL.FTZ R26, R0.reuse, R142 ;  /* 0x0000008e001a7220 */ /* 0x040fe40000410000 */
[----:B------:R-:W-:Y:S01]  /*d0c0*/  FMUL.FTZ R66, R3, R126 ;  /* 0x0000007e03427220 */ /* 0x000fe20000410000 */
[----:B------:R-:W-:Y:S02]  /*d0d0*/  MUFU.EX2 R125, R104 ;  /* 0x00000068007d7308 */ /* 0x000fe40000000800 */
[----:B------:R-:W-:Y:S01]  /*d0e0*/  FADD.FTZ R3, R161, R84 ;  /* 0x00000054a1037221 */ /* 0x000fe20000010000 */
[----:B------:R-:W-:Y:S01]  /*d0f0*/  MOV R161, R160 ;  /* 0x000000a000a17202 */ /* 0x000fe20000000f00 */
[C---:B------:R-:W-:Y:S04]  /*d100*/  HMMA.16816.F32.BF16 R24, R80.reuse, R76, R24 ;  /* 0x0000004c5018723c */ /* 0x040fe80000041818 */
[----:B------:R-:W-:Y:S01]  /*d110*/  MOV R160, R169 ;  /* 0x000000a900a07202 */ /* 0x000fe20000000f00 */
[C---:B------:R-:W-:Y:S01]  /*d120*/  FMUL.FTZ R58, R0.reuse, R130 ;  /* 0x00000082003a7220 */ /* 0x040fe20000410000 */
[----:B------:R2:W-:Y:S01]  /*d130*/  MUFU.EX2 R126, R86 ;  /* 0x00000056007e7308 */ /* 0x0005e20000000800 */
[C---:B------:R-:W-:Y:S01]  /*d140*/  FMUL.FTZ R59, R0.reuse, R131 ;  /* 0x00000083003b7220 */ /* 0x040fe20000410000 */
[-C--:B------:R-:W-:Y:S04]  /*d150*/  HMMA.16816.F32.BF16 R28, R80, R78.reuse, R28 ;  /* 0x0000004e501c723c */ /* 0x080fe8000004181c */
[----:B------:R-:W-:Y:S01]  /*d160*/  FMUL.FTZ R63, R0, R123 ;  /* 0x0000007b003f7220 */ /* 0x000fe20000410000 */
[----:B------:R-:W-:Y:S01]  /*d170*/  MOV R169, R168 ;  /* 0x000000a800a97202 */ /* 0x000fe20000000f00 */
[----:B------:R-:W-:Y:S01]  /*d180*/  FADD.FTZ R2, R62, R2 ;  /* 0x000000023e027221 */ /* 0x000fe20000010000 */
[----:B------:R-:W-:Y:S01]  /*d190*/  MOV R168, R137 ;  /* 0x0000008900a87202 */ /* 0x000fe20000000f00 */
[C---:B------:R-:W-:Y:S01]  /*d1a0*/  HMMA.16816.F32.BF16 R32, R72.reuse, R78, R32 ;  /* 0x0000004e4820723c */ /* 0x040fe20000041820 */
[----:B------:R-:W4:Y:S01]  /*d1b0*/  LDSM.16.MT88.4 R76, [R226] ;  /* 0x00000000e24c783b */ /* 0x000f220000004200 */
[----:B------:R-:W-:Y:S02]  /*d1c0*/  MUFU.EX2 R104, R90 ;  /* 0x0000005a00687308 */ /* 0x000fe40000000800 */
[----:B------:R-:W-:Y:S02]  /*d1d0*/  FMUL.FTZ R62, R0, R122 ;  /* 0x0000007a003e7220 */ /* 0x000fe40000410000 */
[----:B------:R-:W-:Y:S02]  /*d1e0*/  FADD.FTZ R0, R246, R89 ;  /* 0x00000059f6007221 */ /* 0x000fe40000010000 */
[----:B------:R-:W-:Y:S01]  /*d1f0*/  FADD.FTZ R2, R153, R2 ;  /* 0x0000000299027221 */ /* 0x000fe20000010000 */
[----:B------:R-:W-:Y:S03]  /*d200*/  MOV R153, R136 ;  /* 0x0000008800997202 */ /* 0x000fe60000000f00 */
[----:B------:R-:W-:Y:S01]  /*d210*/  MUFU.EX2 R113, R161 ;  /* 0x000000a100717308 */ /* 0x000fe20000000800 */
[----:B--2---:R-:W-:Y:S09]  /*d220*/  LDSM.16.MT88.4 R84, [R225+0x800] ;  /* 0x00080000e154783b */ /* 0x004ff20000004200 */
[----:B------:R-:W-:Y:S10]  /*d230*/  MUFU.EX2 R122, R106 ;  /* 0x0000006a007a7308 */ /* 0x000ff40000000800 */
[----:B------:R-:W-:Y:S01]  /*d240*/  MUFU.EX2 R106, R95 ;  /* 0x0000005f006a7308 */ /* 0x000fe20000000800 */
[-C--:B----4-:R-:W-:Y:S09]  /*d250*/  HMMA.16816.F32.BF16 R36, R72, R76.reuse, R36 ;  /* 0x0000004c4824723c */ /* 0x090ff20000041824 */
[----:B------:R-:W-:Y:S01]  /*d260*/  MUFU.EX2 R127, R103 ;  /* 0x00000067007f7308 */ /* 0x000fe20000000800 */
[C---:B------:R-:W-:Y:S09]  /*d270*/  HMMA.16816.F32.BF16 R40, R80.reuse, R76, R40 ;  /* 0x0000004c5028723c */ /* 0x040ff20000041828 */
[----:B------:R2:W4:Y:S01]  /*d280*/  MUFU.EX2 R103, R91 ;  /* 0x0000005b00677308 */ /* 0x0005220000000800 */
[-C--:B------:R-:W-:Y:S09]  /*d290*/  HMMA.16816.F32.BF16 R44, R80, R78.reuse, R44 ;  /* 0x0000004e502c723c */ /* 0x080ff2000004182c */
[----:B------:R-:W-:Y:S01]  /*d2a0*/  MUFU.EX2 R123, R105 ;  /* 0x00000069007b7308 */ /* 0x000fe20000000800 */
[C---:B------:R-:W-:Y:S01]  /*d2b0*/  HMMA.16816.F32.BF16 R48, R72.reuse, R78, R48 ;  /* 0x0000004e4830723c */ /* 0x040fe20000041830 */
[----:B------:R-:W5:Y:S08]  /*d2c0*/  LDSM.16.MT88.4 R76, [R228] ;  /* 0x00000000e44c783b */ /* 0x000f700000004200 */
[----:B------:R1:W1:Y:S01]  /*d2d0*/  MUFU.EX2 R105, R94 ;  /* 0x0000005e00697308 */ /* 0x0002620000000800 */
[----:B--2---:R-:W-:Y:S09]  /*d2e0*/  LDSM.16.MT88.4 R88, [R226+0x800] ;  /* 0x00080000e258783b */ /* 0x004ff20000004200 */
[----:B------:R2:W-:Y:S10]  /*d2f0*/  MUFU.EX2 R131, R96 ;  /* 0x0000006000837308 */ /* 0x0005f40000000800 */
[----:B------:R-:W-:Y:S01]  /*d300*/  MUFU.EX2 R137, R111 ;  /* 0x0000006f00897308 */ /* 0x000fe20000000800 */
[----:B-1----:R-:W-:Y:S09]  /*d310*/  LDSM.16.MT88.4 R92, [R226+0x1000] ;  /* 0x00100000e25c783b */ /* 0x002ff20000004200 */
[----:B------:R1:W1:Y:S01]  /*d320*/  MUFU.EX2 R130, R97 ;  /* 0x0000006100827308 */ /* 0x0002620000000800 */
[-C--:B-----5:R-:W-:Y:S03]  /*d330*/  HMMA.16816.F32.BF16 R52, R72, R76.reuse, R52 ;  /* 0x0000004c4834723c */ /* 0x0a0fe60000041834 */
[----:B--2---:R-:W-:Y:S02]  /*d340*/  FADD.FTZ R96, R250, R2 ;  /* 0x00000002fa607221 */ /* 0x004fe40000010000 */
[----:B------:R-:W-:Y:S04]  /*d350*/  FADD.FTZ R2, R121, R98 ;  /* 0x0000006279027221 */ /* 0x000fe80000010000 */
[----:B------:R-:W-:Y:S01]  /*d360*/  MUFU.EX2 R136, R101 ;  /* 0x0000006500887308 */ /* 0x000fe20000000800 */
[C---:B------:R-:W-:Y:S04]  /*d370*/  HMMA.16816.F32.BF16 R56, R80.reuse, R76, R56 ;  /* 0x0000004c5038723c */ /* 0x040fe80000041838 */
[----:B---3--:R-:W-:Y:S03]  /*d380*/  FADD.FTZ R2, R100, R2 ;  /* 0x0000000264027221 */ /* 0x008fe60000010000 */
[----:B------:R-:W-:Y:S01]  /*d390*/  F2FP.BF16.PACK_AB R76, R186, R188 ;  /* 0x000000bcba4c723e */ /* 0x000fe200000010ff */
[-C--:B------:R-:W-:Y:S01]  /*d3a0*/  HMMA.16816.F32.BF16 R60, R80, R78.reuse, R60 ;  /* 0x0000004e503c723c */ /* 0x080fe2000004183c */
[----:B------:R-:W2:Y:S01]  /*d3b0*/  LDSM.16.MT88.4 R80, [R229+0x800] ;  /* 0x00080000e550783b */ /* 0x000ea20000004200 */
[----:B------:R-:W-:Y:S02]  /*d3c0*/  MUFU.EX2 R112, R169 ;  /* 0x000000a900707308 */ /* 0x000fe40000000800 */
[C---:B------:R-:W-:Y:S01]  /*d3d0*/  F2FP.BF16.PACK_AB R77, R102.reuse, R100 ;  /* 0x00000064664d723e */ /* 0x040fe200000010ff */
[----:B------:R-:W-:Y:S02]  /*d3e0*/  FADD.FTZ R2, R102, R2 ;  /* 0x0000000266027221 */ /* 0x000fe40000010000 */
[----:B-1----:R-:W-:Y:S01]  /*d3f0*/  FADD.FTZ R97, R152, R3 ;  /* 0x0000000398617221 */ /* 0x002fe20000010000 */
[----:B------:R-:W-:Y:S04]  /*d400*/  HMMA.16816.F32.BF16 R64, R72, R78, R64 ;  /* 0x0000004e4840723c */ /* 0x000fe80000041840 */
[----:B----4-:R-:W-:Y:S01]  /*d410*/  FADD.FTZ R2, R103, R2 ;  /* 0x0000000267027221 */ /* 0x010fe20000010000 */
[----:B------:R-:W-:Y:S01]  /*d420*/  MUFU.EX2 R102, R181 ;  /* 0x000000b500667308 */ /* 0x000fe20000000800 */
[----:B------:R-:W-:Y:S01]  /*d430*/  FADD.FTZ R3, R222, R0 ;  /* 0x00000000de037221 */ /* 0x000fe20000010000 */
[----:B------:R-:W-:Y:S01]  /*d440*/  F2FP.BF16.PACK_AB R72, R198, R199 ;  /* 0x000000c7c648723e */ /* 0x000fe200000010ff */
[----:B------:R-:W-:Y:S01]  /*d450*/  FADD.FTZ R2, R104, R2 ;  /* 0x0000000268027221 */ /* 0x000fe20000010000 */
[----:B------:R-:W-:Y:S03]  /*d460*/  F2FP.BF16.PACK_AB R73, R108, R109 ;  /* 0x0000006d6c49723e */ /* 0x000fe600000010ff */
[----:B------:R-:W-:Y:S01]  /*d470*/  F2FP.BF16.PACK_AB R74, R196, R197 ;  /* 0x000000c5c44a723e */ /* 0x000fe200000010ff */
[----:B------:R-:W-:Y:S01]  /*d480*/  FADD.FTZ R2, R110, R2 ;  /* 0x000000026e027221 */ /* 0x000fe20000010000 */
[----:B------:R-:W-:Y:S01]  /*d490*/  F2FP.BF16.PACK_AB R75, R122, R107 ;  /* 0x0000006b7a4b723e */ /* 0x000fe200000010ff */
[----:B------:R-:W-:Y:S01]  /*d4a0*/  MUFU.EX2 R152, R115 ;  /* 0x0000007300987308 */ /* 0x000fe20000000800 */
[----:B------:R-:W-:Y:S01]  /*d4b0*/  F2FP.BF16.PACK_AB R78, R106, R185 ;  /* 0x000000b96a4e723e */ /* 0x000fe200000010ff */
[----:B------:R-:W-:Y:S01]  /*d4c0*/  FADD.FTZ R3, R188, R3 ;  /* 0x00000003bc037221 */ /* 0x000fe20000010000 */
[----:B------:R-:W-:Y:S01]  /*d4d0*/  F2FP.BF16.PACK_AB R79, R104, R103 ;  /* 0x00000067684f723e */ /* 0x000fe200000010ff */
[----:B------:R-:W-:Y:S02]  /*d4e0*/  FADD.FTZ R2, R114, R2 ;  /* 0x0000000272027221 */ /* 0x000fe40000010000 */
[-C--:B------:R-:W-:Y:S03]  /*d4f0*/  HMMA.16816.F32.BF16 R4, R72, R84.reuse, R4 ;  /* 0x000000544804723c */ /* 0x080fe60000041804 */
[----:B------:R-:W-:Y:S01]  /*d500*/  FADD.FTZ R3, R186, R3 ;  /* 0x00000003ba037221 */ /* 0x000fe20000010000 */
[----:B------:R-:W-:Y:S01]  /*d510*/  MUFU.EX2 R104, R173 ;  /* 0x000000ad00687308 */ /* 0x000fe20000000800 */
[----:B------:R-:W-:Y:S02]  /*d520*/  FADD.FTZ R98, R119, R2 ;  /* 0x0000000277627221 */ /* 0x000fe40000010000 */
[----:B------:R-:W-:Y:S01]  /*d530*/  FADD.FTZ R3, R185, R3 ;  /* 0x00000003b9037221 */ /* 0x000fe20000010000 */
[C---:B------:R-:W-:Y:S04]  /*d540*/  HMMA.16816.F32.BF16 R8, R76.reuse, R84, R8 ;  /* 0x000000544c08723c */ /* 0x040fe80000041808 */
[----:B------:R-:W-:Y:S02]  /*d550*/  FADD.FTZ R3, R106, R3 ;  /* 0x000000036a037221 */ /* 0x000fe40000010000 */
[----:B------:R1:W-:Y:S01]  /*d560*/  MUFU.EX2 R103, R172 ;  /* 0x000000ac00677308 */ /* 0x0003e20000000800 */
[----:B------:R-:W-:Y:S01]  /*d570*/  FADD.FTZ R0, R199, R97 ;  /* 0x00000061c7007221 */ /* 0x000fe20000010000 */
[-C--:B------:R-:W-:Y:S04]  /*d580*/  HMMA.16816.F32.BF16 R12, R76, R86.reuse, R12 ;  /* 0x000000564c0c723c */ /* 0x080fe8000004180c */
[----:B------:R-:W-:Y:S02]  /*d590*/  FADD.FTZ R3, R105, R3 ;  /* 0x0000000369037221 */ /* 0x000fe40000010000 */
[----:B------:R-:W-:Y:S02]  /*d5a0*/  FADD.FTZ R0, R198, R0 ;  /* 0x00000000c6007221 */ /* 0x000fe40000010000 */
[C---:B------:R-:W-:Y:S01]  /*d5b0*/  HMMA.16816.F32.BF16 R16, R72.reuse, R86, R16 ;  /* 0x000000564810723c */ /* 0x040fe20000041810 */
[----:B------:R-:W3:Y:S01]  /*d5c0*/  LDSM.16.MT88.4 R84, [R228+0x800] ;  /* 0x00080000e454783b */ /* 0x000ee20000004200 */
[----:B------:R-:W-:Y:S02]  /*d5d0*/  MUFU.EX2 R106, R176 ;  /* 0x000000b0006a7308 */ /* 0x000fe40000000800 */
[----:B------:R-:W-:Y:S02]  /*d5e0*/  FADD.FTZ R3, R124, R3 ;  /* 0x000000037c037221 */ /* 0x000fe40000010000 */
[----:B------:R-:W-:Y:S02]  /*d5f0*/  FADD.FTZ R0, R197, R0 ;  /* 0x00000000c5007221 */ /* 0x000fe40000010000 */
[-C--:B--2---:R-:W-:Y:S04]  /*d600*/  HMMA.16816.F32.BF16 R20, R72, R80.reuse, R20 ;  /* 0x000000504814723c */ /* 0x084fe80000041814 */
[----:B------:R-:W-:Y:S01]  /*d610*/  FADD.FTZ R3, R126, R3 ;  /* 0x000000037e037221 */ /* 0x000fe20000010000 */
[----:B------:R-:W-:Y:S01]  /*d620*/  MUFU.EX2 R115, R153 ;  /* 0x0000009900737308 */ /* 0x000fe20000000800 */
[----:B-1----:R-:W-:Y:S01]  /*d630*/  LDSM.16.MT88.4 R172, [R225+0x3000] ;  /* 0x00300000e1ac783b */ /* 0x002fe20000004200 */
[----:B------:R-:W-:Y:S01]  /*d640*/  FADD.FTZ R0, R196, R0 ;  /* 0x00000000c4007221 */ /* 0x000fe20000010000 */
[C---:B------:R-:W-:Y:S04]  /*d650*/  HMMA.16816.F32.BF16 R24, R76.reuse, R80, R24 ;  /* 0x000000504c18723c */ /* 0x040fe80000041818 */
[----:B------:R-:W-:Y:S02]  /*d660*/  FADD.FTZ R2, R128, R3 ;  /* 0x0000000380027221 */ /* 0x000fe40000010000 */
[----:B------:R-:W-:Y:S01]  /*d670*/  FADD.FTZ R0, R195, R0 ;  /* 0x00000000c3007221 */ /* 0x000fe20000010000 */
[----:B------:R-:W-:Y:S01]  /*d680*/  MUFU.EX2 R111, R168 ;  /* 0x000000a8006f7308 */ /* 0x000fe20000000800 */
[-C--:B------:R-:W-:Y:S04]  /*d690*/  HMMA.16816.F32.BF16 R28, R76, R82.reuse, R28 ;  /* 0x000000524c1c723c */ /* 0x080fe8000004181c */
[----:B------:R-:W-:Y:S02]  /*d6a0*/  FADD.FTZ R2, R130, R2 ;  /* 0x0000000282027221 */ /* 0x000fe40000010000 */
[----:B------:R-:W-:Y:S02]  /*d6b0*/  FADD.FTZ R0, R194, R0 ;  /* 0x00000000c2007221 */ /* 0x000fe40000010000 */
[C---:B------:R-:W-:Y:S01]  /*d6c0*/  HMMA.16816.F32.BF16 R32, R72.reuse, R82, R32 ;  /* 0x000000524820723c */ /* 0x040fe20000041820 */
[----:B------:R-:W1:Y:S01]  /*d6d0*/  LDSM.16.MT88.4 R80, [R225+0x1000] ;  /* 0x00100000e150783b */ /* 0x000e620000004200 */
[----:B------:R-:W-:Y:S02]  /*d6e0*/  MUFU.EX2 R99, R141 ;  /* 0x0000008d00637308 */ /* 0x000fe40000000800 */
[----:B------:R-:W-:Y:S04]  /*d6f0*/  FADD.FTZ R0, R193, R0 ;  /* 0x00000000c1007221 */ /* 0x000fe80000010000 */
[-C--:B------:R-:W-:Y:S04]  /*d700*/  HMMA.16816.F32.BF16 R36, R72, R88.reuse, R36 ;  /* 0x000000584824723c */ /* 0x080fe80000041824 */
[----:B------:R-:W-:Y:S01]  /*d710*/  MUFU.EX2 R100, R144 ;  /* 0x0000009000647308 */ /* 0x000fe20000000800 */
[----:B------:R-:W-:Y:S02]  /*d720*/  FADD.FTZ R97, R192, R0 ;  /* 0x00000000c0617221 */ /* 0x000fe40000010000 */
[----:B------:R-:W-:Y:S01]  /*d730*/  FADD.FTZ R0, R187, R98 ;  /* 0x00000062bb007221 */ /* 0x000fe20000010000 */
[C---:B------:R-:W-:Y:S06]  /*d740*/  HMMA.16816.F32.BF16 R40, R76.reuse, R88, R40 ;  /* 0x000000584c28723c */ /* 0x040fec0000041828 */
[----:B------:R-:W2:Y:S02]  /*d750*/  MUFU.EX2 R101, R145 ;  /* 0x0000009100657308 */ /* 0x000ea40000000800 */
[-C--:B------:R-:W-:Y:S08]  /*d760*/  HMMA.16816.F32.BF16 R44, R76, R90.reuse, R44 ;  /* 0x0000005a4c2c723c */ /* 0x080ff0000004182c */
[C---:B------:R-:W-:Y:S01]  /*d770*/  HMMA.16816.F32.BF16 R48, R72.reuse, R90, R48 ;  /* 0x0000005a4830723c */ /* 0x040fe20000041830 */
[----:B------:R-:W4:Y:S07]  /*d780*/  LDSM.16.MT88.4 R88, [R229+0x1000] ;  /* 0x00100000e558783b */ /* 0x000f2e0000004200 */
[-C--:B---3--:R-:W-:Y:S04]  /*d790*/  HMMA.16816.F32.BF16 R52, R72, R84.reuse, R52 ;  /* 0x000000544834723c */ /* 0x088fe80000041834 */
[----:B--2---:R-:W-:Y:S04]  /*d7a0*/  F2FP.BF16.PACK_AB R120, R100, R101 ;  /* 0x000000656478723e */ /* 0x004fe800000010ff */
[C---:B------:R-:W-:Y:S08]  /*d7b0*/  HMMA.16816.F32.BF16 R56, R76.reuse, R84, R56 ;  /* 0x000000544c38723c */ /* 0x040ff00000041838 */
[-C--:B------:R-:W-:Y:S07]  /*d7c0*/  HMMA.16816.F32.BF16 R60, R76, R86.reuse, R60 ;  /* 0x000000564c3c723c */ /* 0x080fee000004183c */
[----:B------:R-:W-:Y:S01]  /*d7d0*/  FADD.FTZ R76, R109, R96 ;  /* 0x000000606d4c7221 */ /* 0x000fe20000010000 */
[----:B------:R-:W-:Y:S01]  /*d7e0*/  HMMA.16816.F32.BF16 R64, R72, R86, R64 ;  /* 0x000000564840723c */ /* 0x000fe20000041840 */
[----:B------:R-:W2:Y:S01]  /*d7f0*/  LDSM.16.MT88.4 R84, [R228+0x1000] ;  /* 0x00100000e454783b */ /* 0x000ea20000004200 */
[----:B------:R3:W-:Y:S02]  /*d800*/  MUFU.EX2 R109, R160 ;  /* 0x000000a0006d7308 */ /* 0x0007e40000000800 */
[----:B------:R-:W-:Y:S01]  /*d810*/  F2FP.BF16.PACK_AB R78, R128, R126 ;  /* 0x0000007e804e723e */ /* 0x000fe200000010ff */
[----:B------:R-:W-:Y:S01]  /*d820*/  FADD.FTZ R96, R108, R76 ;  /* 0x0000004c6c607221 */ /* 0x000fe20000010000 */
[----:B------:R-:W-:Y:S02]  /*d830*/  F2FP.BF16.PACK_AB R76, R124, R105 ;  /* 0x000000697c4c723e */ /* 0x000fe400000010ff */
[----:B------:R-:W-:Y:S04]  /*d840*/  F2FP.BF16.PACK_AB R72, R194, R195 ;  /* 0x000000c3c248723e */ /* 0x000fe800000010ff */
[----:B------:R-:W-:Y:S01]  /*d850*/  F2FP.BF16.PACK_AB R73, R125, R123 ;  /* 0x0000007b7d49723e */ /* 0x000fe200000010ff */
[----:B------:R-:W-:Y:S01]  /*d860*/  MUFU.EX2 R108, R164 ;  /* 0x000000a4006c7308 */ /* 0x000fe20000000800 */
[----:B------:R-:W-:Y:S02]  /*d870*/  F2FP.BF16.PACK_AB R74, R192, R193 ;  /* 0x000000c1c04a723e */ /* 0x000fe400000010ff */
[----:B------:R-:W-:Y:S02]  /*d880*/  F2FP.BF16.PACK_AB R75, R129, R127 ;  /* 0x0000007f814b723e */ /* 0x000fe400000010ff */
[----:B------:R-:W-:Y:S02]  /*d890*/  F2FP.BF16.PACK_AB R77, R114, R110 ;  /* 0x0000006e724d723e */ /* 0x000fe400000010ff */
[----:B------:R-:W-:Y:S02]  /*d8a0*/  F2FP.BF16.PACK_AB R79, R187, R119 ;  /* 0x00000077bb4f723e */ /* 0x000fe400000010ff */
[----:B------:R-:W-:Y:S01]  /*d8b0*/  F2FP.BF16.PACK_AB R124, R113, R115 ;  /* 0x00000073717c723e */ /* 0x000fe200000010ff */
[-C--:B-1----:R-:W-:Y:S01]  /*d8c0*/  HMMA.16816.F32.BF16 R4, R72, R80.reuse, R4 ;  /* 0x000000504804723c */ /* 0x082fe20000041804 */
[----:B------:R-:W1:Y:S01]  /*d8d0*/  MUFU.EX2 R110, R165 ;  /* 0x000000a5006e7308 */ /* 0x000e620000000800 */
[----:B---3--:R-:W-:Y:S01]  /*d8e0*/  LDSM.16.MT88.4 R160, [R226+0x3000] ;  /* 0x00300000e2a0783b */ /* 0x008fe20000004200 */
[----:B------:R-:W-:Y:S05]  /*d8f0*/  MOV R119, R68 ;  /* 0x0000004400777202 */ /* 0x000fea0000000f00 */
[C---:B------:R-:W-:Y:S03]  /*d900*/  HMMA.16816.F32.BF16 R8, R76.reuse, R80, R8 ;  /* 0x000000504c08723c */ /* 0x040fe60000041808 */
[----:B------:R-:W-:Y:S05]  /*d910*/  MUFU.EX2 R105, R180 ;  /* 0x000000b400697308 */ /* 0x000fea0000000800 */
[-C--:B------:R-:W-:Y:S08]  /*d920*/  HMMA.16816.F32.BF16 R12, R76, R82.reuse, R12 ;  /* 0x000000524c0c723c */ /* 0x080ff0000004180c */
[C---:B------:R-:W-:Y:S01]  /*d930*/  HMMA.16816.F32.BF16 R16, R72.reuse, R82, R16 ;  /* 0x000000524810723c */ /* 0x040fe20000041810 */
[----:B------:R-:W3:Y:S03]  /*d940*/  LDSM.16.MT88.4 R80, [R225+0x1800] ;  /* 0x00180000e150783b */ /* 0x000ee60000004200 */
[----:B-1----:R-:W-:Y:S04]  /*d950*/  F2FP.BF16.PACK_AB R126, R108, R110 ;  /* 0x0000006e6c7e723e */ /* 0x002fe800000010ff */
[-C--:B----4-:R-:W-:Y:S01]  /*d960*/  HMMA.16816.F32.BF16 R20, R72, R88.reuse, R20 ;  /* 0x000000584814723c */ /* 0x090fe20000041814 */
[----:B------:R-:W-:Y:S07]  /*d970*/  LDSM.16.MT88.4 R164, [R229+0x3000] ;  /* 0x00300000e5a4783b */ /* 0x000fee0000004200 */
        /* <DEDUP_REMOVED lines=8> */
[----:B------:R-:W4:Y:S07]  /*da00*/  LDSM.16.MT88.4 R92, [R226+0x1800] ;  /* 0x00180000e25c783b */ /* 0x000f2e0000004200 */
[-C--:B--2---:R-:W-:Y:S08]  /*da10*/  HMMA.16816.F32.BF16 R52, R72, R84.reuse, R52 ;  /* 0x000000544834723c */ /* 0x084ff00000041834 */
[C---:B------:R-:W-:Y:S08]  /*da20*/  HMMA.16816.F32.BF16 R56, R76.reuse, R84, R56 ;  /* 0x000000544c38723c */ /* 0x040ff00000041838 */
[-C--:B------:R-:W-:Y:S07]  /*da30*/  HMMA.16816.F32.BF16 R60, R76, R86.reuse, R60 ;  /* 0x000000564c3c723c */ /* 0x080fee000004183c */
[----:B------:R-:W-:Y:S01]  /*da40*/  F2FP.BF16.PACK_AB R78, R136, R134 ;  /* 0x00000086884e723e */ /* 0x000fe200000010ff */
[----:B------:R-:W-:Y:S01]  /*da50*/  HMMA.16816.F32.BF16 R64, R72, R86, R64 ;  /* 0x000000564840723c */ /* 0x000fe20000041840 */
[----:B------:R-:W2:Y:S03]  /*da60*/  LDSM.16.MT88.4 R84, [R228+0x1800] ;  /* 0x00180000e454783b */ /* 0x000ea60000004200 */
[----:B------:R-:W-:Y:S01]  /*da70*/  FADD.FTZ R76, R107, R96 ;  /* 0x000000606b4c7221 */ /* 0x000fe20000010000 */
[----:B------:R-:W-:Y:S01]  /*da80*/  F2FP.BF16.PACK_AB R77, R190, R189 ;  /* 0x000000bdbe4d723e */ /* 0x000fe200000010ff */
[----:B------:R-:W5:Y:S01]  /*da90*/  MUFU.EX2 R107, R177 ;  /* 0x000000b1006b7308 */ /* 0x000f620000000800 */
[----:B------:R-:W-:Y:S01]  /*daa0*/  F2FP.BF16.PACK_AB R72, R184, R191 ;  /* 0x000000bfb848723e */ /* 0x000fe200000010ff */
[----:B------:R-:W-:Y:S01]  /*dab0*/  FADD.FTZ R96, R122, R76 ;  /* 0x0000004c7a607221 */ /* 0x000fe20000010000 */
[----:B------:R-:W-:Y:S03]  /*dac0*/  F2FP.BF16.PACK_AB R73, R133, R132 ;  /* 0x000000848549723e */ /* 0x000fe600000010ff */
[----:B------:R-:W-:Y:S02]  /*dad0*/  F2FP.BF16.PACK_AB R74, R201, R200 ;  /* 0x000000c8c94a723e */ /* 0x000fe400000010ff */
[----:B------:R-:W-:Y:S02]  /*dae0*/  F2FP.BF16.PACK_AB R75, R137, R135 ;  /* 0x00000087894b723e */ /* 0x000fe400000010ff */
[----:B------:R-:W-:Y:S02]  /*daf0*/  F2FP.BF16.PACK_AB R76, R131, R130 ;  /* 0x00000082834c723e */ /* 0x000fe400000010ff */
[----:B------:R-:W-:Y:S03]  /*db00*/  F2FP.BF16.PACK_AB R79, R216, R214 ;  /* 0x000000d6d84f723e */ /* 0x000fe600000010ff */
[-C--:B---3--:R-:W-:Y:S08]  /*db10*/  HMMA.16816.F32.BF16 R4, R72, R80.reuse, R4 ;  /* 0x000000504804723c */ /* 0x088ff00000041804 */
[C---:B------:R-:W-:Y:S08]  /*db20*/  HMMA.16816.F32.BF16 R8, R76.reuse, R80, R8 ;  /* 0x000000504c08723c */ /* 0x040ff00000041808 */
[-C--:B------:R-:W-:Y:S08]  /*db30*/  HMMA.16816.F32.BF16 R12, R76, R82.reuse, R12 ;  /* 0x000000524c0c723c */ /* 0x080ff0000004180c */
[C---:B------:R-:W-:Y:S01]  /*db40*/  HMMA.16816.F32.BF16 R16, R72.reuse, R82, R16 ;  /* 0x000000524810723c */ /* 0x040fe20000041810 */
[----:B------:R-:W3:Y:S07]  /*db50*/  LDSM.16.MT88.4 R80, [R225+0x2000] ;  /* 0x00200000e150783b */ /* 0x000eee0000004200 */
[-C--:B-1----:R-:W-:Y:S08]  /*db60*/  HMMA.16816.F32.BF16 R20, R72, R88.reuse, R20 ;  /* 0x000000584814723c */ /* 0x082ff00000041814 */
[C---:B------:R-:W-:Y:S08]  /*db70*/  HMMA.16816.F32.BF16 R24, R76.reuse, R88, R24 ;  /* 0x000000584c18723c */ /* 0x040ff00000041818 */
[-C--:B------:R-:W-:Y:S08]  /*db80*/  HMMA.16816.F32.BF16 R28, R76, R90.reuse, R28 ;  /* 0x0000005a4c1c723c */ /* 0x080ff0000004181c */
[C---:B------:R-:W-:Y:S01]  /*db90*/  HMMA.16816.F32.BF16 R32, R72.reuse, R90, R32 ;  /* 0x0000005a4820723c */ /* 0x040fe20000041820 */
[----:B------:R-:W1:Y:S07]  /*dba0*/  LDSM.16.MT88.4 R88, [R229+0x2000] ;  /* 0x00200000e558783b */ /* 0x000e6e0000004200 */
[-C--:B----4-:R-:W-:Y:S08]  /*dbb0*/  HMMA.16816.F32.BF16 R36, R72, R92.reuse, R36 ;  /* 0x0000005c4824723c */ /* 0x090ff00000041824 */
        /* <DEDUP_REMOVED lines=11> */
[----:B------:R-:W-:Y:S02]  /*dc70*/  F2FP.BF16.PACK_AB R77, R249, R247 ;  /* 0x000000f7f94d723e */ /* 0x000fe400000010ff */
[----:B------:R-:W-:Y:S01]  /*dc80*/  F2FP.BF16.PACK_AB R72, R210, R208 ;  /* 0x000000d0d248723e */ /* 0x000fe200000010ff */
[----:B------:R-:W-:Y:S01]  /*dc90*/  FADD.FTZ R96, R125, R76 ;  /* 0x0000004c7d607221 */ /* 0x000fe20000010000 */
[----:B------:R-:W-:Y:S03]  /*dca0*/  F2FP.BF16.PACK_AB R73, R205, R206 ;  /* 0x000000cecd49723e */ /* 0x000fe600000010ff */
[----:B------:R-:W-:Y:S02]  /*dcb0*/  F2FP.BF16.PACK_AB R74, R212, R213 ;  /* 0x000000d5d44a723e */ /* 0x000fe400000010ff */
[----:B------:R-:W-:Y:S02]  /*dcc0*/  F2FP.BF16.PACK_AB R75, R203, R204 ;  /* 0x000000cccb4b723e */ /* 0x000fe400000010ff */
[----:B------:R-:W-:Y:S02]  /*dcd0*/  F2FP.BF16.PACK_AB R76, R117, R118 ;  /* 0x00000076754c723e */ /* 0x000fe400000010ff */
[----:B------:R-:W-:Y:S02]  /*dce0*/  F2FP.BF16.PACK_AB R79, R109, R251 ;  /* 0x000000fb6d4f723e */ /* 0x000fe400000010ff */
[----:B------:R-:W-:Y:S01]  /*dcf0*/  F2FP.BF16.PACK_AB R125, R111, R112 ;  /* 0x000000706f7d723e */ /* 0x000fe200000010ff */
        /* <DEDUP_REMOVED lines=26> */
[----:B------:R-:W-:Y:S01]  /*dea0*/  F2FP.BF16.PACK_AB R74, R220, R218 ;  /* 0x000000dadc4a723e */ /* 0x000fe200000010ff */
[----:B------:R-:W-:Y:S01]  /*deb0*/  FADD.FTZ R3, R132, R96 ;  /* 0x0000006084037221 */ /* 0x000fe20000010000 */
[----:B------:R-:W-:Y:S02]  /*dec0*/  F2FP.BF16.PACK_AB R75, R219, R217 ;  /* 0x000000d9db4b723e */ /* 0x000fe400000010ff */
[----:B------:R-:W-:Y:S01]  /*ded0*/  F2FP.BF16.PACK_AB R76, R221, R215 ;  /* 0x000000d7dd4c723e */ /* 0x000fe200000010ff */
[----:B------:R-:W-:Y:S01]  /*dee0*/  FADD.FTZ R3, R133, R3 ;  /* 0x0000000385037221 */ /* 0x000fe20000010000 */
[----:B------:R-:W-:Y:S02]  /*def0*/  F2FP.BF16.PACK_AB R79, R102, R103 ;  /* 0x00000067664f723e */ /* 0x000fe400000010ff */
[----:B-----5:R-:W-:Y:S01]  /*df00*/  F2FP.BF16.PACK_AB R127, R105, R107 ;  /* 0x0000006b697f723e */ /* 0x020fe200000010ff */
[-C--:B---3--:R-:W-:Y:S03]  /*df10*/  HMMA.16816.F32.BF16 R4, R72, R80.reuse, R4 ;  /* 0x000000504804723c */ /* 0x088fe60000041804 */
[----:B------:R-:W-:Y:S04]  /*df20*/  FADD.FTZ R3, R135, R3 ;  /* 0x0000000387037221 */ /* 0x000fe80000010000 */
[----:B------:R-:W-:Y:S01]  /*df30*/  FADD.FTZ R3, R137, R3 ;  /* 0x0000000389037221 */ /* 0x000fe20000010000 */
[C---:B------:R-:W-:Y:S01]  /*df40*/  HMMA.16816.F32.BF16 R8, R76.reuse, R80, R8 ;  /* 0x000000504c08723c */ /* 0x040fe20000041808 */
[----:B------:R-:W-:Y:S07]  /*df50*/  MUFU.EX2 R80, R148 ;  /* 0x0000009400507308 */ /* 0x000fee0000000800 */
[-C--:B------:R-:W-:Y:S03]  /*df60*/  HMMA.16816.F32.BF16 R12, R76, R82.reuse, R12 ;  /* 0x000000524c0c723c */ /* 0x080fe6000004180c */
[----:B------:R-:W3:Y:S05]  /*df70*/  MUFU.EX2 R81, R149 ;  /* 0x0000009500517308 */ /* 0x000eea0000000800 */
[C---:B------:R-:W-:Y:S05]  /*df80*/  HMMA.16816.F32.BF16 R16, R72.reuse, R82, R16 ;  /* 0x000000524810723c */ /* 0x040fea0000041810 */
[----:B------:R-:W-:Y:S03]  /*df90*/  MUFU.EX2 R82, R156 ;  /* 0x0000009c00527308 */ /* 0x000fe60000000800 */
[-C--:B-1----:R-:W-:Y:S07]  /*dfa0*/  HMMA.16816.F32.BF16 R20, R72, R88.reuse, R20 ;  /* 0x000000584814723c */ /* 0x082fee0000041814 */
[----:B------:R-:W1:Y:S01]  /*dfb0*/  MUFU.EX2 R83, R157 ;  /* 0x0000009d00537308 */ /* 0x000e620000000800 */
[C---:B------:R-:W-:Y:S04]  /*dfc0*/  HMMA.16816.F32.BF16 R24, R76.reuse, R88, R24 ;  /* 0x000000584c18723c */ /* 0x040fe80000041818 */
[----:B---3--:R-:W-:Y:S04]  /*dfd0*/  F2FP.BF16.PACK_AB R123, R80, R81 ;  /* 0x00000051507b723e */ /* 0x008fe800000010ff */
[-C--:B------:R-:W-:Y:S01]  /*dfe0*/  HMMA.16816.F32.BF16 R28, R76, R90.reuse, R28 ;  /* 0x0000005a4c1c723c */ /* 0x080fe2000004181c */
[----:B------:R-:W3:Y:S07]  /*dff0*/  MUFU.EX2 R88, R140 ;  /* 0x0000008c00587308 */ /* 0x000eee0000000800 */
[C---:B------:R-:W-:Y:S04]  /*e000*/  HMMA.16816.F32.BF16 R32, R72.reuse, R90, R32 ;  /* 0x0000005a4820723c */ /* 0x040fe80000041820 */
[----:B-1----:R-:W-:Y:S04]  /*e010*/  F2FP.BF16.PACK_AB R121, R82, R83 ;  /* 0x000000535279723e */ /* 0x002fe800000010ff */
[-C--:B----4-:R-:W-:Y:S08]  /*e020*/  HMMA.16816.F32.BF16 R36, R72, R92.reuse, R36 ;  /* 0x0000005c4824723c */ /* 0x090ff00000041824 */
[C---:B------:R-:W-:Y:S04]  /*e030*/  HMMA.16816.F32.BF16 R40, R76.reuse, R92, R40 ;  /* 0x0000005c4c28723c */ /* 0x040fe80000041828 */
[----:B---3--:R-:W-:Y:S04]  /*e040*/  F2FP.BF16.PACK_AB R122, R88, R99 ;  /* 0x00000063587a723e */ /* 0x008fe800000010ff */
[-C--:B------:R-:W-:Y:S08]  /*e050*/  HMMA.16816.F32.BF16 R44, R76, R94.reuse, R44 ;  /* 0x0000005e4c2c723c */ /* 0x080ff0000004182c */
[C---:B------:R-:W-:Y:S08]  /*e060*/  HMMA.16816.F32.BF16 R48, R72.reuse, R94, R48 ;  /* 0x0000005e4830723c */ /* 0x040ff00000041830 */
[-C--:B--2---:R-:W-:Y:S08]  /*e070*/  HMMA.16816.F32.BF16 R52, R72, R84.reuse, R52 ;  /* 0x000000544834723c */ /* 0x084ff00000041834 */
[C---:B------:R-:W-:Y:S01]  /*e080*/  HMMA.16816.F32.BF16 R56, R76.reuse, R84, R56 ;  /* 0x000000544c38723c */ /* 0x040fe20000041838 */
[----:B------:R-:W2:Y:S07]  /*e090*/  LDL R84, [R1+0x1c] ;  /* 0x00001c0001547983 */ /* 0x000eae0000100800 */
[-C--:B------:R-:W-:Y:S07]  /*e0a0*/  HMMA.16816.F32.BF16 R60, R76, R86.reuse, R60 ;  /* 0x000000564c3c723c */ /* 0x080fee000004183c */
[----:B------:R-:W-:Y:S01]  /*e0b0*/  FADD.FTZ R77, R189, R0 ;  /* 0x00000000bd4d7221 */ /* 0x000fe20000010000 */
[----:B------:R-:W-:Y:S04]  /*e0c0*/  HMMA.16816.F32.BF16 R64, R72, R86, R64 ;  /* 0x000000564840723c */ /* 0x000fe80000041840 */
[----:B------:R-:W-:Y:S03]  /*e0d0*/  FADD.FTZ R76, R191, R97 ;  /* 0x00000061bf4c7221 */ /* 0x000fe60000010000 */
[----:B------:R-:W-:Y:S01]  /*e0e0*/  FADD.FTZ R72, R131, R2 ;  /* 0x0000000283487221 */ /* 0x000fe20000010000 */
[-C--:B------:R-:W-:Y:S01]  /*e0f0*/  HMMA.16816.F32.BF16 R180, R124, R172.reuse, R4 ;  /* 0x000000ac7cb4723c */ /* 0x080fe20000041804 */
[----:B------:R-:W1:Y:S04]  /*e100*/  LDSM.16.MT88.4 R4, [R228+0x3000] ;  /* 0x00300000e404783b */ /* 0x000e680000004200 */
[----:B------:R-:W-:Y:S02]  /*e110*/  FADD.FTZ R2, R190, R77 ;  /* 0x0000004dbe027221 */ /* 0x000fe40000010000 */
[----:B------:R-:W-:Y:S01]  /*e120*/  FADD.FTZ R0, R184, R76 ;  /* 0x0000004cb8007221 */ /* 0x000fe20000010000 */
[C---:B------:R-:W-:Y:S04]  /*e130*/  HMMA.16816.F32.BF16 R148, R120.reuse, R172, R8 ;  /* 0x000000ac7894723c */ /* 0x040fe80000041808 */
[----:B------:R-:W-:Y:S03]  /*e140*/  FADD.FTZ R0, R200, R0 ;  /* 0x00000000c8007221 */ /* 0x000fe60000010000 */
[----:B------:R-:W-:Y:S01]  /*e150*/  FADD.FTZ R9, R134, R72 ;  /* 0x0000004886097221 */ /* 0x000fe20000010000 */
[-C--:B------:R-:W-:Y:S04]  /*e160*/  HMMA.16816.F32.BF16 R156, R120, R174.reuse, R12 ;  /* 0x000000ae789c723c */ /* 0x080fe8000004180c */
[----:B------:R-:W-:Y:S02]  /*e170*/  FADD.FTZ R8, R214, R2 ;  /* 0x00000002d6087221 */ /* 0x000fe40000010000 */
[----:B------:R-:W-:Y:S02]  /*e180*/  FADD.FTZ R2, R136, R9 ;  /* 0x0000000988027221 */ /* 0x000fe40000010000 */
[C---:B------:R-:W-:Y:S04]  /*e190*/  HMMA.16816.F32.BF16 R172, R124.reuse, R174, R16 ;  /* 0x000000ae7cac723c */ /* 0x040fe80000041810 */
[----:B------:R-:W-:Y:S02]  /*e1a0*/  FADD.FTZ R11, R201, R0 ;  /* 0x00000000c90b7221 */ /* 0x000fe40000010000 */
[----:B------:R-:W-:Y:S02]  /*e1b0*/  FADD.FTZ R0, R216, R8 ;  /* 0x00000008d8007221 */ /* 0x000fe40000010000 */
[-C--:B------:R-:W-:Y:S04]  /*e1c0*/  HMMA.16816.F32.BF16 R176, R124, R164.reuse, R20 ;  /* 0x000000a47cb0723c */ /* 0x080fe80000041814 */
[----:B------:R-:W-:Y:S02]  /*e1d0*/  FADD.FTZ R11, R208, R11 ;  /* 0x0000000bd00b7221 */ /* 0x000fe40000010000 */
[----:B------:R-:W-:Y:S01]  /*e1e0*/  FADD.FTZ R9, R118, R2 ;  /* 0x0000000276097221 */ /* 0x000fe20000010000 */
[----:B------:R-:W-:Y:S01]  /*e1f0*/  MOV R118, R69 ;  /* 0x0000004500767202 */ /* 0x000fe20000000f00 */
[----:B------:R-:W-:Y:S01]  /*e200*/  FADD.FTZ R10, R206, R3 ;  /* 0x00000003ce0a7221 */ /* 0x000fe20000010000 */
[C---:B------:R-:W-:Y:S04]  /*e210*/  HMMA.16816.F32.BF16 R140, R120.reuse, R164, R24 ;  /* 0x000000a4788c723c */ /* 0x040fe80000041818 */
[----:B------:R-:W-:Y:S02]  /*e220*/  FADD.FTZ R8, R247, R0 ;  /* 0x00000000f7087221 */ /* 0x000fe40000010000 */
[----:B------:R-:W-:Y:S02]  /*e230*/  FADD.FTZ R3, R210, R11 ;  /* 0x0000000bd2037221 */ /* 0x000fe40000010000 */
[----:B------:R-:W-:Y:S01]  /*e240*/  FADD.FTZ R0, R117, R9 ;  /* 0x0000000975007221 */ /* 0x000fe20000010000 */
[-C--:B------:R-:W-:Y:S03]  /*e250*/  HMMA.16816.F32.BF16 R144, R120, R166.reuse, R28 ;  /* 0x000000a67890723c */ /* 0x080fe6000004181c */
[----:B------:R-:W-:Y:S01]  /*e260*/  FADD.FTZ R2, R205, R10 ;  /* 0x0000000acd027221 */ /* 0x000fe20000010000 */
[----:B------:R-:W-:Y:S01]  /*e270*/  MOV R117, R70 ;  /* 0x0000004600757202 */ /* 0x000fe20000000f00 */
[----:B------:R-:W-:Y:S02]  /*e280*/  FADD.FTZ R11, R249, R8 ;  /* 0x00000008f90b7221 */ /* 0x000fe40000010000 */
[----:B------:R-:W-:Y:S01]  /*e290*/  FADD.FTZ R10, R213, R3 ;  /* 0x00000003d50a7221 */ /* 0x000fe20000010000 */
[C---:B------:R-:W-:Y:S04]  /*e2a0*/  HMMA.16816.F32.BF16 R164, R124.reuse, R166, R32 ;  /* 0x000000a67ca4723c */ /* 0x040fe80000041820 */
[----:B------:R-:W-:Y:S01]  /*e2b0*/  FADD.FTZ R8, R116, R0 ;  /* 0x0000000074087221 */ /* 0x000fe20000010000 */
[----:B------:R-:W-:Y:S01]  /*e2c0*/  MOV R116, R71 ;  /* 0x0000004700747202 */ /* 0x000fe20000000f00 */
        /* <DEDUP_REMOVED lines=18> */
[-C--:B-1----:R-:W-:Y:S03]  /*e3f0*/  HMMA.16816.F32.BF16 R152, R124, R4.reuse, R52 ;  /* 0x000000047c98723c */ /* 0x082fe60000041834 */
        /* <DEDUP_REMOVED lines=27> */
[----:B------:R-:W-:Y:S03]  /*e5b0*/  FADD.FTZ R0, R81, R0 ;  /* 0x0000000051007221 */ /* 0x000fe60000010000 */
[----:B------:R1:W-:Y:S01]  /*e5c0*/  STL [R1+0x20], R2 ;  /* 0x0000200201007387 */ /* 0x0003e20000100800 */
[----:B------:R-:W-:Y:S05]  /*e5d0*/  FADD.FTZ R0, R80, R0 ;  /* 0x0000000050007221 */ /* 0x000fea0000010000 */
[----:B------:R1:W-:Y:S01]  /*e5e0*/  STL [R1+0x2c], R0 ;  /* 0x00002c0001007387 */ /* 0x0003e20000100800 */
[C---:B--2---:R-:W-:Y:S02]  /*e5f0*/  ISETP.GT.AND P0, PT, R245.reuse, R84, PT ;  /* 0x00000054f500720c */ /* 0x044fe40003f04270 */
[----:B------:R-:W-:Y:S11]  /*e600*/  IADD3 R245, R245, -0x1, RZ ;  /* 0xfffffffff5f57810 */ /* 0x000ff60007ffe0ff */
[----:B-1----:R-:W-:-:S05]  /*e610*/  @P0 BRA `(.L_x_555) ;  /* 0xffff9c1000000947 */ /* 0x002fca000383ffff */
.L_x_544:
[----:B-1----:R-:W-:-:S13]  /*e620*/  ISETP.GE.AND P0, PT, R245, RZ, PT ;  /* 0x000000fff500720c */ /* 0x002fda0003f06270 */
[----:B------:R-:W-:Y:S05]  /*e630*/  @!P0 BRA `(.L_x_556) ;  /* 0x0000526000008947 */ /* 0x000fea0003800000 */
[----:B------:R-:W-:Y:S01]  /*e640*/  IMAD.MOV.U32 R118, RZ, RZ, R70 ;  /* 0x000000ffff767224 */ /* 0x000fe200078e0046 */
[----:B------:R-:W-:Y:S01]  /*e650*/  MOV R119, R68 ;  /* 0x0000004400777202 */ /* 0x000fe20000000f00 */
[----:B------:R-:W-:Y:S01]  /*e660*/  IMAD.MOV.U32 R117, RZ, RZ, R71 ;  /* 0x000000ffff757224 */ /* 0x000fe200078e0047 */
[----:B------:R-:W-:Y:S02]  /*e670*/  MOV R116, R69 ;  /* 0x0000004500747202 */ /* 0x000fe40000000f00 */
.L_x_563:
[----:B------:R-:W2:Y:S01]  /*e680*/  LDL.64 R6, [R1+0x48] ;  /* 0x0000480001067983 */ /* 0x000ea20000100a00 */
[----:B------:R-:W-:Y:S04]  /*e690*/  DEPBAR.LE SB0, 0x0 ;  /* 0x000080000000791a */ /* 0x000fe80000000000 */
[----:B------:R-:W3:Y:S01]  /*e6a0*/  LDL R5, [R1+0x58] ;  /* 0x0000580001057983 */ /* 0x000ee20000100800 */
[----:B------:R-:W-:Y:S01]  /*e6b0*/  WARPSYNC 0xffffffff ;  /* 0xffffffff00007948 */ /* 0x000fe20003800000 */
[----:B------:R-:W-:Y:S01]  /*e6c0*/  SHF.R.S32.HI R0, RZ, 0x1f, R252 ;  /* 0x0000001fff007819 */ /* 0x000fe200000114fc */
[----:B------:R-:W-:Y:S01]  /*e6d0*/  IMAD.WIDE.U32 R2, R252, c[0x0][0x208], RZ ;  /* 0x00008200fc027a25 */ /* 0x000fe200078e00ff */
[----:B------:R-:W-:Y:S01]  /*e6e0*/  BAR.SYNC.DEFER_BLOCKING 0x0 ;  /* 0x0000000000007b1d */ /* 0x000fe20000010000 */
[----:B------:R-:W-:Y:S02]  /*e6f0*/  SHF.R.S32.HI R4, RZ, 0x1f, R242 ;  /* 0x0000001fff047819 */ /* 0x000fe400000114f2 */
[----:B------:R-:W-:Y:S02]  /*e700*/  IMAD R0, R0, c[0x0][0x208], RZ ;  /* 0x0000820000007a24 */ /* 0x000fe400078e02ff */
[C---:B------:R-:W-:Y:S01]  /*e710*/  SHF.L.U64.HI R100, R242.reuse, 0x1, R4 ;  /* 0x00000001f2647819 */ /* 0x040fe20000010204 */
[----:B------:R-:W-:Y:S02]  /*e720*/  IMAD.SHL.U32 R104, R242, 0x2, RZ ;  /* 0x00000002f2687824 */ /* 0x000fe400078e00ff */
[----:B------:R-:W-:Y:S04]  /*e730*/  IMAD R0, R252, c[0x0][0x20c], R0 ;  /* 0x00008300fc007a24 */ /* 0x000fe800078e0200 */
[----:B------:R-:W-:Y:S01]  /*e740*/  IMAD.IADD R3, R3, 0x1, R0 ;  /* 0x0000000103037824 */ /* 0x000fe200078e0200 */
[----:B------:R-:W-:Y:S03]  /*e750*/  SHF.R.S32.HI R0, RZ, 0x1f, R244 ;  /* 0x0000001fff007819 */ /* 0x000fe600000114f4 */
[----:B------:R-:W-:Y:S04]  /*e760*/  IMAD.WIDE.U32 R2, R244, c[0x0][0x218], R2 ;  /* 0x00008600f4027a25 */ /* 0x000fe800078e0002 */
[----:B------:R-:W-:Y:S01]  /*e770*/  IMAD R0, R0, c[0x0][0x218], RZ ;  /* 0x0000860000007a24 */ /* 0x000fe200078e02ff */
[----:B------:R1:W4:Y:S03]  /*e780*/  LDSM.16.M88.4 R112, [R231] ;  /* 0x00000000e770783b */ /* 0x0003260000000200 */
[----:B------:R-:W-:Y:S01]  /*e790*/  IMAD R0, R244, c[0x0][0x21c], R0 ;  /* 0x00008700f4007a24 */ /* 0x000fe200078e0200 */
[----:B------:R1:W1:Y:S04]  /*e7a0*/  LDSM.16.M88.4 R108, [R231+0x2000] ;  /* 0x00200000e76c783b */ /* 0x0002680000000200 */
[----:B-----5:R1:W1:Y:S04]  /*e7b0*/  LDSM.16.M88.4 R16, [R224] ;  /* 0x00000000e010783b */ /* 0x0202680000000200 */
        /* <DEDUP_REMOVED lines=15> */
[----:B--2---:R-:W-:Y:S04]  /*e8b0*/  IADD3 R88, P0, R6, R2, RZ ;  /* 0x0000000206587210 */ /* 0x004fe80007f1e0ff */
[----:B---3--:R-:W-:Y:S02]  /*e8c0*/  IADD3.X R2, R5, R3, R0, P0, !PT ;  /* 0x0000000305027210 */ /* 0x008fe400007fe400 */
[C---:B------:R-:W-:Y:S04]  /*e8d0*/  LEA R0, P0, R88.reuse, c[0x0][0x1f8], 0x1 ;  /* 0x00007e0058007a11 */ /* 0x040fe800078008ff */
[----:B------:R-:W-:Y:S01]  /*e8e0*/  LEA.HI.X R88, R88, c[0x0][0x1fc], R2, 0x1, P0 ;  /* 0x00007f0058587a11 */ /* 0x000fe200000f0c02 */
[----:B------:R-:W-:-:S06]  /*e8f0*/  BRA.DIV ~URZ, `(.L_x_557) ;  /* 0x0000baf27f007947 */ /* 0x000fcc000b800000 */
[----:B-1--4-:R1:W2:Y:S02]  /*e900*/  SHFL.IDX PT, R85, R88, RZ, 0x181f ;  /* 0x00181fff58557589 */ /* 0x0122a400000e0000 */
.L_x_612:
[-C--:B------:R-:W-:Y:S01]  /*e910*/  HMMA.16816.F32.BF16 R4, R112, R16.reuse, RZ ;  /* 0x000000107004723c */ /* 0x080fe200000418ff */
[----:B------:R-:W3:Y:S01]  /*e920*/  SHFL.IDX PT, R84, R0, RZ, 0x181f ;  /* 0x00181fff00547589 */ /* 0x000ee200000e0000 */
[----:B------:R-:W-:Y:S06]  /*e930*/  BSSY B0, `(.L_x_558) ;  /* 0x00001d5000007945 */ /* 0x000fec0003800000 */
[C---:B------:R-:W-:Y:S01]  /*e940*/  HMMA.16816.F32.BF16 R8, R108.reuse, R16, RZ ;  /* 0x000000106c08723c */ /* 0x040fe200000418ff */
[----:B------:R-:W4:Y:S07]  /*e950*/  SHFL.IDX PT, R2, R0, 0x1, 0x181f ;  /* 0x00381f0000027f89 */ /* 0x000f2e00000e0000 */
[-C--:B------:R-:W-:Y:S01]  /*e960*/  HMMA.16816.F32.BF16 R12, R108, R18.reuse, RZ ;  /* 0x000000126c0c723c */ /* 0x080fe200000418ff */
[----:B------:R-:W5:Y:S07]  /*e970*/  SHFL.IDX PT, R3, R88, 0x1, 0x181f ;  /* 0x00381f0058037f89 */ /* 0x000f6e00000e0000 */
[C---:B------:R-:W-:Y:S01]  /*e980*/  HMMA.16816.F32.BF16 R16, R112.reuse, R18, RZ ;  /* 0x000000127010723c */ /* 0x040fe200000418ff */
[----:B------:R-:W1:Y:S07]  /*e990*/  SHFL.IDX PT, R90, R0, 0x2, 0x181f ;  /* 0x00581f00005a7f89 */ /* 0x000e6e00000e0000 */
[-C--:B------:R-:W-:Y:S01]  /*e9a0*/  HMMA.16816.F32.BF16 R20, R112, R32.reuse, RZ ;  /* 0x000000207014723c */ /* 0x080fe200000418ff */
[----:B------:R-:W-:Y:S07]  /*e9b0*/  SHFL.IDX PT, R86, R88, 0x2, 0x181f ;  /* 0x00581f0058567f89 */ /* 0x000fee00000e0000 */
[C---:B------:R-:W-:Y:S01]  /*e9c0*/  HMMA.16816.F32.BF16 R24, R108.reuse, R32, RZ ;  /* 0x000000206c18723c */ /* 0x040fe200000418ff */
[----:B------:R-:W2:Y:S07]  /*e9d0*/  SHFL.IDX PT, R94, R0, 0x3, 0x181f ;  /* 0x00781f00005e7f89 */ /* 0x000eae00000e0000 */
[-C--:B------:R-:W-:Y:S01]  /*e9e0*/  HMMA.16816.F32.BF16 R28, R108, R34.reuse, RZ ;  /* 0x000000226c1c723c */ /* 0x080fe200000418ff */
[----:B------:R-:W1:Y:S07]  /*e9f0*/  SHFL.IDX PT, R89, R88, 0x3, 0x181f ;  /* 0x00781f0058597f89 */ /* 0x000e6e00000e0000 */
[C---:B------:R-:W-:Y:S01]  /*ea00*/  HMMA.16816.F32.BF16 R32, R112.reuse, R34, RZ ;  /* 0x000000227020723c */ /* 0x040fe200000418ff */
[----:B------:R-:W1:Y:S07]  /*ea10*/  SHFL.IDX PT, R92, R0, 0x4, 0x181f ;  /* 0x00981f00005c7f89 */ /* 0x000e6e00000e0000 */
        /* <DEDUP_REMOVED lines=8> */
[-C--:B------:R-:W-:Y:S08]  /*eaa0*/  HMMA.16816.F32.BF16 R52, R112, R64.reuse, RZ ;  /* 0x000000407034723c */ /* 0x080ff000000418ff */
[C---:B------:R-:W-:Y:S08]  /*eab0*/  HMMA.16816.F32.BF16 R56, R108.reuse, R64, RZ ;  /* 0x000000406c38723c */ /* 0x040ff000000418ff */
[-C--:B------:R-:W-:Y:S01]  /*eac0*/  HMMA.16816.F32.BF16 R60, R108, R66.reuse, RZ ;  /* 0x000000426c3c723c */ /* 0x080fe200000418ff */
[-C--:B---3--:R-:W-:Y:S03]  /*ead0*/  IADD3 R84, P4, R84, R104.reuse, RZ ;  /* 0x0000006854547210 */ /* 0x088fe60007f9e0ff */
[----:B----4-:R-:W-:Y:S02]  /*eae0*/  IADD3 R2, P1, R2, R104, RZ ;  /* 0x0000006802027210 */ /* 0x010fe40007f3e0ff */
[-C--:B--2---:R-:W-:Y:S02]  /*eaf0*/  IADD3.X R85, R85, R100.reuse, RZ, P4, !PT ;  /* 0x0000006455557210 */ /* 0x084fe400027fe4ff */
[----:B-----5:R-:W-:Y:S01]  /*eb00*/  IADD3.X R3, R3, R100, RZ, P1, !PT ;  /* 0x0000006403037210 */ /* 0x020fe20000ffe4ff */
[C---:B------:R-:W-:Y:S02]  /*eb10*/  HMMA.16816.F32.BF16 R64, R112.reuse, R66, RZ ;  /* 0x000000427040723c */ /* 0x040fe400000418ff */
[----:B------:R2:W-:Y:S01]  /*eb20*/  LDGSTS.E.BYPASS.LTC128B.128 [R243+0x100], [R84.64], !P5 ;  /* 0x0010000054f37fae */ /* 0x0005e2000e901d46 */
[-C--:B-1----:R-:W-:Y:S02]  /*eb30*/  IADD3 R90, P0, R90, R104.reuse, RZ ;  /* 0x000000685a5a7210 */ /* 0x082fe40007f1e0ff */
[----:B------:R-:W-:Y:S02]  /*eb40*/  IADD3 R94, P6, R94, R104, RZ ;  /* 0x000000685e5e7210 */ /* 0x000fe40007fde0ff */
[-C--:B------:R-:W-:Y:S01]  /*eb50*/  IADD3.X R91, R86, R100.reuse, RZ, P0, !PT ;  /* 0x00000064565b7210 */ /* 0x080fe200007fe4ff */
[-C--:B------:R-:W-:Y:S01]  /*eb60*/  HMMA.16816.F32.BF16 R68, R112, R80.reuse, RZ ;  /* 0x000000507044723c */ /* 0x080fe200000418ff */
[----:B------:R-:W-:Y:S01]  /*eb70*/  IADD3.X R95, R89, R100, RZ, P6, !PT ;  /* 0x00000064595f7210 */ /* 0x000fe200037fe4ff */
[----:B------:R1:W-:Y:S02]  /*eb80*/  LDGSTS.E.BYPASS.LTC128B.128 [R243+0x900], [R2.64], !P5 ;  /* 0x0090000002f37fae */ /* 0x0003e4000e901d46 */
[-C--:B------:R-:W-:Y:S02]  /*eb90*/  IADD3 R92, P4, R92, R104.reuse, RZ ;  /* 0x000000685c5c7210 */ /* 0x080fe40007f9e0ff */
[-C--:B------:R-:W-:Y:S02]  /*eba0*/  IADD3 R102, P1, R102, R104.reuse, RZ ;  /* 0x0000006866667210 */ /* 0x080fe40007f3e0ff */
[----:B------:R-:W-:Y:S01]  /*ebb0*/  IADD3 R104, P0, R0, R104, RZ ;  /* 0x0000006800687210 */ /* 0x000fe20007f1e0ff */
[C---:B------:R-:W-:Y:S01]  /*ebc0*/  HMMA.16816.F32.BF16 R72, R108.reuse, R80, RZ ;  /* 0x000000506c48723c */ /* 0x040fe200000418ff */
[----:B------:R3:W-:Y:S02]  /*ebd0*/  LDGSTS.E.BYPASS.LTC128B.128 [R243+0x1100], [R90.64], !P5 ;  /* 0x011000005af37fae */ /* 0x0007e4000e901d46 */
[-C--:B------:R-:W-:Y:S02]  /*ebe0*/  IADD3.X R93, R93, R100.reuse, RZ, P4, !PT ;  /* 0x000000645d5d7210 */ /* 0x080fe400027fe4ff */
[-C--:B------:R-:W-:Y:S03]  /*ebf0*/  IADD3.X R103, R101, R100.reuse, RZ, P1, !PT ;  /* 0x0000006465677210 */ /* 0x080fe60000ffe4ff */
[-C--:B------:R-:W-:Y:S01]  /*ec00*/  HMMA.16816.F32.BF16 R76, R108, R82.reuse, RZ ;  /* 0x000000526c4c723c */ /* 0x080fe200000418ff */
[----:B------:R4:W-:Y:S07]  /*ec10*/  LDGSTS.E.BYPASS.LTC128B.128 [R243+0x1900], [R94.64], !P5 ;  /* 0x019000005ef37fae */ /* 0x0009ee000e901d46 */
[C---:B------:R-:W-:Y:S01]  /*ec20*/  HMMA.16816.F32.BF16 R80, R112.reuse, R82, RZ ;  /* 0x000000527050723c */ /* 0x040fe200000418ff */
[----:B------:R4:W-:Y:S07]  /*ec30*/  LDGSTS.E.BYPASS.LTC128B.128 [R243+0x2100], [R92.64], !P5 ;  /* 0x021000005cf37fae */ /* 0x0009ee000e901d46 */
[-C--:B--2---:R-:W-:Y:S01]  /*ec40*/  HMMA.16816.F32.BF16 R84, R112, R96.reuse, RZ ;  /* 0x000000607054723c */ /* 0x084fe200000418ff */
[----:B------:R2:W-:Y:S08]  /*ec50*/  LDGSTS.E.BYPASS.LTC128B.128 [R243+0x2900], [R102.64], !P5 ;  /* 0x0290000066f37fae */ /* 0x0005f0000e901d46 */
[----:B------:R3:W5:Y:S02]  /*ec60*/  SHFL.IDX PT, R0, R88, 0x6, 0x181f ;  /* 0x00d81f0058007f89 */ /* 0x00076400000e0000 */
[C---:B---3--:R-:W-:Y:S02]  /*ec70*/  HMMA.16816.F32.BF16 R88, R108.reuse, R96, RZ ;  /* 0x000000606c58723c */ /* 0x048fe400000418ff */
[----:B-----5:R-:W-:Y:S02]  /*ec80*/  IADD3.X R105, R0, R100, RZ, P0, !PT ;  /* 0x0000006400697210 */ /* 0x020fe400007fe4ff */
[----:B------:R-:W-:Y:S03]  /*ec90*/  ISETP.GE.AND P0, PT, R245, 0x1, PT ;  /* 0x00000001f500780c */ /* 0x000fe60003f06270 */
[----:B------:R3:W-:Y:S01]  /*eca0*/  LDGSTS.E.BYPASS.LTC128B.128 [R243+0x3100], [R104.64], !P5 ;  /* 0x0310000068f37fae */ /* 0x0007e2000e901d46 */
[-C--:B----4-:R-:W-:Y:S07]  /*ecb0*/  HMMA.16816.F32.BF16 R92, R108, R98.reuse, RZ ;  /* 0x000000626c5c723c */ /* 0x090fee00000418ff */
[----:B------:R-:W0:Y:S01]  /*ecc0*/  LDGDEPBAR ;  /* 0x00000000000079af */ /* 0x000e220000000000 */
[C---:B------:R-:W-:Y:S08]  /*ecd0*/  HMMA.16816.F32.BF16 R96, R112.reuse, R98, RZ ;  /* 0x000000627060723c */ /* 0x040ff000000418ff */
[-C--:B--2---:R-:W-:Y:S08]  /*ece0*/  HMMA.16816.F32.BF16 R100, R112, R184.reuse, RZ ;  /* 0x000000b87064723c */ /* 0x084ff000000418ff */
[C---:B---3--:R-:W-:Y:S08]  /*ecf0*/  HMMA.16816.F32.BF16 R104, R108.reuse, R184, RZ ;  /* 0x000000b86c68723c */ /* 0x048ff000000418ff */
[-C--:B------:R-:W-:Y:S08]  /*ed00*/  HMMA.16816.F32.BF16 R108, R108, R186.reuse, RZ ;  /* 0x000000ba6c6c723c */ /* 0x080ff000000418ff */
[----:B------:R-:W-:Y:S01]  /*ed10*/  HMMA.16816.F32.BF16 R112, R112, R186, RZ ;  /* 0x000000ba7070723c */ /* 0x000fe200000418ff */
[----:B------:R-:W-:Y:S07]  /*ed20*/  LDSM.16.M88.4 R184, [R232] ;  /* 0x00000000e8b8783b */ /* 0x000fee0000000200 */
[-C--:B------:R-:W-:Y:S08]  /*ed30*/  HMMA.16816.F32.BF16 R4, R188, R192.reuse, R4 ;  /* 0x000000c0bc04723c */ /* 0x080ff00000041804 */
[C---:B------:R-:W-:Y:S08]  /*ed40*/  HMMA.16816.F32.BF16 R8, R196.reuse, R192, R8 ;  /* 0x000000c0c408723c */ /* 0x040ff00000041808 */
[-C--:B------:R-:W-:Y:S08]  /*ed50*/  HMMA.16816.F32.BF16 R12, R196, R194.reuse, R12 ;  /* 0x000000c2c40c723c */ /* 0x080ff0000004180c */
[C---:B------:R-:W-:Y:S01]  /*ed60*/  HMMA.16816.F32.BF16 R16, R188.reuse, R194, R16 ;  /* 0x000000c2bc10723c */ /* 0x040fe20000041810 */
[----:B------:R-:W2:Y:S07]  /*ed70*/  LDSM.16.M88.4 R192, [R230] ;  /* 0x00000000e6c0783b */ /* 0x000eae0000000200 */
        /* <DEDUP_REMOVED lines=30> */
[----:B------:R-:W1:Y:S07]  /*ef60*/  LDSM.16.M88.4 R188, [R230+0x1800] ;  /* 0x00180000e6bc783b */ /* 0x000e6e0000000200 */
[-C--:B--2---:R-:W-:Y:S08]  /*ef70*/  HMMA.16816.F32.BF16 R4, R184, R192.reuse, R4 ;  /* 0x000000c0b804723c */ /* 0x084ff00000041804 */
[C---:B---3--:R-:W-:Y:S08]  /*ef80*/  HMMA.16816.F32.BF16 R8, R200.reuse, R192, R8 ;  /* 0x000000c0c808723c */ /* 0x048ff00000041808 */
        /* <DEDUP_REMOVED lines=8> */
[-C--:B-----5:R-:W-:Y:S08]  /*f010*/  HMMA.16816.F32.BF16 R36, R184, R208.reuse, R36 ;  /* 0x000000d0b824723c */ /* 0x0a0ff00000041824 */
[C---:B------:R-:W-:Y:S08]  /*f020*/  HMMA.16816.F32.BF16 R40, R200.reuse, R208, R40 ;  /* 0x000000d0c828723c */ /* 0x040ff00000041828 */
[-C--:B------:R-:W-:Y:S08]  /*f030*/  HMMA.16816.F32.BF16 R44, R200, R210.reuse, R44 ;  /* 0x000000d2c82c723c */ /* 0x080ff0000004182c */
[C---:B------:R-:W-:Y:S08]  /*f040*/  HMMA.16816.F32.BF16 R48, R184.reuse, R210, R48 ;  /* 0x000000d2b830723c */ /* 0x040ff00000041830 */
[-C--:B-1----:R-:W-:Y:S08]  /*f050*/  HMMA.16816.F32.BF16 R52, R184, R188.reuse, R52 ;  /* 0x000000bcb834723c */ /* 0x082ff00000041834 */
[C---:B------:R-:W-:Y:S08]  /*f060*/  HMMA.16816.F32.BF16 R56, R200.reuse, R188, R56 ;  /* 0x000000bcc838723c */ /* 0x040ff00000041838 */
[-C--:B------:R-:W-:Y:S08]  /*f070*/  HMMA.16816.F32.BF16 R60, R200, R190.reuse, R60 ;  /* 0x000000bec83c723c */ /* 0x080ff0000004183c */
[C---:B------:R-:W-:Y:S01]  /*f080*/  HMMA.16816.F32.BF16 R64, R184.reuse, R190, R64 ;  /* 0x000000beb840723c */ /* 0x040fe20000041840 */
[----:B------:R-:W1:Y:S07]  /*f090*/  LDSM.16.M88.4 R188, [R233+0x2000] ;  /* 0x00200000e9bc783b */ /* 0x000e6e0000000200 */
[-C--:B--2---:R-:W-:Y:S08]  /*f0a0*/  HMMA.16816.F32.BF16 R68, R184, R192.reuse, R68 ;  /* 0x000000c0b844723c */ /* 0x084ff00000041844 */
[C---:B------:R-:W-:Y:S08]  /*f0b0*/  HMMA.16816.F32.BF16 R72, R200.reuse, R192, R72 ;  /* 0x000000c0c848723c */ /* 0x040ff00000041848 */
[-C--:B------:R-:W-:Y:S08]  /*f0c0*/  HMMA.16816.F32.BF16 R76, R200, R194.reuse, R76 ;  /* 0x000000c2c84c723c */ /* 0x080ff0000004184c */
[C---:B------:R-:W-:Y:S08]  /*f0d0*/  HMMA.16816.F32.BF16 R80, R184.reuse, R194, R80 ;  /* 0x000000c2b850723c */ /* 0x040ff00000041850 */
[-C--:B------:R-:W-:Y:S08]  /*f0e0*/  HMMA.16816.F32.BF16 R84, R184, R196.reuse, R84 ;  /* 0x000000c4b854723c */ /* 0x080ff00000041854 */
[C---:B------:R-:W-:Y:S08]  /*f0f0*/  HMMA.16816.F32.BF16 R88, R200.reuse, R196, R88 ;  /* 0x000000c4c858723c */ /* 0x040ff00000041858 */
[-C--:B------:R-:W-:Y:S08]  /*f100*/  HMMA.16816.F32.BF16 R92, R200, R198.reuse, R92 ;  /* 0x000000c6c85c723c */ /* 0x080ff0000004185c */
[C---:B------:R-:W-:Y:S08]  /*f110*/  HMMA.16816.F32.BF16 R96, R184.reuse, R198, R96 ;  /* 0x000000c6b860723c */ /* 0x040ff00000041860 */
[-C--:B---3--:R-:W-:Y:S08]  /*f120*/  HMMA.16816.F32.BF16 R100, R184, R204.reuse, R100 ;  /* 0x000000ccb864723c */ /* 0x088ff00000041864 */
        /* <DEDUP_REMOVED lines=32> */
[----:B------:R1:W1:Y:S10]  /*f330*/  MUFU.TANH R218, R12 ;  /* 0x0000000c00da7308 */ /* 0x0002740000002400 */
[----:B------:R1:W1:Y:S01]  /*f340*/  MUFU.TANH R217, R13 ;  /* 0x0000000d00d97308 */ /* 0x0002620000002400 */
[----:B-----5:R-:W5:Y:S01]  /*f350*/  LDSM.16.M88.4 R8, [R227+0x1000] ;  /* 0x00100000e308783b */ /* 0x020f620000000200 */
[-C--:B----4-:R-:W-:Y:S08]  /*f360*/  HMMA.16816.F32.BF16 R20, R212, R4.reuse, R20 ;  /* 0x00000004d414723c */ /* 0x090ff00000041814 */
[----:B------:R4:W1:Y:S01]  /*f370*/  MUFU.TANH R223, R14 ;  /* 0x0000000e00df7308 */ /* 0x0008620000002400 */
[C---:B------:R-:W-:Y:S09]  /*f380*/  HMMA.16816.F32.BF16 R24, R188.reuse, R4, R24 ;  /* 0x00000004bc18723c */ /* 0x040ff20000041818 */
[----:B------:R4:W1:Y:S01]  /*f390*/  MUFU.TANH R222, R15 ;  /* 0x0000000f00de7308 */ /* 0x0008620000002400 */
[-C--:B------:R-:W-:Y:S08]  /*f3a0*/  HMMA.16816.F32.BF16 R28, R188, R6.reuse, R28 ;  /* 0x00000006bc1c723c */ /* 0x080ff0000004181c */
[C---:B------:R-:W-:Y:S01]  /*f3b0*/  HMMA.16816.F32.BF16 R32, R212.reuse, R6, R32 ;  /* 0x00000006d420723c */ /* 0x040fe20000041820 */
[----:B------:R4:W1:Y:S01]  /*f3c0*/  MUFU.TANH R185, R16 ;  /* 0x0000001000b97308 */ /* 0x0008620000002400 */
[----:B------:R-:W1:Y:S02]  /*f3d0*/  LDSM.16.M88.4 R4, [R227+0x1800] ;  /* 0x00180000e304783b */ /* 0x000e640000000200 */
[----:B------:R-:W-:Y:S02]  /*f3e0*/  FMUL.FTZ R20, R20, c[0x0][0x320] ;  /* 0x0000c80014147a20 */ /* 0x000fe40000410000 */
[----:B------:R-:W-:Y:S02]  /*f3f0*/  FMUL.FTZ R21, R21, c[0x0][0x320] ;  /* 0x0000c80015157a20 */ /* 0x000fe40000410000 */
[----:B------:R-:W-:Y:S03]  /*f400*/  FMUL.FTZ R22, R22, c[0x0][0x320] ;  /* 0x0000c80016167a20 */ /* 0x000fe60000410000 */
[----:B------:R4:W1:Y:S01]  /*f410*/  MUFU.TANH R184, R17 ;  /* 0x0000001100b87308 */ /* 0x0008620000002400 */
[----:B------:R-:W-:Y:S02]  /*f420*/  FMUL.FTZ R23, R23, c[0x0][0x320] ;  /* 0x0000c80017177a20 */ /* 0x000fe40000410000 */
[----:B------:R-:W-:Y:S01]  /*f430*/  FMUL.FTZ R24, R24, c[0x0][0x320] ;  /* 0x0000c80018187a20 */ /* 0x000fe20000410000 */
[-C--:B-----5:R-:W-:Y:S03]  /*f440*/  HMMA.16816.F32.BF16 R36, R212, R8.reuse, R36 ;  /* 0x00000008d424723c */ /* 0x0a0fe60000041824 */
[----:B------:R-:W-:Y:S02]  /*f450*/  FMUL.FTZ R25, R25, c[0x0][0x320] ;  /* 0x0000c80019197a20 */ /* 0x000fe40000410000 */
[----:B------:R-:W-:Y:S01]  /*f460*/  FMUL.FTZ R27, R27, c[0x0][0x320] ;  /* 0x0000c8001b1b7a20 */ /* 0x000fe20000410000 */
[----:B------:R4:W1:Y:S01]  /*f470*/  MUFU.TANH R202, R18 ;  /* 0x0000001200ca7308 */ /* 0x0008620000002400 */
        /* <DEDUP_REMOVED lines=10> */
[----:B------:R4:W2:Y:S01]  /*f520*/  MUFU.TANH R198, R20 ;  /* 0x0000001400c67308 */ /* 0x0008a20000002400 */
[----:B------:R-:W5:Y:S02]  /*f530*/  LDSM.16.M88.4 R8, [R227+0x2000] ;  /* 0x00200000e308783b */ /* 0x000f640000000200 */
[----:B------:R-:W-:Y:S02]  /*f540*/  FMUL.FTZ R34, R34, c[0x0][0x320] ;  /* 0x0000c80022227a20 */ /* 0x000fe40000410000 */
[----:B------:R-:W-:Y:S02]  /*f550*/  FMUL.FTZ R35, R35, c[0x0][0x320] ;  /* 0x0000c80023237a20 */ /* 0x000fe40000410000 */
[-C--:B-1----:R-:W-:Y:S03]  /*f560*/  HMMA.16816.F32.BF16 R52, R212, R4.reuse, R52 ;  /* 0x00000004d434723c */ /* 0x082fe60000041834 */
        /* <DEDUP_REMOVED lines=12> */
[----:B------:R-:W1:Y:S03]  /*f630*/  LDSM.16.M88.4 R4, [R227+0x2800] ;  /* 0x00280000e304783b */ /* 0x000e660000000200 */
[----:B------:R-:W-:Y:S02]  /*f640*/  FMUL.FTZ R42, R42, c[0x0][0x320] ;  /* 0x0000c8002a2a7a20 */ /* 0x000fe40000410000 */
[----:B------:R-:W-:Y:S02]  /*f650*/  FMUL.FTZ R43, R43, c[0x0][0x320] ;  /* 0x0000c8002b2b7a20 */ /* 0x000fe40000410000 */
[----:B------:R-:W-:Y:S01]  /*f660*/  FMUL.FTZ R44, R44, c[0x0][0x320] ;  /* 0x0000c8002c2c7a20 */ /* 0x000fe20000410000 */
[----:B------:R-:W1:Y:S01]  /*f670*/  MUFU.TANH R24, R24 ;  /* 0x0000001800187308 */ /* 0x000e620000002400 */
[-C--:B-----5:R-:W-:Y:S03]  /*f680*/  HMMA.16816.F32.BF16 R68, R212, R8.reuse, R68 ;  /* 0x00000008d444723c */ /* 0x0a0fe60000041844 */
[----:B------:R-:W-:Y:S02]  /*f690*/  FMUL.FTZ R45, R45, c[0x0][0x320] ;  /* 0x0000c8002d2d7a20 */ /* 0x000fe40000410000 */
[----:B------:R-:W-:Y:S02]  /*f6a0*/  FMUL.FTZ R46, R46, c[0x0][0x320] ;  /* 0x0000c8002e2e7a20 */ /* 0x000fe40000410000 */
[----:B------:R-:W-:Y:S01]  /*f6b0*/  FMUL.FTZ R47, R47, c[0x0][0x320] ;  /* 0x0000c8002f2f7a20 */ /* 0x000fe20000410000 */
[C---:B------:R-:W-:Y:S01]  /*f6c0*/  HMMA.16816.F32.BF16 R72, R188.reuse, R8, R72 ;  /* 0x00000008bc48723c */ /* 0x040fe20000041848 */
[----:B------:R-:W2:Y:S03]  /*f6d0*/  MUFU.TANH R25, R25 ;  /* 0x0000001900197308 */ /* 0x000ea60000002400 */
[----:B------:R-:W-:Y:S02]  /*f6e0*/  FMUL.FTZ R48, R48, c[0x0][0x320] ;  /* 0x0000c80030307a20 */ /* 0x000fe40000410000 */
[----:B------:R-:W-:Y:S02]  /*f6f0*/  FMUL.FTZ R49, R49, c[0x0][0x320] ;  /* 0x0000c80031317a20 */ /* 0x000fe40000410000 */
[-C--:B------:R-:W-:Y:S03]  /*f700*/  HMMA.16816.F32.BF16 R76, R188, R10.reuse, R76 ;  /* 0x0000000abc4c723c */ /* 0x080fe6000004184c */
[----:B------:R-:W2:Y:S01]  /*f710*/  MUFU.TANH R27, R27 ;  /* 0x0000001b001b7308 */ /* 0x000ea20000002400 */
[----:B------:R-:W-:Y:S02]  /*f720*/  FMUL.FTZ R50, R50, c[0x0][0x320] ;  /* 0x0000c80032327a20 */ /* 0x000fe40000410000 */
[----:B------:R-:W-:Y:S02]  /*f730*/  FMUL.FTZ R51, R51, c[0x0][0x320] ;  /* 0x0000c80033337a20 */ /* 0x000fe40000410000 */
[C---:B------:R-:W-:Y:S01]  /*f740*/  HMMA.16816.F32.BF16 R80, R212.reuse, R10, R80 ;  /* 0x0000000ad450723c */ /* 0x040fe20000041850 */
[----:B------:R-:W5:Y:S01]  /*f750*/  LDSM.16.M88.4 R8, [R227+0x3000] ;  /* 0x00300000e308783b */ /* 0x000f620000000200 */
[----:B------:R-:W-:Y:S04]  /*f760*/  DEPBAR.LE SB0, 0x0 ;  /* 0x000080000000791a */ /* 0x000fe80000000000 */
[----:B------:R-:W2:Y:S01]  /*f770*/  MUFU.TANH R28, R28 ;  /* 0x0000001c001c7308 */ /* 0x000ea20000002400 */
[----:B------:R-:W-:Y:S01]  /*f780*/  FMUL.FTZ R52, R52, c[0x0][0x320] ;  /* 0x0000c80034347a20 */ /* 0x000fe20000410000 */
[-C--:B-1----:R-:W-:Y:S01]  /*f790*/  HMMA.16816.F32.BF16 R84, R212, R4.reuse, R84 ;  /* 0x00000004d454723c */ /* 0x082fe20000041854 */
[----:B------:R-:W-:Y:S04]  /*f7a0*/  BAR.SYNC.DEFER_BLOCKING 0x0 ;  /* 0x0000000000007b1d */ /* 0x000fe80000010000 */
[----:B------:R-:W-:Y:S02]  /*f7b0*/  FMUL.FTZ R53, R53, c[0x0][0x320] ;  /* 0x0000c80035357a20 */ /* 0x000fe40000410000 */
[----:B------:R-:W-:Y:S01]  /*f7c0*/  FMUL.FTZ R54, R54, c[0x0][0x320] ;  /* 0x0000c80036367a20 */ /* 0x000fe20000410000 */
[----:B------:R-:W1:Y:S01]  /*f7d0*/  MUFU.TANH R29, R29 ;  /* 0x0000001d001d7308 */ /* 0x000e620000002400 */
[C---:B------:R-:W-:Y:S04]  /*f7e0*/  HMMA.16816.F32.BF16 R88, R188.reuse, R4, R88 ;  /* 0x00000004bc58723c */ /* 0x040fe80000041858 */
[----:B------:R-:W-:Y:S02]  /*f7f0*/  FMUL.FTZ R55, R55, c[0x0][0x320] ;  /* 0x0000c80037377a20 */ /* 0x000fe40000410000 */
[----:B------:R-:W-:Y:S02]  /*f800*/  FMUL.FTZ R56, R56, c[0x0][0x320] ;  /* 0x0000c80038387a20 */ /* 0x000fe40000410000 */
[-C--:B------:R-:W-:Y:S01]  /*f810*/  HMMA.16816.F32.BF16 R92, R188, R6.reuse, R92 ;  /* 0x00000006bc5c723c */ /* 0x080fe2000004185c */
[----:B------:R-:W1:Y:S03]  /*f820*/  MUFU.TANH R30, R30 ;  /* 0x0000001e001e7308 */ /* 0x000e660000002400 */
[----:B------:R-:W-:Y:S02]  /*f830*/  FMUL.FTZ R57, R57, c[0x0][0x320] ;  /* 0x0000c80039397a20 */ /* 0x000fe40000410000 */
[----:B------:R-:W-:Y:S02]  /*f840*/  FMUL.FTZ R59, R59, c[0x0][0x320] ;  /* 0x0000c8003b3b7a20 */ /* 0x000fe40000410000 */
[C---:B------:R-:W-:Y:S03]  /*f850*/  HMMA.16816.F32.BF16 R96, R212.reuse, R6, R96 ;  /* 0x00000006d460723c */ /* 0x040fe60000041860 */
[----:B------:R-:W1:Y:S01]  /*f860*/  MUFU.TANH R31, R31 ;  /* 0x0000001f001f7308 */ /* 0x000e620000002400 */
[----:B------:R-:W-:Y:S02]  /*f870*/  FMUL.FTZ R60, R60, c[0x0][0x320] ;  /* 0x0000c8003c3c7a20 */ /* 0x000fe40000410000 */
[----:B------:R-:W-:Y:S02]  /*f880*/  FMUL.FTZ R61, R61, c[0x0][0x320] ;  /* 0x0000c8003d3d7a20 */ /* 0x000fe40000410000 */
[-C--:B-----5:R-:W-:Y:S04]  /*f890*/  HMMA.16816.F32.BF16 R100, R212, R8.reuse, R100 ;  /* 0x00000008d464723c */ /* 0x0a0fe80000041864 */
[----:B------:R-:W-:Y:S01]  /*f8a0*/  FMUL.FTZ R62, R62, c[0x0][0x320] ;  /* 0x0000c8003e3e7a20 */ /* 0x000fe20000410000 */
[----:B------:R-:W1:Y:S01]  /*f8b0*/  MUFU.TANH R32, R32 ;  /* 0x0000002000207308 */ /* 0x000e620000002400 */
        /* <DEDUP_REMOVED lines=9> */
[----:B------:R-:W1:Y:S03]  /*f950*/  MUFU.TANH R34, R34 ;  /* 0x0000002200227308 */ /* 0x000e660000002400 */
[----:B------:R-:W-:Y:S02]  /*f960*/  FMUL.FTZ R72, R72, c[0x0][0x320] ;  /* 0x0000c80048487a20 */ /* 0x000fe40000410000 */
[----:B------:R-:W-:Y:S02]  /*f970*/  FMUL.FTZ R73, R73, c[0x0][0x320] ;  /* 0x0000c80049497a20 */ /* 0x000fe40000410000 */
[----:B------:R-:W-:Y:S03]  /*f980*/  FMUL.FTZ R74, R74, c[0x0][0x320] ;  /* 0x0000c8004a4a7a20 */ /* 0x000fe60000410000 */
        /* <DEDUP_REMOVED lines=56> */
[----:B------:R-:W-:Y:S07]  /*fd10*/  FMUL.FTZ R92, R92, c[0x0][0x320] ;  /* 0x0000c8005c5c7a20 */ /* 0x000fee0000410000 */
        /* <DEDUP_REMOVED lines=71> */
[----:B------:R-:W1:Y:S01]  /*10190*/  MUFU.TANH R115, R115 ;  /* 0x0000007300737308 */ /* 0x000e620000002400 */
[----:B------:R-:W-:-:S05]  /*101a0*/  @!P0 BRA `(.L_x_559) ;  /* 0x000004d000008947 */ /* 0x000fca0003800000 */
[----:B--234-:R-:W-:Y:S01]  /*101b0*/  IMAD.MOV.U32 R244, RZ, RZ, RZ ;  /* 0x000000fffff47224 */ /* 0x01cfe200078e00ff */
[----:B------:R-:W2:Y:S01]  /*101c0*/  LDL R3, [R1+0x34] ;  /* 0x0000340001037983 */ /* 0x000ea20000100800 */
[----:B------:R-:W-:Y:S03]  /*101d0*/  IMAD.SHL.U32 R7, R242, 0x2, RZ ;  /* 0x00000002f2077824 */ /* 0x000fe600078e00ff */
[----:B------:R-:W3:Y:S04]  /*101e0*/  LDL R249, [R1+0x30] ;  /* 0x0000300001f97983 */ /* 0x000ee80000100800 */
[----:B------:R-:W4:Y:S04]  /*101f0*/  LDL.64 R208, [R1+0x40] ;  /* 0x0000400001d07983 */ /* 0x000f280000100a00 */
        /* <DEDUP_REMOVED lines=9> */
[----:B-----5:R-:W-:Y:S02]  /*10290*/  @!P2 LEA.HI.X.SX32 R5, R4, R247, 0x1, P0 ;  /* 0x000000f70405a211 */ /* 0x020fe400000f0eff */
[C---:B------:R-:W-:Y:S02]  /*102a0*/  @!P2 LEA R2, P0, R3.reuse, c[0x0][0x2a0], 0x2 ;  /* 0x0000a8000302aa11 */ /* 0x040fe400078010ff */
[----:B------:R-:W-:Y:S02]  /*102b0*/  SHF.R.S32.HI R247, RZ, 0x1f, R242 ;  /* 0x0000001ffff77819 */ /* 0x000fe400000114f2 */
[----:B------:R-:W-:Y:S02]  /*102c0*/  @!P2 LEA.HI.X R3, R3, c[0x0][0x2a4], R5, 0x2, P0 ;  /* 0x0000a9000303aa11 */ /* 0x000fe400000f1405 */
[----:B------:R-:W-:Y:S03]  /*102d0*/  SHF.L.U64.HI R5, R242, 0x1, R247 ;  /* 0x00000001f2057819 */ /* 0x000fe600000102f7 */
[----:B------:R2:W3:Y:S02]  /*102e0*/  @!P2 LDG.E R244, [R2.64] ;  /* 0x0000000602f4a981 */ /* 0x0004e4000c1e1900 */
[----:B--2---:R-:W-:Y:S04]  /*102f0*/  IMAD.MOV R2, RZ, RZ, -R4 ;  /* 0x000000ffff027224 */ /* 0x004fe800078e0a04 */
[----:B------:R-:W-:Y:S04]  /*10300*/  IMAD R252, R2, c[0x0][0x2b8], R0 ;  /* 0x0000ae0002fc7a24 */ /* 0x000fe800078e0200 */
[----:B------:R-:W-:Y:S01]  /*10310*/  IMAD.WIDE.U32 R2, R252, c[0x0][0x1e0], RZ ;  /* 0x00007800fc027a25 */ /* 0x000fe200078e00ff */
[----:B------:R-:W-:Y:S05]  /*10320*/  SHF.R.S32.HI R0, RZ, 0x1f, R252 ;  /* 0x0000001fff007819 */ /* 0x000fea00000114fc */
[----:B------:R-:W-:Y:S04]  /*10330*/  IMAD R0, R0, c[0x0][0x1e0], RZ ;  /* 0x0000780000007a24 */ /* 0x000fe800078e02ff */
[----:B------:R-:W-:Y:S04]  /*10340*/  IMAD R0, R252, c[0x0][0x1e4], R0 ;  /* 0x00007900fc007a24 */ /* 0x000fe800078e0200 */
[----:B------:R-:W-:Y:S01]  /*10350*/  IMAD.IADD R3, R3, 0x1, R0 ;  /* 0x0000000103037824 */ /* 0x000fe200078e0200 */
[----:B---3--:R-:W-:Y:S03]  /*10360*/  SHF.R.S32.HI R4, RZ, 0x1f, R244 ;  /* 0x0000001fff047819 */ /* 0x008fe600000114f4 */
        /* <DEDUP_REMOVED lines=8> */
[----:B------:R2:W3:Y:S02]  /*103f0*/  SHFL.IDX PT, R6, R0, RZ, 0x181f ;  /* 0x00181fff00067589 */ /* 0x0004e400000e0000 */
.L_x_613:
[----:B------:R-:W-:-:S05]  /*10400*/  BRA.DIV ~URZ, `(.L_x_561) ;  /* 0x0000a0b27f007947 */ /* 0x000fca000b800000 */
[----:B------:R-:W4:Y:S02]  /*10410*/  SHFL.IDX PT, R2, R4, RZ, 0x181f ;  /* 0x00181fff04027589 */ /* 0x000f2400000e0000 */
[-C--:B----4-:R-:W-:Y:S05]  /*10420*/  IADD3 R2, P0, R2, R7.reuse, RZ ;  /* 0x0000000702027210 */ /* 0x090fea0007f1e0ff */
[--C-:B---3--:R-:W-:Y:S05]  /*10430*/  IMAD.X R3, R6, 0x1, R5.reuse, P0 ;  /* 0x0000000106037824 */ /* 0x108fea00000e0605 */
[----:B------:R-:W-:Y:S01]  /*10440*/  @!PT LDS RZ, [RZ] ;  /* 0x00000000fffff984 */ /* 0x000fe20000000800 */
[----:B------:R-:W-:Y:S01]  /*10450*/  @!PT LDS RZ, [RZ] ;  /* 0x00000000fffff984 */ /* 0x000fe20000000800 */
[----:B------:R3:W-:Y:S04]  /*10460*/  LDGSTS.E.BYPASS.LTC128B.128 [R243+0x3900], [R2.64], !P5 ;  /* 0x0390000002f37fae */ /* 0x0007e8000e901d46 */
[----:B---3--:R-:W3:Y:S04]  /*10470*/  SHFL.IDX PT, R2, R4, 0x1, 0x181f ;  /* 0x00381f0004027f89 */ /* 0x008ee800000e0000 */
[----:B------:R-:W4:Y:S01]  /*10480*/  SHFL.IDX PT, R3, R0, 0x1, 0x181f ;  /* 0x00381f0000037f89 */ /* 0x000f2200000e0000 */
[-C--:B---3--:R-:W-:Y:S05]  /*10490*/  IADD3 R2, P0, R2, R7.reuse, RZ ;  /* 0x0000000702027210 */ /* 0x088fea0007f1e0ff */
[--C-:B----4-:R-:W-:Y:S05]  /*104a0*/  IMAD.X R3, R3, 0x1, R5.reuse, P0 ;  /* 0x0000000103037824 */ /* 0x110fea00000e0605 */
        /* <DEDUP_REMOVED lines=17> */
[----:B------:R-:W4:Y:S04]  /*105c0*/  SHFL.IDX PT, R3, R0, 0x5, 0x181f ;  /* 0x00b81f0000037f89 */ /* 0x000f2800000e0000 */
[----:B------:R-:W2:Y:S04]  /*105d0*/  SHFL.IDX PT, R4, R4, 0x6, 0x181f ;  /* 0x00d81f0004047f89 */ /* 0x000ea800000e0000 */
[----:B--2---:R-:W2:Y:S01]  /*105e0*/  SHFL.IDX PT, R0, R0, 0x6, 0x181f ;  /* 0x00d81f0000007f89 */ /* 0x004ea200000e0000 */
[----:B---3--:R-:W-:Y:S05]  /*105f0*/  IADD3 R2, P0, R2, R7, RZ ;  /* 0x0000000702027210 */ /* 0x008fea0007f1e0ff */
[----:B----4-:R-:W-:Y:S05]  /*10600*/  IMAD.X R3, R3, 0x1, R5, P0 ;  /* 0x0000000103037824 */ /* 0x010fea00000e0605 */
[----:B------:R3:W-:Y:S03]  /*10610*/  LDGSTS.E.BYPASS.LTC128B.128 [R243+0x6100], [R2.64], !P5 ;  /* 0x0610000002f37fae */ /* 0x0007e6000e901d46 */
.L_x_614:
[----:B---3--:R-:W-:Y:S04]  /*10620*/  IADD3 R2, P0, R4, R7, RZ ;  /* 0x0000000704027210 */ /* 0x008fe80007f1e0ff */
[----:B--2---:R-:W-:Y:S05]  /*10630*/  IADD3.X R3, R0, R5, RZ, P0, !PT ;  /* 0x0000000500037210 */ /* 0x004fea00007fe4ff */
[----:B------:R-:W-:Y:S01]  /*10640*/  @!PT LDS RZ, [RZ] ;  /* 0x00000000fffff984 */ /* 0x000fe20000000800 */
[----:B------:R-:W-:Y:S01]  /*10650*/  @!PT LDS RZ, [RZ] ;  /* 0x00000000fffff984 */ /* 0x000fe20000000800 */
[----:B------:R-:W-:Y:S01]  /*10660*/  @!PT LDS RZ, [RZ] ;  /* 0x00000000fffff984 */ /* 0x000fe20000000800 */
[----:B------:R2:W-:Y:S04]  /*10670*/  LDGSTS.E.BYPASS.LTC128B.128 [R243+0x6900], [R2.64], !P5 ;  /* 0x0690000002f37fae */ /* 0x0005e8000e901d46 */
.L_x_559:
[----:B--234-:R-:W-:Y:S05]  /*10680*/  BSYNC B0 ;  /* 0x0000000000007941 */ /* 0x01cfea0003800000 */
.L_x_558:
        /* <DEDUP_REMOVED lines=113> */
[----:B------:R-:W-:-:S05]  /*10da0*/  BRA.DIV ~URZ, `(.L_x_562) ;  /* 0x00009de27f007947 */ /* 0x000fca000b800000 */
[----:B------:R-:W-:Y:S04]  /*10db0*/  SHFL.BFLY PT, R0, R4, 0x2, 0x1f ;  /* 0x0c401f0004007f89 */ /* 0x000fe800000e0000 */
[----:B------:R-:W1:Y:S02]  /*10dc0*/  SHFL.BFLY PT, R2, R70, 0x2, 0x1f ;  /* 0x0c401f0046027f89 */ /* 0x000e6400000e0000 */
[----:B-1----:R-:W-:Y:S02]  /*10dd0*/  FMNMX.FTZ R70, R70, R2, !PT ;  /* 0x0000000246467209 */ /* 0x002fe40007810000 */
[----:B------:R-:W-:Y:S02]  /*10de0*/  FMNMX.FTZ R4, R4, R0, !PT ;  /* 0x0000000004047209 */ /* 0x000fe40007810000 */
[----:B------:R-:W1:Y:S04]  /*10df0*/  SHFL.BFLY PT, R0, R69, 0x2, 0x1f ;  /* 0x0c401f0045007f89 */ /* 0x000e6800000e0000 */
[----:B------:R-:W2:Y:S04]  /*10e00*/  SHFL.BFLY PT, R71, R4, 0x1, 0x1f ;  /* 0x0c201f0004477f89 */ /* 0x000ea800000e0000 */
[----:B------:R-:W3:Y:S01]  /*10e10*/  SHFL.BFLY PT, R2, R70, 0x1, 0x1f ;  /* 0x0c201f0046027f89 */ /* 0x000ee200000e0000 */
[----:B-1----:R-:W-:Y:S02]  /*10e20*/  FMNMX.FTZ R69, R69, R0, !PT ;  /* 0x0000000045457209 */ /* 0x002fe40007810000 */
[----:B--2---:R-:W-:Y:S02]  /*10e30*/  FMNMX.FTZ R71, R4, R71, !PT ;  /* 0x0000004704477209 */ /* 0x004fe40007810000 */
[----:B------:R-:W1:Y:S01]  /*10e40*/  SHFL.BFLY PT, R4, R5, 0x2, 0x1f ;  /* 0x0c401f0005047f89 */ /* 0x000e6200000e0000 */
[----:B---3--:R-:W-:Y:S03]  /*10e50*/  FMNMX.FTZ R70, R70, R2, !PT ;  /* 0x0000000246467209 */ /* 0x008fe60007810000 */
[----:B------:R-:W2:Y:S01]  /*10e60*/  SHFL.BFLY PT, R2, R69, 0x1, 0x1f ;  /* 0x0c201f0045027f89 */ /* 0x000ea200000e0000 */
[----:B-1----:R-:W-:Y:S02]  /*10e70*/  FMNMX.FTZ R4, R5, R4, !PT ;  /* 0x0000000405047209 */ /* 0x002fe40007810000 */
[----:B--2---:R-:W-:Y:S03]  /*10e80*/  FMNMX.FTZ R69, R69, R2, !PT ;  /* 0x0000000245457209 */ /* 0x004fe60007810000 */
[----:B------:R1:W2:Y:S04]  /*10e90*/  SHFL.BFLY PT, R0, R4, 0x1, 0x1f ;  /* 0x0c201f0004007f89 */ /* 0x0002a800000e0000 */
.L_x_615:
[----:B--2---:R-:W-:Y:S01]  /*10ea0*/  FMNMX.FTZ R68, R0, R4, !PT ;  /* 0x0000000400447209 */ /* 0x004fe20007810000 */
[----:B------:R-:W-:Y:S01]  /*10eb0*/  FADD.FTZ R0, -R70, R118 ;  /* 0x0000007646007221 */ /* 0x000fe20000010100 */
[----:B------:R-:W2:Y:S01]  /*10ec0*/  LDL.LU R88, [R1+0x20] ;  /* 0x0000200001587983 */ /* 0x000ea20000300800 */
[----:B------:R-:W-:Y:S01]  /*10ed0*/  FMUL.FTZ R5, R69, c[0x0][0x2d0] ;  /* 0x0000b40045057a20 */ /* 0x000fe20000410000 */
[----:B------:R-:W-:Y:S01]  /*10ee0*/  WARPSYNC 0xffffffff ;  /* 0xffffffff00007948 */ /* 0x000fe20003800000 */
[----:B------:R-:W-:Y:S01]  /*10ef0*/  FMUL.FTZ R0, R0, c[0x0][0x2d0] ;  /* 0x0000b40000007a20 */ /* 0x000fe20000410000 */
[----:B------:R-:W-:Y:S01]  /*10f00*/  ISETP.GT.AND P0, PT, R245, RZ, PT ;  /* 0x000000fff500720c */ /* 0x000fe20003f04270 */
[--C-:B------:R-:W-:Y:S02]  /*10f10*/  FFMA.FTZ R6, R186, c[0x0][0x2d0], -R5.reuse ;  /* 0x0000b400ba067a23 */ /* 0x100fe40000010805 */
[----:B------:R3:W-:Y:S01]  /*10f20*/  MUFU.EX2 R58, R0 ;  /* 0x00000000003a7308 */ /* 0x0007e20000000800 */
[--C-:B------:R-:W-:Y:S02]  /*10f30*/  FFMA.FTZ R92, R24, c[0x0][0x2d0], -R5.reuse ;  /* 0x0000b400185c7a23 */ /* 0x100fe40000010805 */
[--C-:B------:R-:W-:Y:S02]  /*10f40*/  FFMA.FTZ R91, R25, c[0x0][0x2d0], -R5.reuse ;  /* 0x0000b400195b7a23 */ /* 0x100fe40000010805 */
[--C-:B------:R-:W-:Y:S02]  /*10f50*/  FFMA.FTZ R90, R28, c[0x0][0x2d0], -R5.reuse ;  /* 0x0000b4001c5a7a23 */ /* 0x100fe40000010805 */
[--C-:B------:R-:W-:Y:S02]  /*10f60*/  FFMA.FTZ R89, R29, c[0x0][0x2d0], -R5.reuse ;  /* 0x0000b4001d597a23 */ /* 0x100fe40000010805 */
[----:B-1----:R-:W-:Y:S01]  /*10f70*/  FMUL.FTZ R4, R71, c[0x0][0x2d0] ;  /* 0x0000b40047047a20 */ /* 0x002fe20000410000 */
[----:B------:R1:W-:Y:S01]  /*10f80*/  MUFU.EX2 R248, R6 ;  /* 0x0000000600f87308 */ /* 0x0003e20000000800 */
[----:B------:R-:W-:Y:S02]  /*10f90*/  FADD.FTZ R2, -R69, R116 ;  /* 0x0000007445027221 */ /* 0x000fe40000010100 */
[--C-:B------:R-:W-:Y:S02]  /*10fa0*/  FFMA.FTZ R10, R184, c[0x0][0x2d0], -R4.reuse ;  /* 0x0000b400b80a7a23 */ /* 0x100fe40000010804 */
[--C-:B------:R-:W-:Y:S02]  /*10fb0*/  FFMA.FTZ R213, R84, c[0x0][0x2d0], -R4.reuse ;  /* 0x0000b40054d57a23 */ /* 0x100fe40000010804 */
        /* <DEDUP_REMOVED lines=30> */
[----:B------:R-:W-:Y:S02]  /*111a0*/  FFMA.FTZ R33, R113, c[0x0][0x2d0], -R4 ;  /* 0x0000b40071217a23 */ /* 0x000fe40000010804 */
[----:B------:R-:W-:Y:S01]  /*111b0*/  FMUL.FTZ R4, R70, c[0x0][0x2d0] ;  /* 0x0000b40046047a20 */ /* 0x000fe20000410000 */
[----:B------:R-:W-:Y:S01]  /*111c0*/  MUFU.EX2 R196, R196 ;  /* 0x000000c400c47308 */ /* 0x000fe20000000800 */
[----:B------:R-:W-:Y:S02]  /*111d0*/  FMUL.FTZ R3, R2, c[0x0][0x2d0] ;  /* 0x0000b40002037a20 */ /* 0x000fe40000410000 */
[--C-:B---3--:R-:W-:Y:S02]  /*111e0*/  FFMA.FTZ R0, R204, c[0x0][0x2d0], -R4.reuse ;  /* 0x0000b400cc007a23 */ /* 0x108fe40000010804 */
[--C-:B-1----:R-:W-:Y:S02]  /*111f0*/  FFMA.FTZ R6, R203, c[0x0][0x2d0], -R4.reuse ;  /* 0x0000b400cb067a23 */ /* 0x102fe40000010804 */
[--C-:B------:R-:W-:Y:S02]  /*11200*/  FFMA.FTZ R184, R34, c[0x0][0x2d0], -R4.reuse ;  /* 0x0000b40022b87a23 */ /* 0x100fe40000010804 */
[----:B------:R-:W3:Y:S01]  /*11210*/  LDL.LU R34, [R1+0x24] ;  /* 0x0000240001227983 */ /* 0x000ee20000300800 */
[----:B------:R1:W-:Y:S01]  /*11220*/  MUFU.EX2 R18, R0 ;  /* 0x0000000000127308 */ /* 0x0003e20000000800 */
[--C-:B------:R-:W-:Y:S02]  /*11230*/  FFMA.FTZ R185, R23, c[0x0][0x2d0], -R4.reuse ;  /* 0x0000b40017b97a23 */ /* 0x100fe40000010804 */
[--C-:B------:R-:W-:Y:S02]  /*11240*/  FFMA.FTZ R85, R44, c[0x0][0x2d0], -R5.reuse ;  /* 0x0000b4002c557a23 */ /* 0x100fe40000010805 */
[--C-:B------:R-:W-:Y:S02]  /*11250*/  FFMA.FTZ R84, R45, c[0x0][0x2d0], -R5.reuse ;  /* 0x0000b4002d547a23 */ /* 0x100fe40000010805 */
[--C-:B------:R-:W-:Y:S02]  /*11260*/  FFMA.FTZ R81, R114, c[0x0][0x2d0], -R4.reuse ;  /* 0x0000b40072517a23 */ /* 0x100fe40000010804 */
[----:B------:R-:W-:Y:S01]  /*11270*/  FFMA.FTZ R114, R61, c[0x0][0x2d0], -R5 ;  /* 0x0000b4003d727a23 */ /* 0x000fe20000010805 */
[----:B------:R5:W-:Y:S01]  /*11280*/  MUFU.EX2 R23, R6 ;  /* 0x0000000600177308 */ /* 0x000be20000000800 */
[----:B------:R-:W-:Y:S02]  /*11290*/  FADD.FTZ R2, -R71, R117 ;  /* 0x0000007547027221 */ /* 0x000fe40000010100 */
[--C-:B------:R-:W-:Y:S02]  /*112a0*/  FFMA.FTZ R117, R38, c[0x0][0x2d0], -R4.reuse ;  /* 0x0000b40026757a23 */ /* 0x100fe40000010804 */
[--C-:B------:R-:W-:Y:S02]  /*112b0*/  FFMA.FTZ R8, R201, c[0x0][0x2d0], -R4.reuse ;  /* 0x0000b400c9087a23 */ /* 0x100fe40000010804 */
[--C-:B------:R-:W-:Y:S02]  /*112c0*/  FFMA.FTZ R201, R76, c[0x0][0x2d0], -R5.reuse ;  /* 0x0000b4004cc97a23 */ /* 0x100fe40000010805 */
[--C-:B------:R-:W-:Y:S01]  /*112d0*/  FFMA.FTZ R118, R35, c[0x0][0x2d0], -R4.reuse ;  /* 0x0000b40023767a23 */ /* 0x100fe20000010804 */
[----:B------:R-:W2:Y:S01]  /*112e0*/  MUFU.EX2 R3, R3 ;  /* 0x0000000300037308 */ /* 0x000ea20000000800 */
[--C-:B----4-:R-:W-:Y:S02]  /*112f0*/  FFMA.FTZ R7, R202, c[0x0][0x2d0], -R4.reuse ;  /* 0x0000b400ca077a23 */ /* 0x110fe40000010804 */
[--C-:B------:R-:W-:Y:S02]  /*11300*/  FFMA.FTZ R112, R51, c[0x0][0x2d0], -R4.reuse ;  /* 0x0000b40033707a23 */ /* 0x100fe40000010804 */
[----:B-1----:R-:W-:Y:S02]  /*11310*/  FMUL.FTZ R0, R68, c[0x0][0x2d0] ;  /* 0x0000b40044007a20 */ /* 0x002fe40000410000 */
[----:B------:R-:W-:Y:S02]  /*11320*/  FFMA.FTZ R204, R86, c[0x0][0x2d0], -R4 ;  /* 0x0000b40056cc7a23 */ /* 0x000fe40000010804 */
[----:B------:R-:W-:Y:S01]  /*11330*/  FFMA.FTZ R38, R111, c[0x0][0x2d0], -R0 ;  /* 0x0000b4006f267a23 */ /* 0x000fe20000010800 */
[----:B------:R-:W-:Y:S01]  /*11340*/  MUFU.EX2 R80, R7 ;  /* 0x0000000700507308 */ /* 0x000fe20000000800 */
[--C-:B------:R-:W-:Y:S02]  /*11350*/  FFMA.FTZ R206, R82, c[0x0][0x2d0], -R4.reuse ;  /* 0x0000b40052ce7a23 */ /* 0x100fe40000010804 */
[--C-:B------:R-:W-:Y:S02]  /*11360*/  FFMA.FTZ R86, R41, c[0x0][0x2d0], -R5.reuse ;  /* 0x0000b40029567a23 */ /* 0x100fe40000010805 */
[--C-:B-----5:R-:W-:Y:S02]  /*11370*/  FFMA.FTZ R6, R218, c[0x0][0x2d0], -R5.reuse ;  /* 0x0000b400da067a23 */ /* 0x120fe40000010805 */
[--C-:B------:R-:W-:Y:S02]  /*11380*/  FFMA.FTZ R209, R87, c[0x0][0x2d0], -R4.reuse ;  /* 0x0000b40057d17a23 */ /* 0x100fe40000010804 */
[--C-:B------:R-:W-:Y:S01]  /*11390*/  FFMA.FTZ R87, R40, c[0x0][0x2d0], -R5.reuse ;  /* 0x0000b40028577a23 */ /* 0x100fe20000010805 */
[----:B------:R1:W-:Y:S01]  /*113a0*/  MUFU.EX2 R111, R6 ;  /* 0x00000006006f7308 */ /* 0x0003e20000000800 */
[----:B------:R-:W-:Y:S02]  /*113b0*/  FFMA.FTZ R65, R115, c[0x0][0x2d0], -R4 ;  /* 0x0000b40073417a23 */ /* 0x000fe40000010804 */
[--C-:B------:R-:W-:Y:S02]  /*113c0*/  FFMA.FTZ R115, R77, c[0x0][0x2d0], -R5.reuse ;  /* 0x0000b4004d737a23 */ /* 0x100fe40000010805 */
[--C-:B------:R-:W-:Y:S02]  /*113d0*/  FFMA.FTZ R51, R108, c[0x0][0x2d0], -R5.reuse ;  /* 0x0000b4006c337a23 */ /* 0x100fe40000010805 */
[--C-:B------:R-:W-:Y:S02]  /*113e0*/  FFMA.FTZ R97, R27, c[0x0][0x2d0], -R0.reuse ;  /* 0x0000b4001b617a23 */ /* 0x100fe40000010800 */
[--C-:B------:R-:W-:Y:S01]  /*113f0*/  FFMA.FTZ R27, R79, c[0x0][0x2d0], -R0.reuse ;  /* 0x0000b4004f1b7a23 */ /* 0x100fe20000010800 */
[----:B------:R4:W-:Y:S01]  /*11400*/  MUFU.EX2 R82, R10 ;  /* 0x0000000a00527308 */ /* 0x0009e20000000800 */
[----:B------:R-:W-:Y:S02]  /*11410*/  FMUL.FTZ R2, R2, c[0x0][0x2d0] ;  /* 0x0000b40002027a20 */ /* 0x000fe40000410000 */
[--C-:B------:R-:W-:Y:S02]  /*11420*/  FFMA.FTZ R108, R46, c[0x0][0x2d0], -R0.reuse ;  /* 0x0000b4002e6c7a23 */ /* 0x100fe40000010800 */
[----:B------:R-:W-:Y:S02]  /*11430*/  FFMA.FTZ R46, R78, c[0x0][0x2d0], -R0 ;  /* 0x0000b4004e2e7a23 */ /* 0x000fe40000010800 */
[----:B------:R-:W5:Y:S01]  /*11440*/  LDSM.16.MT88.4 R76, [R225] ;  /* 0x00000000e14c783b */ /* 0x000f620000004200 */
[--C-:B------:R-:W-:Y:S02]  /*11450*/  FFMA.FTZ R37, R93, c[0x0][0x2d0], -R5.reuse ;  /* 0x0000b4005d257a23 */ /* 0x100fe40000010805 */
[----:B------:R-:W-:Y:S01]  /*11460*/  MUFU.EX2 R2, R2 ;  /* 0x0000000200027308 */ /* 0x000fe20000000800 */
[--C-:B------:R-:W-:Y:S02]  /*11470*/  FFMA.FTZ R186, R22, c[0x0][0x2d0], -R4.reuse ;  /* 0x0000b40016ba7a23 */ /* 0x100fe40000010804 */
[--C-:B------:R-:W-:Y:S02]  /*11480*/  FFMA.FTZ R116, R39, c[0x0][0x2d0], -R4.reuse ;  /* 0x0000b40027747a23 */ /* 0x100fe40000010804 */
[----:B-1----:R-:W2:Y:S01]  /*11490*/  LDL.LU R6, [R1+0x28] ;  /* 0x0000280001067983 */ /* 0x002ea20000300800 */
[--C-:B------:R-:W-:Y:S02]  /*114a0*/  FFMA.FTZ R113, R50, c[0x0][0x2d0], -R4.reuse ;  /* 0x0000b40032717a23 */ /* 0x100fe40000010804 */
[--C-:B------:R-:W-:Y:S02]  /*114b0*/  FFMA.FTZ R100, R55, c[0x0][0x2d0], -R4.reuse ;  /* 0x0000b40037647a23 */ /* 0x100fe40000010804 */
[----:B------:R-:W1:Y:S01]  /*114c0*/  MUFU.EX2 R22, R9 ;  /* 0x0000000900167308 */ /* 0x000e620000000800 */
        /* <DEDUP_REMOVED lines=12> */
[--C-:B------:R-:W-:Y:S02]  /*11590*/  FFMA.FTZ R4, R220, c[0x0][0x2d0], -R5.reuse ;  /* 0x0000b400dc047a23 */ /* 0x100fe40000010805 */
[--C-:B------:R-:W-:Y:S02]  /*115a0*/  FFMA.FTZ R98, R216, c[0x0][0x2d0], -R0.reuse ;  /* 0x0000b400d8627a23 */ /* 0x100fe40000010800 */
[--C-:B------:R-:W-:Y:S02]  /*115b0*/  FFMA.FTZ R7, R222, c[0x0][0x2d0], -R0.reuse ;  /* 0x0000b400de077a23 */ /* 0x100fe40000010800 */
[--C-:B------:R-:W-:Y:S01]  /*115c0*/  FFMA.FTZ R93, R31, c[0x0][0x2d0], -R0.reuse ;  /* 0x0000b4001f5d7a23 */ /* 0x100fe20000010800 */
[----:B------:R-:W-:Y:S01]  /*115d0*/  MOV R31, R64 ;  /* 0x00000040001f7202 */ /* 0x000fe20000000f00 */
[--C-:B------:R-:W-:Y:S01]  /*115e0*/  FFMA.FTZ R103, R60, c[0x0][0x2d0], -R5.reuse ;  /* 0x0000b4003c677a23 */ /* 0x100fe20000010805 */
[----:B------:R1:W-:Y:S01]  /*115f0*/  MUFU.EX2 R222, R8 ;  /* 0x0000000800de7308 */ /* 0x0003e20000000800 */
[--C-:B------:R-:W-:Y:S02]  /*11600*/  FFMA.FTZ R19, R105, c[0x0][0x2d0], -R5.reuse ;  /* 0x0000b40069137a23 */ /* 0x100fe40000010805 */
[--C-:B------:R-:W-:Y:S02]  /*11610*/  FFMA.FTZ R50, R109, c[0x0][0x2d0], -R5.reuse ;  /* 0x0000b4006d327a23 */ /* 0x100fe40000010805 */
[--C-:B------:R-:W-:Y:S01]  /*11620*/  FFMA.FTZ R109, R47, c[0x0][0x2d0], -R0.reuse ;  /* 0x0000b4002f6d7a23 */ /* 0x100fe20000010800 */
[----:B------:R-:W-:Y:S01]  /*11630*/  MOV R47, R52 ;  /* 0x00000034002f7202 */ /* 0x000fe20000000f00 */
        /* <DEDUP_REMOVED lines=9> */
[----:B------:R-:W-:Y:S02]  /*116d0*/  FFMA.FTZ R54, R104, c[0x0][0x2d0], -R5 ;  /* 0x0000b40068367a23 */ /* 0x000fe40000010805 */
[--C-:B------:R-:W-:Y:S02]  /*116e0*/  FFMA.FTZ R14, R221, c[0x0][0x2d0], -R0.reuse ;  /* 0x0000b400dd0e7a23 */ /* 0x100fe40000010800 */
[--C-:B------:R-:W-:Y:S02]  /*116f0*/  FFMA.FTZ R11, R246, c[0x0][0x2d0], -R0.reuse ;  /* 0x0000b400f60b7a23 */ /* 0x100fe40000010800 */
[--C-:B----4-:R-:W-:Y:S02]  /*11700*/  FFMA.FTZ R10, R223, c[0x0][0x2d0], -R0.reuse ;  /* 0x0000b400df0a7a23 */ /* 0x110fe40000010800 */
        /* <DEDUP_REMOVED lines=16> */
[----:B------:R-:W-:Y:S01]  /*11810*/  FFMA.FTZ R39, R106, c[0x0][0x2d0], -R0 ;  /* 0x0000b4006a277a23 */ /* 0x000fe20000010800 */
[----:B------:R-:W-:Y:S01]  /*11820*/  MUFU.EX2 R184, R184 ;  /* 0x000000b800b87308 */ /* 0x000fe20000000800 */
[----:B------:R-:W-:Y:S02]  /*11830*/  FADD.FTZ R0, -R68, R119 ;  /* 0x0000007744007221 */ /* 0x000fe40000010100 */
[--C-:B------:R-:W-:Y:S02]  /*11840*/  FFMA.FTZ R102, R56, c[0x0][0x2d0], -R5.reuse ;  /* 0x0000b40038667a23 */ /* 0x100fe40000010805 */
[----:B------:R-:W-:Y:S02]  /*11850*/  FMUL.FTZ R0, R0, c[0x0][0x2d0] ;  /* 0x0000b40000007a20 */ /* 0x000fe40000410000 */
[--C-:B------:R-:W-:Y:S02]  /*11860*/  FFMA.FTZ R36, R13, c[0x0][0x2d0], -R5.reuse ;  /* 0x0000b4000d247a23 */ /* 0x100fe40000010805 */
[--C-:B------:R-:W-:Y:S01]  /*11870*/  FFMA.FTZ R49, R12, c[0x0][0x2d0], -R5.reuse ;  /* 0x0000b4000c317a23 */ /* 0x100fe20000010805 */
[----:B------:R-:W-:Y:S01]  /*11880*/  MUFU.EX2 R106, R11 ;  /* 0x0000000b006a7308 */ /* 0x000fe20000000800 */
[--C-:B------:R-:W-:Y:S02]  /*11890*/  FFMA.FTZ R99, R57, c[0x0][0x2d0], -R5.reuse ;  /* 0x0000b40039637a23 */ /* 0x100fe40000010805 */
[--C-:B------:R-:W-:Y:S01]  /*118a0*/  FFMA.FTZ R203, R72, c[0x0][0x2d0], -R5.reuse ;  /* 0x0000b40048cb7a23 */ /* 0x100fe20000010805 */
[----:B------:R-:W-:Y:S01]  /*118b0*/  MOV R59, R49 ;  /* 0x00000031003b7202 */ /* 0x000fe20000000f00 */
[----:B------:R-:W-:Y:S05]  /*118c0*/  FFMA.FTZ R202, R73, c[0x0][0x2d0], -R5 ;  /* 0x0000b40049ca7a23 */ /* 0x000fea0000010805 */
        /* <DEDUP_REMOVED lines=40> */
[C---:B--2---:R-:W-:Y:S01]  /*11b50*/  FMUL.FTZ R61, R3.reuse, R121 ;  /* 0x00000079033d7220 */ /* 0x044fe20000410000 */
[----:B------:R-:W-:Y:S01]  /*11b60*/  MOV R74, R32 ;  /* 0x00000020004a7202 */ /* 0x000fe20000000f00 */
[----:B------:R-:W2:Y:S01]  /*11b70*/  LDL.LU R121, [R1+0x2c] ;  /* 0x00002c0001797983 */ /* 0x000ea20000300800 */
[C---:B------:R-:W-:Y:S01]  /*11b80*/  FMUL.FTZ R60, R3.reuse, R120 ;  /* 0x00000078033c7220 */ /* 0x040fe20000410000 */
[----:B-1----:R-:W-:Y:S01]  /*11b90*/  F2FP.BF16.PACK_AB R72, R22, R26 ;  /* 0x0000001a1648723e */ /* 0x002fe200000010ff */
[----:B------:R-:W-:Y:S01]  /*11ba0*/  FMUL.FTZ R64, R2, R124 ;  /* 0x0000007c02407220 */ /* 0x000fe20000410000 */
[----:B------:R-:W-:Y:S01]  /*11bb0*/  F2FP.BF16.PACK_AB R73, R18, R23 ;  /* 0x000000171249723e */ /* 0x000fe200000010ff */
[C---:B------:R-:W-:Y:S01]  /*11bc0*/  FMUL.FTZ R8, R3.reuse, R148 ;  /* 0x0000009403087220 */ /* 0x040fe20000410000 */
[----:B------:R-:W-:Y:S01]  /*11bd0*/  MOV R148, R36 ;  /* 0x0000002400947202 */ /* 0x000fe20000000f00 */
[----:B------:R-:W1:Y:S01]  /*11be0*/  MUFU.EX2 R120, R7 ;  /* 0x0000000700787308 */ /* 0x000e620000000800 */
        /* <DEDUP_REMOVED lines=9> */
[----:B------:R-:W4:Y:S01]  /*11c80*/  MUFU.EX2 R124, R15 ;  /* 0x0000000f007c7308 */ /* 0x000f220000000800 */
[C---:B------:R-:W-:Y:S01]  /*11c90*/  FMUL.FTZ R28, R3.reuse, R144 ;  /* 0x00000090031c7220 */ /* 0x040fe20000410000 */
[----:B------:R-:W-:Y:S01]  /*11ca0*/  MOV R144, R19 ;  /* 0x0000001300907202 */ /* 0x000fe20000000f00 */
[C---:B------:R-:W-:Y:S01]  /*11cb0*/  FMUL.FTZ R29, R3.reuse, R145 ;  /* 0x00000091031d7220 */ /* 0x040fe20000410000 */
[----:B------:R-:W-:Y:S01]  /*11cc0*/  MOV R141, R51 ;  /* 0x00000033008d7202 */ /* 0x000fe20000000f00 */
[C---:B------:R-:W-:Y:S01]  /*11cd0*/  FMUL.FTZ R40, R3.reuse, R132 ;  /* 0x0000008403287220 */ /* 0x040fe20000410000 */
[----:B------:R-:W-:Y:S01]  /*11ce0*/  MOV R145, R54 ;  /* 0x0000003600917202 */ /* 0x000fe20000000f00 */
[C---:B------:R-:W-:Y:S02]  /*11cf0*/  FMUL.FTZ R41, R3.reuse, R133 ;  /* 0x0000008503297220 */ /* 0x040fe40000410000 */
[C---:B------:R-:W-:Y:S01]  /*11d00*/  FMUL.FTZ R44, R3.reuse, R136 ;  /* 0x00000088032c7220 */ /* 0x040fe20000410000 */
[----:B------:R-:W-:Y:S01]  /*11d10*/  MOV R136, R148 ;  /* 0x0000009400887202 */ /* 0x000fe20000000f00 */
[C---:B------:R-:W-:Y:S01]  /*11d20*/  FMUL.FTZ R45, R3.reuse, R137 ;  /* 0x00000089032d7220 */ /* 0x040fe20000410000 */
[----:B------:R-:W-:Y:S01]  /*11d30*/  MOV R148, R38 ;  /* 0x0000002600947202 */ /* 0x000fe20000000f00 */
[C---:B------:R-:W-:Y:S01]  /*11d40*/  FFMA.FTZ R88, R3.reuse, R88, R248 ;  /* 0x0000005803587223 */ /* 0x040fe200000100f8 */
[----:B------:R-:W-:Y:S01]  /*11d50*/  MUFU.EX2 R132, R84 ;  /* 0x0000005400847308 */ /* 0x000fe20000000800 */
[C---:B------:R-:W-:Y:S01]  /*11d60*/  FMUL.FTZ R56, R3.reuse, R128 ;  /* 0x0000008003387220 */ /* 0x040fe20000410000 */
[----:B------:R-:W-:Y:S01]  /*11d70*/  MOV R128, R63 ;  /* 0x0000003f00807202 */ /* 0x000fe20000000f00 */
[----:B------:R-:W-:Y:S02]  /*11d80*/  FMUL.FTZ R57, R3, R129 ;  /* 0x0000008103397220 */ /* 0x000fe40000410000 */
[C---:B---3--:R-:W-:Y:S01]  /*11d90*/  FFMA.FTZ R3, R2.reuse, R34, R26 ;  /* 0x0000002202037223 */ /* 0x048fe2000001001a */
[----:B------:R-:W-:Y:S01]  /*11da0*/  MOV R34, R33 ;  /* 0x0000002100227202 */ /* 0x000fe20000000f00 */
[C---:B------:R-:W-:Y:S01]  /*11db0*/  FMUL.FTZ R4, R2.reuse, R180 ;  /* 0x000000b402047220 */ /* 0x040fe20000410000 */
[----:B------:R-:W-:Y:S01]  /*11dc0*/  MOV R180, R30 ;  /* 0x0000001e00b47202 */ /* 0x000fe20000000f00 */
[C---:B------:R-:W-:Y:S01]  /*11dd0*/  FMUL.FTZ R5, R2.reuse, R181 ;  /* 0x000000b502057220 */ /* 0x040fe20000410000 */
[----:B------:R-:W-:Y:S01]  /*11de0*/  MOV R181, R83 ;  /* 0x0000005300b57202 */ /* 0x000fe20000000f00 */
[----:B------:R-:W-:Y:S01]  /*11df0*/  FMUL.FTZ R16, R2, R172 ;  /* 0x000000ac02107220 */ /* 0x000fe20000410000 */
[----:B-1----:R-:W-:Y:S01]  /*11e00*/  F2FP.BF16.PACK_AB R83, R120, R110 ;  /* 0x0000006e7853723e */ /* 0x002fe200000010ff */
[C---:B------:R-:W-:Y:S01]  /*11e10*/  FMUL.FTZ R17, R2.reuse, R173 ;  /* 0x000000ad02117220 */ /* 0x040fe20000410000 */
[----:B------:R-:W-:Y:S01]  /*11e20*/  MOV R172, R67 ;  /* 0x0000004300ac7202 */ /* 0x000fe20000000f00 */
[C---:B------:R-:W-:Y:S01]  /*11e30*/  FMUL.FTZ R20, R2.reuse, R176 ;  /* 0x000000b002147220 */ /* 0x040fe20000410000 */
[----:B------:R-:W-:Y:S01]  /*11e40*/  MOV R176, R42 ;  /* 0x0000002a00b07202 */ /* 0x000fe20000000f00 */
[C---:B------:R-:W-:Y:S01]  /*11e50*/  FMUL.FTZ R21, R2.reuse, R177 ;  /* 0x000000b102157220 */ /* 0x040fe20000410000 */
        /* <DEDUP_REMOVED lines=17> */
[----:B------:R-:W-:Y:S01]  /*11f70*/  FMUL.FTZ R65, R2, R125 ;  /* 0x0000007d02417220 */ /* 0x000fe20000410000 */
[----:B------:R-:W-:Y:S01]  /*11f80*/  MOV R125, R47 ;  /* 0x0000002f007d7202 */ /* 0x000fe20000000f00 */
[C---:B------:R-:W-:Y:S01]  /*11f90*/  FFMA.FTZ R2, R58.reuse, R6, R23 ;  /* 0x000000063a027223 */ /* 0x040fe20000010017 */
[----:B------:R-:W1:Y:S01]  /*11fa0*/  MUFU.EX2 R107, R92 ;  /* 0x0000005c006b7308 */ /* 0x000e620000000800 */
[----:B------:R-:W-:Y:S01]  /*11fb0*/  FMUL.FTZ R6, R58, R182 ;  /* 0x000000b63a067220 */ /* 0x000fe20000410000 */
[----:B------:R-:W-:Y:S01]  /*11fc0*/  MOV R182, R82 ;  /* 0x0000005200b67202 */ /* 0x000fe20000000f00 */
[----:B------:R-:W-:Y:S01]  /*11fd0*/  FADD.FTZ R94, R18, R2 ;  /* 0x00000002125e7221 */ /* 0x000fe20000010000 */
[----:B------:R-:W-:Y:S01]  /*11fe0*/  MOV R2, R74 ;  /* 0x0000004a00027202 */ /* 0x000fe20000000f00 */
[----:B------:R-:W-:Y:S01]  /*11ff0*/  FMUL.FTZ R7, R58, R183 ;  /* 0x000000b73a077220 */ /* 0x000fe20000410000 */
[----:B------:R-:W-:Y:S01]  /*12000*/  MOV R183, R80 ;  /* 0x0000005000b77202 */ /* 0x000fe20000000f00 */
[----:B------:R-:W-:Y:S01]  /*12010*/  FMUL.FTZ R10, R0, R150 ;  /* 0x00000096000a7220 */ /* 0x000fe20000410000 */
[----:B------:R-:W-:Y:S01]  /*12020*/  F2FP.BF16.PACK_AB R74, R182, R2 ;  /* 0x00000002b64a723e */ /* 0x000fe200000010ff */
[----:B------:R-:W-:Y:S01]  /*12030*/  FMUL.FTZ R11, R0, R151 ;  /* 0x00000097000b7220 */ /* 0x000fe20000410000 */
[----:B------:R-:W-:Y:S01]  /*12040*/  F2FP.BF16.PACK_AB R75, R222, R183 ;  /* 0x000000b7de4b723e */ /* 0x000fe200000010ff */
[----:B------:R-:W-:Y:S01]  /*12050*/  FADD.FTZ R95, R22, R3 ;  /* 0x00000003165f7221 */ /* 0x000fe20000010000 */
[----:B------:R-:W-:Y:S01]  /*12060*/  F2FP.BF16.PACK_AB R80, R216, R248 ;  /* 0x000000f8d850723e */ /* 0x000fe200000010ff */
[----:B------:R-:W-:Y:S01]  /*12070*/  FMUL.FTZ R18, R58, R174 ;  /* 0x000000ae3a127220 */ /* 0x000fe20000410000 */
[----:B----4-:R-:W-:Y:S01]  /*12080*/  F2FP.BF16.PACK_AB R82, R124, R111 ;  /* 0x0000006f7c52723e */ /* 0x010fe200000010ff */
[C---:B------:R-:W-:Y:S01]  /*12090*/  FMUL.FTZ R19, R58.reuse, R175 ;  /* 0x000000af3a137220 */ /* 0x040fe20000410000 */
[----:B------:R-:W-:Y:S01]  /*120a0*/  MOV R168, R66 ;  /* 0x0000004200a87202 */ /* 0x000fe20000000f00 */
[-C--:B-----5:R-:W-:Y:S01]  /*120b0*/  HMMA.16816.F32.BF16 R4, R72, R76.reuse, R4 ;  /* 0x0000004c4804723c */ /* 0x0a0fe20000041804 */
[----:B------:R-:W-:Y:S04]  /*120c0*/  MUFU.EX2 R133, R101 ;  /* 0x0000006500857308 */ /* 0x000fe80000000800 */
[C---:B------:R-:W-:Y:S01]  /*120d0*/  FMUL.FTZ R34, R58.reuse, R166 ;  /* 0x000000a63a227220 */ /* 0x040fe20000410000 */
[----:B------:R-:W-:Y:S01]  /*120e0*/  MOV R152, R59 ;  /* 0x0000003b00987202 */ /* 0x000fe20000000f00 */
[----:B------:R-:W-:Y:S01]  /*120f0*/  FMUL.FTZ R35, R58, R167 ;  /* 0x000000a73a237220 */ /* 0x000fe20000410000 */
[C---:B------:R-:W-:Y:S03]  /*12100*/  HMMA.16816.F32.BF16 R8, R80.reuse, R76, R8 ;  /* 0x0000004c5008723c */ /* 0x040fe60000041808 */
[----:B------:R-:W-:Y:S01]  /*12110*/  MUFU.EX2 R137, R99 ;  /* 0x0000006300897308 */ /* 0x000fe20000000800 */
[----:B------:R-:W-:Y:S01]  /*12120*/  FMUL.FTZ R15, R0, R159 ;  /* 0x0000009f000f7220 */ /* 0x000fe20000410000 */
[----:B------:R-:W-:Y:S01]  /*12130*/  MOV R248, R152 ;  /* 0x0000009800f87202 */ /* 0x000fe20000000f00 */
[C---:B------:R-:W-:Y:S02]  /*12140*/  FMUL.FTZ R22, R58.reuse, R178 ;  /* 0x000000b23a167220 */ /* 0x040fe40000410000 */
[----:B------:R-:W-:Y:S04]  /*12150*/  FMUL.FTZ R23, R58, R179 ;  /* 0x000000b33a177220 */ /* 0x000fe80000410000 */
[C---:B------:R-:W-:Y:S01]  /*12160*/  FMUL.FTZ R26, R0.reuse, R142 ;  /* 0x0000008e001a7220 */ /* 0x040fe20000410000 */
[----:B------:R3:W4:Y:S01]  /*12170*/  MUFU.EX2 R99, R98 ;  /* 0x0000006200637308 */ /* 0x0007220000000800 */
[C---:B------:R-:W-:Y:S02]  /*12180*/  FMUL.FTZ R27, R0.reuse, R143 ;  /* 0x0000008f001b7220 */ /* 0x040fe40000410000 */
[C---:B------:R-:W-:Y:S02]  /*12190*/  FMUL.FTZ R30, R0.reuse, R146 ;  /* 0x00000092001e7220 */ /* 0x040fe40000410000 */
[----:B------:R-:W-:Y:S02]  /*121a0*/  FMUL.FTZ R31, R0, R147 ;  /* 0x00000093001f7220 */ /* 0x000fe40000410000 */
[C---:B------:R-:W-:Y:S02]  /*121b0*/  FMUL.FTZ R38, R58.reuse, R170 ;  /* 0x000000aa3a267220 */ /* 0x040fe40000410000 */
[----:B------:R-:W-:Y:S01]  /*121c0*/  FMUL.FTZ R39, R58, R171 ;  /* 0x000000ab3a277220 */ /* 0x000fe20000410000 */
[----:B------:R5:W-:Y:S01]  /*121d0*/  MUFU.EX2 R101, R96 ;  /* 0x0000006000657308 */ /* 0x000be20000000800 */
[C---:B------:R-:W-:Y:S02]  /*121e0*/  FMUL.FTZ R42, R0.reuse, R134 ;  /* 0x00000086002a7220 */ /* 0x040fe40000410000 */
[C---:B------:R-:W-:Y:S02]  /*121f0*/  FMUL.FTZ R43, R0.reuse, R135 ;  /* 0x00000087002b7220 */ /* 0x040fe40000410000 */
[C---:B------:R-:W-:Y:S02]  /*12200*/  FMUL.FTZ R46, R0.reuse, R138 ;  /* 0x0000008a002e7220 */ /* 0x040fe40000410000 */
[----:B------:R-:W-:Y:S02]  /*12210*/  FMUL.FTZ R47, R0, R139 ;  /* 0x0000008b002f7220 */ /* 0x000fe40000410000 */
[C---:B------:R-:W-:Y:S01]  /*12220*/  FMUL.FTZ R50, R58.reuse, R162 ;  /* 0x000000a23a327220 */ /* 0x040fe20000410000 */
[----:B------:R-:W-:Y:S01]  /*12230*/  MUFU.EX2 R135, R103 ;  /* 0x0000006700877308 */ /* 0x000fe20000000800 */
[C---:B------:R-:W-:Y:S02]  /*12240*/  FMUL.FTZ R51, R58.reuse, R163 ;  /* 0x000000a33a337220 */ /* 0x040fe40000410000 */
[C---:B------:R-:W-:Y:S02]  /*12250*/  FMUL.FTZ R66, R58.reuse, R126 ;  /* 0x0000007e3a427220 */ /* 0x040fe40000410000 */
[C---:B------:R-:W-:Y:S02]  /*12260*/  FMUL.FTZ R67, R58.reuse, R127 ;  /* 0x0000007f3a437220 */ /* 0x040fe40000410000 */
[C---:B------:R-:W-:Y:S02]  /*12270*/  FMUL.FTZ R54, R58.reuse, R154 ;  /* 0x0000009a3a367220 */ /* 0x040fe40000410000 */
[----:B------:R-:W-:Y:S01]  /*12280*/  FMUL.FTZ R55, R58, R155 ;  /* 0x0000009b3a377220 */ /* 0x000fe20000410000 */
[----:B------:R-:W-:Y:S01]  /*12290*/  MUFU.EX2 R126, R86 ;  /* 0x00000056007e7308 */ /* 0x000fe20000000800 */
[----:B------:R-:W-:Y:S02]  /*122a0*/  FMUL.FTZ R58, R0, R130 ;  /* 0x00000082003a7220 */ /* 0x000fe40000410000 */
[----:B------:R-:W-:Y:S02]  /*122b0*/  FADD.FTZ R88, R216, R88 ;  /* 0x00000058d8587221 */ /* 0x000fe40000010000 */
[----:B------:R-:W-:Y:S02]  /*122c0*/  FADD.FTZ R2, R2, R95 ;  /* 0x0000005f02027221 */ /* 0x000fe40000010000 */
[----:B---3--:R-:W-:Y:S02]  /*122d0*/  FADD.FTZ R98, R111, R88 ;  /* 0x000000586f627221 */ /* 0x008fe40000010000 */
[C---:B------:R-:W-:Y:S01]  /*122e0*/  FMUL.FTZ R59, R0.reuse, R131 ;  /* 0x00000083003b7220 */ /* 0x040fe20000410000 */
[----:B------:R-:W-:Y:S01]  /*122f0*/  MUFU.EX2 R127, R85 ;  /* 0x00000055007f7308 */ /* 0x000fe20000000800 */
[C---:B------:R-:W-:Y:S02]  /*12300*/  FMUL.FTZ R62, R0.reuse, R122 ;  /* 0x0000007a003e7220 */ /* 0x040fe40000410000 */
[----:B------:R-:W-:Y:S02]  /*12310*/  FMUL.FTZ R63, R0, R123 ;  /* 0x0000007b003f7220 */ /* 0x000fe40000410000 */
[----:B-----5:R-:W-:Y:S01]  /*12320*/  FADD.FTZ R96, R182, R2 ;  /* 0x00000002b6607221 */ /* 0x020fe20000010000 */
[----:B------:R-:W-:Y:S01]  /*12330*/  MOV R182, R125 ;  /* 0x0000007d00b67202 */ /* 0x000fe20000000f00 */
[----:B------:R-:W-:Y:S03]  /*12340*/  FADD.FTZ R2, R124, R98 ;  /* 0x000000627c027221 */ /* 0x000fe60000010000 */
[----:B------:R-:W-:Y:S01]  /*12350*/  MUFU.EX2 R130, R112 ;  /* 0x0000007000827308 */ /* 0x000fe20000000800 */
[----:B-1----:R-:W-:Y:S09]  /*12360*/  FADD.FTZ R2, R107, R2 ;  /* 0x000000026b027221 */ /* 0x002ff20000010000 */
[----:B------:R1:W-:Y:S10]  /*12370*/  MUFU.EX2 R112, R87 ;  /* 0x0000005700707308 */ /* 0x0003f40000000800 */
[----:B------:R-:W-:Y:S10]  /*12380*/  MUFU.EX2 R122, R89 ;  /* 0x00000059007a7308 */ /* 0x000ff40000000800 */
[----:B------:R-:W-:Y:S01]  /*12390*/  MUFU.EX2 R103, R172 ;  /* 0x000000ac00677308 */ /* 0x000fe20000000800 */
[----:B-1----:R-:W-:Y:S09]  /*123a0*/  LDSM.16.MT88.4 R84, [R225+0x800] ;  /* 0x00080000e154783b */ /* 0x002ff20000004200 */
[----:B------:R-:W-:Y:S10]  /*123b0*/  MUFU.EX2 R111, R165 ;  /* 0x000000a5006f7308 */ /* 0x000ff40000000800 */
[----:B------:R-:W-:Y:S10]  /*123c0*/  MUFU.EX2 R131, R102 ;  /* 0x0000006600837308 */ /* 0x000ff40000000800 */
[----:B------:R1:W-:Y:S10]  /*123d0*/  MUFU.EX2 R102, R93 ;  /* 0x0000005d00667308 */ /* 0x0003f40000000800 */
[----:B------:R-:W-:Y:S10]  /*123e0*/  MUFU.EX2 R125, R109 ;  /* 0x0000006d007d7308 */ /* 0x000ff40000000800 */
[----:B------:R-:W-:Y:S10]  /*123f0*/  MUFU.EX2 R109, R160 ;  /* 0x000000a0006d7308 */ /* 0x000ff40000000800 */
[----:B------:R-:W-:Y:S10]  /*12400*/  MUFU.EX2 R134, R100 ;  /* 0x0000006400867308 */ /* 0x000ff40000000800 */
[----:B------:R3:W5:Y:S10]  /*12410*/  MUFU.EX2 R100, R97 ;  /* 0x0000006100647308 */ /* 0x0007740000000800 */
[----:B------:R-:W-:Y:S10]  /*12420*/  MUFU.EX2 R123, R116 ;  /* 0x00000074007b7308 */ /* 0x000ff40000000800 */
[----:B------:R-:W-:Y:S10]  /*12430*/  MUFU.EX2 R116, R182 ;  /* 0x000000b600747308 */ /* 0x000ff40000000800 */
[----:B------:R-:W-:Y:S10]  /*12440*/  MUFU.EX2 R129, R113 ;  /* 0x0000007100817308 */ /* 0x000ff40000000800 */
[----:B------:R-:W-:Y:S01]  /*12450*/  MUFU.EX2 R152, R115 ;  /* 0x0000007300987308 */ /* 0x000fe20000000800 */
[C---:B--2---:R-:W-:Y:S02]  /*12460*/  FFMA.FTZ R3, R0.reuse, R121, R14 ;  /* 0x0000007900037223 */ /* 0x044fe4000001000e */
[----:B------:R-:W-:Y:S02]  /*12470*/  FMUL.FTZ R14, R0, R158 ;  /* 0x0000009e000e7220 */ /* 0x000fe40000410000 */
[----:B------:R-:W-:Y:S01]  /*12480*/  FADD.FTZ R0, R183, R94 ;  /* 0x0000005eb7007221 */ /* 0x000fe20000010000 */
[----:B------:R-:W-:Y:S01]  /*12490*/  MOV R183, R128 ;  /* 0x0000008000b77202 */ /* 0x000fe20000000f00 */
[----:B-1----:R-:W-:Y:S03]  /*124a0*/  LDSM.16.MT88.4 R92, [R226+0x1000] ;  /* 0x00100000e25c783b */ /* 0x002fe60000004200 */
[----:B------:R-:W1:Y:S01]  /*124b0*/  MUFU.EX2 R121, R118 ;  /* 0x0000007600797308 */ /* 0x000e620000000800 */
[----:B------:R-:W-:Y:S01]  /*124c0*/  FADD.FTZ R3, R106, R3 ;  /* 0x000000036a037221 */ /* 0x000fe20000010000 */
[-C--:B------:R-:W-:Y:S03]  /*124d0*/  HMMA.16816.F32.BF16 R12, R80, R78.reuse, R12 ;  /* 0x0000004e500c723c */ /* 0x080fe6000004180c */
[----:B---3--:R-:W-:Y:S01]  /*124e0*/  FADD.FTZ R97, R110, R3 ;  /* 0x000000036e617221 */ /* 0x008fe20000010000 */
[----:B------:R-:W-:Y:S01]  /*124f0*/  MOV R128, R136 ;  /* 0x0000008800807202 */ /* 0x000fe20000000f00 */
[----:B------:R-:W-:Y:S02]  /*12500*/  FADD.FTZ R3, R222, R0 ;  /* 0x00000000de037221 */ /* 0x000fe40000010000 */
[----:B------:R-:W-:Y:S01]  /*12510*/  FADD.FTZ R0, R120, R97 ;  /* 0x0000006178007221 */ /* 0x000fe20000010000 */
[C---:B------:R-:W-:Y:S01]  /*12520*/  HMMA.16816.F32.BF16 R16, R72.reuse, R78, R16 ;  /* 0x0000004e4810723c */ /* 0x040fe20000041810 */
[----:B------:R-:W2:Y:S01]  /*12530*/  LDSM.16.MT88.4 R76, [R229] ;  /* 0x00000000e54c783b */ /* 0x000ea20000004200 */
[----:B------:R3:W3:Y:S02]  /*12540*/  MUFU.EX2 R118, R91 ;  /* 0x0000005b00767308 */ /* 0x0006e40000000800 */
[----:B----4-:R-:W-:Y:S02]  /*12550*/  FADD.FTZ R0, R99, R0 ;  /* 0x0000000063007221 */ /* 0x010fe40000010000 */
[----:B------:R-:W-:Y:S02]  /*12560*/  FADD.FTZ R3, R186, R3 ;  /* 0x00000003ba037221 */ /* 0x000fe40000010000 */
[----:B-----5:R-:W-:Y:S04]  /*12570*/  FADD.FTZ R0, R100, R0 ;  /* 0x0000000064007221 */ /* 0x020fe80000010000 */
[----:B------:R4:W-:Y:S01]  /*12580*/  MUFU.EX2 R110, R161 ;  /* 0x000000a1006e7308 */ /* 0x0009e20000000800 */
[----:B------:R-:W-:Y:S02]  /*12590*/  FADD.FTZ R0, R101, R0 ;  /* 0x0000000065007221 */ /* 0x000fe40000010000 */
[----:B------:R-:W-:Y:S02]  /*125a0*/  FADD.FTZ R3, R185, R3 ;  /* 0x00000003b9037221 */ /* 0x000fe40000010000 */
[----:B------:R-:W-:Y:S02]  /*125b0*/  FADD.FTZ R0, R102, R0 ;  /* 0x0000000066007221 */ /* 0x000fe40000010000 */
[----:B------:R-:W-:Y:S02]  /*125c0*/  FADD.FTZ R3, R184, R3 ;  /* 0x00000003b8037221 */ /* 0x000fe40000010000 */
[----:B------:R-:W-:Y:S01]  /*125d0*/  FADD.FTZ R0, R104, R0 ;  /* 0x0000000068007221 */ /* 0x000fe20000010000 */
[----:B------:R-:W-:Y:S01]  /*125e0*/  MUFU.EX2 R136, R114 ;  /* 0x0000007200887308 */ /* 0x000fe20000000800 */
[----:B-1----:R-:W-:Y:S02]  /*125f0*/  FADD.FTZ R3, R121, R3 ;  /* 0x0000000379037221 */ /* 0x002fe40000010000 */
[----:B------:R-:W-:Y:S01]  /*12600*/  FADD.FTZ R0, R105, R0 ;  /* 0x0000000069007221 */ /* 0x000fe20000010000 */
[----:B---3--:R-:W-:Y:S01]  /*12610*/  LDSM.16.MT88.4 R88, [R226+0x800] ;  /* 0x00080000e258783b */ /* 0x008fe20000004200 */
[----:B------:R-:W-:Y:S02]  /*12620*/  FADD.FTZ R2, R118, R2 ;  /* 0x0000000276027221 */ /* 0x000fe40000010000 */
[----:B------:R-:W-:Y:S02]  /*12630*/  FADD.FTZ R3, R117, R3 ;  /* 0x0000000375037221 */ /* 0x000fe40000010000 */
[----:B------:R-:W-:Y:S01]  /*12640*/  FADD.FTZ R2, R119, R2 ;  /* 0x0000000277027221 */ /* 0x000fe20000010000 */
[----:B------:R-:W1:Y:S01]  /*12650*/  MUFU.EX2 R114, R108 ;  /* 0x0000006c00727308 */ /* 0x000e620000000800 */
[----:B------:R-:W-:Y:S02]  /*12660*/  FADD.FTZ R3, R123, R3 ;  /* 0x000000037b037221 */ /* 0x000fe40000010000 */
[----:B------:R-:W-:Y:S01]  /*12670*/  FADD.FTZ R2, R122, R2 ;  /* 0x000000027a027221 */ /* 0x000fe20000010000 */
[----:B----4-:R-:W-:Y:S01]  /*12680*/  LDSM.16.MT88.4 R160, [R226+0x3000] ;  /* 0x00300000e2a0783b */ /* 0x010fe20000004200 */
[----:B------:R-:W-:Y:S02]  /*12690*/  FADD.FTZ R3, R129, R3 ;  /* 0x0000000381037221 */ /* 0x000fe40000010000 */
[----:B------:R-:W-:Y:S01]  /*126a0*/  FADD.FTZ R2, R112, R2 ;  /* 0x0000000270027221 */ /* 0x000fe20000010000 */
[-C--:B--2---:R-:W-:Y:S02]  /*126b0*/  HMMA.16816.F32.BF16 R20, R72, R76.reuse, R20 ;  /* 0x0000004c4814723c */ /* 0x084fe40000041814 */
[----:B------:R2:W-:Y:S01]  /*126c0*/  MUFU.EX2 R108, R164 ;  /* 0x000000a4006c7308 */ /* 0x0005e20000000800 */
[----:B------:R-:W-:Y:S04]  /*126d0*/  FADD.FTZ R2, R126, R2 ;  /* 0x000000027e027221 */ /* 0x000fe80000010000 */
[----:B------:R-:W-:Y:S01]  /*126e0*/  FADD.FTZ R98, R127, R2 ;  /* 0x000000027f627221 */ /* 0x000fe20000010000 */
[C---:B------:R-:W-:Y:S04]  /*126f0*/  HMMA.16816.F32.BF16 R24, R80.reuse, R76, R24 ;  /* 0x0000004c5018723c */ /* 0x040fe80000041818 */
[----:B------:R-:W3:Y:S01]  /*12700*/  MUFU.EX2 R115, R153 ;  /* 0x0000009900737308 */ /* 0x000ee20000000800 */
[----:B------:R-:W-:Y:S02]  /*12710*/  FADD.FTZ R2, R130, R3 ;  /* 0x0000000382027221 */ /* 0x000fe40000010000 */
[----:B-1----:R-:W-:Y:S01]  /*12720*/  FADD.FTZ R97, R114, R0 ;  /* 0x0000000072617221 */ /* 0x002fe20000010000 */
[-C--:B------:R-:W-:Y:S04]  /*12730*/  HMMA.16816.F32.BF16 R28, R80, R78.reuse, R28 ;  /* 0x0000004e501c723c */ /* 0x080fe8000004181c */
[----:B------:R-:W-:Y:S02]  /*12740*/  FADD.FTZ R0, R132, R98 ;  /* 0x0000006284007221 */ /* 0x000fe40000010000 */
[----:B------:R-:W-:Y:S01]  /*12750*/  MUFU.EX2 R113, R169 ;  /* 0x000000a900717308 */ /* 0x000fe20000000800 */
[----:B------:R-:W-:Y:S01]  /*12760*/  FADD.FTZ R2, R133, R2 ;  /* 0x0000000285027221 */ /* 0x000fe20000010000 */
[C---:B------:R-:W-:Y:S01]  /*12770*/  HMMA.16816.F32.BF16 R32, R72.reuse, R78, R32 ;  /* 0x0000004e4820723c */ /* 0x040fe20000041820 */
[----:B------:R-:W1:Y:S07]  /*12780*/  LDSM.16.MT88.4 R76, [R226] ;  /* 0x00000000e24c783b */ /* 0x000e6e0000004200 */
[----:B------:R-:W-:Y:S01]  /*12790*/  MUFU.EX2 R128, R128 ;  /* 0x0000008000807308 */ /* 0x000fe20000000800 */
[----:B--2---:R-:W-:Y:S03]  /*127a0*/  LDSM.16.MT88.4 R164, [R229+0x3000] ;  /* 0x00300000e5a4783b */ /* 0x004fe60000004200 */
[----:B---3--:R-:W-:Y:S06]  /*127b0*/  F2FP.BF16.PACK_AB R124, R115, R116 ;  /* 0x00000074737c723e */ /* 0x008fec00000010ff */
[----:B------:R-:W-:Y:S01]  /*127c0*/  MUFU.EX2 R106, R176 ;  /* 0x000000b0006a7308 */ /* 0x000fe20000000800 */
[-C--:B-1----:R-:W-:Y:S08]  /*127d0*/  HMMA.16816.F32.BF16 R36, R72, R76.reuse, R36 ;  /* 0x0000004c4824723c */ /* 0x082ff00000041824 */
[C---:B------:R-:W-:Y:S08]  /*127e0*/  HMMA.16816.F32.BF16 R40, R80.reuse, R76, R40 ;  /* 0x0000004c5028723c */ /* 0x040ff00000041828 */
[-C--:B------:R-:W-:Y:S08]  /*127f0*/  HMMA.16816.F32.BF16 R44, R80, R78.reuse, R44 ;  /* 0x0000004e502c723c */ /* 0x080ff0000004182c */
[C---:B------:R-:W-:Y:S01]  /*12800*/  HMMA.16816.F32.BF16 R48, R72.reuse, R78, R48 ;  /* 0x0000004e4830723c */ /* 0x040fe20000041830 */
[----:B------:R-:W1:Y:S07]  /*12810*/  LDSM.16.MT88.4 R76, [R228] ;  /* 0x00000000e44c783b */ /* 0x000e6e0000004200 */
[-C--:B-1----:R-:W-:Y:S08]  /*12820*/  HMMA.16816.F32.BF16 R52, R72, R76.reuse, R52 ;  /* 0x0000004c4834723c */ /* 0x082ff00000041834 */
[C---:B------:R-:W-:Y:S07]  /*12830*/  HMMA.16816.F32.BF16 R56, R80.reuse, R76, R56 ;  /* 0x0000004c5038723c */ /* 0x040fee0000041838 */
[----:B------:R-:W-:Y:S01]  /*12840*/  F2FP.BF16.PACK_AB R76, R118, R107 ;  /* 0x0000006b764c723e */ /* 0x000fe200000010ff */
[-C--:B------:R-:W-:Y:S01]  /*12850*/  HMMA.16816.F32.BF16 R60, R80, R78.reuse, R60 ;  /* 0x0000004e503c723c */ /* 0x080fe2000004183c */
[----:B------:R-:W1:Y:S01]  /*12860*/  LDSM.16.MT88.4 R80, [R229+0x800] ;  /* 0x00080000e550783b */ /* 0x000e620000004200 */
[----:B------:R-:W-:Y:S02]  /*12870*/  MUFU.EX2 R118, R183 ;  /* 0x000000b700767308 */ /* 0x000fe40000000800 */
[----:B------:R-:W-:Y:S04]  /*12880*/  F2FP.BF16.PACK_AB R77, R100, R99 ;  /* 0x00000063644d723e */ /* 0x000fe800000010ff */
[----:B------:R-:W-:Y:S04]  /*12890*/  HMMA.16816.F32.BF16 R64, R72, R78, R64 ;  /* 0x0000004e4840723c */ /* 0x000fe80000041840 */
[----:B------:R-:W-:Y:S03]  /*128a0*/  MUFU.EX2 R107, R177 ;  /* 0x000000b1006b7308 */ /* 0x000fe60000000800 */
[----:B------:R-:W-:Y:S02]  /*128b0*/  F2FP.BF16.PACK_AB R72, R197, R198 ;  /* 0x000000c6c548723e */ /* 0x000fe400000010ff */
[----:B------:R-:W-:Y:S03]  /*128c0*/  F2FP.BF16.PACK_AB R73, R185, R186 ;  /* 0x000000bab949723e */ /* 0x000fe600000010ff */
[----:B------:R-:W-:Y:S02]  /*128d0*/  F2FP.BF16.PACK_AB R74, R195, R196 ;  /* 0x000000c4c34a723e */ /* 0x000fe400000010ff */
[----:B------:R-:W-:Y:S01]  /*128e0*/  F2FP.BF16.PACK_AB R75, R121, R184 ;  /* 0x000000b8794b723e */ /* 0x000fe200000010ff */
[----:B------:R-:W-:Y:S01]  /*128f0*/  MUFU.EX2 R99, R141 ;  /* 0x0000008d00637308 */ /* 0x000fe20000000800 */
[----:B------:R-:W-:Y:S02]  /*12900*/  F2FP.BF16.PACK_AB R78, R122, R119 ;  /* 0x000000777a4e723e */ /* 0x000fe400000010ff */
[----:B------:R-:W-:Y:S03]  /*12910*/  F2FP.BF16.PACK_AB R79, R102, R101 ;  /* 0x00000065664f723e */ /* 0x000fe600000010ff */
[-C--:B------:R-:W-:Y:S04]  /*12920*/  HMMA.16816.F32.BF16 R4, R72, R84.reuse, R4 ;  /* 0x000000544804723c */ /* 0x080fe80000041804 */
[----:B------:R-:W-:Y:S04]  /*12930*/  MUFU.EX2 R102, R181 ;  /* 0x000000b500667308 */ /* 0x000fe80000000800 */
[C---:B------:R-:W-:Y:S06]  /*12940*/  HMMA.16816.F32.BF16 R8, R76.reuse, R84, R8 ;  /* 0x000000544c08723c */ /* 0x040fec0000041808 */
[----:B------:R-:W-:Y:S02]  /*12950*/  MUFU.EX2 R100, R144 ;  /* 0x0000009000647308 */ /* 0x000fe40000000800 */
[-C--:B------:R-:W-:Y:S08]  /*12960*/  HMMA.16816.F32.BF16 R12, R76, R86.reuse, R12 ;  /* 0x000000564c0c723c */ /* 0x080ff0000004180c */
[C---:B------:R-:W-:Y:S01]  /*12970*/  HMMA.16816.F32.BF16 R16, R72.reuse, R86, R16 ;  /* 0x000000564810723c */ /* 0x040fe20000041810 */
[----:B------:R-:W2:Y:S01]  /*12980*/  LDSM.16.MT88.4 R84, [R228+0x800] ;  /* 0x00080000e454783b */ /* 0x000ea20000004200 */
[----:B------:R-:W-:Y:S06]  /*12990*/  MUFU.EX2 R119, R248 ;  /* 0x000000f800777308 */ /* 0x000fec0000000800 */
[-C--:B-1----:R-:W-:Y:S04]  /*129a0*/  HMMA.16816.F32.BF16 R20, R72, R80.reuse, R20 ;  /* 0x000000504814723c */ /* 0x082fe80000041814 */
[----:B------:R-:W1:Y:S04]  /*129b0*/  MUFU.EX2 R101, R145 ;  /* 0x0000009100657308 */ /* 0x000e680000000800 */
[C---:B------:R-:W-:Y:S08]  /*129c0*/  HMMA.16816.F32.BF16 R24, R76.reuse, R80, R24 ;  /* 0x000000504c18723c */ /* 0x040ff00000041818 */
[-C--:B------:R-:W-:Y:S08]  /*129d0*/  HMMA.16816.F32.BF16 R28, R76, R82.reuse, R28 ;  /* 0x000000524c1c723c */ /* 0x080ff0000004181c */
[C---:B------:R-:W-:Y:S01]  /*129e0*/  HMMA.16816.F32.BF16 R32, R72.reuse, R82, R32 ;  /* 0x000000524820723c */ /* 0x040fe20000041820 */
[----:B------:R-:W3:Y:S03]  /*129f0*/  LDSM.16.MT88.4 R80, [R225+0x1000] ;  /* 0x00100000e150783b */ /* 0x000ee60000004200 */
[----:B-1----:R-:W-:Y:S04]  /*12a00*/  F2FP.BF16.PACK_AB R120, R100, R101 ;  /* 0x000000656478723e */ /* 0x002fe800000010ff */
[-C--:B------:R-:W-:Y:S08]  /*12a10*/  HMMA.16816.F32.BF16 R36, R72, R88.reuse, R36 ;  /* 0x000000584824723c */ /* 0x080ff00000041824 */
[C---:B------:R-:W-:Y:S08]  /*12a20*/  HMMA.16816.F32.BF16 R40, R76.reuse, R88, R40 ;  /* 0x000000584c28723c */ /* 0x040ff00000041828 */
[-C--:B------:R-:W-:Y:S08]  /*12a30*/  HMMA.16816.F32.BF16 R44, R76, R90.reuse, R44 ;  /* 0x0000005a4c2c723c */ /* 0x080ff0000004182c */
[C---:B------:R-:W-:Y:S01]  /*12a40*/  HMMA.16816.F32.BF16 R48, R72.reuse, R90, R48 ;  /* 0x0000005a4830723c */ /* 0x040fe20000041830 */
[----:B------:R-:W1:Y:S07]  /*12a50*/  LDSM.16.MT88.4 R88, [R229+0x1000] ;  /* 0x00100000e558783b */ /* 0x000e6e0000004200 */
        /* <DEDUP_REMOVED lines=10> */
[----:B------:R-:W-:Y:S01]  /*12b00*/  F2FP.BF16.PACK_AB R73, R123, R117 ;  /* 0x000000757b49723e */ /* 0x000fe200000010ff */
[----:B------:R4:W-:Y:S02]  /*12b10*/  MUFU.EX2 R104, R173 ;  /* 0x000000ad00687308 */ /* 0x0009e40000000800 */
[----:B------:R-:W-:Y:S02]  /*12b20*/  F2FP.BF16.PACK_AB R74, R191, R192 ;  /* 0x000000c0bf4a723e */ /* 0x000fe400000010ff */
[----:B------:R-:W-:Y:S02]  /*12b30*/  F2FP.BF16.PACK_AB R75, R130, R129 ;  /* 0x00000081824b723e */ /* 0x000fe400000010ff */
[----:B------:R-:W-:Y:S02]  /*12b40*/  F2FP.BF16.PACK_AB R76, R126, R112 ;  /* 0x000000707e4c723e */ /* 0x000fe400000010ff */
[----:B------:R-:W-:Y:S02]  /*12b50*/  F2FP.BF16.PACK_AB R79, R125, R114 ;  /* 0x000000727d4f723e */ /* 0x000fe400000010ff */
[----:B------:R-:W5:Y:S01]  /*12b60*/  MUFU.EX2 R105, R180 ;  /* 0x000000b400697308 */ /* 0x000f620000000800 */
[-C--:B---3--:R-:W-:Y:S03]  /*12b70*/  HMMA.16816.F32.BF16 R4, R72, R80.reuse, R4 ;  /* 0x000000504804723c */ /* 0x088fe60000041804 */
[----:B------:R-:W-:Y:S02]  /*12b80*/  F2FP.BF16.PACK_AB R126, R108, R111 ;  /* 0x0000006f6c7e723e */ /* 0x000fe400000010ff */
[----:B------:R-:W-:Y:S03]  /*12b90*/  MOV R117, R71 ;  /* 0x0000004700757202 */ /* 0x000fe60000000f00 */
[C---:B------:R-:W-:Y:S01]  /*12ba0*/  HMMA.16816.F32.BF16 R8, R76.reuse, R80, R8 ;  /* 0x000000504c08723c */ /* 0x040fe20000041808 */
[----:B------:R-:W-:Y:S01]  /*12bb0*/  MUFU.EX2 R112, R168 ;  /* 0x000000a800707308 */ /* 0x000fe20000000800 */
[----:B----4-:R-:W-:Y:S06]  /*12bc0*/  LDSM.16.MT88.4 R172, [R225+0x3000] ;  /* 0x00300000e1ac783b */ /* 0x010fec0000004200 */
[-C--:B------:R-:W-:Y:S04]  /*12bd0*/  HMMA.16816.F32.BF16 R12, R76, R82.reuse, R12 ;  /* 0x000000524c0c723c */ /* 0x080fe8000004180c */
[----:B-----5:R-:W-:Y:S04]  /*12be0*/  F2FP.BF16.PACK_AB R127, R105, R107 ;  /* 0x0000006b697f723e */ /* 0x020fe800000010ff */
[C---:B------:R-:W-:Y:S01]  /*12bf0*/  HMMA.16816.F32.BF16 R16, R72.reuse, R82, R16 ;  /* 0x000000524810723c */ /* 0x040fe20000041810 */
[----:B------:R-:W3:Y:S07]  /*12c00*/  LDSM.16.MT88.4 R80, [R225+0x1800] ;  /* 0x00180000e150783b */ /* 0x000eee0000004200 */
[-C--:B-1----:R-:W-:Y:S08]  /*12c10*/  HMMA.16816.F32.BF16 R20, R72, R88.reuse, R20 ;  /* 0x000000584814723c */ /* 0x082ff00000041814 */
        /* <DEDUP_REMOVED lines=83> */
[----:B------:R-:W-:Y:S02]  /*13150*/  F2FP.BF16.PACK_AB R76, R128, R219 ;  /* 0x000000db804c723e */ /* 0x000fe400000010ff */
[----:B------:R-:W-:Y:S03]  /*13160*/  F2FP.BF16.PACK_AB R79, R102, R103 ;  /* 0x00000067664f723e */ /* 0x000fe600000010ff */
[-C--:B---3--:R-:W-:Y:S08]  /*13170*/  HMMA.16816.F32.BF16 R4, R72, R80.reuse, R4 ;  /* 0x000000504804723c */ /* 0x088ff00000041804 */
        /* <DEDUP_REMOVED lines=20> */
[C---:B------:R-:W-:Y:S08]  /*132c0*/  HMMA.16816.F32.BF16 R56, R76.reuse, R84, R56 ;  /* 0x000000544c38723c */ /* 0x040ff00000041838 */
[-C--:B------:R-:W-:Y:S07]  /*132d0*/  HMMA.16816.F32.BF16 R60, R76, R86.reuse, R60 ;  /* 0x000000564c3c723c */ /* 0x080fee000004183c */
[----:B------:R-:W-:Y:S01]  /*132e0*/  FADD.FTZ R76, R125, R97 ;  /* 0x000000617d4c7221 */ /* 0x000fe20000010000 */
[----:B------:R-:W-:Y:S04]  /*132f0*/  HMMA.16816.F32.BF16 R64, R72, R86, R64 ;  /* 0x000000564840723c */ /* 0x000fe80000041840 */
[----:B------:R-:W-:Y:S01]  /*13300*/  F2FP.BF16.PACK_AB R125, R112, R113 ;  /* 0x00000071707d723e */ /* 0x000fe200000010ff */
[----:B------:R-:W-:Y:S02]  /*13310*/  FADD.FTZ R77, R131, R0 ;  /* 0x00000000834d7221 */ /* 0x000fe40000010000 */
[----:B------:R-:W-:Y:S02]  /*13320*/  FADD.FTZ R72, R134, R2 ;  /* 0x0000000286487221 */ /* 0x000fe40000010000 */
[----:B------:R-:W-:Y:S02]  /*13330*/  FADD.FTZ R0, R189, R3 ;  /* 0x00000003bd007221 */ /* 0x000fe40000010000 */
[-C--:B------:R-:W-:Y:S01]  /*13340*/  HMMA.16816.F32.BF16 R180, R124, R172.reuse, R4 ;  /* 0x000000ac7cb4723c */ /* 0x080fe20000041804 */
[----:B------:R-:W1:Y:S04]  /*13350*/  LDSM.16.MT88.4 R4, [R228+0x3000] ;  /* 0x00300000e404783b */ /* 0x000e680000004200 */
[----:B------:R-:W-:Y:S02]  /*13360*/  FADD.FTZ R3, R137, R77 ;  /* 0x0000004d89037221 */ /* 0x000fe40000010000 */
[----:B------:R-:W-:Y:S01]  /*13370*/  FADD.FTZ R76, R217, R76 ;  /* 0x0000004cd94c7221 */ /* 0x000fe20000010000 */
[C---:B------:R-:W-:Y:S04]  /*13380*/  HMMA.16816.F32.BF16 R148, R120.reuse, R172, R8 ;  /* 0x000000ac7894723c */ /* 0x040fe80000041808 */
[----:B------:R-:W-:Y:S02]  /*13390*/  FADD.FTZ R2, R218, R76 ;  /* 0x0000004cda027221 */ /* 0x000fe40000010000 */
[----:B------:R-:W-:Y:S02]  /*133a0*/  FADD.FTZ R0, R199, R0 ;  /* 0x00000000c7007221 */ /* 0x000fe40000010000 */
[-C--:B------:R-:W-:Y:S04]  /*133b0*/  HMMA.16816.F32.BF16 R156, R120, R174.reuse, R12 ;  /* 0x000000ae789c723c */ /* 0x080fe8000004180c */
        /* <DEDUP_REMOVED lines=50> */
[----:B------:R-:W-:Y:S01]  /*136e0*/  FADD.FTZ R2, R119, R10 ;  /* 0x0000000a77027221 */ /* 0x000fe20000010000 */
[----:B------:R-:W-:Y:S01]  /*136f0*/  MOV R119, R68 ;  /* 0x0000004400777202 */ /* 0x000fe20000000f00 */
[----:B------:R-:W-:Y:S01]  /*13700*/  FADD.FTZ R3, R115, R3 ;  /* 0x0000000373037221 */ /* 0x000fe20000010000 */
[----:B------:R-:W-:Y:S04]  /*13710*/  HMMA.16816.F32.BF16 R124, R124, R6, R64 ;  /* 0x000000067c7c723c */ /* 0x000fe80000041840 */
[----:B------:R-:W-:Y:S02]  /*13720*/  FADD.FTZ R3, R111, R3 ;  /* 0x000000036f037221 */ /* 0x000fe40000010000 */
[----:B------:R-:W-:Y:S01]  /*13730*/  FADD.FTZ R4, R118, R2 ;  /* 0x0000000276047221 */ /* 0x000fe20000010000 */
[----:B------:R-:W-:Y:S01]  /*13740*/  MOV R118, R70 ;  /* 0x0000004600767202 */ /* 0x000fe20000000f00 */
[----:B------:R-:W-:Y:S04]  /*13750*/  FADD.FTZ R3, R108, R3 ;  /* 0x000000036c037221 */ /* 0x000fe80000010000 */
[----:B------:R-:W-:Y:S01]  /*13760*/  FADD.FTZ R5, R102, R0 ;  /* 0x0000000066057221 */ /* 0x000fe20000010000 */
[----:B------:R1:W-:Y:S01]  /*13770*/  STL [R1+0x24], R3 ;  /* 0x0000240301007387 */ /* 0x0003e20000100800 */
        /* <DEDUP_REMOVED lines=10> */
[----:B------:R-:W-:Y:S02]  /*13820*/  IADD3 R0, R245, -0x1, RZ ;  /* 0xfffffffff5007810 */ /* 0x000fe40007ffe0ff */
[----:B------:R2:W-:Y:S01]  /*13830*/  STL [R1+0x28], R5 ;  /* 0x0000280501007387 */ /* 0x0005e20000100800 */
[----:B------:R-:W-:Y:S01]  /*13840*/  FADD.FTZ R2, R80, R2 ;  /* 0x0000000250027221 */ /* 0x000fe20000010000 */
[----:B------:R-:W-:Y:S01]  /*13850*/  MOV R245, R0 ;  /* 0x0000000000f57202 */ /* 0x000fe20000000f00 */
[----:B-1----:R-:W-:Y:S05]  /*13860*/  FADD.FTZ R3, R88, R4 ;  /* 0x0000000458037221 */ /* 0x002fea0000010000 */
[----:B------:R2:W-:Y:S04]  /*13870*/  STL [R1+0x20], R3 ;  /* 0x0000200301007387 */ /* 0x0005e80000100800 */
[----:B------:R2:W-:Y:S02]  /*13880*/  STL [R1+0x2c], R2 ;  /* 0x00002c0201007387 */ /* 0x0005e40000100800 */
[----:B--2---:R-:W-:-:S05]  /*13890*/  @P0 BRA `(.L_x_563) ;  /* 0xffffade000000947 */ /* 0x004fca000383ffff */
.L_x_556:
[----:B------:R-:W-:Y:S05]  /*138a0*/  BRA.DIV ~URZ, `(.L_x_564) ;  /* 0x000075127f007947 */ /* 0x000fea000b800000 */
[----:B------:R-:W2:Y:S04]  /*138b0*/  LDL R0, [R1+0x24] ;  /* 0x0000240001007983 */ /* 0x000ea80000100800 */
[----:B--2---:R1:W2:Y:S02]  /*138c0*/  SHFL.BFLY PT, R5, R0, 0x2, 0x1f ;  /* 0x0c401f0000057f89 */ /* 0x0042a400000e0000 */
.L_x_616:
[----:B-1----:R-:W3:Y:S02]  /*138d0*/  LDL.LU R0, [R1+0x24] ;  /* 0x0000240001007983 */ /* 0x002ee40000300800 */
[----:B--23--:R-:W-:Y:S01]  /*138e0*/  FADD.FTZ R5, R5, R0 ;  /* 0x0000000005057221 */ /* 0x00cfe20000010000 */
[----:B------:R-:W-:Y:S05]  /*138f0*/  BRA.DIV ~URZ, `(.L_x_565) ;  /* 0x000075227f007947 */ /* 0x000fea000b800000 */
[----:B------:R-:W2:Y:S04]  /*13900*/  LDL.LU R2, [R1+0x28] ;  /* 0x0000280001027983 */ /* 0x000ea80000300800 */
[----:B------:R-:W3:Y:S04]  /*13910*/  LDL.LU R0, [R1+0x20] ;  /* 0x0000200001007983 */ /* 0x000ee80000300800 */
[----:B------:R-:W4:Y:S04]  /*13920*/  LDL.LU R9, [R1+0x2c] ;  /* 0x00002c0001097983 */ /* 0x000f280000300800 */
[----:B--2---:R-:W1:Y:S04]  /*13930*/  SHFL.BFLY PT, R6, R2, 0x2, 0x1f ;  /* 0x0c401f0002067f89 */ /* 0x004e6800000e0000 */
[----:B---3--:R-:W2:Y:S04]  /*13940*/  SHFL.BFLY PT, R7, R0, 0x2, 0x1f ;  /* 0x0c401f0000077f89 */ /* 0x008ea800000e0000 */
[----:B----4-:R-:W3:Y:S01]  /*13950*/  SHFL.BFLY PT, R4, R9, 0x2, 0x1f ;  /* 0x0c401f0009047f89 */ /* 0x010ee200000e0000 */
[----:B-1----:R-:W-:-:S02]  /*13960*/  FADD.FTZ R6, R6, R2 ;  /* 0x0000000206067221 */ /* 0x002fc40000010000 */
[----:B--2---:R-:W-:-:S03]  /*13970*/  FADD.FTZ R7, R7, R0 ;  /* 0x0000000007077221 */ /* 0x004fc60000010000 */
[----:B------:R-:W1:Y:S01]  /*13980*/  SHFL.BFLY PT, R2, R6, 0x1, 0x1f ;  /* 0x0c201f0006027f89 */ /* 0x000e6200000e0000 */
[----:B---3--:R-:W-:-:S03]  /*13990*/  FADD.FTZ R4, R4, R9 ;  /* 0x0000000904047221 */ /* 0x008fc60000010000 */
[----:B------:R-:W2:Y:S04]  /*139a0*/  SHFL.BFLY PT, R0, R5, 0x1, 0x1f ;  /* 0x0c201f0005007f89 */ /* 0x000ea800000e0000 */
[----:B------:R-:W3:Y:S04]  /*139b0*/  SHFL.BFLY PT, R3, R7, 0x1, 0x1f ;  /* 0x0c201f0007037f89 */ /* 0x000ee800000e0000 */
[----:B------:R4:W4:Y:S01]  /*139c0*/  SHFL.BFLY PT, R8, R4, 0x1, 0x1f ;  /* 0x0c201f0004087f89 */ /* 0x00092200000e0000 */
[----:B-1----:R-:W-:Y:S02]  /*139d0*/  FADD.FTZ R6, R6, R2 ;  /* 0x0000000206067221 */ /* 0x002fe40000010000 */
[----:B--2---:R-:W-:-:S02]  /*139e0*/  FADD.FTZ R5, R5, R0 ;  /* 0x0000000005057221 */ /* 0x004fc40000010000 */
[----:B---3--:R-:W-:-:S03]  /*139f0*/  FADD.FTZ R7, R7, R3 ;  /* 0x0000000307077221 */ /* 0x008fc60000010000 */
.L_x_617:
[----:B------:R-:W-:Y:S01]  /*13a00*/  FSETP.NE.FTZ.AND P3, PT, R5, RZ, PT ;  /* 0x000000ff0500720b */ /* 0x000fe20003f75000 */
[----:B------:R-:W-:Y:S01]  /*13a10*/  CS2R R2, SRZ ;  /* 0x0000000000027805 */ /* 0x000fe2000001ff00 */
[----:B------:R-:W-:Y:S01]  /*13a20*/  FSETP.NE.FTZ.AND P2, PT, R6, RZ, PT ;  /* 0x000000ff0600720b */ /* 0x000fe20003f55000 */
[----:B----4-:R-:W-:Y:S01]  /*13a30*/  FADD.FTZ R4, R8, R4 ;  /* 0x0000000408047221 */ /* 0x010fe20000010000 */
[----:B------:R-:W-:Y:S02]  /*13a40*/  FSETP.NE.FTZ.AND P1, PT, R7, RZ, PT ;  /* 0x000000ff0700720b */ /* 0x000fe40003f35000 */
[----:B------:R-:W-:Y:S02]  /*13a50*/  MOV R0, RZ ;  /* 0x000000ff00007202 */ /* 0x000fe40000000f00 */
[----:B------:R-:W-:Y:S02]  /*13a60*/  FSETP.NE.FTZ.AND P0, PT, R4, RZ, PT ;  /* 0x000000ff0400720b */ /* 0x000fe40003f15000 */
[----:B------:R-:W-:-:S02]  /*13a70*/  MOV R34, 0xff800000 ;  /* 0xff80000000227802 */ /* 0x000fc40000000f00 */
[----:B------:R-:W-:Y:S01]  /*13a80*/  MOV R32, 0xff800000 ;  /* 0xff80000000207802 */ /* 0x000fe20000000f00 */
[----:B------:R-:W1:Y:S01]  /*13a90*/  @P3 MUFU.RCP R0, R5 ;  /* 0x0000000500003308 */ /* 0x000e620000001000 */
[----:B------:R-:W-:Y:S02]  /*13aa0*/  MOV R33, 0xff800000 ;  /* 0xff80000000217802 */ /* 0x000fe40000000f00 */
[----:B------:R-:W-:Y:S02]  /*13ab0*/  MOV R31, 0xff800000 ;  /* 0xff800000001f7802 */ /* 0x000fe40000000f00 */
[----:B------:R-:W-:-:S03]  /*13ac0*/  @P1 MOV R17, 0x3f317218 ;  /* 0x3f31721800111802 */ /* 0x000fc60000000f00 */
[----:B------:R-:W2:Y:S08]  /*13ad0*/  @P2 MUFU.RCP R3, R6 ;  /* 0x0000000600032308 */ /* 0x000eb00000001000 */
[----:B------:R-:W3:Y:S01]  /*13ae0*/  @P1 MUFU.RCP R2, R7 ;  /* 0x0000000700021308 */ /* 0x000ee20000001000 */
[C---:B-1----:R-:W-:Y:S02]  /*13af0*/  FMUL.FTZ R180, R0.reuse, R180 ;  /* 0x000000b400b47220 */ /* 0x042fe40000410000 */
        /* <DEDUP_REMOVED lines=8> */
[----:B------:R1:W4:Y:S01]  /*13b80*/  @P2 MUFU.LG2 R5, R6 ;  /* 0x0000000600052308 */ /* 0x0003220000000c00 */
[----:B------:R-:W-:-:S02]  /*13b90*/  FMUL.FTZ R168, R0, R168 ;  /* 0x000000a800a87220 */ /* 0x000fc40000410000 */
[C---:B------:R-:W-:Y:S02]  /*13ba0*/  FMUL.FTZ R16, R0.reuse, R169 ;  /* 0x000000a900107220 */ /* 0x040fe40000410000 */
[C---:B------:R-:W-:Y:S02]  /*13bb0*/  FMUL.FTZ R160, R0.reuse, R160 ;  /* 0x000000a000a07220 */ /* 0x040fe40000410000 */
[C---:B------:R-:W-:Y:S01]  /*13bc0*/  FMUL.FTZ R12, R0.reuse, R161 ;  /* 0x000000a1000c7220 */ /* 0x040fe20000410000 */
[----:B------:R-:W3:Y:S01]  /*13bd0*/  @P1 MUFU.LG2 R7, R7 ;  /* 0x0000000700071308 */ /* 0x000ee20000000c00 */
[C---:B------:R-:W-:Y:S02]  /*13be0*/  FMUL.FTZ R152, R0.reuse, R152 ;  /* 0x0000009800987220 */ /* 0x040fe40000410000 */
[C---:B------:R-:W-:Y:S02]  /*13bf0*/  FMUL.FTZ R8, R0.reuse, R153 ;  /* 0x0000009900087220 */ /* 0x040fe40000410000 */
[----:B------:R-:W-:-:S02]  /*13c00*/  FMUL.FTZ R124, R0, R124 ;  /* 0x0000007c007c7220 */ /* 0x000fc40000410000 */
[----:B------:R-:W-:Y:S01]  /*13c10*/  FMUL.FTZ R125, R0, R125 ;  /* 0x0000007d007d7220 */ /* 0x000fe20000410000 */
[----:B------:R-:W-:Y:S01]  /*13c20*/  MOV R0, RZ ;  /* 0x000000ff00007202 */ /* 0x000fe20000000f00 */
[C---:B--2---:R-:W-:Y:S01]  /*13c30*/  FMUL.FTZ R182, R3.reuse, R182 ;  /* 0x000000b603b67220 */ /* 0x044fe20000410000 */
[----:B-1----:R-:W-:Y:S01]  /*13c40*/  @P3 MOV R6, 0x3f317218 ;  /* 0x3f31721800063802 */ /* 0x002fe20000000f00 */
[C---:B------:R-:W-:Y:S02]  /*13c50*/  FMUL.FTZ R29, R3.reuse, R183 ;  /* 0x000000b7031d7220 */ /* 0x040fe40000410000 */
[C---:B------:R-:W-:Y:S01]  /*13c60*/  FMUL.FTZ R174, R3.reuse, R174 ;  /* 0x000000ae03ae7220 */ /* 0x040fe20000410000 */
[----:B------:R-:W-:Y:S01]  /*13c70*/  @P0 MUFU.RCP R0, R4 ;  /* 0x0000000400000308 */ /* 0x000fe20000001000 */
        /* <DEDUP_REMOVED lines=12> */
[----:B------:R-:W-:Y:S01]  /*13d40*/  FMUL.FTZ R127, R3, R127 ;  /* 0x0000007f037f7220 */ /* 0x000fe20000410000 */
[----:B------:R-:W-:Y:S01]  /*13d50*/  @P2 MOV R3, 0x3f317218 ;  /* 0x3f31721800032802 */ /* 0x000fe20000000f00 */
[----:B---3--:R-:W-:-:S02]  /*13d60*/  FMUL.FTZ R148, R2, R148 ;  /* 0x0000009402947220 */ /* 0x008fc40000410000 */
        /* <DEDUP_REMOVED lines=14> */
[----:B------:R-:W-:Y:S02]  /*13e50*/  FMUL.FTZ R121, R2, R121 ;  /* 0x0000007902797220 */ /* 0x000fe40000410000 */
[----:B------:R1:W2:Y:S01]  /*13e60*/  @P0 MUFU.LG2 R2, R4 ;  /* 0x0000000400020308 */ /* 0x0002a20000000c00 */
[----:B----4-:R-:W-:Y:S02]  /*13e70*/  @P2 FMUL.FTZ R9, R5, 0.69314718246459960938 ;  /* 0x3f31721805092820 */ /* 0x010fe40000410000 */
[----:B------:R-:W-:Y:S02]  /*13e80*/  @P2 FMUL.FTZ R5, R3, c[0x0][0x2d0] ;  /* 0x0000b40003052a20 */ /* 0x000fe40000410000 */
[----:B------:R-:W-:-:S02]  /*13e90*/  @P1 FMUL.FTZ R7, R7, 0.69314718246459960938 ;  /* 0x3f31721807071820 */ /* 0x000fc40000410000 */
[----:B------:R-:W-:Y:S02]  /*13ea0*/  @P1 FMUL.FTZ R3, R17, c[0x0][0x2d0] ;  /* 0x0000b40011031a20 */ /* 0x000fe40000410000 */
[----:B------:R-:W-:Y:S02]  /*13eb0*/  @P3 FMUL.FTZ R13, R13, 0.69314718246459960938 ;  /* 0x3f3172180d0d3820 */ /* 0x000fe40000410000 */
[----:B------:R-:W-:Y:S01]  /*13ec0*/  @P1 FFMA.FTZ R34, R3, R69, R7 ;  /* 0x0000004503221223 */ /* 0x000fe20000010007 */
[----:B------:R-:W-:Y:S01]  /*13ed0*/  @P0 MOV R3, 0x3f317218 ;  /* 0x3f31721800030802 */ /* 0x000fe20000000f00 */
[----:B------:R-:W-:Y:S02]  /*13ee0*/  @P3 FMUL.FTZ R6, R6, c[0x0][0x2d0] ;  /* 0x0000b40006063a20 */ /* 0x000fe40000410000 */
[----:B------:R-:W-:Y:S01]  /*13ef0*/  @P2 FFMA.FTZ R33, R5, R70, R9 ;  /* 0x0000004605212223 */ /* 0x000fe20000010009 */
[----:B-1----:R-:W-:Y:S01]  /*13f00*/  MOV R4, 0x1 ;  /* 0x0000000100047802 */ /* 0x002fe20000000f00 */
[----:B--2---:R-:W-:-:S02]  /*13f10*/  @P0 FMUL.FTZ R2, R2, 0.69314718246459960938 ;  /* 0x3f31721802020820 */ /* 0x004fc40000410000 */
[----:B------:R-:W-:Y:S02]  /*13f20*/  @P0 FMUL.FTZ R3, R3, c[0x0][0x2d0] ;  /* 0x0000b40003030a20 */ /* 0x000fe40000410000 */
[----:B------:R-:W-:Y:S02]  /*13f30*/  @P3 FFMA.FTZ R32, R6, R71, R13 ;  /* 0x0000004706203223 */ /* 0x000fe4000001000d */
        /* <DEDUP_REMOVED lines=15> */
[----:B------:R-:W-:Y:S01]  /*14030*/  FMUL.FTZ R123, R0, R123 ;  /* 0x0000007b007b7220 */ /* 0x000fe20000410000 */
[----:B------:R-:W-:Y:S01]  /*14040*/  PRMT R0, R4, 0x7610, R0 ;  /* 0x0000761004007816 */ /* 0x000fe20000000000 */
[----:B------:R-:W-:-:S02]  /*14050*/  @P0 FFMA.FTZ R31, R3, R68, R2 ;  /* 0x00000044031f0223 */ /* 0x000fc40000010002 */
.L_x_509:
[----:B-1----:R1:W5:Y:S01]  /*14060*/  LDL R35, [R1+0x70] ;  /* 0x0000700001237983 */ /* 0x0023620000100800 */
[----:B------:R-:W-:Y:S03]  /*14070*/  BSSY B0, `(.L_x_566) ;  /* 0x0000012000007945 */ /* 0x000fe60003800000 */
[----:B------:R-:W2:Y:S02]  /*14080*/  S2R R36, SR_TID.X ;  /* 0x0000000000247919 */ /* 0x000ea40000002100 */
[----:B--2---:R-:W-:-:S13]  /*14090*/  LOP3.LUT P6, RZ, R36, 0x7f, RZ, 0xc0, !PT ;  /* 0x0000007f24ff7812 */ /* 0x004fda00078cc0ff */
[----:B------:R-:W-:Y:S05]  /*140a0*/  @P6 BRA `(.L_x_567) ;  /* 0x000000e000006947 */ /* 0x000fea0003800000 */
[----:B-1----:R-:W1:Y:S01]  /*140b0*/  S2R R4, SR_LANEID ;  /* 0x0000000000047919 */ /* 0x002e620000000000 */
[----:B------:R-:W-:Y:S01]  /*140c0*/  VOTEU.ANY UR4, UPT, PT ;  /* 0x0000000000047886 */ /* 0x000fe200038e0100 */
[----:B------:R-:W-:Y:S01]  /*140d0*/  IMAD.MOV.U32 R6, RZ, RZ, c[0x0][0x580] ;  /* 0x00016000ff067624 */ /* 0x000fe200078e00ff */
[----:B------:R-:W1:Y:S01]  /*140e0*/  FLO.U32 R3, UR4 ;  /* 0x0000000400037d00 */ /* 0x000e6200080e0000 */
[----:B------:R-:W-:-:S07]  /*140f0*/  IMAD.MOV.U32 R7, RZ, RZ, c[0x0][0x584] ;  /* 0x00016100ff077624 */ /* 0x000fce00078e00ff */
[----:B------:R-:W2:Y:S01]  /*14100*/  POPC R2, UR4 ;  /* 0x0000000400027d09 */ /* 0x000ea20008000000 */
[----:B-1----:R-:W-:-:S13]  /*14110*/  ISETP.EQ.U32.AND P0, PT, R3, R4, PT ;  /* 0x000000040300720c */ /* 0x002fda0003f02070 */
[----:B--2---:R-:W2:Y:S04]  /*14120*/  @P0 ATOMG.E.ADD.STRONG.GPU PT, R2, [R6.64], R2 ;  /* 0x00000002060209a8 */ /* 0x004ea800081ee1c6 */
[----:B------:R-:W1:Y:S04]  /*14130*/  S2R R4, SR_LTMASK ;  /* 0x0000000000047919 */ /* 0x000e680000003900 */
[----:B--2---:R1:W2:Y:S02]  /*14140*/  SHFL.IDX PT, R3, R2, R3, 0x1f ;  /* 0x00001f0302037589 */ /* 0x0042a400000e0000 */
[----:B-1----:R-:W-:-:S06]  /*14150*/  LOP3.LUT R2, R4, UR4, RZ, 0xc0, !PT ;  /* 0x0000000404027c12 */ /* 0x002fcc000f8ec0ff */
[----:B------:R-:W2:Y:S02]  /*14160*/  POPC R2, R2 ;  /* 0x0000000200027309 */ /* 0x000ea40000000000 */
[----:B--2--5:R-:W-:-:S05]  /*14170*/  IADD3 R35, R3, c[0x0][0xc], R2 ;  /* 0x0000030003237a10 */ /* 0x024fca0007ffe002 */
[----:B------:R1:W-:Y:S02]  /*14180*/  STL [R1+0x70], R35 ;  /* 0x0000702301007387 */ /* 0x0003e40000100800 */
.L_x_567:
[----:B-1----:R-:W-:Y:S05]  /*14190*/  BSYNC B0 ;  /* 0x0000000000007941 */ /* 0x002fea0003800000 */
.L_x_566:
[----:B------:R-:W-:Y:S01]  /*141a0*/  PRMT R0, R0, 0x9910, RZ ;  /* 0x0000991000007816 */ /* 0x000fe200000000ff */
[----:B------:R-:W-:Y:S01]  /*141b0*/  BSSY B1, `(.L_x_568) ;  /* 0x0000197000017945 */ /* 0x000fe20003800000 */
[----:B-----5:R-:W-:Y:S02]  /*141c0*/  IMAD.MOV.U32 R47, RZ, RZ, R35 ;  /* 0x000000ffff2f7224 */ /* 0x020fe400078e0023 */
[----:B------:R-:W-:-:S13]  /*141d0*/  ISETP.NE.AND P0, PT, R0, RZ, PT ;  /* 0x000000ff0000720c */ /* 0x000fda0003f05270 */
[----:B------:R-:W-:Y:S05]  /*141e0*/  @!P0 BRA `(.L_x_569) ;  /* 0x00000f7000008947 */ /* 0x000fea0003800000 */
[----:B------:R-:W2:Y:S04]  /*141f0*/  LDL R44, [R1+0x74] ;  /* 0x00007400012c7983 */ /* 0x000ea80000100800 */
[----:B------:R-:W3:Y:S04]  /*14200*/  LDL R43, [R1+0x84] ;  /* 0x00008400012b7983 */ /* 0x000ee80000100800 */
[----:B------:R-:W4:Y:S04]  /*14210*/  LDL R42, [R1+0x8c] ;  /* 0x00008c00012a7983 */ /* 0x000f280000100800 */
[----:B------:R-:W5:Y:S04]  /*14220*/  LDL R41, [R1+0x88] ;  /* 0x0000880001297983 */ /* 0x000f680000100800 */
[----:B------:R-:W4:Y:S04]  /*14230*/  LDL R40, [R1+0x78] ;  /* 0x0000780001287983 */ /* 0x000f280000100800 */
[----:B------:R-:W4:Y:S04]  /*14240*/  LDL R39, [R1+0x80] ;  /* 0x0000800001277983 */ /* 0x000f280000100800 */
[----:B------:R-:W4:Y:S04]  /*14250*/  LDL R38, [R1+0x7c] ;  /* 0x00007c0001267983 */ /* 0x000f280000100800 */
[----:B------:R-:W4:Y:S04]  /*14260*/  LDL R37, [R1+0x90] ;  /* 0x0000900001257983 */ /* 0x000f280000100800 */
[----:B------:R-:W4:Y:S01]  /*14270*/  LDL R35, [R1+0x94] ;  /* 0x0000940001237983 */ /* 0x000f220000100800 */
[----:B------:R-:W-:Y:S01]  /*14280*/  WARPSYNC 0xffffffff ;  /* 0xffffffff00007948 */ /* 0x000fe20003800000 */
[----:B------:R-:W-:-:S02]  /*14290*/  F2FP.BF16.PACK_AB R30, R30, R180 ;  /* 0x000000b41e1e723e */ /* 0x000fc400000010ff */
[----:B------:R-:W-:Y:S01]  /*142a0*/  BAR.SYNC.DEFER_BLOCKING 0x1, 0x80 ;  /* 0x0042000000007b1d */ /* 0x000fe20000010000 */
[----:B------:R-:W-:Y:S02]  /*142b0*/  F2FP.BF16.PACK_AB R29, R29, R182 ;  /* 0x000000b61d1d723e */ /* 0x000fe400000010ff */
[----:B------:R-:W-:Y:S02]  /*142c0*/  F2FP.BF16.PACK_AB R27, R27, R172 ;  /* 0x000000ac1b1b723e */ /* 0x000fe400000010ff */
[----:B------:R-:W-:Y:S02]  /*142d0*/  F2FP.BF16.PACK_AB R26, R26, R174 ;  /* 0x000000ae1a1a723e */ /* 0x000fe400000010ff */
[----:B------:R-:W-:Y:S02]  /*142e0*/  F2FP.BF16.PACK_AB R28, R28, R148 ;  /* 0x000000941c1c723e */ /* 0x000fe400000010ff */
[----:B------:R-:W-:Y:S02]  /*142f0*/  F2FP.BF16.PACK_AB R150, R151, R150 ;  /* 0x000000969796723e */ /* 0x000fe400000010ff */
        /* <DEDUP_REMOVED lines=26> */
[----:B--2---:R1:W-:Y:S04]  /*144a0*/  STS [R44], R30 ;  /* 0x0000001e2c007388 */ /* 0x0043e80000000800 */
[----:B------:R1:W-:Y:S04]  /*144b0*/  STS [R44+0x400], R29 ;  /* 0x0004001d2c007388 */ /* 0x0003e80000000800 */
[----:B---3--:R1:W-:Y:S04]  /*144c0*/  STS [R43], R27 ;  /* 0x0000001b2b007388 */ /* 0x0083e80000000800 */
[----:B------:R1:W-:Y:S04]  /*144d0*/  STS [R43+0x400], R26 ;  /* 0x0004001a2b007388 */ /* 0x0003e80000000800 */
[----:B------:R1:W-:Y:S04]  /*144e0*/  STS [R44+0x2000], R28 ;  /* 0x0020001c2c007388 */ /* 0x0003e80000000800 */
[----:B------:R1:W-:Y:S04]  /*144f0*/  STS [R44+0x2400], R150 ;  /* 0x002400962c007388 */ /* 0x0003e80000000800 */
[----:B------:R1:W-:Y:S04]  /*14500*/  STS [R43+0x2000], R25 ;  /* 0x002000192b007388 */ /* 0x0003e80000000800 */
[----:B------:R1:W-:Y:S04]  /*14510*/  STS [R43+0x2400], R158 ;  /* 0x0024009e2b007388 */ /* 0x0003e80000000800 */
[----:B----4-:R1:W-:Y:S04]  /*14520*/  STS [R42], R24 ;  /* 0x000000182a007388 */ /* 0x0103e80000000800 */
[----:B------:R1:W-:Y:S04]  /*14530*/  STS [R42+0x400], R23 ;  /* 0x000400172a007388 */ /* 0x0003e80000000800 */
[----:B-----5:R1:W-:Y:S04]  /*14540*/  STS [R41], R20 ;  /* 0x0000001429007388 */ /* 0x0203e80000000800 */
[----:B------:R1:W-:Y:S04]  /*14550*/  STS [R41+0x400], R19 ;  /* 0x0004001329007388 */ /* 0x0003e80000000800 */
[----:B------:R1:W-:Y:S04]  /*14560*/  STS [R42+0x2000], R22 ;  /* 0x002000162a007388 */ /* 0x0003e80000000800 */
[----:B------:R1:W-:Y:S04]  /*14570*/  STS [R42+0x2400], R21 ;  /* 0x002400152a007388 */ /* 0x0003e80000000800 */
[----:B------:R1:W-:Y:S04]  /*14580*/  STS [R41+0x2000], R18 ;  /* 0x0020001229007388 */ /* 0x0003e80000000800 */
[----:B------:R1:W-:Y:S04]  /*14590*/  STS [R41+0x2400], R17 ;  /* 0x0024001129007388 */ /* 0x0003e80000000800 */
[----:B------:R1:W-:Y:S04]  /*145a0*/  STS [R40], R16 ;  /* 0x0000001028007388 */ /* 0x0003e80000000800 */
[----:B------:R1:W-:Y:S04]  /*145b0*/  STS [R40+0x400], R15 ;  /* 0x0004000f28007388 */ /* 0x0003e80000000800 */
[----:B------:R1:W-:Y:S04]  /*145c0*/  STS [R39], R12 ;  /* 0x0000000c27007388 */ /* 0x0003e80000000800 */
        /* <DEDUP_REMOVED lines=13> */
[----:B------:R-:W-:Y:S06]  /*146a0*/  BAR.SYNC.DEFER_BLOCKING 0x1, 0x80 ;  /* 0x0042000000007b1d */ /* 0x000fec0000010000 */
[----:B------:R-:W-:Y:S05]  /*146b0*/  BRA.CONV ~URZ, `(.L_x_570) ;  /* 0x000000837f007947 */ /* 0x000fea000b800000 */
[----:B-1----:R-:W-:Y:S01]  /*146c0*/  SHF.R.S32.HI R35, RZ, 0x1f, R36 ;  /* 0x0000001fff237819 */ /* 0x002fe20000011424 */
[----:B------:R-:W-:Y:S01]  /*146d0*/  IMAD.MOV.U32 R58, RZ, RZ, RZ ;  /* 0x000000ffff3a7224 */ /* 0x000fe200078e00ff */
[----:B------:R-:W-:Y:S01]  /*146e0*/  MOV R2, 0x14740 ;  /* 0x0001474000027802 */ /* 0x000fe20000000f00 */
[----:B------:R-:W-:Y:S01]  /*146f0*/  IMAD.MOV.U32 R3, RZ, RZ, 0x1f ;  /* 0x0000001fff037424 */ /* 0x000fe200078e00ff */
[----:B------:R-:W-:-:S04]  /*14700*/  LEA.HI R35, R35, R36, RZ, 0x7 ;  /* 0x0000002423237211 */ /* 0x000fc800078f38ff */
[----:B------:R-:W-:-:S05]  /*14710*/  SHF.R.S32.HI R35, RZ, 0x7, R35 ;  /* 0x00000007ff237819 */ /* 0x000fca0000011423 */
[----:B------:R-:W-:Y:S02]  /*14720*/  IMAD.MOV.U32 R88, RZ, RZ, R35 ;  /* 0x000000ffff587224 */ /* 0x000fe400078e0023 */
[----:B------:R-:W-:Y:S05]  /*14730*/  CALL.REL.NOINC `($__internal_1_$__cuda_sm70_shflsync_idx_p) ;  /* 0x000070d000007944 */ /* 0x000fea0003c00000 */
.L_x_570:
[----:B-1----:R-:W2:Y:S04]  /*14740*/  LDL R2, [R1+0x6c] ;  /* 0x00006c0001027983 */ /* 0x002ea80000100800 */
[----:B------:R-:W3:Y:S04]  /*14750*/  LDL R5, [R1+0x30] ;  /* 0x0000300001057983 */ /* 0x000ee80000100800 */
[----:B------:R-:W4:Y:S04]  /*14760*/  LDL.LU R4, [R1+0x64] ;  /* 0x0000640001047983 */ /* 0x000f280000300800 */
[----:B------:R-:W2:Y:S04]  /*14770*/  LDL.LU R15, [R1+0x60] ;  /* 0x00006000010f7983 */ /* 0x000ea80000300800 */
[----:B------:R-:W3:Y:S01]  /*14780*/  LDL.LU R17, [R1+0x5c] ;  /* 0x00005c0001117983 */ /* 0x000ee20000300800 */
[----:B-----5:R-:W-:-:S03]  /*14790*/  IMAD.MOV.U32 R0, RZ, RZ, 0x1 ;  /* 0x00000001ff007424 */ /* 0x020fc600078e00ff */
[----:B------:R-:W3:Y:S02]  /*147a0*/  LDL R14, [R1+0x9c] ;  /* 0x00009c00010e7983 */ /* 0x000ee40000100800 */
[----:B------:R-:W-:Y:S02]  /*147b0*/  ISETP.NE.AND P0, PT, R0, c[0x0][0x4e8], PT ;  /* 0x00013a0000007a0c */ /* 0x000fe40003f05270 */
[----:B------:R-:W1:Y:S04]  /*147c0*/  S2R R16, SR_TID.X ;  /* 0x0000000000107919 */ /* 0x000e680000002100 */
[----:B------:R-:W1:Y:S01]  /*147d0*/  S2R R18, SR_TID.X ;  /* 0x0000000000127919 */ /* 0x000e620000002100 */
[----:B------:R-:W-:Y:S02]  /*147e0*/  ULDC UR5, c[0x0][0x4e8] ;  /* 0x00013a0000057ab9 */ /* 0x000fe40000000800 */
[----:B------:R-:W-:-:S02]  /*147f0*/  ULDC UR4, c[0x0][0x388] ;  /* 0x0000e20000047ab9 */ /* 0x000fc40000000800 */
[----:B------:R-:W-:Y:S01]  /*14800*/  UIMAD UR4, UR5, UR4, URZ ;  /* 0x00000004050472a4 */ /* 0x000fe2000f8e023f */
[----:B------:R-:W-:Y:S02]  /*14810*/  ISETP.GE.AND P5, PT, R242, c[0x0][0x3c8], PT ;  /* 0x0000f200f2007a0c */ /* 0x000fe40003fa6270 */
[----:B------:R-:W-:Y:S02]  /*14820*/  SHF.R.S32.HI R48, RZ, 0x1f, R242 ;  /* 0x0000001fff307819 */ /* 0x000fe400000114f2 */
[----:B----4-:R-:W-:Y:S01]  /*14830*/  SHF.R.S32.HI R0, RZ, 0x1f, R4 ;  /* 0x0000001fff007819 */ /* 0x010fe20000011404 */
[----:B------:R-:W-:Y:S01]  /*14840*/  IMAD.WIDE.U32 R6, R4, c[0x0][0x490], RZ ;  /* 0x0001240004067a25 */ /* 0x000fe200078e00ff */
[----:B--2---:R-:W-:-:S03]  /*14850*/  SHF.R.S32.HI R8, RZ, 0x1f, R15 ;  /* 0x0000001fff087819 */ /* 0x004fc6000001140f */
[----:B---3--:R-:W-:Y:S02]  /*14860*/  IMAD.IADD R3, R2, 0x1, R17 ;  /* 0x0000000102037824 */ /* 0x008fe400078e0211 */
[C---:B------:R-:W-:Y:S02]  /*14870*/  IMAD R2, R0.reuse, c[0x0][0x490], RZ ;  /* 0x0001240000027a24 */ /* 0x040fe400078e02ff */
[----:B------:R-:W-:Y:S02]  /*14880*/  IMAD R0, R0, c[0x0][0x3e8], RZ ;  /* 0x0000fa0000007a24 */ /* 0x000fe400078e02ff */
[----:B------:R-:W-:-:S04]  /*14890*/  @P0 IMAD.HI.U32 R12, R3, c[0x0][0x4ec], RZ ;  /* 0x00013b00030c0a27 */ /* 0x000fc800078e00ff */
[----:B------:R-:W-:Y:S02]  /*148a0*/  IMAD.IADD R10, R5, 0x1, R17 ;  /* 0x00000001050a7824 */ /* 0x000fe400078e0211 */
[C---:B------:R-:W-:Y:S02]  /*148b0*/  IMAD R9, R4.reuse, c[0x0][0x494], R2 ;  /* 0x0001250004097a24 */ /* 0x040fe400078e0202 */
[C---:B------:R-:W-:Y:S02]  /*148c0*/  IMAD R11, R4.reuse, c[0x0][0x3ec], R0 ;  /* 0x0000fb00040b7a24 */ /* 0x040fe400078e0200 */
[----:B------:R-:W-:Y:S01]  /*148d0*/  IMAD.MOV.U32 R2, RZ, RZ, R3 ;  /* 0x000000ffff027224 */ /* 0x000fe200078e0003 */
[----:B------:R-:W-:Y:S01]  /*148e0*/  @P0 SHF.R.U32.HI R2, RZ, c[0x0][0x4f0], R12 ;  /* 0x00013c00ff020a19 */ /* 0x000fe2000001160c */
[----:B------:R-:W-:-:S04]  /*148f0*/  IMAD.WIDE.U32 R4, R4, c[0x0][0x3e8], RZ ;  /* 0x0000fa0004047a25 */ /* 0x000fc800078e00ff */
[----:B------:R-:W-:-:S04]  /*14900*/  @P0 IMAD.HI.U32 R13, R10, c[0x0][0x4ec], RZ ;  /* 0x00013b000a0d0a27 */ /* 0x000fc800078e00ff */
[----:B------:R-:W-:Y:S02]  /*14910*/  IMAD.IADD R7, R7, 0x1, R9 ;  /* 0x0000000107077824 */ /* 0x000fe400078e0209 */
[C---:B------:R-:W-:Y:S02]  /*14920*/  IMAD R9, R8.reuse, c[0x0][0x498], RZ ;  /* 0x0001260008097a24 */ /* 0x040fe400078e02ff */
[----:B------:R-:W-:Y:S02]  /*14930*/  IMAD R8, R8, c[0x0][0x3f0], RZ ;  /* 0x0000fc0008087a24 */ /* 0x000fe400078e02ff */
[----:B------:R-:W-:Y:S01]  /*14940*/  IMAD.MOV.U32 R0, RZ, RZ, R10 ;  /* 0x000000ffff007224 */ /* 0x000fe200078e000a */
[----:B------:R-:W-:Y:S01]  /*14950*/  @P0 SHF.R.U32.HI R0, RZ, c[0x0][0x4f0], R13 ;  /* 0x00013c00ff000a19 */ /* 0x000fe2000001160d */
[----:B------:R-:W-:Y:S02]  /*14960*/  IMAD.IADD R5, R5, 0x1, R11 ;  /* 0x0000000105057824 */ /* 0x000fe400078e020b */
[----:B------:R-:W-:-:S02]  /*14970*/  IMAD.MOV R11, RZ, RZ, -R2 ;  /* 0x000000ffff0b7224 */ /* 0x000fc400078e0a02 */
[C---:B------:R-:W-:Y:S02]  /*14980*/  IMAD R13, R15.reuse, c[0x0][0x49c], R9 ;  /* 0x000127000f0d7a24 */ /* 0x040fe400078e0209 */
[C---:B------:R-:W-:Y:S02]  /*14990*/  IMAD R12, R15.reuse, c[0x0][0x3f4], R8 ;  /* 0x0000fd000f0c7a24 */ /* 0x040fe400078e0208 */
[----:B------:R-:W-:Y:S01]  /*149a0*/  IMAD.WIDE.U32 R8, R15, c[0x0][0x3f0], R4 ;  /* 0x0000fc000f087a25 */ /* 0x000fe200078e0004 */
[----:B------:R-:W-:-:S03]  /*149b0*/  SHF.R.S32.HI R5, RZ, 0x1f, R0 ;  /* 0x0000001fff057819 */ /* 0x000fc60000011400 */
[----:B------:R-:W-:-:S04]  /*149c0*/  IMAD.WIDE.U32 R6, R15, c[0x0][0x498], R6 ;  /* 0x000126000f067a25 */ /* 0x000fc800078e0006 */
[----:B------:R-:W-:Y:S01]  /*149d0*/  IMAD R4, R11, c[0x0][0x4e8], R3 ;  /* 0x00013a000b047a24 */ /* 0x000fe200078e0203 */
[----:B------:R-:W-:Y:S01]  /*149e0*/  SHF.R.S32.HI R11, RZ, 0x1f, R2 ;  /* 0x0000001fff0b7819 */ /* 0x000fe20000011402 */
[----:B------:R-:W-:Y:S01]  /*149f0*/  IMAD.IADD R3, R9, 0x1, R12 ;  /* 0x0000000109037824 */ /* 0x000fe200078e020c */
[----:B------:R-:W-:Y:S01]  /*14a00*/  IADD3 R6, P0, R2, R6, RZ ;  /* 0x0000000602067210 */ /* 0x000fe20007f1e0ff */
[----:B------:R-:W-:Y:S01]  /*14a10*/  IMAD R5, R5, c[0x0][0x3e0], RZ ;  /* 0x0000f80005057a24 */ /* 0x000fe200078e02ff */
[----:B------:R-:W-:Y:S01]  /*14a20*/  SHF.R.S32.HI R9, RZ, 0x1f, R4 ;  /* 0x0000001fff097819 */ /* 0x000fe20000011404 */
[----:B------:R-:W-:Y:S01]  /*14a30*/  IMAD.MOV.U32 R2, RZ, RZ, R8 ;  /* 0x000000ffff027224 */ /* 0x000fe200078e0008 */
[----:B------:R-:W-:Y:S01]  /*14a40*/  IADD3.X R7, R11, R7, R13, P0, !PT ;  /* 0x000000070b077210 */ /* 0x000fe200007fe40d */
[----:B------:R-:W-:Y:S01]  /*14a50*/  IMAD R12, R0, c[0x0][0x3e4], R5 ;  /* 0x0000f900000c7a24 */ /* 0x000fe200078e0205 */
[----:B-1----:R-:W-:Y:S01]  /*14a60*/  SHF.R.S32.HI R15, RZ, 0x1f, R16 ;  /* 0x0000001fff0f7819 */ /* 0x002fe20000011410 */
[----:B------:R-:W-:-:S02]  /*14a70*/  IMAD R5, R9, c[0x0][0x488], RZ ;  /* 0x0001220009057a24 */ /* 0x000fc400078e02ff */
[----:B------:R-:W-:Y:S01]  /*14a80*/  IMAD.WIDE.U32 R8, R0, c[0x0][0x3e0], R2 ;  /* 0x0000f80000087a25 */ /* 0x000fe200078e0002 */
[----:B------:R-:W-:-:S03]  /*14a90*/  LEA.HI R15, R15, R16, RZ, 0x5 ;  /* 0x000000100f0f7211 */ /* 0x000fc600078f28ff */
[----:B------:R-:W-:Y:S02]  /*14aa0*/  IMAD.MOV R0, RZ, RZ, -R0 ;  /* 0x000000ffff007224 */ /* 0x000fe400078e0a00 */
[C---:B------:R-:W-:Y:S02]  /*14ab0*/  IMAD R11, R4.reuse, c[0x0][0x48c], R5 ;  /* 0x00012300040b7a24 */ /* 0x040fe400078e0205 */
[----:B------:R-:W-:Y:S01]  /*14ac0*/  IMAD.WIDE.U32 R2, R4, c[0x0][0x488], R6 ;  /* 0x0001220004027a25 */ /* 0x000fe200078e0006 */
[----:B------:R-:W-:-:S03]  /*14ad0*/  LOP3.LUT R15, R15, 0xffffffe0, RZ, 0xc0, !PT ;  /* 0xffffffe00f0f7812 */ /* 0x000fc600078ec0ff */
[----:B------:R-:W-:Y:S02]  /*14ae0*/  IMAD R6, R0, c[0x0][0x4e8], R10 ;  /* 0x00013a0000067a24 */ /* 0x000fe400078e020a */
[----:B------:R-:W-:Y:S01]  /*14af0*/  IMAD.IADD R0, R3, 0x1, R11 ;  /* 0x0000000103007824 */ /* 0x000fe200078e020b */
[----:B------:R-:W-:Y:S01]  /*14b00*/  LEA R3, P0, R2, c[0x0][0x450], 0x2 ;  /* 0x0001140002037a11 */ /* 0x000fe200078010ff */
[----:B------:R-:W-:-:S03]  /*14b10*/  IMAD.IADD R15, R16, 0x1, -R15 ;  /* 0x00000001100f7824 */ /* 0x000fc600078e0a0f */
[----:B------:R-:W-:Y:S01]  /*14b20*/  LEA.HI.X R2, R2, c[0x0][0x454], R0, 0x2, P0 ;  /* 0x0001150002027a11 */ /* 0x000fe200000f1400 */
[----:B------:R-:W-:Y:S01]  /*14b30*/  IMAD.IADD R0, R14, 0x1, R17 ;  /* 0x000000010e007824 */ /* 0x000fe200078e0211 */
[----:B------:R-:W-:Y:S01]  /*14b40*/  LOP3.LUT P1, RZ, R15, 0x3, RZ, 0xc0, !PT ;  /* 0x000000030fff7812 */ /* 0x000fe2000782c0ff */
[----:B------:R-:W-:Y:S01]  /*14b50*/  IMAD.IADD R5, R9, 0x1, R12 ;  /* 0x0000000109057824 */ /* 0x000fe200078e020c */
[----:B------:R-:W-:Y:S01]  /*14b60*/  SHFL.IDX PT, R14, R3, RZ, 0x1c1f ;  /* 0x001c1fff030e7589 */ /* 0x000fe200000e0000 */
[----:B------:R-:W-:-:S03]  /*14b70*/  IMAD.MOV.U32 R4, RZ, RZ, R8 ;  /* 0x000000ffff047224 */ /* 0x000fc600078e0008 */
[----:B------:R-:W1:Y:S04]  /*14b80*/  SHFL.IDX PT, R15, R2, RZ, 0x1c1f ;  /* 0x001c1fff020f7589 */ /* 0x000e6800000e0000 */
[----:B------:R-:W-:Y:S04]  /*14b90*/  SHFL.IDX PT, R12, R3, 0x1, 0x1c1f ;  /* 0x003c1f00030c7f89 */ /* 0x000fe800000e0000 */
[----:B------:R-:W2:Y:S04]  /*14ba0*/  SHFL.IDX PT, R13, R2, 0x1, 0x1c1f ;  /* 0x003c1f00020d7f89 */ /* 0x000ea800000e0000 */
[----:B------:R-:W-:Y:S04]  /*14bb0*/  SHFL.IDX PT, R10, R3, 0x2, 0x1c1f ;  /* 0x005c1f00030a7f89 */ /* 0x000fe800000e0000 */
[----:B------:R-:W3:Y:S04]  /*14bc0*/  SHFL.IDX PT, R11, R2, 0x2, 0x1c1f ;  /* 0x005c1f00020b7f89 */ /* 0x000ee800000e0000 */
[----:B------:R4:W-:Y:S04]  /*14bd0*/  SHFL.IDX PT, R8, R3, 0x3, 0x1c1f ;  /* 0x007c1f0003087f89 */ /* 0x0009e800000e0000 */
[----:B------:R1:W2:Y:S01]  /*14be0*/  SHFL.IDX PT, R9, R2, 0x3, 0x1c1f ;  /* 0x007c1f0002097f89 */ /* 0x0002a200000e0000 */
[----:B------:R-:W-:-:S02]  /*14bf0*/  SHF.R.S32.HI R7, RZ, 0x1f, R6 ;  /* 0x0000001fff077819 */ /* 0x000fc40000011406 */
[----:B------:R-:W-:-:S03]  /*14c00*/  ISETP.GE.OR P4, PT, R0, UR4, P1 ;  /* 0x0000000400007c0c */ /* 0x000fc60008f86670 */
[----:B------:R-:W-:Y:S01]  /*14c10*/  IMAD R7, R7, c[0x0][0x3d8], RZ ;  /* 0x0000f60007077a24 */ /* 0x000fe200078e02ff */
[----:B------:R-:W-:Y:S01]  /*14c20*/  SHF.R.S32.HI R16, RZ, 0x1f, R18 ;  /* 0x0000001fff107819 */ /* 0x000fe20000011412 */
[----:B------:R-:W-:Y:S01]  /*14c30*/  IMAD.WIDE.U32 R4, R6, c[0x0][0x3d8], R4 ;  /* 0x0000f60006047a25 */ /* 0x000fe200078e0004 */
[C---:B----4-:R-:W-:Y:S02]  /*14c40*/  IADD3 R3, R0.reuse, 0x8, RZ ;  /* 0x0000000800037810 */ /* 0x050fe40007ffe0ff */
[C---:B-1----:R-:W-:Y:S02]  /*14c50*/  IADD3 R2, R0.reuse, 0x40, RZ ;  /* 0x0000004000027810 */ /* 0x042fe40007ffe0ff */
[----:B------:R-:W-:Y:S02]  /*14c60*/  IADD3 R0, R0, 0x48, RZ ;  /* 0x0000004800007810 */ /* 0x000fe40007ffe0ff */
[----:B------:R-:W-:Y:S02]  /*14c70*/  ISETP.GE.OR P3, PT, R3, UR4, P1 ;  /* 0x0000000403007c0c */ /* 0x000fe40008f66670 */
[----:B------:R-:W-:-:S02]  /*14c80*/  ISETP.GE.OR P2, PT, R2, UR4, P1 ;  /* 0x0000000402007c0c */ /* 0x000fc40008f46670 */
[----:B------:R-:W-:Y:S01]  /*14c90*/  ISETP.GE.OR P1, PT, R0, UR4, P1 ;  /* 0x0000000400007c0c */ /* 0x000fe20008f26670 */
[----:B------:R-:W-:Y:S01]  /*14ca0*/  IMAD R7, R6, c[0x0][0x3dc], R7 ;  /* 0x0000f70006077a24 */ /* 0x000fe200078e0207 */
[----:B------:R-:W-:Y:S01]  /*14cb0*/  LEA.HI R16, R16, R18, RZ, 0x3 ;  /* 0x0000001210107211 */ /* 0x000fe200078f18ff */
[----:B------:R-:W-:Y:S01]  /*14cc0*/  @!P4 ST.E [R14.64], R32 ;  /* 0x000000200e00c985 */ /* 0x000fe2000c101906 */
[----:B------:R-:W-:Y:S01]  /*14cd0*/  LEA R2, P0, R4, c[0x0][0x380], 0x1 ;  /* 0x0000e00004027a11 */ /* 0x000fe200078008ff */
[----:B------:R-:W-:Y:S01]  /*14ce0*/  IMAD.IADD R0, R5, 0x1, R7 ;  /* 0x0000000105007824 */ /* 0x000fe200078e0207 */
[----:B------:R-:W-:-:S03]  /*14cf0*/  SHF.R.S32.HI R16, RZ, 0x3, R16 ;  /* 0x00000003ff107819 */ /* 0x000fc60000011410 */
[----:B--2---:R-:W-:Y:S01]  /*14d00*/  @!P3 ST.E [R12.64], R33 ;  /* 0x000000210c00b985 */ /* 0x004fe2000c101906 */
[----:B------:R-:W-:-:S03]  /*14d10*/  LEA.HI.X R0, R4, c[0x0][0x384], R0, 0x1, P0 ;  /* 0x0000e10004007a11 */ /* 0x000fc600000f0c00 */
[----:B---3--:R-:W-:Y:S01]  /*14d20*/  @!P2 ST.E [R10.64], R34 ;  /* 0x000000220a00a985 */ /* 0x008fe2000c101906 */
[----:B------:R-:W-:-:S03]  /*14d30*/  IMAD.IADD R3, R16, 0x1, R17 ;  /* 0x0000000110037824 */ /* 0x000fc600078e0211 */
[----:B------:R-:W-:Y:S04]  /*14d40*/  @!P1 ST.E [R8.64], R31 ;  /* 0x0000001f08009985 */ /* 0x000fe8000c101906 */
[----:B------:R-:W1:Y:S04]  /*14d50*/  SHFL.IDX PT, R8, R2, RZ, 0x181f ;  /* 0x00181fff02087589 */ /* 0x000e6800000e0000 */
[----:B------:R-:W-:Y:S01]  /*14d60*/  LDS.128 R20, [R243+0x80] ;  /* 0x00008000f3147984 */ /* 0x000fe20000000c00 */
[----:B------:R-:W-:-:S03]  /*14d70*/  IADD3 R4, R3, 0x10, RZ ;  /* 0x0000001003047810 */ /* 0x000fc60007ffe0ff */
[----:B------:R-:W2:Y:S04]  /*14d80*/  SHFL.IDX PT, R7, R0, RZ, 0x181f ;  /* 0x00181fff00077589 */ /* 0x000ea800000e0000 */
[----:B------:R-:W3:Y:S04]  /*14d90*/  SHFL.IDX PT, R6, R2, 0x1, 0x181f ;  /* 0x00381f0002067f89 */ /* 0x000ee800000e0000 */
[----:B------:R-:W4:Y:S01]  /*14da0*/  SHFL.IDX PT, R5, R2, 0x2, 0x181f ;  /* 0x00581f0002057f89 */ /* 0x000f2200000e0000 */
[----:B------:R-:W-:-:S03]  /*14db0*/  ISETP.GE.OR P2, PT, R4, UR4, P5 ;  /* 0x0000000404007c0c */ /* 0x000fc6000af46670 */
[----:B------:R-:W4:Y:S01]  /*14dc0*/  SHFL.IDX PT, R11, R0, 0x1, 0x181f ;  /* 0x00381f00000b7f89 */ /* 0x000f2200000e0000 */
[----:B------:R-:W-:-:S03]  /*14dd0*/  ISETP.GE.OR P3, PT, R3, UR4, P5 ;  /* 0x0000000403007c0c */ /* 0x000fc6000af66670 */
[----:B------:R-:W4:Y:S01]  /*14de0*/  SHFL.IDX PT, R10, R0, 0x2, 0x181f ;  /* 0x00581f00000a7f89 */ /* 0x000f2200000e0000 */
[----:B------:R-:W-:-:S03]  /*14df0*/  IADD3 R4, R3, 0x20, RZ ;  /* 0x0000002003047810 */ /* 0x000fc60007ffe0ff */
[----:B------:R-:W4:Y:S01]  /*14e00*/  LDS.128 R16, [R243+0x880] ;  /* 0x00088000f3107984 */ /* 0x000f220000000c00 */
[----:B------:R-:W-:-:S03]  /*14e10*/  ISETP.GE.OR P0, PT, R4, UR4, P5 ;  /* 0x0000000404007c0c */ /* 0x000fc6000af06670 */
[----:B------:R-:W4:Y:S02]  /*14e20*/  LDS.128 R12, [R243+0x1080] ;  /* 0x00108000f30c7984 */ /* 0x000f240000000c00 */
[C---:B-1----:R-:W-:Y:S02]  /*14e30*/  @!P3 LEA R8, P4, R242.reuse, R8, 0x1 ;  /* 0x00000008f208b211 */ /* 0x042fe400078808ff */
[----:B------:R-:W-:Y:S01]  /*14e40*/  LDS.128 R24, [R243+0x1880] ;  /* 0x00188000f3187984 */ /* 0x000fe20000000c00 */
[C---:B------:R-:W-:Y:S02]  /*14e50*/  IADD3 R29, R3.reuse, 0x30, RZ ;  /* 0x00000030031d7810 */ /* 0x040fe40007ffe0ff */
[C---:B--2---:R-:W-:Y:S01]  /*14e60*/  @!P3 LEA.HI.X R9, R242.reuse, R7, R48, 0x1, P4 ;  /* 0x00000007f209b211 */ /* 0x044fe200020f0c30 */
[----:B------:R-:W1:Y:S01]  /*14e70*/  SHFL.IDX PT, R45, R2, 0x3, 0x181f ;  /* 0x00781f00022d7f89 */ /* 0x000e6200000e0000 */
[C---:B---3--:R-:W-:Y:S02]  /*14e80*/  @!P2 LEA R6, P1, R242.reuse, R6, 0x1 ;  /* 0x00000006f206a211 */ /* 0x048fe400078208ff */
[----:B------:R-:W-:Y:S01]  /*14e90*/  IADD3 R28, R3, 0x40, RZ ;  /* 0x00000040031c7810 */ /* 0x000fe20007ffe0ff */
[----:B------:R-:W2:Y:S01]  /*14ea0*/  SHFL.IDX PT, R46, R0, 0x3, 0x181f ;  /* 0x00781f00002e7f89 */ /* 0x000ea200000e0000 */
[----:B----4-:R-:W-:-:S02]  /*14eb0*/  @!P0 LEA R4, P4, R242, R5, 0x1 ;  /* 0x00000005f2048211 */ /* 0x010fc400078808ff */
[C-C-:B------:R-:W-:Y:S01]  /*14ec0*/  @!P2 LEA.HI.X R7, R242.reuse, R11, R48.reuse, 0x1, P1 ;  /* 0x0000000bf207a211 */ /* 0x140fe200008f0c30 */
[----:B------:R-:W-:Y:S01]  /*14ed0*/  LDS.128 R32, [R243+0x2880] ;  /* 0x00288000f3207984 */ /* 0x000fe20000000c00 */
[----:B------:R-:W-:Y:S02]  /*14ee0*/  @!P0 LEA.HI.X R5, R242, R10, R48, 0x1, P4 ;  /* 0x0000000af2058211 */ /* 0x000fe400020f0c30 */
[----:B------:R-:W-:Y:S01]  /*14ef0*/  ISETP.GE.OR P1, PT, R29, UR4, P5 ;  /* 0x000000041d007c0c */ /* 0x000fe2000af26670 */
[----:B------:R-:W-:Y:S01]  /*14f00*/  LDS.128 R36, [R243+0x3080] ;  /* 0x00308000f3247984 */ /* 0x000fe20000000c00 */
[----:B------:R-:W-:-:S03]  /*14f10*/  ISETP.GE.OR P4, PT, R28, UR4, P5 ;  /* 0x000000041c007c0c */ /* 0x000fc6000af86670 */
[----:B------:R-:W-:Y:S04]  /*14f20*/  LDS.128 R28, [R243+0x2080] ;  /* 0x00208000f31c7984 */ /* 0x000fe80000000c00 */
[----:B------:R-:W3:Y:S04]  /*14f30*/  SHFL.IDX PT, R44, R2, 0x4, 0x181f ;  /* 0x00981f00022c7f89 */ /* 0x000ee800000e0000 */
[----:B------:R-:W-:Y:S04]  /*14f40*/  LDS.128 R40, [R243+0x3880] ;  /* 0x00388000f3287984 */ /* 0x000fe80000000c00 */
[----:B------:R4:W-:Y:S04]  /*14f50*/  @!P3 ST.E.128 [R8.64], R20 ;  /* 0x000000140800b985 */ /* 0x0009e8000c101d06 */
[----:B------:R-:W1:Y:S04]  /*14f60*/  SHFL.IDX PT, R9, R2, 0x5, 0x181f ;  /* 0x00b81f0002097f89 */ /* 0x000e6800000e0000 */
[----:B------:R-:W1:Y:S04]  /*14f70*/  SHFL.IDX PT, R11, R0, 0x4, 0x181f ;  /* 0x00981f00000b7f89 */ /* 0x000e6800000e0000 */
[----:B------:R-:W-:Y:S04]  /*14f80*/  SHFL.IDX PT, R10, R2, 0x6, 0x181f ;  /* 0x00d81f00020a7f89 */ /* 0x000fe800000e0000 */
[----:B------:R-:W1:Y:S04]  /*14f90*/  SHFL.IDX PT, R21, R0, 0x5, 0x181f ;  /* 0x00b81f0000157f89 */ /* 0x000e6800000e0000 */
[----:B------:R-:W1:Y:S04]  /*14fa0*/  SHFL.IDX PT, R20, R0, 0x6, 0x181f ;  /* 0x00d81f0000147f89 */ /* 0x000e6800000e0000 */
[----:B------:R-:W-:Y:S01]  /*14fb0*/  @!P2 ST.E.128 [R6.64], R16 ;  /* 0x000000100600a985 */ /* 0x000fe2000c101d06 */
[----:B----4-:R-:W-:-:S02]  /*14fc0*/  IADD3 R22, R3, 0x50, RZ ;  /* 0x0000005003167810 */ /* 0x010fc40007ffe0ff */
[C---:B------:R-:W-:Y:S02]  /*14fd0*/  IADD3 R8, R3.reuse, 0x60, RZ ;  /* 0x0000006003087810 */ /* 0x040fe40007ffe0ff */
[----:B------:R-:W-:Y:S01]  /*14fe0*/  ISETP.GE.OR P3, PT, R22, UR4, P5 ;  /* 0x0000000416007c0c */ /* 0x000fe2000af66670 */
[----:B------:R1:W-:Y:S01]  /*14ff0*/  @!P0 ST.E.128 [R4.64], R12 ;  /* 0x0000000c04008985 */ /* 0x0003e2000c101d06 */
[----:B------:R-:W-:Y:S02]  /*15000*/  ISETP.GE.OR P2, PT, R8, UR4, P5 ;  /* 0x0000000408007c0c */ /* 0x000fe4000af46670 */
[----:B------:R-:W-:-:S04]  /*15010*/  IADD3 R3, R3, 0x70, RZ ;  /* 0x0000007003037810 */ /* 0x000fc80007ffe0ff */
[----:B------:R-:W-:Y:S02]  /*15020*/  ISETP.GE.OR P5, PT, R3, UR4, P5 ;  /* 0x0000000403007c0c */ /* 0x000fe4000afa6670 */
[----:B-1----:R-:W-:-:S04]  /*15030*/  @!P1 LEA R4, P0, R242, R45, 0x1 ;  /* 0x0000002df2049211 */ /* 0x002fc800078008ff */
[C---:B--2---:R-:W-:Y:S02]  /*15040*/  @!P1 LEA.HI.X R5, R242.reuse, R46, R48, 0x1, P0 ;  /* 0x0000002ef2059211 */ /* 0x044fe400000f0c30 */
[----:B---3--:R-:W-:-:S03]  /*15050*/  @!P4 LEA R8, P0, R242, R44, 0x1 ;  /* 0x0000002cf208c211 */ /* 0x008fc600078008ff */
[----:B------:R1:W-:Y:S01]  /*15060*/  @!P1 ST.E.128 [R4.64], R24 ;  /* 0x0000001804009985 */ /* 0x0003e2000c101d06 */
[C---:B------:R-:W-:Y:S02]  /*15070*/  @!P3 LEA R6, P1, R242.reuse, R9, 0x1 ;  /* 0x00000009f206b211 */ /* 0x040fe400078208ff */
[C-C-:B------:R-:W-:Y:S02]  /*15080*/  @!P4 LEA.HI.X R9, R242.reuse, R11, R48.reuse, 0x1, P0 ;  /* 0x0000000bf209c211 */ /* 0x140fe400000f0c30 */
[----:B------:R-:W-:-:S03]  /*15090*/  @!P3 LEA.HI.X R7, R242, R21, R48, 0x1, P1 ;  /* 0x00000015f207b211 */ /* 0x000fc600008f0c30 */
[----:B------:R2:W-:Y:S04]  /*150a0*/  @!P4 ST.E.128 [R8.64], R28 ;  /* 0x0000001c0800c985 */ /* 0x0005e8000c101d06 */
[----:B------:R2:W-:Y:S01]  /*150b0*/  @!P3 ST.E.128 [R6.64], R32 ;  /* 0x000000200600b985 */ /* 0x0005e2000c101d06 */
[----:B-1----:R-:W-:-:S04]  /*150c0*/  @!P2 LEA R4, P0, R242, R10, 0x1 ;  /* 0x0000000af204a211 */ /* 0x002fc800078008ff */
[----:B------:R-:W-:-:S05]  /*150d0*/  @!P2 LEA.HI.X R5, R242, R20, R48, 0x1, P0 ;  /* 0x00000014f205a211 */ /* 0x000fca00000f0c30 */
[----:B------:R2:W-:Y:S04]  /*150e0*/  @!P2 ST.E.128 [R4.64], R36 ;  /* 0x000000240400a985 */ /* 0x0005e8000c101d06 */
[----:B------:R-:W1:Y:S04]  /*150f0*/  SHFL.IDX PT, R2, R2, 0x7, 0x181f ;  /* 0x00f81f0002027f89 */ /* 0x000e6800000e0000 */
[----:B------:R-:W3:Y:S01]  /*15100*/  SHFL.IDX PT, R0, R0, 0x7, 0x181f ;  /* 0x00f81f0000007f89 */ /* 0x000ee200000e0000 */
[----:B------:R-:W-:Y:S05]  /*15110*/  @P5 BRA `(.L_x_571) ;  /* 0x00000a0000005947 */ /* 0x000fea0003800000 */
[----:B-1----:R-:W-:-:S04]  /*15120*/  LEA R2, P0, R242, R2, 0x1 ;  /* 0x00000002f2027211 */ /* 0x002fc800078008ff */
[----:B---3--:R-:W-:-:S05]  /*15130*/  LEA.HI.X R3, R242, R0, R48, 0x1, P0 ;  /* 0x00000000f2037211 */ /* 0x008fca00000f0c30 */
[----:B------:R1:W-:Y:S01]  /*15140*/  ST.E.128 [R2.64], R40 ;  /* 0x0000002802007985 */ /* 0x0003e2000c101d06 */
[----:B------:R-:W-:Y:S05]  /*15150*/  BRA `(.L_x_571) ;  /* 0x000009c000007947 */ /* 0x000fea0003800000 */
.L_x_569:
[----:B------:R-:W2:Y:S04]  /*15160*/  LDL R2, [R1+0x64] ;  /* 0x0000640001027983 */ /* 0x000ea80000100800 */
[----:B------:R-:W3:Y:S04]  /*15170*/  LDL R0, [R1+0x60] ;  /* 0x0000600001007983 */ /* 0x000ee80000100800 */
[----:B------:R-:W4:Y:S04]  /*15180*/  LDL R4, [R1+0x5c] ;  /* 0x00005c0001047983 */ /* 0x000f280000100800 */
[----:B------:R-:W1:Y:S01]  /*15190*/  S2R R3, SR_TID.X ;  /* 0x0000000000037919 */ /* 0x000e620000002100 */
[----:B------:R-:W-:Y:S01]  /*151a0*/  BSSY B0, `(.L_x_572) ;  /* 0x0000026000007945 */ /* 0x000fe20003800000 */
[----:B-1----:R-:W-:Y:S01]  /*151b0*/  ISETP.GE.AND P0, PT, R3, 0x80, PT ;  /* 0x000000800300780c */ /* 0x002fe20003f06270 */
[----:B--2---:R-:W-:-:S02]  /*151c0*/  IMAD.MOV.U32 R12, RZ, RZ, R2 ;  /* 0x000000ffff0c7224 */ /* 0x004fc400078e0002 */
[----:B---3--:R-:W-:-:S03]  /*151d0*/  IMAD.MOV.U32 R11, RZ, RZ, R0 ;  /* 0x000000ffff0b7224 */ /* 0x008fc600078e0000 */
[----:B------:R-:W-:Y:S01]  /*151e0*/  SHF.R.S32.HI R7, RZ, 0x1f, R12 ;  /* 0x0000001fff077819 */ /* 0x000fe2000001140c */
[----:B----4-:R-:W-:Y:S01]  /*151f0*/  IMAD.MOV.U32 R13, RZ, RZ, R4 ;  /* 0x000000ffff0d7224 */ /* 0x010fe200078e0004 */
[----:B------:R-:W-:-:S05]  /*15200*/  SHF.R.S32.HI R10, RZ, 0x1f, R11 ;  /* 0x0000001fff0a7819 */ /* 0x000fca000001140b */
[----:B------:R-:W-:Y:S05]  /*15210*/  @P0 BRA `(.L_x_573) ;  /* 0x000001e000000947 */ /* 0x000fea0003800000 */
[----:B------:R-:W-:Y:S02]  /*15220*/  MOV R2, c[0x0][0x4e8] ;  /* 0x00013a0000027a02 */ /* 0x000fe40000000f00 */
[----:B------:R-:W-:-:S03]  /*15230*/  IADD3 R6, R13, R3, RZ ;  /* 0x000000030d067210 */ /* 0x000fc60007ffe0ff */
[----:B------:R-:W-:-:S05]  /*15240*/  IMAD R0, R2, c[0x0][0x388], RZ ;  /* 0x0000e20002007a24 */ /* 0x000fca00078e02ff */
[----:B------:R-:W-:-:S13]  /*15250*/  ISETP.GE.AND P0, PT, R6, R0, PT ;  /* 0x000000000600720c */ /* 0x000fda0003f06270 */
[----:B------:R-:W-:Y:S05]  /*15260*/  @P0 BRA `(.L_x_573) ;  /* 0x0000019000000947 */ /* 0x000fea0003800000 */
[----:B------:R-:W-:Y:S01]  /*15270*/  ISETP.NE.AND P0, PT, R2, 0x1, PT ;  /* 0x000000010200780c */ /* 0x000fe20003f05270 */
[----:B------:R-:W-:Y:S01]  /*15280*/  IMAD R4, R7, c[0x0][0x490], RZ ;  /* 0x0001240007047a24 */ /* 0x000fe200078e02ff */
[----:B------:R-:W-:Y:S01]  /*15290*/  MOV R0, R6 ;  /* 0x0000000600007202 */ /* 0x000fe20000000f00 */
[----:B------:R-:W-:-:S04]  /*152a0*/  IMAD.WIDE.U32 R2, R12, c[0x0][0x490], RZ ;  /* 0x000124000c027a25 */ /* 0x000fc800078e00ff */
[----:B------:R-:W-:Y:S02]  /*152b0*/  IMAD R4, R12, c[0x0][0x494], R4 ;  /* 0x000125000c047a24 */ /* 0x000fe400078e0204 */
[----:B------:R-:W-:-:S03]  /*152c0*/  IMAD R9, R10, c[0x0][0x498], RZ ;  /* 0x000126000a097a24 */ /* 0x000fc600078e02ff */
[----:B------:R-:W-:Y:S01]  /*152d0*/  IADD3 R3, R3, R4, RZ ;  /* 0x0000000403037210 */ /* 0x000fe20007ffe0ff */
[----:B------:R-:W-:-:S05]  /*152e0*/  @P0 IMAD.HI.U32 R5, R6, c[0x0][0x4ec], RZ ;  /* 0x00013b0006050a27 */ /* 0x000fca00078e00ff */
[----:B------:R-:W-:Y:S01]  /*152f0*/  @P0 SHF.R.U32.HI R0, RZ, c[0x0][0x4f0], R5 ;  /* 0x00013c00ff000a19 */ /* 0x000fe20000011605 */
[----:B------:R-:W-:-:S03]  /*15300*/  IMAD.WIDE.U32 R4, R11, c[0x0][0x498], R2 ;  /* 0x000126000b047a25 */ /* 0x000fc600078e0002 */
[C---:B------:R-:W-:Y:S01]  /*15310*/  IADD3 R8, -R0.reuse, RZ, RZ ;  /* 0x000000ff00087210 */ /* 0x040fe20007ffe1ff */
[----:B------:R-:W-:Y:S01]  /*15320*/  IMAD R3, R11, c[0x0][0x49c], R9 ;  /* 0x000127000b037a24 */ /* 0x000fe200078e0209 */
[----:B------:R-:W-:-:S03]  /*15330*/  IADD3 R4, P0, R0, R4, RZ ;  /* 0x0000000400047210 */ /* 0x000fc60007f1e0ff */
[----:B------:R-:W-:Y:S01]  /*15340*/  IMAD R2, R8, c[0x0][0x4e8], R6 ;  /* 0x00013a0008027a24 */ /* 0x000fe200078e0206 */
[----:B------:R-:W-:-:S04]  /*15350*/  SHF.R.S32.HI R6, RZ, 0x1f, R0 ;  /* 0x0000001fff067819 */ /* 0x000fc80000011400 */
[----:B------:R-:W-:Y:S02]  /*15360*/  SHF.R.S32.HI R0, RZ, 0x1f, R2 ;  /* 0x0000001fff007819 */ /* 0x000fe40000011402 */
[----:B------:R-:W-:-:S03]  /*15370*/  IADD3.X R5, R6, R5, R3, P0, !PT ;  /* 0x0000000506057210 */ /* 0x000fc600007fe403 */
[----:B------:R-:W-:-:S04]  /*15380*/  IMAD R0, R0, c[0x0][0x488], RZ ;  /* 0x0001220000007a24 */ /* 0x000fc800078e02ff */
[C---:B------:R-:W-:Y:S02]  /*15390*/  IMAD R0, R2.reuse, c[0x0][0x48c], R0 ;  /* 0x0001230002007a24 */ /* 0x040fe400078e0200 */
[----:B------:R-:W-:-:S05]  /*153a0*/  IMAD.WIDE.U32 R2, R2, c[0x0][0x488], R4 ;  /* 0x0001220002027a25 */ /* 0x000fca00078e0004 */
[----:B------:R-:W-:Y:S02]  /*153b0*/  IADD3 R0, R3, R0, RZ ;  /* 0x0000000003007210 */ /* 0x000fe40007ffe0ff */
[----:B------:R-:W-:-:S04]  /*153c0*/  LEA R4, P0, R2, c[0x0][0x450], 0x2 ;  /* 0x0001140002047a11 */ /* 0x000fc800078010ff */
[----:B------:R-:W-:Y:S02]  /*153d0*/  LEA.HI.X R5, R2, c[0x0][0x454], R0, 0x2, P0 ;  /* 0x0001150002057a11 */ /* 0x000fe400000f1400 */
[----:B------:R-:W-:-:S05]  /*153e0*/  MOV R0, 0xff800000 ;  /* 0xff80000000007802 */ /* 0x000fca0000000f00 */
[----:B------:R1:W-:Y:S02]  /*153f0*/  STG.E [R4.64], R0 ;  /* 0x0000000004007986 */ /* 0x0003e4000c101906 */
.L_x_573:
[----:B------:R-:W-:Y:S05]  /*15400*/  BSYNC B0 ;  /* 0x0000000000007941 */ /* 0x000fea0003800000 */
.L_x_572:
[----:B------:R-:W2:Y:S01]  /*15410*/  LDL R2, [R1+0x30] ;  /* 0x0000300001027983 */ /* 0x000ea20000100800 */
[----:B-1----:R-:W-:Y:S01]  /*15420*/  MOV R0, c[0x0][0x4e8] ;  /* 0x00013a0000007a02 */ /* 0x002fe20000000f00 */
[----:B------:R-:W-:-:S03]  /*15430*/  IMAD R6, R10, c[0x0][0x3f0], RZ ;  /* 0x0000fc000a067a24 */ /* 0x000fc600078e02ff */
[----:B------:R-:W-:Y:S01]  /*15440*/  ISETP.NE.AND P0, PT, R0, 0x1, PT ;  /* 0x000000010000780c */ /* 0x000fe20003f05270 */
[----:B------:R-:W-:Y:S02]  /*15450*/  IMAD R0, R7, c[0x0][0x3e8], RZ ;  /* 0x0000fa0007007a24 */ /* 0x000fe400078e02ff */
[----:B------:R-:W-:Y:S02]  /*15460*/  IMAD R8, R11, c[0x0][0x3f4], R6 ;  /* 0x0000fd000b087a24 */ /* 0x000fe400078e0206 */
[----:B------:R-:W-:Y:S01]  /*15470*/  IMAD R5, R12, c[0x0][0x3ec], R0 ;  /* 0x0000fb000c057a24 */ /* 0x000fe200078e0200 */
[----:B--2---:R-:W-:Y:S01]  /*15480*/  IADD3 R4, R2, R13, RZ ;  /* 0x0000000d02047210 */ /* 0x004fe20007ffe0ff */
[----:B------:R-:W-:-:S03]  /*15490*/  IMAD.WIDE.U32 R2, R12, c[0x0][0x3e8], RZ ;  /* 0x0000fa000c027a25 */ /* 0x000fc600078e00ff */
[----:B------:R-:W-:-:S03]  /*154a0*/  MOV R0, R4 ;  /* 0x0000000400007202 */ /* 0x000fc60000000f00 */
[----:B------:R-:W-:Y:S01]  /*154b0*/  @P0 IMAD.HI.U32 R7, R4, c[0x0][0x4ec], RZ ;  /* 0x00013b0004070a27 */ /* 0x000fe200078e00ff */
[----:B------:R-:W-:-:S04]  /*154c0*/  IADD3 R3, R3, R5, RZ ;  /* 0x0000000503037210 */ /* 0x000fc80007ffe0ff */
[----:B------:R-:W-:Y:S01]  /*154d0*/  @P0 SHF.R.U32.HI R0, RZ, c[0x0][0x4f0], R7 ;  /* 0x00013c00ff000a19 */ /* 0x000fe20000011607 */
[----:B------:R-:W-:Y:S01]  /*154e0*/  IMAD.WIDE.U32 R2, R11, c[0x0][0x3f0], R2 ;  /* 0x0000fc000b027a25 */ /* 0x000fe200078e0002 */
[----:B------:R-:W-:Y:S02]  /*154f0*/  ISETP.GE.AND P0, PT, R242, c[0x0][0x3c8], PT ;  /* 0x0000f200f2007a0c */ /* 0x000fe40003f06270 */
[----:B------:R-:W-:Y:S02]  /*15500*/  SHF.R.S32.HI R6, RZ, 0x1f, R0 ;  /* 0x0000001fff067819 */ /* 0x000fe40000011400 */
[----:B------:R-:W-:Y:S02]  /*15510*/  IADD3 R5, -R0, RZ, RZ ;  /* 0x000000ff00057210 */ /* 0x000fe40007ffe1ff */
[----:B------:R-:W-:Y:S01]  /*15520*/  IADD3 R3, R3, R8, RZ ;  /* 0x0000000803037210 */ /* 0x000fe20007ffe0ff */
[----:B------:R-:W-:Y:S02]  /*15530*/  IMAD R6, R6, c[0x0][0x3e0], RZ ;  /* 0x0000f80006067a24 */ /* 0x000fe400078e02ff */
[----:B------:R-:W-:-:S02]  /*15540*/  IMAD R4, R5, c[0x0][0x4e8], R4 ;  /* 0x00013a0005047a24 */ /* 0x000fc400078e0204 */
        /* <DEDUP_REMOVED lines=12> */
.L_x_618:
[----:B------:R-:W-:Y:S05]  /*15610*/  BRA.DIV ~URZ, `(.L_x_575) ;  /* 0x00005ad27f007947 */ /* 0x000fea000b800000 */
[----:B------:R3:W4:Y:S02]  /*15620*/  SHFL.IDX PT, R2, R5, RZ, 0x181f ;  /* 0x00181fff05027589 */ /* 0x00072400000e0000 */
.L_x_619:
[----:B------:R-:W5:Y:S04]  /*15630*/  LDL.LU R3, [R1+0x5c] ;  /* 0x00005c0001037983 */ /* 0x000f680000300800 */
[----:B------:R-:W1:Y:S02]  /*15640*/  S2R R7, SR_TID.X ;  /* 0x0000000000077919 */ /* 0x000e640000002100 */
[----:B-1----:R-:W-:-:S04]  /*15650*/  SHF.R.S32.HI R0, RZ, 0x1f, R7 ;  /* 0x0000001fff007819 */ /* 0x002fc80000011407 */
[----:B------:R-:W-:Y:S01]  /*15660*/  LEA.HI R0, R0, R7, RZ, 0x3 ;  /* 0x0000000700007211 */ /* 0x000fe200078f18ff */
[----:B------:R-:W-:-:S03]  /*15670*/  IMAD.MOV.U32 R7, RZ, RZ, c[0x0][0x4e8] ;  /* 0x00013a00ff077624 */ /* 0x000fc600078e00ff */
[----:B------:R-:W-:Y:S01]  /*15680*/  SHF.R.S32.HI R0, RZ, 0x3, R0 ;  /* 0x00000003ff007819 */ /* 0x000fe20000011400 */
[----:B------:R-:W-:Y:S01]  /*15690*/  IMAD R7, R7, c[0x0][0x388], RZ ;  /* 0x0000e20007077a24 */ /* 0x000fe200078e02ff */
[----:B------:R-:W-:-:S03]  /*156a0*/  SHF.R.S32.HI R8, RZ, 0x1f, R242 ;  /* 0x0000001fff087819 */ /* 0x000fc600000114f2 */
[----:B-----5:R-:W-:-:S05]  /*156b0*/  IMAD.IADD R0, R0, 0x1, R3 ;  /* 0x0000000100007824 */ /* 0x020fca00078e0203 */
[----:B------:R-:W-:-:S13]  /*156c0*/  ISETP.GE.OR P2, PT, R0, R7, P0 ;  /* 0x000000070000720c */ /* 0x000fda0000746670 */
[----:B----4-:R-:W-:-:S04]  /*156d0*/  @!P2 LEA R2, P1, R242, R2, 0x1 ;  /* 0x00000002f202a211 */ /* 0x010fc800078208ff */
[----:B--2---:R-:W-:-:S05]  /*156e0*/  @!P2 LEA.HI.X R3, R242, R6, R8, 0x1, P1 ;  /* 0x00000006f203a211 */ /* 0x004fca00008f0c08 */
[----:B------:R1:W-:Y:S01]  /*156f0*/  @!P2 ST.E.128 [R2.64], RZ ;  /* 0x000000ff0200a985 */ /* 0x0003e2000c101d06 */
[----:B------:R-:W-:Y:S05]  /*15700*/  BRA.DIV ~URZ, `(.L_x_576) ;  /* 0x00005a527f007947 */ /* 0x000fea000b800000 */
[----:B------:R2:W4:Y:S04]  /*15710*/  SHFL.IDX PT, R6, R4, 0x1, 0x181f ;  /* 0x00381f0004067f89 */ /* 0x00052800000e0000 */
[----:B-1----:R2:W1:Y:S02]  /*15720*/  SHFL.IDX PT, R2, R5, 0x1, 0x181f ;  /* 0x00381f0005027f89 */ /* 0x00246400000e0000 */
.L_x_620:
[----:B------:R-:W-:Y:S02]  /*15730*/  IADD3 R3, R0, 0x10, RZ ;  /* 0x0000001000037810 */ /* 0x000fe40007ffe0ff */
[----:B------:R-:W-:Y:S02]  /*15740*/  SHF.R.S32.HI R8, RZ, 0x1f, R242 ;  /* 0x0000001fff087819 */ /* 0x000fe400000114f2 */
[----:B------:R-:W-:-:S13]  /*15750*/  ISETP.GE.OR P2, PT, R3, R7, P0 ;  /* 0x000000070300720c */ /* 0x000fda0000746670 */
[----:B-1----:R-:W-:-:S04]  /*15760*/  @!P2 LEA R2, P1, R242, R2, 0x1 ;  /* 0x00000002f202a211 */ /* 0x002fc800078208ff */
[----:B----4-:R-:W-:-:S05]  /*15770*/  @!P2 LEA.HI.X R3, R242, R6, R8, 0x1, P1 ;  /* 0x00000006f203a211 */ /* 0x010fca00008f0c08 */
[----:B------:R1:W-:Y:S01]  /*15780*/  @!P2 ST.E.128 [R2.64], RZ ;  /* 0x000000ff0200a985 */ /* 0x0003e2000c101d06 */
[----:B------:R-:W-:Y:S05]  /*15790*/  BRA.DIV ~URZ, `(.L_x_577) ;  /* 0x00005a927f007947 */ /* 0x000fea000b800000 */
[----:B------:R4:W1:Y:S02]  /*157a0*/  SHFL.IDX PT, R6, R4, 0x2, 0x181f ;  /* 0x00581f0004067f89 */ /* 0x00086400000e0000 */
.L_x_621:
[----:B------:R-:W-:Y:S05]  /*157b0*/  BRA.DIV ~URZ, `(.L_x_578) ;  /* 0x00005ae27f007947 */ /* 0x000fea000b800000 */
[----:B-1----:R1:W2:Y:S02]  /*157c0*/  SHFL.IDX PT, R2, R5, 0x2, 0x181f ;  /* 0x00581f0005027f89 */ /* 0x0022a400000e0000 */
.L_x_622:
[----:B------:R-:W-:Y:S02]  /*157d0*/  IADD3 R3, R0, 0x20, RZ ;  /* 0x0000002000037810 */ /* 0x000fe40007ffe0ff */
[----:B------:R-:W-:Y:S02]  /*157e0*/  SHF.R.S32.HI R8, RZ, 0x1f, R242 ;  /* 0x0000001fff087819 */ /* 0x000fe400000114f2 */
[----:B------:R-:W-:-:S13]  /*157f0*/  ISETP.GE.OR P2, PT, R3, R7, P0 ;  /* 0x000000070300720c */ /* 0x000fda0000746670 */
[----:B--2---:R-:W-:-:S04]  /*15800*/  @!P2 LEA R2, P1, R242, R2, 0x1 ;  /* 0x00000002f202a211 */ /* 0x004fc800078208ff */
[----:B------:R-:W-:-:S05]  /*15810*/  @!P2 LEA.HI.X R3, R242, R6, R8, 0x1, P1 ;  /* 0x00000006f203a211 */ /* 0x000fca00008f0c08 */
[----:B------:R2:W-:Y:S01]  /*15820*/  @!P2 ST.E.128 [R2.64], RZ ;  /* 0x000000ff0200a985 */ /* 0x0005e2000c101d06 */
[----:B------:R-:W-:Y:S05]  /*15830*/  BRA.DIV ~URZ, `(.L_x_579) ;  /* 0x00005ad27f007947 */ /* 0x000fea000b800000 */
[----:B------:R1:W2:Y:S04]  /*15840*/  SHFL.IDX PT, R6, R4, 0x3, 0x181f ;  /* 0x00781f0004067f89 */ /* 0x0002a800000e0000 */
[----:B--2---:R1:W2:Y:S02]  /*15850*/  SHFL.IDX PT, R2, R5, 0x3, 0x181f ;  /* 0x00781f0005027f89 */ /* 0x0042a400000e0000 */
.L_x_623:
[----:B------:R-:W-:Y:S02]  /*15860*/  IADD3 R3, R0, 0x30, RZ ;  /* 0x0000003000037810 */ /* 0x000fe40007ffe0ff */
[----:B------:R-:W-:Y:S02]  /*15870*/  SHF.R.S32.HI R8, RZ, 0x1f, R242 ;  /* 0x0000001fff087819 */ /* 0x000fe400000114f2 */
[----:B------:R-:W-:-:S13]  /*15880*/  ISETP.GE.OR P2, PT, R3, R7, P0 ;  /* 0x000000070300720c */ /* 0x000fda0000746670 */
[----:B--2---:R-:W-:-:S04]  /*15890*/  @!P2 LEA R2, P1, R242, R2, 0x1 ;  /* 0x00000002f202a211 */ /* 0x004fc800078208ff */
[----:B------:R-:W-:-:S05]  /*158a0*/  @!P2 LEA.HI.X R3, R242, R6, R8, 0x1, P1 ;  /* 0x00000006f203a211 */ /* 0x000fca00008f0c08 */
[----:B------:R2:W-:Y:S01]  /*158b0*/  @!P2 ST.E.128 [R2.64], RZ ;  /* 0x000000ff0200a985 */ /* 0x0005e2000c101d06 */
[----:B------:R-:W-:Y:S05]  /*158c0*/  BRA.DIV ~URZ, `(.L_x_580) ;  /* 0x00005b127f007947 */ /* 0x000fea000b800000 */
[----:B------:R1:W2:Y:S02]  /*158d0*/  SHFL.IDX PT, R6, R4, 0x4, 0x181f ;  /* 0x00981f0004067f89 */ /* 0x0002a400000e0000 */
.L_x_624:
[----:B------:R-:W-:Y:S05]  /*158e0*/  BRA.DIV ~URZ, `(.L_x_581) ;  /* 0x00005b627f007947 */ /* 0x000fea000b800000 */
[----:B--2---:R2:W1:Y:S02]  /*158f0*/  SHFL.IDX PT, R2, R5, 0x4, 0x181f ;  /* 0x00981f0005027f89 */ /* 0x00446400000e0000 */
.L_x_625:
[----:B------:R-:W-:Y:S02]  /*15900*/  IADD3 R3, R0, 0x40, RZ ;  /* 0x0000004000037810 */ /* 0x000fe40007ffe0ff */
[----:B------:R-:W-:Y:S02]  /*15910*/  SHF.R.S32.HI R8, RZ, 0x1f, R242 ;  /* 0x0000001fff087819 */ /* 0x000fe400000114f2 */
[----:B------:R-:W-:-:S13]  /*15920*/  ISETP.GE.OR P2, PT, R3, R7, P0 ;  /* 0x000000070300720c */ /* 0x000fda0000746670 */
[----:B-1----:R-:W-:-:S04]  /*15930*/  @!P2 LEA R2, P1, R242, R2, 0x1 ;  /* 0x00000002f202a211 */ /* 0x002fc800078208ff */
[----:B------:R-:W-:-:S05]  /*15940*/  @!P2 LEA.HI.X R3, R242, R6, R8, 0x1, P1 ;  /* 0x00000006f203a211 */ /* 0x000fca00008f0c08 */
[----:B------:R1:W-:Y:S01]  /*15950*/  @!P2 ST.E.128 [R2.64], RZ ;  /* 0x000000ff0200a985 */ /* 0x0003e2000c101d06 */
[----:B------:R-:W-:Y:S05]  /*15960*/  BRA.DIV ~URZ, `(.L_x_582) ;  /* 0x00005b527f007947 */ /* 0x000fea000b800000 */
[----:B------:R1:W2:Y:S04]  /*15970*/  SHFL.IDX PT, R6, R4, 0x5, 0x181f ;  /* 0x00b81f0004067f89 */ /* 0x0002a800000e0000 */
[----:B-1----:R1:W3:Y:S02]  /*15980*/  SHFL.IDX PT, R2, R5, 0x5, 0x181f ;  /* 0x00b81f0005027f89 */ /* 0x0022e400000e0000 */
.L_x_626:
[----:B------:R-:W-:Y:S02]  /*15990*/  IADD3 R3, R0, 0x50, RZ ;  /* 0x0000005000037810 */ /* 0x000fe40007ffe0ff */
[----:B------:R-:W-:Y:S02]  /*159a0*/  SHF.R.S32.HI R8, RZ, 0x1f, R242 ;  /* 0x0000001fff087819 */ /* 0x000fe400000114f2 */
[----:B------:R-:W-:-:S13]  /*159b0*/  ISETP.GE.OR P2, PT, R3, R7, P0 ;  /* 0x000000070300720c */ /* 0x000fda0000746670 */
[----:B---3--:R-:W-:-:S04]  /*159c0*/  @!P2 LEA R2, P1, R242, R2, 0x1 ;  /* 0x00000002f202a211 */ /* 0x008fc800078208ff */
[----:B--2---:R-:W-:-:S05]  /*159d0*/  @!P2 LEA.HI.X R3, R242, R6, R8, 0x1, P1 ;  /* 0x00000006f203a211 */ /* 0x004fca00008f0c08 */
[----:B------:R2:W-:Y:S01]  /*159e0*/  @!P2 ST.E.128 [R2.64], RZ ;  /* 0x000000ff0200a985 */ /* 0x0005e2000c101d06 */
[----:B------:R-:W-:Y:S05]  /*159f0*/  BRA.DIV ~URZ, `(.L_x_583) ;  /* 0x00005b927f007947 */ /* 0x000fea000b800000 */
[----:B------:R3:W1:Y:S02]  /*15a00*/  SHFL.IDX PT, R6, R4, 0x6, 0x181f ;  /* 0x00d81f0004067f89 */ /* 0x00066400000e0000 */
.L_x_627:
[----:B------:R-:W-:Y:S05]  /*15a10*/  BRA.DIV ~URZ, `(.L_x_584) ;  /* 0x00005be27f007947 */ /* 0x000fea000b800000 */
[----:B--2---:R2:W3:Y:S02]  /*15a20*/  SHFL.IDX PT, R2, R5, 0x6, 0x181f ;  /* 0x00d81f0005027f89 */ /* 0x0044e400000e0000 */
.L_x_628:
[----:B------:R-:W-:Y:S02]  /*15a30*/  IADD3 R3, R0, 0x60, RZ ;  /* 0x0000006000037810 */ /* 0x000fe40007ffe0ff */
[----:B------:R-:W-:Y:S02]  /*15a40*/  SHF.R.S32.HI R8, RZ, 0x1f, R242 ;  /* 0x0000001fff087819 */ /* 0x000fe400000114f2 */
[----:B------:R-:W-:-:S13]  /*15a50*/  ISETP.GE.OR P2, PT, R3, R7, P0 ;  /* 0x000000070300720c */ /* 0x000fda0000746670 */
[----:B---3--:R-:W-:-:S04]  /*15a60*/  @!P2 LEA R2, P1, R242, R2, 0x1 ;  /* 0x00000002f202a211 */ /* 0x008fc800078208ff */
[----:B-1----:R-:W-:-:S05]  /*15a70*/  @!P2 LEA.HI.X R3, R242, R6, R8, 0x1, P1 ;  /* 0x00000006f203a211 */ /* 0x002fca00008f0c08 */
[----:B------:R1:W-:Y:S01]  /*15a80*/  @!P2 ST.E.128 [R2.64], RZ ;  /* 0x000000ff0200a985 */ /* 0x0003e2000c101d06 */
[----:B------:R-:W-:Y:S05]  /*15a90*/  BRA.DIV ~URZ, `(.L_x_585) ;  /* 0x00005bd27f007947 */ /* 0x000fea000b800000 */
[----:B----4-:R-:W3:Y:S04]  /*15aa0*/  SHFL.IDX PT, R4, R4, 0x7, 0x181f ;  /* 0x00f81f0004047f89 */ /* 0x010ee800000e0000 */
[----:B-1----:R1:W4:Y:S02]  /*15ab0*/  SHFL.IDX PT, R2, R5, 0x7, 0x181f ;  /* 0x00f81f0005027f89 */ /* 0x00232400000e0000 */
.L_x_629:
[----:B------:R-:W-:Y:S02]  /*15ac0*/  IADD3 R0, R0, 0x70, RZ ;  /* 0x0000007000007810 */ /* 0x000fe40007ffe0ff */
[----:B-12---:R-:W-:Y:S02]  /*15ad0*/  SHF.R.S32.HI R5, RZ, 0x1f, R242 ;  /* 0x0000001fff057819 */ /* 0x006fe400000114f2 */
[----:B------:R-:W-:-:S13]  /*15ae0*/  ISETP.GE.OR P1, PT, R0, R7, P0 ;  /* 0x000000070000720c */ /* 0x000fda0000726670 */
[----:B----4-:R-:W-:-:S04]  /*15af0*/  @!P1 LEA R2, P0, R242, R2, 0x1 ;  /* 0x00000002f2029211 */ /* 0x010fc800078008ff */
[----:B---3--:R-:W-:-:S05]  /*15b00*/  @!P1 LEA.HI.X R3, R242, R4, R5, 0x1, P0 ;  /* 0x00000004f2039211 */ /* 0x008fca00000f0c05 */
[----:B------:R1:W-:Y:S04]  /*15b10*/  @!P1 ST.E.128 [R2.64], RZ ;  /* 0x000000ff02009985 */ /* 0x0003e8000c101d06 */
.L_x_571:
[----:B------:R-:W-:Y:S05]  /*15b20*/  BSYNC B1 ;  /* 0x0000000000017941 */ /* 0x000fea0003800000 */
.L_x_568:
[----:B---3--:R-:W3:Y:S02]  /*15b30*/  LDL R0, [R1+0x98] ;  /* 0x0000980001007983 */ /* 0x008ee40000100800 */
[----:B---3--:R-:W-:-:S13]  /*15b40*/  ISETP.NE.AND P0, PT, R0, RZ, PT ;  /* 0x000000ff0000720c */ /* 0x008fda0003f05270 */
[----:B------:R-:W-:Y:S01]  /*15b50*/  @P0 WARPSYNC 0xffffffff ;  /* 0xffffffff00000948 */ /* 0x000fe20003800000 */
[----:B------:R-:W-:Y:S06]  /*15b60*/  @P0 BAR.SYNC.DEFER_BLOCKING 0x5, 0x80 ;  /* 0x0142000000000b1d */ /* 0x000fec0000010000 */
[----:B------:R-:W3:Y:S04]  /*15b70*/  @P0 LDS R0, [0xb100] ;  /* 0x00b10000ff000984 */ /* 0x000ee80000000800 */
[----:B---3--:R3:W-:Y:S04]  /*15b80*/  @P0 STL [R1+0x70], R0 ;  /* 0x0000700001000387 */ /* 0x0087e80000100800 */
[----:B------:R-:W-:Y:S06]  /*15b90*/  @P0 BAR.ARV 0x4, 0x80 ;  /* 0x0102000000000b1d */ /* 0x000fec0000002000 */
[----:B------:R-:W-:Y:S05]  /*15ba0*/  @P0 BRA `(.L_x_586) ;  /* 0x0000007000000947 */ /* 0x000fea0003800000 */
[----:B------:R-:W-:Y:S05]  /*15bb0*/  BRA.DIV ~URZ, `(.L_x_587) ;  /* 0x00005b827f007947 */ /* 0x000fea000b800000 */
[----:B---3--:R3:W4:Y:S02]  /*15bc0*/  SHFL.IDX PT, R0, R47, RZ, 0x1f ;  /* 0x00001fff2f007589 */ /* 0x00872400000e0000 */
.L_x_630:
[----:B------:R-:W-:Y:S01]  /*15bd0*/  WARPSYNC 0xffffffff ;  /* 0xffffffff00007948 */ /* 0x000fe20003800000 */
[----:B------:R-:W-:Y:S06]  /*15be0*/  BAR.SYNC.DEFER_BLOCKING 0x4, 0x80 ;  /* 0x0102000000007b1d */ /* 0x000fec0000010000 */
[----:B----4-:R4:W-:Y:S04]  /*15bf0*/  STL [R1+0x70], R0 ;  /* 0x0000700001007387 */ /* 0x0109e80000100800 */
[----:B------:R4:W-:Y:S04]  /*15c00*/  @!P6 STS [0xb100], R47 ;  /* 0x00b1002fff00e388 */ /* 0x0009e80000000800 */
[----:B------:R-:W-:Y:S06]  /*15c10*/  BAR.ARV 0x5, 0x80 ;  /* 0x0142000000007b1d */ /* 0x000fec0000002000 */
.L_x_586:
[----:B---34-:R-:W3:Y:S02]  /*15c20*/  LDL R0, [R1+0x70] ;  /* 0x0000700001007983 */ /* 0x018ee40000100800 */
[----:B---3--:R-:W-:-:S13]  /*15c30*/  ISETP.GE.AND P0, PT, R0, c[0x0][0x538], PT ;  /* 0x00014e0000007a0c */ /* 0x008fda0003f06270 */
[----:B-12---:R-:W-:Y:S01]  /*15c40*/  @P0 CALL.REL.NOINC `(.L_x_588) ;  /* 0x0000001000000944 */ /* 0x006fe20003c00000 */
[----:B------:R-:W-:Y:S05]  /*15c50*/  BRA `(.L_x_589) ;  /* 0xfffead2000007947 */ /* 0x000fea000383ffff */
.L_x_588:
[----:B------:R-:W-:Y:S05]  /*15c60*/  EXIT ;  /* 0x000000000000794d */ /* 0x000fea0003800000 */
.L_x_512:
[----:B------:R-:W-:Y:S01]  /*15c70*/  IMAD.MOV.U32 R88, RZ, RZ, R4 ;  /* 0x000000ffff587224 */ /* 0x000fe200078e0004 */
[----:B------:R-:W-:Y:S01]  /*15c80*/  MOV R58, RZ ;  /* 0x000000ff003a7202 */ /* 0x000fe20000000f00 */
[----:B------:R-:W-:Y:S01]  /*15c90*/  IMAD.MOV.U32 R3, RZ, RZ, 0x181f ;  /* 0x0000181fff037424 */ /* 0x000fe200078e00ff */
[----:B------:R-:W-:Y:S02]  /*15ca0*/  MOV R2, 0x15cc0 ;  /* 0x00015cc000027802 */ /* 0x000fe40000000f00 */
[----:B-----5:R-:W-:Y:S05]  /*15cb0*/  CALL.REL.NOINC `($__internal_1_$__cuda_sm70_shflsync_idx_p) ;  /* 0x00005b5000007944 */ /* 0x020fea0003c00000 */
[----:B------:R-:W-:Y:S01]  /*15cc0*/  MOV R6, R58 ;  /* 0x0000003a00067202 */ /* 0x000fe20000000f00 */
[----:B-1---5:R-:W-:Y:S05]  /*15cd0*/  BRA `(.L_x_590) ;  /* 0xfffeb69000007947 */ /* 0x022fea000383ffff */
.L_x_513:
[----:B------:R-:W-:Y:S01]  /*15ce0*/  IMAD.MOV.U32 R88, RZ, RZ, R5 ;  /* 0x000000ffff587224 */ /* 0x000fe200078e0005 */
[----:B------:R-:W-:Y:S01]  /*15cf0*/  MOV R58, RZ ;  /* 0x000000ff003a7202 */ /* 0x000fe20000000f00 */
[----:B------:R-:W-:Y:S01]  /*15d00*/  IMAD.MOV.U32 R3, RZ, RZ, 0x181f ;  /* 0x0000181fff037424 */ /* 0x000fe200078e00ff */
[----:B------:R-:W-:Y:S02]  /*15d10*/  MOV R2, 0x15d30 ;  /* 0x00015d3000027802 */ /* 0x000fe40000000f00 */
[----:B-12--5:R-:W-:Y:S05]  /*15d20*/  CALL.REL.NOINC `($__internal_1_$__cuda_sm70_shflsync_idx_p) ;  /* 0x00005ae000007944 */ /* 0x026fea0003c00000 */
[----:B------:R-:W-:Y:S01]  /*15d30*/  MOV R2, R58 ;  /* 0x0000003a00027202 */ /* 0x000fe20000000f00 */
[----:B-1---5:R-:W-:Y:S05]  /*15d40*/  BRA `(.L_x_591) ;  /* 0xfffeb64000007947 */ /* 0x022fea000383ffff */
.L_x_516:
[----:B------:R-:W-:Y:S01]  /*15d50*/  IMAD.MOV.U32 R88, RZ, RZ, R4 ;  /* 0x000000ffff587224 */ /* 0x000fe200078e0004 */
[----:B------:R-:W-:Y:S01]  /*15d60*/  MOV R58, 0x1 ;  /* 0x00000001003a7802 */ /* 0x000fe20000000f00 */
[----:B-1----:R-:W-:Y:S01]  /*15d70*/  IMAD.MOV.U32 R3, RZ, RZ, 0x181f ;  /* 0x0000181fff037424 */ /* 0x002fe200078e00ff */
[----:B----4-:R-:W-:-:S02]  /*15d80*/  MOV R2, 0x15da0 ;  /* 0x00015da000027802 */ /* 0x010fc40000000f00 */
[----:B--2--5:R-:W-:Y:S05]  /*15d90*/  CALL.REL.NOINC `($__internal_1_$__cuda_sm70_shflsync_idx_p) ;  /* 0x00005a7000007944 */ /* 0x024fea0003c00000 */
[----:B------:R-:W-:Y:S01]  /*15da0*/  IMAD.MOV.U32 R6, RZ, RZ, R58 ;  /* 0x000000ffff067224 */ /* 0x000fe200078e003a */
[----:B------:R-:W-:Y:S01]  /*15db0*/  MOV R58, 0x1 ;  /* 0x00000001003a7802 */ /* 0x000fe20000000f00 */
[----:B------:R-:W-:Y:S01]  /*15dc0*/  IMAD.MOV.U32 R88, RZ, RZ, R5 ;  /* 0x000000ffff587224 */ /* 0x000fe200078e0005 */
[----:B------:R-:W-:-:S02]  /*15dd0*/  MOV R3, 0x181f ;  /* 0x0000181f00037802 */ /* 0x000fc40000000f00 */
[----:B------:R-:W-:Y:S02]  /*15de0*/  MOV R2, 0x15e00 ;  /* 0x00015e0000027802 */ /* 0x000fe40000000f00 */
[----:B-1---5:R-:W-:Y:S05]  /*15df0*/  CALL.REL.NOINC `($__internal_1_$__cuda_sm70_shflsync_idx_p) ;  /* 0x00005a1000007944 */ /* 0x022fea0003c00000 */
[----:B------:R-:W-:Y:S01]  /*15e00*/  MOV R2, R58 ;  /* 0x0000003a00027202 */ /* 0x000fe20000000f00 */
[----:B-1---5:R-:W-:Y:S05]  /*15e10*/  BRA `(.L_x_592) ;  /* 0xfffeb6d000007947 */ /* 0x022fea000383ffff */
.L_x_519:
[----:B------:R-:W-:Y:S01]  /*15e20*/  IMAD.MOV.U32 R88, RZ, RZ, R4 ;  /* 0x000000ffff587224 */ /* 0x000fe200078e0004 */
[----:B------:R-:W-:Y:S01]  /*15e30*/  MOV R58, 0x2 ;  /* 0x00000002003a7802 */ /* 0x000fe20000000f00 */
[----:B-1----:R-:W-:Y:S01]  /*15e40*/  IMAD.MOV.U32 R3, RZ, RZ, 0x181f ;  /* 0x0000181fff037424 */ /* 0x002fe200078e00ff */
[----:B------:R-:W-:Y:S02]  /*15e50*/  MOV R2, 0x15e70 ;  /* 0x00015e7000027802 */ /* 0x000fe40000000f00 */
[----:B--23-5:R-:W-:Y:S05]  /*15e60*/  CALL.REL.NOINC `($__internal_1_$__cuda_sm70_shflsync_idx_p) ;  /* 0x000059a000007944 */ /* 0x02cfea0003c00000 */
[----:B------:R-:W-:Y:S01]  /*15e70*/  MOV R6, R58 ;  /* 0x0000003a00067202 */ /* 0x000fe20000000f00 */
[----:B-1---5:R-:W-:Y:S05]  /*15e80*/  BRA `(.L_x_593) ;  /* 0xfffeb74000007947 */ /* 0x022fea000383ffff */
.L_x_520:
[----:B------:R-:W-:Y:S01]  /*15e90*/  IMAD.MOV.U32 R88, RZ, RZ, R5 ;  /* 0x000000ffff587224 */ /* 0x000fe200078e0005 */
[----:B------:R-:W-:Y:S01]  /*15ea0*/  MOV R58, 0x2 ;  /* 0x00000002003a7802 */ /* 0x000fe20000000f00 */
[----:B-1----:R-:W-:Y:S01]  /*15eb0*/  IMAD.MOV.U32 R3, RZ, RZ, 0x181f ;  /* 0x0000181fff037424 */ /* 0x002fe200078e00ff */
[----:B------:R-:W-:Y:S02]  /*15ec0*/  MOV R2, 0x15ee0 ;  /* 0x00015ee000027802 */ /* 0x000fe40000000f00 */
[----:B--2345:R-:W-:Y:S05]  /*15ed0*/  CALL.REL.NOINC `($__internal_1_$__cuda_sm70_shflsync_idx_p) ;  /* 0x0000593000007944 */ /* 0x03cfea0003c00000 */
[----:B------:R-:W-:Y:S01]  /*15ee0*/  MOV R2, R58 ;  /* 0x0000003a00027202 */ /* 0x000fe20000000f00 */
[----:B-1---5:R-:W-:Y:S05]  /*15ef0*/  BRA `(.L_x_594) ;  /* 0xfffeb6f000007947 */ /* 0x022fea000383ffff */
.L_x_523:
[----:B------:R-:W-:Y:S01]  /*15f00*/  IMAD.MOV.U32 R88, RZ, RZ, R4 ;  /* 0x000000ffff587224 */ /* 0x000fe200078e0004 */
[----:B------:R-:W-:Y:S01]  /*15f10*/  MOV R58, 0x3 ;  /* 0x00000003003a7802 */ /* 0x000fe20000000f00 */
[----:B--2---:R-:W-:Y:S01]  /*15f20*/  IMAD.MOV.U32 R3, RZ, RZ, 0x181f ;  /* 0x0000181fff037424 */ /* 0x004fe200078e00ff */
[----:B------:R-:W-:-:S02]  /*15f30*/  MOV R2, 0x15f50 ;  /* 0x00015f5000027802 */ /* 0x000fc40000000f00 */
[----:B-1-345:R-:W-:Y:S05]  /*15f40*/  CALL.REL.NOINC `($__internal_1_$__cuda_sm70_shflsync_idx_p) ;  /* 0x000058c000007944 */ /* 0x03afea0003c00000 */
        /* <DEDUP_REMOVED lines=8> */
.L_x_526:
[----:B------:R-:W-:Y:S01]  /*15fd0*/  IMAD.MOV.U32 R88, RZ, RZ, R4 ;  /* 0x000000ffff587224 */ /* 0x000fe200078e0004 */
[----:B------:R-:W-:Y:S01]  /*15fe0*/  MOV R58, 0x4 ;  /* 0x00000004003a7802 */ /* 0x000fe20000000f00 */
[----:B-1----:R-:W-:Y:S01]  /*15ff0*/  IMAD.MOV.U32 R3, RZ, RZ, 0x181f ;  /* 0x0000181fff037424 */ /* 0x002fe200078e00ff */
[----:B--2---:R-:W-:Y:S02]  /*16000*/  MOV R2, 0x16020 ;  /* 0x0001602000027802 */ /* 0x004fe40000000f00 */
[----:B---345:R-:W-:Y:S05]  /*16010*/  CALL.REL.NOINC `($__internal_1_$__cuda_sm70_shflsync_idx_p) ;  /* 0x000057f000007944 */ /* 0x038fea0003c00000 */
[----:B------:R-:W-:Y:S01]  /*16020*/  MOV R6, R58 ;  /* 0x0000003a00067202 */ /* 0x000fe20000000f00 */
[----:B-1---5:R-:W-:Y:S05]  /*16030*/  BRA `(.L_x_596) ;  /* 0xfffeb78000007947 */ /* 0x022fea000383ffff */
.L_x_527:
[----:B------:R-:W-:Y:S01]  /*16040*/  IMAD.MOV.U32 R88, RZ, RZ, R5 ;  /* 0x000000ffff587224 */ /* 0x000fe200078e0005 */
[----:B------:R-:W-:Y:S01]  /*16050*/  MOV R58, 0x4 ;  /* 0x00000004003a7802 */ /* 0x000fe20000000f00 */
[----:B------:R-:W-:Y:S01]  /*16060*/  IMAD.MOV.U32 R3, RZ, RZ, 0x181f ;  /* 0x0000181fff037424 */ /* 0x000fe200078e00ff */
[----:B--2---:R-:W-:Y:S02]  /*16070*/  MOV R2, 0x16090 ;  /* 0x0001609000027802 */ /* 0x004fe40000000f00 */
[----:B-1-345:R-:W-:Y:S05]  /*16080*/  CALL.REL.NOINC `($__internal_1_$__cuda_sm70_shflsync_idx_p) ;  /* 0x0000578000007944 */ /* 0x03afea0003c00000 */
[----:B------:R-:W-:Y:S01]  /*16090*/  MOV R2, R58 ;  /* 0x0000003a00027202 */ /* 0x000fe20000000f00 */
[----:B-1---5:R-:W-:Y:S05]  /*160a0*/  BRA `(.L_x_597) ;  /* 0xfffeb73000007947 */ /* 0x022fea000383ffff */
.L_x_530:
[----:B------:R-:W-:Y:S01]  /*160b0*/  IMAD.MOV.U32 R88, RZ, RZ, R4 ;  /* 0x000000ffff587224 */ /* 0x000fe200078e0004 */
[----:B------:R-:W-:Y:S01]  /*160c0*/  MOV R58, 0x5 ;  /* 0x00000005003a7802 */ /* 0x000fe20000000f00 */
[----:B-1----:R-:W-:Y:S01]  /*160d0*/  IMAD.MOV.U32 R3, RZ, RZ, 0x181f ;  /* 0x0000181fff037424 */ /* 0x002fe200078e00ff */
[----:B------:R-:W-:-:S02]  /*160e0*/  MOV R2, 0x16100 ;  /* 0x0001610000027802 */ /* 0x000fc40000000f00 */
[----:B--2345:R-:W-:Y:S05]  /*160f0*/  CALL.REL.NOINC `($__internal_1_$__cuda_sm70_shflsync_idx_p) ;  /* 0x0000571000007944 */ /* 0x03cfea0003c00000 */
        /* <DEDUP_REMOVED lines=8> */
.L_x_533:
[----:B------:R-:W-:Y:S01]  /*16180*/  IMAD.MOV.U32 R88, RZ, RZ, R4 ;  /* 0x000000ffff587224 */ /* 0x000fe200078e0004 */
[----:B------:R-:W-:Y:S01]  /*16190*/  MOV R58, 0x6 ;  /* 0x00000006003a7802 */ /* 0x000fe20000000f00 */
[----:B-1----:R-:W-:Y:S01]  /*161a0*/  IMAD.MOV.U32 R3, RZ, RZ, 0x181f ;  /* 0x0000181fff037424 */ /* 0x002fe200078e00ff */
[----:B------:R-:W-:Y:S02]  /*161b0*/  MOV R2, 0x161d0 ;  /* 0x000161d000027802 */ /* 0x000fe40000000f00 */
[----:B--2345:R-:W-:Y:S05]  /*161c0*/  CALL.REL.NOINC `($__internal_1_$__cuda_sm70_shflsync_idx_p) ;  /* 0x0000564000007944 */ /* 0x03cfea0003c00000 */
[----:B------:R-:W-:Y:S01]  /*161d0*/  MOV R6, R58 ;  /* 0x0000003a00067202 */ /* 0x000fe20000000f00 */
[----:B-1---5:R-:W-:Y:S05]  /*161e0*/  BRA `(.L_x_599) ;  /* 0xfffeb7c000007947 */ /* 0x022fea000383ffff */
.L_x_534:
[----:B------:R-:W-:Y:S01]  /*161f0*/  IMAD.MOV.U32 R88, RZ, RZ, R5 ;  /* 0x000000ffff587224 */ /* 0x000fe200078e0005 */
[----:B------:R-:W-:Y:S01]  /*16200*/  MOV R58, 0x6 ;  /* 0x00000006003a7802 */ /* 0x000fe20000000f00 */
[----:B-1----:R-:W-:Y:S01]  /*16210*/  IMAD.MOV.U32 R3, RZ, RZ, 0x181f ;  /* 0x0000181fff037424 */ /* 0x002fe200078e00ff */
[----:B------:R-:W-:Y:S02]  /*16220*/  MOV R2, 0x16240 ;  /* 0x0001624000027802 */ /* 0x000fe40000000f00 */
[----:B--2345:R-:W-:Y:S05]  /*16230*/  CALL.REL.NOINC `($__internal_1_$__cuda_sm70_shflsync_idx_p) ;  /* 0x000055d000007944 */ /* 0x03cfea0003c00000 */
[----:B------:R-:W-:Y:S01]  /*16240*/  MOV R2, R58 ;  /* 0x0000003a00027202 */ /* 0x000fe20000000f00 */
[----:B-1---5:R-:W-:Y:S05]  /*16250*/  BRA `(.L_x_600) ;  /* 0xfffeb77000007947 */ /* 0x022fea000383ffff */
.L_x_537:
        /* <DEDUP_REMOVED lines=13> */
.L_x_540:
[----:B------:R-:W-:Y:S01]  /*16330*/  IMAD.MOV.U32 R88, RZ, RZ, R0 ;  /* 0x000000ffff587224 */ /* 0x000fe200078e0000 */
[----:B------:R-:W-:Y:S01]  /*16340*/  MOV R58, RZ ;  /* 0x000000ff003a7202 */ /* 0x000fe20000000f00 */
[----:B------:R-:W-:Y:S01]  /*16350*/  IMAD.MOV.U32 R3, RZ, RZ, 0x181f ;  /* 0x0000181fff037424 */ /* 0x000fe200078e00ff */
[----:B------:R-:W-:Y:S02]  /*16360*/  MOV R2, 0x16380 ;  /* 0x0001638000027802 */ /* 0x000fe40000000f00 */
[----:B-1----:R-:W-:Y:S05]  /*16370*/  CALL.REL.NOINC `($__internal_1_$__cuda_sm70_shflsync_idx_p) ;  /* 0x0000549000007944 */ /* 0x002fea0003c00000 */
[----:B------:R-:W-:Y:S01]  /*16380*/  MOV R5, R58 ;  /* 0x0000003a00057202 */ /* 0x000fe20000000f00 */
[----:B-1---5:R-:W-:Y:S05]  /*16390*/  BRA `(.L_x_602) ;  /* 0xfffedc0000007947 */ /* 0x022fea000383ffff */
.L_x_541:
[----:B------:R-:W-:Y:S01]  /*163a0*/  IMAD.MOV.U32 R88, RZ, RZ, R4 ;  /* 0x000000ffff587224 */ /* 0x000fe200078e0004 */
[----:B------:R-:W-:Y:S01]  /*163b0*/  MOV R58, RZ ;  /* 0x000000ff003a7202 */ /* 0x000fe20000000f00 */
[----:B------:R-:W-:Y:S01]  /*163c0*/  IMAD.MOV.U32 R3, RZ, RZ, 0x181f ;  /* 0x0000181fff037424 */ /* 0x000fe200078e00ff */
[----:B------:R-:W-:Y:S02]  /*163d0*/  MOV R2, 0x163f0 ;  /* 0x000163f000027802 */ /* 0x000fe40000000f00 */
[----:B-123--:R-:W-:Y:S05]  /*163e0*/  CALL.REL.NOINC `($__internal_1_$__cuda_sm70_shflsync_idx_p) ;  /* 0x0000542000007944 */ /* 0x00efea0003c00000 */
[----:B------:R-:W-:Y:S01]  /*163f0*/  IADD3 R2, P0, R58, R170, RZ ;  /* 0x000000aa3a027210 */ /* 0x000fe20007f1e0ff */
[----:B-----5:R-:W-:Y:S01]  /*16400*/  IMAD.MOV.U32 R88, RZ, RZ, R0 ;  /* 0x000000ffff587224 */ /* 0x020fe200078e0000 */
[----:B------:R-:W-:-:S03]  /*16410*/  MOV R58, 0x1 ;  /* 0x00000001003a7802 */ /* 0x000fc60000000f00 */
[----:B------:R-:W-:-:S05]  /*16420*/  IMAD.X R3, R5, 0x1, R36, P0 ;  /* 0x0000000105037824 */ /* 0x000fca00000e0624 */
[----:B------:R-:W-:Y:S01]  /*16430*/  @!PT LDS RZ, [RZ] ;  /* 0x00000000fffff984 */ /* 0x000fe20000000800 */
[----:B------:R-:W-:Y:S01]  /*16440*/  @!PT LDS RZ, [RZ] ;  /* 0x00000000fffff984 */ /* 0x000fe20000000800 */
[----:B------:R-:W-:Y:S01]  /*16450*/  @!PT LDS RZ, [RZ] ;  /* 0x00000000fffff984 */ /* 0x000fe20000000800 */
[----:B------:R2:W-:Y:S02]  /*16460*/  LDGSTS.E.BYPASS.LTC128B.128 [R243+0x3900], [R2.64], !P5 ;  /* 0x0390000002f37fae */ /* 0x0005e4000e901d46 */
[----:B--2---:R-:W-:Y:S01]  /*16470*/  IMAD.MOV.U32 R3, RZ, RZ, 0x181f ;  /* 0x0000181fff037424 */ /* 0x004fe200078e00ff */
[----:B------:R-:W-:Y:S02]  /*16480*/  MOV R2, 0x164a0 ;  /* 0x000164a000027802 */ /* 0x000fe40000000f00 */
[----:B-1----:R-:W-:Y:S05]  /*16490*/  CALL.REL.NOINC `($__internal_1_$__cuda_sm70_shflsync_idx_p) ;  /* 0x0000537000007944 */ /* 0x002fea0003c00000 */
[----:B------:R-:W-:Y:S01]  /*164a0*/  IMAD.MOV.U32 R5, RZ, RZ, R58 ;  /* 0x000000ffff057224 */ /* 0x000fe200078e003a */
[----:B------:R-:W-:Y:S01]  /*164b0*/  MOV R58, 0x1 ;  /* 0x00000001003a7802 */ /* 0x000fe20000000f00 */
[----:B------:R-:W-:Y:S01]  /*164c0*/  IMAD.MOV.U32 R88, RZ, RZ, R4 ;  /* 0x000000ffff587224 */ /* 0x000fe200078e0004 */
[----:B------:R-:W-:Y:S02]  /*164d0*/  MOV R3, 0x181f ;  /* 0x0000181f00037802 */ /* 0x000fe40000000f00 */
[----:B------:R-:W-:Y:S02]  /*164e0*/  MOV R2, 0x16500 ;  /* 0x0001650000027802 */ /* 0x000fe40000000f00 */
[----:B-1---5:R-:W-:Y:S05]  /*164f0*/  CALL.REL.NOINC `($__internal_1_$__cuda_sm70_shflsync_idx_p) ;  /* 0x0000531000007944 */ /* 0x022fea0003c00000 */
        /* <DEDUP_REMOVED lines=79> */
[----:B-----5:R-:W-:Y:S01]  /*169f0*/  IMAD.MOV.U32 R0, RZ, RZ, R58 ;  /* 0x000000ffff007224 */ /* 0x020fe200078e003a */
[----:B------:R-:W-:Y:S01]  /*16a00*/  MOV R58, 0x6 ;  /* 0x00000006003a7802 */ /* 0x000fe20000000f00 */
[----:B------:R-:W-:Y:S01]  /*16a10*/  IMAD.MOV.U32 R88, RZ, RZ, R4 ;  /* 0x000000ffff587224 */ /* 0x000fe200078e0004 */
[----:B------:R-:W-:Y:S02]  /*16a20*/  MOV R3, 0x181f ;  /* 0x0000181f00037802 */ /* 0x000fe40000000f00 */
[----:B------:R-:W-:Y:S02]  /*16a30*/  MOV R2, 0x16a50 ;  /* 0x00016a5000027802 */ /* 0x000fe40000000f00 */
[----:B-1----:R-:W-:Y:S05]  /*16a40*/  CALL.REL.NOINC `($__internal_1_$__cuda_sm70_shflsync_idx_p) ;  /* 0x00004dc000007944 */ /* 0x002fea0003c00000 */
[----:B------:R-:W-:Y:S01]  /*16a50*/  MOV R4, R58 ;  /* 0x0000003a00047202 */ /* 0x000fe20000000f00 */
[----:B-1---5:R-:W-:Y:S05]  /*16a60*/  BRA `(.L_x_603) ;  /* 0xfffed73000007947 */ /* 0x022fea000383ffff */
.L_x_542:
[----:B------:R-:W-:Y:S01]  /*16a70*/  IMAD.MOV.U32 R58, RZ, RZ, RZ ;  /* 0x000000ffff3a7224 */ /* 0x000fe200078e00ff */
[----:B------:R-:W-:-:S02]  /*16a80*/  MOV R3, 0x1c1f ;  /* 0x00001c1f00037802 */ /* 0x000fc40000000f00 */
[----:B------:R-:W-:Y:S02]  /*16a90*/  MOV R2, 0x16ab0 ;  /* 0x00016ab000027802 */ /* 0x000fe40000000f00 */
[----:B------:R-:W-:Y:S05]  /*16aa0*/  CALL.REL.NOINC `($__internal_1_$__cuda_sm70_shflsync_idx_p) ;  /* 0x00004d6000007944 */ /* 0x000fea0003c00000 */
[----:B-----5:R-:W-:Y:S01]  /*16ab0*/  MOV R0, R58 ;  /* 0x0000003a00007202 */ /* 0x020fe20000000f00 */
[----:B-1----:R-:W-:Y:S05]  /*16ac0*/  BRA `(.L_x_604) ;  /* 0xfffed80000007947 */ /* 0x002fea000383ffff */
.L_x_543:
[----:B------:R-:W-:Y:S01]  /*16ad0*/  IMAD.MOV.U32 R58, RZ, RZ, 0x1 ;  /* 0x00000001ff3a7424 */ /* 0x000fe200078e00ff */
[----:B------:R-:W-:Y:S02]  /*16ae0*/  MOV R3, 0x1c1f ;  /* 0x00001c1f00037802 */ /* 0x000fe40000000f00 */
[----:B------:R-:W-:Y:S02]  /*16af0*/  MOV R2, 0x16b10 ;  /* 0x00016b1000027802 */ /* 0x000fe40000000f00 */
[----:B-1----:R-:W-:Y:S05]  /*16b00*/  CALL.REL.NOINC `($__internal_1_$__cuda_sm70_shflsync_idx_p) ;  /* 0x00004d0000007944 */ /* 0x002fea0003c00000 */
[----:B-----5:R-:W-:Y:S01]  /*16b10*/  IMAD.IADD R0, R4, 0x1, R58 ;  /* 0x0000000104007824 */ /* 0x020fe200078e023a */
[----:B------:R-:W-:Y:S01]  /*16b20*/  MOV R2, 0x16ef0 ;  /* 0x00016ef000027802 */ /* 0x000fe20000000f00 */
[----:B------:R-:W-:Y:S02]  /*16b30*/  IMAD.MOV.U32 R58, RZ, RZ, 0x2 ;  /* 0x00000002ff3a7424 */ /* 0x000fe400078e00ff */
[----:B------:R-:W-:Y:S01]  /*16b40*/  IMAD.MOV.U32 R3, RZ, RZ, 0x1c1f ;  /* 0x00001c1fff037424 */ /* 0x000fe200078e00ff */
        /* <DEDUP_REMOVED lines=120> */
[----:B------:R-:W-:Y:S01]  /*172d0*/  IMAD.IADD R4, R4, 0x1, R58 ;  /* 0x0000000104047824 */ /* 0x000fe200078e023a */
[----:B------:R-:W-:Y:S02]  /*172e0*/  FMNMX.FTZ R2, R7, R8, !PT ;  /* 0x0000000807027209 */ /* 0x000fe40007810000 */
[----:B-----5:R-:W-:Y:S02]  /*172f0*/  FMNMX.FTZ R0, R9, R10, !PT ;  /* 0x0000000a09007209 */ /* 0x020fe40007810000 */
[----:B------:R-:W-:Y:S02]  /*17300*/  IMNMX R5, R5, R4, PT ;  /* 0x0000000405057217 */ /* 0x000fe40003800200 */
[----:B------:R-:W-:Y:S02]  /*17310*/  FMNMX.FTZ R4, R24, R26, !PT ;  /* 0x0000001a18047209 */ /* 0x000fe40007810000 */
[----:B------:R-:W-:-:S02]  /*17320*/  ISETP.GT.AND P0, PT, R5, RZ, PT ;  /* 0x000000ff0500720c */ /* 0x000fc40003f04270 */
[C---:B------:R-:W-:Y:S02]  /*17330*/  ISETP.GT.AND P6, PT, R5.reuse, 0x1, PT ;  /* 0x000000010500780c */ /* 0x040fe40003fc4270 */
[----:B------:R-:W-:Y:S02]  /*17340*/  FSEL R18, R202, -INF , P0 ;  /* 0xff800000ca127808 */ /* 0x000fe40000000000 */
        /* <DEDUP_REMOVED lines=47> */
[----:B------:R-:W-:Y:S02]  /*17640*/  FMNMX.FTZ R3, R11, R2, !PT ;  /* 0x000000020b037209 */ /* 0x000fe40007810000 */
[C---:B------:R-:W-:Y:S02]  /*17650*/  ISETP.GT.AND P6, PT, R5.reuse, 0x61, PT ;  /* 0x000000610500780c */ /* 0x040fe40003fc4270 */
[C---:B------:R-:W-:Y:S02]  /*17660*/  ISETP.GT.AND P1, PT, R5.reuse, 0x68, PT ;  /* 0x000000680500780c */ /* 0x040fe40003f24270 */
[----:B------:R-:W-:Y:S02]  /*17670*/  ISETP.GT.AND P0, PT, R5, 0x69, PT ;  /* 0x000000690500780c */ /* 0x000fe40003f04270 */
[----:B------:R-:W-:-:S02]  /*17680*/  FMNMX.FTZ R2, R29, R4, !PT ;  /* 0x000000041d027209 */ /* 0x000fc40007810000 */
[----:B------:R-:W-:Y:S01]  /*17690*/  FMNMX.FTZ R5, R13, R0, !PT ;  /* 0x000000000d057209 */ /* 0x000fe20007810000 */
[----:B------:R-:W-:Y:S01]  /*176a0*/  IMAD.MOV.U32 R0, RZ, RZ, 0x2 ;  /* 0x00000002ff007424 */ /* 0x000fe200078e00ff */
        /* <DEDUP_REMOVED lines=93> */
[----:B------:R-:W-:Y:S02]  /*17c80*/  FMNMX.FTZ R71, R168, R71, !PT ;  /* 0x00000047a8477209 */ /* 0x000fe40007810000 */
[----:B------:R-:W-:-:S02]  /*17c90*/  FMNMX.FTZ R2, R155, R2, !PT ;  /* 0x000000029b027209 */ /* 0x000fc40007810000 */
[----:B------:R-:W-:Y:S02]  /*17ca0*/  FMNMX.FTZ R70, R146, R70, !PT ;  /* 0x0000004692467209 */ /* 0x000fe40007810000 */
[----:B------:R-:W-:Y:S02]  /*17cb0*/  FMNMX.FTZ R69, R181, R69, !PT ;  /* 0x00000045b5457209 */ /* 0x000fe40007810000 */
[----:B------:R-:W-:Y:S02]  /*17cc0*/  FSEL R147, R44, -INF , P0 ;  /* 0xff8000002c937808 */ /* 0x000fe40000000000 */
[----:B------:R-:W-:Y:S02]  /*17cd0*/  FMNMX.FTZ R71, R144, R71, !PT ;  /* 0x0000004790477209 */ /* 0x000fe40007810000 */
[----:B------:R-:W-:Y:S02]  /*17ce0*/  FMNMX.FTZ R2, R184, R2, !PT ;  /* 0x00000002b8027209 */ /* 0x000fe40007810000 */
[----:B------:R-:W-:Y:S01]  /*17cf0*/  FMNMX.FTZ R70, R148, R70, !PT ;  /* 0x0000004694467209 */ /* 0x000fe20007810000 */
[----:B------:R-:W-:Y:S01]  /*17d00*/  IMAD.MOV.U32 R4, RZ, RZ, R71 ;  /* 0x000000ffff047224 */ /* 0x000fe200078e0047 */
[----:B------:R-:W-:-:S02]  /*17d10*/  FMNMX.FTZ R69, R180, R69, !PT ;  /* 0x00000045b4457209 */ /* 0x000fc40007810000 */
[----:B------:R-:W-:Y:S02]  /*17d20*/  FMNMX.FTZ R6, R147, R2, !PT ;  /* 0x0000000293067209 */ /* 0x000fe40007810000 */
[----:B------:R-:W-:Y:S02]  /*17d30*/  FMNMX.FTZ R70, R149, R70, !PT ;  /* 0x0000004695467209 */ /* 0x000fe40007810000 */
[----:B------:R-:W-:Y:S02]  /*17d40*/  FMNMX.FTZ R69, R179, R69, !PT ;  /* 0x00000045b3457209 */ /* 0x000fe40007810000 */
[----:B------:R-:W-:Y:S02]  /*17d50*/  MOV R2, 0x17d70 ;  /* 0x00017d7000027802 */ /* 0x000fe40000000f00 */
[----:B-1----:R-:W-:Y:S05]  /*17d60*/  CALL.REL.NOINC `($__internal_0_$__cuda_sm70_shflsync_bfly_p) ;  /* 0x00003a4000007944 */ /* 0x002fea0003c00000 */
[----:B------:R-:W-:Y:S01]  /*17d70*/  FMNMX.FTZ R71, R71, R0, !PT ;  /* 0x0000000047477209 */ /* 0x000fe20007810000 */
[----:B------:R-:W-:Y:S01]  /*17d80*/  IMAD.MOV.U32 R0, RZ, RZ, 0x1 ;  /* 0x00000001ff007424 */ /* 0x000fe200078e00ff */
[----:B------:R-:W-:-:S03]  /*17d90*/  MOV R2, 0x17dc0 ;  /* 0x00017dc000027802 */ /* 0x000fc60000000f00 */
[----:B------:R-:W-:Y:S02]  /*17da0*/  IMAD.MOV.U32 R4, RZ, RZ, R71 ;  /* 0x000000ffff047224 */ /* 0x000fe400078e0047 */
[----:B------:R-:W-:Y:S05]  /*17db0*/  CALL.REL.NOINC `($__internal_0_$__cuda_sm70_shflsync_bfly_p) ;  /* 0x000039f000007944 */ /* 0x000fea0003c00000 */
[----:B------:R-:W-:Y:S01]  /*17dc0*/  FMNMX.FTZ R71, R71, R0, !PT ;  /* 0x0000000047477209 */ /* 0x000fe20007810000 */
[----:B------:R-:W-:Y:S01]  /*17dd0*/  IMAD.MOV.U32 R4, RZ, RZ, R70 ;  /* 0x000000ffff047224 */ /* 0x000fe200078e0046 */
[----:B------:R-:W-:Y:S01]  /*17de0*/  MOV R2, 0x17e10 ;  /* 0x00017e1000027802 */ /* 0x000fe20000000f00 */
[----:B------:R-:W-:Y:S02]  /*17df0*/  IMAD.MOV.U32 R0, RZ, RZ, 0x2 ;  /* 0x00000002ff007424 */ /* 0x000fe400078e00ff */
[----:B------:R-:W-:Y:S05]  /*17e00*/  CALL.REL.NOINC `($__internal_0_$__cuda_sm70_shflsync_bfly_p) ;  /* 0x000039a000007944 */ /* 0x000fea0003c00000 */
        /* <DEDUP_REMOVED lines=25> */
[----:B------:R-:W-:Y:S01]  /*17fa0*/  MOV R68, R0 ;  /* 0x0000000000447202 */ /* 0x000fe20000000f00 */
[----:B------:R-:W-:Y:S05]  /*17fb0*/  BRA `(.L_x_605) ;  /* 0xfffed98000007947 */ /* 0x000fea000383ffff */
.L_x_547:
[----:B------:R-:W-:Y:S01]  /*17fc0*/  MOV R58, RZ ;  /* 0x000000ff003a7202 */ /* 0x000fe20000000f00 */
[----:B------:R-:W-:Y:S01]  /*17fd0*/  IMAD.MOV.U32 R88, RZ, RZ, R0 ;  /* 0x000000ffff587224 */ /* 0x000fe200078e0000 */
[----:B------:R-:W-:Y:S01]  /*17fe0*/  MOV R2, 0x18010 ;  /* 0x0001801000027802 */ /* 0x000fe20000000f00 */
[----:B------:R-:W-:Y:S02]  /*17ff0*/  IMAD.MOV.U32 R3, RZ, RZ, 0x181f ;  /* 0x0000181fff037424 */ /* 0x000fe400078e00ff */
[----:B-1----:R-:W-:Y:S05]  /*18000*/  CALL.REL.NOINC `($__internal_1_$__cuda_sm70_shflsync_idx_p) ;  /* 0x0000380000007944 */ /* 0x002fea0003c00000 */
[----:B------:R-:W-:Y:S01]  /*18010*/  MOV R7, R58 ;  /* 0x0000003a00077202 */ /* 0x000fe20000000f00 */
[----:B-1---5:R-:W-:-:S05]  /*18020*/  BRA `(.L_x_606) ;  /* 0xffff04c000007947 */ /* 0x022fca000383ffff */
.L_x_548:
[----:B------:R-:W-:Y:S01]  /*18030*/  MOV R58, RZ ;  /* 0x000000ff003a7202 */ /* 0x000fe20000000f00 */
[----:B------:R-:W-:Y:S01]  /*18040*/  IMAD.MOV.U32 R88, RZ, RZ, R4 ;  /* 0x000000ffff587224 */ /* 0x000fe200078e0004 */
[----:B------:R-:W-:Y:S01]  /*18050*/  MOV R2, 0x18080 ;  /* 0x0001808000027802 */ /* 0x000fe20000000f00 */
[----:B------:R-:W-:Y:S02]  /*18060*/  IMAD.MOV.U32 R3, RZ, RZ, 0x181f ;  /* 0x0000181fff037424 */ /* 0x000fe400078e00ff */
[----:B-123--:R-:W-:Y:S05]  /*18070*/  CALL.REL.NOINC `($__internal_1_$__cuda_sm70_shflsync_idx_p) ;  /* 0x0000379000007944 */ /* 0x00efea0003c00000 */
[----:B-----5:R-:W-:Y:S01]  /*18080*/  IMAD.MOV.U32 R88, RZ, RZ, R0 ;  /* 0x000000ffff587224 */ /* 0x020fe200078e0000 */
[----:B------:R-:W-:Y:S02]  /*18090*/  IADD3 R2, P0, R58, R20, RZ ;  /* 0x000000143a027210 */ /* 0x000fe40007f1e0ff */
[----:B------:R-:W-:Y:S03]  /*180a0*/  MOV R58, 0x1 ;  /* 0x00000001003a7802 */ /* 0x000fe60000000f00 */
[----:B------:R-:W-:Y:S05]  /*180b0*/  IMAD.X R3, R7, 0x1, R5, P0 ;  /* 0x0000000107037824 */ /* 0x000fea00000e0605 */
[----:B------:R-:W-:Y:S01]  /*180c0*/  @!PT LDS RZ, [RZ] ;  /* 0x00000000fffff984 */ /* 0x000fe20000000800 */
[----:B------:R-:W-:Y:S01]  /*180d0*/  @!PT LDS RZ, [RZ] ;  /* 0x00000000fffff984 */ /* 0x000fe20000000800 */
[----:B------:R-:W-:Y:S01]  /*180e0*/  @!PT LDS RZ, [RZ] ;  /* 0x00000000fffff984 */ /* 0x000fe20000000800 */
[----:B------:R2:W-:Y:S02]  /*180f0*/  LDGSTS.E.BYPASS.LTC128B.128 [R243+0x100], [R2.64], !P5 ;  /* 0x0010000002f37fae */ /* 0x0005e4000e901d46 */
[----:B--2---:R-:W-:Y:S01]  /*18100*/  MOV R2, 0x18130 ;  /* 0x0001813000027802 */ /* 0x004fe20000000f00 */
[----:B------:R-:W-:Y:S02]  /*18110*/  IMAD.MOV.U32 R3, RZ, RZ, 0x181f ;  /* 0x0000181fff037424 */ /* 0x000fe400078e00ff */
[----:B-1----:R-:W-:Y:S05]  /*18120*/  CALL.REL.NOINC `($__internal_1_$__cuda_sm70_shflsync_idx_p) ;  /* 0x000036e000007944 */ /* 0x002fea0003c00000 */
[----:B------:R-:W-:Y:S01]  /*18130*/  MOV R3, 0x181f ;  /* 0x0000181f00037802 */ /* 0x000fe20000000f00 */
[----:B------:R-:W-:Y:S01]  /*18140*/  IMAD.MOV.U32 R6, RZ, RZ, R58 ;  /* 0x000000ffff067224 */ /* 0x000fe200078e003a */
[----:B------:R-:W-:Y:S01]  /*18150*/  MOV R58, 0x1 ;  /* 0x00000001003a7802 */ /* 0x000fe20000000f00 */
[----:B------:R-:W-:Y:S01]  /*18160*/  IMAD.MOV.U32 R88, RZ, RZ, R4 ;  /* 0x000000ffff587224 */ /* 0x000fe200078e0004 */
[----:B------:R-:W-:Y:S02]  /*18170*/  MOV R2, 0x18190 ;  /* 0x0001819000027802 */ /* 0x000fe40000000f00 */
[----:B-1---5:R-:W-:Y:S05]  /*18180*/  CALL.REL.NOINC `($__internal_1_$__cuda_sm70_shflsync_idx_p) ;  /* 0x0000368000007944 */ /* 0x022fea0003c00000 */
        /* <DEDUP_REMOVED lines=80> */
[----:B-----5:R-:W-:Y:S01]  /*18690*/  IMAD.MOV.U32 R0, RZ, RZ, R58 ;  /* 0x000000ffff007224 */ /* 0x020fe200078e003a */
[----:B------:R-:W-:Y:S01]  /*186a0*/  MOV R58, 0x6 ;  /* 0x00000006003a7802 */ /* 0x000fe20000000f00 */
[----:B------:R-:W-:Y:S01]  /*186b0*/  IMAD.MOV.U32 R88, RZ, RZ, R4 ;  /* 0x000000ffff587224 */ /* 0x000fe200078e0004 */
[----:B------:R-:W-:Y:S02]  /*186c0*/  MOV R2, 0x186e0 ;  /* 0x000186e000027802 */ /* 0x000fe40000000f00 */
[----:B-1----:R-:W-:Y:S05]  /*186d0*/  CALL.REL.NOINC `($__internal_1_$__cuda_sm70_shflsync_idx_p) ;  /* 0x0000313000007944 */ /* 0x002fea0003c00000 */
[----:B------:R-:W-:Y:S01]  /*186e0*/  MOV R4, R58 ;  /* 0x0000003a00047202 */ /* 0x000fe20000000f00 */
[----:B-1---5:R-:W-:-:S05]  /*186f0*/  BRA `(.L_x_607) ;  /* 0xfffefff000007947 */ /* 0x022fca000383ffff */
.L_x_551:
[----:B------:R-:W-:Y:S01]  /*18700*/  MOV R58, RZ ;  /* 0x000000ff003a7202 */ /* 0x000fe20000000f00 */
[----:B------:R-:W-:Y:S01]  /*18710*/  IMAD.MOV.U32 R88, RZ, RZ, R0 ;  /* 0x000000ffff587224 */ /* 0x000fe200078e0000 */
[----:B------:R-:W-:Y:S01]  /*18720*/  MOV R2, 0x18750 ;  /* 0x0001875000027802 */ /* 0x000fe20000000f00 */
[----:B------:R-:W-:Y:S02]  /*18730*/  IMAD.MOV.U32 R3, RZ, RZ, 0x181f ;  /* 0x0000181fff037424 */ /* 0x000fe400078e00ff */
[----:B------:R-:W-:Y:S05]  /*18740*/  CALL.REL.NOINC `($__internal_1_$__cuda_sm70_shflsync_idx_p) ;  /* 0x000030c000007944 */ /* 0x000fea0003c00000 */
[----:B------:R-:W-:Y:S01]  /*18750*/  MOV R6, R58 ;  /* 0x0000003a00067202 */ /* 0x000fe20000000f00 */
[----:B-1---5:R-:W-:-:S05]  /*18760*/  BRA `(.L_x_608) ;  /* 0xffff194000007947 */ /* 0x022fca000383ffff */
.L_x_552:
[----:B------:R-:W-:Y:S01]  /*18770*/  MOV R58, RZ ;  /* 0x000000ff003a7202 */ /* 0x000fe20000000f00 */
[----:B------:R-:W-:Y:S01]  /*18780*/  IMAD.MOV.U32 R88, RZ, RZ, R4 ;  /* 0x000000ffff587224 */ /* 0x000fe200078e0004 */
[----:B------:R-:W-:Y:S01]  /*18790*/  MOV R2, 0x187c0 ;  /* 0x000187c000027802 */ /* 0x000fe20000000f00 */
[----:B------:R-:W-:Y:S02]  /*187a0*/  IMAD.MOV.U32 R3, RZ, RZ, 0x181f ;  /* 0x0000181fff037424 */ /* 0x000fe400078e00ff */
[----:B-12---:R-:W-:Y:S05]  /*187b0*/  CALL.REL.NOINC `($__internal_1_$__cuda_sm70_shflsync_idx_p) ;  /* 0x0000305000007944 */ /* 0x006fea0003c00000 */
        /* <DEDUP_REMOVED lines=104> */
.L_x_553:
[----:B------:R-:W-:Y:S01]  /*18e40*/  MOV R58, RZ ;  /* 0x000000ff003a7202 */ /* 0x000fe20000000f00 */
[----:B------:R-:W-:Y:S01]  /*18e50*/  IMAD.MOV.U32 R88, RZ, RZ, R5 ;  /* 0x000000ffff587224 */ /* 0x000fe200078e0005 */
[----:B------:R-:W-:Y:S01]  /*18e60*/  MOV R2, 0x18e90 ;  /* 0x00018e9000027802 */ /* 0x000fe20000000f00 */
[----:B------:R-:W-:Y:S02]  /*18e70*/  IMAD.MOV.U32 R3, RZ, RZ, 0x1c1f ;  /* 0x00001c1fff037424 */ /* 0x000fe400078e00ff */
[----:B------:R-:W-:Y:S05]  /*18e80*/  CALL.REL.NOINC `($__internal_1_$__cuda_sm70_shflsync_idx_p) ;  /* 0x0000298000007944 */ /* 0x000fea0003c00000 */
[----:B-----5:R-:W-:Y:S01]  /*18e90*/  MOV R0, R58 ;  /* 0x0000003a00007202 */ /* 0x020fe20000000f00 */
[----:B-1----:R-:W-:-:S05]  /*18ea0*/  BRA `(.L_x_610) ;  /* 0xffff158000007947 */ /* 0x002fca000383ffff */
.L_x_554:
[----:B------:R-:W-:Y:S01]  /*18eb0*/  MOV R58, 0x1 ;  /* 0x00000001003a7802 */ /* 0x000fe20000000f00 */
[----:B------:R-:W-:Y:S01]  /*18ec0*/  IMAD.MOV.U32 R88, RZ, RZ, R5 ;  /* 0x000000ffff587224 */ /* 0x000fe200078e0005 */
[----:B------:R-:W-:Y:S01]  /*18ed0*/  MOV R2, 0x18f00 ;  /* 0x00018f0000027802 */ /* 0x000fe20000000f00 */
[----:B------:R-:W-:Y:S02]  /*18ee0*/  IMAD.MOV.U32 R3, RZ, RZ, 0x1c1f ;  /* 0x00001c1fff037424 */ /* 0x000fe400078e00ff */
[----:B-1----:R-:W-:Y:S05]  /*18ef0*/  CALL.REL.NOINC `($__internal_1_$__cuda_sm70_shflsync_idx_p) ;  /* 0x0000291000007944 */ /* 0x002fea0003c00000 */
[----:B------:R-:W-:Y:S01]  /*18f00*/  MOV R2, 0x192e0 ;  /* 0x000192e000027802 */ /* 0x000fe20000000f00 */
[----:B------:R-:W-:Y:S02]  /*18f10*/  IMAD.IADD R58, R4, 0x1, R58 ;  /* 0x00000001043a7824 */ /* 0x000fe400078e023a */
[----:B------:R-:W-:Y:S02]  /*18f20*/  IMAD.MOV.U32 R88, RZ, RZ, R5 ;  /* 0x000000ffff587224 */ /* 0x000fe400078e0005 */
[----:B------:R-:W-:Y:S01]  /*18f30*/  IMAD.MOV.U32 R3, RZ, RZ, 0x1c1f ;  /* 0x00001c1fff037424 */ /* 0x000fe200078e00ff */
        /* <DEDUP_REMOVED lines=52> */
[----:B------:R-:W-:Y:S01]  /*19280*/  ISETP.GT.AND P0, PT, R58, 0x69, PT ;  /* 0x000000693a00780c */ /* 0x000fe20003f04270 */
[----:B------:R-:W-:Y:S01]  /*19290*/  IMAD.MOV.U32 R58, RZ, RZ, 0x2 ;  /* 0x00000002ff3a7424 */ /* 0x000fe200078e00ff */
[----:B------:R-:W-:Y:S02]  /*192a0*/  FSEL R40, R40, -INF , P6 ;  /* 0xff80000028287808 */ /* 0x000fe40003000000 */
[----:B------:R-:W-:Y:S02]  /*192b0*/  FSEL R36, R36, -INF , P1 ;  /* 0xff80000024247808 */ /* 0x000fe40000800000 */
[----:B------:R-:W-:Y:S02]  /*192c0*/  FSEL R35, R35, -INF , P0 ;  /* 0xff80000023237808 */ /* 0x000fe40000000000 */
[----:B-1---5:R-:W-:Y:S05]  /*192d0*/  CALL.REL.NOINC `($__internal_1_$__cuda_sm70_shflsync_idx_p) ;  /* 0x0000253000007944 */ /* 0x022fea0003c00000 */
[----:B------:R-:W-:Y:S01]  /*192e0*/  MOV R2, 0x196d0 ;  /* 0x000196d000027802 */ /* 0x000fe20000000f00 */
[----:B-----5:R-:W2:Y:S01]  /*192f0*/  LDL.LU R0, [R1+0x8] ;  /* 0x0000080001007983 */ /* 0x020ea20000300800 */
[----:B------:R-:W-:Y:S02]  /*19300*/  IMAD.IADD R58, R4, 0x1, R58 ;  /* 0x00000001043a7824 */ /* 0x000fe400078e023a */
[----:B------:R-:W-:Y:S02]  /*19310*/  IMAD.MOV.U32 R88, RZ, RZ, R5 ;  /* 0x000000ffff587224 */ /* 0x000fe400078e0005 */
[----:B------:R-:W-:Y:S01]  /*19320*/  IMAD.MOV.U32 R3, RZ, RZ, 0x1c1f ;  /* 0x00001c1fff037424 */ /* 0x000fe200078e00ff */
[C---:B------:R-:W-:Y:S02]  /*19330*/  ISETP.GT.AND P0, PT, R58.reuse, RZ, PT ;  /* 0x000000ff3a00720c */ /* 0x040fe40003f04270 */
[C---:B------:R-:W-:Y:S02]  /*19340*/  ISETP.GT.AND P6, PT, R58.reuse, 0x1, PT ;  /* 0x000000013a00780c */ /* 0x040fe40003fc4270 */
        /* <DEDUP_REMOVED lines=34> */
[----:B------:R-:W-:Y:S02]  /*19570*/  FSEL R33, R33, -INF , P1 ;  /* 0xff80000021217808 */ /* 0x000fe40000800000 */
[----:B--2---:R-:W-:Y:S02]  /*19580*/  FSEL R79, R0, -INF , P0 ;  /* 0xff800000004f7808 */ /* 0x004fe40000000000 */
[C---:B------:R-:W-:Y:S04]  /*19590*/  ISETP.GT.AND P0, PT, R58.reuse, 0x9, PT ;  /* 0x000000093a00780c */ /* 0x040fe80003f04270 */
[----:B------:R-:W-:Y:S02]  /*195a0*/  FSEL R189, R247, -INF , P0 ;  /* 0xff800000f7bd7808 */ /* 0x000fe40000000000 */
[----:B------:R-:W-:Y:S04]  /*195b0*/  ISETP.GT.AND P0, PT, R58, 0x18, PT ;  /* 0x000000183a00780c */ /* 0x000fe80003f04270 */
[----:B------:R-:W-:Y:S02]  /*195c0*/  FSEL R185, R208, -INF , P0 ;  /* 0xff800000d0b97808 */ /* 0x000fe40000000000 */
[C---:B------:R-:W-:Y:S04]  /*195d0*/  ISETP.GT.AND P0, PT, R58.reuse, 0x21, PT ;  /* 0x000000213a00780c */ /* 0x040fe80003f04270 */
[----:B------:R-:W-:Y:S02]  /*195e0*/  FSEL R82, R201, -INF , P0 ;  /* 0xff800000c9527808 */ /* 0x000fe40000000000 */
[----:B------:R-:W-:Y:S04]  /*195f0*/  ISETP.GT.AND P0, PT, R58, 0x30, PT ;  /* 0x000000303a00780c */ /* 0x000fe80003f04270 */
[----:B------:R-:W-:Y:S02]  /*19600*/  FSEL R75, R28, -INF , P0 ;  /* 0xff8000001c4b7808 */ /* 0x000fe40000000000 */
[C---:B------:R-:W-:Y:S04]  /*19610*/  ISETP.GT.AND P0, PT, R58.reuse, 0x39, PT ;  /* 0x000000393a00780c */ /* 0x040fe80003f04270 */
[----:B------:R-:W-:Y:S02]  /*19620*/  FSEL R65, R25, -INF , P0 ;  /* 0xff80000019417808 */ /* 0x000fe40000000000 */
[C---:B------:R-:W-:Y:S04]  /*19630*/  ISETP.GT.AND P0, PT, R58.reuse, 0x48, PT ;  /* 0x000000483a00780c */ /* 0x040fe80003f04270 */
[----:B------:R-:W-:Y:S02]  /*19640*/  FSEL R59, R59, -INF , P0 ;  /* 0xff8000003b3b7808 */ /* 0x000fe40000000000 */
[----:B------:R-:W-:Y:S04]  /*19650*/  ISETP.GT.AND P0, PT, R58, 0x51, PT ;  /* 0x000000513a00780c */ /* 0x000fe80003f04270 */
[----:B------:R-:W-:Y:S02]  /*19660*/  FSEL R44, R44, -INF , P0 ;  /* 0xff8000002c2c7808 */ /* 0x000fe40000000000 */
[C---:B------:R-:W-:Y:S04]  /*19670*/  ISETP.GT.AND P0, PT, R58.reuse, 0x60, PT ;  /* 0x000000603a00780c */ /* 0x040fe80003f04270 */
[----:B------:R-:W-:Y:S02]  /*19680*/  FSEL R39, R39, -INF , P0 ;  /* 0xff80000027277808 */ /* 0x000fe40000000000 */
[----:B------:R-:W-:Y:S01]  /*19690*/  ISETP.GT.AND P0, PT, R58, 0x69, PT ;  /* 0x000000693a00780c */ /* 0x000fe20003f04270 */
[----:B------:R-:W-:Y:S03]  /*196a0*/  IMAD.MOV.U32 R58, RZ, RZ, 0x3 ;  /* 0x00000003ff3a7424 */ /* 0x000fe600078e00ff */
[----:B------:R-:W-:Y:S04]  /*196b0*/  FSEL R31, R31, -INF , P0 ;  /* 0xff8000001f1f7808 */ /* 0x000fe80000000000 */
[----:B-1----:R-:W-:Y:S05]  /*196c0*/  CALL.REL.NOINC `($__internal_1_$__cuda_sm70_shflsync_idx_p) ;  /* 0x0000214000007944 */ /* 0x002fea0003c00000 */
[----:B------:R-:W2:Y:S01]  /*196d0*/  LDL.LU R8, [R1+0x14] ;  /* 0x0000140001087983 */ /* 0x000ea20000300800 */
[----:B------:R-:W-:Y:S03]  /*196e0*/  IMAD.IADD R4, R4, 0x1, R58 ;  /* 0x0000000104047824 */ /* 0x000fe600078e023a */
[----:B------:R-:W3:Y:S02]  /*196f0*/  LDL.LU R7, [R1+0x18] ;  /* 0x0000180001077983 */ /* 0x000ee40000300800 */
[C---:B------:R-:W-:Y:S02]  /*19700*/  ISETP.GT.AND P0, PT, R4.reuse, RZ, PT ;  /* 0x000000ff0400720c */ /* 0x040fe40003f04270 */
[C---:B------:R-:W-:Y:S01]  /*19710*/  ISETP.GT.AND P6, PT, R4.reuse, 0x1, PT ;  /* 0x000000010400780c */ /* 0x040fe20003fc4270 */
[----:B------:R-:W4:Y:S01]  /*19720*/  LDL.LU R5, [R1+0x10] ;  /* 0x0000100001057983 */ /* 0x000f220000300800 */
[----:B------:R-:W-:Y:S03]  /*19730*/  ISETP.GT.AND P1, PT, R4, 0x8, PT ;  /* 0x000000080400780c */ /* 0x000fe60003f24270 */
[----:B------:R-:W4:Y:S04]  /*19740*/  LDL.LU R3, [R1+0xc] ;  /* 0x00000c0001037983 */ /* 0x000f280000300800 */
[----:B------:R-:W4:Y:S04]  /*19750*/  LDL.LU R2, [R1+0x4] ;  /* 0x0000040001027983 */ /* 0x000f280000300800 */
[----:B-----5:R-:W4:Y:S01]  /*19760*/  LDL.LU R0, [R1] ;  /* 0x0000000001007983 */ /* 0x020f220000300800 */
[----:B--2---:R-:W-:Y:S02]  /*19770*/  FSEL R47, R8, -INF , P0 ;  /* 0xff800000082f7808 */ /* 0x004fe40000000000 */
[C---:B------:R-:W-:Y:S02]  /*19780*/  ISETP.GT.AND P0, PT, R4.reuse, 0x9, PT ;  /* 0x000000090400780c */ /* 0x040fe40003f04270 */
[----:B---3--:R-:W-:Y:S02]  /*19790*/  FSEL R58, R7, -INF , P6 ;  /* 0xff800000073a7808 */ /* 0x008fe40003000000 */
[C---:B------:R-:W-:Y:S02]  /*197a0*/  ISETP.GT.AND P6, PT, R4.reuse, 0x10, PT ;  /* 0x000000100400780c */ /* 0x040fe40003fc4270 */
[----:B----4-:R-:W-:Y:S02]  /*197b0*/  FSEL R51, R5, -INF , P1 ;  /* 0xff80000005337808 */ /* 0x010fe40000800000 */
        /* <DEDUP_REMOVED lines=43> */
[C---:B------:R-:W-:Y:S02]  /*19a70*/  ISETP.GT.AND P1, PT, R4.reuse, 0x68, PT ;  /* 0x000000680400780c */ /* 0x040fe40003f24270 */
[----:B------:R-:W-:Y:S02]  /*19a80*/  FSEL R17, R17, -INF , P0 ;  /* 0xff80000011117808 */ /* 0x000fe40000000000 */
[----:B------:R-:W-:Y:S02]  /*19a90*/  ISETP.GT.AND P0, PT, R4, 0x69, PT ;  /* 0x000000690400780c */ /* 0x000fe40003f04270 */
[----:B------:R-:W-:Y:S02]  /*19aa0*/  FMNMX.FTZ R2, R79, R118, !PT ;  /* 0x000000764f027209 */ /* 0x000fe40007810000 */
[----:B------:R-:W-:Y:S01]  /*19ab0*/  FMNMX.FTZ R4, R13, R0, !PT ;  /* 0x000000000d047209 */ /* 0x000fe20007810000 */
[----:B------:R-:W-:Y:S01]  /*19ac0*/  IMAD.MOV.U32 R0, RZ, RZ, 0x2 ;  /* 0x00000002ff007424 */ /* 0x000fe200078e00ff */
        /* <DEDUP_REMOVED lines=93> */
[----:B------:R-:W-:Y:S02]  /*1a0a0*/  FSEL R9, R9, -INF , P6 ;  /* 0xff80000009097808 */ /* 0x000fe40003000000 */
        /* <DEDUP_REMOVED lines=18> */
[----:B------:R-:W-:Y:S02]  /*1a1d0*/  MOV R2, 0x1a1f0 ;  /* 0x0001a1f000027802 */ /* 0x000fe40000000f00 */
[----:B-1----:R-:W-:Y:S05]  /*1a1e0*/  CALL.REL.NOINC `($__internal_0_$__cuda_sm70_shflsync_bfly_p) ;  /* 0x000015c000007944 */ /* 0x002fea0003c00000 */
[----:B------:R-:W-:Y:S01]  /*1a1f0*/  FMNMX.FTZ R4, R4, R0, !PT ;  /* 0x0000000004047209 */ /* 0x000fe20007810000 */
[----:B------:R-:W-:Y:S01]  /*1a200*/  IMAD.MOV.U32 R0, RZ, RZ, 0x1 ;  /* 0x00000001ff007424 */ /* 0x000fe200078e00ff */
[----:B------:R-:W-:Y:S02]  /*1a210*/  MOV R2, 0x1a230 ;  /* 0x0001a23000027802 */ /* 0x000fe40000000f00 */
        /* <DEDUP_REMOVED lines=28> */
[----:B------:R-:W-:-:S05]  /*1a3e0*/  BRA `(.L_x_611) ;  /* 0xffff172000007947 */ /* 0x000fca000383ffff */
.L_x_557:
[----:B-1--4-:R-:W-:Y:S01]  /*1a3f0*/  MOV R3, 0x181f ;  /* 0x0000181f00037802 */ /* 0x012fe20000000f00 */
[----:B------:R-:W-:Y:S01]  /*1a400*/  IMAD.MOV.U32 R58, RZ, RZ, RZ ;  /* 0x000000ffff3a7224 */ /* 0x000fe200078e00ff */
[----:B------:R-:W-:Y:S02]  /*1a410*/  MOV R2, 0x1a430 ;  /* 0x0001a43000027802 */ /* 0x000fe40000000f00 */
[----:B------:R-:W-:Y:S05]  /*1a420*/  CALL.REL.NOINC `($__internal_1_$__cuda_sm70_shflsync_idx_p) ;  /* 0x000013e000007944 */ /* 0x000fea0003c00000 */
[----:B------:R-:W-:Y:S01]  /*1a430*/  MOV R85, R58 ;  /* 0x0000003a00557202 */ /* 0x000fe20000000f00 */
[----:B-1---5:R-:W-:-:S05]  /*1a440*/  BRA `(.L_x_612) ;  /* 0xffff44c000007947 */ /* 0x022fca000383ffff */
.L_x_560:
[----:B------:R-:W-:Y:S01]  /*1a450*/  MOV R58, RZ ;  /* 0x000000ff003a7202 */ /* 0x000fe20000000f00 */
[----:B------:R-:W-:Y:S01]  /*1a460*/  IMAD.MOV.U32 R88, RZ, RZ, R0 ;  /* 0x000000ffff587224 */ /* 0x000fe200078e0000 */
[----:B------:R-:W-:Y:S01]  /*1a470*/  MOV R2, 0x1a4a0 ;  /* 0x0001a4a000027802 */ /* 0x000fe20000000f00 */
[----:B------:R-:W-:Y:S02]  /*1a480*/  IMAD.MOV.U32 R3, RZ, RZ, 0x181f ;  /* 0x0000181fff037424 */ /* 0x000fe400078e00ff */
[----:B-1----:R-:W-:Y:S05]  /*1a490*/  CALL.REL.NOINC `($__internal_1_$__cuda_sm70_shflsync_idx_p) ;  /* 0x0000137000007944 */ /* 0x002fea0003c00000 */
[----:B------:R-:W-:Y:S01]  /*1a4a0*/  MOV R6, R58 ;  /* 0x0000003a00067202 */ /* 0x000fe20000000f00 */
[----:B-1---5:R-:W-:-:S05]  /*1a4b0*/  BRA `(.L_x_613) ;  /* 0xffff5f4000007947 */ /* 0x022fca000383ffff */
.L_x_561:
        /* <DEDUP_REMOVED lines=109> */
.L_x_562:
[----:B------:R-:W-:Y:S02]  /*1ab90*/  MOV R0, 0x2 ;  /* 0x0000000200007802 */ /* 0x000fe40000000f00 */
[----:B------:R-:W-:Y:S02]  /*1aba0*/  MOV R2, 0x1abc0 ;  /* 0x0001abc000027802 */ /* 0x000fe40000000f00 */
        /* <DEDUP_REMOVED lines=33> */
.L_x_564:
[----:B------:R1:W5:Y:S01]  /*1adc0*/  LDL R4, [R1+0x24] ;  /* 0x0000240001047983 */ /* 0x0003620000100800 */
[----:B------:R-:W-:-:S02]  /*1add0*/  MOV R0, 0x2 ;  /* 0x0000000200007802 */ /* 0x000fc40000000f00 */
[----:B------:R-:W-:Y:S02]  /*1ade0*/  MOV R2, 0x1ae00 ;  /* 0x0001ae0000027802 */ /* 0x000fe40000000f00 */
[----:B-1---5:R-:W-:Y:S05]  /*1adf0*/  CALL.REL.NOINC `($__internal_0_$__cuda_sm70_shflsync_bfly_p) ;  /* 0x000009b000007944 */ /* 0x022fea0003c00000 */
[----:B------:R-:W-:Y:S01]  /*1ae00*/  MOV R5, R0 ;  /* 0x0000000000057202 */ /* 0x000fe20000000f00 */
[----:B------:R-:W-:Y:S05]  /*1ae10*/  BRA `(.L_x_616) ;  /* 0xffff8ab000007947 */ /* 0x000fea000383ffff */
.L_x_565:
[----:B------:R-:W-:Y:S01]  /*1ae20*/  IMAD.MOV.U32 R4, RZ, RZ, R5 ;  /* 0x000000ffff047224 */ /* 0x000fe200078e0005 */
[----:B------:R-:W-:Y:S02]  /*1ae30*/  MOV R0, 0x1 ;  /* 0x0000000100007802 */ /* 0x000fe40000000f00 */
[----:B------:R-:W-:Y:S02]  /*1ae40*/  MOV R2, 0x1ae60 ;  /* 0x0001ae6000027802 */ /* 0x000fe40000000f00 */
[----:B-----5:R-:W-:Y:S05]  /*1ae50*/  CALL.REL.NOINC `($__internal_0_$__cuda_sm70_shflsync_bfly_p) ;  /* 0x0000095000007944 */ /* 0x020fea0003c00000 */
[----:B------:R1:W5:Y:S01]  /*1ae60*/  LDL R4, [R1+0x28] ;  /* 0x0000280001047983 */ /* 0x0003620000100800 */
[----:B------:R-:W-:Y:S01]  /*1ae70*/  FADD.FTZ R5, R5, R0 ;  /* 0x0000000005057221 */ /* 0x000fe20000010000 */
[----:B------:R-:W-:Y:S02]  /*1ae80*/  MOV R0, 0x2 ;  /* 0x0000000200007802 */ /* 0x000fe40000000f00 */
[----:B------:R-:W-:Y:S02]  /*1ae90*/  MOV R2, 0x1aeb0 ;  /* 0x0001aeb000027802 */ /* 0x000fe40000000f00 */
[----:B-1---5:R-:W-:Y:S05]  /*1aea0*/  CALL.REL.NOINC `($__internal_0_$__cuda_sm70_shflsync_bfly_p) ;  /* 0x0000090000007944 */ /* 0x022fea0003c00000 */
[----:B------:R-:W2:Y:S02]  /*1aeb0*/  LDL.LU R2, [R1+0x28] ;  /* 0x0000280001027983 */ /* 0x000ea40000300800 */
[----:B--2---:R-:W-:Y:S01]  /*1aec0*/  FADD.FTZ R6, R2, R0 ;  /* 0x0000000002067221 */ /* 0x004fe20000010000 */
[----:B------:R-:W-:-:S02]  /*1aed0*/  MOV R0, 0x1 ;  /* 0x0000000100007802 */ /* 0x000fc40000000f00 */
[----:B------:R-:W-:Y:S02]  /*1aee0*/  MOV R2, 0x1af10 ;  /* 0x0001af1000027802 */ /* 0x000fe40000000f00 */
[----:B------:R-:W-:Y:S02]  /*1aef0*/  MOV R4, R6 ;  /* 0x0000000600047202 */ /* 0x000fe40000000f00 */
[----:B------:R-:W-:Y:S05]  /*1af00*/  CALL.REL.NOINC `($__internal_0_$__cuda_sm70_shflsync_bfly_p) ;  /* 0x000008a000007944 */ /* 0x000fea0003c00000 */
[----:B------:R1:W5:Y:S01]  /*1af10*/  LDL R4, [R1+0x20] ;  /* 0x0000200001047983 */ /* 0x0003620000100800 */
[----:B------:R-:W-:Y:S01]  /*1af20*/  FADD.FTZ R6, R6, R0 ;  /* 0x0000000006067221 */ /* 0x000fe20000010000 */
[----:B------:R-:W-:Y:S02]  /*1af30*/  MOV R0, 0x2 ;  /* 0x0000000200007802 */ /* 0x000fe40000000f00 */
[----:B------:R-:W-:Y:S02]  /*1af40*/  MOV R2, 0x1af60 ;  /* 0x0001af6000027802 */ /* 0x000fe40000000f00 */
[----:B-1---5:R-:W-:Y:S05]  /*1af50*/  CALL.REL.NOINC `($__internal_0_$__cuda_sm70_shflsync_bfly_p) ;  /* 0x0000085000007944 */ /* 0x022fea0003c00000 */
[----:B------:R-:W2:Y:S02]  /*1af60*/  LDL.LU R2, [R1+0x20] ;  /* 0x0000200001027983 */ /* 0x000ea40000300800 */
[----:B--2---:R-:W-:Y:S01]  /*1af70*/  FADD.FTZ R7, R2, R0 ;  /* 0x0000000002077221 */ /* 0x004fe20000010000 */
[----:B------:R-:W-:Y:S02]  /*1af80*/  MOV R0, 0x1 ;  /* 0x0000000100007802 */ /* 0x000fe40000000f00 */
[----:B------:R-:W-:-:S02]  /*1af90*/  MOV R2, 0x1afc0 ;  /* 0x0001afc000027802 */ /* 0x000fc40000000f00 */
        /* <DEDUP_REMOVED lines=10> */
[----:B------:R-:W-:Y:S02]  /*1b040*/  MOV R2, 0x1b060 ;  /* 0x0001b06000027802 */ /* 0x000fe40000000f00 */
[----:B------:R-:W-:Y:S05]  /*1b050*/  CALL.REL.NOINC `($__internal_0_$__cuda_sm70_shflsync_bfly_p) ;  /* 0x0000075000007944 */ /* 0x000fea0003c00000 */
[----:B------:R-:W-:Y:S01]  /*1b060*/  MOV R8, R0 ;  /* 0x0000000000087202 */ /* 0x000fe20000000f00 */
[----:B------:R-:W-:Y:S05]  /*1b070*/  BRA `(.L_x_617) ;  /* 0xffff898000007947 */ /* 0x000fea000383ffff */
.L_x_574:
[----:B------:R-:W-:Y:S01]  /*1b080*/  IMAD.MOV.U32 R88, RZ, RZ, R4 ;  /* 0x000000ffff587224 */ /* 0x000fe200078e0004 */
[----:B------:R-:W-:Y:S01]  /*1b090*/  MOV R58, RZ ;  /* 0x000000ff003a7202 */ /* 0x000fe20000000f00 */
[----:B------:R-:W-:Y:S01]  /*1b0a0*/  IMAD.MOV.U32 R3, RZ, RZ, 0x181f ;  /* 0x0000181fff037424 */ /* 0x000fe200078e00ff */
[----:B------:R-:W-:-:S02]  /*1b0b0*/  MOV R2, 0x1b0d0 ;  /* 0x0001b0d000027802 */ /* 0x000fc40000000f00 */
[----:B------:R-:W-:Y:S05]  /*1b0c0*/  CALL.REL.NOINC `($__internal_1_$__cuda_sm70_shflsync_idx_p) ;  /* 0x0000074000007944 */ /* 0x000fea0003c00000 */
[----:B------:R-:W-:Y:S01]  /*1b0d0*/  MOV R6, R58 ;  /* 0x0000003a00067202 */ /* 0x000fe20000000f00 */
[----:B-1---5:R-:W-:Y:S05]  /*1b0e0*/  BRA `(.L_x_618) ;  /* 0xffffa52000007947 */ /* 0x022fea000383ffff */
.L_x_575:
[----:B------:R-:W-:Y:S01]  /*1b0f0*/  IMAD.MOV.U32 R88, RZ, RZ, R5 ;  /* 0x000000ffff587224 */ /* 0x000fe200078e0005 */
[----:B------:R-:W-:Y:S01]  /*1b100*/  MOV R58, RZ ;  /* 0x000000ff003a7202 */ /* 0x000fe20000000f00 */
[----:B------:R-:W-:Y:S01]  /*1b110*/  IMAD.MOV.U32 R3, RZ, RZ, 0x181f ;  /* 0x0000181fff037424 */ /* 0x000fe200078e00ff */
[----:B------:R-:W-:-:S02]  /*1b120*/  MOV R2, 0x1b140 ;  /* 0x0001b14000027802 */ /* 0x000fc40000000f00 */
[----:B-12---:R-:W-:Y:S05]  /*1b130*/  CALL.REL.NOINC `($__internal_1_$__cuda_sm70_shflsync_idx_p) ;  /* 0x000006d000007944 */ /* 0x006fea0003c00000 */
[----:B------:R-:W-:Y:S01]  /*1b140*/  MOV R2, R58 ;  /* 0x0000003a00027202 */ /* 0x000fe20000000f00 */
[----:B-1---5:R-:W-:Y:S05]  /*1b150*/  BRA `(.L_x_619) ;  /* 0xffffa4d000007947 */ /* 0x022fea000383ffff */
.L_x_576:
[----:B------:R-:W-:Y:S01]  /*1b160*/  IMAD.MOV.U32 R88, RZ, RZ, R4 ;  /* 0x000000ffff587224 */ /* 0x000fe200078e0004 */
[----:B------:R-:W-:Y:S01]  /*1b170*/  MOV R58, 0x1 ;  /* 0x00000001003a7802 */ /* 0x000fe20000000f00 */
[----:B-1----:R-:W-:Y:S01]  /*1b180*/  IMAD.MOV.U32 R3, RZ, RZ, 0x181f ;  /* 0x0000181fff037424 */ /* 0x002fe200078e00ff */
[----:B------:R-:W-:-:S02]  /*1b190*/  MOV R2, 0x1b1b0 ;  /* 0x0001b1b000027802 */ /* 0x000fc40000000f00 */
[----:B---3--:R-:W-:Y:S05]  /*1b1a0*/  CALL.REL.NOINC `($__internal_1_$__cuda_sm70_shflsync_idx_p) ;  /* 0x0000066000007944 */ /* 0x008fea0003c00000 */
        /* <DEDUP_REMOVED lines=8> */
.L_x_577:
[----:B------:R-:W-:Y:S01]  /*1b230*/  IMAD.MOV.U32 R88, RZ, RZ, R4 ;  /* 0x000000ffff587224 */ /* 0x000fe200078e0004 */
[----:B------:R-:W-:Y:S01]  /*1b240*/  MOV R58, 0x2 ;  /* 0x00000002003a7802 */ /* 0x000fe20000000f00 */
[----:B-1----:R-:W-:Y:S01]  /*1b250*/  IMAD.MOV.U32 R3, RZ, RZ, 0x181f ;  /* 0x0000181fff037424 */ /* 0x002fe200078e00ff */
[----:B------:R-:W-:Y:S02]  /*1b260*/  MOV R2, 0x1b280 ;  /* 0x0001b28000027802 */ /* 0x000fe40000000f00 */
[----:B--23--:R-:W-:Y:S05]  /*1b270*/  CALL.REL.NOINC `($__internal_1_$__cuda_sm70_shflsync_idx_p) ;  /* 0x0000059000007944 */ /* 0x00cfea0003c00000 */
[----:B------:R-:W-:Y:S01]  /*1b280*/  MOV R6, R58 ;  /* 0x0000003a00067202 */ /* 0x000fe20000000f00 */
[----:B-1---5:R-:W-:Y:S05]  /*1b290*/  BRA `(.L_x_621) ;  /* 0xffffa51000007947 */ /* 0x022fea000383ffff */
.L_x_578:
[----:B------:R-:W-:Y:S01]  /*1b2a0*/  IMAD.MOV.U32 R88, RZ, RZ, R5 ;  /* 0x000000ffff587224 */ /* 0x000fe200078e0005 */
[----:B------:R-:W-:Y:S01]  /*1b2b0*/  MOV R58, 0x2 ;  /* 0x00000002003a7802 */ /* 0x000fe20000000f00 */
[----:B-1----:R-:W-:Y:S01]  /*1b2c0*/  IMAD.MOV.U32 R3, RZ, RZ, 0x181f ;  /* 0x0000181fff037424 */ /* 0x002fe200078e00ff */
[----:B------:R-:W-:Y:S02]  /*1b2d0*/  MOV R2, 0x1b2f0 ;  /* 0x0001b2f000027802 */ /* 0x000fe40000000f00 */
[----:B--234-:R-:W-:Y:S05]  /*1b2e0*/  CALL.REL.NOINC `($__internal_1_$__cuda_sm70_shflsync_idx_p) ;  /* 0x0000052000007944 */ /* 0x01cfea0003c00000 */
[----:B------:R-:W-:Y:S01]  /*1b2f0*/  MOV R2, R58 ;  /* 0x0000003a00027202 */ /* 0x000fe20000000f00 */
[----:B-1---5:R-:W-:Y:S05]  /*1b300*/  BRA `(.L_x_622) ;  /* 0xffffa4c000007947 */ /* 0x022fea000383ffff */
.L_x_579:
[----:B------:R-:W-:Y:S01]  /*1b310*/  IMAD.MOV.U32 R88, RZ, RZ, R4 ;  /* 0x000000ffff587224 */ /* 0x000fe200078e0004 */
[----:B------:R-:W-:Y:S01]  /*1b320*/  MOV R58, 0x3 ;  /* 0x00000003003a7802 */ /* 0x000fe20000000f00 */
[----:B--2---:R-:W-:Y:S01]  /*1b330*/  IMAD.MOV.U32 R3, RZ, RZ, 0x181f ;  /* 0x0000181fff037424 */ /* 0x004fe200078e00ff */
[----:B------:R-:W-:-:S02]  /*1b340*/  MOV R2, 0x1b360 ;  /* 0x0001b36000027802 */ /* 0x000fc40000000f00 */
[----:B-1-34-:R-:W-:Y:S05]  /*1b350*/  CALL.REL.NOINC `($__internal_1_$__cuda_sm70_shflsync_idx_p) ;  /* 0x000004b000007944 */ /* 0x01afea0003c00000 */
        /* <DEDUP_REMOVED lines=8> */
.L_x_580:
[----:B------:R-:W-:Y:S01]  /*1b3e0*/  IMAD.MOV.U32 R88, RZ, RZ, R4 ;  /* 0x000000ffff587224 */ /* 0x000fe200078e0004 */
[----:B------:R-:W-:Y:S01]  /*1b3f0*/  MOV R58, 0x4 ;  /* 0x00000004003a7802 */ /* 0x000fe20000000f00 */
[----:B--2---:R-:W-:Y:S01]  /*1b400*/  IMAD.MOV.U32 R3, RZ, RZ, 0x181f ;  /* 0x0000181fff037424 */ /* 0x004fe200078e00ff */
[----:B------:R-:W-:Y:S02]  /*1b410*/  MOV R2, 0x1b430 ;  /* 0x0001b43000027802 */ /* 0x000fe40000000f00 */
[----:B-1-34-:R-:W-:Y:S05]  /*1b420*/  CALL.REL.NOINC `($__internal_1_$__cuda_sm70_shflsync_idx_p) ;  /* 0x000003e000007944 */ /* 0x01afea0003c00000 */
[----:B------:R-:W-:Y:S01]  /*1b430*/  MOV R6, R58 ;  /* 0x0000003a00067202 */ /* 0x000fe20000000f00 */
[----:B-1---5:R-:W-:Y:S05]  /*1b440*/  BRA `(.L_x_624) ;  /* 0xffffa49000007947 */ /* 0x022fea000383ffff */
.L_x_581:
[----:B------:R-:W-:Y:S01]  /*1b450*/  IMAD.MOV.U32 R88, RZ, RZ, R5 ;  /* 0x000000ffff587224 */ /* 0x000fe200078e0005 */
[----:B------:R-:W-:Y:S01]  /*1b460*/  MOV R58, 0x4 ;  /* 0x00000004003a7802 */ /* 0x000fe20000000f00 */
[----:B--2---:R-:W-:Y:S01]  /*1b470*/  IMAD.MOV.U32 R3, RZ, RZ, 0x181f ;  /* 0x0000181fff037424 */ /* 0x004fe200078e00ff */
[----:B------:R-:W-:Y:S02]  /*1b480*/  MOV R2, 0x1b4a0 ;  /* 0x0001b4a000027802 */ /* 0x000fe40000000f00 */
[----:B-1-34-:R-:W-:Y:S05]  /*1b490*/  CALL.REL.NOINC `($__internal_1_$__cuda_sm70_shflsync_idx_p) ;  /* 0x0000037000007944 */ /* 0x01afea0003c00000 */
[----:B------:R-:W-:Y:S01]  /*1b4a0*/  MOV R2, R58 ;  /* 0x0000003a00027202 */ /* 0x000fe20000000f00 */
[----:B-1---5:R-:W-:Y:S05]  /*1b4b0*/  BRA `(.L_x_625) ;  /* 0xffffa44000007947 */ /* 0x022fea000383ffff */
.L_x_582:
[----:B------:R-:W-:Y:S01]  /*1b4c0*/  IMAD.MOV.U32 R88, RZ, RZ, R4 ;  /* 0x000000ffff587224 */ /* 0x000fe200078e0004 */
[----:B------:R-:W-:Y:S01]  /*1b4d0*/  MOV R58, 0x5 ;  /* 0x00000005003a7802 */ /* 0x000fe20000000f00 */
[----:B-1----:R-:W-:Y:S01]  /*1b4e0*/  IMAD.MOV.U32 R3, RZ, RZ, 0x181f ;  /* 0x0000181fff037424 */ /* 0x002fe200078e00ff */
[----:B------:R-:W-:-:S02]  /*1b4f0*/  MOV R2, 0x1b510 ;  /* 0x0001b51000027802 */ /* 0x000fc40000000f00 */
[----:B--234-:R-:W-:Y:S05]  /*1b500*/  CALL.REL.NOINC `($__internal_1_$__cuda_sm70_shflsync_idx_p) ;  /* 0x0000030000007944 */ /* 0x01cfea0003c00000 */
        /* <DEDUP_REMOVED lines=8> */
.L_x_583:
[----:B------:R-:W-:Y:S01]  /*1b590*/  IMAD.MOV.U32 R88, RZ, RZ, R4 ;  /* 0x000000ffff587224 */ /* 0x000fe200078e0004 */
[----:B------:R-:W-:Y:S01]  /*1b5a0*/  MOV R58, 0x6 ;  /* 0x00000006003a7802 */ /* 0x000fe20000000f00 */
[----:B--2---:R-:W-:Y:S01]  /*1b5b0*/  IMAD.MOV.U32 R3, RZ, RZ, 0x181f ;  /* 0x0000181fff037424 */ /* 0x004fe200078e00ff */
[----:B------:R-:W-:Y:S02]  /*1b5c0*/  MOV R2, 0x1b5e0 ;  /* 0x0001b5e000027802 */ /* 0x000fe40000000f00 */
[----:B-1--4-:R-:W-:Y:S05]  /*1b5d0*/  CALL.REL.NOINC `($__internal_1_$__cuda_sm70_shflsync_idx_p) ;  /* 0x0000023000007944 */ /* 0x012fea0003c00000 */
[----:B------:R-:W-:Y:S01]  /*1b5e0*/  MOV R6, R58 ;  /* 0x0000003a00067202 */ /* 0x000fe20000000f00 */
[----:B-1---5:R-:W-:Y:S05]  /*1b5f0*/  BRA `(.L_x_627) ;  /* 0xffffa41000007947 */ /* 0x022fea000383ffff */
.L_x_584:
[----:B------:R-:W-:Y:S01]  /*1b600*/  IMAD.MOV.U32 R88, RZ, RZ, R5 ;  /* 0x000000ffff587224 */ /* 0x000fe200078e0005 */
[----:B------:R-:W-:Y:S01]  /*1b610*/  MOV R58, 0x6 ;  /* 0x00000006003a7802 */ /* 0x000fe20000000f00 */
[----:B--2---:R-:W-:Y:S01]  /*1b620*/  IMAD.MOV.U32 R3, RZ, RZ, 0x181f ;  /* 0x0000181fff037424 */ /* 0x004fe200078e00ff */
[----:B------:R-:W-:Y:S02]  /*1b630*/  MOV R2, 0x1b650 ;  /* 0x0001b65000027802 */ /* 0x000fe40000000f00 */
[----:B-1-34-:R-:W-:Y:S05]  /*1b640*/  CALL.REL.NOINC `($__internal_1_$__cuda_sm70_shflsync_idx_p) ;  /* 0x000001c000007944 */ /* 0x01afea0003c00000 */
[----:B------:R-:W-:Y:S01]  /*1b650*/  MOV R2, R58 ;  /* 0x0000003a00027202 */ /* 0x000fe20000000f00 */
[----:B-1---5:R-:W-:Y:S05]  /*1b660*/  BRA `(.L_x_628) ;  /* 0xffffa3c000007947 */ /* 0x022fea000383ffff */
.L_x_585:
[----:B------:R-:W-:Y:S01]  /*1b670*/  IMAD.MOV.U32 R88, RZ, RZ, R4 ;  /* 0x000000ffff587224 */ /* 0x000fe200078e0004 */
[----:B------:R-:W-:Y:S01]  /*1b680*/  MOV R58, 0x7 ;  /* 0x00000007003a7802 */ /* 0x000fe20000000f00 */
[----:B-1----:R-:W-:Y:S01]  /*1b690*/  IMAD.MOV.U32 R3, RZ, RZ, 0x181f ;  /* 0x0000181fff037424 */ /* 0x002fe200078e00ff */
[----:B------:R-:W-:-:S02]  /*1b6a0*/  MOV R2, 0x1b6c0 ;  /* 0x0001b6c000027802 */ /* 0x000fc40000000f00 */
[----:B--2-4-:R-:W-:Y:S05]  /*1b6b0*/  CALL.REL.NOINC `($__internal_1_$__cuda_sm70_shflsync_idx_p) ;  /* 0x0000015000007944 */ /* 0x014fea0003c00000 */
        /* <DEDUP_REMOVED lines=8> */
.L_x_587:
[----:B------:R-:W-:Y:S01]  /*1b740*/  IMAD.MOV.U32 R88, RZ, RZ, R47 ;  /* 0x000000ffff587224 */ /* 0x000fe200078e002f */
[----:B------:R-:W-:Y:S01]  /*1b750*/  MOV R58, RZ ;  /* 0x000000ff003a7202 */ /* 0x000fe20000000f00 */
[----:B-1----:R-:W-:Y:S01]  /*1b760*/  IMAD.MOV.U32 R3, RZ, RZ, 0x1f ;  /* 0x0000001fff037424 */ /* 0x002fe200078e00ff */
[----:B------:R-:W-:Y:S02]  /*1b770*/  MOV R2, 0x1b790 ;  /* 0x0001b79000027802 */ /* 0x000fe40000000f00 */
[----:B--23--:R-:W-:Y:S05]  /*1b780*/  CALL.REL.NOINC `($__internal_1_$__cuda_sm70_shflsync_idx_p) ;  /* 0x0000008000007944 */ /* 0x00cfea0003c00000 */
[----:B-----5:R-:W-:Y:S01]  /*1b790*/  MOV R0, R58 ;  /* 0x0000003a00007202 */ /* 0x020fe20000000f00 */
[----:B-1----:R-:W-:Y:S05]  /*1b7a0*/  BRA `(.L_x_630) ;  /* 0xffffa42000007947 */ /* 0x002fea000383ffff */
        .weak           $__internal_0_$__cuda_sm70_shflsync_bfly_p
        .type           $__internal_0_$__cuda_sm70_shflsync_bfly_p,@function
        .size           $__internal_0_$__cuda_sm70_shflsync_bfly_p,($__internal_1_$__cuda_sm70_shflsync_idx_p - $__internal_0_$__cuda_sm70_shflsync_bfly_p)
$__internal_0_$__cuda_sm70_shflsync_bfly_p:
[----:B------:R-:W-:Y:S02]  /*1b7b0*/  MOV R193, 0xffffffff ;  /* 0xffffffff00c17802 */ /* 0x000fe40000000f00 */
[----:B------:R-:W-:Y:S02]  /*1b7c0*/  MOV R3, 0x1f ;  /* 0x0000001f00037802 */ /* 0x000fe40000000f00 */
[----:B------:R-:W-:Y:S04]  /*1b7d0*/  WARPSYNC R193 ;  /* 0x000000c100007348 */ /* 0x000fe80003800000 */
[----:B------:R1:W2:Y:S02]  /*1b7e0*/  SHFL.BFLY PT, R0, R4, R0, R3 ;  /* 0x0c00000004007389 */ /* 0x0002a400000e0003 */
[----:B-1----:R-:W-:-:S04]  /*1b7f0*/  MOV R3, 0x0 ;  /* 0x0000000000037802 */ /* 0x002fc80000000f00 */
[----:B--2---:R-:W-:Y:S05]  /*1b800*/  RET.REL.NODEC R2 `(_ZN7cutlass13device_kernelIN5flash19enable_sm80_to_sm89INS1_16FlashAttnFwdSm80INS1_25CollectiveMainloopFwdSm80ILi4ELi1ELb0EN4cute5tupleIJNS5_1CILi128EEENS7_ILi112EEENS7_ILi64EEEEEELi64ENS_10bfloat16_tEfNS_4arch4Sm80ELb1ELb0ELb1ELb0ELb1ELb0ELb1ELb0EEENS1_21CollectiveEpilogueFwdINS6_IJS8_SA_S9_EEENS6_IJNS7_ILi1EEESI_SI_EEESC_SE_Li128ELb0ELb1ELb0ELb0EEENS1_30DynamicPersistentTileSchedulerILi128ELi128ELb0ELb1ELb0EEEEEEEEEvNT_6ParamsE) ;  /* 0xfffe47f002007950 */ /* 0x004fea0003c3ffff */
        .weak           $__internal_1_$__cuda_sm70_shflsync_idx_p
        .type           $__internal_1_$__cuda_sm70_shflsync_idx_p,@function
        .size           $__internal_1_$__cuda_sm70_shflsync_idx_p,(.L_x_1602 - $__internal_1_$__cuda_sm70_shflsync_idx_p)
$__internal_1_$__cuda_sm70_shflsync_idx_p:
[----:B------:R1:W-:Y:S02]  /*1b810*/  STL [R1+0xa0], R0 ;  /* 0x0000a00001007387 */ /* 0x0003e40000100800 */
[----:B-1----:R-:W-:-:S04]  /*1b820*/  MOV R0, 0xffffffff ;  /* 0xffffffff00007802 */ /* 0x002fc80000000f00 */
[----:B------:R-:W-:Y:S04]  /*1b830*/  WARPSYNC R0 ;  /* 0x0000000000007348 */ /* 0x000fe80003800000 */
[----:B------:R1:W2:Y:S04]  /*1b840*/  SHFL.IDX PT, R58, R88, R58, R3 ;  /* 0x0000003a583a7389 */ /* 0x0002a800000e0003 */
[----:B-1----:R1:W5:Y:S01]  /*1b850*/  LDL.LU R0, [R1+0xa0] ;  /* 0x0000a00001007983 */ /* 0x0023620000300800 */
[----:B------:R-:W-:-:S04]  /*1b860*/  MOV R3, 0x0 ;  /* 0x0000000000037802 */ /* 0x000fc80000000f00 */
[----:B--2---:R-:W-:Y:S05]  /*1b870*/  RET.REL.NODEC R2 `(_ZN7cutlass13device_kernelIN5flash19enable_sm80_to_sm89INS1_16FlashAttnFwdSm80INS1_25CollectiveMainloopFwdSm80ILi4ELi1ELb0EN4cute5tupleIJNS5_1CILi128EEENS7_ILi112EEENS7_ILi64EEEEEELi64ENS_10bfloat16_tEfNS_4arch4Sm80ELb1ELb0ELb1ELb0ELb1ELb0ELb1ELb0EEENS1_21CollectiveEpilogueFwdINS6_IJS8_SA_S9_EEENS6_IJNS7_ILi1EEESI_SI_EEESC_SE_Li128ELb0ELb1ELb0ELb0EEENS1_30DynamicPersistentTileSchedulerILi128ELi128ELb0ELb1ELb0EEEEEEEEEvNT_6ParamsE) ;  /* 0xfffe478002007950 */ /* 0x004fea0003c3ffff */
.L_x_631:
        /* <DEDUP_REMOVED lines=16> */
.L_x_1602:


//--------------------- .text._ZN7cutlass13device_kernelIN5flash19enable_sm80_to_sm89INS1_16FlashAttnFwdSm80INS1_25CollectiveMainloopFwdSm80ILi4ELi1ELb0EN4cute5tupleIJNS5_1CILi128EEENS7_ILi112EEENS7_ILi64EEEEEELi64ENS_10bfloat16_tEfNS_4arch4Sm80ELb1ELb0ELb1ELb1ELb1ELb0ELb1ELb0EEENS1_21CollectiveEpilogueFwdINS6_IJS8_SA_S9_EEENS6_IJNS7_ILi1EEESI_SI_EEESC_SE_Li128ELb1ELb1ELb0ELb0EEENS1_19SingleTileSchedulerILb1ELb0ELb1ELi128EEEEEEEEEvNT_6ParamsE --------------------------
	.section	.text._ZN7cutlass13device_kernelIN5flash19enable_sm80_to_sm89INS1_16FlashAttnFwdSm80INS1_25CollectiveMainloopFwdSm80ILi4ELi1ELb0EN4cute5tupleIJNS5_1CILi128EEENS7_ILi112EEENS7_ILi64EEEEEELi64ENS_10bfloat16_tEfNS_4arch4Sm80ELb1ELb0ELb1ELb1ELb1ELb0ELb1ELb0EEENS1_21CollectiveEpilogueFwdINS6_IJS8_SA_S9_EEENS6_IJNS7_ILi1EEESI_SI_EEESC_SE_Li128ELb1ELb1ELb0ELb0EEENS1_19SingleTileSchedulerILb1ELb0ELb1ELi128EEEEEEEEEvNT_6ParamsE,"ax",@progbits
	.sectioninfo	@"SHI_REGISTERS=255"
	.align	128
.text._ZN7cutlass13device_kernelIN5flash19enable_sm80_to_sm89INS1_16FlashAttnFwdSm80INS1_25CollectiveMainloopFwdSm80ILi4ELi1ELb0EN4cute5tupleIJNS5_1CILi128EEENS7_ILi112EEENS7_ILi64EEEEEELi64ENS_10bfloat16_tEfNS_4arch4Sm80ELb1ELb0ELb1ELb1ELb1ELb0ELb1ELb0EEENS1_21CollectiveEpilogueFwdINS6_IJS8_SA_S9_EEENS6_IJNS7_ILi1EEESI_SI_EEESC_SE_Li128ELb1ELb1ELb0ELb0EEENS1_19SingleTileSchedulerILb1ELb0ELb1ELi128EEEEEEEEEvNT_6ParamsE:
        .type           _ZN7cutlass13device_kernelIN5flash19enable_sm80_to_sm89INS1_16FlashAttnFwdSm80INS1_25CollectiveMainloopFwdSm80ILi4ELi1ELb0EN4cute5tupleIJNS5_1CILi128EEENS7_ILi112EEENS7_ILi64EEEEEELi64ENS_10bfloat16_tEfNS_4arch4Sm80ELb1ELb0ELb1ELb1ELb1ELb0ELb1ELb0EEENS1_21CollectiveEpilogueFwdINS6_IJS8_SA_S9_EEENS6_IJNS7_ILi1EEESI_SI_EEESC_SE_Li128ELb1ELb1ELb0ELb0EEENS1_19SingleTileSchedulerILb1ELb0ELb1ELi128EEEEEEEEEvNT_6ParamsE,@function
        .size           _ZN7cutlass13device_kernelIN5flash19enable_sm80_to_sm89INS1_16FlashAttnFwdSm80INS1_25CollectiveMainloopFwdSm80ILi4ELi1ELb0EN4cute5tupleIJNS5_1CILi128EEENS7_ILi112EEENS7_ILi64EEEEEELi64ENS_10bfloat16_tEfNS_4arch4Sm80ELb1ELb0ELb1ELb1ELb1ELb0ELb1ELb0EEENS1_21CollectiveEpilogueFwdINS6_IJS8_SA_S9_EEENS6_IJNS7_ILi1EEESI_SI_EEESC_SE_Li128ELb1ELb1ELb0ELb0EEENS1_19SingleTileSchedulerILb1ELb0ELb1ELi128EEEEEEEEEvNT_6ParamsE,(.L_x_1605 - _ZN7cutlass13device_kernelIN5flash19enable_sm80_to_sm89INS1_16FlashAttnFwdSm80INS1_25CollectiveMainloopFwdSm80ILi4ELi1ELb0EN4cute5tupleIJNS5_1CILi128EEENS7_ILi112EEENS7_ILi64EEEEEELi64ENS_10bfloat16_tEfNS_4arch4Sm80ELb1ELb0ELb1ELb1ELb1ELb0ELb1ELb0EEENS1_21CollectiveEpilogueFwdINS6_IJS8_SA_S9_EEENS6_IJNS7_ILi1EEESI_SI_EEESC_SE_Li128ELb1ELb1ELb0ELb0EEENS1_19SingleTileSchedulerILb1ELb0ELb1ELi128EEEEEEEEEvNT_6ParamsE)
        .other          _ZN7cutlass13device_kernelIN5flash19enable_sm80_to_sm89INS1_16FlashAttnFwdSm80INS1_25CollectiveMainloopFwdSm80ILi4ELi1ELb0EN4cute5tupleIJNS5_1CILi128EEENS7_ILi112EEENS7_ILi64EEEEEELi64ENS_10bfloat16_tEfNS_4arch4Sm80ELb1ELb0ELb1ELb1ELb1ELb0ELb1ELb0EEENS1_21CollectiveEpilogueFwdINS6_IJS8_SA_S9_EEENS6_IJNS7_ILi1EEESI_SI_EEESC_SE_Li128ELb1ELb1ELb0ELb0EEENS1_19SingleTileSchedulerILb1ELb0ELb1ELi128EEEEEEEEEvNT_6ParamsE,@"STO_CUDA_ENTRY STV_DEFAULT"
_ZN7cutlass13device_kernelIN5flash19enable_sm80_to_sm89INS1_16FlashAttnFwdSm80INS1_25CollectiveMainloopFwdSm80ILi4ELi1ELb0EN4cute5tupleIJNS5_1CILi128EEENS7_ILi112EEENS7_ILi64EEEEEELi64ENS_10bfloat16_tEfNS_4arch4Sm80ELb1ELb0ELb1ELb1ELb1ELb0ELb1ELb0EEENS1_21CollectiveEpilogueFwdINS6_IJS8_SA_S9_EEENS6_IJNS7_ILi1EEESI_SI_EEESC_SE_Li128ELb1ELb1ELb0ELb0EEENS1_19SingleTileSchedulerILb1ELb0ELb1ELi128EEEEEEEEEvNT_6ParamsE:
        /* <DEDUP_REMOVED lines=21> */
.L_x_633:
        /* <DEDUP_REMOVED lines=13> */
.L_x_635:
[----:B------:R-:W-:Y:S02]  /*0220*/  ULDC UR5, c[0x0][0x54c] ;  /* 0x0001530000057ab9 */ /* 0x000fe40000000800 */
.L_x_634:
[----:B------:R-:W-:Y:S02]  /*0230*/  ULDC UR4, c[0x0][0x548] ;  /* 0x0001520000047ab9 */ /* 0x000fe40000000800 */
[----:B------:R-:W-:-:S02]  /*0240*/  USHF.L.U32 UR10, UR10, 0x7, URZ ;  /* 0x000000070a0a7899 */ /* 0x000fc4000800063f */
[----:B------:R-:W-:-:S04]  /*0250*/  UIMAD UR4, UR5, UR4, URZ ;  /* 0x00000004050472a4 */ /* 0x000fc8000f8e023f */
[----:B------:R-:W-:-:S04]  /*0260*/  UISETP.GE.AND UP0, UPT, UR10, UR4, UPT ;  /* 0x000000040a00728c */ /* 0x000fc8000bf06270 */
[----:B------:R-:W-:Y:S01]  /*0270*/  USEL UR13, UR13, 0xffffffff, !UP0 ;  /* 0xffffffff0d0d7887 */ /* 0x000fe2000c000000 */
[----:B------:R-:W-:Y:S05]  /*0280*/  BRA `(.L_x_636) ;  /* 0x000001b000007947 */ /* 0x000fea0003800000 */
.L_x_632:
        /* <DEDUP_REMOVED lines=8> */
.L_x_637:
        /* <DEDUP_REMOVED lines=13> */
.L_x_639:
[----:B------:R-:W-:Y:S02]  /*03e0*/  ULDC UR5, c[0x0][0x54c] ;  /* 0x0001530000057ab9 */ /* 0x000fe40000000800 */
.L_x_638:
[----:B------:R-:W-:Y:S02]  /*03f0*/  ULDC UR4, c[0x0][0x548] ;  /* 0x0001520000047ab9 */ /* 0x000fe40000000800 */
[----:B------:R-:W-:-:S02]  /*0400*/  USHF.L.U32 UR10, UR10, 0x7, URZ ;  /* 0x000000070a0a7899 */ /* 0x000fc4000800063f */
[----:B------:R-:W-:-:S04]  /*0410*/  UIMAD UR4, UR5, UR4, URZ ;  /* 0x00000004050472a4 */ /* 0x000fc8000f8e023f */
[----:B------:R-:W-:-:S04]  /*0420*/  UISETP.GE.AND UP0, UPT, UR10, UR4, UPT ;  /* 0x000000040a00728c */ /* 0x000fc8000bf06270 */
[----:B------:R-:W-:-:S06]  /*0430*/  USEL UR13, UR13, 0xffffffff, !UP0 ;  /* 0xffffffff0d0d7887 */ /* 0x000fcc000c000000 */
.L_x_636:
        /* <DEDUP_REMOVED lines=47> */
.L_x_640:
        /* <DEDUP_REMOVED lines=10> */
.L_x_641:
        /* <DEDUP_REMOVED lines=12> */
.L_x_642:
[----:B------:R-:W-:Y:S01]  /*0890*/  ULDC UR4, c[0x0][0x2c4] ;  /* 0x0000b10000047ab9 */ /* 0x000fe20000000800 */
[----:B------:R-:W-:Y:S01]  /*08a0*/  PLOP3.LUT P4, PT, PT, PT, PT, 0x80, 0x0 ;  /* 0x000000000000781c */ /* 0x000fe20003f8f070 */
[----:B------:R-:W-:Y:S01]  /*08b0*/  UISETP.NE.AND UP1, UPT, UR4, 0x1, UPT ;  /* 0x000000010400788c */ /* 0x000fe2000bf25270 */
[----:B------:R-:W-:Y:S01]  /*08c0*/  CS2R R178, SRZ ;  /* 0x0000000000b27805 */ /* 0x000fe2000001ff00 */
[----:B------:R-:W-:Y:S01]  /*08d0*/  UIADD3 UR7, -UR11, UR7, URZ ;  /* 0x000000070b077290 */ /* 0x000fe2000fffe13f */
[----:B------:R-:W-:Y:S01]  /*08e0*/  CS2R R176, SRZ ;  /* 0x0000000000b07805 */ /* 0x000fe2000001ff00 */
[----:B------:R-:W-:Y:S01]  /*08f0*/  ULDC.64 UR4, c[0x0][0x2c8] ;  /* 0x0000b20000047ab9 */ /* 0x000fe20000000a00 */
[----:B------:R-:W-:Y:S01]  /*0900*/  CS2R R182, SRZ ;  /* 0x0000000000b67805 */ /* 0x000fe2000001ff00 */
[----:B------:R-:W-:Y:S01]  /*0910*/  CS2R R180, SRZ ;  /* 0x0000000000b47805 */ /* 0x000fe2000001ff00 */
[----:B------:R-:W-:Y:S01]  /*0920*/  IMAD.MOV.U32 R15, RZ, RZ, RZ ;  /* 0x000000ffff0f7224 */ /* 0x000fe200078e00ff */
[----:B------:R-:W-:Y:S01]  /*0930*/  MOV R11, RZ ;  /* 0x000000ff000b7202 */ /* 0x000fe20000000f00 */
[----:B------:R-:W-:Y:S01]  /*0940*/  IMAD.MOV.U32 R174, RZ, RZ, RZ ;  /* 0x000000ffffae7224 */ /* 0x000fe200078e00ff */
[----:B------:R-:W-:Y:S01]  /*0950*/  CS2R R16, SRZ ;  /* 0x0000000000107805 */ /* 0x000fe2000001ff00 */
[----:B------:R-:W-:Y:S01]  /*0960*/  @UP1 UIADD3 UR18, UR10, 0x7f, URZ ;  /* 0x0000007f0a121890 */ /* 0x000fe2000fffe03f */
[----:B------:R-:W-:Y:S01]  /*0970*/  IMAD.MOV.U32 R172, RZ, RZ, RZ ;  /* 0x000000ffffac7224 */ /* 0x000fe200078e00ff */
[----:B------:R-:W-:Y:S01]  /*0980*/  MOV R170, RZ ;  /* 0x000000ff00aa7202 */ /* 0x000fe20000000f00 */
[----:B------:R-:W-:Y:S01]  /*0990*/  IMAD.MOV.U32 R168, RZ, RZ, RZ ;  /* 0x000000ffffa87224 */ /* 0x000fe200078e00ff */
[----:B------:R-:W-:Y:S01]  /*09a0*/  UIMAD.WIDE.U32 UR18, UR18, UR4, URZ ;  /* 0x00000004121272a5 */ /* 0x000fe2000f8e003f */
[----:B------:R-:W-:Y:S01]  /*09b0*/  CS2R R18, SRZ ;  /* 0x0000000000127805 */ /* 0x000fe2000001ff00 */
[----:B------:R-:W-:Y:S01]  /*09c0*/  UIADD3 UR4, UR10, 0x7f, URZ ;  /* 0x0000007f0a047890 */ /* 0x000fe2000fffe03f */
[----:B------:R-:W-:Y:S01]  /*09d0*/  MOV R162, RZ ;  /* 0x000000ff00a27202 */ /* 0x000fe20000000f00 */
[----:B------:R-:W-:Y:S01]  /*09e0*/  @UP1 USHF.R.U32.HI UR4, URZ, UR5, UR19 ;  /* 0x000000053f041299 */ /* 0x000fe20008011613 */
[----:B------:R-:W-:Y:S01]  /*09f0*/  CS2R R12, SRZ ;  /* 0x00000000000c7805 */ /* 0x000fe2000001ff00 */
[----:B---3--:R-:W-:Y:S01]  /*0a00*/  UIADD3 UR5, UR7, 0x70, -UR12 ;  /* 0x0000007007057890 */ /* 0x008fe2000fffe80c */
[----:B------:R-:W-:Y:S01]  /*0a10*/  IMAD.MOV.U32 R160, RZ, RZ, RZ ;  /* 0x000000ffffa07224 */ /* 0x000fe200078e00ff */
[----:B------:R-:W-:Y:S01]  /*0a20*/  UIADD3 UR19, UR7, 0x6f, URZ ;  /* 0x0000006f07137890 */ /* 0x000fe2000fffe03f */
[----:B------:R-:W-:Y:S01]  /*0a30*/  MOV R166, RZ ;  /* 0x000000ff00a67202 */ /* 0x000fe20000000f00 */
[----:B------:R-:W-:Y:S01]  /*0a40*/  UIADD3 UR5, UR5, UR4, URZ ;  /* 0x0000000405057290 */ /* 0x000fe2000fffe03f */
[----:B------:R-:W-:Y:S01]  /*0a50*/  IMAD.MOV.U32 R164, RZ, RZ, RZ ;  /* 0x000000ffffa47224 */ /* 0x000fe200078e00ff */
[----:B------:R-:W-:Y:S01]  /*0a60*/  UMOV UR18, URZ ;  /* 0x0000003f00127c82 */ /* 0x000fe20008000000 */
[----:B------:R-:W-:Y:S01]  /*0a70*/  CS2R R158, SRZ ;  /* 0x00000000009e7805 */ /* 0x000fe2000001ff00 */
[----:B------:R-:W-:Y:S01]  /*0a80*/  UMOV UR4, URZ ;  /* 0x0000003f00047c82 */ /* 0x000fe20008000000 */
[----:B------:R-:W-:Y:S01]  /*0a90*/  CS2R R22, SRZ ;  /* 0x0000000000167805 */ /* 0x000fe2000001ff00 */
[----:B------:R-:W-:Y:S01]  /*0aa0*/  UIMAD.WIDE UR18, UR19, -0x6db6db6d, UR18 ;  /* 0x92492493131278a5 */ /* 0x000fe2000f8e0212 */
[----:B------:R-:W-:Y:S01]  /*0ab0*/  MOV R156, RZ ;  /* 0x000000ff009c7202 */ /* 0x000fe20000000f00 */
[----:B------:R-:W-:Y:S01]  /*0ac0*/  UIMAD.WIDE UR4, UR5, -0x6db6db6d, UR4 ;  /* 0x92492493050478a5 */ /* 0x000fe2000f8e0204 */
[----:B------:R-:W-:Y:S01]  /*0ad0*/  IMAD.MOV.U32 R154, RZ, RZ, RZ ;  /* 0x000000ffff9a7224 */ /* 0x000fe200078e00ff */
[----:B------:R-:W-:Y:S01]  /*0ae0*/  USHF.R.U32.HI UR6, URZ, 0x1f, UR19 ;  /* 0x0000001f3f067899 */ /* 0x000fe20008011613 */
[----:B------:R-:W-:Y:S01]  /*0af0*/  CS2R R24, SRZ ;  /* 0x0000000000187805 */ /* 0x000fe2000001ff00 */
[----:B------:R-:W-:Y:S01]  /*0b00*/  USHF.R.U32.HI UR4, URZ, 0x1f, UR5 ;  /* 0x0000001f3f047899 */ /* 0x000fe20008011605 */
[----:B------:R-:W-:Y:S01]  /*0b10*/  MOV R152, RZ ;  /* 0x000000ff00987202 */ /* 0x000fe20000000f00 */
[----:B------:R-:W-:Y:S01]  /*0b20*/  ULEA.HI.SX32 UR6, UR19, UR6, 0x1a ;  /* 0x0000000613067291 */ /* 0x000fe2000f8fd23f */
[----:B------:R-:W-:Y:S01]  /*0b30*/  CS2R R146, SRZ ;  /* 0x0000000000927805 */ /* 0x000fe2000001ff00 */
[----:B------:R-:W-:Y:S01]  /*0b40*/  ULEA.HI.SX32 UR4, UR5, UR4, 0x1a ;  /* 0x0000000405047291 */ /* 0x000fe2000f8fd23f */
[----:B------:R-:W-:Y:S01]  /*0b50*/  IMAD.MOV.U32 R144, RZ, RZ, RZ ;  /* 0x000000ffff907224 */ /* 0x000fe200078e00ff */
[----:B------:R-:W-:Y:S01]  /*0b60*/  CS2R R20, SRZ ;  /* 0x0000000000147805 */ /* 0x000fe2000001ff00 */
[----:B------:R-:W-:Y:S01]  /*0b70*/  MOV R150, RZ ;  /* 0x000000ff00967202 */ /* 0x000fe20000000f00 */
[----:B------:R-:W-:Y:S01]  /*0b80*/  UISETP.LT.AND UP0, UPT, UR6, UR4, UPT ;  /* 0x000000040600728c */ /* 0x000fe2000bf01270 */
[----:B------:R-:W-:Y:S01]  /*0b90*/  IMAD.MOV.U32 R148, RZ, RZ, RZ ;  /* 0x000000ffff947224 */ /* 0x000fe200078e00ff */
[----:B------:R-:W-:Y:S01]  /*0ba0*/  CS2R R142, SRZ ;  /* 0x00000000008e7805 */ /* 0x000fe2000001ff00 */
[----:B------:R-:W-:Y:S01]  /*0bb0*/  CS2R R28, SRZ ;  /* 0x00000000001c7805 */ /* 0x000fe2000001ff00 */
[----:B------:R-:W-:Y:S01]  /*0bc0*/  USEL UR6, UR6, UR4, UP0 ;  /* 0x0000000406067287 */ /* 0x000fe20008000000 */
[----:B------:R-:W-:Y:S01]  /*0bd0*/  MOV R140, RZ ;  /* 0x000000ff008c7202 */ /* 0x000fe20000000f00 */
[----:B------:R-:W-:Y:S01]  /*0be0*/  IMAD.MOV.U32 R138, RZ, RZ, RZ ;  /* 0x000000ffff8a7224 */ /* 0x000fe200078e00ff */
[----:B------:R-:W-:Y:S01]  /*0bf0*/  CS2R R30, SRZ ;  /* 0x00000000001e7805 */ /* 0x000fe2000001ff00 */
[----:B------:R-:W-:Y:S01]  /*0c00*/  UISETP.GE.AND UP0, UPT, UR6, 0x1, UPT ;  /* 0x000000010600788c */ /* 0x000fe2000bf06270 */
[----:B------:R-:W-:Y:S01]  /*0c10*/  MOV R136, RZ ;  /* 0x000000ff00887202 */ /* 0x000fe20000000f00 */
[----:B------:R-:W-:Y:S01]  /*0c20*/  CS2R R130, SRZ ;  /* 0x0000000000827805 */ /* 0x000fe2000001ff00 */
[----:B------:R-:W-:Y:S01]  /*0c30*/  CS2R R32, SRZ ;  /* 0x0000000000207805 */ /* 0x000fe2000001ff00 */
[----:B------:R-:W-:Y:S01]  /*0c40*/  IMAD.MOV.U32 R128, RZ, RZ, RZ ;  /* 0x000000ffff807224 */ /* 0x000fe200078e00ff */
[----:B------:R-:W-:Y:S01]  /*0c50*/  MOV R134, RZ ;  /* 0x000000ff00867202 */ /* 0x000fe20000000f00 */
[----:B------:R-:W-:Y:S01]  /*0c60*/  CS2R R26, SRZ ;  /* 0x00000000001a7805 */ /* 0x000fe2000001ff00 */
[----:B------:R-:W-:Y:S01]  /*0c70*/  PLOP3.LUT P0, PT, PT, PT, UP0, 0x80, 0x0 ;  /* 0x000000000000781c */ /* 0x000fe20003f0f008 */
[----:B------:R-:W-:Y:S01]  /*0c80*/  IMAD.MOV.U32 R132, RZ, RZ, RZ ;  /* 0x000000ffff847224 */ /* 0x000fe200078e00ff */
[----:B------:R-:W-:Y:S01]  /*0c90*/  CS2R R126, SRZ ;  /* 0x00000000007e7805 */ /* 0x000fe2000001ff00 */
[----:B------:R-:W-:Y:S01]  /*0ca0*/  MOV R124, RZ ;  /* 0x000000ff007c7202 */ /* 0x000fe20000000f00 */
[----:B------:R-:W-:Y:S01]  /*0cb0*/  IMAD.MOV.U32 R122, RZ, RZ, RZ ;  /* 0x000000ffff7a7224 */ /* 0x000fe200078e00ff */
[----:B------:R-:W-:Y:S01]  /*0cc0*/  CS2R R120, SRZ ;  /* 0x0000000000787805 */ /* 0x000fe2000001ff00 */
[----:B------:R-:W-:Y:S01]  /*0cd0*/  CS2R R38, SRZ ;  /* 0x0000000000267805 */ /* 0x000fe2000001ff00 */
[----:B------:R-:W-:-:S06]  /*0ce0*/  CS2R R36, SRZ ;  /* 0x0000000000247805 */ /* 0x000fcc000001ff00 */
        /* <DEDUP_REMOVED lines=19> */
[----:B------:R-:W-:Y:S01]  /*0e20*/  BSSY B0, `(.L_x_644) ;  /* 0x0000052000007945 */ /* 0x000fe20003800000 */
[----:B------:R-:W-:-:S02]  /*0e30*/  ULDC.64 UR4, c[0x0][0x1b8] ;  /* 0x00006e0000047ab9 */ /* 0x000fc40000000a00 */
[----:B------:R-:W-:Y:S02]  /*0e40*/  UIADD3 UR19, UR19, UR17, URZ ;  /* 0x0000001113137290 */ /* 0x000fe4000fffe03f */
[----:B------:R-:W-:Y:S02]  /*0e50*/  USHF.R.S32.HI UR17, URZ, 0x1f, UR13 ;  /* 0x0000001f3f117899 */ /* 0x000fe4000801140d */
[----:B------:R-:W-:Y:S02]  /*0e60*/  UIMAD UR16, UR8, UR4, URZ ;  /* 0x00000004081072a4 */ /* 0x000fe4000f8e023f */
[----:B------:R-:W-:Y:S02]  /*0e70*/  USEL UR17, UR17, URZ, !UP2 ;  /* 0x0000003f11117287 */ /* 0x000fe4000d000000 */
[----:B------:R-:W-:Y:S02]  /*0e80*/  UIMAD UR16, UR9, UR5, UR16 ;  /* 0x00000005091072a4 */ /* 0x000fe4000f8e0210 */
[----:B------:R-:W-:-:S02]  /*0e90*/  UIMAD.WIDE.U32 UR20, UR9, UR4, UR18 ;  /* 0x00000004091472a5 */ /* 0x000fc4000f8e0012 */
[----:B------:R-:W-:Y:S02]  /*0ea0*/  USEL UR18, UR13, URZ, !UP2 ;  /* 0x0000003f0d127287 */ /* 0x000fe4000d000000 */
[----:B------:R-:W-:Y:S01]  /*0eb0*/  ULDC.64 UR4, c[0x0][0x1c0] ;  /* 0x0000700000047ab9 */ /* 0x000fe20000000a00 */
[----:B-1----:R-:W-:Y:S01]  /*0ec0*/  LEA.HI R2, R247, R246, RZ, 0x3 ;  /* 0x000000f6f7027211 */ /* 0x002fe200078f18ff */
[----:B------:R-:W-:Y:S02]  /*0ed0*/  UIMAD UR17, UR17, UR4, URZ ;  /* 0x00000004111172a4 */ /* 0x000fe4000f8e023f */
[----:B------:R-:W-:Y:S01]  /*0ee0*/  UIADD3 UR21, UR21, UR16, URZ ;  /* 0x0000001015157290 */ /* 0x000fe2000fffe03f */
[----:B------:R-:W-:Y:S01]  /*0ef0*/  LOP3.LUT R0, R2, 0xfffffff8, RZ, 0xc0, !PT ;  /* 0xfffffff802007812 */ /* 0x000fe200078ec0ff */
[----:B------:R-:W-:Y:S01]  /*0f00*/  UIMAD UR5, UR18, UR5, UR17 ;  /* 0x00000005120572a4 */ /* 0x000fe2000f8e0211 */
[----:B------:R-:W-:Y:S01]  /*0f10*/  SHF.R.S32.HI R19, RZ, 0x3, R2 ;  /* 0x00000003ff137819 */ /* 0x000fe20000011402 */
[----:B------:R-:W-:-:S02]  /*0f20*/  UIMAD.WIDE.U32 UR18, UR18, UR4, UR20 ;  /* 0x00000004121272a5 */ /* 0x000fc4000f8e0014 */
[----:B------:R-:W-:Y:S01]  /*0f30*/  IMAD.IADD R6, R246, 0x1, -R0 ;  /* 0x00000001f6067824 */ /* 0x000fe200078e0a00 */
[----:B------:R-:W-:Y:S02]  /*0f40*/  ULDC UR17, c[0x0][0x2c4] ;  /* 0x0000b10000117ab9 */ /* 0x000fe40000000800 */
        /* <DEDUP_REMOVED lines=63> */
.L_x_645:
[----:B-1-34-:R-:W-:Y:S05]  /*1340*/  BSYNC B0 ;  /* 0x0000000000007941 */ /* 0x01afea0003800000 */
.L_x_644:
        /* <DEDUP_REMOVED lines=11> */
.L_x_647:
[----:B------:R-:W-:Y:S05]  /*1400*/  BSYNC B0 ;  /* 0x0000000000007941 */ /* 0x000fea0003800000 */
.L_x_646:
        /* <DEDUP_REMOVED lines=11> */
.L_x_649:
[----:B------:R-:W-:Y:S05]  /*14c0*/  BSYNC B0 ;  /* 0x0000000000007941 */ /* 0x000fea0003800000 */
.L_x_648:
        /* <DEDUP_REMOVED lines=11> */
.L_x_651:
[----:B------:R-:W-:Y:S05]  /*1580*/  BSYNC B0 ;  /* 0x0000000000007941 */ /* 0x000fea0003800000 */
.L_x_650:
        /* <DEDUP_REMOVED lines=11> */
.L_x_653:
[----:B------:R-:W-:Y:S05]  /*1640*/  BSYNC B0 ;  /* 0x0000000000007941 */ /* 0x000fea0003800000 */
.L_x_652:
        /* <DEDUP_REMOVED lines=11> */
.L_x_655:
[----:B------:R-:W-:Y:S05]  /*1700*/  BSYNC B0 ;  /* 0x0000000000007941 */ /* 0x000fea0003800000 */
.L_x_654:
        /* <DEDUP_REMOVED lines=11> */
.L_x_657:
[----:B------:R-:W-:Y:S05]  /*17c0*/  BSYNC B0 ;  /* 0x0000000000007941 */ /* 0x000fea0003800000 */
.L_x_656:
        /* <DEDUP_REMOVED lines=20> */
[----:B------:R-:W-:Y:S01]  /*1910*/  IMAD.U32 R10, RZ, RZ, UR9 ;  /* 0x00000009ff0a7e24 */ /* 0x000fe2000f8e00ff */
        /* <DEDUP_REMOVED lines=11> */
[----:B------:R-:W-:Y:S03]  /*19d0*/  STL [R1+0xc], R118 ;  /* 0x00000c7601007387 */ /* 0x000fe60000100800 */
[C---:B------:R-:W-:Y:S01]  /*19e0*/  @!P4 IADD3 R3, P1, R0.reuse, UR18, RZ ;  /* 0x000000120003cc10 */ /* 0x040fe2000ff3e0ff */
[----:B------:R-:W-:Y:S01]  /*19f0*/  @!PT LDS RZ, [RZ] ;  /* 0x00000000fffff984 */ /* 0x000fe20000000800 */
[----:B------:R1:W-:Y:S03]  /*1a00*/  @!P3 LDGSTS.E.BYPASS.LTC128B.128 [R118+0xa900], [R8.64], !P0 ;  /* 0x0a9000000876bfae */ /* 0x0003e6000c101d4e */
[----:B------:R-:W-:Y:S01]  /*1a10*/  @!P4 LEA.HI.X.SX32 R7, R0, UR17, 0x1, P1 ;  /* 0x000000110007cc11 */ /* 0x000fe200088f0eff */
[----:B------:R-:W0:Y:S04]  /*1a20*/  LDGDEPBAR ;  /* 0x00000000000079af */ /* 0x000e280000000000 */
[----:B------:R-:W-:Y:S01]  /*1a30*/  BAR.SYNC.DEFER_BLOCKING 0x0 ;  /* 0x0000000000007b1d */ /* 0x000fe20000010000 */
[----:B------:R-:W-:-:S04]  /*1a40*/  @!P4 LEA R6, P1, R3, c[0x0][0x2a0], 0x2 ;  /* 0x0000a8000306ca11 */ /* 0x000fc800078210ff */
[----:B------:R-:W-:-:S05]  /*1a50*/  @!P4 LEA.HI.X R7, R3, c[0x0][0x2a4], R7, 0x2, P1 ;  /* 0x0000a9000307ca11 */ /* 0x000fca00008f1407 */
        /* <DEDUP_REMOVED lines=8> */
[----:B------:R-:W-:Y:S01]  /*1ae0*/  UIADD3 UR21, UR6, -0x1, URZ ;  /* 0xffffffff06157890 */ /* 0x000fe2000fffe03f */
[----:B------:R-:W-:Y:S01]  /*1af0*/  IMAD R5, R49, c[0x0][0x1e0], RZ ;  /* 0x0000780031057a24 */ /* 0x000fe200078e02ff */
[----:B------:R-:W-:Y:S01]  /*1b00*/  SHF.R.S32.HI R35, RZ, 0x1f, R49 ;  /* 0x0000001fff237819 */ /* 0x000fe20000011431 */
[----:B------:R-:W-:Y:S01]  /*1b10*/  UIADD3 UR20, UR23, UR20, URZ ;  /* 0x0000001417147290 */ /* 0x000fe2000fffe03f */
[----:B------:R-:W-:Y:S01]  /*1b20*/  STL [R1+0x8], R49 ;  /* 0x0000083101007387 */ /* 0x000fe20000100800 */
[----:B------:R-:W-:-:S02]  /*1b30*/  UIMAD UR21, UR21, -0x70, UR7 ;  /* 0xffffff90151578a4 */ /* 0x000fc4000f8e0207 */
[----:B------:R-:W-:Y:S01]  /*1b40*/  IMAD R0, R35, c[0x0][0x1e0], RZ ;  /* 0x0000780023007a24 */ /* 0x000fe200078e02ff */
[----:B------:R-:W-:Y:S02]  /*1b50*/  ULDC.64 UR4, c[0x0][0x210] ;  /* 0x0000840000047ab9 */ /* 0x000fe40000000a00 */
[----:B------:R-:W-:Y:S01]  /*1b60*/  UIMAD UR8, UR8, UR4, URZ ;  /* 0x00000004080872a4 */ /* 0x000fe2000f8e023f */
[----:B------:R-:W-:Y:S01]  /*1b70*/  IMAD R0, R49, c[0x0][0x1e4], R0 ;  /* 0x0000790031007a24 */ /* 0x000fe200078e0200 */
[----:B------:R-:W-:Y:S01]  /*1b80*/  IADD3 R34, -R19, UR21, RZ ;  /* 0x0000001513227c10 */ /* 0x000fe2000fffe1ff */
[----:B------:R-:W-:Y:S02]  /*1b90*/  UIMAD.WIDE.U32 UR24, UR9, UR4, URZ ;  /* 0x00000004091872a5 */ /* 0x000fe4000f8e003f */
[----:B------:R-:W-:Y:S01]  /*1ba0*/  UIMAD UR8, UR9, UR5, UR8 ;  /* 0x00000005090872a4 */ /* 0x000fe2000f8e0208 */
[C---:B------:R-:W-:Y:S01]  /*1bb0*/  ISETP.GE.AND P2, PT, R34.reuse, 0x1, PT ;  /* 0x000000012200780c */ /* 0x040fe20003f46270 */
[----:B--2---:R-:W-:Y:S01]  /*1bc0*/  IMAD.WIDE.U32 R6, R49, c[0x0][0x1e0], RZ ;  /* 0x0000780031067a25 */ /* 0x004fe200078e00ff */
[C---:B------:R-:W-:Y:S01]  /*1bd0*/  ISETP.GE.AND P1, PT, R34.reuse, 0x11, PT ;  /* 0x000000112200780c */ /* 0x040fe20003f26270 */
[----:B------:R-:W-:Y:S01]  /*1be0*/  UIADD3 UR8, UR25, UR8, URZ ;  /* 0x0000000819087290 */ /* 0x000fe2000fffe03f */
[C---:B------:R-:W-:Y:S01]  /*1bf0*/  ISETP.GE.AND P6, PT, R34.reuse, 0x31, PT ;  /* 0x000000312200780c */ /* 0x040fe20003fc6270 */
[----:B------:R-:W-:Y:S01]  /*1c00*/  IMAD.IADD R7, R7, 0x1, R0 ;  /* 0x0000000107077824 */ /* 0x000fe200078e0200 */
[C---:B------:R-:W-:Y:S01]  /*1c10*/  ISETP.GE.AND P5, PT, R34.reuse, 0x41, PT ;  /* 0x000000412200780c */ /* 0x040fe20003fa6270 */
[----:B------:R-:W-:Y:S01]  /*1c20*/  UISETP.GE.AND UP0, UPT, UR6, 0x2, UPT ;  /* 0x000000020600788c */ /* 0x000fe2000bf06270 */
[----:B------:R-:W-:-:S02]  /*1c30*/  ISETP.GE.AND P3, PT, R34, 0x51, PT ;  /* 0x000000512200780c */ /* 0x000fc40003f66270 */
        /* <DEDUP_REMOVED lines=11> */
[----:B-1----:R-:W-:Y:S04]  /*1cf0*/  SHFL.IDX PT, R8, R3, 0x1, 0x181f ;  /* 0x00381f0003087f89 */ /* 0x002fe800000e0000 */
        /* <DEDUP_REMOVED lines=9> */
[----:B------:R-:W2:Y:S01]  /*1d90*/  SHFL.IDX PT, R5, R0, 0x3, 0x181f ;  /* 0x00781f0000057f89 */ /* 0x000ea200000e0000 */
[----:B------:R-:W-:-:S03]  /*1da0*/  ISETP.GE.AND P0, PT, R34, 0x21, PT ;  /* 0x000000212200780c */ /* 0x000fc60003f06270 */
[----:B------:R1:W-:Y:S04]  /*1db0*/  @P2 LDGSTS.E.BYPASS.LTC128B.128 [R118+0x3900], [R6.64], !P4 ;  /* 0x0390000006762fae */ /* 0x0003e8000e101d4e */
[----:B------:R-:W2:Y:S04]  /*1dc0*/  SHFL.IDX PT, R3, R3, 0x5, 0x181f ;  /* 0x00b81f0003037f89 */ /* 0x000ea800000e0000 */
[----:B------:R-:W2:Y:S04]  /*1dd0*/  SHFL.IDX PT, R18, R0, 0x4, 0x181f ;  /* 0x00981f0000127f89 */ /* 0x000ea800000e0000 */
[----:B------:R-:W-:Y:S04]  /*1de0*/  SHFL.IDX PT, R15, R15, 0x6, 0x181f ;  /* 0x00d81f000f0f7f89 */ /* 0x000fe800000e0000 */
[----:B------:R-:W2:Y:S04]  /*1df0*/  SHFL.IDX PT, R17, R0, 0x5, 0x181f ;  /* 0x00b81f0000117f89 */ /* 0x000ea800000e0000 */
[----:B------:R2:W4:Y:S01]  /*1e00*/  SHFL.IDX PT, R16, R0, 0x6, 0x181f ;  /* 0x00d81f0000107f89 */ /* 0x00052200000e0000 */
[----:B-1----:R-:W-:-:S04]  /*1e10*/  @P1 LEA R6, P2, R33, R8, 0x1 ;  /* 0x0000000821061211 */ /* 0x002fc800078408ff */
[----:B---3--:R-:W-:Y:S02]  /*1e20*/  @P1 LEA.HI.X R7, R33, R13, R241, 0x1, P2 ;  /* 0x0000000d21071211 */ /* 0x008fe400010f0cf1 */
[----:B------:R-:W-:-:S03]  /*1e30*/  ISETP.GE.AND P2, PT, R34, 0x61, PT ;  /* 0x000000612200780c */ /* 0x000fc60003f46270 */
[----:B------:R4:W-:Y:S01]  /*1e40*/  @P1 LDGSTS.E.BYPASS.LTC128B.128 [R118+0x4100], [R6.64], !P4 ;  /* 0x0410000006761fae */ /* 0x0009e2000e101d4e */
[----:B--2---:R-:W-:-:S04]  /*1e50*/  LEA.HI R0, R22, R14, RZ, 0x1 ;  /* 0x0000000e16007211 */ /* 0x004fc800078f08ff */
[----:B------:R-:W-:-:S05]  /*1e60*/  LOP3.LUT R0, R0, 0xfffffffe, RZ, 0xc0, !PT ;  /* 0xfffffffe00007812 */ /* 0x000fca00078ec0ff */
[----:B------:R-:W-:Y:S02]  /*1e70*/  IMAD.IADD R14, R14, 0x1, -R0 ;  /* 0x000000010e0e7824 */ /* 0x000fe400078e0a00 */
[----:B------:R-:W-:-:S05]  /*1e80*/  IMAD.SHL.U32 R0, R32, 0x40, RZ ;  /* 0x0000004020007824 */ /* 0x000fca00078e00ff */
[----:B------:R-:W-:Y:S02]  /*1e90*/  LOP3.LUT R0, R0, 0x1c0, RZ, 0xc0, !PT ;  /* 0x000001c000007812 */ /* 0x000fe400078ec0ff */
[----:B----4-:R-:W-:-:S04]  /*1ea0*/  @P0 LEA R6, P1, R33, R9, 0x1 ;  /* 0x0000000921060211 */ /* 0x010fc800078208ff */
[C---:B-----5:R-:W-:Y:S02]  /*1eb0*/  @P0 LEA.HI.X R7, R33.reuse, R11, R241, 0x1, P1 ;  /* 0x0000000b21070211 */ /* 0x060fe400008f0cf1 */
[----:B------:R-:W-:-:S03]  /*1ec0*/  @P6 LEA R12, P1, R33, R12, 0x1 ;  /* 0x0000000c210c6211 */ /* 0x000fc600078208ff */
[----:B------:R1:W-:Y:S01]  /*1ed0*/  @P0 LDGSTS.E.BYPASS.LTC128B.128 [R118+0x4900], [R6.64], !P4 ;  /* 0x0490000006760fae */ /* 0x0003e2000e101d4e */
[C---:B------:R-:W-:Y:S02]  /*1ee0*/  @P5 LEA R10, P0, R33.reuse, R10, 0x1 ;  /* 0x0000000a210a5211 */ /* 0x040fe400078008ff */
[--C-:B------:R-:W-:Y:S01]  /*1ef0*/  @P6 LEA.HI.X R13, R33, R5, R241.reuse, 0x1, P1 ;  /* 0x00000005210d6211 */ /* 0x100fe200008f0cf1 */
[----:B------:R-:W-:Y:S01]  /*1f00*/  IMAD.SHL.U32 R5, R21, 0x40, RZ ;  /* 0x0000004015057824 */ /* 0x000fe200078e00ff */
[C---:B------:R-:W-:Y:S01]  /*1f10*/  @P3 LEA R8, P1, R33.reuse, R3, 0x1 ;  /* 0x0000000321083211 */ /* 0x040fe200078208ff */
[----:B------:R-:W-:Y:S01]  /*1f20*/  IMAD.SHL.U32 R3, R20, 0x40, RZ ;  /* 0x0000004014037824 */ /* 0x000fe200078e00ff */
[C-C-:B------:R-:W-:Y:S01]  /*1f30*/  @P5 LEA.HI.X R11, R33.reuse, R18, R241.reuse, 0x1, P0 ;  /* 0x00000012210b5211 */ /* 0x140fe200000f0cf1 */
[----:B------:R2:W-:Y:S01]  /*1f40*/  @P6 LDGSTS.E.BYPASS.LTC128B.128 [R118+0x5100], [R12.64], !P4 ;  /* 0x051000000c766fae */ /* 0x0005e2000e101d4e */
[----:B------:R-:W-:Y:S02]  /*1f50*/  @P3 LEA.HI.X R9, R33, R17, R241, 0x1, P1 ;  /* 0x0000001121093211 */ /* 0x000fe400008f0cf1 */
[----:B------:R-:W-:Y:S01]  /*1f60*/  LOP3.LUT R3, R3, 0x1c0, RZ, 0xc0, !PT ;  /* 0x000001c003037812 */ /* 0x000fe200078ec0ff */
[----:B------:R3:W-:Y:S01]  /*1f70*/  @P5 LDGSTS.E.BYPASS.LTC128B.128 [R118+0x5900], [R10.64], !P4 ;  /* 0x059000000a765fae */ /* 0x0007e2000e101d4e */
[----:B------:R-:W-:-:S03]  /*1f80*/  LOP3.LUT R117, R5, 0xfffffe00, RZ, 0xc0, !PT ;  /* 0xfffffe0005757812 */ /* 0x000fc600078ec0ff */
[----:B------:R3:W-:Y:S01]  /*1f90*/  @P3 LDGSTS.E.BYPASS.LTC128B.128 [R118+0x6100], [R8.64], !P4 ;  /* 0x0610000008763fae */ /* 0x0007e2000e101d4e */
[----:B-1----:R-:W-:-:S04]  /*1fa0*/  @P2 LEA R6, P0, R33, R15, 0x1 ;  /* 0x0000000f21062211 */ /* 0x002fc800078008ff */
[C-C-:B------:R-:W-:Y:S02]  /*1fb0*/  @P2 LEA.HI.X R7, R33.reuse, R16, R241.reuse, 0x1, P0 ;  /* 0x0000001021072211 */ /* 0x140fe400000f0cf1 */
[----:B------:R-:W-:Y:S02]  /*1fc0*/  LOP3.LUT P0, RZ, R32, 0x2, RZ, 0xc0, !PT ;  /* 0x0000000220ff7812 */ /* 0x000fe4000780c0ff */
[C---:B------:R-:W-:Y:S01]  /*1fd0*/  SHF.L.U64.HI R241, R33.reuse, 0x1, R241 ;  /* 0x0000000121f17819 */ /* 0x040fe200000102f1 */
[----:B------:R1:W-:Y:S01]  /*1fe0*/  @P2 LDGSTS.E.BYPASS.LTC128B.128 [R118+0x6900], [R6.64], !P4 ;  /* 0x0690000006762fae */ /* 0x0003e2000e101d4e */
[----:B------:R-:W-:-:S03]  /*1ff0*/  ISETP.GE.AND P2, PT, R33, c[0x0][0x1d4], PT ;  /* 0x0000750021007a0c */ /* 0x000fc60003f46270 */
[----:B------:R-:W0:Y:S01]  /*2000*/  LDGDEPBAR ;  /* 0x00000000000079af */ /* 0x000e220000000000 */
[C---:B------:R-:W-:Y:S02]  /*2010*/  ISETP.LT.OR P5, PT, R34.reuse, 0x11, P2 ;  /* 0x000000112200780c */ /* 0x040fe400017a1670 */
        /* <DEDUP_REMOVED lines=19> */
[C---:B------:R-:W-:Y:S01]  /*2150*/  IADD3 R0, R119.reuse, 0x3900, RZ ;  /* 0x0000390077007810 */ /* 0x040fe20007ffe0ff */
[----:B------:R-:W-:Y:S01]  /*2160*/  IMAD R233, R2, 0x2, R230 ;  /* 0x0000000202e97824 */ /* 0x000fe200078e02e6 */
[----:B------:R-:W-:Y:S01]  /*2170*/  IADD3 R234, R119, 0x3920, RZ ;  /* 0x0000392077ea7810 */ /* 0x000fe20007ffe0ff */
[----:B------:R-:W-:Y:S01]  /*2180*/  IMAD R3, R245, c[0x0][0x21c], R3 ;  /* 0x00008700f5037a24 */ /* 0x000fe200078e0203 */
[----:B------:R-:W-:Y:S01]  /*2190*/  @P0 IADD3 R234, R0, -0x20, RZ ;  /* 0xffffffe000ea0810 */ /* 0x000fe20007ffe0ff */
[----:B------:R-:W-:-:S02]  /*21a0*/  IMAD R0, R35, c[0x0][0x208], RZ ;  /* 0x0000820023007a24 */ /* 0x000fc400078e02ff */
[----:B------:R-:W-:Y:S01]  /*21b0*/  IMAD R231, R4, 0x2, R230 ;  /* 0x0000000204e77824 */ /* 0x000fe200078e02e6 */
[C---:B------:R-:W-:Y:S01]  /*21c0*/  IADD3 R240, R234.reuse, 0x800, RZ ;  /* 0x00000800eaf07810 */ /* 0x040fe20007ffe0ff */
[----:B------:R-:W-:Y:S01]  /*21d0*/  IMAD R0, R49, c[0x0][0x20c], R0 ;  /* 0x0000830031007a24 */ /* 0x000fe200078e0200 */
[----:B------:R-:W-:Y:S01]  /*21e0*/  IADD3 R239, R234, 0x1000, RZ ;  /* 0x00001000eaef7810 */ /* 0x000fe20007ffe0ff */
[----:B------:R-:W-:Y:S01]  /*21f0*/  IMAD R232, R2, 0x2, R231 ;  /* 0x0000000202e87824 */ /* 0x000fe200078e02e7 */
[C---:B------:R-:W-:Y:S01]  /*2200*/  IADD3 R238, R234.reuse, 0x1800, RZ ;  /* 0x00001800eaee7810 */ /* 0x040fe20007ffe0ff */
[----:B------:R-:W-:Y:S01]  /*2210*/  IMAD.IADD R7, R7, 0x1, R0 ;  /* 0x0000000107077824 */ /* 0x000fe200078e0200 */
[C---:B------:R-:W-:Y:S02]  /*2220*/  IADD3 R237, R234.reuse, 0x2000, RZ ;  /* 0x00002000eaed7810 */ /* 0x040fe40007ffe0ff */
[C---:B------:R-:W-:Y:S01]  /*2230*/  IADD3 R236, R234.reuse, 0x2800, RZ ;  /* 0x00002800eaec7810 */ /* 0x040fe20007ffe0ff */
[----:B------:R-:W-:Y:S01]  /*2240*/  IMAD.WIDE.U32 R6, R245, c[0x0][0x218], R6 ;  /* 0x00008600f5067a25 */ /* 0x000fe200078e0006 */
[----:B------:R-:W-:Y:S01]  /*2250*/  IADD3 R235, R234, 0x3000, RZ ;  /* 0x00003000eaeb7810 */ /* 0x000fe20007ffe0ff */
[----:B------:R-:W-:Y:S03]  /*2260*/  LDSM.16.M88.4 R28, [R119+0x3900] ;  /* 0x00390000771c783b */ /* 0x000fe60000000200 */
[----:B------:R-:W-:Y:S01]  /*2270*/  IADD3 R0, P0, R6, UR24, RZ ;  /* 0x0000001806007c10 */ /* 0x000fe2000ff1e0ff */
[----:B------:R-:W-:Y:S03]  /*2280*/  LDSM.16.M88.4 R24, [R119+0x4100] ;  /* 0x004100007718783b */ /* 0x000fe60000000200 */
[----:B------:R-:W-:Y:S01]  /*2290*/  IADD3.X R6, R7, UR8, R3, P0, !PT ;  /* 0x0000000807067c10 */ /* 0x000fe200087fe403 */
[----:B------:R-:W-:Y:S01]  /*22a0*/  LDSM.16.M88.4 R20, [R119+0x4900] ;  /* 0x004900007714783b */ /* 0x000fe20000000200 */
[----:B------:R-:W-:-:S03]  /*22b0*/  LEA R3, P0, R0, c[0x0][0x1f8], 0x1 ;  /* 0x00007e0000037a11 */ /* 0x000fc600078008ff */
[----:B------:R-:W-:Y:S01]  /*22c0*/  LDSM.16.M88.4 R16, [R119+0x5100] ;  /* 0x005100007710783b */ /* 0x000fe20000000200 */
[----:B------:R-:W-:Y:S02]  /*22d0*/  LEA.HI.X R0, R0, c[0x0][0x1fc], R6, 0x1, P0 ;  /* 0x00007f0000007a11 */ /* 0x000fe400000f0c06 */
[----:B------:R-:W-:Y:S01]  /*22e0*/  ISETP.LT.OR P0, PT, R34, 0x1, P2 ;  /* 0x000000012200780c */ /* 0x000fe20001701670 */
[----:B------:R-:W-:Y:S04]  /*22f0*/  LDSM.16.M88.4 R36, [R119+0x5900] ;  /* 0x005900007724783b */ /* 0x000fe80000000200 */
[----:B------:R-:W-:Y:S04]  /*2300*/  LDSM.16.M88.4 R40, [R119+0x6100] ;  /* 0x006100007728783b */ /* 0x000fe80000000200 */
[----:B------:R-:W-:Y:S04]  /*2310*/  LDSM.16.M88.4 R44, [R119+0x6900] ;  /* 0x00690000772c783b */ /* 0x000fe80000000200 */
[----:B--2---:R-:W-:Y:S04]  /*2320*/  LDSM.16.M88.4 R12, [R230+0x7100] ;  /* 0x00710000e60c783b */ /* 0x004fe80000000200 */
[----:B---3--:R-:W-:Y:S04]  /*2330*/  LDSM.16.M88.4 R8, [R230+0x9100] ;  /* 0x00910000e608783b */ /* 0x008fe80000000200 */
[----:B------:R-:W1:Y:S04]  /*2340*/  SHFL.IDX PT, R6, R3, RZ, 0x181f ;  /* 0x00181fff03067589 */ /* 0x000e6800000e0000 */
[----:B------:R-:W2:Y:S04]  /*2350*/  SHFL.IDX PT, R5, R0, RZ, 0x181f ;  /* 0x00181fff00057589 */ /* 0x000ea800000e0000 */
[----:B------:R-:W-:Y:S04]  /*2360*/  SHFL.IDX PT, R35, R0, 0x3, 0x181f ;  /* 0x00781f0000237f89 */ /* 0x000fe800000e0000 */
[----:B------:R-:W-:Y:S04]  /*2370*/  SHFL.IDX PT, R33, R3, 0x4, 0x181f ;  /* 0x00981f0003217f89 */ /* 0x000fe800000e0000 */
[----:B------:R-:W-:Y:S04]  /*2380*/  LDSM.16.M88.4 R84, [R234] ;  /* 0x00000000ea54783b */ /* 0x000fe80000000200 */
[----:B------:R-:W-:Y:S01]  /*2390*/  LDSM.16.M88.4 R80, [R234+0x800] ;  /* 0x00080000ea50783b */ /* 0x000fe20000000200 */
[----:B-1----:R-:W-:-:S03]  /*23a0*/  IADD3 R6, P1, R6, R242, RZ ;  /* 0x000000f206067210 */ /* 0x002fc60007f3e0ff */
[----:B------:R-:W-:Y:S02]  /*23b0*/  LDSM.16.M88.4 R76, [R234+0x1000] ;  /* 0x00100000ea4c783b */ /* 0x000fe40000000200 */
[--C-:B--2---:R-:W-:Y:S02]  /*23c0*/  IMAD.X R7, R5, 0x1, R241.reuse, P1 ;  /* 0x0000000105077824 */ /* 0x104fe400008e06f1 */
[----:B------:R-:W-:Y:S01]  /*23d0*/  LDSM.16.M88.4 R48, [R234+0x1800] ;  /* 0x00180000ea30783b */ /* 0x000fe20000000200 */
[----:B------:R-:W-:Y:S01]  /*23e0*/  LOP3.LUT P1, RZ, R32, 0x4, RZ, 0xc0, !PT ;  /* 0x0000000420ff7812 */ /* 0x000fe2000782c0ff */
[C---:B------:R-:W-:Y:S02]  /*23f0*/  HMMA.16816.F32.BF16 R168, R12.reuse, R28, RZ ;  /* 0x0000001c0ca8723c */ /* 0x040fe400000418ff */
[----:B------:R-:W-:Y:S06]  /*2400*/  SHFL.IDX PT, R5, R3, 0x6, 0x181f ;  /* 0x00d81f0003057f89 */ /* 0x000fec00000e0000 */
        /* <DEDUP_REMOVED lines=13> */
[----:B------:R-:W1:Y:S04]  /*24e0*/  SHFL.IDX PT, R12, R3, 0x1, 0x181f ;  /* 0x00381f00030c7f89 */ /* 0x000e6800000e0000 */
[----:B------:R-:W-:Y:S03]  /*24f0*/  SHFL.IDX PT, R13, R3, 0x2, 0x181f ;  /* 0x00581f00030d7f89 */ /* 0x000fe600000e0000 */
[C---:B------:R-:W-:Y:S01]  /*2500*/  HMMA.16816.F32.BF16 R108, R8.reuse, R22, RZ ;  /* 0x00000016086c723c */ /* 0x040fe200000418ff */
[----:B------:R-:W-:Y:S04]  /*2510*/  SHFL.IDX PT, R23, R0, 0x2, 0x181f ;  /* 0x00581f0000177f89 */ /* 0x000fe800000e0000 */
[----:B------:R-:W2:Y:S03]  /*2520*/  SHFL.IDX PT, R15, R0, 0x1, 0x181f ;  /* 0x00381f00000f7f89 */ /* 0x000ea600000e0000 */
[C---:B------:R-:W-:Y:S01]  /*2530*/  HMMA.16816.F32.BF16 R56, R8.reuse, R24, RZ ;  /* 0x000000180838723c */ /* 0x040fe200000418ff */
[----:B------:R-:W3:Y:S04]  /*2540*/  SHFL.IDX PT, R14, R3, 0x3, 0x181f ;  /* 0x00781f00030e7f89 */ /* 0x000ee800000e0000 */
[----:B------:R-:W-:Y:S03]  /*2550*/  SHFL.IDX PT, R22, R3, 0x5, 0x181f ;  /* 0x00b81f0003167f89 */ /* 0x000fe600000e0000 */
[C---:B------:R-:W-:Y:S01]  /*2560*/  HMMA.16816.F32.BF16 R64, R8.reuse, R16, RZ ;  /* 0x000000100840723c */ /* 0x040fe200000418ff */
[----:B------:R-:W-:Y:S07]  /*2570*/  SHFL.IDX PT, R3, R0, 0x5, 0x181f ;  /* 0x00b81f0000037f89 */ /* 0x000fee00000e0000 */
[C---:B------:R-:W-:Y:S01]  /*2580*/  HMMA.16816.F32.BF16 R104, R8.reuse, R26, RZ ;  /* 0x0000001a0868723c */ /* 0x040fe200000418ff */
[----:B------:R-:W-:Y:S07]  /*2590*/  LDSM.16.M88.4 R24, [R234+0x3000] ;  /* 0x00300000ea18783b */ /* 0x000fee0000000200 */
[C---:B------:R-:W-:Y:S01]  /*25a0*/  HMMA.16816.F32.BF16 R120, R8.reuse, R18, RZ ;  /* 0x000000120878723c */ /* 0x040fe200000418ff */
[----:B------:R-:W4:Y:S07]  /*25b0*/  LDSM.16.M88.4 R16, [R233+0x9100] ;  /* 0x00910000e910783b */ /* 0x000f2e0000000200 */
[C---:B------:R-:W-:Y:S01]  /*25c0*/  HMMA.16816.F32.BF16 R68, R8.reuse, R36, RZ ;  /* 0x000000240844723c */ /* 0x040fe200000418ff */
[----:B------:R-:W5:Y:S07]  /*25d0*/  SHFL.IDX PT, R36, R0, 0x4, 0x181f ;  /* 0x00981f0000247f89 */ /* 0x000f6e00000e0000 */
[C---:B------:R-:W-:Y:S08]  /*25e0*/  HMMA.16816.F32.BF16 R52, R8.reuse, R28, RZ ;  /* 0x0000001c0834723c */ /* 0x040ff000000418ff */
[C---:B------:R-:W-:Y:S07]  /*25f0*/  HMMA.16816.F32.BF16 R60, R8.reuse, R20, RZ ;  /* 0x00000014083c723c */ /* 0x040fee00000418ff */
[-C--:B-1----:R-:W-:Y:S01]  /*2600*/  IADD3 R20, P3, R12, R242.reuse, RZ ;  /* 0x000000f20c147210 */ /* 0x082fe20007f7e0ff */
[----:B------:R-:W-:Y:S04]  /*2610*/  HMMA.16816.F32.BF16 R92, R8, R40, RZ ;  /* 0x00000028085c723c */ /* 0x000fe800000418ff */
[----:B--2---:R-:W-:Y:S01]  /*2620*/  IMAD.X R21, R15, 0x1, R241, P3 ;  /* 0x000000010f157824 */ /* 0x004fe200018e06f1 */
[----:B---3--:R-:W-:-:S03]  /*2630*/  IADD3 R14, P3, R14, R242, RZ ;  /* 0x000000f20e0e7210 */ /* 0x008fc60007f7e0ff */
[----:B------:R-:W-:Y:S02]  /*2640*/  HMMA.16816.F32.BF16 R72, R8, R44, RZ ;  /* 0x0000002c0848723c */ /* 0x000fe400000418ff */
[----:B------:R-:W-:-:S06]  /*2650*/  IMAD.X R15, R35, 0x1, R241, P3 ;  /* 0x00000001230f7824 */ /* 0x000fcc00018e06f1 */
[C---:B------:R-:W-:Y:S01]  /*2660*/  HMMA.16816.F32.BF16 R88, R8.reuse, R30, RZ ;  /* 0x0000001e0858723c */ /* 0x040fe200000418ff */
[----:B------:R-:W-:Y:S07]  /*2670*/  LDSM.16.M88.4 R28, [R234+0x2800] ;  /* 0x00280000ea1c783b */ /* 0x000fee0000000200 */
[C---:B------:R-:W-:Y:S08]  /*2680*/  HMMA.16816.F32.BF16 R124, R8.reuse, R38, RZ ;  /* 0x00000026087c723c */ /* 0x040ff000000418ff */
[C---:B------:R-:W-:Y:S01]  /*2690*/  HMMA.16816.F32.BF16 R128, R8.reuse, R42, RZ ;  /* 0x0000002a0880723c */ /* 0x040fe200000418ff */
[----:B------:R-:W1:Y:S07]  /*26a0*/  LDSM.16.M88.4 R40, [R234+0x2000] ;  /* 0x00200000ea28783b */ /* 0x000e6e0000000200 */
[----:B------:R-:W-:Y:S01]  /*26b0*/  HMMA.16816.F32.BF16 R160, R8, R46, RZ ;  /* 0x0000002e08a0723c */ /* 0x000fe200000418ff */
[----:B------:R-:W-:Y:S04]  /*26c0*/  LDSM.16.M88.4 R8, [R233+0x7100] ;  /* 0x00710000e908783b */ /* 0x000fe80000000200 */
[----:B------:R-:W-:Y:S01]  /*26d0*/  @!PT LDS RZ, [RZ] ;  /* 0x00000000fffff984 */ /* 0x000fe20000000800 */
[----:B------:R-:W-:Y:S01]  /*26e0*/  @!PT LDS RZ, [RZ] ;  /* 0x00000000fffff984 */ /* 0x000fe20000000800 */
[----:B------:R-:W-:Y:S01]  /*26f0*/  @!PT LDS RZ, [RZ] ;  /* 0x00000000fffff984 */ /* 0x000fe20000000800 */
[----:B------:R2:W-:Y:S01]  /*2700*/  LDGSTS.E.BYPASS.LTC128B.128 [R118+0x100], [R6.64], !P0 ;  /* 0x0010000006767fae */ /* 0x0005e2000c101d4e */
[----:B------:R-:W-:-:S02]  /*2710*/  IADD3 R12, P0, R13, R242, RZ ;  /* 0x000000f20d0c7210 */ /* 0x000fc40007f1e0ff */
[C---:B----4-:R-:W-:Y:S01]  /*2720*/  HMMA.16816.F32.BF16 R44, R16.reuse, R24, R72 ;  /* 0x00000018102c723c */ /* 0x050fe20000041848 */
[----:B------:R3:W-:Y:S01]  /*2730*/  LDGSTS.E.BYPASS.LTC128B.128 [R118+0x900], [R20.64], !P5 ;  /* 0x0090000014767fae */ /* 0x0007e2000e901d4e */
[C---:B------:R-:W-:Y:S01]  /*2740*/  ISETP.LT.OR P5, PT, R34.reuse, 0x41, P2 ;  /* 0x000000412200780c */ /* 0x040fe200017a1670 */
[----:B------:R-:W-:Y:S01]  /*2750*/  IMAD.X R13, R23, 0x1, R241, P0 ;  /* 0x00000001170d7824 */ /* 0x000fe200000e06f1 */
[----:B------:R-:W-:Y:S01]  /*2760*/  ISETP.LT.OR P0, PT, R34, 0x21, P2 ;  /* 0x000000212200780c */ /* 0x000fe20001701670 */
[----:B------:R4:W1:Y:S03]  /*2770*/  SHFL.IDX PT, R23, R0, 0x6, 0x181f ;  /* 0x00d81f0000177f89 */ /* 0x00086600000e0000 */
[C---:B------:R-:W-:Y:S08]  /*2780*/  HMMA.16816.F32.BF16 R220, R16.reuse, R82, R104 ;  /* 0x0000005210dc723c */ /* 0x040ff00000041868 */
[----:B------:R-:W-:Y:S01]  /*2790*/  HMMA.16816.F32.BF16 R212, R16, R78, R108 ;  /* 0x0000004e10d4723c */ /* 0x000fe2000004186c */
[----:B------:R1:W-:Y:S04]  /*27a0*/  LDGSTS.E.BYPASS.LTC128B.128 [R118+0x1100], [R12.64], !P0 ;  /* 0x011000000c767fae */ /* 0x0003e8000c101d4e */
[----:B------:R3:W-:Y:S01]  /*27b0*/  LDGSTS.E.BYPASS.LTC128B.128 [R118+0x1900], [R14.64], !P6 ;  /* 0x019000000e767fae */ /* 0x0007e2000f101d4e */
[----:B--2---:R-:W-:-:S02]  /*27c0*/  IADD3 R6, P3, R33, R242, RZ ;  /* 0x000000f221067210 */ /* 0x004fc40007f7e0ff */
[C---:B------:R-:W-:Y:S01]  /*27d0*/  HMMA.16816.F32.BF16 R132, R16.reuse, R80, R56 ;  /* 0x000000501084723c */ /* 0x040fe20000041838 */
[----:B----4-:R-:W-:Y:S02]  /*27e0*/  IMAD.MOV.U32 R0, RZ, RZ, 0x40 ;  /* 0x00000040ff007424 */ /* 0x010fe400078e00ff */
[----:B-----5:R-:W-:Y:S01]  /*27f0*/  IMAD.X R7, R36, 0x1, R241, P3 ;  /* 0x0000000124077824 */ /* 0x020fe200018e06f1 */
[C---:B------:R-:W-:Y:S02]  /*2800*/  ISETP.LT.OR P3, PT, R34.reuse, 0x51, P2 ;  /* 0x000000512200780c */ /* 0x040fe40001761670 */
[----:B------:R-:W-:Y:S02]  /*2810*/  ISETP.LT.OR P2, PT, R34, 0x61, P2 ;  /* 0x000000612200780c */ /* 0x000fe40001741670 */
[----:B------:R-:W-:Y:S01]  /*2820*/  HMMA.16816.F32.BF16 R36, R16, R86, R88 ;  /* 0x000000561024723c */ /* 0x000fe20000041858 */
[----:B------:R-:W-:Y:S01]  /*2830*/  SEL R0, R0, 0xffffffc0, !P1 ;  /* 0xffffffc000007807 */ /* 0x000fe20004800000 */
[----:B------:R2:W-:Y:S01]  /*2840*/  LDGSTS.E.BYPASS.LTC128B.128 [R118+0x2100], [R6.64], !P5 ;  /* 0x0210000006767fae */ /* 0x0005e2000e901d4e */
[----:B------:R-:W-:-:S03]  /*2850*/  ISETP.GT.AND P5, PT, R248, 0x6f, PT ;  /* 0x0000006ff800780c */ /* 0x000fc60003fa4270 */
[----:B------:R-:W-:Y:S02]  /*2860*/  IMAD.IADD R229, R119, 0x1, R0 ;  /* 0x0000000177e57824 */ /* 0x000fe400078e0200 */
[----:B------:R-:W-:Y:S01]  /*2870*/  HMMA.16816.F32.BF16 R108, R16, R50, R120 ;  /* 0x00000032106c723c */ /* 0x000fe20000041878 */
[----:B------:R-:W-:Y:S01]  /*2880*/  IMAD.IADD R228, R0, 0x1, R234 ;  /* 0x0000000100e47824 */ /* 0x000fe200078e02ea */
[----:B-1----:R-:W-:Y:S02]  /*2890*/  IADD3 R12, P0, R22, R242, RZ ;  /* 0x000000f2160c7210 */ /* 0x002fe40007f1e0ff */
[----:B------:R-:W-:-:S03]  /*28a0*/  LOP3.LUT R0, R116, R117, RZ, 0xfc, !PT ;  /* 0x0000007574007212 */ /* 0x000fc600078efcff */
[--C-:B------:R-:W-:Y:S01]  /*28b0*/  IMAD.X R13, R3, 0x1, R241.reuse, P0 ;  /* 0x00000001030d7824 */ /* 0x100fe200000e06f1 */
[----:B---3--:R-:W-:Y:S01]  /*28c0*/  IADD3 R14, P0, R5, R242, RZ ;  /* 0x000000f2050e7210 */ /* 0x008fe20007f1e0ff */
[C---:B------:R-:W-:Y:S01]  /*28d0*/  HMMA.16816.F32.BF16 R104, R16.reuse, R42, R124 ;  /* 0x0000002a1068723c */ /* 0x040fe2000004187c */
[----:B------:R-:W-:Y:S02]  /*28e0*/  IADD3 R3, R118, 0x100, RZ ;  /* 0x0000010076037810 */ /* 0x000fe40007ffe0ff */
[----:B------:R1:W-:Y:S01]  /*28f0*/  LDGSTS.E.BYPASS.LTC128B.128 [R118+0x2900], [R12.64], !P3 ;  /* 0x029000000c767fae */ /* 0x0003e2000d901d4e */
[----:B------:R-:W-:Y:S01]  /*2900*/  IMAD.X R15, R23, 0x1, R241, P0 ;  /* 0x00000001170f7824 */ /* 0x000fe200000e06f1 */
[----:B------:R-:W-:Y:S02]  /*2910*/  PLOP3.LUT P0, PT, PT, PT, UP0, 0x80, 0x0 ;  /* 0x000000000000781c */ /* 0x000fe40003f0f008 */
[----:B------:R-:W-:Y:S01]  /*2920*/  STL [R1+0x14], R3 ;  /* 0x0000140301007387 */ /* 0x000fe20000100800 */
[C---:B------:R-:W-:Y:S03]  /*2930*/  HMMA.16816.F32.BF16 R136, R16.reuse, R84, R52 ;  /* 0x000000541088723c */ /* 0x040fe60000041834 */
[----:B------:R1:W-:Y:S04]  /*2940*/  LDGSTS.E.BYPASS.LTC128B.128 [R118+0x3100], [R14.64], !P2 ;  /* 0x031000000e767fae */ /* 0x0003e8000d101d4e */
[----:B------:R-:W-:Y:S01]  /*2950*/  LDSM.16.M88.4 R20, [R231+0x9100] ;  /* 0x00910000e714783b */ /* 0x000fe20000000200 */
[C---:B------:R-:W-:Y:S03]  /*2960*/  HMMA.16816.F32.BF16 R112, R16.reuse, R76, R60 ;  /* 0x0000004c1070723c */ /* 0x040fe6000004183c */
[----:B------:R-:W3:Y:S04]  /*2970*/  LDSM.16.M88.4 R72, [R229+0x3900] ;  /* 0x00390000e548783b */ /* 0x000ee80000000200 */
[----:B------:R-:W4:Y:S01]  /*2980*/  LDSM.16.M88.4 R88, [R229+0x6900] ;  /* 0x00690000e558783b */ /* 0x000f220000000200 */
[C---:B------:R-:W-:Y:S03]  /*2990*/  HMMA.16816.F32.BF16 R100, R16.reuse, R48, R64 ;  /* 0x000000301064723c */ /* 0x040fe60000041840 */
[----:B------:R-:W5:Y:S04]  /*29a0*/  LDSM.16.M88.4 R56, [R229+0x5900] ;  /* 0x00590000e538783b */ /* 0x000f680000000200 */
[----:B------:R-:W2:Y:S01]  /*29b0*/  LDSM.16.M88.4 R60, [R229+0x5100] ;  /* 0x00510000e53c783b */ /* 0x000ea20000000200 */
[C---:B------:R-:W-:Y:S03]  /*29c0*/  HMMA.16816.F32.BF16 R96, R16.reuse, R40, R68 ;  /* 0x000000281060723c */ /* 0x040fe60000041844 */
[----:B------:R-:W2:Y:S04]  /*29d0*/  LDSM.16.M88.4 R52, [R229+0x6100] ;  /* 0x00610000e534783b */ /* 0x000ea80000000200 */
[----:B------:R-:W-:Y:S01]  /*29e0*/  LDSM.16.M88.4 R68, [R229+0x4100] ;  /* 0x00410000e544783b */ /* 0x000fe20000000200 */
[C---:B------:R-:W-:Y:S03]  /*29f0*/  HMMA.16816.F32.BF16 R92, R16.reuse, R28, R92 ;  /* 0x0000001c105c723c */ /* 0x040fe6000004185c */
[----:B------:R-:W-:Y:S04]  /*2a00*/  LDSM.16.M88.4 R64, [R229+0x4900] ;  /* 0x00490000e540783b */ /* 0x000fe80000000200 */
[----:B-1----:R-:W-:Y:S01]  /*2a10*/  LDSM.16.M88.4 R12, [R232+0x7100] ;  /* 0x00710000e80c783b */ /* 0x002fe20000000200 */
[C---:B------:R-:W-:Y:S03]  /*2a20*/  HMMA.16816.F32.BF16 R124, R16.reuse, R30, R128 ;  /* 0x0000001e107c723c */ /* 0x040fe60000041880 */
[----:B------:R-:W-:Y:S04]  /*2a30*/  LDSM.16.M88.4 R32, [R228+0x2000] ;  /* 0x00200000e420783b */ /* 0x000fe80000000200 */
[----:B------:R-:W0:Y:S01]  /*2a40*/  LDGDEPBAR ;  /* 0x00000000000079af */ /* 0x000e220000000000 */
[----:B------:R-:W-:Y:S03]  /*2a50*/  HMMA.16816.F32.BF16 R120, R16, R26, R160 ;  /* 0x0000001a1078723c */ /* 0x000fe600000418a0 */
[----:B------:R-:W1:Y:S05]  /*2a60*/  LDSM.16.M88.4 R16, [R231+0x7100] ;  /* 0x00710000e710783b */ /* 0x000e6a0000000200 */
[C---:B------:R-:W-:Y:S08]  /*2a70*/  HMMA.16816.F32.BF16 R128, R8.reuse, R84, R168 ;  /* 0x000000540880723c */ /* 0x040ff000000418a8 */
[C---:B------:R-:W-:Y:S08]  /*2a80*/  HMMA.16816.F32.BF16 R192, R8.reuse, R80, R192 ;  /* 0x0000005008c0723c */ /* 0x040ff000000418c0 */
[C---:B------:R-:W-:Y:S08]  /*2a90*/  HMMA.16816.F32.BF16 R84, R8.reuse, R86, R224 ;  /* 0x000000560854723c */ /* 0x040ff000000418e0 */
[C---:B------:R-:W-:Y:S08]  /*2aa0*/  HMMA.16816.F32.BF16 R196, R8.reuse, R76, R164 ;  /* 0x0000004c08c4723c */ /* 0x040ff000000418a4 */
        /* <DEDUP_REMOVED lines=8> */
[C---:B------:R-:W-:Y:S08]  /*2b30*/  HMMA.16816.F32.BF16 R208, R8.reuse, R28, R148 ;  /* 0x0000001c08d0723c */ /* 0x040ff00000041894 */
[C---:B------:R-:W-:Y:S08]  /*2b40*/  HMMA.16816.F32.BF16 R216, R8.reuse, R24, R140 ;  /* 0x0000001808d8723c */ /* 0x040ff0000004188c */
[C---:B------:R-:W-:Y:S01]  /*2b50*/  HMMA.16816.F32.BF16 R188, R8.reuse, R30, R188 ;  /* 0x0000001e08bc723c */ /* 0x040fe200000418bc */
[----:B------:R-:W-:Y:S07]  /*2b60*/  LDSM.16.M88.4 R28, [R228+0x2800] ;  /* 0x00280000e41c783b */ /* 0x000fee0000000200 */
[----:B------:R-:W-:Y:S01]  /*2b70*/  HMMA.16816.F32.BF16 R184, R8, R26, R144 ;  /* 0x0000001a08b8723c */ /* 0x000fe20000041890 */
[----:B------:R-:W-:Y:S04]  /*2b80*/  LDSM.16.M88.4 R8, [R232+0x9100] ;  /* 0x00910000e808783b */ /* 0x000fe80000000200 */
[----:B------:R-:W-:Y:S03]  /*2b90*/  LDSM.16.M88.4 R24, [R228+0x3000] ;  /* 0x00300000e418783b */ /* 0x000fe60000000200 */
[C---:B---3--:R-:W-:Y:S01]  /*2ba0*/  HMMA.16816.F32.BF16 R144, R20.reuse, R74, R36 ;  /* 0x0000004a1490723c */ /* 0x048fe20000041824 */
[----:B------:R-:W3:Y:S07]  /*2bb0*/  LDSM.16.M88.4 R36, [R228+0x1800] ;  /* 0x00180000e424783b */ /* 0x000eee0000000200 */
[----:B----4-:R-:W-:Y:S01]  /*2bc0*/  HMMA.16816.F32.BF16 R148, R20, R88, R44 ;  /* 0x000000581494723c */ /* 0x010fe2000004182c */
[----:B------:R-:W4:Y:S01]  /*2bd0*/  LDSM.16.M88.4 R44, [R228+0x800] ;  /* 0x00080000e42c783b */ /* 0x000f220000000200 */
[----:B------:R-:W-:-:S06]  /*2be0*/  DEPBAR.LE SB0, 0x0 ;  /* 0x000080000000791a */ /* 0x000fcc0000000000 */
[C---:B-----5:R-:W-:Y:S08]  /*2bf0*/  HMMA.16816.F32.BF16 R156, R20.reuse, R56, R96 ;  /* 0x00000038149c723c */ /* 0x060ff00000041860 */
[C---:B--2---:R-:W-:Y:S08]  /*2c00*/  HMMA.16816.F32.BF16 R160, R20.reuse, R60, R100 ;  /* 0x0000003c14a0723c */ /* 0x044ff00000041864 */
[----:B------:R-:W-:Y:S08]  /*2c10*/  HMMA.16816.F32.BF16 R152, R20, R52, R92 ;  /* 0x000000341498723c */ /* 0x000ff0000004185c */
[----:B-1----:R-:W-:Y:S08]  /*2c20*/  HMMA.16816.F32.BF16 R96, R16, R74, R84 ;  /* 0x0000004a1060723c */ /* 0x002ff00000041854 */
[C---:B------:R-:W-:Y:S08]  /*2c30*/  HMMA.16816.F32.BF16 R180, R20.reuse, R72, R136 ;  /* 0x0000004814b4723c */ /* 0x040ff00000041888 */
[C---:B------:R-:W-:Y:S08]  /*2c40*/  HMMA.16816.F32.BF16 R172, R20.reuse, R68, R132 ;  /* 0x0000004414ac723c */ /* 0x040ff00000041884 */
[----:B------:R-:W-:Y:S08]  /*2c50*/  HMMA.16816.F32.BF16 R140, R20, R70, R220 ;  /* 0x00000046148c723c */ /* 0x000ff000000418dc */
        /* <DEDUP_REMOVED lines=12> */
[----:B------:R-:W-:Y:S08]  /*2d20*/  HMMA.16816.F32.BF16 R60, R16, R58, R176 ;  /* 0x0000003a103c723c */ /* 0x000ff000000418b0 */
[C---:B------:R-:W-:Y:S08]  /*2d30*/  HMMA.16816.F32.BF16 R108, R20.reuse, R54, R124 ;  /* 0x00000036146c723c */ /* 0x040ff0000004187c */
[----:B------:R-:W-:Y:S08]  /*2d40*/  HMMA.16816.F32.BF16 R104, R20, R90, R120 ;  /* 0x0000005a1468723c */ /* 0x000ff00000041878 */
[C---:B------:R-:W-:Y:S08]  /*2d50*/  HMMA.16816.F32.BF16 R56, R16.reuse, R52, R208 ;  /* 0x000000341038723c */ /* 0x040ff000000418d0 */
[C---:B------:R-:W-:Y:S08]  /*2d60*/  HMMA.16816.F32.BF16 R52, R16.reuse, R54, R188 ;  /* 0x000000361034723c */ /* 0x040ff000000418bc */
[C---:B------:R-:W-:Y:S08]  /*2d70*/  HMMA.16816.F32.BF16 R20, R16.reuse, R88, R216 ;  /* 0x000000581014723c */ /* 0x040ff000000418d8 */
[----:B------:R-:W-:Y:S08]  /*2d80*/  HMMA.16816.F32.BF16 R16, R16, R90, R184 ;  /* 0x0000005a1010723c */ /* 0x000ff000000418b8 */
[C---:B---3--:R-:W-:Y:S08]  /*2d90*/  HMMA.16816.F32.BF16 R160, R8.reuse, R36, R160 ;  /* 0x0000002408a0723c */ /* 0x048ff000000418a0 */
[----:B------:R-:W-:Y:S08]  /*2da0*/  HMMA.16816.F32.BF16 R132, R8, R38, R132 ;  /* 0x000000260884723c */ /* 0x000ff00000041884 */
[C---:B------:R-:W-:Y:S08]  /*2db0*/  HMMA.16816.F32.BF16 R72, R12.reuse, R36, R72 ;  /* 0x000000240c48723c */ /* 0x040ff00000041848 */
[C---:B------:R-:W-:Y:S08]  /*2dc0*/  HMMA.16816.F32.BF16 R68, R12.reuse, R38, R68 ;  /* 0x000000260c44723c */ /* 0x040ff00000041844 */
[----:B------:R-:W-:Y:S08]  /*2dd0*/  HMMA.16816.F32.BF16 R36, R12, R24, R20 ;  /* 0x000000180c24723c */ /* 0x000ff00000041814 */
[C---:B------:R-:W-:Y:S08]  /*2de0*/  HMMA.16816.F32.BF16 R180, R8.reuse, R48, R180 ;  /* 0x0000003008b4723c */ /* 0x040ff000000418b4 */
[C---:B------:R-:W-:Y:S08]  /*2df0*/  HMMA.16816.F32.BF16 R144, R8.reuse, R50, R144 ;  /* 0x000000320890723c */ /* 0x040ff00000041890 */
[C---:B----4-:R-:W-:Y:S08]  /*2e00*/  HMMA.16816.F32.BF16 R172, R8.reuse, R44, R172 ;  /* 0x0000002c08ac723c */ /* 0x050ff000000418ac */
        /* <DEDUP_REMOVED lines=21> */
[----:B------:R-:W-:Y:S07]  /*2f60*/  @!P0 BRA `(.L_x_658) ;  /* 0x0000041000008947 */ /* 0x000fee0003800000 */
[----:B------:R-:W-:Y:S01]  /*2f70*/  IMAD.U32 R3, RZ, RZ, UR11 ;  /* 0x0000000bff037e24 */ /* 0x000fe2000f8e00ff */
[----:B------:R-:W-:Y:S01]  /*2f80*/  PLOP3.LUT P1, PT, PT, PT, UP2, 0x80, 0x0 ;  /* 0x000000000000781c */ /* 0x000fe20003f2f028 */
[----:B------:R-:W-:Y:S01]  /*2f90*/  IMAD.MOV.U32 R245, RZ, RZ, RZ ;  /* 0x000000fffff57224 */ /* 0x000fe200078e00ff */
[----:B------:R-:W-:-:S02]  /*2fa0*/  PLOP3.LUT P0, PT, PT, PT, UP2, 0x80, 0x0 ;  /* 0x000000000000781c */ /* 0x000fc40003f0f028 */
        /* <DEDUP_REMOVED lines=25> */
[----:B------:R-:W-:Y:S03]  /*3140*/  SHFL.IDX PT, R10, R5, 0x2, 0x181f ;  /* 0x00581f00050a7f89 */ /* 0x000fe600000e0000 */
[----:B------:R-:W-:Y:S01]  /*3150*/  LEA.HI.X R3, R3, c[0x0][0x1cc], R6, 0x1, P0 ;  /* 0x0000730003037a11 */ /* 0x000fe200000f0c06 */
[----:B------:R-:W1:Y:S04]  /*3160*/  SHFL.IDX PT, R7, R5, RZ, 0x181f ;  /* 0x00181fff05077589 */ /* 0x000e6800000e0000 */
[----:B------:R-:W2:Y:S04]  /*3170*/  SHFL.IDX PT, R6, R5, 0x1, 0x181f ;  /* 0x00381f0005067f89 */ /* 0x000ea800000e0000 */
[----:B------:R-:W3:Y:S04]  /*3180*/  SHFL.IDX PT, R9, R3, RZ, 0x181f ;  /* 0x00181fff03097589 */ /* 0x000ee800000e0000 */
[----:B------:R-:W4:Y:S04]  /*3190*/  SHFL.IDX PT, R11, R3, 0x1, 0x181f ;  /* 0x00381f00030b7f89 */ /* 0x000f2800000e0000 */
[----:B------:R-:W5:Y:S04]  /*31a0*/  SHFL.IDX PT, R12, R5, 0x3, 0x181f ;  /* 0x00781f00050c7f89 */ /* 0x000f6800000e0000 */
[----:B------:R-:W5:Y:S04]  /*31b0*/  SHFL.IDX PT, R13, R5, 0x4, 0x181f ;  /* 0x00981f00050d7f89 */ /* 0x000f6800000e0000 */
[----:B------:R-:W5:Y:S01]  /*31c0*/  SHFL.IDX PT, R15, R3, 0x2, 0x181f ;  /* 0x00581f00030f7f89 */ /* 0x000f6200000e0000 */
[----:B-1----:R-:W-:-:S03]  /*31d0*/  IADD3 R8, P1, R7, R242, RZ ;  /* 0x000000f207087210 */ /* 0x002fc60007f3e0ff */
[----:B------:R-:W-:Y:S01]  /*31e0*/  SHFL.IDX PT, R16, R5, 0x5, 0x181f ;  /* 0x00b81f0005107f89 */ /* 0x000fe200000e0000 */
[----:B--2---:R-:W-:-:S03]  /*31f0*/  IADD3 R6, P0, R6, R242, RZ ;  /* 0x000000f206067210 */ /* 0x004fc60007f1e0ff */
[----:B------:R-:W-:Y:S01]  /*3200*/  SHFL.IDX PT, R5, R5, 0x6, 0x181f ;  /* 0x00d81f0005057f89 */ /* 0x000fe200000e0000 */
[----:B---3--:R-:W-:-:S03]  /*3210*/  IMAD.X R9, R9, 0x1, R241, P1 ;  /* 0x0000000109097824 */ /* 0x008fc600008e06f1 */
[----:B------:R-:W1:Y:S01]  /*3220*/  SHFL.IDX PT, R19, R3, 0x3, 0x181f ;  /* 0x00781f0003137f89 */ /* 0x000e6200000e0000 */
[----:B----4-:R-:W-:Y:S01]  /*3230*/  IMAD.X R7, R11, 0x1, R241, P0 ;  /* 0x000000010b077824 */ /* 0x010fe200000e06f1 */
[-C--:B------:R-:W-:Y:S02]  /*3240*/  IADD3 R14, P0, R10, R242.reuse, RZ ;  /* 0x000000f20a0e7210 */ /* 0x080fe40007f1e0ff */
[----:B------:R-:W2:Y:S01]  /*3250*/  SHFL.IDX PT, R18, R3, 0x4, 0x181f ;  /* 0x00981f0003127f89 */ /* 0x000ea200000e0000 */
[----:B-----5:R-:W-:-:S03]  /*3260*/  IADD3 R12, P3, R12, R242, RZ ;  /* 0x000000f20c0c7210 */ /* 0x020fc60007f7e0ff */
[----:B------:R-:W3:Y:S01]  /*3270*/  SHFL.IDX PT, R17, R3, 0x5, 0x181f ;  /* 0x00b81f0003117f89 */ /* 0x000ee200000e0000 */
[----:B------:R-:W-:-:S03]  /*3280*/  IADD3 R10, P2, R13, R242, RZ ;  /* 0x000000f20d0a7210 */ /* 0x000fc60007f5e0ff */
[----:B------:R-:W4:Y:S01]  /*3290*/  SHFL.IDX PT, R3, R3, 0x6, 0x181f ;  /* 0x00d81f0003037f89 */ /* 0x000f2200000e0000 */
[----:B------:R-:W-:-:S03]  /*32a0*/  IMAD.X R15, R15, 0x1, R241, P0 ;  /* 0x000000010f0f7824 */ /* 0x000fc600000e06f1 */
[----:B------:R5:W-:Y:S04]  /*32b0*/  LDGSTS.E.BYPASS.LTC128B.128 [R118+0x3900], [R8.64], !P4 ;  /* 0x0390000008767fae */ /* 0x000be8000e101d4e */
[----:B------:R3:W-:Y:S01]  /*32c0*/  LDGSTS.E.BYPASS.LTC128B.128 [R118+0x4100], [R6.64], !P4 ;  /* 0x0410000006767fae */ /* 0x0007e2000e101d4e */
[----:B-1----:R-:W-:-:S03]  /*32d0*/  IMAD.X R13, R19, 0x1, R241, P3 ;  /* 0x00000001130d7824 */ /* 0x002fc600018e06f1 */
[----:B------:R1:W-:Y:S01]  /*32e0*/  LDGSTS.E.BYPASS.LTC128B.128 [R118+0x4900], [R14.64], !P4 ;  /* 0x049000000e767fae */ /* 0x0003e2000e101d4e */
[----:B--2---:R-:W-:-:S03]  /*32f0*/  IMAD.X R11, R18, 0x1, R241, P2 ;  /* 0x00000001120b7824 */ /* 0x004fc600010e06f1 */
[----:B------:R1:W-:Y:S04]  /*3300*/  LDGSTS.E.BYPASS.LTC128B.128 [R118+0x5100], [R12.64], !P4 ;  /* 0x051000000c767fae */ /* 0x0003e8000e101d4e */
[----:B------:R1:W-:Y:S01]  /*3310*/  LDGSTS.E.BYPASS.LTC128B.128 [R118+0x5900], [R10.64], !P4 ;  /* 0x059000000a767fae */ /* 0x0003e2000e101d4e */
[-C--:B-----5:R-:W-:Y:S02]  /*3320*/  IADD3 R8, P1, R16, R242.reuse, RZ ;  /* 0x000000f210087210 */ /* 0x0a0fe40007f3e0ff */
[----:B---3--:R-:W-:-:S03]  /*3330*/  IADD3 R6, P0, R5, R242, RZ ;  /* 0x000000f205067210 */ /* 0x008fc60007f1e0ff */
[--C-:B------:R-:W-:Y:S02]  /*3340*/  IMAD.X R9, R17, 0x1, R241.reuse, P1 ;  /* 0x0000000111097824 */ /* 0x100fe400008e06f1 */
[----:B----4-:R-:W-:-:S03]  /*3350*/  IMAD.X R7, R3, 0x1, R241, P0 ;  /* 0x0000000103077824 */ /* 0x010fc600000e06f1 */
[----:B------:R1:W-:Y:S04]  /*3360*/  LDGSTS.E.BYPASS.LTC128B.128 [R118+0x6100], [R8.64], !P4 ;  /* 0x0610000008767fae */ /* 0x0003e8000e101d4e */
[----:B------:R1:W-:Y:S02]  /*3370*/  LDGSTS.E.BYPASS.LTC128B.128 [R118+0x6900], [R6.64], !P4 ;  /* 0x0690000006767fae */ /* 0x0003e4000e101d4e */
.L_x_658:
[----:B------:R-:W-:Y:S01]  /*3380*/  FMUL.FTZ R3, R69, c[0x0][0x320] ;  /* 0x0000c80045037a20 */ /* 0x000fe20000410000 */
[----:B------:R-:W-:Y:S01]  /*3390*/  LOP3.LUT R5, R244, 0xffffffe0, RZ, 0xc0, !PT ;  /* 0xffffffe0f4057812 */ /* 0x000fe200078ec0ff */
[----:B-1----:R-:W-:Y:S01]  /*33a0*/  FMUL.FTZ R8, R182, c[0x0][0x320] ;  /* 0x0000c800b6087a20 */ /* 0x002fe20000410000 */
[----:B------:R-:W-:Y:S01]  /*33b0*/  SHF.R.S32.HI R7, RZ, 0x1f, R243 ;  /* 0x0000001fff077819 */ /* 0x000fe200000114f3 */
[----:B------:R1:W-:Y:S01]  /*33c0*/  MUFU.TANH R124, R3 ;  /* 0x00000003007c7308 */ /* 0x0003e20000002400 */
[----:B------:R-:W-:Y:S01]  /*33d0*/  LEA.HI R6, R247, R246, RZ, 0x2 ;  /* 0x000000f6f7067211 */ /* 0x000fe200078f10ff */
[----:B------:R-:W-:Y:S01]  /*33e0*/  IMAD.IADD R5, R246, 0x1, -R5 ;  /* 0x00000001f6057824 */ /* 0x000fe200078e0a05 */
[----:B------:R-:W-:Y:S01]  /*33f0*/  PLOP3.LUT P1, PT, PT, PT, UP1, 0x80, 0x0 ;  /* 0x000000000000781c */ /* 0x000fe20003f2f018 */
[----:B------:R-:W-:Y:S01]  /*3400*/  FMUL.FTZ R33, R54, c[0x0][0x320] ;  /* 0x0000c80036217a20 */ /* 0x000fe20000410000 */
[----:B------:R-:W-:Y:S01]  /*3410*/  LOP3.LUT R6, R6, 0xfffffffc, RZ, 0xc0, !PT ;  /* 0xfffffffc06067812 */ /* 0x000fe200078ec0ff */
[----:B------:R-:W-:Y:S01]  /*3420*/  FMUL.FTZ R48, R23, c[0x0][0x320] ;  /* 0x0000c80017307a20 */ /* 0x000fe20000410000 */
[----:B------:R-:W-:Y:S01]  /*3430*/  PLOP3.LUT P0, PT, PT, PT, UP1, 0x80, 0x0 ;  /* 0x000000000000781c */ /* 0x000fe20003f0f018 */
[----:B------:R-:W-:Y:S01]  /*3440*/  MUFU.TANH R31, R8 ;  /* 0x00000008001f7308 */ /* 0x000fe20000002400 */
[----:B------:R-:W-:Y:S01]  /*3450*/  FMUL.FTZ R10, R148, c[0x0][0x320] ;  /* 0x0000c800940a7a20 */ /* 0x000fe20000410000 */
[----:B------:R-:W-:Y:S01]  /*3460*/  ULDC.64 UR4, c[0x0][0x2c8] ;  /* 0x0000b20000047ab9 */ /* 0x000fe20000000a00 */
[----:B------:R-:W-:Y:S01]  /*3470*/  IMAD.IADD R6, R246, 0x1, -R6 ;  /* 0x00000001f6067824 */ /* 0x000fe200078e0a06 */
[----:B------:R-:W-:Y:S01]  /*3480*/  UIMAD.WIDE.U32 UR26, UR10, UR4, URZ ;  /* 0x000000040a1a72a5 */ /* 0x000fe2000f8e003f */
[----:B------:R-:W-:Y:S01]  /*3490*/  FMUL.FTZ R29, R86, c[0x0][0x320] ;  /* 0x0000c800561d7a20 */ /* 0x000fe20000410000 */
[----:B------:R-:W-:Y:S01]  /*34a0*/  UIADD3 UR6, UR6, -0x2, URZ ;  /* 0xfffffffe06067890 */ /* 0x000fe2000fffe03f */
[----:B------:R-:W-:Y:S01]  /*34b0*/  FMUL.FTZ R30, R59, c[0x0][0x320] ;  /* 0x0000c8003b1e7a20 */ /* 0x000fe20000410000 */
[----:B------:R2:W-:Y:S01]  /*34c0*/  MUFU.TANH R28, R10 ;  /* 0x0000000a001c7308 */ /* 0x0005e20000002400 */
[----:B-1----:R-:W-:Y:S01]  /*34d0*/  FMUL.FTZ R3, R100, c[0x0][0x320] ;  /* 0x0000c80064037a20 */ /* 0x002fe20000410000 */
[----:B------:R-:W-:Y:S01]  /*34e0*/  UMOV UR4, URZ ;  /* 0x0000003f00047c82 */ /* 0x000fe20008000000 */
[----:B------:R-:W-:Y:S01]  /*34f0*/  FMUL.FTZ R35, R55, c[0x0][0x320] ;  /* 0x0000c80037237a20 */ /* 0x000fe20000410000 */
[----:B------:R-:W0:Y:S01]  /*3500*/  LDGDEPBAR ;  /* 0x00000000000079af */ /* 0x000e220000000000 */
[----:B------:R-:W-:-:S02]  /*3510*/  FMUL.FTZ R39, R39, c[0x0][0x320] ;  /* 0x0000c80027277a20 */ /* 0x000fc40000410000 */
[----:B------:R-:W-:Y:S01]  /*3520*/  IMAD.SHL.U32 R224, R0, 0x2, RZ ;  /* 0x0000000200e07824 */ /* 0x000fe200078e00ff */
[----:B------:R1:W3:Y:S03]  /*3530*/  MUFU.TANH R123, R3 ;  /* 0x00000003007b7308 */ /* 0x0002e60000002400 */
[--C-:B------:R-:W-:Y:S02]  /*3540*/  IMAD R225, R4, 0x2, R224.reuse ;  /* 0x0000000204e17824 */ /* 0x100fe400078e02e0 */
[C---:B------:R-:W-:Y:S02]  /*3550*/  IMAD R227, R2.reuse, 0x2, R224 ;  /* 0x0000000202e37824 */ /* 0x040fe400078e02e0 */
[----:B------:R-:W-:Y:S02]  /*3560*/  IMAD R226, R2, 0x2, R225 ;  /* 0x0000000202e27824 */ /* 0x000fe400078e02e1 */
[----:B--2---:R-:W-:-:S04]  /*3570*/  FMUL.FTZ R10, R149, c[0x0][0x320] ;  /* 0x0000c800950a7a20 */ /* 0x004fc80000410000 */
[----:B------:R2:W-:Y:S01]  /*3580*/  MUFU.TANH R24, R10 ;  /* 0x0000000a00187308 */ /* 0x0005e20000002400 */
[----:B-1----:R-:W-:-:S07]  /*3590*/  FMUL.FTZ R3, R101, c[0x0][0x320] ;  /* 0x0000c80065037a20 */ /* 0x002fce0000410000 */
[----:B------:R1:W4:Y:S01]  /*35a0*/  MUFU.TANH R18, R3 ;  /* 0x0000000300127308 */ /* 0x0003220000002400 */
[----:B--2---:R-:W-:-:S07]  /*35b0*/  FMUL.FTZ R10, R107, c[0x0][0x320] ;  /* 0x0000c8006b0a7a20 */ /* 0x004fce0000410000 */
[----:B------:R-:W-:Y:S01]  /*35c0*/  MUFU.TANH R10, R10 ;  /* 0x0000000a000a7308 */ /* 0x000fe20000002400 */
[----:B-1----:R-:W-:-:S07]  /*35d0*/  FMUL.FTZ R3, R96, c[0x0][0x320] ;  /* 0x0000c80060037a20 */ /* 0x002fce0000410000 */
[----:B------:R1:W-:Y:S02]  /*35e0*/  MUFU.TANH R19, R3 ;  /* 0x0000000300137308 */ /* 0x0003e40000002400 */
[----:B-1----:R-:W-:-:S06]  /*35f0*/  FMUL.FTZ R3, R97, c[0x0][0x320] ;  /* 0x0000c80061037a20 */ /* 0x002fcc0000410000 */
[----:B------:R1:W-:Y:S02]  /*3600*/  MUFU.TANH R122, R3 ;  /* 0x00000003007a7308 */ /* 0x0003e40000002400 */
[----:B-1----:R-:W-:-:S06]  /*3610*/  FMUL.FTZ R3, R92, c[0x0][0x320] ;  /* 0x0000c8005c037a20 */ /* 0x002fcc0000410000 */
[----:B------:R1:W2:Y:S02]  /*3620*/  MUFU.TANH R121, R3 ;  /* 0x0000000300797308 */ /* 0x0002a40000002400 */
[----:B-1----:R-:W-:-:S06]  /*3630*/  FMUL.FTZ R3, R93, c[0x0][0x320] ;  /* 0x0000c8005d037a20 */ /* 0x002fcc0000410000 */
[----:B------:R1:W5:Y:S02]  /*3640*/  MUFU.TANH R40, R3 ;  /* 0x0000000300287308 */ /* 0x0003640000002400 */
[----:B-1----:R-:W-:-:S06]  /*3650*/  FMUL.FTZ R3, R84, c[0x0][0x320] ;  /* 0x0000c80054037a20 */ /* 0x002fcc0000410000 */
[----:B------:R1:W1:Y:S02]  /*3660*/  MUFU.TANH R41, R3 ;  /* 0x0000000300297308 */ /* 0x0002640000002400 */
[----:B-1----:R-:W-:-:S06]  /*3670*/  FMUL.FTZ R3, R85, c[0x0][0x320] ;  /* 0x0000c80055037a20 */ /* 0x002fcc0000410000 */
[----:B------:R1:W-:Y:S02]  /*3680*/  MUFU.TANH R42, R3 ;  /* 0x00000003002a7308 */ /* 0x0003e40000002400 */
[----:B-1----:R-:W-:-:S06]  /*3690*/  FMUL.FTZ R3, R80, c[0x0][0x320] ;  /* 0x0000c80050037a20 */ /* 0x002fcc0000410000 */
[----:B------:R1:W-:Y:S02]  /*36a0*/  MUFU.TANH R130, R3 ;  /* 0x0000000300827308 */ /* 0x0003e40000002400 */
[----:B-1----:R-:W-:-:S06]  /*36b0*/  FMUL.FTZ R3, R81, c[0x0][0x320] ;  /* 0x0000c80051037a20 */ /* 0x002fcc0000410000 */
[----:B------:R1:W1:Y:S02]  /*36c0*/  MUFU.TANH R120, R3 ;  /* 0x0000000300787308 */ /* 0x0002640000002400 */
[----:B-1----:R-:W-:-:S06]  /*36d0*/  FMUL.FTZ R3, R76, c[0x0][0x320] ;  /* 0x0000c8004c037a20 */ /* 0x002fcc0000410000 */
[----:B------:R1:W1:Y:S02]  /*36e0*/  MUFU.TANH R118, R3 ;  /* 0x0000000300767308 */ /* 0x0002640000002400 */
        /* <DEDUP_REMOVED lines=24> */
[----:B-1----:R-:W-:Y:S02]  /*3870*/  FMUL.FTZ R3, R36, c[0x0][0x320] ;  /* 0x0000c80024037a20 */ /* 0x002fe40000410000 */
[----:B------:R-:W-:-:S04]  /*3880*/  FMUL.FTZ R36, R38, c[0x0][0x320] ;  /* 0x0000c80026247a20 */ /* 0x000fc80000410000 */
[----:B------:R1:W1:Y:S01]  /*3890*/  MUFU.TANH R88, R3 ;  /* 0x0000000300587308 */ /* 0x0002620000002400 */
[----:B------:R-:W-:Y:S02]  /*38a0*/  FMUL.FTZ R38, R22, c[0x0][0x320] ;  /* 0x0000c80016267a20 */ /* 0x000fe40000410000 */
[----:B-1----:R-:W-:-:S05]  /*38b0*/  FMUL.FTZ R3, R37, c[0x0][0x320] ;  /* 0x0000c80025037a20 */ /* 0x002fca0000410000 */
        /* <DEDUP_REMOVED lines=135> */
[----:B-1----:R-:W-:Y:S02]  /*4130*/  LEA.HI R3, R7, R243, RZ, 0x2 ;  /* 0x000000f307037211 */ /* 0x002fe400078f10ff */
[----:B------:R-:W-:Y:S02]  /*4140*/  SHF.R.S32.HI R7, RZ, 0x1f, R5 ;  /* 0x0000001fff077819 */ /* 0x000fe40000011405 */
[----:B------:R-:W-:Y:S02]  /*4150*/  LOP3.LUT R3, R3, 0xffffffc, RZ, 0xc0, !PT ;  /* 0x0ffffffc03037812 */ /* 0x000fe400078ec0ff */
[----:B------:R-:W-:-:S03]  /*4160*/  LEA.HI R7, R7, R5, RZ, 0x2 ;  /* 0x0000000507077211 */ /* 0x000fc600078f10ff */
[----:B------:R-:W-:Y:S01]  /*4170*/  IMAD.IADD R9, R243, 0x1, -R3 ;  /* 0x00000001f3097824 */ /* 0x000fe200078e0a03 */
[----:B------:R-:W-:Y:S02]  /*4180*/  LEA.HI.SX32 R8, R7, UR10, 0x1e ;  /* 0x0000000a07087c11 */ /* 0x000fe4000f8ff2ff */
[----:B------:R-:W-:-:S03]  /*4190*/  LEA.HI R3, R6, R6, RZ, 0x1 ;  /* 0x0000000606037211 */ /* 0x000fc600078f08ff */
[----:B------:R-:W-:Y:S01]  /*41a0*/  IMAD R11, R9, 0x10, R8 ;  /* 0x00000010090b7824 */ /* 0x000fe200078e0208 */
[C---:B------:R-:W-:Y:S01]  /*41b0*/  LOP3.LUT R9, R3.reuse, 0x1ffffffe, RZ, 0xc0, !PT ;  /* 0x1ffffffe03097812 */ /* 0x040fe200078ec0ff */
[----:B------:R-:W-:-:S04]  /*41c0*/  IMAD.SHL.U32 R8, R3, 0x20, RZ ;  /* 0x0000002003087824 */ /* 0x000fc800078e00ff */
[----:B------:R-:W-:Y:S01]  /*41d0*/  IMAD.IADD R6, R6, 0x1, -R9 ;  /* 0x0000000106067824 */ /* 0x000fe200078e0a09 */
[----:B------:R-:W-:Y:S01]  /*41e0*/  LOP3.LUT R3, R8, 0xffffffc0, RZ, 0xc0, !PT ;  /* 0xffffffc008037812 */ /* 0x000fe200078ec0ff */
[----:B------:R-:W-:-:S04]  /*41f0*/  FMUL.FTZ R9, R163, c[0x0][0x320] ;  /* 0x0000c800a3097a20 */ /* 0x000fc80000410000 */
[----:B------:R-:W-:Y:S02]  /*4200*/  IMAD.IADD R3, R3, 0x1, R11 ;  /* 0x0000000103037824 */ /* 0x000fe400078e020b */
[----:B------:R-:W-:Y:S01]  /*4210*/  FMUL.FTZ R11, R106, c[0x0][0x320] ;  /* 0x0000c8006a0b7a20 */ /* 0x000fe20000410000 */
[----:B------:R-:W-:Y:S01]  /*4220*/  MUFU.TANH R9, R9 ;  /* 0x0000000900097308 */ /* 0x000fe20000002400 */
[----:B------:R-:W-:Y:S02]  /*4230*/  IMAD R12, R6, 0x8, R3 ;  /* 0x00000008060c7824 */ /* 0x000fe400078e0203 */
[----:B------:R-:W-:Y:S02]  /*4240*/  FMUL.FTZ R3, R150, c[0x0][0x320] ;  /* 0x0000c80096037a20 */ /* 0x000fe40000410000 */
[----:B------:R-:W-:Y:S01]  /*4250*/  @P1 IMAD.HI.U32 R8, R12, c[0x0][0x2c8], RZ ;  /* 0x0000b2000c081a27 */ /* 0x000fe200078e00ff */
[----:B------:R-:W-:Y:S02]  /*4260*/  STL [R1+0x20], R12 ;  /* 0x0000200c01007387 */ /* 0x000fe40000100800 */
[----:B------:R1:W-:Y:S01]  /*4270*/  MUFU.TANH R58, R3 ;  /* 0x00000003003a7308 */ /* 0x0003e20000002400 */
[----:B------:R-:W-:-:S07]  /*4280*/  FMUL.FTZ R6, R151, c[0x0][0x320] ;  /* 0x0000c80097067a20 */ /* 0x000fce0000410000 */
[----:B------:R2:W-:Y:S01]  /*4290*/  MUFU.TANH R54, R6 ;  /* 0x0000000600367308 */ /* 0x0005e20000002400 */
[----:B-1----:R-:W-:Y:S01]  /*42a0*/  IMAD.MOV.U32 R3, RZ, RZ, R12 ;  /* 0x000000ffff037224 */ /* 0x002fe200078e000c */
[----:B------:R-:W-:-:S05]  /*42b0*/  @P0 SHF.R.U32.HI R3, RZ, c[0x0][0x2cc], R8 ;  /* 0x0000b300ff030a19 */ /* 0x000fca0000011608 */
[----:B------:R-:W1:Y:S01]  /*42c0*/  SHFL.IDX PT, R12, R3, RZ, 0x1c1f ;  /* 0x001c1fff030c7589 */ /* 0x000e6200000e0000 */
[----:B--2---:R-:W-:-:S03]  /*42d0*/  FMUL.FTZ R6, R183, c[0x0][0x320] ;  /* 0x0000c800b7067a20 */ /* 0x004fc60000410000 */
[----:B------:R-:W2:Y:S01]  /*42e0*/  SHFL.IDX PT, R13, R3, 0x1, 0x1c1f ;  /* 0x003c1f00030d7f89 */ /* 0x000ea200000e0000 */
[----:B------:R1:W-:Y:S03]  /*42f0*/  MUFU.TANH R27, R6 ;  /* 0x00000006001b7308 */ /* 0x0003e60000002400 */
[----:B------:R-:W1:Y:S04]  /*4300*/  SHFL.IDX PT, R15, R3, 0x2, 0x1c1f ;  /* 0x005c1f00030f7f89 */ /* 0x000e6800000e0000 */
[----:B------:R1:W2:Y:S02]  /*4310*/  SHFL.IDX PT, R14, R3, 0x3, 0x1c1f ;  /* 0x007c1f00030e7f89 */ /* 0x0002a400000e0000 */
[----:B-1----:R-:W-:-:S05]  /*4320*/  LOP3.LUT R3, R7, 0x7ffffffc, RZ, 0xc0, !PT ;  /* 0x7ffffffc07037812 */ /* 0x002fca00078ec0ff */
[----:B------:R-:W-:Y:S01]  /*4330*/  IMAD.IADD R6, R5, 0x1, -R3 ;  /* 0x0000000105067824 */ /* 0x000fe200078e0a03 */
[----:B------:R-:W-:Y:S01]  /*4340*/  MOV R3, UR21 ;  /* 0x0000001500037c02 */ /* 0x000fe20008000f00 */
[----:B------:R-:W-:Y:S02]  /*4350*/  FMUL.FTZ R5, R104, c[0x0][0x320] ;  /* 0x0000c80068057a20 */ /* 0x000fe40000410000 */
[----:B------:R-:W-:Y:S02]  /*4360*/  IMAD.SHL.U32 R20, R6, 0x2, RZ ;  /* 0x0000000206147824 */ /* 0x000fe400078e00ff */
[----:B------:R1:W1:Y:S03]  /*4370*/  MUFU.TANH R17, R5 ;  /* 0x0000000500117308 */ /* 0x0002660000002400 */
[C---:B------:R-:W-:Y:S01]  /*4380*/  IADD3 R3, -R20.reuse, 0x1, R3 ;  /* 0x0000000114037810 */ /* 0x040fe20007ffe103 */
[----:B------:R3:W-:Y:S01]  /*4390*/  STL [R1+0x24], R20 ;  /* 0x0000241401007387 */ /* 0x0007e20000100800 */
[----:B------:R-:W-:Y:S01]  /*43a0*/  IADD3 R8, -R20, UR21, RZ ;  /* 0x0000001514087c10 */ /* 0x000fe2000fffe1ff */
[----:B------:R-:W-:Y:S01]  /*43b0*/  @UP1 UMOV UR21, UR27 ;  /* 0x0000001b00151c82 */ /* 0x000fe20008000000 */
[----:B------:R-:W-:Y:S01]  /*43c0*/  IADD3 R3, R3, -UR12, RZ ;  /* 0x8000000c03037c10 */ /* 0x000fe2000fffe0ff */
[----:B------:R-:W-:-:S04]  /*43d0*/  @UP1 USHF.R.U32.HI UR10, URZ, UR5, UR21 ;  /* 0x000000053f0a1299 */ /* 0x000fc80008011615 */
[C---:B------:R-:W-:Y:S01]  /*43e0*/  IMAD.IADD R6, R3.reuse, 0x1, R12 ;  /* 0x0000000103067824 */ /* 0x040fe200078e020c */
[----:B------:R-:W-:Y:S01]  /*43f0*/  UIADD3 UR5, UR10, UR7, -UR12 ;  /* 0x000000070a057290 */ /* 0x000fe2000fffe80c */
[----:B------:R3:W-:Y:S01]  /*4400*/  MUFU.TANH R12, R11 ;  /* 0x0000000b000c7308 */ /* 0x0007e20000002400 */
[----:B--2---:R-:W-:Y:S02]  /*4410*/  IMAD.IADD R7, R3, 0x1, R13 ;  /* 0x0000000103077824 */ /* 0x004fe400078e020d */
[C---:B------:R-:W-:Y:S01]  /*4420*/  IMNMX R6, R8.reuse, R6, PT ;  /* 0x0000000608067217 */ /* 0x040fe20003800200 */
[----:B-1----:R-:W-:Y:S01]  /*4430*/  FMUL.FTZ R5, R105, c[0x0][0x320] ;  /* 0x0000c80069057a20 */ /* 0x002fe20000410000 */
[----:B------:R-:W-:Y:S01]  /*4440*/  UIMAD.WIDE UR4, UR5, -0x6db6db6d, UR4 ;  /* 0x92492493050478a5 */ /* 0x000fe2000f8e0204 */
[----:B------:R-:W-:Y:S02]  /*4450*/  IMNMX R7, R8, R7, PT ;  /* 0x0000000708077217 */ /* 0x000fe40003800200 */
[C---:B------:R-:W-:Y:S01]  /*4460*/  ISETP.GT.AND P2, PT, R6.reuse, RZ, PT ;  /* 0x000000ff0600720c */ /* 0x040fe20003f44270 */
[----:B------:R1:W2:Y:S01]  /*4470*/  MUFU.TANH R16, R5 ;  /* 0x0000000500107308 */ /* 0x0002a20000002400 */
[C---:B------:R-:W-:Y:S01]  /*4480*/  ISETP.GT.AND P3, PT, R6.reuse, 0x1, PT ;  /* 0x000000010600780c */ /* 0x040fe20003f64270 */
[----:B------:R-:W-:Y:S01]  /*4490*/  USHF.R.U32.HI UR4, URZ, 0x1f, UR5 ;  /* 0x0000001f3f047899 */ /* 0x000fe20008011605 */
[----:B------:R-:W-:-:S02]  /*44a0*/  ISETP.GT.AND P6, PT, R6, 0x10, PT ;  /* 0x000000100600780c */ /* 0x000fc40003fc4270 */
[C---:B------:R-:W-:Y:S01]  /*44b0*/  ISETP.GT.AND P1, PT, R6.reuse, 0x8, PT ;  /* 0x000000080600780c */ /* 0x040fe20003f24270 */
[----:B------:R-:W-:Y:S01]  /*44c0*/  ULEA.HI.SX32 UR4, UR5, UR4, 0x1a ;  /* 0x0000000405047291 */ /* 0x000fe2000f8fd23f */
[----:B---3--:R-:W-:Y:S02]  /*44d0*/  FSEL R11, R123, -INF , P2 ;  /* 0xff8000007b0b7808 */ /* 0x008fe40001000000 */
[C---:B------:R-:W-:Y:S01]  /*44e0*/  ISETP.GT.AND P0, PT, R6.reuse, 0x9, PT ;  /* 0x000000090600780c */ /* 0x040fe20003f04270 */
[----:B------:R-:W-:Y:S01]  /*44f0*/  UISETP.LT.AND UP0, UPT, URZ, UR4, UPT ;  /* 0x000000043f00728c */ /* 0x000fe2000bf01270 */
[----:B------:R-:W-:Y:S02]  /*4500*/  ISETP.GT.AND P2, PT, R6, 0x11, PT ;  /* 0x000000110600780c */ /* 0x000fe40003f44270 */
[----:B----4-:R-:W-:Y:S01]  /*4510*/  FSEL R18, R18, -INF , P3 ;  /* 0xff80000012127808 */ /* 0x010fe20001800000 */
[----:B------:R-:W-:Y:S01]  /*4520*/  USEL UR4, URZ, UR4, !UP0 ;  /* 0x000000043f047287 */ /* 0x000fe2000c000000 */
[----:B------:R-:W-:Y:S01]  /*4530*/  FSEL R21, R121, -INF , P6 ;  /* 0xff80000079157808 */ /* 0x000fe20003000000 */
[C---:B-1----:R-:W-:Y:S01]  /*4540*/  IMAD.IADD R5, R3.reuse, 0x1, R15 ;  /* 0x0000000103057824 */ /* 0x042fe200078e020f */
[----:B------:R-:W-:Y:S01]  /*4550*/  ISETP.GT.AND P3, PT, R6, 0x18, PT ;  /* 0x000000180600780c */ /* 0x000fe20003f64270 */
[----:B------:R-:W-:Y:S01]  /*4560*/  IMAD.IADD R3, R3, 0x1, R14 ;  /* 0x0000000103037824 */ /* 0x000fe200078e020e */
[----:B------:R-:W-:Y:S01]  /*4570*/  FSEL R19, R19, -INF , P1 ;  /* 0xff80000013137808 */ /* 0x000fe20000800000 */
[----:B------:R-:W-:Y:S01]  /*4580*/  UISETP.GE.AND UP0, UPT, UR6, UR4, UPT ;  /* 0x000000040600728c */ /* 0x000fe2000bf06270 */
[----:B------:R-:W-:-:S02]  /*4590*/  FSEL R20, R122, -INF , P0 ;  /* 0xff8000007a147808 */ /* 0x000fc40000000000 */
[----:B------:R-:W-:Y:S02]  /*45a0*/  ISETP.GT.AND P6, PT, R6, 0x21, PT ;  /* 0x000000210600780c */ /* 0x000fe40003fc4270 */
[----:B-----5:R-:W-:Y:S02]  /*45b0*/  FSEL R40, R40, -INF , P2 ;  /* 0xff80000028287808 */ /* 0x020fe40001000000 */
[C---:B------:R-:W-:Y:S02]  /*45c0*/  ISETP.GT.AND P1, PT, R6.reuse, 0x19, PT ;  /* 0x000000190600780c */ /* 0x040fe40003f24270 */
[C---:B------:R-:W-:Y:S02]  /*45d0*/  ISETP.GT.AND P0, PT, R6.reuse, 0x20, PT ;  /* 0x000000200600780c */ /* 0x040fe40003f04270 */
[----:B------:R-:W-:Y:S02]  /*45e0*/  ISETP.GT.AND P2, PT, R6, 0x28, PT ;  /* 0x000000280600780c */ /* 0x000fe40003f44270 */
[----:B------:R-:W-:-:S02]  /*45f0*/  FSEL R41, R41, -INF , P3 ;  /* 0xff80000029297808 */ /* 0x000fc40001800000 */
[----:B------:R-:W-:Y:S02]  /*4600*/  FSEL R134, R120, -INF , P6 ;  /* 0xff80000078867808 */ /* 0x000fe40003000000 */
[----:B------:R-:W-:Y:S02]  /*4610*/  ISETP.GT.AND P3, PT, R6, 0x29, PT ;  /* 0x000000290600780c */ /* 0x000fe40003f64270 */
[----:B------:R-:W-:Y:S02]  /*4620*/  FSEL R42, R42, -INF , P1 ;  /* 0xff8000002a2a7808 */ /* 0x000fe40000800000 */
[----:B------:R-:W-:Y:S02]  /*4630*/  FSEL R130, R130, -INF , P0 ;  /* 0xff80000082827808 */ /* 0x000fe40000000000 */
[----:B------:R-:W-:Y:S02]  /*4640*/  ISETP.GT.AND P6, PT, R6, 0x38, PT ;  /* 0x000000380600780c */ /* 0x000fe40003fc4270 */
[----:B------:R-:W-:-:S02]  /*4650*/  FSEL R139, R118, -INF , P2 ;  /* 0xff800000768b7808 */ /* 0x000fc40001000000 */
[C---:B------:R-:W-:Y:S02]  /*4660*/  ISETP.GT.AND P1, PT, R6.reuse, 0x30, PT ;  /* 0x000000300600780c */ /* 0x040fe40003f24270 */
[C---:B------:R-:W-:Y:S02]  /*4670*/  ISETP.GT.AND P0, PT, R6.reuse, 0x31, PT ;  /* 0x000000310600780c */ /* 0x040fe40003f04270 */
[----:B------:R-:W-:Y:S02]  /*4680*/  ISETP.GT.AND P2, PT, R6, 0x39, PT ;  /* 0x000000390600780c */ /* 0x000fe40003f44270 */
[----:B------:R-:W-:Y:S02]  /*4690*/  FSEL R140, R117, -INF , P3 ;  /* 0xff800000758c7808 */ /* 0x000fe40001800000 */
[----:B------:R-:W-:Y:S02]  /*46a0*/  FSEL R147, R100, -INF , P6 ;  /* 0xff80000064937808 */ /* 0x000fe40003000000 */
[----:B------:R-:W-:-:S02]  /*46b0*/  ISETP.GT.AND P3, PT, R6, 0x40, PT ;  /* 0x000000400600780c */ /* 0x000fc40003f64270 */
[----:B------:R-:W-:Y:S02]  /*46c0*/  FSEL R141, R116, -INF , P1 ;  /* 0xff800000748d7808 */ /* 0x000fe40000800000 */
[----:B------:R-:W-:Y:S02]  /*46d0*/  FSEL R142, R101, -INF , P0 ;  /* 0xff800000658e7808 */ /* 0x000fe40000000000 */
[----:B------:R-:W-:Y:S02]  /*46e0*/  ISETP.GT.AND P6, PT, R6, 0x49, PT ;  /* 0x000000490600780c */ /* 0x000fe40003fc4270 */
[----:B------:R-:W-:Y:S02]  /*46f0*/  FSEL R154, R124, -INF , P2 ;  /* 0xff8000007c9a7808 */ /* 0x000fe40001000000 */
[C---:B------:R-:W-:Y:S02]  /*4700*/  ISETP.GT.AND P1, PT, R6.reuse, 0x41, PT ;  /* 0x000000410600780c */ /* 0x040fe40003f24270 */
[----:B------:R-:W-:-:S02]  /*4710*/  ISETP.GT.AND P0, PT, R6, 0x48, PT ;  /* 0x000000480600780c */ /* 0x000fc40003f04270 */
[C---:B------:R-:W-:Y:S02]  /*4720*/  ISETP.GT.AND P2, PT, R6.reuse, 0x50, PT ;  /* 0x000000500600780c */ /* 0x040fe40003f44270 */
[----:B------:R-:W-:Y:S02]  /*4730*/  FSEL R161, R97, -INF , P3 ;  /* 0xff80000061a17808 */ /* 0x000fe40001800000 */
[----:B------:R-:W-:Y:S02]  /*4740*/  FSEL R165, R165, -INF , P6 ;  /* 0xff800000a5a57808 */ /* 0x000fe40003000000 */
[----:B------:R-:W-:Y:S02]  /*4750*/  ISETP.GT.AND P3, PT, R6, 0x51, PT ;  /* 0x000000510600780c */ /* 0x000fe40003f64270 */
[----:B------:R-:W-:Y:S02]  /*4760*/  FSEL R162, R96, -INF , P1 ;  /* 0xff80000060a27808 */ /* 0x000fe40000800000 */
[----:B------:R-:W-:-:S02]  /*4770*/  FSEL R163, R93, -INF , P0 ;  /* 0xff8000005da37808 */ /* 0x000fc40000000000 */
[----:B------:R-:W-:Y:S02]  /*4780*/  ISETP.GT.AND P6, PT, R6, 0x60, PT ;  /* 0x000000600600780c */ /* 0x000fe40003fc4270 */
[----:B------:R-:W-:Y:S02]  /*4790*/  FSEL R199, R92, -INF , P2 ;  /* 0xff8000005cc77808 */ /* 0x000fe40001000000 */
[----:B------:R-:W-:Y:S02]  /*47a0*/  IMNMX R5, R8, R5, PT ;  /* 0x0000000508057217 */ /* 0x000fe40003800200 */
[C---:B------:R-:W-:Y:S02]  /*47b0*/  ISETP.GT.AND P1, PT, R6.reuse, 0x58, PT ;  /* 0x000000580600780c */ /* 0x040fe40003f24270 */
[C---:B------:R-:W-:Y:S02]  /*47c0*/  ISETP.GT.AND P0, PT, R6.reuse, 0x59, PT ;  /* 0x000000590600780c */ /* 0x040fe40003f04270 */
[----:B------:R-:W-:-:S02]  /*47d0*/  ISETP.GT.AND P2, PT, R6, 0x61, PT ;  /* 0x000000610600780c */ /* 0x000fc40003f44270 */
[----:B------:R-:W-:Y:S02]  /*47e0*/  FSEL R204, R91, -INF , P3 ;  /* 0xff8000005bcc7808 */ /* 0x000fe40001800000 */
[----:B------:R-:W-:Y:S02]  /*47f0*/  FSEL R201, R88, -INF , P6 ;  /* 0xff80000058c97808 */ /* 0x000fe40003000000 */
[----:B------:R-:W-:Y:S02]  /*4800*/  ISETP.GT.AND P3, PT, R6, 0x68, PT ;  /* 0x000000680600780c */ /* 0x000fe40003f64270 */
[----:B------:R-:W-:Y:S02]  /*4810*/  FSEL R205, R90, -INF , P1 ;  /* 0xff8000005acd7808 */ /* 0x000fe40000800000 */
[----:B------:R-:W-:Y:S02]  /*4820*/  FSEL R192, R89, -INF , P0 ;  /* 0xff80000059c07808 */ /* 0x000fe40000000000 */
[----:B------:R-:W-:-:S02]  /*4830*/  ISETP.GT.AND P6, PT, R5, 0x1, PT ;  /* 0x000000010500780c */ /* 0x000fc40003fc4270 */
[----:B------:R-:W-:Y:S02]  /*4840*/  FSEL R197, R85, -INF , P2 ;  /* 0xff80000055c57808 */ /* 0x000fe40001000000 */
[----:B------:R-:W-:Y:S02]  /*4850*/  ISETP.GT.AND P1, PT, R6, 0x69, PT ;  /* 0x000000690600780c */ /* 0x000fe40003f24270 */
[C---:B------:R-:W-:Y:S02]  /*4860*/  ISETP.GT.AND P0, PT, R5.reuse, RZ, PT ;  /* 0x000000ff0500720c */ /* 0x040fe40003f04270 */
[----:B------:R-:W-:Y:S02]  /*4870*/  ISETP.GT.AND P2, PT, R5, 0x8, PT ;  /* 0x000000080500780c */ /* 0x000fe40003f44270 */
[----:B------:R-:W-:Y:S02]  /*4880*/  FSEL R202, R84, -INF , P3 ;  /* 0xff80000054ca7808 */ /* 0x000fe40001800000 */
[----:B------:R-:W-:-:S02]  /*4890*/  FSEL R23, R25, -INF , P6 ;  /* 0xff80000019177808 */ /* 0x000fc40003000000 */
[----:B------:R-:W-:Y:S02]  /*48a0*/  ISETP.GT.AND P3, PT, R5, 0x9, PT ;  /* 0x000000090500780c */ /* 0x000fe40003f64270 */
[----:B------:R-:W-:Y:S02]  /*48b0*/  FSEL R156, R47, -INF , P1 ;  /* 0xff8000002f9c7808 */ /* 0x000fe40000800000 */
[----:B------:R-:W-:Y:S02]  /*48c0*/  FSEL R22, R26, -INF , P0 ;  /* 0xff8000001a167808 */ /* 0x000fe40000000000 */
[----:B------:R-:W-:Y:S02]  /*48d0*/  FSEL R25, R46, -INF , P2 ;  /* 0xff8000002e197808 */ /* 0x000fe40001000000 */
[C---:B------:R-:W-:Y:S02]  /*48e0*/  ISETP.GT.AND P1, PT, R5.reuse, 0x10, PT ;  /* 0x000000100500780c */ /* 0x040fe40003f24270 */
[----:B------:R-:W-:-:S02]  /*48f0*/  ISETP.GT.AND P0, PT, R5, 0x11, PT ;  /* 0x000000110500780c */ /* 0x000fc40003f04270 */
[C---:B------:R-:W-:Y:S02]  /*4900*/  ISETP.GT.AND P6, PT, R5.reuse, 0x18, PT ;  /* 0x000000180500780c */ /* 0x040fe40003fc4270 */
[----:B------:R-:W-:Y:S02]  /*4910*/  ISETP.GT.AND P2, PT, R5, 0x19, PT ;  /* 0x000000190500780c */ /* 0x000fe40003f44270 */
[----:B------:R-:W-:Y:S02]  /*4920*/  FSEL R26, R45, -INF , P3 ;  /* 0xff8000002d1a7808 */ /* 0x000fe40001800000 */
[----:B------:R-:W-:Y:S02]  /*4930*/  FSEL R43, R43, -INF , P1 ;  /* 0xff8000002b2b7808 */ /* 0x000fe40000800000 */
[----:B------:R-:W-:Y:S02]  /*4940*/  FSEL R45, R37, -INF , P0 ;  /* 0xff800000252d7808 */ /* 0x000fe40000000000 */
[----:B------:R-:W-:-:S02]  /*4950*/  FSEL R46, R81, -INF , P6 ;  /* 0xff800000512e7808 */ /* 0x000fc40003000000 */
[----:B------:R-:W-:Y:S02]  /*4960*/  FSEL R47, R80, -INF , P2 ;  /* 0xff800000502f7808 */ /* 0x000fe40001000000 */
[C---:B------:R-:W-:Y:S02]  /*4970*/  ISETP.GT.AND P3, PT, R5.reuse, 0x20, PT ;  /* 0x000000200500780c */ /* 0x040fe40003f64270 */
[C---:B------:R-:W-:Y:S02]  /*4980*/  ISETP.GT.AND P1, PT, R5.reuse, 0x21, PT ;  /* 0x000000210500780c */ /* 0x040fe40003f24270 */
[C---:B------:R-:W-:Y:S02]  /*4990*/  ISETP.GT.AND P0, PT, R5.reuse, 0x28, PT ;  /* 0x000000280500780c */ /* 0x040fe40003f04270 */
[C---:B------:R-:W-:Y:S02]  /*49a0*/  ISETP.GT.AND P6, PT, R5.reuse, 0x29, PT ;  /* 0x000000290500780c */ /* 0x040fe40003fc4270 */
[----:B------:R-:W-:-:S02]  /*49b0*/  ISETP.GT.AND P2, PT, R5, 0x30, PT ;  /* 0x000000300500780c */ /* 0x000fc40003f44270 */
[----:B------:R-:W-:Y:S02]  /*49c0*/  FSEL R112, R77, -INF , P3 ;  /* 0xff8000004d707808 */ /* 0x000fe40001800000 */
[----:B------:R-:W-:Y:S02]  /*49d0*/  FSEL R113, R76, -INF , P1 ;  /* 0xff8000004c717808 */ /* 0x000fe40000800000 */
[----:B------:R-:W-:Y:S02]  /*49e0*/  FSEL R114, R72, -INF , P0 ;  /* 0xff80000048727808 */ /* 0x000fe40000000000 */
[----:B------:R-:W-:Y:S02]  /*49f0*/  FSEL R115, R69, -INF , P6 ;  /* 0xff80000045737808 */ /* 0x000fe40003000000 */
[----:B------:R-:W-:Y:S02]  /*4a00*/  FSEL R143, R65, -INF , P2 ;  /* 0xff800000418f7808 */ /* 0x000fe40001000000 */
[----:B------:R-:W-:-:S02]  /*4a10*/  ISETP.GT.AND P3, PT, R5, 0x31, PT ;  /* 0x000000310500780c */ /* 0x000fc40003f64270 */
[C---:B------:R-:W-:Y:S02]  /*4a20*/  ISETP.GT.AND P1, PT, R5.reuse, 0x38, PT ;  /* 0x000000380500780c */ /* 0x040fe40003f24270 */
[C---:B------:R-:W-:Y:S02]  /*4a30*/  ISETP.GT.AND P0, PT, R5.reuse, 0x39, PT ;  /* 0x000000390500780c */ /* 0x040fe40003f04270 */
[C---:B------:R-:W-:Y:S02]  /*4a40*/  ISETP.GT.AND P6, PT, R5.reuse, 0x40, PT ;  /* 0x000000400500780c */ /* 0x040fe40003fc4270 */
[----:B------:R-:W-:Y:S02]  /*4a50*/  ISETP.GT.AND P2, PT, R5, 0x41, PT ;  /* 0x000000410500780c */ /* 0x000fe40003f44270 */
[----:B------:R-:W-:Y:S02]  /*4a60*/  FSEL R144, R64, -INF , P3 ;  /* 0xff80000040907808 */ /* 0x000fe40001800000 */
[----:B------:R-:W-:-:S02]  /*4a70*/  FSEL R145, R61, -INF , P1 ;  /* 0xff8000003d917808 */ /* 0x000fc40000800000 */
[----:B------:R-:W-:Y:S02]  /*4a80*/  FSEL R146, R60, -INF , P0 ;  /* 0xff8000003c927808 */ /* 0x000fe40000000000 */
[----:B------:R-:W-:Y:S02]  /*4a90*/  FSEL R164, R57, -INF , P6 ;  /* 0xff80000039a47808 */ /* 0x000fe40003000000 */
[----:B------:R-:W-:Y:S02]  /*4aa0*/  FSEL R166, R56, -INF , P2 ;  /* 0xff80000038a67808 */ /* 0x000fe40001000000 */
[C---:B------:R-:W-:Y:S02]  /*4ab0*/  ISETP.GT.AND P3, PT, R5.reuse, 0x48, PT ;  /* 0x000000480500780c */ /* 0x040fe40003f64270 */
        /* <DEDUP_REMOVED lines=26> */
[----:B------:R-:W-:Y:S02]  /*4c60*/  IMNMX R3, R8, R3, PT ;  /* 0x0000000308037217 */ /* 0x000fe40003800200 */
[----:B------:R-:W-:Y:S02]  /*4c70*/  FMNMX.FTZ R5, R42, R5, !PT ;  /* 0x000000052a057209 */ /* 0x000fe40007810000 */
[----:B------:R-:W-:Y:S02]  /*4c80*/  FMNMX.FTZ R6, R47, R6, !PT ;  /* 0x000000062f067209 */ /* 0x000fe40007810000 */
[----:B------:R-:W-:Y:S02]  /*4c90*/  FSEL R159, R28, -INF , P1 ;  /* 0xff8000001c9f7808 */ /* 0x000fe40000800000 */
[----:B------:R-:W-:Y:S02]  /*4ca0*/  FSEL R200, R24, -INF , P0 ;  /* 0xff80000018c87808 */ /* 0x000fe40000000000 */
[----:B------:R-:W-:-:S02]  /*4cb0*/  ISETP.GT.AND P1, PT, R3, RZ, PT ;  /* 0x000000ff0300720c */ /* 0x000fc40003f24270 */
[----:B------:R-:W-:Y:S02]  /*4cc0*/  ISETP.GT.AND P0, PT, R3, 0x1, PT ;  /* 0x000000010300780c */ /* 0x000fe40003f04270 */
[----:B------:R-:W-:Y:S02]  /*4cd0*/  FMNMX.FTZ R5, R130, R5, !PT ;  /* 0x0000000582057209 */ /* 0x000fe40007810000 */
[----:B------:R-:W-:Y:S02]  /*4ce0*/  FMNMX.FTZ R6, R112, R6, !PT ;  /* 0x0000000670067209 */ /* 0x000fe40007810000 */
[----:B------:R-:W-:Y:S02]  /*4cf0*/  FSEL R157, R17, -INF , P6 ;  /* 0xff800000119d7808 */ /* 0x000fe40003000000 */
[----:B--2---:R-:W-:Y:S02]  /*4d00*/  FSEL R198, R16, -INF , P2 ;  /* 0xff80000010c67808 */ /* 0x004fe40001000000 */
[----:B------:R-:W-:-:S02]  /*4d10*/  ISETP.GT.AND P6, PT, R3, 0x8, PT ;  /* 0x000000080300780c */ /* 0x000fc40003fc4270 */
[----:B------:R-:W-:Y:S02]  /*4d20*/  FSEL R16, R31, -INF , P1 ;  /* 0xff8000001f107808 */ /* 0x000fe40000800000 */
[----:B------:R-:W-:Y:S01]  /*4d30*/  FSEL R17, R27, -INF , P0 ;  /* 0xff8000001b117808 */ /* 0x000fe20000000000 */
[----:B------:R-:W-:Y:S01]  /*4d40*/  MUFU.TANH R31, R33 ;  /* 0x00000021001f7308 */ /* 0x000fe20000002400 */
[----:B------:R-:W-:Y:S02]  /*4d50*/  FMNMX.FTZ R5, R134, R5, !PT ;  /* 0x0000000586057209 */ /* 0x000fe40007810000 */
[----:B------:R-:W-:Y:S02]  /*4d60*/  FMNMX.FTZ R6, R113, R6, !PT ;  /* 0x0000000671067209 */ /* 0x000fe40007810000 */
[----:B------:R-:W-:Y:S02]  /*4d70*/  ISETP.GT.AND P2, PT, R3, 0x9, PT ;  /* 0x000000090300780c */ /* 0x000fe40003f44270 */
[----:B------:R-:W-:Y:S01]  /*4d80*/  FSEL R24, R73, -INF , P6 ;  /* 0xff80000049187808 */ /* 0x000fe20003000000 */
[----:B------:R-:W-:Y:S01]  /*4d90*/  MUFU.TANH R27, R39 ;  /* 0x00000027001b7308 */ /* 0x000fe20000002400 */
[----:B------:R-:W-:-:S02]  /*4da0*/  FMNMX.FTZ R5, R139, R5, !PT ;  /* 0x000000058b057209 */ /* 0x000fc40007810000 */
[----:B------:R-:W-:Y:S02]  /*4db0*/  FMNMX.FTZ R6, R114, R6, !PT ;  /* 0x0000000672067209 */ /* 0x000fe40007810000 */
[----:B------:R-:W-:Y:S02]  /*4dc0*/  FMNMX.FTZ R8, R16, R17, !PT ;  /* 0x0000001110087209 */ /* 0x000fe40007810000 */
[----:B------:R-:W-:Y:S02]  /*4dd0*/  ISETP.GT.AND P1, PT, R3, 0x10, PT ;  /* 0x000000100300780c */ /* 0x000fe40003f24270 */
[----:B------:R-:W-:Y:S02]  /*4de0*/  FSEL R28, R68, -INF , P2 ;  /* 0xff800000441c7808 */ /* 0x000fe40001000000 */
[----:B------:R-:W-:Y:S02]  /*4df0*/  FMNMX.FTZ R5, R140, R5, !PT ;  /* 0x000000058c057209 */ /* 0x000fe40007810000 */
[----:B------:R-:W-:-:S02]  /*4e00*/  FMNMX.FTZ R6, R115, R6, !PT ;  /* 0x0000000673067209 */ /* 0x000fc40007810000 */
[----:B------:R-:W-:Y:S02]  /*4e10*/  FMNMX.FTZ R8, R24, R8, !PT ;  /* 0x0000000818087209 */ /* 0x000fe40007810000 */
[----:B------:R-:W-:Y:S02]  /*4e20*/  ISETP.GT.AND P0, PT, R3, 0x11, PT ;  /* 0x000000110300780c */ /* 0x000fe40003f04270 */
[----:B------:R-:W-:Y:S02]  /*4e30*/  FSEL R44, R53, -INF , P1 ;  /* 0xff800000352c7808 */ /* 0x000fe40000800000 */
[----:B------:R-:W-:Y:S02]  /*4e40*/  FMNMX.FTZ R5, R141, R5, !PT ;  /* 0x000000058d057209 */ /* 0x000fe40007810000 */
[----:B------:R-:W-:Y:S02]  /*4e50*/  FMNMX.FTZ R6, R143, R6, !PT ;  /* 0x000000068f067209 */ /* 0x000fe40007810000 */
[----:B------:R-:W-:-:S02]  /*4e60*/  FMNMX.FTZ R8, R28, R8, !PT ;  /* 0x000000081c087209 */ /* 0x000fc40007810000 */
[C---:B------:R-:W-:Y:S02]  /*4e70*/  ISETP.GT.AND P6, PT, R3.reuse, 0x18, PT ;  /* 0x000000180300780c */ /* 0x040fe40003fc4270 */
[----:B------:R-:W-:Y:S02]  /*4e80*/  FSEL R96, R52, -INF , P0 ;  /* 0xff80000034607808 */ /* 0x000fe40000000000 */
[----:B------:R-:W-:Y:S02]  /*4e90*/  FMNMX.FTZ R5, R142, R5, !PT ;  /* 0x000000058e057209 */ /* 0x000fe40007810000 */
[----:B------:R-:W-:Y:S02]  /*4ea0*/  FMNMX.FTZ R6, R144, R6, !PT ;  /* 0x0000000690067209 */ /* 0x000fe40007810000 */
[----:B------:R-:W-:Y:S02]  /*4eb0*/  FMNMX.FTZ R8, R44, R8, !PT ;  /* 0x000000082c087209 */ /* 0x000fe40007810000 */
[----:B------:R-:W-:-:S02]  /*4ec0*/  ISETP.GT.AND P2, PT, R3, 0x19, PT ;  /* 0x000000190300780c */ /* 0x000fc40003f44270 */
[----:B------:R-:W-:Y:S02]  /*4ed0*/  FSEL R97, R87, -INF , P6 ;  /* 0xff80000057617808 */ /* 0x000fe40003000000 */
[----:B------:R-:W-:Y:S02]  /*4ee0*/  FMNMX.FTZ R5, R147, R5, !PT ;  /* 0x0000000593057209 */ /* 0x000fe40007810000 */
[----:B------:R-:W-:Y:S02]  /*4ef0*/  FMNMX.FTZ R6, R145, R6, !PT ;  /* 0x0000000691067209 */ /* 0x000fe40007810000 */
[----:B------:R-:W-:Y:S02]  /*4f00*/  FMNMX.FTZ R8, R96, R8, !PT ;  /* 0x0000000860087209 */ /* 0x000fe40007810000 */
[----:B------:R-:W-:Y:S02]  /*4f10*/  ISETP.GT.AND P1, PT, R3, 0x20, PT ;  /* 0x000000200300780c */ /* 0x000fe40003f24270 */
[----:B------:R-:W-:-:S02]  /*4f20*/  FSEL R98, R125, -INF , P2 ;  /* 0xff8000007d627808 */ /* 0x000fc40001000000 */
[----:B------:R-:W-:Y:S02]  /*4f30*/  FMNMX.FTZ R5, R154, R5, !PT ;  /* 0x000000059a057209 */ /* 0x000fe40007810000 */
[----:B------:R-:W-:Y:S02]  /*4f40*/  FMNMX.FTZ R6, R146, R6, !PT ;  /* 0x0000000692067209 */ /* 0x000fe40007810000 */
[----:B------:R-:W-:Y:S02]  /*4f50*/  FMNMX.FTZ R8, R97, R8, !PT ;  /* 0x0000000861087209 */ /* 0x000fe40007810000 */
[----:B------:R-:W-:Y:S02]  /*4f60*/  ISETP.GT.AND P0, PT, R3, 0x21, PT ;  /* 0x000000210300780c */ /* 0x000fe40003f04270 */
[----:B------:R-:W-:Y:S02]  /*4f70*/  FSEL R122, R82, -INF , P1 ;  /* 0xff800000527a7808 */ /* 0x000fe40000800000 */
        /* <DEDUP_REMOVED lines=13> */
[----:B------:R-:W-:Y:S02]  /*5050*/  ISETP.GT.AND P1, PT, R3, 0x30, PT ;  /* 0x000000300300780c */ /* 0x000fe40003f24270 */
[----:B------:R-:W-:Y:S02]  /*5060*/  FMNMX.FTZ R5, R165, R5, !PT ;  /* 0x00000005a5057209 */ /* 0x000fe40007810000 */
[----:B------:R-:W-:Y:S02]  /*5070*/  FSEL R128, R128, -INF , P2 ;  /* 0xff80000080807808 */ /* 0x000fe40001000000 */
[----:B------:R-:W-:Y:S02]  /*5080*/  FMNMX.FTZ R6, R168, R6, !PT ;  /* 0x00000006a8067209 */ /* 0x000fe40007810000 */
[----:B------:R-:W-:Y:S02]  /*5090*/  FMNMX.FTZ R8, R123, R8, !PT ;  /* 0x000000087b087209 */ /* 0x000fe40007810000 */
[----:B------:R-:W-:-:S02]  /*50a0*/  ISETP.GT.AND P0, PT, R3, 0x31, PT ;  /* 0x000000310300780c */ /* 0x000fc40003f04270 */
[----:B------:R-:W-:Y:S02]  /*50b0*/  FMNMX.FTZ R5, R199, R5, !PT ;  /* 0x00000005c7057209 */ /* 0x000fe40007810000 */
[----:B------:R-:W-:Y:S02]  /*50c0*/  FMNMX.FTZ R6, R179, R6, !PT ;  /* 0x00000006b3067209 */ /* 0x000fe40007810000 */
[----:B------:R-:W-:Y:S02]  /*50d0*/  FSEL R131, R131, -INF , P1 ;  /* 0xff80000083837808 */ /* 0x000fe40000800000 */
[----:B------:R-:W-:Y:S02]  /*50e0*/  FMNMX.FTZ R8, R128, R8, !PT ;  /* 0x0000000880087209 */ /* 0x000fe40007810000 */
[----:B------:R-:W-:Y:S02]  /*50f0*/  ISETP.GT.AND P6, PT, R3, 0x38, PT ;  /* 0x000000380300780c */ /* 0x000fe40003fc4270 */
[----:B------:R-:W-:-:S02]  /*5100*/  FMNMX.FTZ R5, R204, R5, !PT ;  /* 0x00000005cc057209 */ /* 0x000fc40007810000 */
[----:B------:R-:W-:Y:S02]  /*5110*/  FMNMX.FTZ R6, R180, R6, !PT ;  /* 0x00000006b4067209 */ /* 0x000fe40007810000 */
[----:B------:R-:W-:Y:S02]  /*5120*/  FSEL R136, R9, -INF , P0 ;  /* 0xff80000009887808 */ /* 0x000fe40000000000 */
[----:B------:R-:W-:Y:S02]  /*5130*/  FMNMX.FTZ R8, R131, R8, !PT ;  /* 0x0000000883087209 */ /* 0x000fe40007810000 */
[----:B------:R-:W-:Y:S02]  /*5140*/  FSEL R182, R32, -INF , P3 ;  /* 0xff80000020b67808 */ /* 0x000fe40001800000 */
[----:B------:R-:W-:Y:S01]  /*5150*/  ISETP.GT.AND P2, PT, R3, 0x39, PT ;  /* 0x000000390300780c */ /* 0x000fe20003f44270 */
[----:B------:R-:W-:Y:S01]  /*5160*/  MUFU.TANH R32, R30 ;  /* 0x0000001e00207308 */ /* 0x000fe20000002400 */
[----:B------:R-:W-:-:S02]  /*5170*/  FMNMX.FTZ R5, R205, R5, !PT ;  /* 0x00000005cd057209 */ /* 0x000fc40007810000 */
[----:B------:R-:W-:Y:S02]  /*5180*/  FMNMX.FTZ R6, R181, R6, !PT ;  /* 0x00000006b5067209 */ /* 0x000fe40007810000 */
[----:B------:R-:W-:Y:S02]  /*5190*/  FSEL R129, R129, -INF , P6 ;  /* 0xff80000081817808 */ /* 0x000fe40003000000 */
[----:B------:R-:W-:Y:S01]  /*51a0*/  FMNMX.FTZ R8, R136, R8, !PT ;  /* 0x0000000888087209 */ /* 0x000fe20007810000 */
[----:B------:R-:W-:Y:S01]  /*51b0*/  MUFU.TANH R30, R35 ;  /* 0x00000023001e7308 */ /* 0x000fe20000002400 */
[----:B------:R-:W-:Y:S02]  /*51c0*/  ISETP.GT.AND P1, PT, R3, 0x40, PT ;  /* 0x000000400300780c */ /* 0x000fe40003f24270 */
[----:B------:R-:W-:Y:S02]  /*51d0*/  FMNMX.FTZ R5, R192, R5, !PT ;  /* 0x00000005c0057209 */ /* 0x000fe40007810000 */
[----:B------:R-:W-:-:S02]  /*51e0*/  FMNMX.FTZ R6, R182, R6, !PT ;  /* 0x00000006b6067209 */ /* 0x000fc40007810000 */
[----:B------:R-:W-:Y:S02]  /*51f0*/  FSEL R137, R137, -INF , P2 ;  /* 0xff80000089897808 */ /* 0x000fe40001000000 */
[----:B------:R-:W-:Y:S02]  /*5200*/  FMNMX.FTZ R8, R129, R8, !PT ;  /* 0x0000000881087209 */ /* 0x000fe40007810000 */
[----:B------:R-:W-:Y:S02]  /*5210*/  FMNMX.FTZ R5, R201, R5, !PT ;  /* 0x00000005c9057209 */ /* 0x000fe40007810000 */
[----:B------:R-:W-:Y:S02]  /*5220*/  ISETP.GT.AND P0, PT, R3, 0x41, PT ;  /* 0x000000410300780c */ /* 0x000fe40003f04270 */
[----:B------:R-:W-:Y:S02]  /*5230*/  FMNMX.FTZ R6, R159, R6, !PT ;  /* 0x000000069f067209 */ /* 0x000fe40007810000 */
        /* <DEDUP_REMOVED lines=14> */
[----:B------:R-:W-:Y:S01]  /*5320*/  ISETP.GT.AND P2, PT, R3, 0x50, PT ;  /* 0x000000500300780c */ /* 0x000fe20003f44270 */
[----:B------:R-:W1:Y:S01]  /*5330*/  SHFL.BFLY PT, R73, R5, 0x2, 0x1f ;  /* 0x0c401f0005497f89 */ /* 0x000e6200000e0000 */
[----:B------:R-:W-:Y:S02]  /*5340*/  FSEL R160, R160, -INF , P0 ;  /* 0xff800000a0a07808 */ /* 0x000fe40000000000 */
[----:B------:R-:W-:Y:S01]  /*5350*/  FMNMX.FTZ R8, R155, R8, !PT ;  /* 0x000000089b087209 */ /* 0x000fe20007810000 */
[----:B------:R-:W2:Y:S01]  /*5360*/  SHFL.BFLY PT, R9, R6, 0x2, 0x1f ;  /* 0x0c401f0006097f89 */ /* 0x000ea200000e0000 */
[----:B------:R-:W-:Y:S02]  /*5370*/  ISETP.GT.AND P1, PT, R3, 0x51, PT ;  /* 0x000000510300780c */ /* 0x000fe40003f24270 */
[----:B------:R-:W-:-:S02]  /*5380*/  FSEL R169, R169, -INF , P2 ;  /* 0xff800000a9a97808 */ /* 0x000fc40001000000 */
[----:B------:R-:W-:Y:S02]  /*5390*/  FMNMX.FTZ R8, R160, R8, !PT ;  /* 0x00000008a0087209 */ /* 0x000fe40007810000 */
[----:B------:R-:W-:Y:S02]  /*53a0*/  ISETP.GT.AND P0, PT, R3, 0x58, PT ;  /* 0x000000580300780c */ /* 0x000fe40003f04270 */
[----:B------:R-:W-:Y:S02]  /*53b0*/  FSEL R172, R172, -INF , P1 ;  /* 0xff800000acac7808 */ /* 0x000fe40000800000 */
[----:B------:R-:W-:Y:S02]  /*53c0*/  FMNMX.FTZ R8, R169, R8, !PT ;  /* 0x00000008a9087209 */ /* 0x000fe40007810000 */
[----:B------:R-:W-:Y:S02]  /*53d0*/  ISETP.GT.AND P3, PT, R7, RZ, PT ;  /* 0x000000ff0700720c */ /* 0x000fe40003f64270 */
[----:B------:R-:W-:-:S02]  /*53e0*/  ISETP.GT.AND P6, PT, R3, 0x59, PT ;  /* 0x000000590300780c */ /* 0x000fc40003fc4270 */
[----:B------:R-:W-:Y:S02]  /*53f0*/  FSEL R171, R63, -INF , P0 ;  /* 0xff8000003fab7808 */ /* 0x000fe40000000000 */
[----:B------:R-:W-:Y:S02]  /*5400*/  FMNMX.FTZ R8, R172, R8, !PT ;  /* 0x00000008ac087209 */ /* 0x000fe40007810000 */
[----:B------:R-:W-:Y:S02]  /*5410*/  FSEL R15, R126, -INF , P3 ;  /* 0xff8000007e0f7808 */ /* 0x000fe40001800000 */
[C---:B------:R-:W-:Y:S02]  /*5420*/  ISETP.GT.AND P3, PT, R3.reuse, 0x60, PT ;  /* 0x000000600300780c */ /* 0x040fe40003f64270 */
[C---:B------:R-:W-:Y:S02]  /*5430*/  ISETP.GT.AND P2, PT, R3.reuse, 0x61, PT ;  /* 0x000000610300780c */ /* 0x040fe40003f44270 */
[----:B------:R-:W-:-:S02]  /*5440*/  ISETP.GT.AND P1, PT, R3, 0x68, PT ;  /* 0x000000680300780c */ /* 0x000fc40003f24270 */
[----:B------:R-:W-:Y:S02]  /*5450*/  ISETP.GT.AND P0, PT, R3, 0x69, PT ;  /* 0x000000690300780c */ /* 0x000fe40003f04270 */
[----:B------:R-:W-:Y:S02]  /*5460*/  FSEL R175, R62, -INF , P6 ;  /* 0xff8000003eaf7808 */ /* 0x000fe40003000000 */
[----:B------:R-:W-:Y:S02]  /*5470*/  FMNMX.FTZ R3, R171, R8, !PT ;  /* 0x00000008ab037209 */ /* 0x000fe40007810000 */
[----:B------:R-:W-:Y:S02]  /*5480*/  FSEL R219, R58, -INF , P3 ;  /* 0xff8000003adb7808 */ /* 0x000fe40001800000 */
[----:B------:R-:W-:Y:S02]  /*5490*/  FMNMX.FTZ R3, R175, R3, !PT ;  /* 0x00000003af037209 */ /* 0x000fe40007810000 */
[----:B------:R-:W-:-:S02]  /*54a0*/  ISETP.GT.AND P6, PT, R7, 0x1, PT ;  /* 0x000000010700780c */ /* 0x000fc40003fc4270 */
[----:B------:R-:W-:Y:S02]  /*54b0*/  FSEL R218, R54, -INF , P2 ;  /* 0xff80000036da7808 */ /* 0x000fe40001000000 */
[----:B------:R-:W-:Y:S02]  /*54c0*/  FMNMX.FTZ R3, R219, R3, !PT ;  /* 0x00000003db037209 */ /* 0x000fe40007810000 */
[----:B------:R-:W-:Y:S02]  /*54d0*/  ISETP.GT.AND P3, PT, R7, 0x8, PT ;  /* 0x000000080700780c */ /* 0x000fe40003f64270 */
[----:B------:R-:W-:Y:S02]  /*54e0*/  FSEL R14, R177, -INF , P6 ;  /* 0xff800000b10e7808 */ /* 0x000fe40003000000 */
[----:B------:R-:W-:Y:S02]  /*54f0*/  FSEL R221, R12, -INF , P1 ;  /* 0xff8000000cdd7808 */ /* 0x000fe40000800000 */
[----:B------:R-:W-:-:S02]  /*5500*/  FMNMX.FTZ R3, R218, R3, !PT ;  /* 0x00000003da037209 */ /* 0x000fc40007810000 */
[----:B-1----:R-:W-:Y:S02]  /*5510*/  FMNMX.FTZ R73, R73, R5, !PT ;  /* 0x0000000549497209 */ /* 0x002fe40007810000 */
[----:B--2---:R-:W-:Y:S02]  /*5520*/  FMNMX.FTZ R6, R6, R9, !PT ;  /* 0x0000000906067209 */ /* 0x004fe40007810000 */
[----:B------:R-:W1:Y:S01]  /*5530*/  MUFU.TANH R9, R29 ;  /* 0x0000001d00097308 */ /* 0x000e620000002400 */
[----:B------:R-:W-:Y:S02]  /*5540*/  ISETP.GT.AND P2, PT, R7, 0x9, PT ;  /* 0x000000090700780c */ /* 0x000fe40003f44270 */
[----:B------:R-:W-:Y:S02]  /*5550*/  FSEL R13, R103, -INF , P3 ;  /* 0xff800000670d7808 */ /* 0x000fe40001800000 */
[----:B------:R-:W-:Y:S02]  /*5560*/  FMNMX.FTZ R5, R15, R14, !PT ;  /* 0x0000000e0f057209 */ /* 0x000fe40007810000 */
[----:B------:R-:W-:Y:S01]  /*5570*/  FSEL R251, R10, -INF , P0 ;  /* 0xff8000000afb7808 */ /* 0x000fe20000000000 */
[----:B------:R-:W2:Y:S01]  /*5580*/  MUFU.TANH R29, R36 ;  /* 0x00000024001d7308 */ /* 0x000ea20000002400 */
[----:B------:R-:W-:-:S02]  /*5590*/  FMNMX.FTZ R3, R221, R3, !PT ;  /* 0x00000003dd037209 */ /* 0x000fc40007810000 */
[----:B------:R-:W-:Y:S02]  /*55a0*/  ISETP.GT.AND P1, PT, R7, 0x10, PT ;  /* 0x000000100700780c */ /* 0x000fe40003f24270 */
[----:B------:R-:W-:Y:S02]  /*55b0*/  FSEL R12, R127, -INF , P2 ;  /* 0xff8000007f0c7808 */ /* 0x000fe40001000000 */
[----:B------:R-:W-:Y:S02]  /*55c0*/  FMNMX.FTZ R5, R13, R5, !PT ;  /* 0x000000050d057209 */ /* 0x000fe40007810000 */
[----:B------:R-:W-:Y:S02]  /*55d0*/  FMNMX.FTZ R3, R251, R3, !PT ;  /* 0x00000003fb037209 */ /* 0x000fe40007810000 */
[----:B------:R-:W-:Y:S02]  /*55e0*/  ISETP.GT.AND P0, PT, R7, 0x11, PT ;  /* 0x000000110700780c */ /* 0x000fe40003f04270 */
[----:B------:R-:W-:Y:S01]  /*55f0*/  FSEL R68, R74, -INF , P1 ;  /* 0xff8000004a447808 */ /* 0x000fe20000800000 */
[----:B------:R-:W3:Y:S01]  /*5600*/  SHFL.BFLY PT, R8, R3, 0x2, 0x1f ;  /* 0x0c401f0003087f89 */ /* 0x000ee200000e0000 */
[----:B------:R-:W-:-:S02]  /*5610*/  FMNMX.FTZ R5, R12, R5, !PT ;  /* 0x000000050c057209 */ /* 0x000fc40007810000 */
[----:B------:R-:W-:Y:S02]  /*5620*/  ISETP.GT.AND P1, PT, R7, 0x18, PT ;  /* 0x000000180700780c */ /* 0x000fe40003f24270 */
[----:B------:R-:W-:Y:S02]  /*5630*/  FSEL R69, R71, -INF , P0 ;  /* 0xff80000047457808 */ /* 0x000fe40000000000 */
[----:B------:R-:W-:Y:S01]  /*5640*/  FMNMX.FTZ R5, R68, R5, !PT ;  /* 0x0000000544057209 */ /* 0x000fe20007810000 */
[----:B------:R-:W-:Y:S01]  /*5650*/  SHFL.BFLY PT, R71, R6, 0x1, 0x1f ;  /* 0x0c201f0006477f89 */ /* 0x000fe200000e0000 */
[----:B------:R-:W-:Y:S02]  /*5660*/  ISETP.GT.AND P0, PT, R7, 0x19, PT ;  /* 0x000000190700780c */ /* 0x000fe40003f04270 */
[----:B-1----:R-:W-:Y:S02]  /*5670*/  FSEL R75, R9, -INF , P1 ;  /* 0xff800000094b7808 */ /* 0x002fe40000800000 */
[----:B------:R-:W-:Y:S01]  /*5680*/  FMNMX.FTZ R5, R69, R5, !PT ;  /* 0x0000000545057209 */ /* 0x000fe20007810000 */
[----:B------:R-:W1:Y:S01]  /*5690*/  SHFL.BFLY PT, R9, R73, 0x1, 0x1f ;  /* 0x0c201f0049097f89 */ /* 0x000e6200000e0000 */
[----:B------:R-:W-:-:S02]  /*56a0*/  ISETP.GT.AND P1, PT, R7, 0x20, PT ;  /* 0x000000200700780c */ /* 0x000fc40003f24270 */
[----:B------:R-:W-:Y:S01]  /*56b0*/  FSEL R74, R189, -INF , P0 ;  /* 0xff800000bd4a7808 */ /* 0x000fe20000000000 */
[----:B------:R-:W-:Y:S01]  /*56c0*/  IMAD.MOV.U32 R189, RZ, RZ, R202 ;  /* 0x000000ffffbd7224 */ /* 0x000fe200078e00ca */
[----:B------:R-:W-:Y:S02]  /*56d0*/  FMNMX.FTZ R5, R75, R5, !PT ;  /* 0x000000054b057209 */ /* 0x000fe40007810000 */
[----:B------:R-:W-:Y:S02]  /*56e0*/  ISETP.GT.AND P0, PT, R7, 0x21, PT ;  /* 0x000000210700780c */ /* 0x000fe40003f04270 */
[----:B------:R-:W-:Y:S01]  /*56f0*/  FSEL R116, R187, -INF , P1 ;  /* 0xff800000bb747808 */ /* 0x000fe20000800000 */
[----:B------:R-:W-:Y:S01]  /*5700*/  IMAD.MOV.U32 R187, RZ, RZ, R201 ;  /* 0x000000ffffbb7224 */ /* 0x000fe200078e00c9 */
[----:B------:R-:W-:Y:S02]  /*5710*/  FMNMX.FTZ R5, R74, R5, !PT ;  /* 0x000000054a057209 */ /* 0x000fe40007810000 */
[----:B------:R-:W-:-:S02]  /*5720*/  ISETP.GT.AND P1, PT, R7, 0x28, PT ;  /* 0x000000280700780c */ /* 0x000fc40003f24270 */
[----:B------:R-:W-:Y:S01]  /*5730*/  FSEL R117, R188, -INF , P0 ;  /* 0xff800000bc757808 */ /* 0x000fe20000000000 */
[----:B------:R-:W-:Y:S01]  /*5740*/  IMAD.MOV.U32 R188, RZ, RZ, R200 ;  /* 0x000000ffffbc7224 */ /* 0x000fe200078e00c8 */
[----:B------:R-:W-:Y:S02]  /*5750*/  FMNMX.FTZ R5, R116, R5, !PT ;  /* 0x0000000574057209 */ /* 0x000fe40007810000 */
[----:B------:R-:W-:Y:S02]  /*5760*/  ISETP.GT.AND P0, PT, R7, 0x29, PT ;  /* 0x000000290700780c */ /* 0x000fe40003f04270 */
[----:B------:R-:W-:Y:S02]  /*5770*/  FSEL R118, R185, -INF , P1 ;  /* 0xff800000b9767808 */ /* 0x000fe40000800000 */
[----:B------:R-:W-:Y:S02]  /*5780*/  FMNMX.FTZ R5, R117, R5, !PT ;  /* 0x0000000575057209 */ /* 0x000fe40007810000 */
[----:B---3--:R-:W-:-:S02]  /*5790*/  FMNMX.FTZ R10, R3, R8, !PT ;  /* 0x00000008030a7209 */ /* 0x008fc40007810000 */
[C---:B------:R-:W-:Y:S01]  /*57a0*/  ISETP.GT.AND P1, PT, R7.reuse, 0x30, PT ;  /* 0x000000300700780c */ /* 0x040fe20003f24270 */
[----:B------:R3:W4:Y:S01]  /*57b0*/  MUFU.TANH R8, R38 ;  /* 0x0000002600087308 */ /* 0x0007220000002400 */
[----:B------:R-:W-:Y:S01]  /*57c0*/  FSEL R120, R186, -INF , P0 ;  /* 0xff800000ba787808 */ /* 0x000fe20000000000 */
[----:B------:R-:W5:Y:S01]  /*57d0*/  SHFL.BFLY PT, R70, R10, 0x1, 0x1f ;  /* 0x0c201f000a467f89 */ /* 0x000f6200000e0000 */
[----:B------:R-:W-:Y:S01]  /*57e0*/  FMNMX.FTZ R3, R118, R5, !PT ;  /* 0x0000000576037209 */ /* 0x000fe20007810000 */
[----:B------:R-:W-:Y:S01]  /*57f0*/  IMAD.MOV.U32 R186, RZ, RZ, R199 ;  /* 0x000000ffffba7224 */ /* 0x000fe200078e00c7 */
[----:B------:R-:W-:Y:S02]  /*5800*/  ISETP.GT.AND P0, PT, R7, 0x31, PT ;  /* 0x000000310700780c */ /* 0x000fe40003f04270 */
[----:B------:R-:W-:Y:S02]  /*5810*/  FSEL R132, R178, -INF , P1 ;  /* 0xff800000b2847808 */ /* 0x000fe40000800000 */
[----:B------:R-:W-:-:S02]  /*5820*/  FMNMX.FTZ R3, R120, R3, !PT ;  /* 0x0000000378037209 */ /* 0x000fc40007810000 */
[C---:B------:R-:W-:Y:S02]  /*5830*/  ISETP.GT.AND P1, PT, R7.reuse, 0x38, PT ;  /* 0x000000380700780c */ /* 0x040fe40003f24270 */
[----:B------:R-:W-:Y:S02]  /*5840*/  FSEL R133, R184, -INF , P0 ;  /* 0xff800000b8857808 */ /* 0x000fe40000000000 */
[----:B------:R-:W-:Y:S01]  /*5850*/  FMNMX.FTZ R3, R132, R3, !PT ;  /* 0x0000000384037209 */ /* 0x000fe20007810000 */
[----:B---3--:R-:W-:Y:S01]  /*5860*/  LDSM.16.MT88.4 R36, [R226+0x100] ;  /* 0x00010000e224783b */ /* 0x008fe20000004200 */
[----:B------:R-:W-:Y:S02]  /*5870*/  ISETP.GT.AND P0, PT, R7, 0x39, PT ;  /* 0x000000390700780c */ /* 0x000fe40003f04270 */
[----:B------:R-:W-:Y:S02]  /*5880*/  FSEL R135, R138, -INF , P1 ;  /* 0xff8000008a877808 */ /* 0x000fe40000800000 */
[----:B------:R-:W-:-:S02]  /*5890*/  FMNMX.FTZ R3, R133, R3, !PT ;  /* 0x0000000385037209 */ /* 0x000fc40007810000 */
[----:B------:R-:W-:Y:S02]  /*58a0*/  ISETP.GT.AND P1, PT, R7, 0x40, PT ;  /* 0x000000400700780c */ /* 0x000fe40003f24270 */
[----:B------:R-:W-:Y:S02]  /*58b0*/  FSEL R138, R176, -INF , P0 ;  /* 0xff800000b08a7808 */ /* 0x000fe40000000000 */
[----:B------:R-:W-:Y:S02]  /*58c0*/  FMNMX.FTZ R3, R135, R3, !PT ;  /* 0x0000000387037209 */ /* 0x000fe40007810000 */
[----:B------:R-:W-:Y:S02]  /*58d0*/  ISETP.GT.AND P0, PT, R7, 0x41, PT ;  /* 0x000000410700780c */ /* 0x000fe40003f04270 */
[----:B------:R-:W-:Y:S02]  /*58e0*/  FSEL R148, R102, -INF , P1 ;  /* 0xff80000066947808 */ /* 0x000fe40000800000 */
[----:B------:R-:W-:-:S02]  /*58f0*/  FMNMX.FTZ R3, R138, R3, !PT ;  /* 0x000000038a037209 */ /* 0x000fc40007810000 */
[----:B------:R-:W-:Y:S02]  /*5900*/  ISETP.GT.AND P3, PT, R7, 0x48, PT ;  /* 0x000000480700780c */ /* 0x000fe40003f64270 */
[----:B------:R-:W-:Y:S02]  /*5910*/  FSEL R149, R99, -INF , P0 ;  /* 0xff80000063957808 */ /* 0x000fe40000000000 */
[----:B------:R-:W-:Y:S02]  /*5920*/  FMNMX.FTZ R3, R148, R3, !PT ;  /* 0x0000000394037209 */ /* 0x000fe40007810000 */
[----:B-1----:R-:W-:Y:S02]  /*5930*/  FMNMX.FTZ R73, R73, R9, !PT ;  /* 0x0000000949497209 */ /* 0x002fe40007810000 */
[----:B------:R-:W-:Y:S01]  /*5940*/  ISETP.GT.AND P2, PT, R7, 0x49, PT ;  /* 0x000000490700780c */ /* 0x000fe20003f44270 */
[----:B------:R-:W1:Y:S01]  /*5950*/  MUFU.TANH R9, R48 ;  /* 0x0000003000097308 */ /* 0x000e620000002400 */
[----:B------:R-:W-:-:S02]  /*5960*/  FSEL R150, R79, -INF , P3 ;  /* 0xff8000004f967808 */ /* 0x000fc40001800000 */
[----:B------:R-:W-:Y:S02]  /*5970*/  FMNMX.FTZ R3, R149, R3, !PT ;  /* 0x0000000395037209 */ /* 0x000fe40007810000 */
[----:B------:R-:W-:Y:S01]  /*5980*/  FMNMX.FTZ R71, R6, R71, !PT ;  /* 0x0000004706477209 */ /* 0x000fe20007810000 */
[C---:B------:R-:W-:Y:S01]  /*5990*/  FMUL.FTZ R6, R73.reuse, c[0x0][0x2d0] ;  /* 0x0000b40049067a20 */ /* 0x040fe20000410000 */
[----:B------:R-:W-:Y:S02]  /*59a0*/  FSETP.NEU.FTZ.AND P0, PT, R73, -INF , PT ;  /* 0xff8000004900780b */ /* 0x000fe40003f1d000 */
[----:B------:R-:W-:Y:S02]  /*59b0*/  ISETP.GT.AND P1, PT, R7, 0x50, PT ;  /* 0x000000500700780c */ /* 0x000fe40003f24270 */
[----:B------:R-:W-:Y:S02]  /*59c0*/  FSEL R152, R94, -INF , P2 ;  /* 0xff8000005e987808 */ /* 0x000fe40001000000 */
[----:B------:R-:W-:-:S02]  /*59d0*/  FMNMX.FTZ R3, R150, R3, !PT ;  /* 0x0000000396037209 */ /* 0x000fc40007810000 */
[----:B------:R-:W-:Y:S02]  /*59e0*/  FSEL R6, R6, RZ, P0 ;  /* 0x000000ff06067208 */ /* 0x000fe40000000000 */
[----:B------:R-:W-:Y:S02]  /*59f0*/  ISETP.GT.AND P0, PT, R7, 0x51, PT ;  /* 0x000000510700780c */ /* 0x000fe40003f04270 */
[----:B------:R-:W-:Y:S01]  /*5a00*/  FSEL R170, R170, -INF , P1 ;  /* 0xff800000aaaa7808 */ /* 0x000fe20000800000 */
[----:B------:R-:W-:Y:S01]  /*5a10*/  FFMA.FTZ R5, R11, c[0x0][0x2d0], -R6 ;  /* 0x0000b4000b057a23 */ /* 0x000fe20000010806 */
[----:B------:R-:W-:Y:S02]  /*5a20*/  FMNMX.FTZ R3, R152, R3, !PT ;  /* 0x0000000398037209 */ /* 0x000fe40007810000 */
[----:B------:R-:W-:Y:S01]  /*5a30*/  ISETP.GT.AND P2, PT, R7, 0x58, PT ;  /* 0x000000580700780c */ /* 0x000fe20003f44270 */
[----:B------:R3:W-:Y:S01]  /*5a40*/  MUFU.EX2 R220, R5 ;  /* 0x0000000500dc7308 */ /* 0x0007e20000000800 */
[----:B------:R-:W-:-:S02]  /*5a50*/  FSEL R173, R32, -INF , P0 ;  /* 0xff80000020ad7808 */ /* 0x000fc40000000000 */
[----:B------:R-:W-:Y:S01]  /*5a60*/  FMNMX.FTZ R3, R170, R3, !PT ;  /* 0x00000003aa037209 */ /* 0x000fe20007810000 */
[----:B------:R-:W-:Y:S01]  /*5a70*/  LDSM.16.MT88.4 R32, [R225+0x100] ;  /* 0x00010000e120783b */ /* 0x000fe20000004200 */
[----:B------:R-:W-:Y:S02]  /*5a80*/  ISETP.GT.AND P1, PT, R7, 0x59, PT ;  /* 0x000000590700780c */ /* 0x000fe40003f24270 */
[----:B------:R-:W-:Y:S02]  /*5a90*/  FSEL R174, R31, -INF , P2 ;  /* 0xff8000001fae7808 */ /* 0x000fe40001000000 */
[----:B------:R-:W-:Y:S02]  /*5aa0*/  FMNMX.FTZ R3, R173, R3, !PT ;  /* 0x00000003ad037209 */ /* 0x000fe40007810000 */
[----:B------:R-:W-:Y:S02]  /*5ab0*/  ISETP.GT.AND P0, PT, R7, 0x60, PT ;  /* 0x000000600700780c */ /* 0x000fe40003f04270 */
[----:B------:R-:W-:-:S02]  /*5ac0*/  FSEL R176, R30, -INF , P1 ;  /* 0xff8000001eb07808 */ /* 0x000fc40000800000 */
[----:B------:R-:W-:Y:S01]  /*5ad0*/  FMNMX.FTZ R3, R174, R3, !PT ;  /* 0x00000003ae037209 */ /* 0x000fe20007810000 */
[----:B---3--:R-:W-:Y:S01]  /*5ae0*/  FFMA.FTZ R5, R18, c[0x0][0x2d0], -R6 ;  /* 0x0000b40012057a23 */ /* 0x008fe20000010806 */
[----:B------:R-:W-:Y:S02]  /*5af0*/  ISETP.GT.AND P2, PT, R7, 0x61, PT ;  /* 0x000000610700780c */ /* 0x000fe40003f44270 */
[----:B--2---:R-:W-:Y:S01]  /*5b00*/  FSEL R216, R29, -INF , P0 ;  /* 0xff8000001dd87808 */ /* 0x004fe20000000000 */
[----:B------:R2:W-:Y:S01]  /*5b10*/  MUFU.EX2 R217, R5 ;  /* 0x0000000500d97308 */ /* 0x0005e20000000800 */
[----:B------:R-:W-:Y:S02]  /*5b20*/  FMNMX.FTZ R3, R176, R3, !PT ;  /* 0x00000003b0037209 */ /* 0x000fe40007810000 */
[----:B------:R-:W-:Y:S02]  /*5b30*/  ISETP.GT.AND P1, PT, R7, 0x68, PT ;  /* 0x000000680700780c */ /* 0x000fe40003f24270 */
[----:B------:R-:W-:-:S02]  /*5b40*/  FSEL R214, R27, -INF , P2 ;  /* 0xff8000001bd67808 */ /* 0x000fc40001000000 */
[----:B------:R-:W-:Y:S02]  /*5b50*/  ISETP.GT.AND P0, PT, R7, 0x69, PT ;  /* 0x000000690700780c */ /* 0x000fe40003f04270 */
[----:B----4-:R-:W-:Y:S01]  /*5b60*/  FSEL R208, R8, -INF , P1 ;  /* 0xff80000008d07808 */ /* 0x010fe20000800000 */
[----:B------:R-:W-:Y:S01]  /*5b70*/  FMUL.FTZ R8, R71, c[0x0][0x2d0] ;  /* 0x0000b40047087a20 */ /* 0x000fe20000410000 */
[----:B-1----:R-:W-:Y:S02]  /*5b80*/  FSEL R183, R9, -INF , P0 ;  /* 0xff80000009b77808 */ /* 0x002fe40000000000 */
[----:B------:R-:W-:Y:S02]  /*5b90*/  FSETP.NEU.FTZ.AND P1, PT, R71, -INF , PT ;  /* 0xff8000004700780b */ /* 0x000fe40003f3d000 */
[----:B-----5:R-:W-:Y:S01]  /*5ba0*/  FMNMX.FTZ R70, R70, R10, !PT ;  /* 0x0000000a46467209 */ /* 0x020fe20007810000 */
[----:B--2---:R-:W-:-:S03]  /*5bb0*/  FFMA.FTZ R5, R19, c[0x0][0x2d0], -R6 ;  /* 0x0000b40013057a23 */ /* 0x004fc60000010806 */
[----:B------:R-:W-:Y:S01]  /*5bc0*/  FSETP.NEU.FTZ.AND P0, PT, R70, -INF , PT ;  /* 0xff8000004600780b */ /* 0x000fe20003f1d000 */
[----:B------:R1:W-:Y:S02]  /*5bd0*/  MUFU.EX2 R203, R5 ;  /* 0x0000000500cb7308 */ /* 0x0003e40000000800 */
[----:B-1----:R-:W-:Y:S01]  /*5be0*/  FMNMX.FTZ R5, R216, R3, !PT ;  /* 0x00000003d8057209 */ /* 0x002fe20007810000 */
[----:B------:R-:W-:-:S03]  /*5bf0*/  FFMA.FTZ R3, R20, c[0x0][0x2d0], -R6 ;  /* 0x0000b40014037a23 */ /* 0x000fc60000010806 */
[----:B------:R-:W-:Y:S02]  /*5c00*/  FMNMX.FTZ R5, R214, R5, !PT ;  /* 0x00000005d6057209 */ /* 0x000fe40007810000 */
[----:B------:R1:W-:Y:S02]  /*5c10*/  MUFU.EX2 R158, R3 ;  /* 0x00000003009e7308 */ /* 0x0003e40000000800 */
[----:B------:R-:W-:Y:S02]  /*5c20*/  FMNMX.FTZ R7, R208, R5, !PT ;  /* 0x00000005d0077209 */ /* 0x000fe40007810000 */
[----:B------:R-:W-:Y:S02]  /*5c30*/  FSEL R5, R8, RZ, P1 ;  /* 0x000000ff08057208 */ /* 0x000fe40000800000 */
[----:B------:R-:W-:-:S03]  /*5c40*/  FMNMX.FTZ R7, R183, R7, !PT ;  /* 0x00000007b7077209 */ /* 0x000fc60007810000 */
[----:B------:R-:W-:Y:S02]  /*5c50*/  FFMA.FTZ R8, R25, c[0x0][0x2d0], -R5 ;  /* 0x0000b40019087a23 */ /* 0x000fe40000010805 */
[----:B------:R-:W2:Y:S02]  /*5c60*/  SHFL.BFLY PT, R9, R7, 0x2, 0x1f ;  /* 0x0c401f0007097f89 */ /* 0x000ea400000e0000 */
[----:B------:R3:W-:Y:S01]  /*5c70*/  MUFU.EX2 R252, R8 ;  /* 0x0000000800fc7308 */ /* 0x0007e20000000800 */
[----:B-1----:R-:W-:-:S07]  /*5c80*/  FFMA.FTZ R3, R21, c[0x0][0x2d0], -R6 ;  /* 0x0000b40015037a23 */ /* 0x002fce0000010806 */
[----:B------:R1:W-:Y:S01]  /*5c90*/  MUFU.EX2 R195, R3 ;  /* 0x0000000300c37308 */ /* 0x0003e20000000800 */
[----:B---3--:R-:W-:-:S07]  /*5ca0*/  FFMA.FTZ R8, R26, c[0x0][0x2d0], -R5 ;  /* 0x0000b4001a087a23 */ /* 0x008fce0000010805 */
[----:B------:R-:W3:Y:S01]  /*5cb0*/  MUFU.EX2 R193, R8 ;  /* 0x0000000800c17308 */ /* 0x000ee20000000800 */
[----:B--2---:R-:W-:Y:S01]  /*5cc0*/  FMNMX.FTZ R7, R7, R9, !PT ;  /* 0x0000000907077209 */ /* 0x004fe20007810000 */
[----:B-1----:R-:W-:-:S06]  /*5cd0*/  FFMA.FTZ R3, R22, c[0x0][0x2d0], -R5 ;  /* 0x0000b40016037a23 */ /* 0x002fcc0000010805 */
[----:B------:R1:W-:Y:S01]  /*5ce0*/  MUFU.EX2 R250, R3 ;  /* 0x0000000300fa7308 */ /* 0x0003e20000000800 */
[----:B---3--:R-:W-:Y:S01]  /*5cf0*/  F2FP.BF16.PACK_AB R10, R193, R252 ;  /* 0x000000fcc10a723e */ /* 0x008fe200000010ff */
[----:B-1----:R-:W-:Y:S02]  /*5d00*/  FFMA.FTZ R3, R23, c[0x0][0x2d0], -R5 ;  /* 0x0000b40017037a23 */ /* 0x002fe40000010805 */
[----:B------:R-:W-:Y:S04]  /*5d10*/  LDSM.16.MT88.4 R20, [R224+0x100] ;  /* 0x00010000e014783b */ /* 0x000fe80000004200 */
[----:B------:R1:W-:Y:S02]  /*5d20*/  MUFU.EX2 R249, R3 ;  /* 0x0000000300f97308 */ /* 0x0003e40000000800 */
[----:B-1----:R-:W-:-:S05]  /*5d30*/  FMUL.FTZ R3, R70, c[0x0][0x2d0] ;  /* 0x0000b40046037a20 */ /* 0x002fca0000410000 */
[----:B------:R-:W-:-:S05]  /*5d40*/  FSEL R3, R3, RZ, P0 ;  /* 0x000000ff03037208 */ /* 0x000fca0000000000 */
[--C-:B------:R-:W-:Y:S02]  /*5d50*/  FFMA.FTZ R8, R16, c[0x0][0x2d0], -R3.reuse ;  /* 0x0000b40010087a23 */ /* 0x100fe40000010803 */
[--C-:B------:R-:W-:Y:S02]  /*5d60*/  FFMA.FTZ R0, R17, c[0x0][0x2d0], -R3.reuse ;  /* 0x0000b40011007a23 */ /* 0x100fe40000010803 */
[----:B------:R1:W-:Y:S01]  /*5d70*/  MUFU.EX2 R248, R8 ;  /* 0x0000000800f87308 */ /* 0x0003e20000000800 */
[----:B------:R-:W-:Y:S07]  /*5d80*/  LDSM.16.MT88.4 R16, [R227+0x100] ;  /* 0x00010000e310783b */ /* 0x000fee0000004200 */
[----:B------:R2:W3:Y:S01]  /*5d90*/  MUFU.EX2 R222, R0 ;  /* 0x0000000000de7308 */ /* 0x0004e20000000800 */
[----:B-1----:R-:W1:Y:S01]  /*5da0*/  SHFL.BFLY PT, R8, R7, 0x1, 0x1f ;  /* 0x0c201f0007087f89 */ /* 0x002e6200000e0000 */
[----:B--2---:R-:W-:Y:S01]  /*5db0*/  FFMA.FTZ R0, R24, c[0x0][0x2d0], -R3 ;  /* 0x0000b40018007a23 */ /* 0x004fe20000010803 */
[----:B---3--:R-:W-:-:S02]  /*5dc0*/  F2FP.BF16.PACK_AB R9, R222, R248 ;  /* 0x000000f8de09723e */ /* 0x008fc400000010ff */
[----:B------:R-:W-:Y:S03]  /*5dd0*/  LDSM.16.MT88.4 R24, [R227+0x900] ;  /* 0x00090000e318783b */ /* 0x000fe60000004200 */
[----:B------:R2:W-:Y:S01]  /*5de0*/  MUFU.EX2 R244, R0 ;  /* 0x0000000000f47308 */ /* 0x0005e20000000800 */
[----:B-1----:R-:W-:Y:S02]  /*5df0*/  FMNMX.FTZ R72, R7, R8, !PT ;  /* 0x0000000807487209 */ /* 0x002fe40007810000 */
[----:B------:R-:W-:Y:S01]  /*5e00*/  F2FP.BF16.PACK_AB R8, R249, R250 ;  /* 0x000000faf908723e */ /* 0x000fe200000010ff */
[----:B--2---:R-:W-:Y:S01]  /*5e10*/  FFMA.FTZ R0, R28, c[0x0][0x2d0], -R3 ;  /* 0x0000b4001c007a23 */ /* 0x004fe20000010803 */
[C---:B------:R-:W-:Y:S01]  /*5e20*/  FSETP.NEU.FTZ.AND P0, PT, R72.reuse, -INF , PT ;  /* 0xff8000004800780b */ /* 0x040fe20003f1d000 */
[----:B------:R-:W-:Y:S01]  /*5e30*/  FMUL.FTZ R2, R72, c[0x0][0x2d0] ;  /* 0x0000b40048027a20 */ /* 0x000fe20000410000 */
[----:B------:R-:W1:Y:S01]  /*5e40*/  LDSM.16.MT88.4 R28, [R224+0x900] ;  /* 0x00090000e01c783b */ /* 0x000e620000004200 */
[----:B------:R2:W3:Y:S02]  /*5e50*/  MUFU.EX2 R194, R0 ;  /* 0x0000000000c27308 */ /* 0x0004e40000000800 */
[----:B--2---:R-:W-:Y:S01]  /*5e60*/  FFMA.FTZ R0, R40, c[0x0][0x2d0], -R6 ;  /* 0x0000b40028007a23 */ /* 0x004fe20000010806 */
[----:B---3--:R-:W-:-:S05]  /*5e70*/  F2FP.BF16.PACK_AB R11, R194, R244 ;  /* 0x000000f4c20b723e */ /* 0x008fca00000010ff */
[----:B------:R2:W-:Y:S02]  /*5e80*/  MUFU.EX2 R184, R0 ;  /* 0x0000000000b87308 */ /* 0x0005e40000000800 */
[C---:B------:R-:W-:Y:S08]  /*5e90*/  HMMA.16816.F32.BF16 R88, R8.reuse, R20, RZ ;  /* 0x000000140858723c */ /* 0x040ff000000418ff */
[----:B------:R-:W-:Y:S01]  /*5ea0*/  HMMA.16816.F32.BF16 R84, R8, R16, RZ ;  /* 0x000000100854723c */ /* 0x000fe200000418ff */
[----:B--2---:R-:W-:-:S04]  /*5eb0*/  FFMA.FTZ R0, R41, c[0x0][0x2d0], -R6 ;  /* 0x0000b40029007a23 */ /* 0x004fc80000010806 */
[----:B------:R2:W-:Y:S03]  /*5ec0*/  MUFU.EX2 R4, R0 ;  /* 0x0000000000047308 */ /* 0x0005e60000000800 */
[C---:B------:R-:W-:Y:S08]  /*5ed0*/  HMMA.16816.F32.BF16 R64, R8.reuse, R22, RZ ;  /* 0x000000160840723c */ /* 0x040ff000000418ff */
[----:B------:R-:W-:Y:S01]  /*5ee0*/  HMMA.16816.F32.BF16 R60, R8, R18, RZ ;  /* 0x00000012083c723c */ /* 0x000fe200000418ff */
[----:B--2---:R-:W-:Y:S01]  /*5ef0*/  FSEL R0, R2, RZ, P0 ;  /* 0x000000ff02007208 */ /* 0x004fe20000000000 */
[----:B------:R-:W-:-:S06]  /*5f00*/  FFMA.FTZ R2, R42, c[0x0][0x2d0], -R6 ;  /* 0x0000b4002a027a23 */ /* 0x000fcc0000010806 */
[C---:B------:R-:W-:Y:S01]  /*5f10*/  HMMA.16816.F32.BF16 R80, R8.reuse, R32, RZ ;  /* 0x000000200850723c */ /* 0x040fe200000418ff */
[----:B------:R-:W-:Y:S01]  /*5f20*/  PLOP3.LUT P0, PT, PT, PT, UP0, 0x80, 0x0 ;  /* 0x000000000000781c */ /* 0x000fe20003f0f008 */
[----:B------:R2:W-:Y:S06]  /*5f30*/  MUFU.EX2 R190, R2 ;  /* 0x0000000200be7308 */ /* 0x0005ec0000000800 */
[C---:B------:R-:W-:Y:S08]  /*5f40*/  HMMA.16816.F32.BF16 R76, R8.reuse, R36, RZ ;  /* 0x00000024084c723c */ /* 0x040ff000000418ff */
[----:B------:R-:W-:Y:S01]  /*5f50*/  HMMA.16816.F32.BF16 R56, R8, R34, RZ ;  /* 0x000000220838723c */ /* 0x000fe200000418ff */
[----:B--2---:R-:W-:-:S04]  /*5f60*/  FFMA.FTZ R2, R15, c[0x0][0x2d0], -R0 ;  /* 0x0000b4000f027a23 */ /* 0x004fc80000010800 */
[----:B------:R2:W-:Y:S03]  /*5f70*/  MUFU.EX2 R178, R2 ;  /* 0x0000000200b27308 */ /* 0x0005e60000000800 */
[----:B------:R-:W-:Y:S01]  /*5f80*/  HMMA.16816.F32.BF16 R48, R8, R38, RZ ;  /* 0x000000260830723c */ /* 0x000fe200000418ff */
[----:B--2---:R-:W-:Y:S01]  /*5f90*/  FFMA.FTZ R2, R14, c[0x0][0x2d0], -R0 ;  /* 0x0000b4000e027a23 */ /* 0x004fe20000010800 */
[----:B------:R-:W-:-:S03]  /*5fa0*/  F2FP.BF16.PACK_AB R14, R158, R203 ;  /* 0x000000cb9e0e723e */ /* 0x000fc600000010ff */
[----:B------:R2:W3:Y:S02]  /*5fb0*/  MUFU.EX2 R177, R2 ;  /* 0x0000000200b17308 */ /* 0x0004e40000000800 */
[----:B--2---:R-:W-:Y:S01]  /*5fc0*/  FFMA.FTZ R2, R13, c[0x0][0x2d0], -R0 ;  /* 0x0000b4000d027a23 */ /* 0x004fe20000010800 */
[----:B---3--:R-:W-:-:S05]  /*5fd0*/  F2FP.BF16.PACK_AB R13, R177, R178 ;  /* 0x000000b2b10d723e */ /* 0x008fca00000010ff */
[----:B------:R2:W-:Y:S02]  /*5fe0*/  MUFU.EX2 R213, R2 ;  /* 0x0000000200d57308 */ /* 0x0005e40000000800 */
[----:B--2---:R-:W-:Y:S01]  /*5ff0*/  FFMA.FTZ R2, R12, c[0x0][0x2d0], -R0 ;  /* 0x0000b4000c027a23 */ /* 0x004fe20000010800 */
[----:B------:R-:W-:-:S05]  /*6000*/  F2FP.BF16.PACK_AB R12, R217, R220 ;  /* 0x000000dcd90c723e */ /* 0x000fca00000010ff */
[----:B------:R2:W3:Y:S02]  /*6010*/  MUFU.EX2 R215, R2 ;  /* 0x0000000200d77308 */ /* 0x0004e40000000800 */
[----:B--2---:R-:W-:Y:S01]  /*6020*/  FFMA.FTZ R2, R43, c[0x0][0x2d0], -R5 ;  /* 0x0000b4002b027a23 */ /* 0x004fe20000010805 */
[----:B---3--:R-:W-:-:S05]  /*6030*/  F2FP.BF16.PACK_AB R15, R215, R213 ;  /* 0x000000d5d70f723e */ /* 0x008fca00000010ff */
[----:B------:R2:W-:Y:S02]  /*6040*/  MUFU.EX2 R196, R2 ;  /* 0x0000000200c47308 */ /* 0x0005e40000000800 */
[C---:B------:R-:W-:Y:S08]  /*6050*/  HMMA.16816.F32.BF16 R52, R12.reuse, R20, RZ ;  /* 0x000000140c34723c */ /* 0x040ff000000418ff */
[----:B------:R-:W-:Y:S01]  /*6060*/  HMMA.16816.F32.BF16 R92, R12, R22, RZ ;  /* 0x000000160c5c723c */ /* 0x000fe200000418ff */
[----:B------:R-:W3:Y:S01]  /*6070*/  LDSM.16.MT88.4 R20, [R225+0x900] ;  /* 0x00090000e114783b */ /* 0x000ee20000004200 */
[----:B--2---:R-:W-:-:S04]  /*6080*/  FFMA.FTZ R2, R45, c[0x0][0x2d0], -R5 ;  /* 0x0000b4002d027a23 */ /* 0x004fc80000010805 */
[----:B------:R2:W4:Y:S02]  /*6090*/  MUFU.EX2 R185, R2 ;  /* 0x0000000200b97308 */ /* 0x0005240000000800 */
[C---:B------:R-:W-:Y:S08]  /*60a0*/  HMMA.16816.F32.BF16 R104, R12.reuse, R18, RZ ;  /* 0x000000120c68723c */ /* 0x040ff000000418ff */
[----:B------:R-:W-:Y:S01]  /*60b0*/  HMMA.16816.F32.BF16 R40, R12, R32, RZ ;  /* 0x000000200c28723c */ /* 0x000fe200000418ff */
[----:B--2---:R-:W-:-:S07]  /*60c0*/  FFMA.FTZ R2, R46, c[0x0][0x2d0], -R5 ;  /* 0x0000b4002e027a23 */ /* 0x004fce0000010805 */
[C---:B------:R-:W-:Y:S01]  /*60d0*/  HMMA.16816.F32.BF16 R108, R12.reuse, R34, RZ ;  /* 0x000000220c6c723c */ /* 0x040fe200000418ff */
[----:B----4-:R-:W-:Y:S01]  /*60e0*/  F2FP.BF16.PACK_AB R8, R185, R196 ;  /* 0x000000c4b908723e */ /* 0x010fe200000010ff */
[----:B------:R2:W-:Y:S06]  /*60f0*/  MUFU.EX2 R191, R2 ;  /* 0x0000000200bf7308 */ /* 0x0005ec0000000800 */
[C---:B------:R-:W-:Y:S08]  /*6100*/  HMMA.16816.F32.BF16 R32, R12.reuse, R36, RZ ;  /* 0x000000240c20723c */ /* 0x040ff000000418ff */
[----:B------:R-:W-:Y:S01]  /*6110*/  HMMA.16816.F32.BF16 R100, R12, R38, RZ ;  /* 0x000000260c64723c */ /* 0x000fe200000418ff */
[----:B--2---:R-:W-:-:S04]  /*6120*/  FFMA.FTZ R2, R47, c[0x0][0x2d0], -R5 ;  /* 0x0000b4002f027a23 */ /* 0x004fc80000010805 */
[----:B------:R2:W4:Y:S02]  /*6130*/  MUFU.EX2 R7, R2 ;  /* 0x0000000200077308 */ /* 0x0005240000000800 */
[--C-:B--2---:R-:W-:Y:S01]  /*6140*/  FFMA.FTZ R2, R44, c[0x0][0x2d0], -R3.reuse ;  /* 0x0000b4002c027a23 */ /* 0x104fe20000010803 */
[----:B----4-:R-:W-:Y:S01]  /*6150*/  F2FP.BF16.PACK_AB R10, R7, R191 ;  /* 0x000000bf070a723e */ /* 0x010fe200000010ff */
[----:B------:R-:W-:Y:S01]  /*6160*/  HMMA.16816.F32.BF16 R44, R12, R16, RZ ;  /* 0x000000100c2c723c */ /* 0x000fe200000418ff */
[----:B------:R-:W2:Y:S03]  /*6170*/  LDSM.16.MT88.4 R16, [R226+0x900] ;  /* 0x00090000e210783b */ /* 0x000ea60000004200 */
[----:B------:R4:W-:Y:S01]  /*6180*/  MUFU.EX2 R243, R2 ;  /* 0x0000000200f37308 */ /* 0x0009e20000000800 */
[----:B------:R-:W-:Y:S01]  /*6190*/  LDSM.16.MT88.4 R12, [R224+0x1100] ;  /* 0x00110000e00c783b */ /* 0x000fe20000004200 */
[----:B----4-:R-:W-:-:S06]  /*61a0*/  FFMA.FTZ R2, R96, c[0x0][0x2d0], -R3 ;  /* 0x0000b40060027a23 */ /* 0x010fcc0000010803 */
[----:B------:R4:W5:Y:S02]  /*61b0*/  MUFU.EX2 R223, R2 ;  /* 0x0000000200df7308 */ /* 0x0009640000000800 */
[----:B----4-:R-:W-:Y:S01]  /*61c0*/  FFMA.FTZ R2, R97, c[0x0][0x2d0], -R3 ;  /* 0x0000b40061027a23 */ /* 0x010fe20000010803 */
[----:B-----5:R-:W-:-:S05]  /*61d0*/  F2FP.BF16.PACK_AB R9, R223, R243 ;  /* 0x000000f3df09723e */ /* 0x020fca00000010ff */
[----:B------:R4:W-:Y:S02]  /*61e0*/  MUFU.EX2 R247, R2 ;  /* 0x0000000200f77308 */ /* 0x0009e40000000800 */
[----:B----4-:R-:W-:-:S06]  /*61f0*/  FFMA.FTZ R2, R98, c[0x0][0x2d0], -R3 ;  /* 0x0000b40062027a23 */ /* 0x010fcc0000010803 */
[----:B------:R4:W5:Y:S02]  /*6200*/  MUFU.EX2 R246, R2 ;  /* 0x0000000200f67308 */ /* 0x0009640000000800 */
[----:B----4-:R-:W-:Y:S01]  /*6210*/  FFMA.FTZ R2, R68, c[0x0][0x2d0], -R0 ;  /* 0x0000b40044027a23 */ /* 0x010fe20000010800 */
[----:B------:R-:W-:Y:S02]  /*6220*/  MOV R68, R205 ;  /* 0x000000cd00447202 */ /* 0x000fe40000000f00 */
[----:B-----5:R-:W-:-:S03]  /*6230*/  F2FP.BF16.PACK_AB R11, R246, R247 ;  /* 0x000000f7f60b723e */ /* 0x020fc600000010ff */
[----:B------:R4:W-:Y:S04]  /*6240*/  MUFU.EX2 R211, R2 ;  /* 0x0000000200d37308 */ /* 0x0009e80000000800 */
[C---:B-1----:R-:W-:Y:S08]  /*6250*/  HMMA.16816.F32.BF16 R124, R8.reuse, R28, R88 ;  /* 0x0000001c087c723c */ /* 0x042ff00000041858 */
[----:B------:R-:W-:Y:S01]  /*6260*/  HMMA.16816.F32.BF16 R96, R8, R24, R84 ;  /* 0x000000180860723c */ /* 0x000fe20000041854 */
[----:B----4-:R-:W-:-:S02]  /*6270*/  FFMA.FTZ R2, R69, c[0x0][0x2d0], -R0 ;  /* 0x0000b40045027a23 */ /* 0x010fc40000010800 */
[----:B------:R-:W-:Y:S02]  /*6280*/  IMAD.MOV.U32 R69, RZ, RZ, R204 ;  /* 0x000000ffff457224 */ /* 0x000fe400078e00cc */
[----:B------:R1:W4:Y:S03]  /*6290*/  MUFU.EX2 R210, R2 ;  /* 0x0000000200d27308 */ /* 0x0003260000000800 */
[C---:B---3--:R-:W-:Y:S08]  /*62a0*/  HMMA.16816.F32.BF16 R80, R8.reuse, R20, R80 ;  /* 0x000000140850723c */ /* 0x048ff00000041850 */
[----:B--2---:R-:W-:Y:S01]  /*62b0*/  HMMA.16816.F32.BF16 R76, R8, R16, R76 ;  /* 0x00000010084c723c */ /* 0x004fe2000004184c */
        /* <DEDUP_REMOVED lines=11> */
[----:B----4-:R-:W-:Y:S02]  /*6370*/  F2FP.BF16.PACK_AB R9, R210, R211 ;  /* 0x000000d3d209723e */ /* 0x010fe400000010ff */
[----:B------:R-:W-:Y:S01]  /*6380*/  F2FP.BF16.PACK_AB R10, R190, R4 ;  /* 0x00000004be0a723e */ /* 0x000fe200000010ff */
[----:B-1----:R-:W-:Y:S01]  /*6390*/  FFMA.FTZ R2, R112, c[0x0][0x2d0], -R5 ;  /* 0x0000b40070027a23 */ /* 0x002fe20000010805 */
[----:B--2---:R-:W-:-:S03]  /*63a0*/  F2FP.BF16.PACK_AB R11, R209, R212 ;  /* 0x000000d4d10b723e */ /* 0x004fc600000010ff */
[----:B------:R1:W-:Y:S04]  /*63b0*/  MUFU.EX2 R207, R2 ;  /* 0x0000000200cf7308 */ /* 0x0003e80000000800 */
[C---:B------:R-:W-:Y:S08]  /*63c0*/  HMMA.16816.F32.BF16 R84, R8.reuse, R20, R40 ;  /* 0x000000140854723c */ /* 0x040ff00000041828 */
[----:B------:R-:W-:Y:S01]  /*63d0*/  HMMA.16816.F32.BF16 R40, R8, R22, R108 ;  /* 0x000000160828723c */ /* 0x000fe2000004186c */
[----:B------:R-:W2:Y:S01]  /*63e0*/  LDSM.16.MT88.4 R20, [R226+0x1100] ;  /* 0x00110000e214783b */ /* 0x000ea20000004200 */
[----:B-1----:R-:W-:-:S05]  /*63f0*/  FFMA.FTZ R2, R113, c[0x0][0x2d0], -R5 ;  /* 0x0000b40071027a23 */ /* 0x002fca0000010805 */
[----:B------:R-:W-:Y:S01]  /*6400*/  IMAD.MOV.U32 R108, RZ, RZ, R197 ;  /* 0x000000ffff6c7224 */ /* 0x000fe200078e00c5 */
[----:B------:R1:W3:Y:S01]  /*6410*/  MUFU.EX2 R206, R2 ;  /* 0x0000000200ce7308 */ /* 0x0002e20000000800 */
[----:B------:R-:W-:Y:S01]  /*6420*/  IMAD.MOV.U32 R109, RZ, RZ, R196 ;  /* 0x000000ffff6d7224 */ /* 0x000fe200078e00c4 */
[----:B------:R-:W-:Y:S01]  /*6430*/  HMMA.16816.F32.BF16 R44, R8, R24, R44 ;  /* 0x00000018082c723c */ /* 0x000fe2000004182c */
[----:B------:R-:W-:Y:S02]  /*6440*/  IMAD.MOV.U32 R110, RZ, RZ, R195 ;  /* 0x000000ffff6e7224 */ /* 0x000fe400078e00c3 */
[----:B------:R-:W-:-:S05]  /*6450*/  IMAD.MOV.U32 R111, RZ, RZ, R194 ;  /* 0x000000ffff6f7224 */ /* 0x000fca00078e00c2 */
[----:B------:R-:W-:Y:S01]  /*6460*/  HMMA.16816.F32.BF16 R52, R8, R28, R52 ;  /* 0x0000001c0834723c */ /* 0x000fe20000041834 */
[----:B-1----:R-:W-:-:S07]  /*6470*/  FFMA.FTZ R2, R114, c[0x0][0x2d0], -R5 ;  /* 0x0000b40072027a23 */ /* 0x002fce0000010805 */
[C---:B------:R-:W-:Y:S01]  /*6480*/  HMMA.16816.F32.BF16 R36, R8.reuse, R30, R92 ;  /* 0x0000001e0824723c */ /* 0x040fe2000004185c */
[----:B------:R-:W-:Y:S01]  /*6490*/  LDSM.16.MT88.4 R28, [R227+0x1100] ;  /* 0x00110000e31c783b */ /* 0x000fe20000004200 */
[----:B------:R1:W-:Y:S06]  /*64a0*/  MUFU.EX2 R205, R2 ;  /* 0x0000000200cd7308 */ /* 0x0003ec0000000800 */
[----:B------:R-:W-:Y:S07]  /*64b0*/  HMMA.16816.F32.BF16 R88, R8, R18, R100 ;  /* 0x000000120858723c */ /* 0x000fee0000041864 */
[----:B------:R-:W-:-:S02]  /*64c0*/  IMAD.MOV.U32 R103, RZ, RZ, R108 ;  /* 0x000000ffff677224 */ /* 0x000fc400078e006c */
[----:B------:R-:W-:Y:S02]  /*64d0*/  IMAD.MOV.U32 R108, RZ, RZ, R184 ;  /* 0x000000ffff6c7224 */ /* 0x000fe400078e00b8 */
[----:B-1----:R-:W-:Y:S02]  /*64e0*/  FFMA.FTZ R2, R115, c[0x0][0x2d0], -R5 ;  /* 0x0000b40073027a23 */ /* 0x002fe40000010805 */
[----:B------:R-:W-:Y:S01]  /*64f0*/  HMMA.16816.F32.BF16 R112, R8, R16, R32 ;  /* 0x000000100870723c */ /* 0x000fe20000041820 */
[----:B------:R-:W-:Y:S01]  /*6500*/  IMAD.MOV.U32 R102, RZ, RZ, R109 ;  /* 0x000000ffff667224 */ /* 0x000fe200078e006d */
[----:B------:R1:W4:Y:S01]  /*6510*/  MUFU.EX2 R204, R2 ;  /* 0x0000000200cc7308 */ /* 0x0003220000000800 */
[----:B------:R-:W-:-:S04]  /*6520*/  IMAD.MOV.U32 R101, RZ, RZ, R108 ;  /* 0x000000ffff657224 */ /* 0x000fc800078e006c */
[----:B------:R-:W-:Y:S01]  /*6530*/  IMAD.MOV.U32 R16, RZ, RZ, R188 ;  /* 0x000000ffff107224 */ /* 0x000fe200078e00bc */
[----:B------:R-:W-:Y:S01]  /*6540*/  HMMA.16816.F32.BF16 R32, R8, R26, R104 ;  /* 0x0000001a0820723c */ /* 0x000fe20000041868 */
[----:B------:R-:W5:Y:S01]  /*6550*/  LDSM.16.MT88.4 R24, [R225+0x1100] ;  /* 0x00110000e118783b */ /* 0x000f620000004200 */
[----:B------:R-:W-:-:S05]  /*6560*/  IMAD.MOV.U32 R17, RZ, RZ, R185 ;  /* 0x000000ffff117224 */ /* 0x000fca00078e00b9 */
[----:B------:R-:W-:Y:S01]  /*6570*/  MOV R105, R192 ;  /* 0x000000c000697202 */ /* 0x000fe20000000f00 */
[----:B------:R-:W-:Y:S01]  /*6580*/  IMAD.MOV.U32 R107, RZ, RZ, R4 ;  /* 0x000000ffff6b7224 */ /* 0x000fe200078e0004 */
[----:B---3--:R-:W-:Y:S01]  /*6590*/  F2FP.BF16.PACK_AB R8, R206, R207 ;  /* 0x000000cfce08723e */ /* 0x008fe200000010ff */
[----:B-1----:R-:W-:Y:S01]  /*65a0*/  FFMA.FTZ R2, R122, c[0x0][0x2d0], -R3 ;  /* 0x0000b4007a027a23 */ /* 0x002fe20000010803 */
[----:B----4-:R-:W-:Y:S01]  /*65b0*/  F2FP.BF16.PACK_AB R10, R204, R205 ;  /* 0x000000cdcc0a723e */ /* 0x010fe200000010ff */
[----:B------:R-:W-:Y:S02]  /*65c0*/  IMAD.MOV.U32 R4, RZ, RZ, R189 ;  /* 0x000000ffff047224 */ /* 0x000fe400078e00bd */
[----:B------:R1:W-:Y:S01]  /*65d0*/  MUFU.EX2 R203, R2 ;  /* 0x0000000200cb7308 */ /* 0x0003e20000000800 */
[----:B------:R-:W-:Y:S02]  /*65e0*/  IMAD.MOV.U32 R106, RZ, RZ, R187 ;  /* 0x000000ffff6a7224 */ /* 0x000fe400078e00bb */
[----:B------:R-:W-:-:S02]  /*65f0*/  IMAD.MOV.U32 R104, RZ, RZ, R159 ;  /* 0x000000ffff687224 */ /* 0x000fc400078e009f */
[----:B------:R-:W-:Y:S02]  /*6600*/  IMAD.MOV.U32 R122, RZ, RZ, R158 ;  /* 0x000000ffff7a7224 */ /* 0x000fe400078e009e */
[----:B------:R-:W-:Y:S02]  /*6610*/  FFMA.FTZ R4, R4, c[0x0][0x2d0], -R6 ;  /* 0x0000b40004047a23 */ /* 0x000fe40000010806 */
        /* <DEDUP_REMOVED lines=10> */
[----:B------:R-:W-:Y:S01]  /*66c0*/  MOV R108, R128 ;  /* 0x00000080006c7202 */ /* 0x000fe20000000f00 */
[----:B-1----:R-:W-:Y:S01]  /*66d0*/  FFMA.FTZ R2, R130, c[0x0][0x2d0], -R6 ;  /* 0x0000b40082027a23 */ /* 0x002fe20000010806 */
[----:B---3--:R-:W-:Y:S01]  /*66e0*/  F2FP.BF16.PACK_AB R11, R200, R201 ;  /* 0x000000c9c80b723e */ /* 0x008fe200000010ff */
[----:B------:R-:W-:-:S04]  /*66f0*/  IMAD.MOV.U32 R130, RZ, RZ, R157 ;  /* 0x000000ffff827224 */ /* 0x000fc800078e009d */
[----:B------:R1:W-:Y:S02]  /*6700*/  MUFU.EX2 R199, R2 ;  /* 0x0000000200c77308 */ /* 0x0003e40000000800 */
[C---:B--2---:R-:W-:Y:S08]  /*6710*/  HMMA.16816.F32.BF16 R92, R8.reuse, R20, R76 ;  /* 0x00000014085c723c */ /* 0x044ff0000004184c */
[----:B------:R-:W-:Y:S01]  /*6720*/  HMMA.16816.F32.BF16 R124, R8, R12, R124 ;  /* 0x0000000c087c723c */ /* 0x000fe2000004187c */
[----:B-1----:R-:W-:-:S02]  /*6730*/  FFMA.FTZ R2, R134, c[0x0][0x2d0], -R6 ;  /* 0x0000b40086027a23 */ /* 0x002fc40000010806 */
[----:B------:R-:W-:Y:S02]  /*6740*/  IMAD.MOV.U32 R134, RZ, RZ, R156 ;  /* 0x000000ffff867224 */ /* 0x000fe400078e009c */
[----:B------:R1:W2:Y:S03]  /*6750*/  MUFU.EX2 R198, R2 ;  /* 0x0000000200c67308 */ /* 0x0002a60000000800 */
[C---:B-----5:R-:W-:Y:S08]  /*6760*/  HMMA.16816.F32.BF16 R156, R8.reuse, R24, R80 ;  /* 0x00000018089c723c */ /* 0x060ff00000041850 */
        /* <DEDUP_REMOVED lines=8> */
[----:B-1----:R-:W-:-:S04]  /*67f0*/  FFMA.FTZ R2, R140, c[0x0][0x2d0], -R6 ;  /* 0x0000b4008c027a23 */ /* 0x002fc80000010806 */
[----:B------:R1:W3:Y:S03]  /*6800*/  MUFU.EX2 R196, R2 ;  /* 0x0000000200c47308 */ /* 0x0002e60000000800 */
[----:B------:R-:W-:Y:S07]  /*6810*/  HMMA.16816.F32.BF16 R56, R8, R22, R48 ;  /* 0x000000160838723c */ /* 0x000fee0000041830 */
[----:B--2---:R-:W-:Y:S01]  /*6820*/  F2FP.BF16.PACK_AB R8, R198, R199 ;  /* 0x000000c7c608723e */ /* 0x004fe200000010ff */
[----:B-1----:R-:W-:Y:S01]  /*6830*/  FFMA.FTZ R2, R116, c[0x0][0x2d0], -R0 ;  /* 0x0000b40074027a23 */ /* 0x002fe20000010800 */
[----:B---3--:R-:W-:-:S03]  /*6840*/  F2FP.BF16.PACK_AB R10, R196, R197 ;  /* 0x000000c5c40a723e */ /* 0x008fc600000010ff */
        /* <DEDUP_REMOVED lines=15> */
[C---:B------:R-:W-:Y:S07]  /*6940*/  HMMA.16816.F32.BF16 R36, R8.reuse, R24, R84 ;  /* 0x000000180824723c */ /* 0x040fee0000041854 */
[----:B------:R-:W-:Y:S01]  /*6950*/  IMAD.MOV.U32 R87, RZ, RZ, R134 ;  /* 0x000000ffff577224 */ /* 0x000fe200078e0086 */
[----:B------:R-:W-:Y:S01]  /*6960*/  MOV R134, R16 ;  /* 0x0000001000867202 */ /* 0x000fe20000000f00 */
[----:B------:R-:W-:Y:S01]  /*6970*/  HMMA.16816.F32.BF16 R52, R8, R12, R52 ;  /* 0x0000000c0834723c */ /* 0x000fe20000041834 */
[----:B------:R-:W2:Y:S01]  /*6980*/  LDSM.16.MT88.4 R12, [R227+0x1900] ;  /* 0x00190000e30c783b */ /* 0x000ea20000004200 */
[----:B------:R-:W-:-:S02]  /*6990*/  IMAD.MOV.U32 R86, RZ, RZ, R130 ;  /* 0x000000ffff567224 */ /* 0x000fc400078e0082 */
[----:B------:R-:W-:Y:S02]  /*69a0*/  IMAD.MOV.U32 R120, RZ, RZ, R134 ;  /* 0x000000ffff787224 */ /* 0x000fe400078e0086 */
[----:B-1----:R-:W-:Y:S02]  /*69b0*/  FFMA.FTZ R2, R143, c[0x0][0x2d0], -R5 ;  /* 0x0000b4008f027a23 */ /* 0x002fe40000010805 */
[----:B------:R-:W-:Y:S01]  /*69c0*/  IMAD.MOV.U32 R134, RZ, RZ, R111 ;  /* 0x000000ffff867224 */ /* 0x000fe200078e006f */
[----:B------:R-:W-:Y:S01]  /*69d0*/  HMMA.16816.F32.BF16 R44, R8, R28, R44 ;  /* 0x0000001c082c723c */ /* 0x000fe2000004182c */
[----:B------:R1:W-:Y:S01]  /*69e0*/  MUFU.EX2 R189, R2 ;  /* 0x0000000200bd7308 */ /* 0x0003e20000000800 */
[----:B------:R-:W-:Y:S02]  /*69f0*/  IMAD.MOV.U32 R130, RZ, RZ, R17 ;  /* 0x000000ffff827224 */ /* 0x000fe400078e0011 */
[----:B------:R-:W3:Y:S02]  /*6a00*/  LDSM.16.MT88.4 R16, [R224+0x1900] ;  /* 0x00190000e010783b */ /* 0x000ee40000004200 */
[----:B------:R-:W-:-:S02]  /*6a10*/  IMAD.MOV.U32 R100, RZ, RZ, R130 ;  /* 0x000000ffff647224 */ /* 0x000fc400078e0082 */
[C---:B------:R-:W-:Y:S01]  /*6a20*/  HMMA.16816.F32.BF16 R28, R8.reuse, R30, R32 ;  /* 0x0000001e081c723c */ /* 0x040fe20000041820 */
[----:B------:R-:W4:Y:S07]  /*6a30*/  LDSM.16.MT88.4 R32, [R226+0x1900] ;  /* 0x00190000e220783b */ /* 0x000f2e0000004200 */
[C---:B------:R-:W-:Y:S01]  /*6a40*/  HMMA.16816.F32.BF16 R40, R8.reuse, R26, R40 ;  /* 0x0000001a0828723c */ /* 0x040fe20000041828 */
[--C-:B-1----:R-:W-:Y:S01]  /*6a50*/  FFMA.FTZ R2, R144, c[0x0][0x2d0], -R5.reuse ;  /* 0x0000b40090027a23 */ /* 0x102fe20000010805 */
[----:B------:R-:W1:Y:S03]  /*6a60*/  LDSM.16.MT88.4 R24, [R225+0x1900] ;  /* 0x00190000e118783b */ /* 0x000e660000004200 */
[----:B------:R5:W2:Y:S03]  /*6a70*/  MUFU.EX2 R188, R2 ;  /* 0x0000000200bc7308 */ /* 0x000aa60000000800 */
[----:B------:R-:W-:Y:S01]  /*6a80*/  HMMA.16816.F32.BF16 R88, R8, R22, R88 ;  /* 0x000000160858723c */ /* 0x000fe20000041858 */
[----:B------:R-:W1:Y:S01]  /*6a90*/  LDSM.16.MT88.4 R20, [R224+0x2100] ;  /* 0x00210000e014783b */ /* 0x000e620000004200 */
[----:B-----5:R-:W-:-:S05]  /*6aa0*/  FFMA.FTZ R2, R145, c[0x0][0x2d0], -R5 ;  /* 0x0000b40091027a23 */ /* 0x020fca0000010805 */
[----:B--2---:R-:W-:Y:S01]  /*6ab0*/  F2FP.BF16.PACK_AB R8, R188, R189 ;  /* 0x000000bdbc08723e */ /* 0x004fe200000010ff */
[----:B------:R2:W-:Y:S02]  /*6ac0*/  MUFU.EX2 R187, R2 ;  /* 0x0000000200bb7308 */ /* 0x0005e40000000800 */
[----:B--2---:R-:W-:-:S06]  /*6ad0*/  FFMA.FTZ R2, R146, c[0x0][0x2d0], -R5 ;  /* 0x0000b40092027a23 */ /* 0x004fcc0000010805 */
[----:B------:R2:W5:Y:S02]  /*6ae0*/  MUFU.EX2 R186, R2 ;  /* 0x0000000200ba7308 */ /* 0x0005640000000800 */
[----:B--2---:R-:W-:Y:S01]  /*6af0*/  FFMA.FTZ R2, R131, c[0x0][0x2d0], -R3 ;  /* 0x0000b40083027a23 */ /* 0x004fe20000010803 */
[----:B-----5:R-:W-:-:S05]  /*6b00*/  F2FP.BF16.PACK_AB R10, R186, R187 ;  /* 0x000000bbba0a723e */ /* 0x020fca00000010ff */
[----:B------:R2:W-:Y:S02]  /*6b10*/  MUFU.EX2 R185, R2 ;  /* 0x0000000200b97308 */ /* 0x0005e40000000800 */
[----:B--2---:R-:W-:-:S06]  /*6b20*/  FFMA.FTZ R2, R136, c[0x0][0x2d0], -R3 ;  /* 0x0000b40088027a23 */ /* 0x004fcc0000010803 */
[----:B------:R2:W5:Y:S02]  /*6b30*/  MUFU.EX2 R184, R2 ;  /* 0x0000000200b87308 */ /* 0x0005640000000800 */
[----:B--2---:R-:W-:Y:S01]  /*6b40*/  FFMA.FTZ R2, R129, c[0x0][0x2d0], -R3 ;  /* 0x0000b40081027a23 */ /* 0x004fe20000010803 */
[----:B-----5:R-:W-:-:S05]  /*6b50*/  F2FP.BF16.PACK_AB R9, R184, R185 ;  /* 0x000000b9b809723e */ /* 0x020fca00000010ff */
[----:B------:R2:W-:Y:S02]  /*6b60*/  MUFU.EX2 R117, R2 ;  /* 0x0000000200757308 */ /* 0x0005e40000000800 */
[----:B--2---:R-:W-:Y:S02]  /*6b70*/  FFMA.FTZ R2, R137, c[0x0][0x2d0], -R3 ;  /* 0x0000b40089027a23 */ /* 0x004fe40000010803 */
[----:B------:R-:W-:-:S04]  /*6b80*/  IMAD.MOV.U32 R137, RZ, RZ, R102 ;  /* 0x000000ffff897224 */ /* 0x000fc800078e0066 */
[----:B------:R2:W5:Y:S02]  /*6b90*/  MUFU.EX2 R118, R2 ;  /* 0x0000000200767308 */ /* 0x0005640000000800 */
[----:B--2---:R-:W-:Y:S01]  /*6ba0*/  FFMA.FTZ R2, R147, c[0x0][0x2d0], -R6 ;  /* 0x0000b40093027a23 */ /* 0x004fe20000010806 */
[----:B-----5:R-:W-:-:S05]  /*6bb0*/  F2FP.BF16.PACK_AB R11, R118, R117 ;  /* 0x00000075760b723e */ /* 0x020fca00000010ff */
[----:B------:R2:W-:Y:S02]  /*6bc0*/  MUFU.EX2 R116, R2 ;  /* 0x0000000200747308 */ /* 0x0005e40000000800 */
[C---:B------:R-:W-:Y:S08]  /*6bd0*/  HMMA.16816.F32.BF16 R140, R8.reuse, R12, R96 ;  /* 0x0000000c088c723c */ /* 0x040ff00000041860 */
[----:B---3--:R-:W-:Y:S01]  /*6be0*/  HMMA.16816.F32.BF16 R128, R8, R18, R80 ;  /* 0x000000120880723c */ /* 0x008fe20000041850 */
[----:B--2---:R-:W-:-:S02]  /*6bf0*/  FFMA.FTZ R2, R154, c[0x0][0x2d0], -R6 ;  /* 0x0000b4009a027a23 */ /* 0x004fc40000010806 */
[----:B------:R-:W-:Y:S02]  /*6c00*/  IMAD.MOV.U32 R154, RZ, RZ, R101 ;  /* 0x000000ffff9a7224 */ /* 0x000fe400078e0065 */
[----:B------:R2:W-:Y:S03]  /*6c10*/  MUFU.EX2 R115, R2 ;  /* 0x0000000200737308 */ /* 0x0005e60000000800 */
[C---:B------:R-:W-:Y:S08]  /*6c20*/  HMMA.16816.F32.BF16 R144, R8.reuse, R14, R76 ;  /* 0x0000000e0890723c */ /* 0x040ff0000004184c */
[----:B----4-:R-:W-:Y:S01]  /*6c30*/  HMMA.16816.F32.BF16 R80, R8, R32, R92 ;  /* 0x000000200850723c */ /* 0x010fe2000004185c */
[----:B--2---:R-:W-:-:S07]  /*6c40*/  FFMA.FTZ R2, R161, c[0x0][0x2d0], -R6 ;  /* 0x0000b400a1027a23 */ /* 0x004fce0000010806 */
[C---:B------:R-:W-:Y:S01]  /*6c50*/  HMMA.16816.F32.BF16 R124, R8.reuse, R16, R124 ;  /* 0x00000010087c723c */ /* 0x040fe2000004187c */
[----:B------:R-:W-:Y:S01]  /*6c60*/  IMAD.MOV.U32 R161, RZ, RZ, R106 ;  /* 0x000000ffffa17224 */ /* 0x000fe200078e006a */
[----:B------:R2:W-:Y:S06]  /*6c70*/  MUFU.EX2 R114, R2 ;  /* 0x0000000200727308 */ /* 0x0005ec0000000800 */
[C---:B-1----:R-:W-:Y:S08]  /*6c80*/  HMMA.16816.F32.BF16 R156, R8.reuse, R24, R156 ;  /* 0x00000018089c723c */ /* 0x042ff0000004189c */
[----:B------:R-:W-:Y:S01]  /*6c90*/  HMMA.16816.F32.BF16 R76, R8, R34, R56 ;  /* 0x00000022084c723c */ /* 0x000fe20000041838 */
[----:B--2---:R-:W-:-:S02]  /*6ca0*/  FFMA.FTZ R2, R162, c[0x0][0x2d0], -R6 ;  /* 0x0000b400a2027a23 */ /* 0x004fc40000010806 */
[----:B------:R-:W-:Y:S02]  /*6cb0*/  IMAD.MOV.U32 R162, RZ, RZ, R103 ;  /* 0x000000ffffa27224 */ /* 0x000fe400078e0067 */
[----:B------:R1:W-:Y:S01]  /*6cc0*/  MUFU.EX2 R113, R2 ;  /* 0x0000000200717308 */ /* 0x0003e20000000800 */
[----:B------:R-:W-:-:S04]  /*6cd0*/  IMAD.MOV.U32 R103, RZ, RZ, R110 ;  /* 0x000000ffff677224 */ /* 0x000fc800078e006e */
[----:B------:R-:W-:Y:S02]  /*6ce0*/  IMAD.MOV.U32 R136, RZ, RZ, R103 ;  /* 0x000000ffff887224 */ /* 0x000fe400078e0067 */
[----:B-1----:R-:W-:Y:S02]  /*6cf0*/  FFMA.FTZ R2, R132, c[0x0][0x2d0], -R0 ;  /* 0x0000b40084027a23 */ /* 0x002fe40000010800 */
[----:B------:R-:W-:Y:S02]  /*6d00*/  IMAD.MOV.U32 R132, RZ, RZ, R100 ;  /* 0x000000ffff847224 */ /* 0x000fe400078e0064 */
[----:B------:R1:W-:Y:S02]  /*6d10*/  MUFU.EX2 R111, R2 ;  /* 0x00000002006f7308 */ /* 0x0003e40000000800 */
[----:B-1----:R-:W-:Y:S02]  /*6d20*/  FFMA.FTZ R2, R133, c[0x0][0x2d0], -R0 ;  /* 0x0000b40085027a23 */ /* 0x002fe40000010800 */
[----:B------:R-:W-:-:S04]  /*6d30*/  IMAD.MOV.U32 R133, RZ, RZ, R107 ;  /* 0x000000ffff857224 */ /* 0x000fc800078e006b */
[----:B------:R1:W2:Y:S02]  /*6d40*/  MUFU.EX2 R110, R2 ;  /* 0x00000002006e7308 */ /* 0x0002a40000000800 */
[----:B-1----:R-:W-:Y:S02]  /*6d50*/  FFMA.FTZ R2, R135, c[0x0][0x2d0], -R0 ;  /* 0x0000b40087027a23 */ /* 0x002fe40000010800 */
[----:B------:R-:W-:-:S04]  /*6d60*/  IMAD.MOV.U32 R135, RZ, RZ, R87 ;  /* 0x000000ffff877224 */ /* 0x000fc800078e0057 */
[----:B------:R1:W-:Y:S02]  /*6d70*/  MUFU.EX2 R109, R2 ;  /* 0x00000002006d7308 */ /* 0x0003e40000000800 */
[----:B-1----:R-:W-:Y:S02]  /*6d80*/  FFMA.FTZ R2, R138, c[0x0][0x2d0], -R0 ;  /* 0x0000b4008a027a23 */ /* 0x002fe40000010800 */
[----:B------:R-:W-:-:S04]  /*6d90*/  IMAD.MOV.U32 R138, RZ, RZ, R86 ;  /* 0x000000ffff8a7224 */ /* 0x000fc800078e0056 */
[----:B------:R1:W3:Y:S01]  /*6da0*/  MUFU.EX2 R107, R2 ;  /* 0x00000002006b7308 */ /* 0x0002e20000000800 */
[----:B------:R-:W-:Y:S07]  /*6db0*/  HMMA.16816.F32.BF16 R84, R8, R26, R64 ;  /* 0x0000001a0854723c */ /* 0x000fee0000041840 */
[----:B------:R-:W-:Y:S02]  /*6dc0*/  F2FP.BF16.PACK_AB R8, R190, R191 ;  /* 0x000000bfbe08723e */ /* 0x000fe400000010ff */
[----:B--2---:R-:W-:-:S02]  /*6dd0*/  F2FP.BF16.PACK_AB R9, R110, R111 ;  /* 0x0000006f6e09723e */ /* 0x004fc400000010ff */
[----:B------:R-:W-:Y:S01]  /*6de0*/  F2FP.BF16.PACK_AB R10, R115, R116 ;  /* 0x00000074730a723e */ /* 0x000fe200000010ff */
[----:B-1----:R-:W-:Y:S01]  /*6df0*/  FFMA.FTZ R2, R163, c[0x0][0x2d0], -R6 ;  /* 0x0000b400a3027a23 */ /* 0x002fe20000010806 */
[----:B---3--:R-:W-:Y:S01]  /*6e00*/  F2FP.BF16.PACK_AB R11, R107, R109 ;  /* 0x0000006d6b0b723e */ /* 0x008fe200000010ff */
[----:B------:R-:W-:Y:S02]  /*6e10*/  IMAD.MOV.U32 R163, RZ, RZ, R120 ;  /* 0x000000ffffa37224 */ /* 0x000fe400078e0078 */
[----:B------:R1:W-:Y:S01]  /*6e20*/  MUFU.EX2 R112, R2 ;  /* 0x0000000200707308 */ /* 0x0003e20000000800 */
[----:B------:R-:W-:Y:S01]  /*6e30*/  IMAD.MOV.U32 R120, RZ, RZ, R134 ;  /* 0x000000ffff787224 */ /* 0x000fe200078e0086 */
[----:B------:R-:W-:Y:S02]  /*6e40*/  MOV R134, R108 ;  /* 0x0000006c00867202 */ /* 0x000fe40000000f00 */
[C---:B------:R-:W-:Y:S08]  /*6e50*/  HMMA.16816.F32.BF16 R64, R8.reuse, R16, R52 ;  /* 0x000000100840723c */ /* 0x040ff00000041834 */
[----:B------:R-:W-:Y:S01]  /*6e60*/  HMMA.16816.F32.BF16 R56, R8, R18, R48 ;  /* 0x000000120838723c */ /* 0x000fe20000041830 */
[----:B------:R-:W2:Y:S01]  /*6e70*/  LDSM.16.MT88.4 R16, [R227+0x2100] ;  /* 0x00210000e310783b */ /* 0x000ea20000004200 */
[----:B-1----:R-:W-:-:S02]  /*6e80*/  FFMA.FTZ R2, R165, c[0x0][0x2d0], -R6 ;  /* 0x0000b400a5027a23 */ /* 0x002fc40000010806 */
[----:B------:R-:W-:Y:S02]  /*6e90*/  IMAD.MOV.U32 R165, RZ, RZ, R104 ;  /* 0x000000ffffa57224 */ /* 0x000fe400078e0068 */
[----:B------:R1:W-:Y:S02]  /*6ea0*/  MUFU.EX2 R108, R2 ;  /* 0x00000002006c7308 */ /* 0x0003e40000000800 */
[C---:B------:R-:W-:Y:S08]  /*6eb0*/  HMMA.16816.F32.BF16 R52, R8.reuse, R12, R44 ;  /* 0x0000000c0834723c */ /* 0x040ff0000004182c */
[----:B------:R-:W-:Y:S01]  /*6ec0*/  HMMA.16816.F32.BF16 R48, R8, R14, R28 ;  /* 0x0000000e0830723c */ /* 0x000fe2000004181c */
[----:B------:R-:W3:Y:S04]  /*6ed0*/  LDSM.16.MT88.4 R12, [R225+0x2100] ;  /* 0x00210000e10c783b */ /* 0x000ee80000004200 */
[----:B------:R-:W4:Y:S01]  /*6ee0*/  LDSM.16.MT88.4 R28, [R226+0x2100] ;  /* 0x00210000e21c783b */ /* 0x000f220000004200 */
[----:B-1----:R-:W-:-:S02]  /*6ef0*/  FFMA.FTZ R2, R164, c[0x0][0x2d0], -R5 ;  /* 0x0000b400a4027a23 */ /* 0x002fc40000010805 */
[C---:B------:R-:W-:Y:S01]  /*6f00*/  HMMA.16816.F32.BF16 R44, R8.reuse, R32, R60 ;  /* 0x00000020082c723c */ /* 0x040fe2000004183c */
[----:B------:R-:W-:Y:S01]  /*6f10*/  IMAD.MOV.U32 R164, RZ, RZ, R105 ;  /* 0x000000ffffa47224 */ /* 0x000fe200078e0069 */
[----:B------:R1:W-:Y:S06]  /*6f20*/  MUFU.EX2 R106, R2 ;  /* 0x00000002006a7308 */ /* 0x0003ec0000000800 */
[C---:B------:R-:W-:Y:S08]  /*6f30*/  HMMA.16816.F32.BF16 R32, R8.reuse, R34, R88 ;  /* 0x000000220820723c */ /* 0x040ff00000041858 */
[----:B------:R-:W-:Y:S01]  /*6f40*/  HMMA.16816.F32.BF16 R36, R8, R24, R36 ;  /* 0x000000180824723c */ /* 0x000fe20000041824 */
[----:B-1----:R-:W-:-:S02]  /*6f50*/  FFMA.FTZ R2, R166, c[0x0][0x2d0], -R5 ;  /* 0x0000b400a6027a23 */ /* 0x002fc40000010805 */
[----:B------:R-:W-:Y:S02]  /*6f60*/  IMAD.MOV.U32 R166, RZ, RZ, R75 ;  /* 0x000000ffffa67224 */ /* 0x000fe400078e004b */
[----:B------:R1:W5:Y:S03]  /*6f70*/  MUFU.EX2 R105, R2 ;  /* 0x0000000200697308 */ /* 0x0003660000000800 */
[----:B------:R-:W-:Y:S01]  /*6f80*/  HMMA.16816.F32.BF16 R40, R8, R26, R40 ;  /* 0x0000001a0828723c */ /* 0x000fe20000041828 */
[----:B------:R-:W2:Y:S01]  /*6f90*/  LDSM.16.MT88.4 R24, [R224+0x2900] ;  /* 0x00290000e018783b */ /* 0x000ea20000004200 */
[----:B-1----:R-:W-:-:S05]  /*6fa0*/  FFMA.FTZ R2, R167, c[0x0][0x2d0], -R5 ;  /* 0x0000b400a7027a23 */ /* 0x002fca0000010805 */
[----:B-----5:R-:W-:Y:S01]  /*6fb0*/  F2FP.BF16.PACK_AB R8, R105, R106 ;  /* 0x0000006a6908723e */ /* 0x020fe200000010ff */
[----:B------:R1:W-:Y:S02]  /*6fc0*/  MUFU.EX2 R104, R2 ;  /* 0x0000000200687308 */ /* 0x0003e40000000800 */
[----:B-1----:R-:W-:-:S06]  /*6fd0*/  FFMA.FTZ R2, R168, c[0x0][0x2d0], -R5 ;  /* 0x0000b400a8027a23 */ /* 0x002fcc0000010805 */
[----:B------:R1:W5:Y:S02]  /*6fe0*/  MUFU.EX2 R103, R2 ;  /* 0x0000000200677308 */ /* 0x0003640000000800 */
[----:B-1----:R-:W-:Y:S01]  /*6ff0*/  FFMA.FTZ R2, R151, c[0x0][0x2d0], -R3 ;  /* 0x0000b40097027a23 */ /* 0x002fe20000010803 */
[----:B-----5:R-:W-:-:S05]  /*7000*/  F2FP.BF16.PACK_AB R10, R103, R104 ;  /* 0x00000068670a723e */ /* 0x020fca00000010ff */
[----:B------:R1:W-:Y:S02]  /*7010*/  MUFU.EX2 R102, R2 ;  /* 0x0000000200667308 */ /* 0x0003e40000000800 */
[----:B-1----:R-:W-:Y:S02]  /*7020*/  FFMA.FTZ R2, R153, c[0x0][0x2d0], -R3 ;  /* 0x0000b40099027a23 */ /* 0x002fe40000010803 */
[----:B------:R-:W-:-:S04]  /*7030*/  IMAD.MOV.U32 R153, RZ, RZ, R132 ;  /* 0x000000ffff997224 */ /* 0x000fc800078e0084 */
[----:B------:R1:W5:Y:S02]  /*7040*/  MUFU.EX2 R101, R2 ;  /* 0x0000000200657308 */ /* 0x0003640000000800 */
[----:B-1----:R-:W-:Y:S01]  /*7050*/  FFMA.FTZ R2, R155, c[0x0][0x2d0], -R3 ;  /* 0x0000b4009b027a23 */ /* 0x002fe20000010803 */
[----:B-----5:R-:W-:Y:S01]  /*7060*/  F2FP.BF16.PACK_AB R9, R101, R102 ;  /* 0x000000666509723e */ /* 0x020fe200000010ff */
[----:B------:R-:W-:-:S04]  /*7070*/  IMAD.MOV.U32 R155, RZ, RZ, R135 ;  /* 0x000000ffff9b7224 */ /* 0x000fc800078e0087 */
[----:B------:R1:W-:Y:S02]  /*7080*/  MUFU.EX2 R100, R2 ;  /* 0x0000000200647308 */ /* 0x0003e40000000800 */
[----:B-1----:R-:W-:-:S06]  /*7090*/  FFMA.FTZ R2, R160, c[0x0][0x2d0], -R3 ;  /* 0x0000b400a0027a23 */ /* 0x002fcc0000010803 */
[----:B------:R1:W5:Y:S02]  /*70a0*/  MUFU.EX2 R99, R2 ;  /* 0x0000000200637308 */ /* 0x0003640000000800 */
[----:B-1----:R-:W-:Y:S01]  /*70b0*/  FFMA.FTZ R2, R148, c[0x0][0x2d0], -R0 ;  /* 0x0000b40094027a23 */ /* 0x002fe20000010800 */
[----:B-----5:R-:W-:-:S05]  /*70c0*/  F2FP.BF16.PACK_AB R11, R99, R100 ;  /* 0x00000064630b723e */ /* 0x020fca00000010ff */
[----:B------:R1:W-:Y:S02]  /*70d0*/  MUFU.EX2 R98, R2 ;  /* 0x0000000200627308 */ /* 0x0003e40000000800 */
[C---:B------:R-:W-:Y:S08]  /*70e0*/  HMMA.16816.F32.BF16 R124, R8.reuse, R20, R124 ;  /* 0x00000014087c723c */ /* 0x040ff0000004187c */
[----:B------:R-:W-:Y:S01]  /*70f0*/  HMMA.16816.F32.BF16 R128, R8, R22, R128 ;  /* 0x000000160880723c */ /* 0x000fe20000041880 */
[----:B-1----:R-:W-:-:S04]  /*7100*/  FFMA.FTZ R2, R149, c[0x0][0x2d0], -R0 ;  /* 0x0000b40095027a23 */ /* 0x002fc80000010800 */
[----:B------:R1:W5:Y:S03]  /*7110*/  MUFU.EX2 R97, R2 ;  /* 0x0000000200617308 */ /* 0x0003660000000800 */
[C---:B--2---:R-:W-:Y:S08]  /*7120*/  HMMA.16816.F32.BF16 R140, R8.reuse, R16, R140 ;  /* 0x00000010088c723c */ /* 0x044ff0000004188c */
[----:B------:R-:W-:Y:S01]  /*7130*/  HMMA.16816.F32.BF16 R144, R8, R18, R144 ;  /* 0x000000120890723c */ /* 0x000fe20000041890 */
[----:B-1----:R-:W-:-:S07]  /*7140*/  FFMA.FTZ R2, R150, c[0x0][0x2d0], -R0 ;  /* 0x0000b40096027a23 */ /* 0x002fce0000010800 */
[C---:B---3--:R-:W-:Y:S01]  /*7150*/  HMMA.16816.F32.BF16 R156, R8.reuse, R12, R156 ;  /* 0x0000000c089c723c */ /* 0x048fe2000004189c */
[----:B------:R-:W-:Y:S01]  /*7160*/  LDSM.16.MT88.4 R148, [R227+0x3100] ;  /* 0x00310000e394783b */ /* 0x000fe20000004200 */
[----:B------:R1:W-:Y:S06]  /*7170*/  MUFU.EX2 R96, R2 ;  /* 0x0000000200607308 */ /* 0x0003ec0000000800 */
[C---:B------:R-:W-:Y:S08]  /*7180*/  HMMA.16816.F32.BF16 R84, R8.reuse, R14, R84 ;  /* 0x0000000e0854723c */ /* 0x040ff00000041854 */
[----:B----4-:R-:W-:Y:S01]  /*7190*/  HMMA.16816.F32.BF16 R80, R8, R28, R80 ;  /* 0x0000001c0850723c */ /* 0x010fe20000041850 */
[----:B-1----:R-:W-:-:S04]  /*71a0*/  FFMA.FTZ R2, R152, c[0x0][0x2d0], -R0 ;  /* 0x0000b40098027a23 */ /* 0x002fc80000010800 */
[----:B------:R1:W2:Y:S03]  /*71b0*/  MUFU.EX2 R95, R2 ;  /* 0x00000002005f7308 */ /* 0x0002a60000000800 */
[----:B------:R-:W-:Y:S07]  /*71c0*/  HMMA.16816.F32.BF16 R76, R8, R30, R76 ;  /* 0x0000001e084c723c */ /* 0x000fee000004184c */
[----:B------:R-:W-:-:S02]  /*71d0*/  F2FP.BF16.PACK_AB R8, R113, R114 ;  /* 0x000000727108723e */ /* 0x000fc400000010ff */
[----:B-----5:R-:W-:Y:S02]  /*71e0*/  F2FP.BF16.PACK_AB R9, R97, R98 ;  /* 0x000000626109723e */ /* 0x020fe400000010ff */
        /* <DEDUP_REMOVED lines=16> */
[----:B------:R-:W5:Y:S07]  /*72f0*/  LDSM.16.MT88.4 R12, [R226+0x2900] ;  /* 0x00290000e20c783b */ /* 0x000f6e0000004200 */
[----:B------:R-:W-:Y:S01]  /*7300*/  HMMA.16816.F32.BF16 R32, R8, R30, R32 ;  /* 0x0000001e0820723c */ /* 0x000fe20000041820 */
[----:B-1----:R-:W-:-:S04]  /*7310*/  FFMA.FTZ R2, R182, c[0x0][0x2d0], -R5 ;  /* 0x0000b400b6027a23 */ /* 0x002fc80000010805 */
[----:B------:R1:W1:Y:S03]  /*7320*/  MUFU.EX2 R91, R2 ;  /* 0x00000002005b7308 */ /* 0x0002660000000800 */
[----:B------:R-:W-:Y:S07]  /*7330*/  HMMA.16816.F32.BF16 R44, R8, R28, R44 ;  /* 0x0000001c082c723c */ /* 0x000fee000004182c */
[----:B---3--:R-:W-:Y:S01]  /*7340*/  F2FP.BF16.PACK_AB R8, R93, R94 ;  /* 0x0000005e5d08723e */ /* 0x008fe200000010ff */
[----:B-1----:R-:W-:Y:S01]  /*7350*/  FFMA.FTZ R2, R169, c[0x0][0x2d0], -R3 ;  /* 0x0000b400a9027a23 */ /* 0x002fe20000010803 */
[----:B------:R-:W-:Y:S01]  /*7360*/  F2FP.BF16.PACK_AB R10, R91, R92 ;  /* 0x0000005c5b0a723e */ /* 0x000fe200000010ff */
[----:B------:R-:W-:-:S02]  /*7370*/  IMAD.MOV.U32 R169, RZ, RZ, R153 ;  /* 0x000000ffffa97224 */ /* 0x000fc400078e0099 */
        /* <DEDUP_REMOVED lines=10> */
[----:B------:R-:W-:Y:S02]  /*7420*/  IMAD.MOV.U32 R166, RZ, RZ, R164 ;  /* 0x000000ffffa67224 */ /* 0x000fe400078e00a4 */
[----:B------:R-:W-:Y:S02]  /*7430*/  IMAD.MOV.U32 R164, RZ, RZ, R165 ;  /* 0x000000ffffa47224 */ /* 0x000fe400078e00a5 */
[----:B------:R-:W-:Y:S02]  /*7440*/  IMAD.MOV.U32 R165, RZ, RZ, R163 ;  /* 0x000000ffffa57224 */ /* 0x000fe400078e00a3 */
[----:B------:R-:W-:Y:S01]  /*7450*/  IMAD.MOV.U32 R163, RZ, RZ, R138 ;  /* 0x000000ffffa37224 */ /* 0x000fe200078e008a */
[----:B------:R-:W-:Y:S01]  /*7460*/  HMMA.16816.F32.BF16 R124, R8, R24, R124 ;  /* 0x00000018087c723c */ /* 0x000fe2000004187c */
[----:B------:R-:W-:Y:S01]  /*7470*/  IMAD.MOV.U32 R138, RZ, RZ, R162 ;  /* 0x000000ffff8a7224 */ /* 0x000fe200078e00a2 */
[----:B------:R-:W-:Y:S01]  /*7480*/  MOV R162, R139 ;  /* 0x0000008b00a27202 */ /* 0x000fe20000000f00 */
[----:B------:R-:W-:-:S02]  /*7490*/  IMAD.MOV.U32 R139, RZ, RZ, R74 ;  /* 0x000000ffff8b7224 */ /* 0x000fc400078e004a */
[----:B------:R1:W-:Y:S01]  /*74a0*/  MUFU.EX2 R74, R2 ;  /* 0x00000002004a7308 */ /* 0x0003e20000000800 */
[----:B------:R-:W-:Y:S02]  /*74b0*/  IMAD.MOV.U32 R168, RZ, RZ, R164 ;  /* 0x000000ffffa87224 */ /* 0x000fe400078e00a4 */
[----:B------:R-:W-:Y:S01]  /*74c0*/  IMAD.MOV.U32 R167, RZ, RZ, R165 ;  /* 0x000000ffffa77224 */ /* 0x000fe200078e00a5 */
[C---:B------:R-:W-:Y:S01]  /*74d0*/  HMMA.16816.F32.BF16 R128, R8.reuse, R26, R128 ;  /* 0x0000001a0880723c */ /* 0x040fe20000041880 */
[----:B------:R-:W-:Y:S02]  /*74e0*/  IMAD.MOV.U32 R164, RZ, RZ, R162 ;  /* 0x000000ffffa47224 */ /* 0x000fe400078e00a2 */
[----:B------:R-:W-:Y:S02]  /*74f0*/  IMAD.MOV.U32 R165, RZ, RZ, R161 ;  /* 0x000000ffffa57224 */ /* 0x000fe400078e00a1 */
[----:B------:R-:W-:Y:S02]  /*7500*/  IMAD.MOV.U32 R152, RZ, RZ, R138 ;  /* 0x000000ffff987224 */ /* 0x000fe400078e008a */
[----:B------:R-:W-:Y:S01]  /*7510*/  IMAD.MOV.U32 R138, RZ, RZ, R154 ;  /* 0x000000ffff8a7224 */ /* 0x000fe200078e009a */
[----:B--2---:R-:W-:Y:S01]  /*7520*/  HMMA.16816.F32.BF16 R140, R8, R20, R140 ;  /* 0x00000014088c723c */ /* 0x004fe2000004188c */
[----:B------:R-:W-:-:S02]  /*7530*/  IMAD.MOV.U32 R179, RZ, RZ, R165 ;  /* 0x000000ffffb37224 */ /* 0x000fc400078e00a5 */
[----:B------:R-:W-:Y:S02]  /*7540*/  IMAD.MOV.U32 R154, RZ, RZ, R137 ;  /* 0x000000ffff9a7224 */ /* 0x000fe400078e0089 */
[----:B-1----:R-:W-:Y:S02]  /*7550*/  FFMA.FTZ R2, R69, c[0x0][0x2d0], -R6 ;  /* 0x0000b40045027a23 */ /* 0x002fe40000010806 */
[----:B------:R-:W-:Y:S01]  /*7560*/  IMAD.MOV.U32 R137, RZ, RZ, R136 ;  /* 0x000000ffff897224 */ /* 0x000fe200078e0088 */
[----:B------:R-:W-:Y:S01]  /*7570*/  HMMA.16816.F32.BF16 R144, R8, R22, R144 ;  /* 0x000000160890723c */ /* 0x000fe20000041890 */
[----:B------:R1:W2:Y:S01]  /*7580*/  MUFU.EX2 R69, R2 ;  /* 0x0000000200457308 */ /* 0x0002a20000000800 */
[----:B------:R-:W-:Y:S02]  /*7590*/  IMAD.MOV.U32 R136, RZ, RZ, R120 ;  /* 0x000000ffff887224 */ /* 0x000fe400078e0078 */
[----:B------:R-:W-:Y:S02]  /*75a0*/  IMAD.MOV.U32 R120, RZ, RZ, R134 ;  /* 0x000000ffff787224 */ /* 0x000fe400078e0086 */
[----:B------:R-:W-:-:S02]  /*75b0*/  IMAD.MOV.U32 R171, RZ, RZ, R138 ;  /* 0x000000ffffab7224 */ /* 0x000fc400078e008a */
[C---:B----4-:R-:W-:Y:S08]  /*75c0*/  HMMA.16816.F32.BF16 R156, R8.reuse, R16, R156 ;  /* 0x00000010089c723c */ /* 0x050ff0000004189c */
[----:B-----5:R-:W-:Y:S01]  /*75d0*/  HMMA.16816.F32.BF16 R80, R8, R12, R80 ;  /* 0x0000000c0850723c */ /* 0x020fe20000041850 */
[----:B-1----:R-:W-:-:S04]  /*75e0*/  FFMA.FTZ R2, R68, c[0x0][0x2d0], -R6 ;  /* 0x0000b40044027a23 */ /* 0x002fc80000010806 */
[----:B------:R1:W-:Y:S03]  /*75f0*/  MUFU.EX2 R68, R2 ;  /* 0x0000000200447308 */ /* 0x0003e60000000800 */
[C---:B------:R-:W-:Y:S01]  /*7600*/  HMMA.16816.F32.BF16 R76, R8.reuse, R14, R76 ;  /* 0x0000000e084c723c */ /* 0x040fe2000004184c */
[----:B-1----:R-:W-:Y:S02]  /*7610*/  FFMA.FTZ R2, R166, c[0x0][0x2d0], -R6 ;  /* 0x0000b400a6027a23 */ /* 0x002fe40000010806 */
[----:B------:R-:W-:Y:S02]  /*7620*/  IMAD.MOV.U32 R166, RZ, RZ, R163 ;  /* 0x000000ffffa67224 */ /* 0x000fe400078e00a3 */
[----:B------:R1:W3:Y:S03]  /*7630*/  MUFU.EX2 R63, R2 ;  /* 0x00000002003f7308 */ /* 0x0002e60000000800 */
[----:B------:R-:W-:Y:S07]  /*7640*/  HMMA.16816.F32.BF16 R160, R8, R18, R84 ;  /* 0x0000001208a0723c */ /* 0x000fee0000041854 */
[----:B--2---:R-:W-:Y:S01]  /*7650*/  F2FP.BF16.PACK_AB R8, R69, R74 ;  /* 0x0000004a4508723e */ /* 0x004fe200000010ff */
[----:B------:R-:W-:Y:S01]  /*7660*/  IMAD.MOV.U32 R85, RZ, RZ, R123 ;  /* 0x000000ffff557224 */ /* 0x000fe200078e007b */
[----:B------:R-:W-:Y:S01]  /*7670*/  MOV R84, R137 ;  /* 0x0000008900547202 */ /* 0x000fe20000000f00 */
[----:B------:R-:W-:-:S02]  /*7680*/  IMAD.MOV.U32 R86, RZ, RZ, R121 ;  /* 0x000000ffff567224 */ /* 0x000fc400078e0079 */
[----:B-1----:R-:W-:Y:S01]  /*7690*/  FFMA.FTZ R2, R170, c[0x0][0x2d0], -R0 ;  /* 0x0000b400aa027a23 */ /* 0x002fe20000010800 */
[----:B---3--:R-:W-:Y:S01]  /*76a0*/  F2FP.BF16.PACK_AB R10, R63, R68 ;  /* 0x000000443f0a723e */ /* 0x008fe200000010ff */
[----:B------:R-:W-:Y:S02]  /*76b0*/  IMAD.MOV.U32 R170, RZ, RZ, R154 ;  /* 0x000000ffffaa7224 */ /* 0x000fe400078e009a */
        /* <DEDUP_REMOVED lines=9> */
[----:B--2---:R-:W-:Y:S02]  /*7750*/  F2FP.BF16.PACK_AB R11, R31, R60 ;  /* 0x0000003c1f0b723e */ /* 0x004fe400000010ff */
[----:B------:R-:W-:-:S03]  /*7760*/  MOV R168, R133 ;  /* 0x0000008500a87202 */ /* 0x000fc60000000f00 */
[----:B------:R1:W-:Y:S01]  /*7770*/  MUFU.EX2 R29, R2 ;  /* 0x00000002001d7308 */ /* 0x0003e20000000800 */
[----:B------:R-:W2:Y:S01]  /*7780*/  LDSM.16.MT88.4 R132, [R224+0x3100] ;  /* 0x00310000e084783b */ /* 0x000ea20000004200 */
[C---:B------:R-:W-:Y:S07]  /*7790*/  HMMA.16816.F32.BF16 R56, R8.reuse, R26, R56 ;  /* 0x0000001a0838723c */ /* 0x040fee0000041838 */
[----:B------:R-:W-:Y:S01]  /*77a0*/  IMAD.MOV.U32 R27, RZ, RZ, R136 ;  /* 0x000000ffff1b7224 */ /* 0x000fe200078e0088 */
[----:B------:R-:W-:Y:S01]  /*77b0*/  HMMA.16816.F32.BF16 R64, R8, R24, R64 ;  /* 0x000000180840723c */ /* 0x000fe20000041840 */
[----:B-1----:R-:W-:-:S04]  /*77c0*/  FFMA.FTZ R2, R167, c[0x0][0x2d0], -R5 ;  /* 0x0000b400a7027a23 */ /* 0x002fc80000010805 */
[----:B------:R1:W3:Y:S03]  /*77d0*/  MUFU.EX2 R30, R2 ;  /* 0x00000002001e7308 */ /* 0x0002e60000000800 */
[C---:B------:R-:W-:Y:S08]  /*77e0*/  HMMA.16816.F32.BF16 R48, R8.reuse, R22, R48 ;  /* 0x000000160830723c */ /* 0x040ff00000041830 */
[----:B------:R-:W-:Y:S01]  /*77f0*/  HMMA.16816.F32.BF16 R52, R8, R20, R52 ;  /* 0x000000140834723c */ /* 0x000fe20000041834 */
[----:B-1----:R-:W-:-:S07]  /*7800*/  FFMA.FTZ R2, R166, c[0x0][0x2d0], -R5 ;  /* 0x0000b400a6027a23 */ /* 0x002fce0000010805 */
[C---:B------:R-:W-:Y:S01]  /*7810*/  HMMA.16816.F32.BF16 R44, R8.reuse, R12, R44 ;  /* 0x0000000c082c723c */ /* 0x040fe2000004182c */
[----:B---3--:R-:W-:Y:S01]  /*7820*/  F2FP.BF16.PACK_AB R176, R30, R29 ;  /* 0x0000001d1eb0723e */ /* 0x008fe200000010ff */
[----:B------:R1:W-:Y:S05]  /*7830*/  MUFU.EX2 R28, R2 ;  /* 0x00000002001c7308 */ /* 0x0003ea0000000800 */
[----:B------:R-:W-:Y:S01]  /*7840*/  FADD.FTZ R12, R220, R217 ;  /* 0x000000d9dc0c7221 */ /* 0x000fe20000010000 */
[C---:B------:R-:W-:Y:S01]  /*7850*/  HMMA.16816.F32.BF16 R32, R8.reuse, R14, R32 ;  /* 0x0000000e0820723c */ /* 0x040fe20000041820 */
[----:B------:R-:W-:Y:S01]  /*7860*/  FADD.FTZ R13, R178, R177 ;  /* 0x000000b1b20d7221 */ /* 0x000fe20000010000 */
[----:B------:R3:W-:Y:S06]  /*7870*/  MUFU.EX2 R15, R4 ;  /* 0x00000004000f7308 */ /* 0x0007ec0000000800 */
[----:B------:R-:W-:Y:S01]  /*7880*/  HMMA.16816.F32.BF16 R36, R8, R16, R36 ;  /* 0x000000100824723c */ /* 0x000fe20000041824 */
[----:B-1----:R-:W-:-:S02]  /*7890*/  FFMA.FTZ R2, R164, c[0x0][0x2d0], -R5 ;  /* 0x0000b400a4027a23 */ /* 0x002fc40000010805 */
[----:B------:R-:W-:Y:S01]  /*78a0*/  FFMA.FTZ R5, R214, c[0x0][0x2d0], -R0 ;  /* 0x0000b400d6057a23 */ /* 0x000fe20000010800 */
[----:B------:R-:W1:Y:S01]  /*78b0*/  LDSM.16.MT88.4 R164, [R225+0x3100] ;  /* 0x00310000e1a4783b */ /* 0x000e620000004200 */
[----:B------:R4:W5:Y:S03]  /*78c0*/  MUFU.EX2 R26, R2 ;  /* 0x00000002001a7308 */ /* 0x0009660000000800 */
[----:B------:R-:W-:Y:S01]  /*78d0*/  HMMA.16816.F32.BF16 R40, R8, R18, R40 ;  /* 0x000000120828723c */ /* 0x000fe20000041828 */
[----:B------:R-:W1:Y:S01]  /*78e0*/  LDSM.16.MT88.4 R16, [R226+0x3100] ;  /* 0x00310000e210783b */ /* 0x000e620000004200 */
[----:B---3--:R-:W-:-:S03]  /*78f0*/  FADD.FTZ R4, R250, R249 ;  /* 0x000000f9fa047221 */ /* 0x008fc60000010000 */
[----:B------:R-:W-:Y:S01]  /*7900*/  MUFU.EX2 R9, R5 ;  /* 0x0000000500097308 */ /* 0x000fe20000000800 */
[----:B----4-:R-:W-:Y:S01]  /*7910*/  FFMA.FTZ R2, R219, c[0x0][0x2d0], -R3 ;  /* 0x0000b400db027a23 */ /* 0x010fe20000010803 */
[----:B-----5:R-:W-:Y:S01]  /*7920*/  F2FP.BF16.PACK_AB R178, R26, R28 ;  /* 0x0000001c1ab2723e */ /* 0x020fe200000010ff */
[----:B------:R-:W-:-:S05]  /*7930*/  IMAD.MOV.U32 R219, RZ, RZ, R120 ;  /* 0x000000ffffdb7224 */ /* 0x000fca00078e0078 */
[----:B------:R3:W-:Y:S01]  /*7940*/  MUFU.EX2 R25, R2 ;  /* 0x0000000200197308 */ /* 0x0007e20000000800 */
[----:B------:R-:W-:Y:S02]  /*7950*/  IMAD.MOV.U32 R120, RZ, RZ, R139 ;  /* 0x000000ffff787224 */ /* 0x000fe400078e008b */
[----:B------:R-:W-:Y:S02]  /*7960*/  IMAD.MOV.U32 R139, RZ, RZ, R7 ;  /* 0x000000ffff8b7224 */ /* 0x000fe400078e0007 */
[----:B------:R-:W-:Y:S02]  /*7970*/  FFMA.FTZ R7, R208, c[0x0][0x2d0], -R0 ;  /* 0x0000b400d0077a23 */ /* 0x000fe40000010800 */
[----:B------:R-:W-:Y:S02]  /*7980*/  IMAD.MOV.U32 R87, RZ, RZ, R139 ;  /* 0x000000ffff577224 */ /* 0x000fe400078e008b */
[----:B------:R4:W-:Y:S01]  /*7990*/  MUFU.EX2 R10, R7 ;  /* 0x00000007000a7308 */ /* 0x0009e20000000800 */
[----:B---3--:R-:W-:-:S07]  /*79a0*/  FFMA.FTZ R2, R218, c[0x0][0x2d0], -R3 ;  /* 0x0000b400da027a23 */ /* 0x008fce0000010803 */
[----:B------:R3:W5:Y:S01]  /*79b0*/  MUFU.EX2 R24, R2 ;  /* 0x0000000200187308 */ /* 0x0007620000000800 */
[----:B----4-:R-:W-:Y:S02]  /*79c0*/  FADD.FTZ R7, R252, R4 ;  /* 0x00000004fc077221 */ /* 0x010fe40000010000 */
[--C-:B---3--:R-:W-:Y:S01]  /*79d0*/  FFMA.FTZ R2, R221, c[0x0][0x2d0], -R3.reuse ;  /* 0x0000b400dd027a23 */ /* 0x108fe20000010803 */
[----:B-----5:R-:W-:Y:S01]  /*79e0*/  F2FP.BF16.PACK_AB R177, R24, R25 ;  /* 0x0000001918b1723e */ /* 0x020fe200000010ff */
[----:B------:R-:W-:-:S03]  /*79f0*/  FFMA.FTZ R3, R251, c[0x0][0x2d0], -R3 ;  /* 0x0000b400fb037a23 */ /* 0x000fc60000010803 */
[----:B------:R3:W-:Y:S08]  /*7a00*/  MUFU.EX2 R23, R2 ;  /* 0x0000000200177308 */ /* 0x0007f00000000800 */
[----:B------:R4:W5:Y:S01]  /*7a10*/  MUFU.EX2 R22, R3 ;  /* 0x0000000300167308 */ /* 0x0009620000000800 */
[----:B---3--:R-:W-:-:S07]  /*7a20*/  FFMA.FTZ R2, R152, c[0x0][0x2d0], -R6 ;  /* 0x0000b40098027a23 */ /* 0x008fce0000010806 */
[----:B------:R3:W-:Y:S01]  /*7a30*/  MUFU.EX2 R20, R2 ;  /* 0x0000000200147308 */ /* 0x0007e20000000800 */
[--C-:B----4-:R-:W-:Y:S01]  /*7a40*/  FFMA.FTZ R3, R179, c[0x0][0x2d0], -R6.reuse ;  /* 0x0000b400b3037a23 */ /* 0x110fe20000010806 */
[----:B-----5:R-:W-:Y:S01]  /*7a50*/  F2FP.BF16.PACK_AB R179, R22, R23 ;  /* 0x0000001716b3723e */ /* 0x020fe200000010ff */
[----:B------:R-:W-:-:S05]  /*7a60*/  FFMA.FTZ R6, R155, c[0x0][0x2d0], -R6 ;  /* 0x0000b4009b067a23 */ /* 0x000fca0000010806 */
[----:B------:R4:W5:Y:S01]  /*7a70*/  MUFU.EX2 R21, R3 ;  /* 0x0000000300157308 */ /* 0x0009620000000800 */
[----:B--2---:R-:W-:Y:S01]  /*7a80*/  HMMA.16816.F32.BF16 R124, R176, R132, R124 ;  /* 0x00000084b07c723c */ /* 0x004fe2000004187c */
[----:B---3--:R-:W-:-:S06]  /*7a90*/  FADD.FTZ R2, R120, R12 ;  /* 0x0000000c78027221 */ /* 0x008fcc0000010000 */
[----:B------:R-:W2:Y:S01]  /*7aa0*/  MUFU.EX2 R14, R6 ;  /* 0x00000006000e7308 */ /* 0x000ea20000000800 */
[----:B------:R-:W-:Y:S01]  /*7ab0*/  FADD.FTZ R5, R122, R2 ;  /* 0x000000027a057221 */ /* 0x000fe20000010000 */
[----:B------:R-:W-:Y:S01]  /*7ac0*/  HMMA.16816.F32.BF16 R128, R176, R134, R128 ;  /* 0x00000086b080723c */ /* 0x000fe20000041880 */
[--C-:B----4-:R-:W-:Y:S01]  /*7ad0*/  FFMA.FTZ R3, R216, c[0x0][0x2d0], -R0.reuse ;  /* 0x0000b400d8037a23 */ /* 0x110fe20000010800 */
[----:B-----5:R-:W-:Y:S01]  /*7ae0*/  F2FP.BF16.PACK_AB R180, R20, R21 ;  /* 0x0000001514b4723e */ /* 0x020fe200000010ff */
[----:B------:R-:W-:-:S03]  /*7af0*/  FFMA.FTZ R0, R183, c[0x0][0x2d0], -R0 ;  /* 0x0000b400b7007a23 */ /* 0x000fc60000010800 */
[----:B------:R3:W4:Y:S02]  /*7b00*/  MUFU.EX2 R8, R3 ;  /* 0x0000000300087308 */ /* 0x0007240000000800 */
[----:B------:R-:W-:Y:S01]  /*7b10*/  HMMA.16816.F32.BF16 R140, R176, R148, R140 ;  /* 0x00000094b08c723c */ /* 0x000fe2000004188c */
[----:B--2---:R-:W-:-:S05]  /*7b20*/  F2FP.BF16.PACK_AB R182, R14, R15 ;  /* 0x0000000f0eb6723e */ /* 0x004fca00000010ff */
[----:B------:R2:W5:Y:S02]  /*7b30*/  MUFU.EX2 R11, R0 ;  /* 0x00000000000b7308 */ /* 0x0005640000000800 */
[----:B------:R-:W-:Y:S01]  /*7b40*/  HMMA.16816.F32.BF16 R144, R176, R150, R144 ;  /* 0x00000096b090723c */ /* 0x000fe20000041890 */
[----:B---3--:R-:W-:Y:S01]  /*7b50*/  FADD.FTZ R3, R248, R222 ;  /* 0x000000def8037221 */ /* 0x008fe20000010000 */
[----:B----4-:R-:W-:-:S06]  /*7b60*/  F2FP.BF16.PACK_AB R181, R9, R8 ;  /* 0x0000000809b5723e */ /* 0x010fcc00000010ff */
[C---:B-1----:R-:W-:Y:S01]  /*7b70*/  HMMA.16816.F32.BF16 R156, R176.reuse, R164, R156 ;  /* 0x000000a4b09c723c */ /* 0x042fe2000004189c */
[----:B------:R-:W-:Y:S02]  /*7b80*/  FADD.FTZ R6, R244, R3 ;  /* 0x00000003f4067221 */ /* 0x000fe40000010000 */
[----:B------:R-:W-:Y:S02]  /*7b90*/  FADD.FTZ R3, R219, R7 ;  /* 0x00000007db037221 */ /* 0x000fe40000010000 */
[----:B--2---:R-:W-:Y:S01]  /*7ba0*/  FADD.FTZ R0, R213, R13 ;  /* 0x0000000dd5007221 */ /* 0x004fe20000010000 */
[----:B-----5:R-:W-:Y:S01]  /*7bb0*/  F2FP.BF16.PACK_AB R183, R11, R10 ;  /* 0x0000000a0bb7723e */ /* 0x020fe200000010ff */
        /* <DEDUP_REMOVED lines=114> */
[----:B------:R-:W2:Y:S01]  /*82e0*/  LDL R87, [R1+0x20] ;  /* 0x0000200001577983 */ /* 0x000ea20000100800 */
[----:B------:R-:W-:Y:S01]  /*82f0*/  PLOP3.LUT P1, PT, PT, PT, UP1, 0x80, 0x0 ;  /* 0x000000000000781c */ /* 0x000fe20003f2f018 */
[----:B------:R-:W-:Y:S01]  /*8300*/  IMAD.MOV.U32 R116, RZ, RZ, R72 ;  /* 0x000000ffff747224 */ /* 0x000fe200078e0048 */
[----:B------:R-:W-:Y:S01]  /*8310*/  PLOP3.LUT P0, PT, PT, PT, UP1, 0x80, 0x0 ;  /* 0x000000000000781c */ /* 0x000fe20003f0f018 */
[----:B-1----:R-:W-:Y:S01]  /*8320*/  IMAD.MOV.U32 R3, RZ, RZ, R73 ;  /* 0x000000ffff037224 */ /* 0x002fe200078e0049 */
[----:B------:R-:W-:Y:S01]  /*8330*/  MOV R118, R70 ;  /* 0x0000004600767202 */ /* 0x000fe20000000f00 */
[----:B------:R-:W-:-:S08]  /*8340*/  IMAD.MOV.U32 R117, RZ, RZ, R71 ;  /* 0x000000ffff757224 */ /* 0x000fd000078e0047 */
[----:B--2---:R-:W-:-:S05]  /*8350*/  @P1 IMAD.HI.U32 R0, R87, c[0x0][0x2c8], RZ ;  /* 0x0000b20057001a27 */ /* 0x004fca00078e00ff */
[----:B------:R-:W-:-:S05]  /*8360*/  @P0 SHF.R.U32.HI R0, RZ, c[0x0][0x2cc], R0 ;  /* 0x0000b300ff000a19 */ /* 0x000fca0000011600 */
[----:B------:R1:W-:Y:S02]  /*8370*/  @P0 STL [R1+0x1c], R0 ;  /* 0x00001c0001000387 */ /* 0x0003e40000100800 */
.L_x_662:
[----:B------:R-:W-:Y:S04]  /*8380*/  DEPBAR.LE SB0, 0x0 ;  /* 0x000080000000791a */ /* 0x000fe80000000000 */
[----:B------:R-:W-:Y:S01]  /*8390*/  BAR.SYNC.DEFER_BLOCKING 0x0 ;  /* 0x0000000000007b1d */ /* 0x000fe20000010000 */
[----:B------:R-:W-:Y:S05]  /*83a0*/  ISETP.LE.AND P0, PT, RZ, UR6, PT ;  /* 0x00000006ff007c0c */ /* 0x000fea000bf03270 */
[----:B--2--5:R2:W3:Y:S04]  /*83b0*/  LDSM.16.M88.4 R112, [R230+0x7100] ;  /* 0x00710000e670783b */ /* 0x0244e80000000200 */
        /* <DEDUP_REMOVED lines=18> */
[----:B---34-:R-:W3:Y:S04]  /*84e0*/  LDL R2, [R1+0x8] ;  /* 0x0000080001027983 */ /* 0x018ee80000100800 */
[----:B------:R-:W4:Y:S01]  /*84f0*/  LDL R21, [R1+0x14] ;  /* 0x0000140001157983 */ /* 0x000f220000100800 */
[----:B-1-3--:R-:W-:Y:S01]  /*8500*/  SHF.R.S32.HI R0, RZ, 0x1f, R2 ;  /* 0x0000001fff007819 */ /* 0x00afe20000011402 */
[----:B------:R-:W-:Y:S04]  /*8510*/  IMAD.WIDE.U32 R4, R2, c[0x0][0x208], RZ ;  /* 0x0000820002047a25 */ /* 0x000fe800078e00ff */
[----:B------:R-:W-:Y:S04]  /*8520*/  IMAD R0, R0, c[0x0][0x208], RZ ;  /* 0x0000820000007a24 */ /* 0x000fe800078e02ff */
[----:B------:R-:W-:Y:S01]  /*8530*/  IMAD R0, R2, c[0x0][0x20c], R0 ;  /* 0x0000830002007a24 */ /* 0x000fe200078e0200 */
[----:B------:R-:W-:Y:S03]  /*8540*/  SHF.R.S32.HI R2, RZ, 0x1f, R245 ;  /* 0x0000001fff027819 */ /* 0x000fe600000114f5 */
[----:B------:R-:W-:Y:S02]  /*8550*/  IMAD.IADD R5, R5, 0x1, R0 ;  /* 0x0000000105057824 */ /* 0x000fe400078e0200 */
[----:B------:R-:W-:Y:S02]  /*8560*/  IMAD R2, R2, c[0x0][0x218], RZ ;  /* 0x0000860002027a24 */ /* 0x000fe400078e02ff */
[C---:B------:R-:W-:Y:S05]  /*8570*/  IMAD.WIDE.U32 R4, R245.reuse, c[0x0][0x218], R4 ;  /* 0x00008600f5047a25 */ /* 0x040fea00078e0004 */
[----:B------:R-:W-:Y:S01]  /*8580*/  IADD3 R0, P1, R4, UR24, RZ ;  /* 0x0000001804007c10 */ /* 0x000fe2000ff3e0ff */
[----:B------:R-:W-:Y:S03]  /*8590*/  IMAD R4, R245, c[0x0][0x21c], R2 ;  /* 0x00008700f5047a24 */ /* 0x000fe600078e0202 */
[C---:B------:R-:W-:Y:S02]  /*85a0*/  LEA R2, P0, R0.reuse, c[0x0][0x1f8], 0x1 ;  /* 0x00007e0000027a11 */ /* 0x040fe400078008ff */
[----:B------:R-:W-:Y:S03]  /*85b0*/  IADD3.X R4, R5, UR8, R4, P1, !PT ;  /* 0x0000000805047c10 */ /* 0x000fe60008ffe404 */
[----:B------:R-:W1:Y:S01]  /*85c0*/  SHFL.IDX PT, R6, R2, RZ, 0x181f ;  /* 0x00181fff02067589 */ /* 0x000e6200000e0000 */
[----:B------:R-:W-:Y:S03]  /*85d0*/  LEA.HI.X R0, R0, c[0x0][0x1fc], R4, 0x1, P0 ;  /* 0x00007f0000007a11 */ /* 0x000fe600000f0c04 */
[----:B------:R-:W3:Y:S04]  /*85e0*/  SHFL.IDX PT, R4, R2, 0x1, 0x181f ;  /* 0x00381f0002047f89 */ /* 0x000ee800000e0000 */
[----:B------:R-:W5:Y:S04]  /*85f0*/  SHFL.IDX PT, R7, R0, RZ, 0x181f ;  /* 0x00181fff00077589 */ /* 0x000f6800000e0000 */
[----:B------:R-:W2:Y:S04]  /*8600*/  SHFL.IDX PT, R5, R0, 0x1, 0x181f ;  /* 0x00381f0000057f89 */ /* 0x000ea800000e0000 */
[----:B------:R-:W4:Y:S04]  /*8610*/  SHFL.IDX PT, R12, R2, 0x2, 0x181f ;  /* 0x00581f00020c7f89 */ /* 0x000f2800000e0000 */
[----:B------:R-:W4:Y:S04]  /*8620*/  SHFL.IDX PT, R10, R2, 0x3, 0x181f ;  /* 0x00781f00020a7f89 */ /* 0x000f2800000e0000 */
[----:B------:R-:W4:Y:S01]  /*8630*/  SHFL.IDX PT, R9, R0, 0x2, 0x181f ;  /* 0x00581f0000097f89 */ /* 0x000f2200000e0000 */
[-C--:B-1----:R-:W-:Y:S03]  /*8640*/  IADD3 R6, P1, R6, R242.reuse, RZ ;  /* 0x000000f206067210 */ /* 0x082fe60007f3e0ff */
[----:B------:R-:W1:Y:S01]  /*8650*/  SHFL.IDX PT, R8, R2, 0x4, 0x181f ;  /* 0x00981f0002087f89 */ /* 0x000e6200000e0000 */
[-C--:B---3--:R-:W-:Y:S03]  /*8660*/  IADD3 R4, P0, R4, R242.reuse, RZ ;  /* 0x000000f204047210 */ /* 0x088fe60007f1e0ff */
[----:B------:R-:W3:Y:S01]  /*8670*/  SHFL.IDX PT, R11, R2, 0x5, 0x181f ;  /* 0x00b81f00020b7f89 */ /* 0x000ee200000e0000 */
[--C-:B-----5:R-:W-:Y:S03]  /*8680*/  IMAD.X R7, R7, 0x1, R241.reuse, P1 ;  /* 0x0000000107077824 */ /* 0x120fe600008e06f1 */
[----:B------:R-:W-:Y:S01]  /*8690*/  SHFL.IDX PT, R20, R0, 0x3, 0x181f ;  /* 0x00781f0000147f89 */ /* 0x000fe200000e0000 */
[--C-:B--2---:R-:W-:Y:S03]  /*86a0*/  IMAD.X R5, R5, 0x1, R241.reuse, P0 ;  /* 0x0000000105057824 */ /* 0x104fe600000e06f1 */
[----:B----4-:R3:W-:Y:S01]  /*86b0*/  LDGSTS.E.BYPASS.LTC128B.128 [R21], [R6.64], !P4 ;  /* 0x0000000006157fae */ /* 0x0107e2000e101d4e */
[-C--:B------:R-:W-:Y:S03]  /*86c0*/  IADD3 R12, P0, R12, R242.reuse, RZ ;  /* 0x000000f20c0c7210 */ /* 0x080fe60007f1e0ff */
[----:B------:R-:W2:Y:S01]  /*86d0*/  SHFL.IDX PT, R15, R0, 0x4, 0x181f ;  /* 0x00981f00000f7f89 */ /* 0x000ea200000e0000 */
[-C--:B------:R-:W-:Y:S03]  /*86e0*/  IADD3 R10, P3, R10, R242.reuse, RZ ;  /* 0x000000f20a0a7210 */ /* 0x080fe60007f7e0ff */
[----:B------:R4:W-:Y:S01]  /*86f0*/  LDGSTS.E.BYPASS.LTC128B.128 [R21+0x800], [R4.64], !P4 ;  /* 0x0080000004157fae */ /* 0x0009e2000e101d4e */
[--C-:B------:R-:W-:Y:S03]  /*8700*/  IMAD.X R13, R9, 0x1, R241.reuse, P0 ;  /* 0x00000001090d7824 */ /* 0x100fe600000e06f1 */
[----:B------:R-:W4:Y:S01]  /*8710*/  SHFL.IDX PT, R2, R2, 0x6, 0x181f ;  /* 0x00d81f0002027f89 */ /* 0x000f2200000e0000 */
[-C--:B-1----:R-:W-:Y:S03]  /*8720*/  IADD3 R8, P2, R8, R242.reuse, RZ ;  /* 0x000000f208087210 */ /* 0x082fe60007f5e0ff */
[----:B------:R-:W1:Y:S04]  /*8730*/  SHFL.IDX PT, R14, R0, 0x5, 0x181f ;  /* 0x00b81f00000e7f89 */ /* 0x000e6800000e0000 */
[----:B------:R-:W5:Y:S04]  /*8740*/  SHFL.IDX PT, R0, R0, 0x6, 0x181f ;  /* 0x00d81f0000007f89 */ /* 0x000f6800000e0000 */
[----:B------:R5:W-:Y:S01]  /*8750*/  LDGSTS.E.BYPASS.LTC128B.128 [R21+0x1000], [R12.64], !P4 ;  /* 0x010000000c157fae */ /* 0x000be2000e101d4e */
[-C--:B---3--:R-:W-:Y:S01]  /*8760*/  IADD3 R6, P1, R11, R242.reuse, RZ ;  /* 0x000000f20b067210 */ /* 0x088fe20007f3e0ff */
[--C-:B--2---:R-:W-:Y:S01]  /*8770*/  IMAD.X R9, R15, 0x1, R241.reuse, P2 ;  /* 0x000000010f097824 */ /* 0x104fe200010e06f1 */
[-C--:B------:R-:W-:Y:S05]  /*8780*/  IADD3.X R11, R20, R241.reuse, RZ, P3, !PT ;  /* 0x000000f1140b7210 */ /* 0x080fea0001ffe4ff */
[----:B------:R2:W-:Y:S01]  /*8790*/  LDGSTS.E.BYPASS.LTC128B.128 [R21+0x1800], [R10.64], !P4 ;  /* 0x018000000a157fae */ /* 0x0005e2000e101d4e */
[----:B----4-:R-:W-:Y:S03]  /*87a0*/  IADD3 R4, P0, R2, R242, RZ ;  /* 0x000000f202047210 */ /* 0x010fe60007f1e0ff */
[----:B------:R2:W-:Y:S01]  /*87b0*/  LDGSTS.E.BYPASS.LTC128B.128 [R21+0x2000], [R8.64], !P4 ;  /* 0x0200000008157fae */ /* 0x0005e2000e101d4e */
[----:B-1----:R-:W-:Y:S01]  /*87c0*/  IMAD.X R7, R14, 0x1, R241, P1 ;  /* 0x000000010e077824 */ /* 0x002fe200008e06f1 */
[----:B-----5:R-:W-:Y:S04]  /*87d0*/  IADD3.X R5, R0, R241, RZ, P0, !PT ;  /* 0x000000f100057210 */ /* 0x020fe800007fe4ff */
[----:B------:R2:W-:Y:S04]  /*87e0*/  LDGSTS.E.BYPASS.LTC128B.128 [R21+0x2800], [R6.64], !P4 ;  /* 0x0280000006157fae */ /* 0x0005e8000e101d4e */
[----:B------:R2:W-:Y:S02]  /*87f0*/  LDGSTS.E.BYPASS.LTC128B.128 [R21+0x3000], [R4.64], !P4 ;  /* 0x0300000004157fae */ /* 0x0005e4000e101d4e */
.L_x_660:
[----:B---34-:R-:W0:Y:S01]  /*8800*/  LDGDEPBAR ;  /* 0x00000000000079af */ /* 0x018e220000000000 */
[-C--:B-12---:R-:W-:Y:S01]  /*8810*/  HMMA.16816.F32.BF16 R4, R112, R16.reuse, RZ ;  /* 0x000000107004723c */ /* 0x086fe200000418ff */
[----:B------:R-:W-:Y:S06]  /*8820*/  UISETP.GE.AND UP0, UPT, UR6, 0x1, UPT ;  /* 0x000000010600788c */ /* 0x000fec000bf06270 */
[----:B------:R-:W-:Y:S01]  /*8830*/  PLOP3.LUT P0, PT, PT, PT, UP0, 0x80, 0x0 ;  /* 0x000000000000781c */ /* 0x000fe20003f0f008 */
        /* <DEDUP_REMOVED lines=130> */
[----:B----4-:R-:W-:Y:S01]  /*9060*/  STL [R1+0x4], R0 ;  /* 0x0000040001007387 */ /* 0x010fe20000100800 */
[C---:B------:R-:W-:Y:S08]  /*9070*/  HMMA.16816.F32.BF16 R24, R188.reuse, R4, R24 ;  /* 0x00000004bc18723c */ /* 0x040ff00000041818 */
        /* <DEDUP_REMOVED lines=42> */
[----:B------:R-:W5:Y:S03]  /*9320*/  LDSM.16.M88.4 R4, [R228+0x2800] ;  /* 0x00280000e404783b */ /* 0x000f660000000200 */
[----:B------:R-:W-:Y:S02]  /*9330*/  FMUL.FTZ R50, R50, c[0x0][0x320] ;  /* 0x0000c80032327a20 */ /* 0x000fe40000410000 */
[----:B------:R-:W-:Y:S02]  /*9340*/  FMUL.FTZ R52, R52, c[0x0][0x320] ;  /* 0x0000c80034347a20 */ /* 0x000fe40000410000 */
[----:B------:R-:W-:Y:S01]  /*9350*/  FMUL.FTZ R53, R53, c[0x0][0x320] ;  /* 0x0000c80035357a20 */ /* 0x000fe20000410000 */
[----:B------:R4:W2:Y:S01]  /*9360*/  MUFU.TANH R220, R24 ;  /* 0x0000001800dc7308 */ /* 0x0008a20000002400 */
[-C--:B-1----:R-:W-:Y:S03]  /*9370*/  HMMA.16816.F32.BF16 R68, R204, R8.reuse, R68 ;  /* 0x00000008cc44723c */ /* 0x082fe60000041844 */
[----:B------:R-:W-:Y:S02]  /*9380*/  FMUL.FTZ R54, R54, c[0x0][0x320] ;  /* 0x0000c80036367a20 */ /* 0x000fe40000410000 */
[----:B------:R-:W-:Y:S02]  /*9390*/  FMUL.FTZ R55, R55, c[0x0][0x320] ;  /* 0x0000c80037377a20 */ /* 0x000fe40000410000 */
[----:B------:R-:W-:Y:S01]  /*93a0*/  FMUL.FTZ R56, R56, c[0x0][0x320] ;  /* 0x0000c80038387a20 */ /* 0x000fe20000410000 */
[C---:B------:R-:W-:Y:S01]  /*93b0*/  HMMA.16816.F32.BF16 R72, R188.reuse, R8, R72 ;  /* 0x00000008bc48723c */ /* 0x040fe20000041848 */
[----:B------:R4:W1:Y:S03]  /*93c0*/  MUFU.TANH R219, R25 ;  /* 0x0000001900db7308 */ /* 0x0008660000002400 */
[----:B------:R-:W-:Y:S02]  /*93d0*/  FMUL.FTZ R58, R58, c[0x0][0x320] ;  /* 0x0000c8003a3a7a20 */ /* 0x000fe40000410000 */
[----:B------:R-:W-:Y:S02]  /*93e0*/  FMUL.FTZ R60, R60, c[0x0][0x320] ;  /* 0x0000c8003c3c7a20 */ /* 0x000fe40000410000 */
[-C--:B------:R-:W-:Y:S03]  /*93f0*/  HMMA.16816.F32.BF16 R76, R188, R10.reuse, R76 ;  /* 0x0000000abc4c723c */ /* 0x080fe6000004184c */
[----:B------:R4:W1:Y:S01]  /*9400*/  MUFU.TANH R246, R26 ;  /* 0x0000001a00f67308 */ /* 0x0008620000002400 */
[----:B------:R-:W-:Y:S02]  /*9410*/  FMUL.FTZ R64, R64, c[0x0][0x320] ;  /* 0x0000c80040407a20 */ /* 0x000fe40000410000 */
[----:B------:R-:W-:Y:S02]  /*9420*/  FMUL.FTZ R65, R65, c[0x0][0x320] ;  /* 0x0000c80041417a20 */ /* 0x000fe40000410000 */
[C---:B------:R-:W-:Y:S01]  /*9430*/  HMMA.16816.F32.BF16 R80, R204.reuse, R10, R80 ;  /* 0x0000000acc50723c */ /* 0x040fe20000041850 */
[----:B------:R-:W1:Y:S01]  /*9440*/  LDSM.16.M88.4 R8, [R228+0x3000] ;  /* 0x00300000e408783b */ /* 0x000e620000000200 */
[----:B------:R-:W-:Y:S04]  /*9450*/  DEPBAR.LE SB0, 0x0 ;  /* 0x000080000000791a */ /* 0x000fe80000000000 */
[----:B------:R4:W1:Y:S01]  /*9460*/  MUFU.TANH R247, R27 ;  /* 0x0000001b00f77308 */ /* 0x0008620000002400 */
[----:B------:R-:W-:Y:S01]  /*9470*/  FMUL.FTZ R66, R66, c[0x0][0x320] ;  /* 0x0000c80042427a20 */ /* 0x000fe20000410000 */
[-C--:B-----5:R-:W-:Y:S01]  /*9480*/  HMMA.16816.F32.BF16 R84, R204, R4.reuse, R84 ;  /* 0x00000004cc54723c */ /* 0x0a0fe20000041854 */
[----:B------:R-:W-:Y:S04]  /*9490*/  BAR.SYNC.DEFER_BLOCKING 0x0 ;  /* 0x0000000000007b1d */ /* 0x000fe80000010000 */
[----:B------:R-:W-:Y:S02]  /*94a0*/  FMUL.FTZ R67, R67, c[0x0][0x320] ;  /* 0x0000c80043437a20 */ /* 0x000fe40000410000 */
[----:B------:R-:W-:Y:S01]  /*94b0*/  FMUL.FTZ R68, R68, c[0x0][0x320] ;  /* 0x0000c80044447a20 */ /* 0x000fe20000410000 */
[----:B------:R4:W1:Y:S01]  /*94c0*/  MUFU.TANH R218, R28 ;  /* 0x0000001c00da7308 */ /* 0x0008620000002400 */
        /* <DEDUP_REMOVED lines=83> */
[----:B------:R-:W-:Y:S07]  /*9a00*/  FMUL.FTZ R111, R111, c[0x0][0x320] ;  /* 0x0000c8006f6f7a20 */ /* 0x000fee0000410000 */
        /* <DEDUP_REMOVED lines=71> */
[----:B------:R-:W1:Y:S01]  /*9e80*/  MUFU.TANH R115, R115 ;  /* 0x0000007300737308 */ /* 0x000e620000002400 */
[----:B------:R-:W-:-:S05]  /*9e90*/  @!P0 BRA `(.L_x_661) ;  /* 0x0000043000008947 */ /* 0x000fca0003800000 */
[----:B--234-:R-:W2:Y:S01]  /*9ea0*/  LDL R0, [R1+0x18] ;  /* 0x0000180001007983 */ /* 0x01cea20000100800 */
[----:B------:R-:W-:Y:S01]  /*9eb0*/  UIMAD UR5, UR6, 0x70, UR11 ;  /* 0x00000070060578a4 */ /* 0x000fe2000f8e020b */
[----:B------:R-:W-:Y:S01]  /*9ec0*/  PLOP3.LUT P1, PT, PT, PT, UP2, 0x80, 0x0 ;  /* 0x000000000000781c */ /* 0x000fe20003f2f028 */
[----:B------:R-:W-:Y:S01]  /*9ed0*/  IMAD.MOV.U32 R245, RZ, RZ, RZ ;  /* 0x000000fffff57224 */ /* 0x000fe200078e00ff */
[----:B------:R-:W3:Y:S01]  /*9ee0*/  LDL R19, [R1+0xc] ;  /* 0x00000c0001137983 */ /* 0x000ee20000100800 */
[----:B------:R-:W-:Y:S02]  /*9ef0*/  PLOP3.LUT P0, PT, PT, PT, UP2, 0x80, 0x0 ;  /* 0x000000000000781c */ /* 0x000fe40003f0f028 */
        /* <DEDUP_REMOVED lines=13> */
[----:B------:R2:W4:Y:S02]  /*9fd0*/  @!P5 LDG.E R245, [R4.64] ;  /* 0x0000000e04f5d981 */ /* 0x000524000c1e1900 */
[----:B------:R-:W-:Y:S04]  /*9fe0*/  IMAD R0, R0, c[0x0][0x1e0], RZ ;  /* 0x0000780000007a24 */ /* 0x000fe800078e02ff */
[C---:B------:R-:W-:Y:S02]  /*9ff0*/  IMAD R0, R7.reuse, c[0x0][0x1e4], R0 ;  /* 0x0000790007007a24 */ /* 0x040fe400078e0200 */
[----:B--2---:R-:W-:Y:S04]  /*a000*/  IMAD.WIDE.U32 R4, R7, c[0x0][0x1e0], RZ ;  /* 0x0000780007047a25 */ /* 0x004fe800078e00ff */
[----:B------:R-:W-:Y:S01]  /*a010*/  IMAD.IADD R5, R5, 0x1, R0 ;  /* 0x0000000105057824 */ /* 0x000fe200078e0200 */
[----:B----4-:R-:W-:Y:S03]  /*a020*/  SHF.R.S32.HI R2, RZ, 0x1f, R245 ;  /* 0x0000001fff027819 */ /* 0x010fe600000114f5 */
[C---:B------:R-:W-:Y:S04]  /*a030*/  IMAD.WIDE.U32 R4, R245.reuse, c[0x0][0x1f0], R4 ;  /* 0x00007c00f5047a25 */ /* 0x040fe800078e0004 */
[----:B------:R-:W-:Y:S01]  /*a040*/  IMAD R2, R2, c[0x0][0x1f0], RZ ;  /* 0x00007c0002027a24 */ /* 0x000fe200078e02ff */
[----:B------:R-:W-:Y:S03]  /*a050*/  IADD3 R0, P1, R4, UR22, RZ ;  /* 0x0000001604007c10 */ /* 0x000fe6000ff3e0ff */
[----:B------:R-:W-:Y:S01]  /*a060*/  IMAD R4, R245, c[0x0][0x1f4], R2 ;  /* 0x00007d00f5047a24 */ /* 0x000fe200078e0202 */
[C---:B------:R-:W-:Y:S04]  /*a070*/  LEA R2, P0, R0.reuse, c[0x0][0x1c8], 0x1 ;  /* 0x0000720000027a11 */ /* 0x040fe800078008ff */
[----:B------:R-:W-:Y:S01]  /*a080*/  IADD3.X R4, R5, UR20, R4, P1, !PT ;  /* 0x0000001405047c10 */ /* 0x000fe20008ffe404 */
[----:B------:R-:W2:Y:S03]  /*a090*/  SHFL.IDX PT, R6, R2, RZ, 0x181f ;  /* 0x00181fff02067589 */ /* 0x000ea600000e0000 */
[----:B------:R-:W-:Y:S01]  /*a0a0*/  LEA.HI.X R0, R0, c[0x0][0x1cc], R4, 0x1, P0 ;  /* 0x0000730000007a11 */ /* 0x000fe200000f0c04 */
[----:B------:R-:W-:Y:S04]  /*a0b0*/  SHFL.IDX PT, R12, R2, 0x2, 0x181f ;  /* 0x00581f00020c7f89 */ /* 0x000fe800000e0000 */
[----:B------:R-:W4:Y:S04]  /*a0c0*/  SHFL.IDX PT, R7, R0, RZ, 0x181f ;  /* 0x00181fff00077589 */ /* 0x000f2800000e0000 */
[----:B------:R-:W5:Y:S04]  /*a0d0*/  SHFL.IDX PT, R4, R2, 0x1, 0x181f ;  /* 0x00381f0002047f89 */ /* 0x000f6800000e0000 */
[----:B------:R-:W1:Y:S04]  /*a0e0*/  SHFL.IDX PT, R5, R0, 0x1, 0x181f ;  /* 0x00381f0000057f89 */ /* 0x000e6800000e0000 */
[----:B------:R-:W1:Y:S04]  /*a0f0*/  SHFL.IDX PT, R10, R2, 0x3, 0x181f ;  /* 0x00781f00020a7f89 */ /* 0x000e6800000e0000 */
[----:B------:R-:W1:Y:S01]  /*a100*/  SHFL.IDX PT, R9, R0, 0x2, 0x181f ;  /* 0x00581f0000097f89 */ /* 0x000e6200000e0000 */
[-C--:B--2---:R-:W-:Y:S03]  /*a110*/  IADD3 R6, P1, R6, R242.reuse, RZ ;  /* 0x000000f206067210 */ /* 0x084fe60007f3e0ff */
[----:B------:R-:W2:Y:S04]  /*a120*/  SHFL.IDX PT, R8, R2, 0x4, 0x181f ;  /* 0x00981f0002087f89 */ /* 0x000ea800000e0000 */
[----:B------:R-:W2:Y:S01]  /*a130*/  SHFL.IDX PT, R11, R2, 0x5, 0x181f ;  /* 0x00b81f00020b7f89 */ /* 0x000ea200000e0000 */
[--C-:B----4-:R-:W-:Y:S03]  /*a140*/  IMAD.X R7, R7, 0x1, R241.reuse, P1 ;  /* 0x0000000107077824 */ /* 0x110fe600008e06f1 */
[----:B------:R-:W4:Y:S01]  /*a150*/  SHFL.IDX PT, R16, R0, 0x3, 0x181f ;  /* 0x00781f0000107f89 */ /* 0x000f2200000e0000 */
[-C--:B-----5:R-:W-:Y:S03]  /*a160*/  IADD3 R4, P0, R4, R242.reuse, RZ ;  /* 0x000000f204047210 */ /* 0x0a0fe60007f1e0ff */
[----:B---3--:R3:W-:Y:S02]  /*a170*/  LDGSTS.E.BYPASS.LTC128B.128 [R19+0x3900], [R6.64], !P4 ;  /* 0x0390000006137fae */ /* 0x0087e4000e101d4e */
[--C-:B-1----:R-:W-:Y:S01]  /*a180*/  IMAD.X R5, R5, 0x1, R241.reuse, P0 ;  /* 0x0000000105057824 */ /* 0x102fe200000e06f1 */
[-C--:B------:R-:W-:Y:S01]  /*a190*/  IADD3 R12, P0, R12, R242.reuse, RZ ;  /* 0x000000f20c0c7210 */ /* 0x080fe20007f1e0ff */
[----:B------:R-:W1:Y:S01]  /*a1a0*/  SHFL.IDX PT, R15, R0, 0x4, 0x181f ;  /* 0x00981f00000f7f89 */ /* 0x000e6200000e0000 */
[-C--:B------:R-:W-:Y:S03]  /*a1b0*/  IADD3 R10, P3, R10, R242.reuse, RZ ;  /* 0x000000f20a0a7210 */ /* 0x080fe60007f7e0ff */
[----:B------:R5:W-:Y:S01]  /*a1c0*/  LDGSTS.E.BYPASS.LTC128B.128 [R19+0x4100], [R4.64], !P4 ;  /* 0x0410000004137fae */ /* 0x000be2000e101d4e */
[--C-:B------:R-:W-:Y:S03]  /*a1d0*/  IMAD.X R13, R9, 0x1, R241.reuse, P0 ;  /* 0x00000001090d7824 */ /* 0x100fe600000e06f1 */
[----:B------:R-:W5:Y:S01]  /*a1e0*/  SHFL.IDX PT, R2, R2, 0x6, 0x181f ;  /* 0x00d81f0002027f89 */ /* 0x000f6200000e0000 */
[-C--:B--2---:R-:W-:Y:S03]  /*a1f0*/  IADD3 R8, P2, R8, R242.reuse, RZ ;  /* 0x000000f208087210 */ /* 0x084fe60007f5e0ff */
[----:B------:R-:W2:Y:S04]  /*a200*/  SHFL.IDX PT, R14, R0, 0x5, 0x181f ;  /* 0x00b81f00000e7f89 */ /* 0x000ea800000e0000 */
[----:B------:R-:W2:Y:S04]  /*a210*/  SHFL.IDX PT, R0, R0, 0x6, 0x181f ;  /* 0x00d81f0000007f89 */ /* 0x000ea800000e0000 */
[----:B------:R2:W-:Y:S01]  /*a220*/  LDGSTS.E.BYPASS.LTC128B.128 [R19+0x4900], [R12.64], !P4 ;  /* 0x049000000c137fae */ /* 0x0005e2000e101d4e */
[-C--:B---3--:R-:W-:Y:S01]  /*a230*/  IADD3 R6, P1, R11, R242.reuse, RZ ;  /* 0x000000f20b067210 */ /* 0x088fe20007f3e0ff */
[--C-:B----4-:R-:W-:Y:S02]  /*a240*/  IMAD.X R11, R16, 0x1, R241.reuse, P3 ;  /* 0x00000001100b7824 */ /* 0x110fe400018e06f1 */
[--C-:B-1----:R-:W-:Y:S03]  /*a250*/  IMAD.X R9, R15, 0x1, R241.reuse, P2 ;  /* 0x000000010f097824 */ /* 0x102fe600010e06f1 */
[----:B------:R1:W-:Y:S01]  /*a260*/  LDGSTS.E.BYPASS.LTC128B.128 [R19+0x5100], [R10.64], !P4 ;  /* 0x051000000a137fae */ /* 0x0003e2000e101d4e */
[----:B-----5:R-:W-:Y:S03]  /*a270*/  IADD3 R4, P0, R2, R242, RZ ;  /* 0x000000f202047210 */ /* 0x020fe60007f1e0ff */
[----:B------:R1:W-:Y:S01]  /*a280*/  LDGSTS.E.BYPASS.LTC128B.128 [R19+0x5900], [R8.64], !P4 ;  /* 0x0590000008137fae */ /* 0x0003e2000e101d4e */
[--C-:B--2---:R-:W-:Y:S02]  /*a290*/  IMAD.X R7, R14, 0x1, R241.reuse, P1 ;  /* 0x000000010e077824 */ /* 0x104fe400008e06f1 */
[----:B------:R-:W-:Y:S03]  /*a2a0*/  IMAD.X R5, R0, 0x1, R241, P0 ;  /* 0x0000000100057824 */ /* 0x000fe600000e06f1 */
[----:B------:R1:W-:Y:S04]  /*a2b0*/  LDGSTS.E.BYPASS.LTC128B.128 [R19+0x6100], [R6.64], !P4 ;  /* 0x0610000006137fae */ /* 0x0003e8000e101d4e */
[----:B------:R1:W-:Y:S02]  /*a2c0*/  LDGSTS.E.BYPASS.LTC128B.128 [R19+0x6900], [R4.64], !P4 ;  /* 0x0690000004137fae */ /* 0x0003e4000e101d4e */
.L_x_661:
[----:B-1234-:R-:W2:Y:S01]  /*a2d0*/  LDL.LU R4, [R1] ;  /* 0x0000000001047983 */ /* 0x01eea20000300800 */
[----:B------:R-:W-:Y:S01]  /*a2e0*/  PLOP3.LUT P0, PT, PT, PT, UP1, 0x80, 0x0 ;  /* 0x000000000000781c */ /* 0x000fe20003f0f018 */
[----:B------:R-:W-:Y:S01]  /*a2f0*/  UIMAD UR5, UR6, -0x70, URZ ;  /* 0xffffff90060578a4 */ /* 0x000fe2000f8e023f */
[----:B------:R-:W-:Y:S01]  /*a300*/  IMAD.U32 R5, RZ, RZ, UR12 ;  /* 0x0000000cff057e24 */ /* 0x000fe2000f8e00ff */
[----:B------:R-:W3:Y:S01]  /*a310*/  LDL.LU R0, [R1+0x4] ;  /* 0x0000040001007983 */ /* 0x000ee20000300800 */
[----:B------:R-:W-:Y:S02]  /*a320*/  UISETP.GT.AND UP0, UPT, UR6, UR4, UPT ;  /* 0x000000040600728c */ /* 0x000fe4000bf04270 */
[----:B------:R-:W-:Y:S01]  /*a330*/  UIADD3 UR6, UR6, -0x1, URZ ;  /* 0xffffffff06067890 */ /* 0x000fe2000fffe03f */
[----:B------:R-:W4:Y:S04]  /*a340*/  LDL R2, [R1+0x1c] ;  /* 0x00001c0001027983 */ /* 0x000f280000100800 */
[----:B------:R-:W4:Y:S04]  /*a350*/  LDL R10, [R1+0x24] ;  /* 0x00002400010a7983 */ /* 0x000f280000100800 */
[----:B------:R-:W-:Y:S04]  /*a360*/  STL [R1+0x74], R242 ;  /* 0x000074f201007387 */ /* 0x000fe80000100800 */
        /* <DEDUP_REMOVED lines=15> */
[----:B------:R-:W0:Y:S01]  /*a460*/  LDGDEPBAR ;  /* 0x00000000000079af */ /* 0x000e220000000000 */
[----:B--2---:R-:W-:Y:S02]  /*a470*/  IMAD.MOV.U32 R9, RZ, RZ, R4 ;  /* 0x000000ffff097224 */ /* 0x004fe400078e0004 */
[----:B---3--:R-:W-:Y:S05]  /*a480*/  IMAD.MOV.U32 R8, RZ, RZ, R0 ;  /* 0x000000ffff087224 */ /* 0x008fea00078e0000 */
[----:B------:R1:W4:Y:S01]  /*a490*/  LDL R0, [R1+0x20] ;  /* 0x0000200001007983 */ /* 0x0003220000100800 */
[----:B------:R-:W-:Y:S04]  /*a4a0*/  IMAD.MOV.U32 R13, RZ, RZ, R8 ;  /* 0x000000ffff0d7224 */ /* 0x000fe800078e0008 */
[----:B------:R-:W-:Y:S02]  /*a4b0*/  IMAD.MOV.U32 R48, RZ, RZ, R13 ;  /* 0x000000ffff307224 */ /* 0x000fe400078e000d */
[----:B----4-:R-:W-:Y:S05]  /*a4c0*/  @P0 IMAD.MOV.U32 R0, RZ, RZ, R2 ;  /* 0x000000ffff000224 */ /* 0x010fea00078e0002 */
[----:B------:R-:W-:Y:S08]  /*a4d0*/  SHFL.IDX PT, R2, R0, 0x1, 0x1c1f ;  /* 0x003c1f0000027f89 */ /* 0x000ff000000e0000 */
[----:B------:R-:W2:Y:S08]  /*a4e0*/  SHFL.IDX PT, R4, R0, RZ, 0x1c1f ;  /* 0x001c1fff00047589 */ /* 0x000eb000000e0000 */
[----:B------:R-:W3:Y:S08]  /*a4f0*/  SHFL.IDX PT, R7, R0, 0x2, 0x1c1f ;  /* 0x005c1f0000077f89 */ /* 0x000ef000000e0000 */
[----:B------:R4:W1:Y:S02]  /*a500*/  SHFL.IDX PT, R6, R0, 0x3, 0x1c1f ;  /* 0x007c1f0000067f89 */ /* 0x00086400000e0000 */
[----:B----4-:R-:W-:Y:S05]  /*a510*/  IMAD.U32 R0, RZ, RZ, UR5 ;  /* 0x00000005ff007e24 */ /* 0x010fea000f8e00ff */
[----:B------:R-:W-:Y:S01]  /*a520*/  IADD3 R0, -R10, 0x1, R0 ;  /* 0x000000010a007810 */ /* 0x000fe20007ffe100 */
[----:B------:R-:W-:Y:S03]  /*a530*/  IMAD.MOV.U32 R10, RZ, RZ, R9 ;  /* 0x000000ffff0a7224 */ /* 0x000fe600078e0009 */
[----:B------:R-:W-:Y:S05]  /*a540*/  IADD3 R5, -R5, UR7, R0 ;  /* 0x0000000705057c10 */ /* 0x000fea000fffe100 */
[C---:B--2---:R-:W-:Y:S02]  /*a550*/  IMAD.IADD R4, R5.reuse, 0x1, R4 ;  /* 0x0000000105047824 */ /* 0x044fe400078e0204 */
[C---:B------:R-:W-:Y:S02]  /*a560*/  IMAD.IADD R2, R5.reuse, 0x1, R2 ;  /* 0x0000000105027824 */ /* 0x040fe400078e0202 */
[C---:B---3--:R-:W-:Y:S01]  /*a570*/  IMAD.IADD R0, R5.reuse, 0x1, R7 ;  /* 0x0000000105007824 */ /* 0x048fe200078e0207 */
[C---:B------:R-:W-:Y:S01]  /*a580*/  ISETP.GT.AND P3, PT, R4.reuse, RZ, PT ;  /* 0x000000ff0400720c */ /* 0x040fe20003f64270 */
[----:B-1----:R-:W-:Y:S01]  /*a590*/  IMAD.IADD R5, R5, 0x1, R6 ;  /* 0x0000000105057824 */ /* 0x002fe200078e0206 */
[C---:B------:R-:W-:Y:S02]  /*a5a0*/  ISETP.GT.AND P6, PT, R4.reuse, 0x1, PT ;  /* 0x000000010400780c */ /* 0x040fe40003fc4270 */
[----:B------:R-:W-:Y:S02]  /*a5b0*/  FSEL R9, R193, -INF , P3 ;  /* 0xff800000c1097808 */ /* 0x000fe40001800000 */
[----:B------:R-:W-:Y:S02]  /*a5c0*/  ISETP.GT.AND P2, PT, R4, 0x8, PT ;  /* 0x000000080400780c */ /* 0x000fe40003f44270 */
[----:B------:R-:W-:Y:S02]  /*a5d0*/  FSEL R19, R192, -INF , P6 ;  /* 0xff800000c0137808 */ /* 0x000fe40003000000 */
[----:B------:R-:W-:Y:S02]  /*a5e0*/  FMNMX.FTZ R6, R9, R3, !PT ;  /* 0x0000000309067209 */ /* 0x000fe40007810000 */
[----:B------:R-:W-:Y:S02]  /*a5f0*/  FSEL R23, R187, -INF , P2 ;  /* 0xff800000bb177808 */ /* 0x000fe40001000000 */
[----:B------:R-:W-:Y:S02]  /*a600*/  FMNMX.FTZ R6, R19, R6, !PT ;  /* 0x0000000613067209 */ /* 0x000fe40007810000 */
[C---:B------:R-:W-:Y:S02]  /*a610*/  ISETP.GT.AND P1, PT, R4.reuse, 0x9, PT ;  /* 0x000000090400780c */ /* 0x040fe40003f24270 */
[----:B------:R-:W-:Y:S02]  /*a620*/  FMNMX.FTZ R6, R23, R6, !PT ;  /* 0x0000000617067209 */ /* 0x000fe40007810000 */
[----:B------:R-:W-:Y:S02]  /*a630*/  ISETP.GT.AND P0, PT, R4, 0x10, PT ;  /* 0x000000100400780c */ /* 0x000fe40003f04270 */
[----:B------:R-:W-:Y:S02]  /*a640*/  FSEL R28, R186, -INF , P1 ;  /* 0xff800000ba1c7808 */ /* 0x000fe40000800000 */
[----:B------:R-:W-:Y:S02]  /*a650*/  FSEL R39, R184, -INF , P0 ;  /* 0xff800000b8277808 */ /* 0x000fe40000000000 */
[----:B------:R-:W-:Y:S02]  /*a660*/  FMNMX.FTZ R6, R28, R6, !PT ;  /* 0x000000061c067209 */ /* 0x000fe40007810000 */
[----:B------:R-:W-:Y:S02]  /*a670*/  ISETP.GT.AND P3, PT, R4, 0x11, PT ;  /* 0x000000110400780c */ /* 0x000fe40003f64270 */
[----:B------:R-:W-:Y:S02]  /*a680*/  FMNMX.FTZ R6, R39, R6, !PT ;  /* 0x0000000627067209 */ /* 0x000fe40007810000 */
[----:B------:R-:W-:Y:S02]  /*a690*/  FSEL R40, R20, -INF , P3 ;  /* 0xff80000014287808 */ /* 0x000fe40001800000 */
[C---:B------:R-:W-:Y:S02]  /*a6a0*/  ISETP.GT.AND P6, PT, R4.reuse, 0x18, PT ;  /* 0x000000180400780c */ /* 0x040fe40003fc4270 */
[----:B------:R-:W-:Y:S02]  /*a6b0*/  ISETP.GT.AND P2, PT, R4, 0x19, PT ;  /* 0x000000190400780c */ /* 0x000fe40003f44270 */
[----:B------:R-:W-:Y:S02]  /*a6c0*/  FSEL R41, R32, -INF , P6 ;  /* 0xff80000020297808 */ /* 0x000fe40003000000 */
[----:B------:R-:W-:Y:S02]  /*a6d0*/  FMNMX.FTZ R6, R40, R6, !PT ;  /* 0x0000000628067209 */ /* 0x000fe40007810000 */
[----:B------:R-:W-:Y:S02]  /*a6e0*/  ISETP.GT.AND P1, PT, R4, 0x20, PT ;  /* 0x000000200400780c */ /* 0x000fe40003f24270 */
[----:B------:R-:W-:Y:S02]  /*a6f0*/  FSEL R42, R33, -INF , P2 ;  /* 0xff800000212a7808 */ /* 0x000fe40001000000 */
[----:B------:R-:W-:Y:S02]  /*a700*/  FMNMX.FTZ R6, R41, R6, !PT ;  /* 0x0000000629067209 */ /* 0x000fe40007810000 */
[----:B------:R-:W-:Y:S02]  /*a710*/  FSEL R43, R36, -INF , P1 ;  /* 0xff800000242b7808 */ /* 0x000fe40000800000 */
[C---:B------:R-:W-:Y:S02]  /*a720*/  ISETP.GT.AND P0, PT, R4.reuse, 0x21, PT ;  /* 0x000000210400780c */ /* 0x040fe40003f04270 */
[C---:B------:R-:W-:Y:S02]  /*a730*/  ISETP.GT.AND P3, PT, R4.reuse, 0x28, PT ;  /* 0x000000280400780c */ /* 0x040fe40003f64270 */
[C---:B------:R-:W-:Y:S02]  /*a740*/  ISETP.GT.AND P6, PT, R4.reuse, 0x29, PT ;  /* 0x000000290400780c */ /* 0x040fe40003fc4270 */
[----:B------:R-:W-:Y:S02]  /*a750*/  ISETP.GT.AND P2, PT, R4, 0x30, PT ;  /* 0x000000300400780c */ /* 0x000fe40003f44270 */
[----:B------:R-:W-:Y:S02]  /*a760*/  FMNMX.FTZ R6, R42, R6, !PT ;  /* 0x000000062a067209 */ /* 0x000fe40007810000 */
        /* <DEDUP_REMOVED lines=9> */
[----:B------:R-:W-:Y:S02]  /*a800*/  FMNMX.FTZ R6, R43, R6, !PT ;  /* 0x000000062b067209 */ /* 0x000fe40007810000 */
[----:B------:R-:W-:Y:S02]  /*a810*/  FSEL R86, R17, -INF , P1 ;  /* 0xff80000011567808 */ /* 0x000fe40000800000 */
[----:B------:R-:W-:Y:S02]  /*a820*/  FSEL R88, R64, -INF , P0 ;  /* 0xff80000040587808 */ /* 0x000fe40000000000 */
[----:B------:R-:W-:Y:S02]  /*a830*/  FSEL R89, R65, -INF , P3 ;  /* 0xff80000041597808 */ /* 0x000fe40001800000 */
[----:B------:R-:W-:Y:S02]  /*a840*/  FSEL R186, R68, -INF , P6 ;  /* 0xff80000044ba7808 */ /* 0x000fe40003000000 */
[C---:B------:R-:W-:Y:S02]  /*a850*/  ISETP.GT.AND P1, PT, R4.reuse, 0x48, PT ;  /* 0x000000480400780c */ /* 0x040fe40003f24270 */
[C---:B------:R-:W-:Y:S02]  /*a860*/  ISETP.GT.AND P0, PT, R4.reuse, 0x49, PT ;  /* 0x000000490400780c */ /* 0x040fe40003f04270 */
[C---:B------:R-:W-:Y:S02]  /*a870*/  ISETP.GT.AND P3, PT, R4.reuse, 0x50, PT ;  /* 0x000000500400780c */ /* 0x040fe40003f64270 */
[C---:B------:R-:W-:Y:S02]  /*a880*/  ISETP.GT.AND P6, PT, R4.reuse, 0x51, PT ;  /* 0x000000510400780c */ /* 0x040fe40003fc4270 */
[----:B------:R-:W-:Y:S02]  /*a890*/  FSEL R187, R69, -INF , P2 ;  /* 0xff80000045bb7808 */ /* 0x000fe40001000000 */
[----:B------:R-:W-:Y:S02]  /*a8a0*/  ISETP.GT.AND P2, PT, R4, 0x58, PT ;  /* 0x000000580400780c */ /* 0x000fe40003f44270 */
[----:B------:R-:W-:Y:S02]  /*a8b0*/  FMNMX.FTZ R6, R44, R6, !PT ;  /* 0x000000062c067209 */ /* 0x000fe40007810000 */
[----:B------:R-:W-:Y:S02]  /*a8c0*/  FSEL R192, R80, -INF , P1 ;  /* 0xff80000050c07808 */ /* 0x000fe40000800000 */
[----:B------:R-:W-:Y:S02]  /*a8d0*/  FSEL R193, R81, -INF , P0 ;  /* 0xff80000051c17808 */ /* 0x000fe40000000000 */
[----:B------:R-:W-:Y:S02]  /*a8e0*/  FSEL R205, R84, -INF , P3 ;  /* 0xff80000054cd7808 */ /* 0x000fe40001800000 */
[----:B------:R-:W-:Y:S02]  /*a8f0*/  FSEL R14, R85, -INF , P6 ;  /* 0xff800000550e7808 */ /* 0x000fe40003000000 */
[----:B------:R-:W-:Y:S02]  /*a900*/  ISETP.GT.AND P6, PT, R4, 0x68, PT ;  /* 0x000000680400780c */ /* 0x000fe40003fc4270 */
[----:B------:R-:W-:Y:S02]  /*a910*/  FSEL R8, R96, -INF , P2 ;  /* 0xff80000060087808 */ /* 0x000fe40001000000 */
[C---:B------:R-:W-:Y:S02]  /*a920*/  ISETP.GT.AND P2, PT, R4.reuse, 0x69, PT ;  /* 0x000000690400780c */ /* 0x040fe40003f44270 */
[C---:B------:R-:W-:Y:S02]  /*a930*/  ISETP.GT.AND P1, PT, R4.reuse, 0x59, PT ;  /* 0x000000590400780c */ /* 0x040fe40003f24270 */
[C---:B------:R-:W-:Y:S02]  /*a940*/  ISETP.GT.AND P0, PT, R4.reuse, 0x60, PT ;  /* 0x000000600400780c */ /* 0x040fe40003f04270 */
[----:B------:R-:W-:Y:S02]  /*a950*/  ISETP.GT.AND P3, PT, R4, 0x61, PT ;  /* 0x000000610400780c */ /* 0x000fe40003f64270 */
[----:B------:R-:W-:Y:S02]  /*a960*/  FMNMX.FTZ R4, R45, R6, !PT ;  /* 0x000000062d047209 */ /* 0x000fe40007810000 */
[----:B------:R-:W-:Y:S02]  /*a970*/  FSEL R57, R97, -INF , P1 ;  /* 0xff80000061397808 */ /* 0x000fe40000800000 */
[----:B------:R-:W-:Y:S02]  /*a980*/  FMNMX.FTZ R4, R47, R4, !PT ;  /* 0x000000042f047209 */ /* 0x000fe40007810000 */
[----:B------:R-:W-:Y:S02]  /*a990*/  ISETP.GT.AND P1, PT, R2, RZ, PT ;  /* 0x000000ff0200720c */ /* 0x000fe40003f24270 */
[----:B------:R-:W-:Y:S02]  /*a9a0*/  FMNMX.FTZ R4, R62, R4, !PT ;  /* 0x000000043e047209 */ /* 0x000fe40007810000 */
[----:B------:R-:W-:Y:S02]  /*a9b0*/  FSEL R12, R100, -INF , P0 ;  /* 0xff800000640c7808 */ /* 0x000fe40000000000 */
[----:B------:R-:W-:Y:S02]  /*a9c0*/  FMNMX.FTZ R4, R86, R4, !PT ;  /* 0x0000000456047209 */ /* 0x000fe40007810000 */
[C---:B------:R-:W-:Y:S02]  /*a9d0*/  ISETP.GT.AND P0, PT, R2.reuse, 0x1, PT ;  /* 0x000000010200780c */ /* 0x040fe40003f04270 */
[----:B------:R-:W-:Y:S02]  /*a9e0*/  FSEL R15, R101, -INF , P3 ;  /* 0xff800000650f7808 */ /* 0x000fe40001800000 */
[----:B------:R-:W-:Y:S02]  /*a9f0*/  ISETP.GT.AND P3, PT, R2, 0x8, PT ;  /* 0x000000080200780c */ /* 0x000fe40003f64270 */
[----:B------:R-:W-:Y:S02]  /*aa00*/  FMNMX.FTZ R4, R88, R4, !PT ;  /* 0x0000000458047209 */ /* 0x000fe40007810000 */
[----:B------:R-:W-:Y:S02]  /*aa10*/  FSEL R80, R113, -INF , P2 ;  /* 0xff80000071507808 */ /* 0x000fe40001000000 */
[----:B------:R-:W-:Y:S02]  /*aa20*/  FSEL R20, R217, -INF , P3 ;  /* 0xff800000d9147808 */ /* 0x000fe40001800000 */
[C---:B------:R-:W-:Y:S02]  /*aa30*/  ISETP.GT.AND P2, PT, R2.reuse, 0x10, PT ;  /* 0x000000100200780c */ /* 0x040fe40003f44270 */
[----:B------:R-:W-:Y:S02]  /*aa40*/  ISETP.GT.AND P3, PT, R2, 0x19, PT ;  /* 0x000000190200780c */ /* 0x000fe40003f64270 */
[----:B------:R-:W-:Y:S02]  /*aa50*/  FSEL R11, R222, -INF , P1 ;  /* 0xff800000de0b7808 */ /* 0x000fe40000800000 */
[C---:B------:R-:W-:Y:S02]  /*aa60*/  ISETP.GT.AND P1, PT, R2.reuse, 0x11, PT ;  /* 0x000000110200780c */ /* 0x040fe40003f24270 */
[----:B------:R-:W-:Y:S02]  /*aa70*/  FSEL R18, R221, -INF , P0 ;  /* 0xff800000dd127808 */ /* 0x000fe40000000000 */
[----:B------:R-:W-:Y:S02]  /*aa80*/  ISETP.GT.AND P0, PT, R2, 0x18, PT ;  /* 0x000000180200780c */ /* 0x000fe40003f04270 */
[----:B------:R-:W-:Y:S02]  /*aa90*/  FMNMX.FTZ R4, R89, R4, !PT ;  /* 0x0000000459047209 */ /* 0x000fe40007810000 */
[----:B------:R-:W-:Y:S02]  /*aaa0*/  FSEL R81, R112, -INF , P6 ;  /* 0xff80000070517808 */ /* 0x000fe40003000000 */
[----:B------:R-:W-:Y:S02]  /*aab0*/  FSEL R36, R27, -INF , P0 ;  /* 0xff8000001b247808 */ /* 0x000fe40000000000 */
[C---:B------:R-:W-:Y:S02]  /*aac0*/  ISETP.GT.AND P6, PT, R2.reuse, 0x9, PT ;  /* 0x000000090200780c */ /* 0x040fe40003fc4270 */
[C---:B------:R-:W-:Y:S02]  /*aad0*/  ISETP.GT.AND P0, PT, R2.reuse, 0x29, PT ;  /* 0x000000290200780c */ /* 0x040fe40003f04270 */
[----:B------:R-:W-:Y:S02]  /*aae0*/  FSEL R35, R35, -INF , P3 ;  /* 0xff80000023237808 */ /* 0x000fe40001800000 */
[C---:B------:R-:W-:Y:S02]  /*aaf0*/  ISETP.GT.AND P3, PT, R2.reuse, 0x30, PT ;  /* 0x000000300200780c */ /* 0x040fe40003f64270 */
[----:B------:R-:W-:Y:S02]  /*ab00*/  FSEL R33, R211, -INF , P2 ;  /* 0xff800000d3217808 */ /* 0x000fe40001000000 */
[----:B------:R-:W-:Y:S02]  /*ab10*/  ISETP.GT.AND P2, PT, R2, 0x21, PT ;  /* 0x000000210200780c */ /* 0x000fe40003f44270 */
[----:B------:R-:W-:Y:S01]  /*ab20*/  FSEL R34, R210, -INF , P1 ;  /* 0xff800000d2227808 */ /* 0x000fe20000800000 */
[----:B------:R-:W-:Y:S01]  /*ab30*/  IMAD.MOV.U32 R210, RZ, RZ, R14 ;  /* 0x000000ffffd27224 */ /* 0x000fe200078e000e */
[----:B------:R-:W-:Y:S01]  /*ab40*/  ISETP.GT.AND P1, PT, R2, 0x28, PT ;  /* 0x000000280200780c */ /* 0x000fe20003f24270 */
[----:B------:R-:W-:Y:S01]  /*ab50*/  IMAD.MOV.U32 R14, RZ, RZ, R10 ;  /* 0x000000ffff0e7224 */ /* 0x000fe200078e000a */
[----:B------:R-:W-:Y:S02]  /*ab60*/  FMNMX.FTZ R4, R186, R4, !PT ;  /* 0x00000004ba047209 */ /* 0x000fe40007810000 */
[----:B------:R-:W-:Y:S02]  /*ab70*/  FSEL R22, R214, -INF , P6 ;  /* 0xff800000d6167808 */ /* 0x000fe40003000000 */
[----:B------:R-:W-:Y:S02]  /*ab80*/  FSEL R37, R26, -INF , P2 ;  /* 0xff8000001a257808 */ /* 0x000fe40001000000 */
[C---:B------:R-:W-:Y:S02]  /*ab90*/  ISETP.GT.AND P6, PT, R2.reuse, 0x20, PT ;  /* 0x000000200200780c */ /* 0x040fe40003fc4270 */
[----:B------:R-:W-:Y:S02]  /*aba0*/  ISETP.GT.AND P2, PT, R2, 0x38, PT ;  /* 0x000000380200780c */ /* 0x000fe40003f44270 */
[----:B------:R-:W-:Y:S02]  /*abb0*/  FSEL R46, R46, -INF , P1 ;  /* 0xff8000002e2e7808 */ /* 0x000fe40000800000 */
[----:B------:R-:W-:Y:S02]  /*abc0*/  ISETP.GT.AND P1, PT, R2, 0x39, PT ;  /* 0x000000390200780c */ /* 0x000fe40003f24270 */
[----:B------:R-:W-:Y:S02]  /*abd0*/  FSEL R50, R50, -INF , P0 ;  /* 0xff80000032327808 */ /* 0x000fe40000000000 */
[----:B------:R-:W-:Y:S02]  /*abe0*/  ISETP.GT.AND P0, PT, R2, 0x40, PT ;  /* 0x000000400200780c */ /* 0x000fe40003f04270 */
[----:B------:R-:W-:Y:S02]  /*abf0*/  FSEL R61, R25, -INF , P3 ;  /* 0xff800000193d7808 */ /* 0x000fe40001800000 */
[----:B------:R-:W-:Y:S02]  /*ac00*/  ISETP.GT.AND P3, PT, R0, RZ, PT ;  /* 0x000000ff0000720c */ /* 0x000fe40003f64270 */
[----:B------:R-:W-:Y:S02]  /*ac10*/  FMNMX.FTZ R4, R187, R4, !PT ;  /* 0x00000004bb047209 */ /* 0x000fe40007810000 */
[----:B------:R-:W-:Y:S02]  /*ac20*/  FSEL R38, R38, -INF , P6 ;  /* 0xff80000026267808 */ /* 0x000fe40003000000 */
[----:B------:R-:W-:Y:S02]  /*ac30*/  FSEL R93, R66, -INF , P2 ;  /* 0xff800000425d7808 */ /* 0x000fe40001000000 */
[----:B------:R-:W-:Y:S02]  /*ac40*/  FSEL R94, R67, -INF , P1 ;  /* 0xff800000435e7808 */ /* 0x000fe40000800000 */
[C---:B------:R-:W-:Y:S02]  /*ac50*/  ISETP.GT.AND P6, PT, R2.reuse, 0x31, PT ;  /* 0x000000310200780c */ /* 0x040fe40003fc4270 */
[----:B------:R-:W-:Y:S02]  /*ac60*/  ISETP.GT.AND P1, PT, R2, 0x48, PT ;  /* 0x000000480200780c */ /* 0x000fe40003f24270 */
[----:B------:R-:W-:Y:S02]  /*ac70*/  FSEL R10, R250, -INF , P3 ;  /* 0xff800000fa0a7808 */ /* 0x000fe40001800000 */
[----:B------:R-:W-:Y:S02]  /*ac80*/  ISETP.GT.AND P3, PT, R2, 0x49, PT ;  /* 0x000000490200780c */ /* 0x000fe40003f64270 */
[----:B------:R-:W-:Y:S02]  /*ac90*/  ISETP.GT.AND P2, PT, R0, 0x1, PT ;  /* 0x000000010000780c */ /* 0x000fe40003f44270 */
[----:B------:R-:W-:Y:S02]  /*aca0*/  FSEL R112, R70, -INF , P0 ;  /* 0xff80000046707808 */ /* 0x000fe40000000000 */
[----:B------:R-:W-:Y:S02]  /*acb0*/  ISETP.GT.AND P0, PT, R0, 0x8, PT ;  /* 0x000000080000780c */ /* 0x000fe40003f04270 */
[----:B------:R-:W-:Y:S02]  /*acc0*/  FMNMX.FTZ R4, R192, R4, !PT ;  /* 0x00000004c0047209 */ /* 0x000fe40007810000 */
[----:B------:R-:W-:Y:S01]  /*acd0*/  FSEL R188, R82, -INF , P1 ;  /* 0xff80000052bc7808 */ /* 0x000fe20000800000 */
[----:B------:R-:W-:Y:S01]  /*ace0*/  IMAD.MOV.U32 R82, RZ, RZ, R15 ;  /* 0x000000ffff527224 */ /* 0x000fe200078e000f */
[----:B------:R-:W-:Y:S01]  /*acf0*/  FSEL R189, R83, -INF , P3 ;  /* 0xff80000053bd7808 */ /* 0x000fe20001800000 */
[----:B------:R-:W-:Y:S01]  /*ad00*/  IMAD.MOV.U32 R83, RZ, RZ, R12 ;  /* 0x000000ffff537224 */ /* 0x000fe200078e000c */
[----:B------:R-:W-:Y:S02]  /*ad10*/  FMNMX.FTZ R6, R11, R116, !PT ;  /* 0x000000740b067209 */ /* 0x000fe40007810000 */
[----:B------:R-:W-:Y:S02]  /*ad20*/  FSEL R63, R24, -INF , P6 ;  /* 0xff800000183f7808 */ /* 0x000fe40003000000 */
[C---:B------:R-:W-:Y:S02]  /*ad30*/  ISETP.GT.AND P6, PT, R2.reuse, 0x41, PT ;  /* 0x000000410200780c */ /* 0x040fe40003fc4270 */
[----:B------:R-:W-:Y:S02]  /*ad40*/  FSEL R13, R249, -INF , P2 ;  /* 0xff800000f90d7808 */ /* 0x000fe40001000000 */
[C---:B------:R-:W-:Y:S02]  /*ad50*/  ISETP.GT.AND P2, PT, R2.reuse, 0x50, PT ;  /* 0x000000500200780c */ /* 0x040fe40003f44270 */
[----:B------:R-:W-:Y:S02]  /*ad60*/  FSEL R16, R223, -INF , P0 ;  /* 0xff800000df107808 */ /* 0x000fe40000000000 */
[----:B------:R-:W-:Y:S02]  /*ad70*/  ISETP.GT.AND P0, PT, R2, 0x51, PT ;  /* 0x000000510200780c */ /* 0x000fe40003f04270 */
[C---:B------:R-:W-:Y:S02]  /*ad80*/  ISETP.GT.AND P3, PT, R0.reuse, 0x11, PT ;  /* 0x000000110000780c */ /* 0x040fe40003f64270 */
[----:B------:R-:W-:Y:S02]  /*ad90*/  ISETP.GT.AND P1, PT, R0, 0x10, PT ;  /* 0x000000100000780c */ /* 0x000fe40003f24270 */
[----:B------:R-:W-:Y:S02]  /*ada0*/  FMNMX.FTZ R4, R193, R4, !PT ;  /* 0x00000004c1047209 */ /* 0x000fe40007810000 */
[----:B------:R-:W-:Y:S02]  /*adb0*/  FSEL R214, R21, -INF , P2 ;  /* 0xff80000015d67808 */ /* 0x000fe40001000000 */
[----:B------:R-:W-:Y:S01]  /*adc0*/  FSEL R223, R87, -INF , P0 ;  /* 0xff80000057df7808 */ /* 0x000fe20000000000 */
[----:B------:R-:W-:Y:S01]  /*add0*/  IMAD.MOV.U32 R87, RZ, RZ, R8 ;  /* 0x000000ffff577224 */ /* 0x000fe200078e0008 */
[----:B------:R-:W-:Y:S02]  /*ade0*/  ISETP.GT.AND P0, PT, R2, 0x59, PT ;  /* 0x000000590200780c */ /* 0x000fe40003f04270 */
[----:B------:R-:W-:Y:S02]  /*adf0*/  FMNMX.FTZ R6, R18, R6, !PT ;  /* 0x0000000612067209 */ /* 0x000fe40007810000 */
[----:B------:R-:W-:Y:S02]  /*ae00*/  FSEL R184, R71, -INF , P6 ;  /* 0xff80000047b87808 */ /* 0x000fe40003000000 */
[----:B------:R-:W-:Y:S02]  /*ae10*/  ISETP.GT.AND P6, PT, R0, 0x9, PT ;  /* 0x000000090000780c */ /* 0x000fe40003fc4270 */
[----:B------:R-:W-:Y:S02]  /*ae20*/  ISETP.GT.AND P2, PT, R5, RZ, PT ;  /* 0x000000ff0500720c */ /* 0x000fe40003f44270 */
[----:B------:R-:W-:Y:S02]  /*ae30*/  FSEL R30, R220, -INF , P1 ;  /* 0xff800000dc1e7808 */ /* 0x000fe40000800000 */
[----:B------:R-:W-:Y:S02]  /*ae40*/  ISETP.GT.AND P1, PT, R0, 0x18, PT ;  /* 0x000000180000780c */ /* 0x000fe40003f24270 */
        /* <DEDUP_REMOVED lines=28> */
[----:B------:R-:W-:Y:S01]  /*b010*/  FSEL R249, R98, -INF , P6 ;  /* 0xff80000062f97808 */ /* 0x000fe20003000000 */
[----:B------:R-:W1:Y:S01]  /*b020*/  SHFL.BFLY PT, R7, R4, 0x2, 0x1f ;  /* 0x0c401f0004077f89 */ /* 0x000e6200000e0000 */
[----:B------:R-:W-:Y:S02]  /*b030*/  FMNMX.FTZ R2, R46, R2, !PT ;  /* 0x000000022e027209 */ /* 0x000fe40007810000 */
[----:B------:R-:W-:Y:S02]  /*b040*/  ISETP.GT.AND P6, PT, R0, 0x19, PT ;  /* 0x000000190000780c */ /* 0x000fe40003fc4270 */
[----:B------:R-:W-:Y:S02]  /*b050*/  FMNMX.FTZ R2, R50, R2, !PT ;  /* 0x0000000232027209 */ /* 0x000fe40007810000 */
[----:B------:R-:W-:Y:S02]  /*b060*/  FMNMX.FTZ R6, R14, R118, !PT ;  /* 0x000000760e067209 */ /* 0x000fe40007810000 */
[----:B------:R-:W-:Y:S02]  /*b070*/  FMNMX.FTZ R2, R61, R2, !PT ;  /* 0x000000023d027209 */ /* 0x000fe40007810000 */
[----:B------:R-:W-:Y:S02]  /*b080*/  FSEL R29, R29, -INF , P6 ;  /* 0xff8000001d1d7808 */ /* 0x000fe40003000000 */
[----:B------:R-:W-:Y:S02]  /*b090*/  FMNMX.FTZ R2, R63, R2, !PT ;  /* 0x000000023f027209 */ /* 0x000fe40007810000 */
[----:B------:R-:W-:Y:S02]  /*b0a0*/  ISETP.GT.AND P6, PT, R5, 0x8, PT ;  /* 0x000000080500780c */ /* 0x000fe40003fc4270 */
[----:B------:R-:W-:Y:S02]  /*b0b0*/  FMNMX.FTZ R2, R93, R2, !PT ;  /* 0x000000025d027209 */ /* 0x000fe40007810000 */
[----:B------:R-:W-:Y:S02]  /*b0c0*/  FMNMX.FTZ R6, R21, R6, !PT ;  /* 0x0000000615067209 */ /* 0x000fe40007810000 */
[----:B------:R-:W-:Y:S02]  /*b0d0*/  FSEL R222, R102, -INF , P2 ;  /* 0xff80000066de7808 */ /* 0x000fe40001000000 */
[----:B------:R-:W-:Y:S02]  /*b0e0*/  FSEL R15, R251, -INF , P6 ;  /* 0xff800000fb0f7808 */ /* 0x000fe40003000000 */
[----:B------:R-:W-:Y:S02]  /*b0f0*/  ISETP.GT.AND P6, PT, R5, 0x9, PT ;  /* 0x000000090500780c */ /* 0x000fe40003fc4270 */
[----:B------:R-:W-:Y:S02]  /*b100*/  ISETP.GT.AND P2, PT, R0, 0x20, PT ;  /* 0x000000200000780c */ /* 0x000fe40003f44270 */
[----:B------:R-:W-:Y:S02]  /*b110*/  FMNMX.FTZ R2, R94, R2, !PT ;  /* 0x000000025e027209 */ /* 0x000fe40007810000 */
[----:B-1----:R-:W-:Y:S02]  /*b120*/  FMNMX.FTZ R7, R7, R4, !PT ;  /* 0x0000000407077209 */ /* 0x002fe40007810000 */
[----:B------:R-:W-:Y:S02]  /*b130*/  FSEL R48, R209, -INF , P2 ;  /* 0xff800000d1307808 */ /* 0x000fe40001000000 */
[----:B------:R-:W-:Y:S02]  /*b140*/  FSEL R221, R103, -INF , P1 ;  /* 0xff80000067dd7808 */ /* 0x000fe40000800000 */
[----:B------:R-:W-:Y:S02]  /*b150*/  ISETP.GT.AND P1, PT, R5, 0x10, PT ;  /* 0x000000100500780c */ /* 0x000fe40003f24270 */
[----:B------:R-:W-:Y:S02]  /*b160*/  FSEL R12, R252, -INF , P6 ;  /* 0xff800000fc0c7808 */ /* 0x000fe40003000000 */
[----:B------:R-:W-:Y:S02]  /*b170*/  FMNMX.FTZ R4, R10, R117, !PT ;  /* 0x000000750a047209 */ /* 0x000fe40007810000 */
[----:B------:R-:W-:Y:S02]  /*b180*/  ISETP.GT.AND P2, PT, R0, 0x21, PT ;  /* 0x000000210000780c */ /* 0x000fe40003f44270 */
[----:B------:R-:W-:Y:S02]  /*b190*/  FMNMX.FTZ R6, R15, R6, !PT ;  /* 0x000000060f067209 */ /* 0x000fe40007810000 */
[----:B------:R-:W-:Y:S02]  /*b1a0*/  FMNMX.FTZ R2, R112, R2, !PT ;  /* 0x0000000270027209 */ /* 0x000fe40007810000 */
[----:B------:R-:W-:Y:S01]  /*b1b0*/  FSEL R51, R208, -INF , P2 ;  /* 0xff800000d0337808 */ /* 0x000fe20001000000 */
[----:B------:R-:W-:Y:S01]  /*b1c0*/  IMAD.MOV.U32 R208, RZ, RZ, R57 ;  /* 0x000000ffffd07224 */ /* 0x000fe200078e0039 */
[----:B------:R-:W-:Y:S02]  /*b1d0*/  ISETP.GT.AND P2, PT, R5, 0x11, PT ;  /* 0x000000110500780c */ /* 0x000fe40003f44270 */
[----:B------:R-:W-:Y:S02]  /*b1e0*/  FSEL R27, R246, -INF , P1 ;  /* 0xff800000f61b7808 */ /* 0x000fe40000800000 */
[----:B------:R-:W-:Y:S02]  /*b1f0*/  FMNMX.FTZ R4, R13, R4, !PT ;  /* 0x000000040d047209 */ /* 0x000fe40007810000 */
[----:B------:R-:W-:Y:S02]  /*b200*/  FMNMX.FTZ R6, R12, R6, !PT ;  /* 0x000000060c067209 */ /* 0x000fe40007810000 */
[----:B------:R-:W-:Y:S02]  /*b210*/  FMNMX.FTZ R2, R184, R2, !PT ;  /* 0x00000002b8027209 */ /* 0x000fe40007810000 */
[----:B------:R-:W-:Y:S02]  /*b220*/  ISETP.GT.AND P1, PT, R5, 0x18, PT ;  /* 0x000000180500780c */ /* 0x000fe40003f24270 */
[----:B------:R-:W-:Y:S02]  /*b230*/  FSEL R26, R247, -INF , P2 ;  /* 0xff800000f71a7808 */ /* 0x000fe40001000000 */
[----:B------:R-:W-:Y:S02]  /*b240*/  FMNMX.FTZ R4, R16, R4, !PT ;  /* 0x0000000410047209 */ /* 0x000fe40007810000 */
[----:B------:R-:W-:Y:S02]  /*b250*/  FMNMX.FTZ R6, R27, R6, !PT ;  /* 0x000000061b067209 */ /* 0x000fe40007810000 */
[----:B------:R-:W-:Y:S02]  /*b260*/  FMNMX.FTZ R2, R188, R2, !PT ;  /* 0x00000002bc027209 */ /* 0x000fe40007810000 */
[----:B------:R-:W-:Y:S02]  /*b270*/  FSEL R220, R114, -INF , P0 ;  /* 0xff80000072dc7808 */ /* 0x000fe40000000000 */
[----:B------:R-:W-:Y:S02]  /*b280*/  FSEL R219, R115, -INF , P3 ;  /* 0xff80000073db7808 */ /* 0x000fe40001800000 */
[C---:B------:R-:W-:Y:S02]  /*b290*/  ISETP.GT.AND P6, PT, R0.reuse, 0x28, PT ;  /* 0x000000280000780c */ /* 0x040fe40003fc4270 */
[----:B------:R-:W-:Y:S02]  /*b2a0*/  ISETP.GT.AND P3, PT, R5, 0x19, PT ;  /* 0x000000190500780c */ /* 0x000fe40003f64270 */
[----:B------:R-:W-:Y:S02]  /*b2b0*/  FSEL R25, R243, -INF , P1 ;  /* 0xff800000f3197808 */ /* 0x000fe40000800000 */
[----:B------:R-:W-:Y:S02]  /*b2c0*/  FMNMX.FTZ R4, R17, R4, !PT ;  /* 0x0000000411047209 */ /* 0x000fe40007810000 */
[----:B------:R-:W-:Y:S02]  /*b2d0*/  ISETP.GT.AND P0, PT, R0, 0x29, PT ;  /* 0x000000290000780c */ /* 0x000fe40003f04270 */
[----:B------:R-:W-:Y:S02]  /*b2e0*/  FMNMX.FTZ R6, R26, R6, !PT ;  /* 0x000000061a067209 */ /* 0x000fe40007810000 */
[----:B------:R-:W-:Y:S02]  /*b2f0*/  FMNMX.FTZ R2, R189, R2, !PT ;  /* 0x00000002bd027209 */ /* 0x000fe40007810000 */
[----:B------:R-:W-:Y:S02]  /*b300*/  FSEL R57, R201, -INF , P6 ;  /* 0xff800000c9397808 */ /* 0x000fe40003000000 */
[C---:B------:R-:W-:Y:S02]  /*b310*/  ISETP.GT.AND P6, PT, R0.reuse, 0x30, PT ;  /* 0x000000300000780c */ /* 0x040fe40003fc4270 */
[----:B------:R-:W-:Y:S02]  /*b320*/  ISETP.GT.AND P2, PT, R0, 0x31, PT ;  /* 0x000000310000780c */ /* 0x000fe40003f44270 */
[----:B------:R-:W-:Y:S02]  /*b330*/  FSEL R59, R203, -INF , P0 ;  /* 0xff800000cb3b7808 */ /* 0x000fe40000000000 */
        /* <DEDUP_REMOVED lines=14> */
[----:B------:R-:W-:Y:S02]  /*b420*/  ISETP.GT.AND P0, PT, R0, 0x40, PT ;  /* 0x000000400000780c */ /* 0x000fe40003f04270 */
[----:B------:R-:W-:Y:S02]  /*b430*/  FSEL R104, R56, -INF , P1 ;  /* 0xff80000038687808 */ /* 0x000fe40000800000 */
[----:B------:R-:W-:Y:S02]  /*b440*/  FMNMX.FTZ R4, R32, R4, !PT ;  /* 0x0000000420047209 */ /* 0x000fe40007810000 */
[C---:B------:R-:W-:Y:S02]  /*b450*/  ISETP.GT.AND P2, PT, R5.reuse, 0x28, PT ;  /* 0x000000280500780c */ /* 0x040fe40003f44270 */
[C---:B------:R-:W-:Y:S02]  /*b460*/  ISETP.GT.AND P1, PT, R5.reuse, 0x29, PT ;  /* 0x000000290500780c */ /* 0x040fe40003f24270 */
        /* <DEDUP_REMOVED lines=9> */
[----:B------:R-:W-:Y:S02]  /*b500*/  FSEL R58, R212, -INF , P2 ;  /* 0xff800000d43a7808 */ /* 0x000fe40001000000 */
[C---:B------:R-:W-:Y:S02]  /*b510*/  ISETP.GT.AND P2, PT, R0.reuse, 0x48, PT ;  /* 0x000000480000780c */ /* 0x040fe40003f44270 */
[----:B------:R-:W-:Y:S02]  /*b520*/  FSEL R60, R213, -INF , P1 ;  /* 0xff800000d53c7808 */ /* 0x000fe40000800000 */
[C---:B------:R-:W-:Y:S02]  /*b530*/  ISETP.GT.AND P1, PT, R0.reuse, 0x49, PT ;  /* 0x000000490000780c */ /* 0x040fe40003f24270 */
[----:B------:R-:W-:Y:S02]  /*b540*/  FSEL R185, R185, -INF , P6 ;  /* 0xff800000b9b97808 */ /* 0x000fe40003000000 */
[----:B------:R-:W-:Y:S02]  /*b550*/  ISETP.GT.AND P6, PT, R5, 0x38, PT ;  /* 0x000000380500780c */ /* 0x000fe40003fc4270 */
[----:B------:R-:W-:Y:S02]  /*b560*/  ISETP.GT.AND P3, PT, R0, 0x50, PT ;  /* 0x000000500000780c */ /* 0x000fe40003f64270 */
[----:B------:R-:W-:Y:S02]  /*b570*/  FMNMX.FTZ R4, R29, R4, !PT ;  /* 0x000000041d047209 */ /* 0x000fe40007810000 */
[----:B------:R-:W-:Y:S02]  /*b580*/  FMNMX.FTZ R6, R56, R6, !PT ;  /* 0x0000000638067209 */ /* 0x000fe40007810000 */
[----:B------:R-:W-:Y:S02]  /*b590*/  FMNMX.FTZ R2, R248, R2, !PT ;  /* 0x00000002f8027209 */ /* 0x000fe40007810000 */
[----:B------:R-:W-:Y:S02]  /*b5a0*/  FSEL R97, R199, -INF , P0 ;  /* 0xff800000c7617808 */ /* 0x000fe40000000000 */
[----:B------:R-:W-:Y:S02]  /*b5b0*/  FSEL R103, R200, -INF , P6 ;  /* 0xff800000c8677808 */ /* 0x000fe40003000000 */
[----:B------:R-:W-:Y:S02]  /*b5c0*/  FSEL R191, R73, -INF , P2 ;  /* 0xff80000049bf7808 */ /* 0x000fe40001000000 */
[----:B------:R-:W-:Y:S01]  /*b5d0*/  ISETP.GT.AND P2, PT, R5, 0x39, PT ;  /* 0x000000390500780c */ /* 0x000fe20003f44270 */
[----:B------:R-:W-:Y:S01]  /*b5e0*/  SHFL.BFLY PT, R73, R7, 0x1, 0x1f ;  /* 0x0c201f0007497f89 */ /* 0x000fe200000e0000 */
[----:B------:R-:W-:Y:S02]  /*b5f0*/  ISETP.GT.AND P0, PT, R0, 0x51, PT ;  /* 0x000000510000780c */ /* 0x000fe40003f04270 */
[----:B------:R-:W-:Y:S02]  /*b600*/  FSEL R190, R77, -INF , P1 ;  /* 0xff8000004dbe7808 */ /* 0x000fe40000800000 */
[C---:B------:R-:W-:Y:S02]  /*b610*/  ISETP.GT.AND P1, PT, R5.reuse, 0x40, PT ;  /* 0x000000400500780c */ /* 0x040fe40003f24270 */
[----:B------:R-:W-:Y:S02]  /*b620*/  FMNMX.FTZ R4, R48, R4, !PT ;  /* 0x0000000430047209 */ /* 0x000fe40007810000 */
[----:B------:R-:W-:Y:S02]  /*b630*/  ISETP.GT.AND P6, PT, R0, 0x58, PT ;  /* 0x000000580000780c */ /* 0x000fe40003fc4270 */
        /* <DEDUP_REMOVED lines=9> */
[----:B------:R-:W-:Y:S02]  /*b6d0*/  FSEL R207, R76, -INF , P0 ;  /* 0xff8000004ccf7808 */ /* 0x000fe40000000000 */
[C---:B------:R-:W-:Y:S02]  /*b6e0*/  ISETP.GT.AND P0, PT, R0.reuse, 0x60, PT ;  /* 0x000000600000780c */ /* 0x040fe40003f04270 */
[----:B------:R-:W-:Y:S02]  /*b6f0*/  FSEL R206, R75, -INF , P6 ;  /* 0xff8000004bce7808 */ /* 0x000fe40003000000 */
[----:B------:R-:W-:Y:S02]  /*b700*/  FSEL R111, R197, -INF , P3 ;  /* 0xff800000c56f7808 */ /* 0x000fe40001800000 */
[C---:B------:R-:W-:Y:S02]  /*b710*/  ISETP.GT.AND P6, PT, R0.reuse, 0x68, PT ;  /* 0x000000680000780c */ /* 0x040fe40003fc4270 */
        /* <DEDUP_REMOVED lines=20> */
[----:B------:R-:W-:Y:S02]  /*b860*/  ISETP.GT.AND P2, PT, R5, 0x49, PT ;  /* 0x000000490500780c */ /* 0x000fe40003f44270 */
[----:B------:R-:W-:Y:S02]  /*b870*/  FMNMX.FTZ R0, R111, R0, !PT ;  /* 0x000000006f007209 */ /* 0x000fe40007810000 */
[----:B------:R-:W-:Y:S02]  /*b880*/  FMNMX.FTZ R4, R115, R4, !PT ;  /* 0x0000000473047209 */ /* 0x000fe40007810000 */
[----:B------:R-:W-:Y:S02]  /*b890*/  FSEL R201, R52, -INF , P0 ;  /* 0xff80000034c97808 */ /* 0x000fe40000000000 */
[----:B------:R-:W-:Y:S02]  /*b8a0*/  FSEL R113, R79, -INF , P2 ;  /* 0xff8000004f717808 */ /* 0x000fe40001000000 */
[----:B------:R-:W-:Y:S02]  /*b8b0*/  FMNMX.FTZ R0, R114, R0, !PT ;  /* 0x0000000072007209 */ /* 0x000fe40007810000 */
[----:B------:R-:W-:Y:S02]  /*b8c0*/  ISETP.GT.AND P0, PT, R5, 0x50, PT ;  /* 0x000000500500780c */ /* 0x000fe40003f04270 */
[----:B------:R-:W-:Y:S02]  /*b8d0*/  FMNMX.FTZ R0, R113, R0, !PT ;  /* 0x0000000071007209 */ /* 0x000fe40007810000 */
[----:B------:R-:W-:Y:S02]  /*b8e0*/  FSEL R215, R90, -INF , P0 ;  /* 0xff8000005ad77808 */ /* 0x000fe40000000000 */
[----:B------:R-:W-:Y:S02]  /*b8f0*/  ISETP.GT.AND P2, PT, R5, 0x51, PT ;  /* 0x000000510500780c */ /* 0x000fe40003f44270 */
[----:B------:R-:W-:Y:S02]  /*b900*/  FMNMX.FTZ R4, R185, R4, !PT ;  /* 0x00000004b9047209 */ /* 0x000fe40007810000 */
[----:B------:R-:W-:Y:S02]  /*b910*/  FSEL R200, R53, -INF , P1 ;  /* 0xff80000035c87808 */ /* 0x000fe40000800000 */
[----:B------:R-:W-:Y:S02]  /*b920*/  FSEL R218, R91, -INF , P2 ;  /* 0xff8000005bda7808 */ /* 0x000fe40001000000 */
[----:B------:R-:W-:Y:S02]  /*b930*/  FMNMX.FTZ R0, R215, R0, !PT ;  /* 0x00000000d7007209 */ /* 0x000fe40007810000 */
[----:B------:R-:W-:Y:S02]  /*b940*/  ISETP.GT.AND P1, PT, R5, 0x58, PT ;  /* 0x000000580500780c */ /* 0x000fe40003f24270 */
[----:B------:R-:W-:Y:S02]  /*b950*/  FMNMX.FTZ R4, R191, R4, !PT ;  /* 0x00000004bf047209 */ /* 0x000fe40007810000 */
[----:B-1----:R-:W-:Y:S02]  /*b960*/  FMNMX.FTZ R2, R2, R8, !PT ;  /* 0x0000000802027209 */ /* 0x002fe40007810000 */
[C---:B------:R-:W-:Y:S02]  /*b970*/  ISETP.GT.AND P0, PT, R5.reuse, 0x59, PT ;  /* 0x000000590500780c */ /* 0x040fe40003f04270 */
[----:B------:R-:W-:Y:S01]  /*b980*/  FSEL R198, R108, -INF , P6 ;  /* 0xff8000006cc67808 */ /* 0x000fe20003000000 */
[----:B------:R-:W1:Y:S01]  /*b990*/  SHFL.BFLY PT, R72, R2, 0x1, 0x1f ;  /* 0x0c201f0002487f89 */ /* 0x000e6200000e0000 */
[----:B------:R-:W-:Y:S02]  /*b9a0*/  FSEL R108, R78, -INF , P1 ;  /* 0xff8000004e6c7808 */ /* 0x000fe40000800000 */
[----:B------:R-:W-:Y:S02]  /*b9b0*/  FMNMX.FTZ R0, R218, R0, !PT ;  /* 0x00000000da007209 */ /* 0x000fe40007810000 */
[----:B------:R-:W-:Y:S02]  /*b9c0*/  FMNMX.FTZ R4, R190, R4, !PT ;  /* 0x00000004be047209 */ /* 0x000fe40007810000 */
[----:B------:R-:W-:Y:S02]  /*b9d0*/  ISETP.GT.AND P1, PT, R5, 0x60, PT ;  /* 0x000000600500780c */ /* 0x000fe40003f24270 */
[----:B------:R-:W-:Y:S02]  /*b9e0*/  FSEL R252, R95, -INF , P0 ;  /* 0xff8000005ffc7808 */ /* 0x000fe40000000000 */
[----:B------:R-:W-:Y:S02]  /*b9f0*/  FMNMX.FTZ R0, R108, R0, !PT ;  /* 0x000000006c007209 */ /* 0x000fe40007810000 */
[----:B------:R-:W-:Y:S02]  /*ba00*/  FMNMX.FTZ R4, R209, R4, !PT ;  /* 0x00000004d1047209 */ /* 0x000fe40007810000 */
[----:B------:R-:W-:Y:S02]  /*ba10*/  FSEL R250, R54, -INF , P1 ;  /* 0xff80000036fa7808 */ /* 0x000fe40000800000 */
[----:B------:R-:W-:Y:S01]  /*ba20*/  FMNMX.FTZ R0, R252, R0, !PT ;  /* 0x00000000fc007209 */ /* 0x000fe20007810000 */
[----:B------:R-:W-:Y:S01]  /*ba30*/  LDSM.16.MT88.4 R52, [R225+0x100] ;  /* 0x00010000e134783b */ /* 0x000fe20000004200 */
[----:B------:R-:W-:Y:S02]  /*ba40*/  ISETP.GT.AND P0, PT, R5, 0x61, PT ;  /* 0x000000610500780c */ /* 0x000fe40003f04270 */
[----:B------:R-:W-:Y:S02]  /*ba50*/  FMNMX.FTZ R4, R207, R4, !PT ;  /* 0x00000004cf047209 */ /* 0x000fe40007810000 */
[----:B------:R-:W-:Y:S02]  /*ba60*/  FMNMX.FTZ R0, R250, R0, !PT ;  /* 0x00000000fa007209 */ /* 0x000fe40007810000 */
[----:B------:R-:W-:Y:S02]  /*ba70*/  FMNMX.FTZ R4, R206, R4, !PT ;  /* 0x00000004ce047209 */ /* 0x000fe40007810000 */
[----:B------:R-:W-:Y:S02]  /*ba80*/  ISETP.GT.AND P1, PT, R5, 0x68, PT ;  /* 0x000000680500780c */ /* 0x000fe40003f24270 */
[----:B------:R-:W-:Y:S02]  /*ba90*/  FSEL R246, R107, -INF , P0 ;  /* 0xff8000006bf67808 */ /* 0x000fe40000000000 */
[----:B------:R-:W-:Y:S02]  /*baa0*/  FMNMX.FTZ R4, R204, R4, !PT ;  /* 0x00000004cc047209 */ /* 0x000fe40007810000 */
[----:B------:R-:W-:Y:S02]  /*bab0*/  ISETP.GT.AND P0, PT, R5, 0x69, PT ;  /* 0x000000690500780c */ /* 0x000fe40003f04270 */
[----:B------:R-:W-:Y:S02]  /*bac0*/  FSEL R243, R110, -INF , P1 ;  /* 0xff8000006ef37808 */ /* 0x000fe40000800000 */
[----:B------:R-:W-:Y:S02]  /*bad0*/  FMNMX.FTZ R0, R246, R0, !PT ;  /* 0x00000000f6007209 */ /* 0x000fe40007810000 */
[----:B------:R-:W-:Y:S02]  /*bae0*/  FSEL R74, R74, -INF , P0 ;  /* 0xff8000004a4a7808 */ /* 0x000fe40000000000 */
[----:B------:R-:W-:Y:S02]  /*baf0*/  FMNMX.FTZ R4, R201, R4, !PT ;  /* 0x00000004c9047209 */ /* 0x000fe40007810000 */
[----:B------:R-:W-:Y:S02]  /*bb00*/  FMNMX.FTZ R0, R243, R0, !PT ;  /* 0x00000000f3007209 */ /* 0x000fe40007810000 */
[----:B------:R-:W-:Y:S02]  /*bb10*/  FMNMX.FTZ R4, R200, R4, !PT ;  /* 0x00000004c8047209 */ /* 0x000fe40007810000 */
[----:B------:R-:W-:Y:S02]  /*bb20*/  FMNMX.FTZ R0, R74, R0, !PT ;  /* 0x000000004a007209 */ /* 0x000fe40007810000 */
[----:B-1----:R-:W-:Y:S02]  /*bb30*/  FMNMX.FTZ R72, R2, R72, !PT ;  /* 0x0000004802487209 */ /* 0x002fe40007810000 */
[----:B------:R-:W-:Y:S01]  /*bb40*/  FSEL R199, R109, -INF , P3 ;  /* 0xff8000006dc77808 */ /* 0x000fe20001800000 */
[----:B------:R-:W1:Y:S01]  /*bb50*/  SHFL.BFLY PT, R2, R0, 0x2, 0x1f ;  /* 0x0c401f0000027f89 */ /* 0x000e6200000e0000 */
[----:B------:R-:W-:Y:S01]  /*bb60*/  FMNMX.FTZ R4, R198, R4, !PT ;  /* 0x00000004c6047209 */ /* 0x000fe20007810000 */
[C---:B------:R-:W-:Y:S01]  /*bb70*/  FMUL.FTZ R100, R72.reuse, c[0x0][0x2d0] ;  /* 0x0000b40048647a20 */ /* 0x040fe20000410000 */
[----:B------:R-:W-:Y:S02]  /*bb80*/  FMNMX.FTZ R73, R7, R73, !PT ;  /* 0x0000004907497209 */ /* 0x000fe40007810000 */
[----:B------:R-:W-:Y:S02]  /*bb90*/  FMNMX.FTZ R4, R199, R4, !PT ;  /* 0x00000004c7047209 */ /* 0x000fe40007810000 */
[----:B------:R-:W-:Y:S01]  /*bba0*/  FSETP.NEU.FTZ.AND P1, PT, R72, -INF , PT ;  /* 0xff8000004800780b */ /* 0x000fe20003f3d000 */
[C---:B------:R-:W-:Y:S01]  /*bbb0*/  FMUL.FTZ R75, R73.reuse, c[0x0][0x2d0] ;  /* 0x0000b400494b7a20 */ /* 0x040fe20000410000 */
[----:B------:R-:W-:Y:S01]  /*bbc0*/  FSETP.NEU.FTZ.AND P2, PT, R73, -INF , PT ;  /* 0xff8000004900780b */ /* 0x000fe20003f5d000 */
[----:B------:R-:W2:Y:S01]  /*bbd0*/  SHFL.BFLY PT, R7, R4, 0x2, 0x1f ;  /* 0x0c401f0004077f89 */ /* 0x000ea200000e0000 */
[----:B------:R-:W-:Y:S02]  /*bbe0*/  FSEL R100, R100, RZ, P1 ;  /* 0x000000ff64647208 */ /* 0x000fe40000800000 */
[----:B------:R-:W-:Y:S05]  /*bbf0*/  FSEL R75, R75, RZ, P2 ;  /* 0x000000ff4b4b7208 */ /* 0x000fea0001000000 */
[--C-:B------:R-:W-:Y:S02]  /*bc00*/  FFMA.FTZ R5, R19, c[0x0][0x2d0], -R75.reuse ;  /* 0x0000b40013057a23 */ /* 0x100fe4000001084b */
[--C-:B------:R-:W-:Y:S02]  /*bc10*/  FFMA.FTZ R6, R9, c[0x0][0x2d0], -R75.reuse ;  /* 0x0000b40009067a23 */ /* 0x100fe4000001084b */
[----:B------:R3:W-:Y:S01]  /*bc20*/  MUFU.EX2 R247, R5 ;  /* 0x0000000500f77308 */ /* 0x0007e20000000800 */
[----:B-1----:R-:W-:Y:S01]  /*bc30*/  FMNMX.FTZ R0, R0, R2, !PT ;  /* 0x0000000200007209 */ /* 0x002fe20007810000 */
[--C-:B------:R-:W-:Y:S08]  /*bc40*/  FFMA.FTZ R2, R20, c[0x0][0x2d0], -R100.reuse ;  /* 0x0000b40014027a23 */ /* 0x100ff00000010864 */
[----:B------:R1:W-:Y:S01]  /*bc50*/  MUFU.EX2 R240, R2 ;  /* 0x0000000200f07308 */ /* 0x0003e20000000800 */
[----:B--2---:R-:W-:Y:S01]  /*bc60*/  FMNMX.FTZ R4, R4, R7, !PT ;  /* 0x0000000704047209 */ /* 0x004fe20007810000 */
[--C-:B------:R-:W-:Y:S04]  /*bc70*/  FFMA.FTZ R7, R39, c[0x0][0x2d0], -R75.reuse ;  /* 0x0000b40027077a23 */ /* 0x100fe8000001084b */
[----:B------:R-:W2:Y:S04]  /*bc80*/  SHFL.BFLY PT, R71, R4, 0x1, 0x1f ;  /* 0x0c201f0004477f89 */ /* 0x000ea800000e0000 */
[----:B------:R4:W4:Y:S01]  /*bc90*/  MUFU.EX2 R251, R6 ;  /* 0x0000000600fb7308 */ /* 0x0009220000000800 */
[--C-:B---3--:R-:W-:Y:S09]  /*bca0*/  FFMA.FTZ R5, R23, c[0x0][0x2d0], -R75.reuse ;  /* 0x0000b40017057a23 */ /* 0x108ff2000001084b */
[----:B------:R3:W-:Y:S01]  /*bcb0*/  MUFU.EX2 R241, R5 ;  /* 0x0000000500f17308 */ /* 0x0007e20000000800 */
[----:B-1----:R-:W1:Y:S09]  /*bcc0*/  SHFL.BFLY PT, R2, R0, 0x1, 0x1f ;  /* 0x0c201f0000027f89 */ /* 0x002e7200000e0000 */
[----:B------:R-:W-:Y:S01]  /*bcd0*/  MUFU.EX2 R233, R7 ;  /* 0x0000000700e97308 */ /* 0x000fe20000000800 */
[----:B--2---:R-:W-:Y:S01]  /*bce0*/  FMNMX.FTZ R71, R4, R71, !PT ;  /* 0x0000004704477209 */ /* 0x004fe20007810000 */
[--C-:B------:R-:W-:Y:S02]  /*bcf0*/  FFMA.FTZ R4, R22, c[0x0][0x2d0], -R100.reuse ;  /* 0x0000b40016047a23 */ /* 0x100fe40000010864 */
[--C-:B----4-:R-:W-:Y:S01]  /*bd00*/  FFMA.FTZ R6, R40, c[0x0][0x2d0], -R75.reuse ;  /* 0x0000b40028067a23 */ /* 0x110fe2000001084b */
[C---:B------:R-:W-:Y:S01]  /*bd10*/  FSETP.NEU.FTZ.AND P0, PT, R71.reuse, -INF , PT ;  /* 0xff8000004700780b */ /* 0x040fe20003f1d000 */
[----:B------:R-:W-:Y:S01]  /*bd20*/  FMUL.FTZ R101, R71, c[0x0][0x2d0] ;  /* 0x0000b40047657a20 */ /* 0x000fe20000410000 */
[----:B------:R-:W-:Y:S03]  /*bd30*/  F2FP.BF16.PACK_AB R76, R247, R251 ;  /* 0x000000fbf74c723e */ /* 0x000fe600000010ff */
[----:B------:R-:W2:Y:S01]  /*bd40*/  MUFU.EX2 R236, R4 ;  /* 0x0000000400ec7308 */ /* 0x000ea20000000800 */
[----:B------:R-:W-:Y:S01]  /*bd50*/  FSEL R101, R101, RZ, P0 ;  /* 0x000000ff65657208 */ /* 0x000fe20000000000 */
[----:B---3--:R-:W-:Y:S01]  /*bd60*/  FFMA.FTZ R5, R28, c[0x0][0x2d0], -R75 ;  /* 0x0000b4001c057a23 */ /* 0x008fe2000001084b */
[----:B-1----:R-:W-:Y:S03]  /*bd70*/  FMNMX.FTZ R70, R2, R0, !PT ;  /* 0x0000000002467209 */ /* 0x002fe60007810000 */
[--C-:B------:R-:W-:Y:S04]  /*bd80*/  FFMA.FTZ R0, R16, c[0x0][0x2d0], -R101.reuse ;  /* 0x0000b40010007a23 */ /* 0x100fe80000010865 */
[----:B------:R1:W3:Y:S01]  /*bd90*/  MUFU.EX2 R237, R5 ;  /* 0x0000000500ed7308 */ /* 0x0002e20000000800 */
[--C-:B------:R-:W-:Y:S01]  /*bda0*/  FFMA.FTZ R2, R33, c[0x0][0x2d0], -R100.reuse ;  /* 0x0000b40021027a23 */ /* 0x100fe20000010864 */
[C---:B------:R-:W-:Y:S01]  /*bdb0*/  FSETP.NEU.FTZ.AND P3, PT, R70.reuse, -INF , PT ;  /* 0xff8000004600780b */ /* 0x040fe20003f7d000 */
[----:B------:R-:W-:Y:S05]  /*bdc0*/  FMUL.FTZ R102, R70, c[0x0][0x2d0] ;  /* 0x0000b40046667a20 */ /* 0x000fea0000410000 */
[----:B------:R-:W-:Y:S02]  /*bdd0*/  FSEL R102, R102, RZ, P3 ;  /* 0x000000ff66667208 */ /* 0x000fe40001800000 */
[----:B------:R4:W-:Y:S01]  /*bde0*/  MUFU.EX2 R239, R0 ;  /* 0x0000000000ef7308 */ /* 0x0009e20000000800 */
[----:B--2---:R-:W-:Y:S01]  /*bdf0*/  F2FP.BF16.PACK_AB R79, R236, R240 ;  /* 0x000000f0ec4f723e */ /* 0x004fe200000010ff */
[--C-:B------:R-:W-:Y:S08]  /*be00*/  FFMA.FTZ R4, R10, c[0x0][0x2d0], -R101.reuse ;  /* 0x0000b4000a047a23 */ /* 0x100ff00000010865 */
[----:B------:R2:W-:Y:S01]  /*be10*/  MUFU.EX2 R232, R2 ;  /* 0x0000000200e87308 */ /* 0x0005e20000000800 */
[--C-:B-1----:R-:W-:Y:S01]  /*be20*/  FFMA.FTZ R5, R11, c[0x0][0x2d0], -R100.reuse ;  /* 0x0000b4000b057a23 */ /* 0x102fe20000010864 */
[----:B---3--:R-:W-:Y:S08]  /*be30*/  F2FP.BF16.PACK_AB R78, R237, R241 ;  /* 0x000000f1ed4e723e */ /* 0x008ff000000010ff */
[----:B------:R1:W-:Y:S01]  /*be40*/  MUFU.EX2 R216, R5 ;  /* 0x0000000500d87308 */ /* 0x0003e20000000800 */
[----:B----4-:R-:W-:Y:S09]  /*be50*/  FFMA.FTZ R0, R17, c[0x0][0x2d0], -R101 ;  /* 0x0000b40011007a23 */ /* 0x010ff20000010865 */
[----:B------:R3:W4:Y:S01]  /*be60*/  MUFU.EX2 R235, R0 ;  /* 0x0000000000eb7308 */ /* 0x0007220000000800 */
[--C-:B--2---:R-:W-:Y:S09]  /*be70*/  FFMA.FTZ R2, R44, c[0x0][0x2d0], -R75.reuse ;  /* 0x0000b4002c027a23 */ /* 0x104ff2000001084b */
[----:B------:R2:W-:Y:S01]  /*be80*/  MUFU.EX2 R33, R2 ;  /* 0x0000000200217308 */ /* 0x0005e20000000800 */
[----:B-1----:R-:W-:Y:S09]  /*be90*/  FFMA.FTZ R5, R18, c[0x0][0x2d0], -R100 ;  /* 0x0000b40012057a23 */ /* 0x002ff20000010864 */
[----:B------:R1:W1:Y:S01]  /*bea0*/  MUFU.EX2 R244, R5 ;  /* 0x0000000500f47308 */ /* 0x0002620000000800 */
[--C-:B---3--:R-:W-:Y:S01]  /*beb0*/  FFMA.FTZ R0, R14, c[0x0][0x2d0], -R102.reuse ;  /* 0x0000b4000e007a23 */ /* 0x108fe20000010866 */
[----:B----4-:R-:W-:Y:S08]  /*bec0*/  F2FP.BF16.PACK_AB R66, R235, R239 ;  /* 0x000000efeb42723e */ /* 0x010ff000000010ff */
[----:B------:R3:W-:Y:S01]  /*bed0*/  MUFU.EX2 R211, R0 ;  /* 0x0000000000d37308 */ /* 0x0007e20000000800 */
[--C-:B--2---:R-:W-:Y:S09]  /*bee0*/  FFMA.FTZ R2, R47, c[0x0][0x2d0], -R75.reuse ;  /* 0x0000b4002f027a23 */ /* 0x104ff2000001084b */
[----:B------:R2:W-:Y:S01]  /*bef0*/  MUFU.EX2 R212, R2 ;  /* 0x0000000200d47308 */ /* 0x0005e20000000800 */
[----:B-1----:R-:W-:Y:S01]  /*bf00*/  FFMA.FTZ R5, R41, c[0x0][0x2d0], -R75 ;  /* 0x0000b40029057a23 */ /* 0x002fe2000001084b */
[----:B------:R-:W-:Y:S08]  /*bf10*/  F2FP.BF16.PACK_AB R77, R244, R216 ;  /* 0x000000d8f44d723e */ /* 0x000ff000000010ff */
[----:B------:R1:W-:Y:S01]  /*bf20*/  MUFU.EX2 R213, R4 ;  /* 0x0000000400d57308 */ /* 0x0003e20000000800 */
[--C-:B---3--:R-:W-:Y:S02]  /*bf30*/  FFMA.FTZ R0, R21, c[0x0][0x2d0], -R102.reuse ;  /* 0x0000b40015007a23 */ /* 0x108fe40000010866 */
[----:B------:R-:W3:Y:S07]  /*bf40*/  LDSM.16.MT88.4 R20, [R224+0x100] ;  /* 0x00010000e014783b */ /* 0x000eee0000004200 */
[----:B------:R4:W4:Y:S01]  /*bf50*/  MUFU.EX2 R242, R0 ;  /* 0x0000000000f27308 */ /* 0x0009220000000800 */
[----:B--2---:R-:W-:Y:S09]  /*bf60*/  FSEL R2, R72, RZ, P1 ;  /* 0x000000ff48027208 */ /* 0x004ff20000800000 */
[----:B------:R2:W-:Y:S01]  /*bf70*/  MUFU.EX2 R91, R5 ;  /* 0x00000005005b7308 */ /* 0x0005e20000000800 */
[----:B-1----:R-:W-:Y:S09]  /*bf80*/  FFMA.FTZ R4, R13, c[0x0][0x2d0], -R101 ;  /* 0x0000b4000d047a23 */ /* 0x002ff20000010865 */
[----:B------:R1:W1:Y:S01]  /*bf90*/  MUFU.EX2 R217, R4 ;  /* 0x0000000400d97308 */ /* 0x0002620000000800 */
[--C-:B----4-:R-:W-:Y:S01]  /*bfa0*/  FFMA.FTZ R0, R15, c[0x0][0x2d0], -R102.reuse ;  /* 0x0000b4000f007a23 */ /* 0x110fe20000010866 */
[----:B------:R-:W-:Y:S08]  /*bfb0*/  F2FP.BF16.PACK_AB R65, R242, R211 ;  /* 0x000000d3f241723e */ /* 0x000ff000000010ff */
[----:B------:R4:W-:Y:S01]  /*bfc0*/  MUFU.EX2 R238, R0 ;  /* 0x0000000000ee7308 */ /* 0x0009e20000000800 */
[--C-:B--2---:R-:W-:Y:S09]  /*bfd0*/  FFMA.FTZ R5, R43, c[0x0][0x2d0], -R75.reuse ;  /* 0x0000b4002b057a23 */ /* 0x104ff2000001084b */
[----:B------:R-:W-:Y:S01]  /*bfe0*/  MUFU.EX2 R229, R6 ;  /* 0x0000000600e57308 */ /* 0x000fe20000000800 */
[----:B-1----:R-:W-:Y:S01]  /*bff0*/  FFMA.FTZ R4, R42, c[0x0][0x2d0], -R75 ;  /* 0x0000b4002a047a23 */ /* 0x002fe2000001084b */
[----:B------:R-:W-:Y:S08]  /*c000*/  F2FP.BF16.PACK_AB R64, R217, R213 ;  /* 0x000000d5d940723e */ /* 0x000ff000000010ff */
[----:B------:R1:W-:Y:S01]  /*c010*/  MUFU.EX2 R197, R4 ;  /* 0x0000000400c57308 */ /* 0x0003e20000000800 */
[----:B----4-:R-:W-:Y:S09]  /*c020*/  FFMA.FTZ R0, R12, c[0x0][0x2d0], -R102 ;  /* 0x0000b4000c007a23 */ /* 0x010ff20000010866 */
[----:B------:R2:W4:Y:S10]  /*c030*/  MUFU.EX2 R234, R0 ;  /* 0x0000000000ea7308 */ /* 0x0005340000000800 */
[----:B------:R-:W-:Y:S01]  /*c040*/  MUFU.EX2 R40, R5 ;  /* 0x0000000500287308 */ /* 0x000fe20000000800 */
[--C-:B-1----:R-:W-:Y:S09]  /*c050*/  FFMA.FTZ R4, R38, c[0x0][0x2d0], -R100.reuse ;  /* 0x0000b40026047a23 */ /* 0x102ff20000010864 */
[----:B------:R-:W-:Y:S01]  /*c060*/  MUFU.EX2 R195, R4 ;  /* 0x0000000400c37308 */ /* 0x000fe20000000800 */
[--C-:B--2---:R-:W-:Y:S01]  /*c070*/  FFMA.FTZ R0, R34, c[0x0][0x2d0], -R100.reuse ;  /* 0x0000b40022007a23 */ /* 0x104fe20000010864 */
[----:B----4-:R-:W-:Y:S08]  /*c080*/  F2FP.BF16.PACK_AB R67, R234, R238 ;  /* 0x000000eeea43723e */ /* 0x010ff000000010ff */
[----:B------:R1:W-:Y:S02]  /*c090*/  MUFU.EX2 R228, R0 ;  /* 0x0000000000e47308 */ /* 0x0003e40000000800 */
[--C-:B-1----:R-:W-:Y:S08]  /*c0a0*/  FFMA.FTZ R0, R36, c[0x0][0x2d0], -R100.reuse ;  /* 0x0000b40024007a23 */ /* 0x102ff00000010864 */
[----:B------:R1:W-:Y:S02]  /*c0b0*/  MUFU.EX2 R109, R0 ;  /* 0x00000000006d7308 */ /* 0x0003e40000000800 */
[----:B-1----:R-:W-:Y:S08]  /*c0c0*/  FFMA.FTZ R0, R35, c[0x0][0x2d0], -R100 ;  /* 0x0000b40023007a23 */ /* 0x002ff00000010864 */
[----:B------:R1:W-:Y:S02]  /*c0d0*/  MUFU.EX2 R95, R0 ;  /* 0x00000000005f7308 */ /* 0x0003e40000000800 */
[--C-:B-1----:R-:W-:Y:S08]  /*c0e0*/  FFMA.FTZ R0, R30, c[0x0][0x2d0], -R101.reuse ;  /* 0x0000b4001e007a23 */ /* 0x102ff00000010865 */
[----:B------:R1:W-:Y:S02]  /*c0f0*/  MUFU.EX2 R231, R0 ;  /* 0x0000000000e77308 */ /* 0x0003e40000000800 */
[--C-:B-1----:R-:W-:Y:S08]  /*c100*/  FFMA.FTZ R0, R31, c[0x0][0x2d0], -R101.reuse ;  /* 0x0000b4001f007a23 */ /* 0x102ff00000010865 */
        /* <DEDUP_REMOVED lines=13> */
[----:B-1----:R-:W-:Y:S02]  /*c1e0*/  FFMA.FTZ R0, R37, c[0x0][0x2d0], -R100 ;  /* 0x0000b40025007a23 */ /* 0x002fe40000010864 */
[----:B------:R-:W1:Y:S06]  /*c1f0*/  LDSM.16.MT88.4 R36, [R227+0x100] ;  /* 0x00010000e324783b */ /* 0x000e6c0000004200 */
[----:B------:R2:W-:Y:S02]  /*c200*/  MUFU.EX2 R34, R0 ;  /* 0x0000000000227308 */ /* 0x0005e40000000800 */
[----:B--2---:R-:W-:Y:S08]  /*c210*/  FFMA.FTZ R0, R45, c[0x0][0x2d0], -R75 ;  /* 0x0000b4002d007a23 */ /* 0x004ff0000001084b */
[----:B------:R2:W-:Y:S02]  /*c220*/  MUFU.EX2 R202, R0 ;  /* 0x0000000000ca7308 */ /* 0x0005e40000000800 */
[----:B--2---:R-:W-:Y:S05]  /*c230*/  FSEL R0, R73, RZ, P2 ;  /* 0x000000ff49007208 */ /* 0x004fea0001000000 */
[----:B------:R-:W-:Y:S04]  /*c240*/  FADD.FTZ R0, -R0, R3 ;  /* 0x0000000300007221 */ /* 0x000fe80000010100 */
[----:B------:R-:W-:Y:S04]  /*c250*/  FMUL.FTZ R0, R0, c[0x0][0x2d0] ;  /* 0x0000b40000007a20 */ /* 0x000fe80000410000 */
[----:B------:R2:W4:Y:S02]  /*c260*/  MUFU.EX2 R69, R0 ;  /* 0x0000000000457308 */ /* 0x0005240000000800 */
[----:B--2---:R-:W-:Y:S01]  /*c270*/  FADD.FTZ R0, -R2, R116 ;  /* 0x0000007402007221 */ /* 0x004fe20000010100 */
[----:B------:R-:W-:Y:S01]  /*c280*/  FSEL R2, R71, RZ, P0 ;  /* 0x000000ff47027208 */ /* 0x000fe20000000000 */
[C---:B----4-:R-:W-:Y:S01]  /*c290*/  FMUL.FTZ R4, R69.reuse, R120 ;  /* 0x0000007845047220 */ /* 0x050fe20000410000 */
[----:B------:R-:W-:Y:S01]  /*c2a0*/  PLOP3.LUT P0, PT, PT, PT, UP0, 0x80, 0x0 ;  /* 0x000000000000781c */ /* 0x000fe20003f0f008 */
[----:B------:R-:W-:Y:S02]  /*c2b0*/  FMUL.FTZ R0, R0, c[0x0][0x2d0] ;  /* 0x0000b40000007a20 */ /* 0x000fe40000410000 */
[C---:B------:R-:W-:Y:S02]  /*c2c0*/  FMUL.FTZ R5, R69.reuse, R121 ;  /* 0x0000007945057220 */ /* 0x040fe40000410000 */
[----:B------:R2:W4:Y:S01]  /*c2d0*/  MUFU.EX2 R68, R0 ;  /* 0x0000000000447308 */ /* 0x0005220000000800 */
[C---:B------:R-:W-:Y:S02]  /*c2e0*/  FMUL.FTZ R16, R69.reuse, R132 ;  /* 0x0000008445107220 */ /* 0x040fe40000410000 */
[C---:B------:R-:W-:Y:S02]  /*c2f0*/  FMUL.FTZ R17, R69.reuse, R133 ;  /* 0x0000008545117220 */ /* 0x040fe40000410000 */
[----:B------:R-:W-:Y:S02]  /*c300*/  FMUL.FTZ R32, R69, R148 ;  /* 0x0000009445207220 */ /* 0x000fe40000410000 */
[----:B--2---:R-:W-:Y:S01]  /*c310*/  FADD.FTZ R0, -R2, R117 ;  /* 0x0000007502007221 */ /* 0x004fe20000010100 */
[----:B------:R-:W-:Y:S01]  /*c320*/  FSEL R2, R70, RZ, P3 ;  /* 0x000000ff46027208 */ /* 0x000fe20001800000 */
[----:B----4-:R-:W-:Y:S02]  /*c330*/  FMUL.FTZ R6, R68, R122 ;  /* 0x0000007a44067220 */ /* 0x010fe40000410000 */
[----:B------:R-:W-:Y:S02]  /*c340*/  FMUL.FTZ R0, R0, c[0x0][0x2d0] ;  /* 0x0000b40000007a20 */ /* 0x000fe40000410000 */
[C---:B------:R-:W-:Y:S02]  /*c350*/  FMUL.FTZ R7, R68.reuse, R123 ;  /* 0x0000007b44077220 */ /* 0x040fe40000410000 */
[----:B------:R2:W4:Y:S01]  /*c360*/  MUFU.EX2 R3, R0 ;  /* 0x0000000000037308 */ /* 0x0005220000000800 */
[C---:B------:R-:W-:Y:S02]  /*c370*/  FMUL.FTZ R35, R68.reuse, R151 ;  /* 0x0000009744237220 */ /* 0x040fe40000410000 */
[C---:B------:R-:W-:Y:S02]  /*c380*/  FMUL.FTZ R18, R68.reuse, R134 ;  /* 0x0000008644127220 */ /* 0x040fe40000410000 */
[-C--:B---3--:R-:W-:Y:S01]  /*c390*/  HMMA.16816.F32.BF16 R4, R76, R20.reuse, R4 ;  /* 0x000000144c04723c */ /* 0x088fe20000041804 */
[----:B------:R-:W-:Y:S02]  /*c3a0*/  FMUL.FTZ R19, R68, R135 ;  /* 0x0000008744137220 */ /* 0x000fe40000410000 */
[----:B------:R-:W-:Y:S02]  /*c3b0*/  IMAD.MOV.U32 R134, RZ, RZ, R210 ;  /* 0x000000ffff867224 */ /* 0x000fe400078e00d2 */
[----:B------:R-:W-:Y:S02]  /*c3c0*/  IMAD.MOV.U32 R135, RZ, RZ, R205 ;  /* 0x000000ffff877224 */ /* 0x000fe400078e00cd */
[----:B--2---:R-:W-:Y:S02]  /*c3d0*/  FADD.FTZ R0, -R2, R118 ;  /* 0x0000007602007221 */ /* 0x004fe40000010100 */
[----:B------:R-:W-:Y:S03]  /*c3e0*/  FFMA.FTZ R2, R46, c[0x0][0x2d0], -R100 ;  /* 0x0000b4002e027a23 */ /* 0x000fe60000010864 */
[----:B------:R-:W-:Y:S01]  /*c3f0*/  FMUL.FTZ R0, R0, c[0x0][0x2d0] ;  /* 0x0000b40000007a20 */ /* 0x000fe20000410000 */
[----:B------:R2:W-:Y:S01]  /*c400*/  MUFU.EX2 R196, R2 ;  /* 0x0000000200c47308 */ /* 0x0005e20000000800 */
[C---:B----4-:R-:W-:Y:S02]  /*c410*/  FMUL.FTZ R8, R3.reuse, R124 ;  /* 0x0000007c03087220 */ /* 0x050fe40000410000 */
[C---:B------:R-:W-:Y:S02]  /*c420*/  FMUL.FTZ R9, R3.reuse, R125 ;  /* 0x0000007d03097220 */ /* 0x040fe40000410000 */
[C---:B------:R-:W-:Y:S02]  /*c430*/  FMUL.FTZ R12, R3.reuse, R128 ;  /* 0x00000080030c7220 */ /* 0x040fe40000410000 */
[C---:B------:R-:W-:Y:S02]  /*c440*/  FMUL.FTZ R13, R3.reuse, R129 ;  /* 0x00000081030d7220 */ /* 0x040fe40000410000 */
[C---:B------:R-:W-:Y:S01]  /*c450*/  FMUL.FTZ R24, R3.reuse, R140 ;  /* 0x0000008c03187220 */ /* 0x040fe20000410000 */
[----:B------:R-:W3:Y:S01]  /*c460*/  MUFU.EX2 R0, R0 ;  /* 0x0000000000007308 */ /* 0x000ee20000000800 */
[C---:B------:R-:W-:Y:S02]  /*c470*/  FMUL.FTZ R25, R3.reuse, R141 ;  /* 0x0000008d03197220 */ /* 0x040fe40000410000 */
[C---:B------:R-:W-:Y:S02]  /*c480*/  FMUL.FTZ R28, R3.reuse, R144 ;  /* 0x00000090031c7220 */ /* 0x040fe40000410000 */
[C---:B------:R-:W-:Y:S02]  /*c490*/  FMUL.FTZ R29, R3.reuse, R145 ;  /* 0x00000091031d7220 */ /* 0x040fe40000410000 */
[----:B------:R-:W-:Y:S02]  /*c4a0*/  IMAD.MOV.U32 R141, RZ, RZ, R110 ;  /* 0x000000ffff8d7224 */ /* 0x000fe400078e006e */
[----:B------:R-:W-:Y:S02]  /*c4b0*/  IMAD.MOV.U32 R125, RZ, RZ, R202 ;  /* 0x000000ffff7d7224 */ /* 0x000fe400078e00ca */
[----:B------:R-:W-:Y:S02]  /*c4c0*/  IMAD.MOV.U32 R202, RZ, RZ, R80 ;  /* 0x000000ffffca7224 */ /* 0x000fe400078e0050 */
[----:B------:R-:W-:Y:S02]  /*c4d0*/  IMAD.MOV.U32 R128, RZ, RZ, R212 ;  /* 0x000000ffff807224 */ /* 0x000fe400078e00d4 */
[----:B--2---:R-:W-:Y:S02]  /*c4e0*/  FFMA.FTZ R2, R50, c[0x0][0x2d0], -R100 ;  /* 0x0000b40032027a23 */ /* 0x004fe40000010864 */
[----:B------:R-:W-:Y:S02]  /*c4f0*/  IMAD.MOV.U32 R212, RZ, RZ, R81 ;  /* 0x000000ffffd47224 */ /* 0x000fe400078e0051 */
[----:B------:R2:W4:Y:S01]  /*c500*/  MUFU.EX2 R194, R2 ;  /* 0x0000000200c27308 */ /* 0x0005220000000800 */
[----:B------:R-:W-:Y:S02]  /*c510*/  IMAD.MOV.U32 R140, RZ, RZ, R40 ;  /* 0x000000ffff8c7224 */ /* 0x000fe400078e0028 */
[C---:B------:R-:W-:Y:S02]  /*c520*/  FMUL.FTZ R40, R3.reuse, R156 ;  /* 0x0000009c03287220 */ /* 0x040fe40000410000 */
[C---:B---3--:R-:W-:Y:S02]  /*c530*/  FMUL.FTZ R15, R0.reuse, R131 ;  /* 0x00000083000f7220 */ /* 0x048fe40000410000 */
[C---:B------:R-:W-:Y:S02]  /*c540*/  FMUL.FTZ R10, R0.reuse, R126 ;  /* 0x0000007e000a7220 */ /* 0x040fe40000410000 */
[C---:B------:R-:W-:Y:S02]  /*c550*/  FMUL.FTZ R14, R0.reuse, R130 ;  /* 0x00000082000e7220 */ /* 0x040fe40000410000 */
[C---:B------:R-:W-:Y:S02]  /*c560*/  FMUL.FTZ R11, R0.reuse, R127 ;  /* 0x0000007f000b7220 */ /* 0x040fe40000410000 */
[C---:B------:R-:W-:Y:S02]  /*c570*/  FMUL.FTZ R27, R0.reuse, R143 ;  /* 0x0000008f001b7220 */ /* 0x040fe40000410000 */
[----:B------:R-:W-:Y:S02]  /*c580*/  IMAD.MOV.U32 R143, RZ, RZ, R95 ;  /* 0x000000ffff8f7224 */ /* 0x000fe400078e005f */
[----:B------:R-:W-:Y:S01]  /*c590*/  FMUL.FTZ R44, R3, R160 ;  /* 0x000000a0032c7220 */ /* 0x000fe20000410000 */
[C---:B------:R-:W-:Y:S01]  /*c5a0*/  HMMA.16816.F32.BF16 R8, R64.reuse, R20, R8 ;  /* 0x000000144008723c */ /* 0x040fe20000041808 */
[C---:B------:R-:W-:Y:S02]  /*c5b0*/  FMUL.FTZ R26, R0.reuse, R142 ;  /* 0x0000008e001a7220 */ /* 0x040fe40000410000 */
[----:B------:R-:W-:Y:S02]  /*c5c0*/  IMAD.MOV.U32 R142, RZ, RZ, R107 ;  /* 0x000000ffff8e7224 */ /* 0x000fe400078e006b */
[----:B------:R-:W-:Y:S02]  /*c5d0*/  FMUL.FTZ R47, R0, R163 ;  /* 0x000000a3002f7220 */ /* 0x000fe40000410000 */
[----:B--2---:R-:W-:Y:S01]  /*c5e0*/  FFMA.FTZ R2, R48, c[0x0][0x2d0], -R101 ;  /* 0x0000b40030027a23 */ /* 0x004fe20000010865 */
[-C--:B------:R-:W-:Y:S01]  /*c5f0*/  HMMA.16816.F32.BF16 R12, R64, R22.reuse, R12 ;  /* 0x00000016400c723c */ /* 0x080fe2000004180c */
[C---:B------:R-:W-:Y:S02]  /*c600*/  FMUL.FTZ R21, R69.reuse, R137 ;  /* 0x0000008945157220 */ /* 0x040fe40000410000 */
[----:B------:R2:W3:Y:S01]  /*c610*/  MUFU.EX2 R203, R2 ;  /* 0x0000000200cb7308 */ /* 0x0004e20000000800 */
[----:B------:R-:W-:Y:S02]  /*c620*/  IMAD.MOV.U32 R137, RZ, RZ, R91 ;  /* 0x000000ffff897224 */ /* 0x000fe400078e005b */
[----:B----4-:R-:W-:Y:S02]  /*c630*/  IMAD.MOV.U32 R129, RZ, RZ, R194 ;  /* 0x000000ffff817224 */ /* 0x010fe400078e00c2 */
[C---:B------:R-:W-:Y:S01]  /*c640*/  HMMA.16816.F32.BF16 R16, R76.reuse, R22, R16 ;  /* 0x000000164c10723c */ /* 0x040fe20000041810 */
[----:B------:R-:W-:Y:S03]  /*c650*/  FMUL.FTZ R20, R69, R136 ;  /* 0x0000008845147220 */ /* 0x000fe60000410000 */
[C---:B------:R-:W-:Y:S02]  /*c660*/  FMUL.FTZ R30, R0.reuse, R146 ;  /* 0x00000092001e7220 */ /* 0x040fe40000410000 */
[----:B------:R-:W-:Y:S02]  /*c670*/  FMUL.FTZ R31, R0, R147 ;  /* 0x00000093001f7220 */ /* 0x000fe40000410000 */
[C---:B------:R-:W-:Y:S04]  /*c680*/  FMUL.FTZ R22, R68.reuse, R138 ;  /* 0x0000008a44167220 */ /* 0x040fe80000410000 */
[C---:B------:R-:W-:Y:S02]  /*c690*/  FMUL.FTZ R23, R68.reuse, R139 ;  /* 0x0000008b44177220 */ /* 0x040fe40000410000 */
[----:B------:R-:W-:Y:S02]  /*c6a0*/  IMAD.MOV.U32 R194, RZ, RZ, R82 ;  /* 0x000000ffffc27224 */ /* 0x000fe400078e0052 */
[----:B------:R-:W-:Y:S02]  /*c6b0*/  IMAD.MOV.U32 R138, RZ, RZ, R90 ;  /* 0x000000ffff8a7224 */ /* 0x000fe400078e005a */
[----:B------:R-:W-:Y:S01]  /*c6c0*/  IMAD.MOV.U32 R146, RZ, RZ, R34 ;  /* 0x000000ffff927224 */ /* 0x000fe200078e0022 */
[-C--:B-1----:R-:W-:Y:S01]  /*c6d0*/  HMMA.16816.F32.BF16 R20, R76, R36.reuse, R20 ;  /* 0x000000244c14723c */ /* 0x082fe20000041814 */
[----:B--2---:R-:W-:Y:S02]  /*c6e0*/  FFMA.FTZ R2, R51, c[0x0][0x2d0], -R101 ;  /* 0x0000b40033027a23 */ /* 0x004fe40000010865 */
[C---:B------:R-:W-:Y:S02]  /*c6f0*/  FMUL.FTZ R34, R68.reuse, R150 ;  /* 0x0000009644227220 */ /* 0x040fe40000410000 */
[----:B------:R1:W2:Y:S01]  /*c700*/  MUFU.EX2 R41, R2 ;  /* 0x0000000200297308 */ /* 0x0002a20000000800 */
[----:B------:R-:W-:Y:S02]  /*c710*/  IMAD.MOV.U32 R147, RZ, RZ, R33 ;  /* 0x000000ffff937224 */ /* 0x000fe400078e0021 */
[C---:B------:R-:W-:Y:S01]  /*c720*/  HMMA.16816.F32.BF16 R24, R64.reuse, R36, R24 ;  /* 0x000000244018723c */ /* 0x040fe20000041818 */
[C---:B------:R-:W-:Y:S02]  /*c730*/  FMUL.FTZ R33, R69.reuse, R149 ;  /* 0x0000009545217220 */ /* 0x040fe40000410000 */
[----:B------:R-:W-:Y:S01]  /*c740*/  LDSM.16.MT88.4 R148, [R227+0x3100] ;  /* 0x00310000e394783b */ /* 0x000fe20000004200 */
[C---:B------:R-:W-:Y:S02]  /*c750*/  FMUL.FTZ R48, R69.reuse, R164 ;  /* 0x000000a445307220 */ /* 0x040fe40000410000 */
[----:B------:R-:W-:Y:S02]  /*c760*/  IMAD.MOV.U32 R164, RZ, RZ, R195 ;  /* 0x000000ffffa47224 */ /* 0x000fe400078e00c3 */
[-C--:B------:R-:W-:Y:S01]  /*c770*/  HMMA.16816.F32.BF16 R28, R64, R38.reuse, R28 ;  /* 0x00000026401c723c */ /* 0x080fe2000004181c */
[----:B---3--:R-:W-:Y:S03]  /*c780*/  IMAD.MOV.U32 R139, RZ, RZ, R203 ;  /* 0x000000ffff8b7224 */ /* 0x008fe600078e00cb */
[----:B------:R-:W-:Y:S02]  /*c790*/  IMAD.MOV.U32 R203, RZ, RZ, R83 ;  /* 0x000000ffffcb7224 */ /* 0x000fe400078e0053 */
[----:B------:R-:W3:Y:S01]  /*c7a0*/  LDSM.16.MT88.4 R80, [R226+0x100] ;  /* 0x00010000e250783b */ /* 0x000ee20000004200 */
[----:B------:R-:W-:Y:S01]  /*c7b0*/  FMUL.FTZ R51, R68, R167 ;  /* 0x000000a744337220 */ /* 0x000fe20000410000 */
[C---:B------:R-:W-:Y:S01]  /*c7c0*/  HMMA.16816.F32.BF16 R32, R76.reuse, R38, R32 ;  /* 0x000000264c20723c */ /* 0x040fe20000041820 */
[----:B------:R-:W-:Y:S03]  /*c7d0*/  FMUL.FTZ R37, R69, R153 ;  /* 0x0000009945257220 */ /* 0x000fe60000410000 */
[----:B------:R-:W-:Y:S02]  /*c7e0*/  FMUL.FTZ R43, R0, R159 ;  /* 0x0000009f002b7220 */ /* 0x000fe40000410000 */
[----:B-1----:R-:W-:Y:S02]  /*c7f0*/  FFMA.FTZ R2, R49, c[0x0][0x2d0], -R102 ;  /* 0x0000b40031027a23 */ /* 0x002fe40000010866 */
[C---:B------:R-:W-:Y:S02]  /*c800*/  FMUL.FTZ R39, R68.reuse, R155 ;  /* 0x0000009b44277220 */ /* 0x040fe40000410000 */
[----:B------:R1:W-:Y:S02]  /*c810*/  MUFU.EX2 R131, R2 ;  /* 0x0000000200837308 */ /* 0x0003e40000000800 */
[----:B------:R-:W-:Y:S02]  /*c820*/  FMUL.FTZ R38, R68, R154 ;  /* 0x0000009a44267220 */ /* 0x000fe40000410000 */
[----:B------:R-:W-:Y:S02]  /*c830*/  FMUL.FTZ R36, R69, R152 ;  /* 0x0000009845247220 */ /* 0x000fe40000410000 */
[----:B------:R-:W-:Y:S02]  /*c840*/  IMAD.MOV.U32 R195, RZ, RZ, R202 ;  /* 0x000000ffffc37224 */ /* 0x000fe400078e00ca */
[----:B------:R-:W-:Y:S02]  /*c850*/  IMAD.MOV.U32 R202, RZ, RZ, R212 ;  /* 0x000000ffffca7224 */ /* 0x000fe400078e00d4 */
[----:B------:R-:W-:Y:S01]  /*c860*/  IMAD.MOV.U32 R212, RZ, RZ, R194 ;  /* 0x000000ffffd47224 */ /* 0x000fe200078e00c2 */
[-C--:B------:R-:W-:Y:S01]  /*c870*/  HMMA.16816.F32.BF16 R36, R76, R52.reuse, R36 ;  /* 0x000000344c24723c */ /* 0x080fe20000041824 */
[----:B------:R-:W-:Y:S02]  /*c880*/  IMAD.MOV.U32 R194, RZ, RZ, R203 ;  /* 0x000000ffffc27224 */ /* 0x000fe400078e00cb */
[----:B------:R-:W-:Y:S02]  /*c890*/  IMAD.MOV.U32 R122, RZ, RZ, R212 ;  /* 0x000000ffff7a7224 */ /* 0x000fe400078e00d4 */
[----:B------:R-:W-:Y:S02]  /*c8a0*/  IMAD.MOV.U32 R203, RZ, RZ, R208 ;  /* 0x000000ffffcb7224 */ /* 0x000fe400078e00d0 */
[----:B------:R-:W-:Y:S02]  /*c8b0*/  IMAD.MOV.U32 R208, RZ, RZ, R87 ;  /* 0x000000ffffd07224 */ /* 0x000fe400078e0057 */
[----:B------:R-:W-:Y:S03]  /*c8c0*/  FMUL.FTZ R46, R0, R162 ;  /* 0x000000a2002e7220 */ /* 0x000fe60000410000 */
[----:B------:R-:W-:Y:S02]  /*c8d0*/  IMAD.MOV.U32 R132, RZ, RZ, R208 ;  /* 0x000000ffff847224 */ /* 0x000fe400078e00d0 */
[----:B-1----:R-:W-:Y:S02]  /*c8e0*/  FFMA.FTZ R2, R56, c[0x0][0x2d0], -R102 ;  /* 0x0000b40038027a23 */ /* 0x002fe40000010866 */
[----:B------:R-:W-:Y:S02]  /*c8f0*/  IMAD.MOV.U32 R123, RZ, RZ, R203 ;  /* 0x000000ffff7b7224 */ /* 0x000fe400078e00cb */
[----:B------:R1:W4:Y:S01]  /*c900*/  MUFU.EX2 R42, R2 ;  /* 0x00000002002a7308 */ /* 0x0003220000000800 */
[----:B------:R-:W-:Y:S02]  /*c910*/  IMAD.MOV.U32 R121, RZ, RZ, R202 ;  /* 0x000000ffff797224 */ /* 0x000fe400078e00ca */
[----:B------:R-:W-:Y:S02]  /*c920*/  IMAD.MOV.U32 R124, RZ, RZ, R196 ;  /* 0x000000ffff7c7224 */ /* 0x000fe400078e00c4 */
[C---:B------:R-:W-:Y:S02]  /*c930*/  FMUL.FTZ R45, R3.reuse, R161 ;  /* 0x000000a1032d7220 */ /* 0x040fe40000410000 */
[----:B------:R-:W-:Y:S02]  /*c940*/  IMAD.MOV.U32 R120, RZ, RZ, R195 ;  /* 0x000000ffff787224 */ /* 0x000fe400078e00c3 */
[----:B------:R-:W-:Y:S02]  /*c950*/  IMAD.MOV.U32 R136, RZ, RZ, R109 ;  /* 0x000000ffff887224 */ /* 0x000fe400078e006d */
[----:B------:R-:W-:Y:S02]  /*c960*/  IMAD.MOV.U32 R109, RZ, RZ, R194 ;  /* 0x000000ffff6d7224 */ /* 0x000fe400078e00c2 */
[----:B--2---:R-:W-:Y:S02]  /*c970*/  IMAD.MOV.U32 R145, RZ, RZ, R41 ;  /* 0x000000ffff917224 */ /* 0x004fe400078e0029 */
[----:B------:R-:W-:Y:S02]  /*c980*/  FMUL.FTZ R41, R3, R157 ;  /* 0x0000009d03297220 */ /* 0x000fe40000410000 */
[----:B------:R-:W-:Y:S02]  /*c990*/  FMUL.FTZ R49, R69, R165 ;  /* 0x000000a545317220 */ /* 0x000fe40000410000 */
[----:B------:R-:W-:Y:S02]  /*c9a0*/  FMUL.FTZ R56, R3, R172 ;  /* 0x000000ac03387220 */ /* 0x000fe40000410000 */
[----:B------:R-:W-:Y:S02]  /*c9b0*/  IMAD.MOV.U32 R167, RZ, RZ, R84 ;  /* 0x000000ffffa77224 */ /* 0x000fe400078e0054 */
[----:B------:R-:W-:Y:S02]  /*c9c0*/  FFMA.FTZ R109, R109, c[0x0][0x2d0], -R75 ;  /* 0x0000b4006d6d7a23 */ /* 0x000fe4000001084b */
[--C-:B-1----:R-:W-:Y:S02]  /*c9d0*/  FFMA.FTZ R2, R57, c[0x0][0x2d0], -R101.reuse ;  /* 0x0000b40039027a23 */ /* 0x102fe40000010865 */
[----:B----4-:R-:W-:Y:S02]  /*c9e0*/  IMAD.MOV.U32 R144, RZ, RZ, R42 ;  /* 0x000000ffff907224 */ /* 0x010fe400078e002a */
[----:B------:R1:W-:Y:S01]  /*c9f0*/  MUFU.EX2 R126, R2 ;  /* 0x00000002007e7308 */ /* 0x0003e20000000800 */
[C---:B------:R-:W-:Y:S02]  /*ca00*/  FMUL.FTZ R42, R0.reuse, R158 ;  /* 0x0000009e002a7220 */ /* 0x040fe40000410000 */
[----:B------:R-:W-:Y:S05]  /*ca10*/  FMUL.FTZ R57, R3, R173 ;  /* 0x000000ad03397220 */ /* 0x000fea0000410000 */
[C---:B------:R-:W-:Y:S07]  /*ca20*/  HMMA.16816.F32.BF16 R40, R64.reuse, R52, R40 ;  /* 0x000000344028723c */ /* 0x040fee0000041828 */
[C---:B------:R-:W-:Y:S01]  /*ca30*/  FMUL.FTZ R52, R69.reuse, R168 ;  /* 0x000000a845347220 */ /* 0x040fe20000410000 */
[-C--:B------:R-:W-:Y:S01]  /*ca40*/  HMMA.16816.F32.BF16 R44, R64, R54.reuse, R44 ;  /* 0x00000036402c723c */ /* 0x080fe2000004182c */
[----:B------:R-:W-:Y:S03]  /*ca50*/  FMUL.FTZ R53, R69, R169 ;  /* 0x000000a945357220 */ /* 0x000fe60000410000 */
[----:B-1----:R-:W-:Y:S04]  /*ca60*/  FFMA.FTZ R2, R59, c[0x0][0x2d0], -R101 ;  /* 0x0000b4003b027a23 */ /* 0x002fe80000010865 */
[----:B------:R1:W-:Y:S01]  /*ca70*/  MUFU.EX2 R130, R2 ;  /* 0x0000000200827308 */ /* 0x0003e20000000800 */
[----:B------:R-:W-:Y:S03]  /*ca80*/  FMUL.FTZ R59, R0, R175 ;  /* 0x000000af003b7220 */ /* 0x000fe60000410000 */
[--C-:B-1----:R-:W-:Y:S02]  /*ca90*/  FFMA.FTZ R2, R58, c[0x0][0x2d0], -R102.reuse ;  /* 0x0000b4003a027a23 */ /* 0x102fe40000010866 */
[----:B------:R-:W-:Y:S04]  /*caa0*/  FMUL.FTZ R58, R0, R174 ;  /* 0x000000ae003a7220 */ /* 0x000fe80000410000 */
[----:B------:R1:W-:Y:S02]  /*cab0*/  MUFU.EX2 R127, R2 ;  /* 0x00000002007f7308 */ /* 0x0003e40000000800 */
[----:B-1----:R-:W-:Y:S02]  /*cac0*/  FFMA.FTZ R2, R60, c[0x0][0x2d0], -R102 ;  /* 0x0000b4003c027a23 */ /* 0x002fe40000010866 */
[----:B------:R-:W-:Y:S06]  /*cad0*/  FMUL.FTZ R60, R3, R176 ;  /* 0x000000b0033c7220 */ /* 0x000fec0000410000 */
[----:B------:R1:W2:Y:S01]  /*cae0*/  MUFU.EX2 R50, R2 ;  /* 0x0000000200327308 */ /* 0x0002a20000000800 */
[----:B------:R-:W-:Y:S02]  /*caf0*/  IMAD.MOV.U32 R176, RZ, RZ, R197 ;  /* 0x000000ffffb07224 */ /* 0x000fe400078e00c5 */
[----:B-1----:R-:W-:Y:S02]  /*cb00*/  FFMA.FTZ R2, R62, c[0x0][0x2d0], -R75 ;  /* 0x0000b4003e027a23 */ /* 0x002fe4000001084b */
[----:B--2---:R-:W-:Y:S05]  /*cb10*/  IMAD.MOV.U32 R165, RZ, RZ, R50 ;  /* 0x000000ffffa57224 */ /* 0x004fea00078e0032 */
[----:B------:R1:W-:Y:S01]  /*cb20*/  MUFU.EX2 R107, R2 ;  /* 0x00000002006b7308 */ /* 0x0003e20000000800 */
[----:B------:R-:W-:Y:S02]  /*cb30*/  FMUL.FTZ R50, R68, R166 ;  /* 0x000000a644327220 */ /* 0x000fe40000410000 */
[----:B------:R-:W-:Y:S02]  /*cb40*/  IMAD.MOV.U32 R166, RZ, RZ, R85 ;  /* 0x000000ffffa67224 */ /* 0x000fe400078e0055 */
[----:B------:R-:W-:Y:S03]  /*cb50*/  FMUL.FTZ R62, R0, R178 ;  /* 0x000000b2003e7220 */ /* 0x000fe60000410000 */
[C---:B------:R-:W-:Y:S07]  /*cb60*/  HMMA.16816.F32.BF16 R48, R76.reuse, R54, R48 ;  /* 0x000000364c30723c */ /* 0x040fee0000041830 */
[C---:B------:R-:W-:Y:S02]  /*cb70*/  FMUL.FTZ R55, R68.reuse, R171 ;  /* 0x000000ab44377220 */ /* 0x040fe40000410000 */
[----:B------:R-:W-:Y:S07]  /*cb80*/  FMUL.FTZ R54, R68, R170 ;  /* 0x000000aa44367220 */ /* 0x000fee0000410000 */
[-C--:B---3--:R-:W-:Y:S01]  /*cb90*/  HMMA.16816.F32.BF16 R52, R76, R80.reuse, R52 ;  /* 0x000000504c34723c */ /* 0x088fe20000041834 */
[--C-:B-1----:R-:W-:Y:S02]  /*cba0*/  FFMA.FTZ R2, R86, c[0x0][0x2d0], -R75.reuse ;  /* 0x0000b40056027a23 */ /* 0x102fe4000001084b */
[----:B------:R-:W1:Y:S02]  /*cbb0*/  LDSM.16.MT88.4 R84, [R224+0x900] ;  /* 0x00090000e054783b */ /* 0x000e640000004200 */
[----:B------:R2:W-:Y:S03]  /*cbc0*/  MUFU.EX2 R116, R2 ;  /* 0x0000000200747308 */ /* 0x0005e60000000800 */
[C---:B------:R-:W-:Y:S07]  /*cbd0*/  HMMA.16816.F32.BF16 R56, R64.reuse, R80, R56 ;  /* 0x000000504038723c */ /* 0x040fee0000041838 */
[----:B------:R-:W-:Y:S02]  /*cbe0*/  F2FP.BF16.PACK_AB R80, R119, R231 ;  /* 0x000000e77750723e */ /* 0x000fe400000010ff */
[----:B------:R-:W-:Y:S03]  /*cbf0*/  F2FP.BF16.PACK_AB R81, R138, R230 ;  /* 0x000000e68a51723e */ /* 0x000fe600000010ff */
[--C-:B--2---:R-:W-:Y:S02]  /*cc00*/  FFMA.FTZ R2, R61, c[0x0][0x2d0], -R100.reuse ;  /* 0x0000b4003d027a23 */ /* 0x104fe40000010864 */
[----:B------:R-:W-:Y:S02]  /*cc10*/  FMUL.FTZ R61, R3, R177 ;  /* 0x000000b1033d7220 */ /* 0x000fe40000410000 */
[----:B------:R2:W-:Y:S02]  /*cc20*/  MUFU.EX2 R155, R2 ;  /* 0x00000002009b7308 */ /* 0x0005e40000000800 */
[--C-:B--2---:R-:W-:Y:S02]  /*cc30*/  FFMA.FTZ R2, R63, c[0x0][0x2d0], -R100.reuse ;  /* 0x0000b4003f027a23 */ /* 0x104fe40000010864 */
[----:B------:R-:W-:Y:S06]  /*cc40*/  FMUL.FTZ R63, R0, R179 ;  /* 0x000000b3003f7220 */ /* 0x000fec0000410000 */
[----:B------:R2:W-:Y:S01]  /*cc50*/  MUFU.EX2 R154, R2 ;  /* 0x00000002009a7308 */ /* 0x0005e20000000800 */
[-C--:B------:R-:W-:Y:S07]  /*cc60*/  HMMA.16816.F32.BF16 R60, R64, R82.reuse, R60 ;  /* 0x00000052403c723c */ /* 0x080fee000004183c */
[C---:B------:R-:W-:Y:S02]  /*cc70*/  FMUL.FTZ R64, R69.reuse, R180 ;  /* 0x000000b445407220 */ /* 0x040fe40000410000 */
[----:B------:R-:W-:Y:S03]  /*cc80*/  FMUL.FTZ R65, R69, R181 ;  /* 0x000000b545417220 */ /* 0x000fe60000410000 */
[C---:B------:R-:W-:Y:S02]  /*cc90*/  FMUL.FTZ R66, R68.reuse, R182 ;  /* 0x000000b644427220 */ /* 0x040fe40000410000 */
[----:B------:R-:W-:Y:S02]  /*cca0*/  FMUL.FTZ R67, R68, R183 ;  /* 0x000000b744437220 */ /* 0x000fe40000410000 */
[--C-:B--2---:R-:W-:Y:S05]  /*ccb0*/  FFMA.FTZ R2, R88, c[0x0][0x2d0], -R75.reuse ;  /* 0x0000b40058027a23 */ /* 0x104fea000001084b */
[----:B------:R-:W-:Y:S01]  /*ccc0*/  HMMA.16816.F32.BF16 R64, R76, R82, R64 ;  /* 0x000000524c40723c */ /* 0x000fe20000041840 */
[----:B------:R2:W-:Y:S06]  /*ccd0*/  MUFU.EX2 R110, R2 ;  /* 0x00000002006e7308 */ /* 0x0005ec0000000800 */
[----:B------:R-:W-:Y:S02]  /*cce0*/  F2FP.BF16.PACK_AB R76, R229, R233 ;  /* 0x000000e9e54c723e */ /* 0x000fe400000010ff */
[----:B------:R-:W-:Y:S03]  /*ccf0*/  F2FP.BF16.PACK_AB R77, R228, R232 ;  /* 0x000000e8e44d723e */ /* 0x000fe600000010ff */
[----:B------:R-:W-:Y:S02]  /*cd00*/  F2FP.BF16.PACK_AB R78, R176, R137 ;  /* 0x00000089b04e723e */ /* 0x000fe400000010ff */
[----:B------:R-:W-:Y:S02]  /*cd10*/  F2FP.BF16.PACK_AB R79, R143, R136 ;  /* 0x000000888f4f723e */ /* 0x000fe400000010ff */
[----:B------:R-:W-:Y:S02]  /*cd20*/  F2FP.BF16.PACK_AB R82, R142, R166 ;  /* 0x000000a68e52723e */ /* 0x000fe400000010ff */
[----:B------:R-:W-:Y:S03]  /*cd30*/  F2FP.BF16.PACK_AB R83, R141, R167 ;  /* 0x000000a78d53723e */ /* 0x000fe600000010ff */
[-C--:B-1----:R-:W-:Y:S01]  /*cd40*/  HMMA.16816.F32.BF16 R4, R76, R84.reuse, R4 ;  /* 0x000000544c04723c */ /* 0x082fe20000041804 */
[----:B--2---:R-:W-:Y:S02]  /*cd50*/  FFMA.FTZ R2, R89, c[0x0][0x2d0], -R75 ;  /* 0x0000b40059027a23 */ /* 0x004fe4000001084b */
[----:B------:R-:W1:Y:S05]  /*cd60*/  LDSM.16.MT88.4 R88, [R227+0x900] ;  /* 0x00090000e358783b */ /* 0x000e6a0000004200 */
[C---:B------:R-:W-:Y:S01]  /*cd70*/  HMMA.16816.F32.BF16 R8, R80.reuse, R84, R8 ;  /* 0x000000545008723c */ /* 0x040fe20000041808 */
[----:B------:R2:W-:Y:S07]  /*cd80*/  MUFU.EX2 R118, R2 ;  /* 0x0000000200767308 */ /* 0x0005ee0000000800 */
[-C--:B------:R-:W-:Y:S08]  /*cd90*/  HMMA.16816.F32.BF16 R12, R80, R86.reuse, R12 ;  /* 0x00000056500c723c */ /* 0x080ff0000004180c */
[C---:B------:R-:W-:Y:S01]  /*cda0*/  HMMA.16816.F32.BF16 R16, R76.reuse, R86, R16 ;  /* 0x000000564c10723c */ /* 0x040fe20000041810 */
[----:B------:R-:W-:Y:S03]  /*cdb0*/  LDSM.16.MT88.4 R84, [R226+0x900] ;  /* 0x00090000e254783b */ /* 0x000fe60000004200 */
[--C-:B--2---:R-:W-:Y:S04]  /*cdc0*/  FFMA.FTZ R2, R93, c[0x0][0x2d0], -R100.reuse ;  /* 0x0000b4005d027a23 */ /* 0x104fe80000010864 */
[----:B------:R2:W3:Y:S01]  /*cdd0*/  MUFU.EX2 R117, R2 ;  /* 0x0000000200757308 */ /* 0x0004e20000000800 */
[-C--:B-1----:R-:W-:Y:S08]  /*cde0*/  HMMA.16816.F32.BF16 R20, R76, R88.reuse, R20 ;  /* 0x000000584c14723c */ /* 0x082ff00000041814 */
[C---:B------:R-:W-:Y:S01]  /*cdf0*/  HMMA.16816.F32.BF16 R24, R80.reuse, R88, R24 ;  /* 0x000000585018723c */ /* 0x040fe20000041818 */
[--C-:B--2---:R-:W-:Y:S07]  /*ce00*/  FFMA.FTZ R2, R94, c[0x0][0x2d0], -R100.reuse ;  /* 0x0000b4005e027a23 */ /* 0x104fee0000010864 */
[-C--:B------:R-:W-:Y:S01]  /*ce10*/  HMMA.16816.F32.BF16 R28, R80, R90.reuse, R28 ;  /* 0x0000005a501c723c */ /* 0x080fe2000004181c */
[----:B------:R-:W-:Y:S01]  /*ce20*/  FFMA.FTZ R88, R104, c[0x0][0x2d0], -R101 ;  /* 0x0000b40068587a23 */ /* 0x000fe20000010865 */
[----:B------:R1:W-:Y:S02]  /*ce30*/  MUFU.EX2 R133, R2 ;  /* 0x0000000200857308 */ /* 0x0003e40000000800 */
[----:B------:R-:W-:Y:S02]  /*ce40*/  FFMA.FTZ R104, R249, c[0x0][0x2d0], -R100 ;  /* 0x0000b400f9687a23 */ /* 0x000fe40000010864 */
[----:B---3--:R-:W-:Y:S02]  /*ce50*/  IMAD.MOV.U32 R249, RZ, RZ, R117 ;  /* 0x000000fffff97224 */ /* 0x008fe400078e0075 */
[C---:B------:R-:W-:Y:S01]  /*ce60*/  HMMA.16816.F32.BF16 R32, R76.reuse, R90, R32 ;  /* 0x0000005a4c20723c */ /* 0x040fe20000041820 */
[----:B------:R-:W-:Y:S03]  /*ce70*/  IMAD.MOV.U32 R117, RZ, RZ, R108 ;  /* 0x000000ffff757224 */ /* 0x000fe600078e006c */
[----:B------:R2:W-:Y:S01]  /*ce80*/  MUFU.EX2 R157, R88 ;  /* 0x00000058009d7308 */ /* 0x0005e20000000800 */
[--C-:B------:R-:W-:Y:S02]  /*ce90*/  FFMA.FTZ R108, R204, c[0x0][0x2d0], -R101.reuse ;  /* 0x0000b400cc6c7a23 */ /* 0x100fe40000010865 */
[----:B------:R-:W-:Y:S02]  /*cea0*/  IMAD.MOV.U32 R204, RZ, RZ, R126 ;  /* 0x000000ffffcc7224 */ /* 0x000fe400078e007e */
[--C-:B-1----:R-:W-:Y:S02]  /*ceb0*/  FFMA.FTZ R2, R92, c[0x0][0x2d0], -R101.reuse ;  /* 0x0000b4005c027a23 */ /* 0x102fe40000010865 */
[----:B------:R-:W1:Y:S03]  /*cec0*/  LDSM.16.MT88.4 R92, [R225+0x900] ;  /* 0x00090000e15c783b */ /* 0x000e660000004200 */
[----:B------:R3:W-:Y:S05]  /*ced0*/  MUFU.EX2 R153, R2 ;  /* 0x0000000200997308 */ /* 0x0007ea0000000800 */
[----:B--2---:R-:W2:Y:S01]  /*cee0*/  LDSM.16.MT88.4 R88, [R224+0x1100] ;  /* 0x00110000e058783b */ /* 0x004ea20000004200 */
[----:B---3--:R-:W-:Y:S04]  /*cef0*/  FFMA.FTZ R2, R98, c[0x0][0x2d0], -R101 ;  /* 0x0000b40062027a23 */ /* 0x008fe80000010865 */
[----:B------:R3:W4:Y:S01]  /*cf00*/  MUFU.EX2 R159, R2 ;  /* 0x00000002009f7308 */ /* 0x0007220000000800 */
[-C--:B-1----:R-:W-:Y:S08]  /*cf10*/  HMMA.16816.F32.BF16 R36, R76, R92.reuse, R36 ;  /* 0x0000005c4c24723c */ /* 0x082ff00000041824 */
[C---:B------:R-:W-:Y:S01]  /*cf20*/  HMMA.16816.F32.BF16 R40, R80.reuse, R92, R40 ;  /* 0x0000005c5028723c */ /* 0x040fe20000041828 */
[--C-:B---3--:R-:W-:Y:S07]  /*cf30*/  FFMA.FTZ R2, R96, c[0x0][0x2d0], -R102.reuse ;  /* 0x0000b40060027a23 */ /* 0x108fee0000010866 */
[-C--:B------:R-:W-:Y:S01]  /*cf40*/  HMMA.16816.F32.BF16 R44, R80, R94.reuse, R44 ;  /* 0x0000005e502c723c */ /* 0x080fe2000004182c */
[----:B------:R-:W-:Y:S01]  /*cf50*/  FFMA.FTZ R92, R186, c[0x0][0x2d0], -R75 ;  /* 0x0000b400ba5c7a23 */ /* 0x000fe2000001084b */
[----:B------:R1:W-:Y:S02]  /*cf60*/  MUFU.EX2 R152, R2 ;  /* 0x0000000200987308 */ /* 0x0003e40000000800 */
[----:B------:R-:W-:Y:S02]  /*cf70*/  FFMA.FTZ R96, R106, c[0x0][0x2d0], -R102 ;  /* 0x0000b4006a607a23 */ /* 0x000fe40000010866 */
[--C-:B------:R-:W-:Y:S02]  /*cf80*/  FFMA.FTZ R106, R207, c[0x0][0x2d0], -R101.reuse ;  /* 0x0000b400cf6a7a23 */ /* 0x100fe40000010865 */
[C---:B------:R-:W-:Y:S01]  /*cf90*/  HMMA.16816.F32.BF16 R48, R76.reuse, R94, R48 ;  /* 0x0000005e4c30723c */ /* 0x040fe20000041830 */
[----:B------:R-:W-:Y:S03]  /*cfa0*/  IMAD.MOV.U32 R207, RZ, RZ, R128 ;  /* 0x000000ffffcf7224 */ /* 0x000fe600078e0080 */
[----:B------:R3:W-:Y:S04]  /*cfb0*/  MUFU.EX2 R163, R92 ;  /* 0x0000005c00a37308 */ /* 0x0007e80000000800 */
[-C--:B------:R-:W-:Y:S06]  /*cfc0*/  HMMA.16816.F32.BF16 R52, R76, R84.reuse, R52 ;  /* 0x000000544c34723c */ /* 0x080fec0000041834 */
[----:B------:R-:W-:Y:S02]  /*cfd0*/  MUFU.EX2 R160, R96 ;  /* 0x0000006000a07308 */ /* 0x000fe40000000800 */
[C---:B------:R-:W-:Y:S01]  /*cfe0*/  HMMA.16816.F32.BF16 R56, R80.reuse, R84, R56 ;  /* 0x000000545038723c */ /* 0x040fe20000041838 */
[----:B-1----:R-:W-:Y:S07]  /*cff0*/  FFMA.FTZ R2, R97, c[0x0][0x2d0], -R102 ;  /* 0x0000b40061027a23 */ /* 0x002fee0000010866 */
[-C--:B------:R-:W-:Y:S01]  /*d000*/  HMMA.16816.F32.BF16 R60, R80, R86.reuse, R60 ;  /* 0x00000056503c723c */ /* 0x080fe2000004183c */
[----:B------:R1:W1:Y:S01]  /*d010*/  MUFU.EX2 R158, R2 ;  /* 0x00000002009e7308 */ /* 0x0002620000000800 */
[----:B---3--:R-:W3:Y:S05]  /*d020*/  LDSM.16.MT88.4 R92, [R227+0x1100] ;  /* 0x00110000e35c783b */ /* 0x008eea0000004200 */
[----:B------:R-:W-:Y:S01]  /*d030*/  F2FP.BF16.PACK_AB R83, R165, R127 ;  /* 0x0000007fa553723e */ /* 0x000fe200000010ff */
[----:B------:R-:W-:Y:S01]  /*d040*/  HMMA.16816.F32.BF16 R64, R76, R86, R64 ;  /* 0x000000564c40723c */ /* 0x000fe20000041840 */
[----:B------:R-:W-:Y:S02]  /*d050*/  F2FP.BF16.PACK_AB R80, R145, R139 ;  /* 0x0000008b9150723e */ /* 0x000fe400000010ff */
[----:B------:R-:W-:Y:S01]  /*d060*/  MUFU.EX2 R174, R106 ;  /* 0x0000006a00ae7308 */ /* 0x000fe20000000800 */
[----:B------:R-:W-:Y:S01]  /*d070*/  F2FP.BF16.PACK_AB R81, R144, R131 ;  /* 0x000000839051723e */ /* 0x000fe200000010ff */
[----:B------:R-:W3:Y:S01]  /*d080*/  LDSM.16.MT88.4 R84, [R225+0x1100] ;  /* 0x00110000e154783b */ /* 0x000ee20000004200 */
[----:B------:R-:W-:Y:S02]  /*d090*/  F2FP.BF16.PACK_AB R82, R130, R126 ;  /* 0x0000007e8252723e */ /* 0x000fe400000010ff */
[----:B------:R-:W-:Y:S04]  /*d0a0*/  F2FP.BF16.PACK_AB R77, R146, R164 ;  /* 0x000000a4924d723e */ /* 0x000fe800000010ff */
[----:B------:R-:W-:Y:S02]  /*d0b0*/  F2FP.BF16.PACK_AB R76, R147, R140 ;  /* 0x0000008c934c723e */ /* 0x000fe400000010ff */
[----:B------:R-:W-:Y:S02]  /*d0c0*/  F2FP.BF16.PACK_AB R78, R128, R125 ;  /* 0x0000007d804e723e */ /* 0x000fe400000010ff */
[----:B------:R-:W-:Y:S01]  /*d0d0*/  F2FP.BF16.PACK_AB R79, R129, R124 ;  /* 0x0000007c814f723e */ /* 0x000fe200000010ff */
[----:B-1----:R-:W-:Y:S02]  /*d0e0*/  FFMA.FTZ R2, R105, c[0x0][0x2d0], -R101 ;  /* 0x0000b40069027a23 */ /* 0x002fe40000010865 */
[----:B------:R-:W-:Y:S02]  /*d0f0*/  FFMA.FTZ R105, R248, c[0x0][0x2d0], -R100 ;  /* 0x0000b400f8697a23 */ /* 0x000fe40000010864 */
[----:B------:R1:W1:Y:S01]  /*d100*/  MUFU.EX2 R212, R2 ;  /* 0x0000000200d47308 */ /* 0x0002620000000800 */
[----:B------:R-:W-:Y:S01]  /*d110*/  IMAD.MOV.U32 R248, RZ, RZ, R110 ;  /* 0x000000fffff87224 */ /* 0x000fe200078e006e */
[-C--:B--2---:R-:W-:Y:S01]  /*d120*/  HMMA.16816.F32.BF16 R4, R76, R88.reuse, R4 ;  /* 0x000000584c04723c */ /* 0x084fe20000041804 */
[----:B------:R-:W-:Y:S02]  /*d130*/  FFMA.FTZ R110, R222, c[0x0][0x2d0], -R100 ;  /* 0x0000b400de6e7a23 */ /* 0x000fe40000010864 */
[----:B------:R-:W-:Y:S05]  /*d140*/  IMAD.MOV.U32 R222, RZ, RZ, R116 ;  /* 0x000000ffffde7224 */ /* 0x000fea00078e0074 */
[C---:B------:R-:W-:Y:S01]  /*d150*/  HMMA.16816.F32.BF16 R8, R80.reuse, R88, R8 ;  /* 0x000000585008723c */ /* 0x040fe20000041808 */
[----:B------:R-:W-:Y:S07]  /*d160*/  MUFU.EX2 R186, R105 ;  /* 0x0000006900ba7308 */ /* 0x000fee0000000800 */
[-C--:B------:R-:W-:Y:S01]  /*d170*/  HMMA.16816.F32.BF16 R12, R80, R90.reuse, R12 ;  /* 0x0000005a500c723c */ /* 0x080fe2000004180c */
[--C-:B-1----:R-:W-:Y:S07]  /*d180*/  FFMA.FTZ R2, R103, c[0x0][0x2d0], -R102.reuse ;  /* 0x0000b40067027a23 */ /* 0x102fee0000010866 */
[C---:B------:R-:W-:Y:S01]  /*d190*/  HMMA.16816.F32.BF16 R16, R76.reuse, R90, R16 ;  /* 0x0000005a4c10723c */ /* 0x040fe20000041810 */
[----:B------:R-:W1:Y:S01]  /*d1a0*/  LDSM.16.MT88.4 R88, [R226+0x1100] ;  /* 0x00110000e258783b */ /* 0x000e620000004200 */
[----:B------:R2:W-:Y:S02]  /*d1b0*/  MUFU.EX2 R156, R2 ;  /* 0x00000002009c7308 */ /* 0x0005e40000000800 */
[----:B------:R-:W-:Y:S02]  /*d1c0*/  FFMA.FTZ R103, R123, c[0x0][0x2d0], -R75 ;  /* 0x0000b4007b677a23 */ /* 0x000fe4000001084b */
[----:B------:R-:W-:Y:S02]  /*d1d0*/  FFMA.FTZ R123, R198, c[0x0][0x2d0], -R101 ;  /* 0x0000b400c67b7a23 */ /* 0x000fe40000010865 */
[-C--:B---3--:R-:W-:Y:S01]  /*d1e0*/  HMMA.16816.F32.BF16 R20, R76, R92.reuse, R20 ;  /* 0x0000005c4c14723c */ /* 0x088fe20000041814 */
[----:B------:R-:W-:Y:S07]  /*d1f0*/  IMAD.MOV.U32 R198, RZ, RZ, R131 ;  /* 0x000000ffffc67224 */ /* 0x000fee00078e0083 */
[C---:B------:R-:W-:Y:S08]  /*d200*/  HMMA.16816.F32.BF16 R24, R80.reuse, R92, R24 ;  /* 0x0000005c5018723c */ /* 0x040ff00000041818 */
[-C--:B------:R-:W-:Y:S01]  /*d210*/  HMMA.16816.F32.BF16 R28, R80, R94.reuse, R28 ;  /* 0x0000005e501c723c */ /* 0x080fe2000004181c */
[--C-:B--2---:R-:W-:Y:S02]  /*d220*/  FFMA.FTZ R2, R99, c[0x0][0x2d0], -R102.reuse ;  /* 0x0000b40063027a23 */ /* 0x104fe40000010866 */
[----:B------:R-:W-:Y:S05]  /*d230*/  LDSM.16.MT88.4 R96, [R225+0x1900] ;  /* 0x00190000e160783b */ /* 0x000fea0000004200 */
[C---:B------:R-:W-:Y:S01]  /*d240*/  HMMA.16816.F32.BF16 R32, R76.reuse, R94, R32 ;  /* 0x0000005e4c20723c */ /* 0x040fe20000041820 */
[----:B------:R2:W3:Y:S02]  /*d250*/  MUFU.EX2 R210, R2 ;  /* 0x0000000200d27308 */ /* 0x0004e40000000800 */
[----:B------:R-:W-:Y:S05]  /*d260*/  LDSM.16.MT88.4 R92, [R227+0x1900] ;  /* 0x00190000e35c783b */ /* 0x000fea0000004200 */
[-C--:B------:R-:W-:Y:S08]  /*d270*/  HMMA.16816.F32.BF16 R36, R76, R84.reuse, R36 ;  /* 0x000000544c24723c */ /* 0x080ff00000041824 */
[C---:B------:R-:W-:Y:S08]  /*d280*/  HMMA.16816.F32.BF16 R40, R80.reuse, R84, R40 ;  /* 0x000000545028723c */ /* 0x040ff00000041828 */
[-C--:B------:R-:W-:Y:S01]  /*d290*/  HMMA.16816.F32.BF16 R44, R80, R86.reuse, R44 ;  /* 0x00000056502c723c */ /* 0x080fe2000004182c */
[--C-:B--2---:R-:W-:Y:S02]  /*d2a0*/  FFMA.FTZ R2, R187, c[0x0][0x2d0], -R75.reuse ;  /* 0x0000b400bb027a23 */ /* 0x104fe4000001084b */
[----:B------:R2:W-:Y:S05]  /*d2b0*/  MUFU.EX2 R187, R104 ;  /* 0x0000006800bb7308 */ /* 0x0005ea0000000800 */
[C---:B------:R-:W-:Y:S01]  /*d2c0*/  HMMA.16816.F32.BF16 R48, R76.reuse, R86, R48 ;  /* 0x000000564c30723c */ /* 0x040fe20000041830 */
[----:B------:R-:W3:Y:S04]  /*d2d0*/  LDSM.16.MT88.4 R84, [R224+0x1900] ;  /* 0x00190000e054783b */ /* 0x000ee80000004200 */
[----:B------:R4:W-:Y:S03]  /*d2e0*/  MUFU.EX2 R208, R2 ;  /* 0x0000000200d07308 */ /* 0x0009e60000000800 */
[-C--:B-1----:R-:W-:Y:S08]  /*d2f0*/  HMMA.16816.F32.BF16 R52, R76, R88.reuse, R52 ;  /* 0x000000584c34723c */ /* 0x082ff00000041834 */
[C---:B------:R-:W-:Y:S01]  /*d300*/  HMMA.16816.F32.BF16 R56, R80.reuse, R88, R56 ;  /* 0x000000585038723c */ /* 0x040fe20000041838 */
[----:B--2---:R-:W-:Y:S03]  /*d310*/  FFMA.FTZ R104, R250, c[0x0][0x2d0], -R102 ;  /* 0x0000b400fa687a23 */ /* 0x004fe60000010866 */
[----:B------:R-:W-:Y:S04]  /*d320*/  IMAD.MOV.U32 R250, RZ, RZ, R166 ;  /* 0x000000fffffa7224 */ /* 0x000fe800078e00a6 */
[-C--:B------:R-:W-:Y:S01]  /*d330*/  HMMA.16816.F32.BF16 R60, R80, R90.reuse, R60 ;  /* 0x0000005a503c723c */ /* 0x080fe2000004183c */
[----:B------:R-:W-:Y:S03]  /*d340*/  FFMA.FTZ R88, R132, c[0x0][0x2d0], -R75 ;  /* 0x0000b40084587a23 */ /* 0x000fe6000001084b */
[--C-:B----4-:R-:W-:Y:S03]  /*d350*/  FFMA.FTZ R2, R112, c[0x0][0x2d0], -R100.reuse ;  /* 0x0000b40070027a23 */ /* 0x110fe60000010864 */
[----:B------:R-:W-:Y:S01]  /*d360*/  F2FP.BF16.PACK_AB R80, R159, R153 ;  /* 0x000000999f50723e */ /* 0x000fe200000010ff */
[----:B------:R-:W-:Y:S01]  /*d370*/  HMMA.16816.F32.BF16 R64, R76, R90, R64 ;  /* 0x0000005a4c40723c */ /* 0x000fe20000041840 */
[----:B------:R1:W-:Y:S03]  /*d380*/  MUFU.EX2 R162, R2 ;  /* 0x0000000200a27308 */ /* 0x0003e60000000800 */
[--C-:B------:R-:W-:Y:S01]  /*d390*/  FFMA.FTZ R112, R221, c[0x0][0x2d0], -R100.reuse ;  /* 0x0000b400dd707a23 */ /* 0x100fe20000010864 */
[----:B------:R-:W-:Y:S01]  /*d3a0*/  F2FP.BF16.PACK_AB R81, R158, R152 ;  /* 0x000000989e51723e */ /* 0x000fe200000010ff */
[----:B------:R-:W-:Y:S01]  /*d3b0*/  IMAD.MOV.U32 R221, RZ, RZ, R107 ;  /* 0x000000ffffdd7224 */ /* 0x000fe200078e006b */
[----:B------:R-:W-:Y:S01]  /*d3c0*/  F2FP.BF16.PACK_AB R77, R154, R155 ;  /* 0x0000009b9a4d723e */ /* 0x000fe200000010ff */
[----:B------:R-:W-:Y:S01]  /*d3d0*/  FFMA.FTZ R107, R206, c[0x0][0x2d0], -R101 ;  /* 0x0000b400ce6b7a23 */ /* 0x000fe20000010865 */
[----:B------:R-:W-:Y:S03]  /*d3e0*/  F2FP.BF16.PACK_AB R82, R212, R157 ;  /* 0x0000009dd452723e */ /* 0x000fe600000010ff */
[----:B------:R-:W-:Y:S01]  /*d3f0*/  F2FP.BF16.PACK_AB R76, R222, R221 ;  /* 0x000000ddde4c723e */ /* 0x000fe200000010ff */
[----:B------:R-:W-:Y:S01]  /*d400*/  IMAD.MOV.U32 R206, RZ, RZ, R127 ;  /* 0x000000ffffce7224 */ /* 0x000fe200078e007f */
[----:B---3--:R-:W-:Y:S01]  /*d410*/  F2FP.BF16.PACK_AB R83, R210, R156 ;  /* 0x0000009cd253723e */ /* 0x008fe200000010ff */
[--C-:B-1----:R-:W-:Y:S02]  /*d420*/  FFMA.FTZ R2, R184, c[0x0][0x2d0], -R100.reuse ;  /* 0x0000b400b8027a23 */ /* 0x102fe40000010864 */
[----:B------:R-:W-:Y:S10]  /*d430*/  MUFU.EX2 R184, R108 ;  /* 0x0000006c00b87308 */ /* 0x000ff40000000800 */
[----:B------:R1:W-:Y:S02]  /*d440*/  MUFU.EX2 R205, R2 ;  /* 0x0000000200cd7308 */ /* 0x0003e40000000800 */
[--C-:B-1----:R-:W-:Y:S08]  /*d450*/  FFMA.FTZ R2, R192, c[0x0][0x2d0], -R75.reuse ;  /* 0x0000b400c0027a23 */ /* 0x102ff0000001084b */
[----:B------:R1:W-:Y:S02]  /*d460*/  MUFU.EX2 R203, R2 ;  /* 0x0000000200cb7308 */ /* 0x0003e40000000800 */
[----:B-1----:R-:W-:Y:S08]  /*d470*/  FFMA.FTZ R2, R193, c[0x0][0x2d0], -R75 ;  /* 0x0000b400c1027a23 */ /* 0x002ff0000001084b */
[----:B------:R1:W-:Y:S02]  /*d480*/  MUFU.EX2 R202, R2 ;  /* 0x0000000200ca7308 */ /* 0x0003e40000000800 */
[--C-:B-1----:R-:W-:Y:S08]  /*d490*/  FFMA.FTZ R2, R188, c[0x0][0x2d0], -R100.reuse ;  /* 0x0000b400bc027a23 */ /* 0x102ff00000010864 */
[----:B------:R1:W-:Y:S10]  /*d4a0*/  MUFU.EX2 R188, R88 ;  /* 0x0000005800bc7308 */ /* 0x0003f40000000800 */
[----:B------:R2:W-:Y:S01]  /*d4b0*/  MUFU.EX2 R197, R2 ;  /* 0x0000000200c57308 */ /* 0x0005e20000000800 */
[----:B-1----:R-:W1:Y:S01]  /*d4c0*/  LDSM.16.MT88.4 R88, [R226+0x1900] ;  /* 0x00190000e258783b */ /* 0x002e620000004200 */
[----:B--2---:R-:W-:Y:S08]  /*d4d0*/  FFMA.FTZ R2, R189, c[0x0][0x2d0], -R100 ;  /* 0x0000b400bd027a23 */ /* 0x004ff00000010864 */
[----:B------:R-:W-:Y:S10]  /*d4e0*/  MUFU.EX2 R189, R103 ;  /* 0x0000006700bd7308 */ /* 0x000ff40000000800 */
[----:B------:R2:W-:Y:S02]  /*d4f0*/  MUFU.EX2 R196, R2 ;  /* 0x0000000200c47308 */ /* 0x0005e40000000800 */
[--C-:B--2---:R-:W-:Y:S08]  /*d500*/  FFMA.FTZ R2, R115, c[0x0][0x2d0], -R101.reuse ;  /* 0x0000b40073027a23 */ /* 0x104ff00000010865 */
[----:B------:R2:W-:Y:S02]  /*d510*/  MUFU.EX2 R161, R2 ;  /* 0x0000000200a17308 */ /* 0x0005e40000000800 */
[----:B--2---:R-:W-:Y:S08]  /*d520*/  FFMA.FTZ R2, R185, c[0x0][0x2d0], -R101 ;  /* 0x0000b400b9027a23 */ /* 0x004ff00000010865 */
[----:B------:R2:W-:Y:S10]  /*d530*/  MUFU.EX2 R185, R107 ;  /* 0x0000006b00b97308 */ /* 0x0005f40000000800 */
[----:B------:R3:W-:Y:S01]  /*d540*/  MUFU.EX2 R195, R2 ;  /* 0x0000000200c37308 */ /* 0x0007e20000000800 */
[--C-:B--2---:R-:W-:Y:S02]  /*d550*/  FFMA.FTZ R107, R246, c[0x0][0x2d0], -R102.reuse ;  /* 0x0000b400f66b7a23 */ /* 0x104fe40000010866 */
[--C-:B---3--:R-:W-:Y:S02]  /*d560*/  FFMA.FTZ R2, R111, c[0x0][0x2d0], -R102.reuse ;  /* 0x0000b4006f027a23 */ /* 0x108fe40000010866 */
[----:B------:R-:W-:Y:S05]  /*d570*/  FFMA.FTZ R111, R122, c[0x0][0x2d0], -R75 ;  /* 0x0000b4007a6f7a23 */ /* 0x000fea000001084b */
[----:B------:R2:W-:Y:S01]  /*d580*/  MUFU.EX2 R194, R2 ;  /* 0x0000000200c27308 */ /* 0x0005e20000000800 */
[----:B------:R-:W-:Y:S02]  /*d590*/  FFMA.FTZ R122, R200, c[0x0][0x2d0], -R101 ;  /* 0x0000b400c87a7a23 */ /* 0x000fe40000010865 */
[----:B------:R-:W-:Y:S02]  /*d5a0*/  IMAD.MOV.U32 R200, RZ, RZ, R125 ;  /* 0x000000ffffc87224 */ /* 0x000fe400078e007d */
[--C-:B--2---:R-:W-:Y:S05]  /*d5b0*/  FFMA.FTZ R2, R191, c[0x0][0x2d0], -R101.reuse ;  /* 0x0000b400bf027a23 */ /* 0x104fea0000010865 */
[----:B------:R2:W-:Y:S02]  /*d5c0*/  MUFU.EX2 R192, R2 ;  /* 0x0000000200c07308 */ /* 0x0005e40000000800 */
[----:B--2---:R-:W-:Y:S08]  /*d5d0*/  FFMA.FTZ R2, R190, c[0x0][0x2d0], -R101 ;  /* 0x0000b400be027a23 */ /* 0x004ff00000010865 */
[----:B------:R2:W-:Y:S02]  /*d5e0*/  MUFU.EX2 R193, R2 ;  /* 0x0000000200c17308 */ /* 0x0005e40000000800 */
[----:B--2---:R-:W-:Y:S02]  /*d5f0*/  FFMA.FTZ R2, R114, c[0x0][0x2d0], -R102 ;  /* 0x0000b40072027a23 */ /* 0x004fe40000010866 */
[----:B------:R-:W-:Y:S06]  /*d600*/  FFMA.FTZ R114, R121, c[0x0][0x2d0], -R75 ;  /* 0x0000b40079727a23 */ /* 0x000fec000001084b */
[----:B------:R2:W-:Y:S01]  /*d610*/  MUFU.EX2 R171, R2 ;  /* 0x0000000200ab7308 */ /* 0x0005e20000000800 */
[----:B------:R-:W-:Y:S02]  /*d620*/  FFMA.FTZ R121, R201, c[0x0][0x2d0], -R101 ;  /* 0x0000b400c9797a23 */ /* 0x000fe40000010865 */
[----:B------:R-:W-:Y:S07]  /*d630*/  IMAD.MOV.U32 R201, RZ, RZ, R124 ;  /* 0x000000ffffc97224 */ /* 0x000fee00078e007c */
[----:B------:R-:W-:Y:S01]  /*d640*/  MUFU.EX2 R103, R121 ;  /* 0x0000007900677308 */ /* 0x000fe20000000800 */
[----:B--2---:R-:W-:Y:S09]  /*d650*/  FFMA.FTZ R2, R113, c[0x0][0x2d0], -R102 ;  /* 0x0000b40071027a23 */ /* 0x004ff20000010866 */
[----:B------:R2:W-:Y:S02]  /*d660*/  MUFU.EX2 R170, R2 ;  /* 0x0000000200aa7308 */ /* 0x0005e40000000800 */
[--C-:B--2---:R-:W-:Y:S08]  /*d670*/  FFMA.FTZ R2, R135, c[0x0][0x2d0], -R75.reuse ;  /* 0x0000b40087027a23 */ /* 0x104ff0000001084b */
[----:B------:R2:W-:Y:S02]  /*d680*/  MUFU.EX2 R169, R2 ;  /* 0x0000000200a97308 */ /* 0x0005e40000000800 */
[--C-:B--2---:R-:W-:Y:S02]  /*d690*/  FFMA.FTZ R2, R134, c[0x0][0x2d0], -R75.reuse ;  /* 0x0000b40086027a23 */ /* 0x104fe4000001084b */
[----:B------:R-:W-:Y:S06]  /*d6a0*/  FFMA.FTZ R75, R120, c[0x0][0x2d0], -R75 ;  /* 0x0000b400784b7a23 */ /* 0x000fec000001084b */
[----:B------:R2:W-:Y:S01]  /*d6b0*/  MUFU.EX2 R191, R2 ;  /* 0x0000000200bf7308 */ /* 0x0005e20000000800 */
[--C-:B------:R-:W-:Y:S02]  /*d6c0*/  FFMA.FTZ R120, R220, c[0x0][0x2d0], -R100.reuse ;  /* 0x0000b400dc787a23 */ /* 0x100fe40000010864 */
[----:B------:R-:W-:Y:S07]  /*d6d0*/  IMAD.MOV.U32 R220, RZ, RZ, R165 ;  /* 0x000000ffffdc7224 */ /* 0x000fee00078e00a5 */
[----:B------:R-:W-:Y:S10]  /*d6e0*/  MUFU.EX2 R108, R75 ;  /* 0x0000004b006c7308 */ /* 0x000ff40000000800 */
[----:B------:R-:W-:Y:S01]  /*d6f0*/  MUFU.EX2 R106, R120 ;  /* 0x00000078006a7308 */ /* 0x000fe20000000800 */
[--C-:B--2---:R-:W-:Y:S02]  /*d700*/  FFMA.FTZ R2, R214, c[0x0][0x2d0], -R100.reuse ;  /* 0x0000b400d6027a23 */ /* 0x104fe40000010864 */
[----:B------:R-:W-:Y:S02]  /*d710*/  IMAD.MOV.U32 R214, RZ, RZ, R133 ;  /* 0x000000ffffd67224 */ /* 0x000fe400078e0085 */
[----:B------:R-:W-:Y:S05]  /*d720*/  LDSM.16.MT88.4 R132, [R224+0x3100] ;  /* 0x00310000e084783b */ /* 0x000fea0000004200 */
[----:B------:R2:W-:Y:S01]  /*d730*/  MUFU.EX2 R168, R2 ;  /* 0x0000000200a87308 */ /* 0x0005e20000000800 */
[----:B------:R-:W-:Y:S01]  /*d740*/  F2FP.BF16.PACK_AB R79, R214, R249 ;  /* 0x000000f9d64f723e */ /* 0x000fe200000010ff */
[----:B--2---:R-:W-:Y:S02]  /*d750*/  FFMA.FTZ R2, R223, c[0x0][0x2d0], -R100 ;  /* 0x0000b400df027a23 */ /* 0x004fe40000010864 */
[----:B------:R-:W-:Y:S02]  /*d760*/  IMAD.MOV.U32 R223, RZ, RZ, R118 ;  /* 0x000000ffffdf7224 */ /* 0x000fe400078e0076 */
[----:B------:R-:W2:Y:S01]  /*d770*/  LDL.LU R118, [R1+0x28] ;  /* 0x0000280001767983 */ /* 0x000ea20000300800 */
[----:B------:R-:W-:Y:S03]  /*d780*/  FFMA.FTZ R100, R219, c[0x0][0x2d0], -R100 ;  /* 0x0000b400db647a23 */ /* 0x000fe60000010864 */
[----:B------:R3:W-:Y:S01]  /*d790*/  MUFU.EX2 R190, R2 ;  /* 0x0000000200be7308 */ /* 0x0007e20000000800 */
[----:B------:R-:W-:Y:S01]  /*d7a0*/  F2FP.BF16.PACK_AB R78, R223, R248 ;  /* 0x000000f8df4e723e */ /* 0x000fe200000010ff */
[----:B------:R-:W4:Y:S01]  /*d7b0*/  LDL.LU R116, [R1+0x2c] ;  /* 0x00002c0001747983 */ /* 0x000f220000300800 */
[----:B------:R-:W-:Y:S03]  /*d7c0*/  IMAD.MOV.U32 R219, RZ, RZ, R130 ;  /* 0x000000ffffdb7224 */ /* 0x000fe600078e0082 */
[----:B------:R-:W4:Y:S02]  /*d7d0*/  LDL.LU R115, [R1+0x34] ;  /* 0x0000340001737983 */ /* 0x000f240000300800 */
[-C--:B------:R-:W-:Y:S02]  /*d7e0*/  HMMA.16816.F32.BF16 R4, R76, R84.reuse, R4 ;  /* 0x000000544c04723c */ /* 0x080fe40000041804 */
[----:B------:R-:W4:Y:S01]  /*d7f0*/  LDL.LU R113, [R1+0x30] ;  /* 0x0000300001717983 */ /* 0x000f220000300800 */
[----:B------:R-:W1:Y:S05]  /*d800*/  MUFU.EX2 R105, R100 ;  /* 0x0000006400697308 */ /* 0x000e6a0000000800 */
[C---:B------:R-:W-:Y:S05]  /*d810*/  HMMA.16816.F32.BF16 R8, R80.reuse, R84, R8 ;  /* 0x000000545008723c */ /* 0x040fea0000041808 */
[----:B------:R-:W1:Y:S03]  /*d820*/  MUFU.EX2 R100, R122 ;  /* 0x0000007a00647308 */ /* 0x000e660000000800 */
[-C--:B------:R-:W-:Y:S01]  /*d830*/  HMMA.16816.F32.BF16 R12, R80, R86.reuse, R12 ;  /* 0x00000056500c723c */ /* 0x080fe2000004180c */
[--C-:B---3--:R-:W-:Y:S03]  /*d840*/  FFMA.FTZ R2, R209, c[0x0][0x2d0], -R101.reuse ;  /* 0x0000b400d1027a23 */ /* 0x108fe60000010865 */
[----:B------:R-:W-:Y:S02]  /*d850*/  FFMA.FTZ R101, R199, c[0x0][0x2d0], -R101 ;  /* 0x0000b400c7657a23 */ /* 0x000fe40000010865 */
[----:B------:R-:W-:Y:S01]  /*d860*/  IMAD.MOV.U32 R199, RZ, RZ, R139 ;  /* 0x000000ffffc77224 */ /* 0x000fe200078e008b */
[----:B------:R3:W-:Y:S01]  /*d870*/  MUFU.EX2 R175, R2 ;  /* 0x0000000200af7308 */ /* 0x0007e20000000800 */
[C---:B------:R-:W-:Y:S01]  /*d880*/  HMMA.16816.F32.BF16 R16, R76.reuse, R86, R16 ;  /* 0x000000564c10723c */ /* 0x040fe20000041810 */
[----:B------:R-:W3:Y:S03]  /*d890*/  LDSM.16.MT88.4 R84, [R224+0x2100] ;  /* 0x00210000e054783b */ /* 0x000ee60000004200 */
[----:B-1----:R-:W-:Y:S01]  /*d8a0*/  F2FP.BF16.PACK_AB R183, R105, R106 ;  /* 0x0000006a69b7723e */ /* 0x002fe200000010ff */
[----:B------:R-:W-:Y:S03]  /*d8b0*/  IMAD.MOV.U32 R209, RZ, RZ, R129 ;  /* 0x000000ffffd17224 */ /* 0x000fe600078e0081 */
[-C--:B------:R-:W-:Y:S01]  /*d8c0*/  HMMA.16816.F32.BF16 R20, R76, R92.reuse, R20 ;  /* 0x0000005c4c14723c */ /* 0x080fe20000041814 */
[----:B------:R-:W-:Y:S07]  /*d8d0*/  MUFU.EX2 R101, R101 ;  /* 0x0000006500657308 */ /* 0x000fee0000000800 */
[C---:B------:R-:W-:Y:S01]  /*d8e0*/  HMMA.16816.F32.BF16 R24, R80.reuse, R92, R24 ;  /* 0x0000005c5018723c */ /* 0x040fe20000041818 */
[----:B---3--:R-:W-:Y:S07]  /*d8f0*/  FFMA.FTZ R2, R215, c[0x0][0x2d0], -R102 ;  /* 0x0000b400d7027a23 */ /* 0x008fee0000010866 */
[-C--:B------:R-:W-:Y:S01]  /*d900*/  HMMA.16816.F32.BF16 R28, R80, R94.reuse, R28 ;  /* 0x0000005e501c723c */ /* 0x080fe2000004181c */
[----:B------:R-:W-:Y:S01]  /*d910*/  IMAD.MOV.U32 R215, RZ, RZ, R164 ;  /* 0x000000ffffd77224 */ /* 0x000fe200078e00a4 */
[----:B------:R1:W-:Y:S06]  /*d920*/  MUFU.EX2 R173, R2 ;  /* 0x0000000200ad7308 */ /* 0x0003ec0000000800 */
[C---:B------:R-:W-:Y:S01]  /*d930*/  HMMA.16816.F32.BF16 R32, R76.reuse, R94, R32 ;  /* 0x0000005e4c20723c */ /* 0x040fe20000041820 */
[----:B------:R-:W3:Y:S07]  /*d940*/  LDSM.16.MT88.4 R92, [R227+0x2100] ;  /* 0x00210000e35c783b */ /* 0x000eee0000004200 */
[-C--:B------:R-:W-:Y:S08]  /*d950*/  HMMA.16816.F32.BF16 R36, R76, R96.reuse, R36 ;  /* 0x000000604c24723c */ /* 0x080ff00000041824 */
[C---:B------:R-:W-:Y:S01]  /*d960*/  HMMA.16816.F32.BF16 R40, R80.reuse, R96, R40 ;  /* 0x000000605028723c */ /* 0x040fe20000041828 */
[----:B-1----:R-:W-:Y:S03]  /*d970*/  FFMA.FTZ R2, R218, c[0x0][0x2d0], -R102 ;  /* 0x0000b400da027a23 */ /* 0x002fe60000010866 */
[----:B------:R-:W-:Y:S01]  /*d980*/  IMAD.MOV.U32 R218, RZ, RZ, R176 ;  /* 0x000000ffffda7224 */ /* 0x000fe200078e00b0 */
[----:B------:R-:W-:Y:S03]  /*d990*/  F2FP.BF16.PACK_AB R176, R100, R103 ;  /* 0x0000006764b0723e */ /* 0x000fe600000010ff */
[-C--:B------:R-:W-:Y:S01]  /*d9a0*/  HMMA.16816.F32.BF16 R44, R80, R98.reuse, R44 ;  /* 0x00000062502c723c */ /* 0x080fe2000004182c */
[----:B------:R1:W-:Y:S07]  /*d9b0*/  MUFU.EX2 R172, R2 ;  /* 0x0000000200ac7308 */ /* 0x0003ee0000000800 */
[C---:B------:R-:W-:Y:S01]  /*d9c0*/  HMMA.16816.F32.BF16 R48, R76.reuse, R98, R48 ;  /* 0x000000624c30723c */ /* 0x040fe20000041830 */
[----:B------:R-:W2:Y:S07]  /*d9d0*/  LDSM.16.MT88.4 R96, [R225+0x2100] ;  /* 0x00210000e160783b */ /* 0x000eae0000004200 */
[-C--:B------:R-:W-:Y:S08]  /*d9e0*/  HMMA.16816.F32.BF16 R52, R76, R88.reuse, R52 ;  /* 0x000000584c34723c */ /* 0x080ff00000041834 */
[C---:B------:R-:W-:Y:S01]  /*d9f0*/  HMMA.16816.F32.BF16 R56, R80.reuse, R88, R56 ;  /* 0x000000585038723c */ /* 0x040fe20000041838 */
[--C-:B-1----:R-:W-:Y:S03]  /*da00*/  FFMA.FTZ R2, R117, c[0x0][0x2d0], -R102.reuse ;  /* 0x0000b40075027a23 */ /* 0x102fe60000010866 */
[--C-:B------:R-:W-:Y:S04]  /*da10*/  FFMA.FTZ R117, R243, c[0x0][0x2d0], -R102.reuse ;  /* 0x0000b400f3757a23 */ /* 0x100fe80000010866 */
[-C--:B------:R-:W-:Y:S07]  /*da20*/  HMMA.16816.F32.BF16 R60, R80, R90.reuse, R60 ;  /* 0x0000005a503c723c */ /* 0x080fee000004183c */
[--C-:B------:R-:W-:Y:S01]  /*da30*/  FFMA.FTZ R80, R252, c[0x0][0x2d0], -R102.reuse ;  /* 0x0000b400fc507a23 */ /* 0x100fe20000010866 */
[----:B------:R-:W-:Y:S01]  /*da40*/  HMMA.16816.F32.BF16 R64, R76, R90, R64 ;  /* 0x0000005a4c40723c */ /* 0x000fe20000041840 */
[----:B------:R-:W-:Y:S01]  /*da50*/  F2FP.BF16.PACK_AB R81, R194, R160 ;  /* 0x000000a0c251723e */ /* 0x000fe200000010ff */
[----:B------:R-:W1:Y:S02]  /*da60*/  LDSM.16.MT88.4 R88, [R226+0x2100] ;  /* 0x00210000e258783b */ /* 0x000e640000004200 */
[----:B------:R-:W-:Y:S01]  /*da70*/  F2FP.BF16.PACK_AB R82, R193, R192 ;  /* 0x000000c0c152723e */ /* 0x000fe200000010ff */
[----:B------:R-:W-:Y:S01]  /*da80*/  IMAD.MOV.U32 R252, RZ, RZ, R167 ;  /* 0x000000fffffc7224 */ /* 0x000fe200078e00a7 */
[----:B------:R-:W-:Y:S01]  /*da90*/  F2FP.BF16.PACK_AB R83, R170, R171 ;  /* 0x000000abaa53723e */ /* 0x000fe200000010ff */
[----:B------:R-:W-:Y:S01]  /*daa0*/  FFMA.FTZ R102, R74, c[0x0][0x2d0], -R102 ;  /* 0x0000b4004a667a23 */ /* 0x000fe20000010866 */
[----:B------:R-:W-:Y:S02]  /*dab0*/  F2FP.BF16.PACK_AB R76, R208, R163 ;  /* 0x000000a3d04c723e */ /* 0x000fe400000010ff */
[----:B------:R-:W-:Y:S02]  /*dac0*/  LDSM.16.MT88.4 R164, [R225+0x3100] ;  /* 0x00310000e1a4783b */ /* 0x000fe40000004200 */
[----:B------:R-:W-:Y:S01]  /*dad0*/  F2FP.BF16.PACK_AB R77, R205, R162 ;  /* 0x000000a2cd4d723e */ /* 0x000fe200000010ff */
[----:B------:R-:W-:Y:S01]  /*dae0*/  MUFU.EX2 R102, R102 ;  /* 0x0000006600667308 */ /* 0x000fe20000000800 */
[----:B------:R-:W-:Y:S02]  /*daf0*/  F2FP.BF16.PACK_AB R78, R202, R203 ;  /* 0x000000cbca4e723e */ /* 0x000fe400000010ff */
[----:B------:R-:W-:Y:S07]  /*db00*/  F2FP.BF16.PACK_AB R79, R196, R197 ;  /* 0x000000c5c44f723e */ /* 0x000fee00000010ff */
[-C--:B------:R-:W-:Y:S01]  /*db10*/  HMMA.16816.F32.BF16 R4, R76, R84.reuse, R4 ;  /* 0x000000544c04723c */ /* 0x080fe20000041804 */
[----:B--2---:R-:W-:Y:S02]  /*db20*/  FFMA.FTZ R69, R69, R118, R251 ;  /* 0x0000007645457223 */ /* 0x004fe400000100fb */
[----:B------:R2:W-:Y:S01]  /*db30*/  MUFU.EX2 R118, R2 ;  /* 0x0000000200767308 */ /* 0x0005e20000000800 */
[----:B----4-:R-:W-:Y:S02]  /*db40*/  FFMA.FTZ R68, R68, R116, R216 ;  /* 0x0000007444447223 */ /* 0x010fe400000100d8 */
[----:B------:R-:W-:Y:S02]  /*db50*/  FADD.FTZ R69, R247, R69 ;  /* 0x00000045f7457221 */ /* 0x000fe40000010000 */
[----:B------:R-:W-:Y:S04]  /*db60*/  FADD.FTZ R68, R244, R68 ;  /* 0x00000044f4447221 */ /* 0x000fe80000010000 */
[----:B------:R-:W-:Y:S01]  /*db70*/  FFMA.FTZ R3, R3, R115, R213 ;  /* 0x0000007303037223 */ /* 0x000fe200000100d5 */
[----:B------:R4:W-:Y:S01]  /*db80*/  MUFU.EX2 R116, R80 ;  /* 0x0000005000747308 */ /* 0x0009e20000000800 */
[----:B------:R-:W-:Y:S02]  /*db90*/  FADD.FTZ R68, R240, R68 ;  /* 0x00000044f0447221 */ /* 0x000fe40000010000 */
[----:B------:R-:W-:Y:S02]  /*dba0*/  FFMA.FTZ R0, R0, R113, R211 ;  /* 0x0000007100007223 */ /* 0x000fe400000100d3 */
[----:B------:R-:W-:Y:S04]  /*dbb0*/  FADD.FTZ R3, R217, R3 ;  /* 0x00000003d9037221 */ /* 0x000fe80000010000 */
[----:B------:R-:W-:Y:S01]  /*dbc0*/  FADD.FTZ R3, R239, R3 ;  /* 0x00000003ef037221 */ /* 0x000fe20000010000 */
[----:B------:R-:W-:Y:S01]  /*dbd0*/  MUFU.EX2 R113, R111 ;  /* 0x0000006f00717308 */ /* 0x000fe20000000800 */
[----:B--2---:R-:W-:Y:S02]  /*dbe0*/  FADD.FTZ R2, R242, R0 ;  /* 0x00000000f2027221 */ /* 0x004fe40000010000 */
[----:B------:R2:W5:Y:S01]  /*dbf0*/  LDL.LU R242, [R1+0x74] ;  /* 0x0000740001f27983 */ /* 0x0005620000300800 */
[----:B------:R-:W-:Y:S02]  /*dc00*/  FADD.FTZ R0, R241, R69 ;  /* 0x00000045f1007221 */ /* 0x000fe40000010000 */
[----:B------:R-:W-:Y:S01]  /*dc10*/  FADD.FTZ R75, R238, R2 ;  /* 0x00000002ee4b7221 */ /* 0x000fe20000010000 */
[----:B------:R2:W5:Y:S01]  /*dc20*/  LDL.LU R241, [R1+0x70] ;  /* 0x0000700001f17983 */ /* 0x0005620000300800 */
[----:B------:R-:W-:Y:S02]  /*dc30*/  FADD.FTZ R74, R237, R0 ;  /* 0x00000000ed4a7221 */ /* 0x000fe40000010000 */
[----:B------:R-:W-:Y:S01]  /*dc40*/  MUFU.EX2 R111, R110 ;  /* 0x0000006e006f7308 */ /* 0x000fe20000000800 */
[----:B------:R-:W-:Y:S01]  /*dc50*/  FADD.FTZ R69, R236, R68 ;  /* 0x00000044ec457221 */ /* 0x000fe20000010000 */
[----:B----4-:R-:W-:Y:S01]  /*dc60*/  F2FP.BF16.PACK_AB R80, R195, R161 ;  /* 0x000000a1c350723e */ /* 0x010fe200000010ff */
[----:B------:R2:W5:Y:S01]  /*dc70*/  LDL.LU R240, [R1+0x6c] ;  /* 0x00006c0001f07983 */ /* 0x0005620000300800 */
[----:B------:R-:W-:Y:S02]  /*dc80*/  FADD.FTZ R2, R235, R3 ;  /* 0x00000003eb027221 */ /* 0x000fe40000010000 */
[----:B------:R-:W-:Y:S01]  /*dc90*/  FADD.FTZ R0, R234, R75 ;  /* 0x0000004bea007221 */ /* 0x000fe20000010000 */
[----:B------:R2:W5:Y:S01]  /*dca0*/  LDL.LU R239, [R1+0x68] ;  /* 0x0000680001ef7983 */ /* 0x0005620000300800 */
[----:B------:R-:W-:Y:S01]  /*dcb0*/  FADD.FTZ R68, R233, R74 ;  /* 0x0000004ae9447221 */ /* 0x000fe20000010000 */
[C---:B------:R-:W-:Y:S01]  /*dcc0*/  HMMA.16816.F32.BF16 R8, R80.reuse, R84, R8 ;  /* 0x000000545008723c */ /* 0x040fe20000041808 */
[----:B------:R-:W-:Y:S01]  /*dcd0*/  FADD.FTZ R3, R232, R69 ;  /* 0x00000045e8037221 */ /* 0x000fe20000010000 */
[----:B------:R2:W5:Y:S01]  /*dce0*/  LDL.LU R238, [R1+0x64] ;  /* 0x0000640001ee7983 */ /* 0x0005620000300800 */
[----:B------:R-:W-:Y:S01]  /*dcf0*/  FADD.FTZ R2, R231, R2 ;  /* 0x00000002e7027221 */ /* 0x000fe20000010000 */
[----:B------:R-:W4:Y:S01]  /*dd00*/  MUFU.EX2 R110, R114 ;  /* 0x00000072006e7308 */ /* 0x000f220000000800 */
[----:B------:R-:W-:Y:S01]  /*dd10*/  FADD.FTZ R69, R230, R0 ;  /* 0x00000000e6457221 */ /* 0x000fe20000010000 */
[----:B------:R2:W5:Y:S01]  /*dd20*/  LDL.LU R237, [R1+0x60] ;  /* 0x0000600001ed7983 */ /* 0x0005620000300800 */
[----:B------:R-:W-:Y:S01]  /*dd30*/  FADD.FTZ R0, R229, R68 ;  /* 0x00000044e5007221 */ /* 0x000fe20000010000 */
[-C--:B------:R-:W-:Y:S01]  /*dd40*/  HMMA.16816.F32.BF16 R12, R80, R86.reuse, R12 ;  /* 0x00000056500c723c */ /* 0x080fe2000004180c */
[----:B------:R-:W-:Y:S01]  /*dd50*/  FADD.FTZ R3, R228, R3 ;  /* 0x00000003e4037221 */ /* 0x000fe20000010000 */
[----:B------:R2:W5:Y:S02]  /*dd60*/  LDL.LU R236, [R1+0x5c] ;  /* 0x00005c0001ec7983 */ /* 0x0005640000300800 */
[----:B------:R-:W-:Y:S02]  /*dd70*/  FADD.FTZ R68, R119, R2 ;  /* 0x0000000277447221 */ /* 0x000fe40000010000 */
[----:B------:R2:W5:Y:S01]  /*dd80*/  LDL.LU R235, [R1+0x58] ;  /* 0x0000580001eb7983 */ /* 0x0005620000300800 */
[----:B------:R-:W-:Y:S01]  /*dd90*/  FADD.FTZ R2, R138, R69 ;  /* 0x000000458a027221 */ /* 0x000fe20000010000 */
[C---:B------:R-:W-:Y:S01]  /*dda0*/  HMMA.16816.F32.BF16 R16, R76.reuse, R86, R16 ;  /* 0x000000564c10723c */ /* 0x040fe20000041810 */
[----:B------:R-:W-:Y:S01]  /*ddb0*/  FADD.FTZ R0, R137, R0 ;  /* 0x0000000089007221 */ /* 0x000fe20000010000 */
[----:B------:R-:W1:Y:S01]  /*ddc0*/  LDSM.16.MT88.4 R84, [R224+0x2900] ;  /* 0x00290000e054783b */ /* 0x000e620000004200 */
[----:B------:R-:W2:Y:S01]  /*ddd0*/  MUFU.EX2 R115, R109 ;  /* 0x0000006d00737308 */ /* 0x000ea20000000800 */
[----:B------:R-:W-:Y:S02]  /*dde0*/  FADD.FTZ R2, R252, R2 ;  /* 0x00000002fc027221 */ /* 0x000fe40000010000 */
[----:B------:R-:W-:Y:S02]  /*ddf0*/  FADD.FTZ R0, R218, R0 ;  /* 0x00000000da007221 */ /* 0x000fe40000010000 */
[-C--:B---3--:R-:W-:Y:S02]  /*de00*/  HMMA.16816.F32.BF16 R20, R76, R92.reuse, R20 ;  /* 0x0000005c4c14723c */ /* 0x088fe40000041814 */
[----:B------:R3:W5:Y:S02]  /*de10*/  LDL.LU R234, [R1+0x54] ;  /* 0x0000540001ea7983 */ /* 0x0007640000300800 */
[----:B----4-:R-:W-:Y:S01]  /*de20*/  F2FP.BF16.PACK_AB R182, R108, R110 ;  /* 0x0000006e6cb6723e */ /* 0x010fe200000010ff */
[----:B------:R-:W4:Y:S01]  /*de30*/  MUFU.EX2 R109, R112 ;  /* 0x00000070006d7308 */ /* 0x000f220000000800 */
[----:B------:R3:W5:Y:S02]  /*de40*/  LDL.LU R233, [R1+0x50] ;  /* 0x0000500001e97983 */ /* 0x0007640000300800 */
[C---:B------:R-:W-:Y:S02]  /*de50*/  HMMA.16816.F32.BF16 R24, R80.reuse, R92, R24 ;  /* 0x0000005c5018723c */ /* 0x040fe40000041818 */
[----:B------:R3:W5:Y:S04]  /*de60*/  LDL.LU R232, [R1+0x4c] ;  /* 0x00004c0001e87983 */ /* 0x0007680000300800 */
[----:B------:R3:W5:Y:S02]  /*de70*/  LDL.LU R231, [R1+0x48] ;  /* 0x0000480001e77983 */ /* 0x0007640000300800 */
[-C--:B------:R-:W-:Y:S02]  /*de80*/  HMMA.16816.F32.BF16 R28, R80, R94.reuse, R28 ;  /* 0x0000005e501c723c */ /* 0x080fe4000004181c */
[----:B------:R3:W5:Y:S02]  /*de90*/  LDL.LU R230, [R1+0x44] ;  /* 0x0000440001e67983 */ /* 0x0007640000300800 */
[----:B--2---:R-:W-:Y:S02]  /*dea0*/  F2FP.BF16.PACK_AB R180, R113, R115 ;  /* 0x0000007371b4723e */ /* 0x004fe400000010ff */
[----:B------:R3:W5:Y:S02]  /*deb0*/  LDL.LU R229, [R1+0x40] ;  /* 0x0000400001e57983 */ /* 0x0007640000300800 */
[C---:B------:R-:W-:Y:S02]  /*dec0*/  HMMA.16816.F32.BF16 R32, R76.reuse, R94, R32 ;  /* 0x0000005e4c20723c */ /* 0x040fe40000041820 */
[----:B------:R-:W2:Y:S02]  /*ded0*/  LDSM.16.MT88.4 R92, [R227+0x2900] ;  /* 0x00290000e35c783b */ /* 0x000ea40000004200 */
[----:B----4-:R-:W-:Y:S04]  /*dee0*/  F2FP.BF16.PACK_AB R181, R109, R111 ;  /* 0x0000006f6db5723e */ /* 0x010fe800000010ff */
[-C--:B------:R-:W-:Y:S02]  /*def0*/  HMMA.16816.F32.BF16 R36, R76, R96.reuse, R36 ;  /* 0x000000604c24723c */ /* 0x080fe40000041824 */
[----:B------:R3:W5:Y:S04]  /*df00*/  LDL.LU R228, [R1+0x3c] ;  /* 0x00003c0001e47983 */ /* 0x0007680000300800 */
[----:B------:R3:W5:Y:S02]  /*df10*/  LDL.LU R119, [R1+0x38] ;  /* 0x0000380001777983 */ /* 0x0007640000300800 */
[C---:B------:R-:W-:Y:S08]  /*df20*/  HMMA.16816.F32.BF16 R40, R80.reuse, R96, R40 ;  /* 0x000000605028723c */ /* 0x040ff00000041828 */
[-C--:B------:R-:W-:Y:S08]  /*df30*/  HMMA.16816.F32.BF16 R44, R80, R98.reuse, R44 ;  /* 0x00000062502c723c */ /* 0x080ff0000004182c */
[C---:B------:R-:W-:Y:S01]  /*df40*/  HMMA.16816.F32.BF16 R48, R76.reuse, R98, R48 ;  /* 0x000000624c30723c */ /* 0x040fe20000041830 */
[----:B------:R-:W4:Y:S07]  /*df50*/  LDSM.16.MT88.4 R96, [R225+0x2900] ;  /* 0x00290000e160783b */ /* 0x000f2e0000004200 */
[-C--:B-1----:R-:W-:Y:S08]  /*df60*/  HMMA.16816.F32.BF16 R52, R76, R88.reuse, R52 ;  /* 0x000000584c34723c */ /* 0x082ff00000041834 */
[C---:B------:R-:W-:Y:S08]  /*df70*/  HMMA.16816.F32.BF16 R56, R80.reuse, R88, R56 ;  /* 0x000000585038723c */ /* 0x040ff00000041838 */
[-C--:B------:R-:W-:Y:S07]  /*df80*/  HMMA.16816.F32.BF16 R60, R80, R90.reuse, R60 ;  /* 0x0000005a503c723c */ /* 0x080fee000004183c */
[----:B------:R-:W-:Y:S01]  /*df90*/  F2FP.BF16.PACK_AB R80, R174, R175 ;  /* 0x000000afae50723e */ /* 0x000fe200000010ff */
[----:B------:R-:W-:Y:S01]  /*dfa0*/  HMMA.16816.F32.BF16 R64, R76, R90, R64 ;  /* 0x0000005a4c40723c */ /* 0x000fe20000041840 */
[----:B------:R-:W-:Y:S01]  /*dfb0*/  F2FP.BF16.PACK_AB R81, R172, R173 ;  /* 0x000000adac51723e */ /* 0x000fe200000010ff */
[----:B------:R-:W1:Y:S02]  /*dfc0*/  LDSM.16.MT88.4 R88, [R226+0x2900] ;  /* 0x00290000e258783b */ /* 0x000e640000004200 */
[----:B------:R-:W-:Y:S02]  /*dfd0*/  F2FP.BF16.PACK_AB R82, R184, R185 ;  /* 0x000000b9b852723e */ /* 0x000fe400000010ff */
[----:B------:R-:W-:Y:S02]  /*dfe0*/  F2FP.BF16.PACK_AB R83, R116, R118 ;  /* 0x000000767453723e */ /* 0x000fe400000010ff */
[----:B------:R-:W-:Y:S04]  /*dff0*/  F2FP.BF16.PACK_AB R76, R191, R169 ;  /* 0x000000a9bf4c723e */ /* 0x000fe800000010ff */
[----:B------:R-:W-:Y:S02]  /*e000*/  F2FP.BF16.PACK_AB R77, R190, R168 ;  /* 0x000000a8be4d723e */ /* 0x000fe400000010ff */
[----:B------:R-:W-:Y:S02]  /*e010*/  F2FP.BF16.PACK_AB R78, R189, R188 ;  /* 0x000000bcbd4e723e */ /* 0x000fe400000010ff */
[----:B------:R-:W-:Y:S07]  /*e020*/  F2FP.BF16.PACK_AB R79, R186, R187 ;  /* 0x000000bbba4f723e */ /* 0x000fee00000010ff */
[-C--:B------:R-:W-:Y:S08]  /*e030*/  HMMA.16816.F32.BF16 R4, R76, R84.reuse, R4 ;  /* 0x000000544c04723c */ /* 0x080ff00000041804 */
[C---:B------:R-:W-:Y:S01]  /*e040*/  HMMA.16816.F32.BF16 R8, R80.reuse, R84, R8 ;  /* 0x000000545008723c */ /* 0x040fe20000041808 */
[----:B------:R-:W1:Y:S07]  /*e050*/  MUFU.EX2 R85, R123 ;  /* 0x0000007b00557308 */ /* 0x000e6e0000000800 */
[-C--:B------:R-:W-:Y:S03]  /*e060*/  HMMA.16816.F32.BF16 R12, R80, R86.reuse, R12 ;  /* 0x00000056500c723c */ /* 0x080fe6000004180c */
[----:B------:R-:W3:Y:S05]  /*e070*/  MUFU.EX2 R84, R117 ;  /* 0x0000007500547308 */ /* 0x000eea0000000800 */
[C---:B------:R-:W-:Y:S05]  /*e080*/  HMMA.16816.F32.BF16 R16, R76.reuse, R86, R16 ;  /* 0x000000564c10723c */ /* 0x040fea0000041810 */
[----:B------:R-:W-:Y:S03]  /*e090*/  MUFU.EX2 R87, R104 ;  /* 0x0000006800577308 */ /* 0x000fe60000000800 */
[-C--:B--2---:R-:W-:Y:S01]  /*e0a0*/  HMMA.16816.F32.BF16 R20, R76, R92.reuse, R20 ;  /* 0x0000005c4c14723c */ /* 0x084fe20000041814 */
[----:B-1----:R-:W-:Y:S06]  /*e0b0*/  F2FP.BF16.PACK_AB R178, R101, R85 ;  /* 0x0000005565b2723e */ /* 0x002fec00000010ff */
[----:B------:R-:W1:Y:S01]  /*e0c0*/  MUFU.EX2 R86, R107 ;  /* 0x0000006b00567308 */ /* 0x000e620000000800 */
[C---:B------:R-:W-:Y:S01]  /*e0d0*/  HMMA.16816.F32.BF16 R24, R80.reuse, R92, R24 ;  /* 0x0000005c5018723c */ /* 0x040fe20000041818 */
[----:B---3--:R-:W-:Y:S03]  /*e0e0*/  F2FP.BF16.PACK_AB R179, R102, R84 ;  /* 0x0000005466b3723e */ /* 0x008fe600000010ff */
[----:B------:R-:W-:Y:S04]  /*e0f0*/  IMAD.MOV.U32 R117, RZ, RZ, R71 ;  /* 0x000000ffff757224 */ /* 0x000fe800078e0047 */
[-C--:B------:R-:W-:Y:S08]  /*e100*/  HMMA.16816.F32.BF16 R28, R80, R94.reuse, R28 ;  /* 0x0000005e501c723c */ /* 0x080ff0000004181c */
[C---:B------:R-:W-:Y:S01]  /*e110*/  HMMA.16816.F32.BF16 R32, R76.reuse, R94, R32 ;  /* 0x0000005e4c20723c */ /* 0x040fe20000041820 */
[----:B-1----:R-:W-:Y:S07]  /*e120*/  F2FP.BF16.PACK_AB R177, R86, R87 ;  /* 0x0000005756b1723e */ /* 0x002fee00000010ff */
[-C--:B----4-:R-:W-:Y:S08]  /*e130*/  HMMA.16816.F32.BF16 R36, R76, R96.reuse, R36 ;  /* 0x000000604c24723c */ /* 0x090ff00000041824 */
[C---:B------:R-:W-:Y:S08]  /*e140*/  HMMA.16816.F32.BF16 R40, R80.reuse, R96, R40 ;  /* 0x000000605028723c */ /* 0x040ff00000041828 */
[-C--:B------:R-:W-:Y:S08]  /*e150*/  HMMA.16816.F32.BF16 R44, R80, R98.reuse, R44 ;  /* 0x00000062502c723c */ /* 0x080ff0000004182c */
[C---:B------:R-:W-:Y:S08]  /*e160*/  HMMA.16816.F32.BF16 R48, R76.reuse, R98, R48 ;  /* 0x000000624c30723c */ /* 0x040ff00000041830 */
[-C--:B------:R-:W-:Y:S08]  /*e170*/  HMMA.16816.F32.BF16 R52, R76, R88.reuse, R52 ;  /* 0x000000584c34723c */ /* 0x080ff00000041834 */
[C---:B------:R-:W-:Y:S08]  /*e180*/  HMMA.16816.F32.BF16 R56, R80.reuse, R88, R56 ;  /* 0x000000585038723c */ /* 0x040ff00000041838 */
[-C--:B------:R-:W-:Y:S08]  /*e190*/  HMMA.16816.F32.BF16 R60, R80, R90.reuse, R60 ;  /* 0x0000005a503c723c */ /* 0x080ff0000004183c */
[----:B------:R-:W-:Y:S08]  /*e1a0*/  HMMA.16816.F32.BF16 R64, R76, R90, R64 ;  /* 0x0000005a4c40723c */ /* 0x000ff00000041840 */
[-C--:B------:R-:W-:Y:S07]  /*e1b0*/  HMMA.16816.F32.BF16 R120, R180, R132.reuse, R4 ;  /* 0x00000084b478723c */ /* 0x080fee0000041804 */
[----:B------:R-:W-:Y:S01]  /*e1c0*/  FADD.FTZ R4, R136, R3 ;  /* 0x0000000388047221 */ /* 0x000fe20000010000 */
[C---:B------:R-:W-:Y:S01]  /*e1d0*/  HMMA.16816.F32.BF16 R124, R176.reuse, R132, R8 ;  /* 0x00000084b07c723c */ /* 0x040fe20000041808 */
[----:B------:R-:W-:Y:S03]  /*e1e0*/  FADD.FTZ R3, R250, R68 ;  /* 0x00000044fa037221 */ /* 0x000fe60000010000 */
[----:B------:R-:W-:Y:S02]  /*e1f0*/  FADD.FTZ R7, R143, R4 ;  /* 0x000000048f077221 */ /* 0x000fe40000010000 */
[----:B------:R-:W-:Y:S02]  /*e200*/  FADD.FTZ R6, R142, R3 ;  /* 0x000000038e067221 */ /* 0x000fe40000010000 */
[----:B------:R-:W-:Y:S01]  /*e210*/  FADD.FTZ R5, R141, R2 ;  /* 0x000000028d057221 */ /* 0x000fe20000010000 */
[-C--:B------:R-:W-:Y:S03]  /*e220*/  HMMA.16816.F32.BF16 R128, R176, R134.reuse, R12 ;  /* 0x00000086b080723c */ /* 0x080fe6000004180c */
[----:B------:R-:W-:Y:S02]  /*e230*/  FADD.FTZ R4, R140, R0 ;  /* 0x000000008c047221 */ /* 0x000fe40000010000 */
[----:B------:R-:W-:Y:S02]  /*e240*/  FADD.FTZ R3, R215, R7 ;  /* 0x00000007d7037221 */ /* 0x000fe40000010000 */
        /* <DEDUP_REMOVED lines=13> */
[----:B------:R-:W-:Y:S01]  /*e320*/  FADD.FTZ R9, R209, R2 ;  /* 0x00000002d1097221 */ /* 0x000fe20000010000 */
[----:B------:R-:W1:Y:S01]  /*e330*/  LDSM.16.MT88.4 R4, [R226+0x3100] ;  /* 0x00310000e204783b */ /* 0x000e620000004200 */
        /* <DEDUP_REMOVED lines=9> */
[----:B------:R-:W-:Y:S02]  /*e3d0*/  FADD.FTZ R8, R154, R0 ;  /* 0x000000009a087221 */ /* 0x000fe40000010000 */
[-C--:B------:R-:W-:Y:S02]  /*e3e0*/  HMMA.16816.F32.BF16 R152, R180, R164.reuse, R36 ;  /* 0x000000a4b498723c */ /* 0x080fe40000041824 */
        /* <DEDUP_REMOVED lines=35> */
[----:B------:R-:W-:Y:S02]  /*e620*/  FADD.FTZ R0, R191, R9 ;  /* 0x00000009bf007221 */ /* 0x000fe40000010000 */
[----:B------:R-:W-:Y:S02]  /*e630*/  FADD.FTZ R10, R174, R3 ;  /* 0x00000003ae0a7221 */ /* 0x000fe40000010000 */
[----:B------:R-:W-:Y:S02]  /*e640*/  FADD.FTZ R9, R172, R2 ;  /* 0x00000002ac097221 */ /* 0x000fe40000010000 */
[----:B------:R-:W-:Y:S01]  /*e650*/  FADD.FTZ R11, R190, R8 ;  /* 0x00000008be0b7221 */ /* 0x000fe20000010000 */
[C---:B------:R-:W-:Y:S02]  /*e660*/  HMMA.16816.F32.BF16 R172, R176.reuse, R4, R56 ;  /* 0x00000004b0ac723c */ /* 0x040fe40000041838 */
        /* <DEDUP_REMOVED lines=8> */
[----:B------:R-:W-:Y:S01]  /*e6f0*/  HMMA.16816.F32.BF16 R180, R180, R6, R64 ;  /* 0x00000006b4b4723c */ /* 0x000fe20000041840 */
        /* <DEDUP_REMOVED lines=15> */
[----:B------:R-:W-:Y:S01]  /*e7f0*/  FADD.FTZ R0, R84, R0 ;  /* 0x0000000054007221 */ /* 0x000fe20000010000 */
[----:B------:R1:W-:Y:S01]  /*e800*/  STL [R1+0x2c], R3 ;  /* 0x00002c0301007387 */ /* 0x0003e20000100800 */
[----:B------:R-:W-:Y:S02]  /*e810*/  FADD.FTZ R2, R101, R2 ;  /* 0x0000000265027221 */ /* 0x000fe40000010000 */
[----:B------:R-:W-:Y:S02]  /*e820*/  FADD.FTZ R0, R102, R0 ;  /* 0x0000000066007221 */ /* 0x000fe40000010000 */
[----:B------:R-:W-:Y:S01]  /*e830*/  IMAD.MOV.U32 R118, RZ, RZ, R70 ;  /* 0x000000ffff767224 */ /* 0x000fe200078e0046 */
[----:B------:R2:W-:Y:S01]  /*e840*/  STL [R1+0x34], R2 ;  /* 0x0000340201007387 */ /* 0x0005e20000100800 */
[----:B------:R-:W-:Y:S03]  /*e850*/  IMAD.MOV.U32 R116, RZ, RZ, R72 ;  /* 0x000000ffff747224 */ /* 0x000fe600078e0048 */
[----:B------:R2:W-:Y:S01]  /*e860*/  STL [R1+0x30], R0 ;  /* 0x0000300001007387 */ /* 0x0005e20000100800 */
[----:B-1----:R-:W-:Y:S01]  /*e870*/  IMAD.MOV.U32 R3, RZ, RZ, R73 ;  /* 0x000000ffff037224 */ /* 0x002fe200078e0049 */
[----:B------:R-:W-:-:S05]  /*e880*/  @P0 BRA `(.L_x_662) ;  /* 0xffff9af000000947 */ /* 0x000fca000383ffff */
.L_x_659:
[----:B------:R-:W-:-:S13]  /*e890*/  ISETP.LE.AND P0, PT, RZ, UR6, PT ;  /* 0x00000006ff007c0c */ /* 0x000fda000bf03270 */
[----:B------:R-:W-:Y:S05]  /*e8a0*/  @!P0 BRA `(.L_x_663) ;  /* 0x0000587000008947 */ /* 0x000fea0003800000 */
[----:B-1----:R-:W-:Y:S01]  /*e8b0*/  IMAD.MOV.U32 R3, RZ, RZ, R72 ;  /* 0x000000ffff037224 */ /* 0x002fe200078e0048 */
[----:B------:R-:W-:Y:S01]  /*e8c0*/  MOV R117, R70 ;  /* 0x0000004600757202 */ /* 0x000fe20000000f00 */
[----:B--2---:R-:W-:Y:S01]  /*e8d0*/  IMAD.MOV.U32 R2, RZ, RZ, R73 ;  /* 0x000000ffff027224 */ /* 0x004fe200078e0049 */
[----:B------:R-:W-:Y:S01]  /*e8e0*/  MOV R116, R71 ;  /* 0x0000004700747202 */ /* 0x000fe20000000f00 */
[----:B------:R-:W-:Y:S05]  /*e8f0*/  BRA `(.L_x_664) ;  /* 0x0000044000007947 */ /* 0x000fea0003800000 */
.L_x_666:
[----:B------:R-:W2:Y:S01]  /*e900*/  LDL R5, [R1+0x18] ;  /* 0x0000180001057983 */ /* 0x000ea20000100800 */
        /* <DEDUP_REMOVED lines=17> */
[----:B------:R-:W-:Y:S01]  /*ea20*/  STL [R1+0x8], R8 ;  /* 0x0000080801007387 */ /* 0x000fe20000100800 */
[----:B------:R-:W-:Y:S03]  /*ea30*/  SHF.R.S32.HI R0, RZ, 0x1f, R8 ;  /* 0x0000001fff007819 */ /* 0x000fe60000011408 */
[----:B------:R-:W2:Y:S02]  /*ea40*/  @!P5 LDG.E R245, [R6.64] ;  /* 0x0000000e06f5d981 */ /* 0x000ea4000c1e1900 */
[----:B------:R-:W-:Y:S04]  /*ea50*/  IMAD R0, R0, c[0x0][0x1e0], RZ ;  /* 0x0000780000007a24 */ /* 0x000fe800078e02ff */
[----:B------:R-:W-:Y:S04]  /*ea60*/  IMAD R0, R8, c[0x0][0x1e4], R0 ;  /* 0x0000790008007a24 */ /* 0x000fe800078e0200 */
        /* <DEDUP_REMOVED lines=8> */
[----:B------:R-:W-:Y:S03]  /*eaf0*/  SHFL.IDX PT, R12, R4, 0x2, 0x181f ;  /* 0x00581f00040c7f89 */ /* 0x000fe600000e0000 */
[----:B------:R-:W-:Y:S01]  /*eb00*/  LEA.HI.X R0, R0, c[0x0][0x1cc], R5, 0x1, P0 ;  /* 0x0000730000007a11 */ /* 0x000fe200000f0c05 */
[----:B------:R-:W1:Y:S04]  /*eb10*/  SHFL.IDX PT, R6, R4, RZ, 0x181f ;  /* 0x00181fff04067589 */ /* 0x000e6800000e0000 */
[----:B------:R-:W-:Y:S04]  /*eb20*/  SHFL.IDX PT, R5, R4, 0x1, 0x181f ;  /* 0x00381f0004057f89 */ /* 0x000fe800000e0000 */
[----:B------:R-:W2:Y:S04]  /*eb30*/  SHFL.IDX PT, R7, R0, RZ, 0x181f ;  /* 0x00181fff00077589 */ /* 0x000ea800000e0000 */
[----:B------:R-:W4:Y:S04]  /*eb40*/  SHFL.IDX PT, R10, R4, 0x3, 0x181f ;  /* 0x00781f00040a7f89 */ /* 0x000f2800000e0000 */
[----:B------:R-:W-:Y:S04]  /*eb50*/  SHFL.IDX PT, R9, R4, 0x4, 0x181f ;  /* 0x00981f0004097f89 */ /* 0x000fe800000e0000 */
[----:B------:R-:W-:Y:S04]  /*eb60*/  SHFL.IDX PT, R14, R4, 0x5, 0x181f ;  /* 0x00b81f00040e7f89 */ /* 0x000fe800000e0000 */
[----:B------:R5:W-:Y:S01]  /*eb70*/  SHFL.IDX PT, R15, R4, 0x6, 0x181f ;  /* 0x00d81f00040f7f89 */ /* 0x000be200000e0000 */
[-C--:B-1----:R-:W-:Y:S03]  /*eb80*/  IADD3 R6, P1, R6, R242.reuse, RZ ;  /* 0x000000f206067210 */ /* 0x082fe60007f3e0ff */
[----:B------:R-:W1:Y:S04]  /*eb90*/  SHFL.IDX PT, R8, R0, 0x1, 0x181f ;  /* 0x00381f0000087f89 */ /* 0x000e6800000e0000 */
[----:B------:R-:W1:Y:S01]  /*eba0*/  SHFL.IDX PT, R11, R0, 0x2, 0x181f ;  /* 0x00581f00000b7f89 */ /* 0x000e6200000e0000 */
[--C-:B--2---:R-:W-:Y:S03]  /*ebb0*/  IMAD.X R7, R7, 0x1, R241.reuse, P1 ;  /* 0x0000000107077824 */ /* 0x104fe600008e06f1 */
[----:B------:R-:W2:Y:S01]  /*ebc0*/  SHFL.IDX PT, R18, R0, 0x3, 0x181f ;  /* 0x00781f0000127f89 */ /* 0x000ea200000e0000 */
[-C--:B----4-:R-:W-:Y:S03]  /*ebd0*/  IADD3 R10, P3, R10, R242.reuse, RZ ;  /* 0x000000f20a0a7210 */ /* 0x090fe60007f7e0ff */
[----:B---3--:R3:W-:Y:S04]  /*ebe0*/  LDGSTS.E.BYPASS.LTC128B.128 [R67+0x3900], [R6.64], !P4 ;  /* 0x0390000006437fae */ /* 0x0087e8000e101d4e */
[----:B------:R-:W4:Y:S01]  /*ebf0*/  SHFL.IDX PT, R17, R0, 0x4, 0x181f ;  /* 0x00981f0000117f89 */ /* 0x000f2200000e0000 */
[-C--:B-----5:R-:W-:Y:S03]  /*ec00*/  IADD3 R4, P0, R5, R242.reuse, RZ ;  /* 0x000000f205047210 */ /* 0x0a0fe60007f1e0ff */
[----:B------:R-:W5:Y:S04]  /*ec10*/  SHFL.IDX PT, R16, R0, 0x5, 0x181f ;  /* 0x00b81f0000107f89 */ /* 0x000f6800000e0000 */
[----:B------:R-:W5:Y:S01]  /*ec20*/  SHFL.IDX PT, R0, R0, 0x6, 0x181f ;  /* 0x00d81f0000007f89 */ /* 0x000f6200000e0000 */
[--C-:B-1----:R-:W-:Y:S01]  /*ec30*/  IMAD.X R5, R8, 0x1, R241.reuse, P0 ;  /* 0x0000000108057824 */ /* 0x102fe200000e06f1 */
[-C--:B------:R-:W-:Y:S02]  /*ec40*/  IADD3 R12, P0, R12, R242.reuse, RZ ;  /* 0x000000f20c0c7210 */ /* 0x080fe40007f1e0ff */
[-C--:B------:R-:W-:Y:S02]  /*ec50*/  IADD3 R8, P2, R9, R242.reuse, RZ ;  /* 0x000000f209087210 */ /* 0x080fe40007f5e0ff */
[----:B------:R1:W-:Y:S01]  /*ec60*/  LDGSTS.E.BYPASS.LTC128B.128 [R67+0x4100], [R4.64], !P4 ;  /* 0x0410000004437fae */ /* 0x0003e2000e101d4e */
[--C-:B------:R-:W-:Y:S02]  /*ec70*/  IMAD.X R13, R11, 0x1, R241.reuse, P0 ;  /* 0x000000010b0d7824 */ /* 0x100fe400000e06f1 */
[--C-:B--2---:R-:W-:Y:S03]  /*ec80*/  IMAD.X R11, R18, 0x1, R241.reuse, P3 ;  /* 0x00000001120b7824 */ /* 0x104fe600018e06f1 */
[----:B------:R2:W-:Y:S01]  /*ec90*/  LDGSTS.E.BYPASS.LTC128B.128 [R67+0x4900], [R12.64], !P4 ;  /* 0x049000000c437fae */ /* 0x0005e2000e101d4e */
[-C--:B---3--:R-:W-:Y:S03]  /*eca0*/  IADD3 R6, P1, R14, R242.reuse, RZ ;  /* 0x000000f20e067210 */ /* 0x088fe60007f3e0ff */
[----:B------:R2:W-:Y:S01]  /*ecb0*/  LDGSTS.E.BYPASS.LTC128B.128 [R67+0x5100], [R10.64], !P4 ;  /* 0x051000000a437fae */ /* 0x0005e2000e101d4e */
[--C-:B----4-:R-:W-:Y:S02]  /*ecc0*/  IMAD.X R9, R17, 0x1, R241.reuse, P2 ;  /* 0x0000000111097824 */ /* 0x110fe400010e06f1 */
[--C-:B-----5:R-:W-:Y:S03]  /*ecd0*/  IMAD.X R7, R16, 0x1, R241.reuse, P1 ;  /* 0x0000000110077824 */ /* 0x120fe600008e06f1 */
[----:B------:R2:W-:Y:S04]  /*ece0*/  LDGSTS.E.BYPASS.LTC128B.128 [R67+0x5900], [R8.64], !P4 ;  /* 0x0590000008437fae */ /* 0x0005e8000e101d4e */
[----:B------:R2:W-:Y:S01]  /*ecf0*/  LDGSTS.E.BYPASS.LTC128B.128 [R67+0x6100], [R6.64], !P4 ;  /* 0x0610000006437fae */ /* 0x0005e2000e101d4e */
[----:B-1----:R-:W-:Y:S05]  /*ed00*/  IADD3 R4, P0, R15, R242, RZ ;  /* 0x000000f20f047210 */ /* 0x002fea0007f1e0ff */
[----:B------:R-:W-:Y:S05]  /*ed10*/  IMAD.X R5, R0, 0x1, R241, P0 ;  /* 0x0000000100057824 */ /* 0x000fea00000e06f1 */
[----:B------:R2:W-:Y:S01]  /*ed20*/  LDGSTS.E.BYPASS.LTC128B.128 [R67+0x6900], [R4.64], !P4 ;  /* 0x0690000004437fae */ /* 0x0005e2000e101d4e */
[----:B------:R-:W-:-:S05]  /*ed30*/  BRA `(.L_x_665) ;  /* 0x00001b0000007947 */ /* 0x000fca0003800000 */
.L_x_664:
[----:B------:R-:W2:Y:S01]  /*ed40*/  LDL R56, [R1+0x8] ;  /* 0x0000080001387983 */ /* 0x000ea20000100800 */
[----:B------:R-:W-:Y:S04]  /*ed50*/  DEPBAR.LE SB0, 0x0 ;  /* 0x000080000000791a */ /* 0x000fe80000000000 */
[----:B------:R-:W3:Y:S01]  /*ed60*/  LDL R246, [R1+0x14] ;  /* 0x0000140001f67983 */ /* 0x000ee20000100800 */
[----:B------:R-:W-:Y:S03]  /*ed70*/  UISETP.GE.AND UP0, UPT, UR6, 0x1, UPT ;  /* 0x000000010600788c */ /* 0x000fe6000bf06270 */
[----:B------:R-:W-:Y:S08]  /*ed80*/  BAR.SYNC.DEFER_BLOCKING 0x0 ;  /* 0x0000000000007b1d */ /* 0x000ff00000010000 */
[----:B-----5:R-:W-:Y:S08]  /*ed90*/  LDSM.16.M88.4 R112, [R230+0x7100] ;  /* 0x00710000e670783b */ /* 0x020ff00000000200 */
[----:B------:R-:W1:Y:S08]  /*eda0*/  LDSM.16.M88.4 R16, [R119+0x3900] ;  /* 0x003900007710783b */ /* 0x000e700000000200 */
[----:B------:R-:W4:Y:S08]  /*edb0*/  LDSM.16.M88.4 R108, [R230+0x9100] ;  /* 0x00910000e66c783b */ /* 0x000f300000000200 */
[----:B------:R-:W1:Y:S08]  /*edc0*/  LDSM.16.M88.4 R32, [R119+0x4100] ;  /* 0x004100007720783b */ /* 0x000e700000000200 */
        /* <DEDUP_REMOVED lines=35> */
[----:B------:R-:W-:Y:S02]  /*f000*/  SHF.R.S32.HI R0, RZ, 0x1f, R245 ;  /* 0x0000001fff007819 */ /* 0x000fe400000114f5 */
[C---:B------:R-:W-:Y:S02]  /*f010*/  IMAD.WIDE.U32 R72, R245.reuse, c[0x0][0x218], R64 ;  /* 0x00008600f5487a25 */ /* 0x040fe400078e0040 */
        /* <DEDUP_REMOVED lines=12> */
[----:B------:R-:W4:Y:S01]  /*f0e0*/  SHFL.IDX PT, R92, R100, 0x1, 0x181f ;  /* 0x00381f00645c7f89 */ /* 0x000f2200000e0000 */
[C---:B------:R-:W-:Y:S04]  /*f0f0*/  HMMA.16816.F32.BF16 R80, R112.reuse, R82, RZ ;  /* 0x000000527050723c */ /* 0x040fe800000418ff */
[-C--:B-1----:R-:W-:Y:S03]  /*f100*/  IADD3 R94, P0, R94, R242.reuse, RZ ;  /* 0x000000f25e5e7210 */ /* 0x082fe60007f1e0ff */
[----:B------:R-:W1:Y:S01]  /*f110*/  SHFL.IDX PT, R93, R0, 0x1, 0x181f ;  /* 0x00381f00005d7f89 */ /* 0x000e6200000e0000 */
[-C--:B------:R-:W-:Y:S01]  /*f120*/  HMMA.16816.F32.BF16 R84, R112, R96.reuse, RZ ;  /* 0x000000607054723c */ /* 0x080fe200000418ff */
[-C--:B--2---:R-:W-:Y:S06]  /*f130*/  IADD3.X R95, R88, R241.reuse, RZ, P0, !PT ;  /* 0x000000f1585f7210 */ /* 0x084fec00007fe4ff */
[----:B------:R-:W2:Y:S01]  /*f140*/  SHFL.IDX PT, R102, R100, 0x2, 0x181f ;  /* 0x00581f0064667f89 */ /* 0x000ea200000e0000 */
[C---:B------:R-:W-:Y:S04]  /*f150*/  HMMA.16816.F32.BF16 R88, R108.reuse, R96, RZ ;  /* 0x000000606c58723c */ /* 0x040fe800000418ff */
[-C--:B----4-:R-:W-:Y:S03]  /*f160*/  IADD3 R92, P1, R92, R242.reuse, RZ ;  /* 0x000000f25c5c7210 */ /* 0x090fe60007f3e0ff */
[----:B---3--:R3:W-:Y:S01]  /*f170*/  LDGSTS.E.BYPASS.LTC128B.128 [R246], [R94.64], !P4 ;  /* 0x000000005ef67fae */ /* 0x0087e2000e101d4e */
        /* <DEDUP_REMOVED lines=21> */
[----:B------:R4:W3:Y:S01]  /*f2d0*/  SHFL.IDX PT, R244, R100, 0x6, 0x181f ;  /* 0x00d81f0064f47f89 */ /* 0x0008e200000e0000 */
[-C--:B-1----:R-:W-:Y:S07]  /*f2e0*/  IADD3.X R105, R243, R241.reuse, RZ, P0, !PT ;  /* 0x000000f1f3697210 */ /* 0x082fee00007fe4ff */
[----:B------:R-:W1:Y:S08]  /*f2f0*/  SHFL.IDX PT, R0, R0, 0x6, 0x181f ;  /* 0x00d81f0000007f89 */ /* 0x000e7000000e0000 */
[----:B------:R2:W-:Y:S01]  /*f300*/  LDGSTS.E.BYPASS.LTC128B.128 [R246+0x2800], [R104.64], !P4 ;  /* 0x0280000068f67fae */ /* 0x0005e2000e101d4e */
[-C--:B----4-:R-:W-:Y:S08]  /*f310*/  HMMA.16816.F32.BF16 R100, R112, R184.reuse, RZ ;  /* 0x000000b87064723c */ /* 0x090ff000000418ff */
[C---:B--2---:R-:W-:Y:S07]  /*f320*/  HMMA.16816.F32.BF16 R104, R108.reuse, R184, RZ ;  /* 0x000000b86c68723c */ /* 0x044fee00000418ff */
[----:B---3--:R-:W-:Y:S01]  /*f330*/  IADD3 R184, P0, R244, R242, RZ ;  /* 0x000000f2f4b87210 */ /* 0x008fe20007f1e0ff */
        /* <DEDUP_REMOVED lines=336> */
.L_x_665:
[----:B------:R-:W3:Y:S01]  /*10840*/  LDL.LU R108, [R1+0x10] ;  /* 0x00001000016c7983 */ /* 0x000ee20000300800 */
[----:B------:R-:W-:Y:S02]  /*10850*/  FMNMX.FTZ R0, R187, R2, !PT ;  /* 0x00000002bb007209 */ /* 0x000fe40007810000 */
[----:B--2---:R-:W-:Y:S01]  /*10860*/  FMNMX.FTZ R5, R188, R3, !PT ;  /* 0x00000003bc057209 */ /* 0x004fe20007810000 */
        /* <DEDUP_REMOVED lines=121> */
[----:B------:R-:W-:Y:S02]  /*11000*/  FMNMX.FTZ R6, R111, R6, !PT ;  /* 0x000000066f067209 */ /* 0x000fe40007810000 */
[----:B------:R-:W-:Y:S02]  /*11010*/  FMNMX.FTZ R4, R94, R4, !PT ;  /* 0x000000045e047209 */ /* 0x000fe40007810000 */
[----:B------:R-:W-:Y:S01]  /*11020*/  ISETP.LT.AND P0, PT, RZ, UR6, PT ;  /* 0x00000006ff007c0c */ /* 0x000fe2000bf01270 */
[----:B------:R-:W-:Y:S01]  /*11030*/  UIADD3 UR6, UR6, -0x1, URZ ;  /* 0xffffffff06067890 */ /* 0x000fe2000fffe03f */
[----:B------:R-:W-:Y:S04]  /*11040*/  FMNMX.FTZ R4, R43, R4, !PT ;  /* 0x000000042b047209 */ /* 0x000fe80007810000 */
[----:B------:R-:W-:Y:S04]  /*11050*/  FMNMX.FTZ R4, R60, R4, !PT ;  /* 0x000000043c047209 */ /* 0x000fe80007810000 */
[----:B------:R-:W-:Y:S04]  /*11060*/  FMNMX.FTZ R4, R57, R4, !PT ;  /* 0x0000000439047209 */ /* 0x000fe80007810000 */
[----:B---3--:R-:W-:Y:S02]  /*11070*/  FMNMX.FTZ R4, R108, R4, !PT ;  /* 0x000000046c047209 */ /* 0x008fe40007810000 */
[----:B-1----:R-:W-:Y:S02]  /*11080*/  FMNMX.FTZ R0, R0, R9, !PT ;  /* 0x0000000900007209 */ /* 0x002fe40007810000 */
[----:B--2---:R-:W-:Y:S02]  /*11090*/  FMNMX.FTZ R5, R5, R8, !PT ;  /* 0x0000000805057209 */ /* 0x004fe40007810000 */
[----:B------:R-:W-:Y:S01]  /*110a0*/  FMNMX.FTZ R4, R206, R4, !PT ;  /* 0x00000004ce047209 */ /* 0x000fe20007810000 */
[----:B------:R-:W1:Y:S03]  /*110b0*/  SHFL.BFLY PT, R73, R0, 0x1, 0x1f ;  /* 0x0c201f0000497f89 */ /* 0x000e6600000e0000 */
[----:B------:R-:W-:Y:S04]  /*110c0*/  FMNMX.FTZ R4, R205, R4, !PT ;  /* 0x00000004cd047209 */ /* 0x000fe80007810000 */
[----:B------:R-:W-:Y:S01]  /*110d0*/  FMNMX.FTZ R4, R204, R4, !PT ;  /* 0x00000004cc047209 */ /* 0x000fe20007810000 */
[----:B------:R-:W2:Y:S03]  /*110e0*/  SHFL.BFLY PT, R72, R5, 0x1, 0x1f ;  /* 0x0c201f0005487f89 */ /* 0x000ea600000e0000 */
[----:B------:R-:W-:Y:S05]  /*110f0*/  FMNMX.FTZ R4, R109, R4, !PT ;  /* 0x000000046d047209 */ /* 0x000fea0007810000 */
[----:B------:R-:W3:Y:S01]  /*11100*/  SHFL.BFLY PT, R7, R4, 0x2, 0x1f ;  /* 0x0c401f0004077f89 */ /* 0x000ee200000e0000 */
[----:B-1----:R-:W-:Y:S05]  /*11110*/  FMNMX.FTZ R73, R0, R73, !PT ;  /* 0x0000004900497209 */ /* 0x002fea0007810000 */
[C---:B------:R-:W-:Y:S02]  /*11120*/  FADD.FTZ R0, -R73.reuse, R2 ;  /* 0x0000000249007221 */ /* 0x040fe40000010100 */
[----:B------:R-:W-:Y:S01]  /*11130*/  FMUL.FTZ R105, R73, c[0x0][0x2d0] ;  /* 0x0000b40049697a20 */ /* 0x000fe20000410000 */
[----:B--2---:R-:W-:Y:S01]  /*11140*/  FMNMX.FTZ R72, R5, R72, !PT ;  /* 0x0000004805487209 */ /* 0x004fe20007810000 */
[----:B------:R-:W-:Y:S01]  /*11150*/  FMUL.FTZ R2, R0, c[0x0][0x2d0] ;  /* 0x0000b40000027a20 */ /* 0x000fe20000410000 */
[----:B------:R-:W-:Y:S01]  /*11160*/  FMNMX.FTZ R0, R207, R6, !PT ;  /* 0x00000006cf007209 */ /* 0x000fe20007810000 */
[--C-:B------:R-:W-:Y:S02]  /*11170*/  FFMA.FTZ R9, R20, c[0x0][0x2d0], -R105.reuse ;  /* 0x0000b40014097a23 */ /* 0x100fe40000010869 */
[----:B------:R1:W2:Y:S01]  /*11180*/  MUFU.EX2 R70, R2 ;  /* 0x0000000200467308 */ /* 0x0002a20000000800 */
[----:B------:R-:W-:Y:S01]  /*11190*/  FMNMX.FTZ R0, R75, R0, !PT ;  /* 0x000000004b007209 */ /* 0x000fe20007810000 */
[----:B------:R-:W-:Y:S01]  /*111a0*/  FMUL.FTZ R107, R72, c[0x0][0x2d0] ;  /* 0x0000b400486b7a20 */ /* 0x000fe20000410000 */
[----:B---3--:R-:W-:Y:S01]  /*111b0*/  FMNMX.FTZ R4, R4, R7, !PT ;  /* 0x0000000704047209 */ /* 0x008fe20007810000 */
[--C-:B------:R-:W-:Y:S01]  /*111c0*/  FFMA.FTZ R7, R32, c[0x0][0x2d0], -R105.reuse ;  /* 0x0000b40020077a23 */ /* 0x100fe20000010869 */
[----:B------:R-:W-:Y:S01]  /*111d0*/  FMNMX.FTZ R0, R74, R0, !PT ;  /* 0x000000004a007209 */ /* 0x000fe20007810000 */
[----:B------:R-:W-:Y:S02]  /*111e0*/  FFMA.FTZ R8, R21, c[0x0][0x2d0], -R105 ;  /* 0x0000b40015087a23 */ /* 0x000fe40000010869 */
[----:B------:R-:W3:Y:S01]  /*111f0*/  SHFL.BFLY PT, R71, R4, 0x1, 0x1f ;  /* 0x0c201f0004477f89 */ /* 0x000ee200000e0000 */
[----:B------:R-:W-:Y:S01]  /*11200*/  FFMA.FTZ R5, R22, c[0x0][0x2d0], -R107 ;  /* 0x0000b40016057a23 */ /* 0x000fe2000001086b */
[----:B------:R4:W-:Y:S01]  /*11210*/  MUFU.EX2 R228, R9 ;  /* 0x0000000900e47308 */ /* 0x0009e20000000800 */
[--C-:B------:R-:W-:Y:S02]  /*11220*/  FFMA.FTZ R16, R48, c[0x0][0x2d0], -R105.reuse ;  /* 0x0000b40030107a23 */ /* 0x100fe40000010869 */
[--C-:B------:R-:W-:Y:S02]  /*11230*/  FFMA.FTZ R6, R33, c[0x0][0x2d0], -R105.reuse ;  /* 0x0000b40021067a23 */ /* 0x100fe40000010869 */
[--C-:B------:R-:W-:Y:S02]  /*11240*/  FFMA.FTZ R100, R100, c[0x0][0x2d0], -R105.reuse ;  /* 0x0000b40064647a23 */ /* 0x100fe40000010869 */
[----:B------:R-:W-:Y:S02]  /*11250*/  FFMA.FTZ R101, R101, c[0x0][0x2d0], -R105 ;  /* 0x0000b40065657a23 */ /* 0x000fe40000010869 */
[--C-:B------:R-:W-:Y:S01]  /*11260*/  FFMA.FTZ R102, R102, c[0x0][0x2d0], -R107.reuse ;  /* 0x0000b40066667a23 */ /* 0x100fe2000001086b */
[----:B------:R-:W-:Y:S01]  /*11270*/  MUFU.EX2 R88, R8 ;  /* 0x0000000800587308 */ /* 0x000fe20000000800 */
[----:B------:R-:W-:Y:S02]  /*11280*/  FFMA.FTZ R103, R103, c[0x0][0x2d0], -R107 ;  /* 0x0000b40067677a23 */ /* 0x000fe4000001086b */
[----:B-1----:R-:W-:Y:S02]  /*11290*/  FADD.FTZ R2, -R72, R3 ;  /* 0x0000000348027221 */ /* 0x002fe40000010100 */
[----:B------:R-:W1:Y:S01]  /*112a0*/  SHFL.BFLY PT, R3, R0, 0x2, 0x1f ;  /* 0x0c401f0000037f89 */ /* 0x000e6200000e0000 */
[----:B--2---:R-:W-:Y:S02]  /*112b0*/  FMUL.FTZ R17, R70, R133 ;  /* 0x0000008546117220 */ /* 0x004fe40000410000 */
[----:B------:R-:W-:Y:S02]  /*112c0*/  FMUL.FTZ R2, R2, c[0x0][0x2d0] ;  /* 0x0000b40002027a20 */ /* 0x000fe40000410000 */
[----:B------:R2:W-:Y:S01]  /*112d0*/  MUFU.EX2 R119, R5 ;  /* 0x0000000500777308 */ /* 0x0005e20000000800 */
[----:B---3--:R-:W-:Y:S01]  /*112e0*/  FMNMX.FTZ R71, R4, R71, !PT ;  /* 0x0000004704477209 */ /* 0x008fe20007810000 */
[--C-:B------:R-:W-:Y:S02]  /*112f0*/  FFMA.FTZ R4, R187, c[0x0][0x2d0], -R105.reuse ;  /* 0x0000b400bb047a23 */ /* 0x100fe40000010869 */
[--C-:B----4-:R-:W-:Y:S02]  /*11300*/  FFMA.FTZ R9, R36, c[0x0][0x2d0], -R105.reuse ;  /* 0x0000b40024097a23 */ /* 0x110fe40000010869 */
[----:B------:R-:W-:Y:S04]  /*11310*/  FMUL.FTZ R96, R71, c[0x0][0x2d0] ;  /* 0x0000b40047607a20 */ /* 0x000fe80000410000 */
[----:B------:R3:W4:Y:S01]  /*11320*/  MUFU.EX2 R68, R2 ;  /* 0x0000000200447308 */ /* 0x0007220000000800 */
[--C-:B------:R-:W-:Y:S02]  /*11330*/  FFMA.FTZ R32, R40, c[0x0][0x2d0], -R96.reuse ;  /* 0x0000b40028207a23 */ /* 0x100fe40000010860 */
[----:B------:R-:W-:Y:S07]  /*11340*/  FFMA.FTZ R48, R203, c[0x0][0x2d0], -R96 ;  /* 0x0000b400cb307a23 */ /* 0x000fee0000010860 */
[----:B------:R-:W-:Y:S01]  /*11350*/  MUFU.EX2 R106, R4 ;  /* 0x00000004006a7308 */ /* 0x000fe20000000800 */
[----:B-1----:R-:W-:Y:S01]  /*11360*/  FMNMX.FTZ R0, R0, R3, !PT ;  /* 0x0000000300007209 */ /* 0x002fe20007810000 */
[----:B------:R-:W-:Y:S02]  /*11370*/  FFMA.FTZ R3, R118, c[0x0][0x2d0], -R105 ;  /* 0x0000b40076037a23 */ /* 0x000fe40000010869 */
[----:B--2---:R-:W-:Y:S06]  /*11380*/  FMUL.FTZ R5, R70, R121 ;  /* 0x0000007946057220 */ /* 0x004fec0000410000 */
[----:B------:R1:W-:Y:S01]  /*11390*/  MUFU.EX2 R11, R3 ;  /* 0x00000003000b7308 */ /* 0x0003e20000000800 */
[----:B---3--:R-:W-:Y:S02]  /*113a0*/  FADD.FTZ R2, -R71, R116 ;  /* 0x0000007447027221 */ /* 0x008fe40000010100 */
[----:B----4-:R-:W-:Y:S02]  /*113b0*/  FMUL.FTZ R18, R68, R134 ;  /* 0x0000008644127220 */ /* 0x010fe40000410000 */
[----:B------:R-:W-:Y:S05]  /*113c0*/  FMUL.FTZ R2, R2, c[0x0][0x2d0] ;  /* 0x0000b40002027a20 */ /* 0x000fea0000410000 */
[----:B------:R-:W-:Y:S10]  /*113d0*/  MUFU.EX2 R63, R9 ;  /* 0x00000009003f7308 */ /* 0x000ff40000000800 */
[----:B------:R2:W3:Y:S01]  /*113e0*/  MUFU.EX2 R69, R2 ;  /* 0x0000000200457308 */ /* 0x0004e20000000800 */
[----:B-1----:R-:W-:Y:S09]  /*113f0*/  FFMA.FTZ R3, R188, c[0x0][0x2d0], -R107 ;  /* 0x0000b400bc037a23 */ /* 0x002ff2000001086b */
[----:B------:R1:W-:Y:S10]  /*11400*/  MUFU.EX2 R104, R3 ;  /* 0x0000000300687308 */ /* 0x0003f40000000800 */
[----:B------:R-:W-:Y:S01]  /*11410*/  MUFU.EX2 R100, R100 ;  /* 0x0000006400647308 */ /* 0x000fe20000000800 */
[----:B--2---:R-:W-:Y:S02]  /*11420*/  FFMA.FTZ R2, R199, c[0x0][0x2d0], -R105 ;  /* 0x0000b400c7027a23 */ /* 0x004fe40000010869 */
[C---:B---3--:R-:W-:Y:S02]  /*11430*/  FMUL.FTZ R13, R69.reuse, R129 ;  /* 0x00000081450d7220 */ /* 0x048fe40000410000 */
[C---:B------:R-:W-:Y:S05]  /*11440*/  FMUL.FTZ R8, R69.reuse, R124 ;  /* 0x0000007c45087220 */ /* 0x040fea0000410000 */
[----:B------:R2:W3:Y:S01]  /*11450*/  MUFU.EX2 R116, R2 ;  /* 0x0000000200747308 */ /* 0x0004e20000000800 */
[----:B------:R-:W-:Y:S01]  /*11460*/  FMUL.FTZ R9, R69, R125 ;  /* 0x0000007d45097220 */ /* 0x000fe20000410000 */
[----:B------:R-:W-:Y:S01]  /*11470*/  MOV R125, R63 ;  /* 0x0000003f007d7202 */ /* 0x000fe20000000f00 */
[----:B-1----:R-:W-:Y:S01]  /*11480*/  FFMA.FTZ R3, R200, c[0x0][0x2d0], -R107 ;  /* 0x0000b400c8037a23 */ /* 0x002fe2000001086b */
[----:B------:R-:W-:Y:S06]  /*11490*/  MOV R200, R60 ;  /* 0x0000003c00c87202 */ /* 0x000fec0000000f00 */
[----:B------:R1:W4:Y:S10]  /*114a0*/  MUFU.EX2 R235, R3 ;  /* 0x0000000300eb7308 */ /* 0x0003340000000800 */
[----:B------:R-:W-:Y:S01]  /*114b0*/  MUFU.EX2 R101, R101 ;  /* 0x0000006500657308 */ /* 0x000fe20000000800 */
[----:B--2---:R-:W-:Y:S01]  /*114c0*/  FFMA.FTZ R2, R186, c[0x0][0x2d0], -R105 ;  /* 0x0000b400ba027a23 */ /* 0x004fe20000010869 */
[----:B---3--:R-:W-:Y:S08]  /*114d0*/  F2FP.BF16.PACK_AB R76, R116, R106 ;  /* 0x0000006a744c723e */ /* 0x008ff000000010ff */
[----:B------:R2:W-:Y:S01]  /*114e0*/  MUFU.EX2 R232, R2 ;  /* 0x0000000200e87308 */ /* 0x0005e20000000800 */
[--C-:B-1----:R-:W-:Y:S01]  /*114f0*/  FFMA.FTZ R3, R185, c[0x0][0x2d0], -R107.reuse ;  /* 0x0000b400b9037a23 */ /* 0x102fe2000001086b */
[----:B----4-:R-:W-:Y:S08]  /*11500*/  F2FP.BF16.PACK_AB R77, R235, R104 ;  /* 0x00000068eb4d723e */ /* 0x010ff000000010ff */
[----:B------:R1:W-:Y:S10]  /*11510*/  MUFU.EX2 R231, R3 ;  /* 0x0000000300e77308 */ /* 0x0003f40000000800 */
[----:B------:R-:W-:Y:S01]  /*11520*/  MUFU.EX2 R185, R7 ;  /* 0x0000000700b97308 */ /* 0x000fe20000000800 */
[----:B--2---:R-:W2:Y:S09]  /*11530*/  SHFL.BFLY PT, R2, R0, 0x1, 0x1f ;  /* 0x0c201f0000027f89 */ /* 0x004eb200000e0000 */
[----:B------:R3:W-:Y:S01]  /*11540*/  MUFU.EX2 R186, R6 ;  /* 0x0000000600ba7308 */ /* 0x0007e20000000800 */
[--C-:B-1----:R-:W-:Y:S01]  /*11550*/  FFMA.FTZ R3, R198, c[0x0][0x2d0], -R96.reuse ;  /* 0x0000b400c6037a23 */ /* 0x102fe20000010860 */
[----:B------:R-:W-:Y:S08]  /*11560*/  MOV R198, R81 ;  /* 0x0000005100c67202 */ /* 0x000ff00000000f00 */
[----:B------:R1:W-:Y:S01]  /*11570*/  MUFU.EX2 R110, R3 ;  /* 0x00000003006e7308 */ /* 0x0003e20000000800 */
[----:B--2---:R-:W-:Y:S01]  /*11580*/  FMNMX.FTZ R2, R2, R0, !PT ;  /* 0x0000000002027209 */ /* 0x004fe20007810000 */
[----:B------:R-:W-:Y:S08]  /*11590*/  FFMA.FTZ R0, R184, c[0x0][0x2d0], -R107 ;  /* 0x0000b400b8007a23 */ /* 0x000ff0000001086b */
[----:B------:R-:W-:Y:S01]  /*115a0*/  MUFU.EX2 R102, R102 ;  /* 0x0000006600667308 */ /* 0x000fe20000000800 */
[----:B---3--:R-:W-:Y:S09]  /*115b0*/  FMUL.FTZ R6, R68, R122 ;  /* 0x0000007a44067220 */ /* 0x008ff20000410000 */
[----:B------:R2:W3:Y:S01]  /*115c0*/  MUFU.EX2 R10, R0 ;  /* 0x00000000000a7308 */ /* 0x0004e20000000800 */
[--C-:B-1----:R-:W-:Y:S09]  /*115d0*/  FFMA.FTZ R3, R201, c[0x0][0x2d0], -R96.reuse ;  /* 0x0000b400c9037a23 */ /* 0x102ff20000010860 */
[----:B------:R1:W4:Y:S10]  /*115e0*/  MUFU.EX2 R234, R3 ;  /* 0x0000000300ea7308 */ /* 0x0003340000000800 */
[----:B------:R-:W-:Y:S01]  /*115f0*/  MUFU.EX2 R103, R103 ;  /* 0x0000006700677308 */ /* 0x000fe20000000800 */
[----:B--2---:R-:W-:Y:S01]  /*11600*/  FADD.FTZ R0, -R2, R117 ;  /* 0x0000007502007221 */ /* 0x004fe20000010100 */
[----:B------:R-:W-:Y:S02]  /*11610*/  MOV R117, R11 ;  /* 0x0000000b00757202 */ /* 0x000fe40000000f00 */
[----:B---3--:R-:W-:Y:S01]  /*11620*/  MOV R124, R10 ;  /* 0x0000000a007c7202 */ /* 0x008fe20000000f00 */
[----:B------:R-:W-:Y:S01]  /*11630*/  FMUL.FTZ R0, R0, c[0x0][0x2d0] ;  /* 0x0000b40000007a20 */ /* 0x000fe20000410000 */
[----:B------:R-:W-:Y:S02]  /*11640*/  F2FP.BF16.PACK_AB R78, R117, R232 ;  /* 0x000000e8754e723e */ /* 0x000fe400000010ff */
[----:B------:R-:W-:Y:S03]  /*11650*/  F2FP.BF16.PACK_AB R79, R124, R231 ;  /* 0x000000e77c4f723e */ /* 0x000fe600000010ff */
[----:B------:R-:W2:Y:S01]  /*11660*/  MUFU.EX2 R0, R0 ;  /* 0x0000000000007308 */ /* 0x000ea20000000800 */
[--C-:B-1----:R-:W-:Y:S01]  /*11670*/  FFMA.FTZ R3, R196, c[0x0][0x2d0], -R96.reuse ;  /* 0x0000b400c4037a23 */ /* 0x102fe20000010860 */
[----:B----4-:R-:W-:Y:S02]  /*11680*/  F2FP.BF16.PACK_AB R64, R234, R110 ;  /* 0x0000006eea40723e */ /* 0x010fe400000010ff */
[----:B------:R-:W-:Y:S06]  /*11690*/  MOV R196, R58 ;  /* 0x0000003a00c47202 */ /* 0x000fec0000000f00 */
[----:B------:R1:W-:Y:S01]  /*116a0*/  MUFU.EX2 R230, R3 ;  /* 0x0000000300e67308 */ /* 0x0003e20000000800 */
[C---:B--2---:R-:W-:Y:S09]  /*116b0*/  FMUL.FTZ R15, R0.reuse, R131 ;  /* 0x00000083000f7220 */ /* 0x044ff20000410000 */
[----:B------:R2:W-:Y:S01]  /*116c0*/  MUFU.EX2 R131, R16 ;  /* 0x0000001000837308 */ /* 0x0005e20000000800 */
[C---:B------:R-:W-:Y:S01]  /*116d0*/  FMUL.FTZ R10, R0.reuse, R126 ;  /* 0x0000007e000a7220 */ /* 0x040fe20000410000 */
[----:B------:R-:W-:Y:S01]  /*116e0*/  MOV R126, R88 ;  /* 0x00000058007e7202 */ /* 0x000fe20000000f00 */
[C---:B------:R-:W-:Y:S02]  /*116f0*/  FMUL.FTZ R14, R0.reuse, R130 ;  /* 0x00000082000e7220 */ /* 0x040fe40000410000 */
[C---:B------:R-:W-:Y:S02]  /*11700*/  FMUL.FTZ R58, R0.reuse, R174 ;  /* 0x000000ae003a7220 */ /* 0x040fe40000410000 */
[----:B------:R-:W-:Y:S02]  /*11710*/  FMUL.FTZ R63, R0, R179 ;  /* 0x000000b3003f7220 */ /* 0x000fe40000410000 */
[--C-:B-1----:R-:W-:Y:S01]  /*11720*/  FFMA.FTZ R3, R190, c[0x0][0x2d0], -R96.reuse ;  /* 0x0000b400be037a23 */ /* 0x102fe20000010860 */
[----:B------:R-:W-:Y:S01]  /*11730*/  MOV R190, R47 ;  /* 0x0000002f00be7202 */ /* 0x000fe20000000f00 */
[----:B------:R-:W-:Y:S02]  /*11740*/  FMUL.FTZ R47, R0, R163 ;  /* 0x000000a3002f7220 */ /* 0x000fe40000410000 */
[----:B------:R1:W3:Y:S01]  /*11750*/  MUFU.EX2 R11, R3 ;  /* 0x00000003000b7308 */ /* 0x0002e20000000800 */
[----:B--2---:R-:W-:Y:S02]  /*11760*/  FMUL.FTZ R16, R70, R132 ;  /* 0x0000008446107220 */ /* 0x004fe40000410000 */
[----:B-1----:R-:W-:Y:S04]  /*11770*/  FMUL.FTZ R3, R2, c[0x0][0x2d0] ;  /* 0x0000b40002037a20 */ /* 0x002fe80000410000 */
[--C-:B------:R-:W-:Y:S01]  /*11780*/  FFMA.FTZ R4, R189, c[0x0][0x2d0], -R3.reuse ;  /* 0x0000b400bd047a23 */ /* 0x100fe20000010803 */
[----:B------:R-:W-:Y:S01]  /*11790*/  MOV R189, R43 ;  /* 0x0000002b00bd7202 */ /* 0x000fe20000000f00 */
[--C-:B------:R-:W-:Y:S02]  /*117a0*/  FFMA.FTZ R7, R31, c[0x0][0x2d0], -R3.reuse ;  /* 0x0000b4001f077a23 */ /* 0x100fe40000010803 */
[----:B------:R1:W-:Y:S01]  /*117b0*/  MUFU.EX2 R201, R4 ;  /* 0x0000000400c97308 */ /* 0x0003e20000000800 */
[----:B------:R-:W-:Y:S02]  /*117c0*/  FMUL.FTZ R31, R0, R147 ;  /* 0x00000093001f7220 */ /* 0x000fe40000410000 */
[--C-:B------:R-:W-:Y:S02]  /*117d0*/  FFMA.FTZ R40, R42, c[0x0][0x2d0], -R3.reuse ;  /* 0x0000b4002a287a23 */ /* 0x100fe40000010803 */
[C---:B------:R-:W-:Y:S02]  /*117e0*/  FMUL.FTZ R42, R0.reuse, R158 ;  /* 0x0000009e002a7220 */ /* 0x040fe40000410000 */
[----:B------:R-:W-:Y:S02]  /*117f0*/  FMUL.FTZ R43, R0, R159 ;  /* 0x0000009f002b7220 */ /* 0x000fe40000410000 */
[--C-:B------:R-:W-:Y:S01]  /*11800*/  FFMA.FTZ R60, R217, c[0x0][0x2d0], -R3.reuse ;  /* 0x0000b400d93c7a23 */ /* 0x100fe20000010803 */
[----:B------:R2:W-:Y:S01]  /*11810*/  MUFU.EX2 R199, R7 ;  /* 0x0000000700c77308 */ /* 0x0005e20000000800 */
[--C-:B------:R-:W-:Y:S09]  /*11820*/  FFMA.FTZ R75, R75, c[0x0][0x2d0], -R3.reuse ;  /* 0x0000b4004b4b7a23 */ /* 0x100ff20000010803 */
[----:B------:R4:W-:Y:S01]  /*11830*/  MUFU.EX2 R217, R60 ;  /* 0x0000003c00d97308 */ /* 0x0009e20000000800 */
[--C-:B-1----:R-:W-:Y:S01]  /*11840*/  FFMA.FTZ R4, R202, c[0x0][0x2d0], -R3.reuse ;  /* 0x0000b400ca047a23 */ /* 0x102fe20000010803 */
[----:B------:R-:W-:Y:S01]  /*11850*/  MOV R202, R44 ;  /* 0x0000002c00ca7202 */ /* 0x000fe20000000f00 */
[--C-:B------:R-:W-:Y:S07]  /*11860*/  FFMA.FTZ R44, R208, c[0x0][0x2d0], -R3.reuse ;  /* 0x0000b400d02c7a23 */ /* 0x100fee0000010803 */
        /* <DEDUP_REMOVED lines=10> */
[--C-:B------:R-:W-:Y:S09]  /*11910*/  FFMA.FTZ R56, R210, c[0x0][0x2d0], -R3.reuse ;  /* 0x0000b400d2387a23 */ /* 0x100ff20000010803 */
[----:B------:R2:W-:Y:S01]  /*11920*/  MUFU.EX2 R133, R56 ;  /* 0x0000003800857308 */ /* 0x0005e20000000800 */
[----:B-1----:R-:W-:Y:S01]  /*11930*/  FFMA.FTZ R4, R191, c[0x0][0x2d0], -R3 ;  /* 0x0000b400bf047a23 */ /* 0x002fe20000010803 */
[----:B------:R-:W-:Y:S01]  /*11940*/  MOV R191, R61 ;  /* 0x0000003d00bf7202 */ /* 0x000fe20000000f00 */
[C---:B------:R-:W-:Y:S07]  /*11950*/  FMUL.FTZ R61, R69.reuse, R177 ;  /* 0x000000b1453d7220 */ /* 0x040fee0000410000 */
[----:B------:R1:W3:Y:S01]  /*11960*/  MUFU.EX2 R12, R4 ;  /* 0x00000004000c7308 */ /* 0x0002e20000000800 */
[----:B--2---:R-:W-:Y:S02]  /*11970*/  FMUL.FTZ R56, R69, R172 ;  /* 0x000000ac45387220 */ /* 0x004fe40000410000 */
[--C-:B-1----:R-:W-:Y:S01]  /*11980*/  FFMA.FTZ R4, R23, c[0x0][0x2d0], -R107.reuse ;  /* 0x0000b40017047a23 */ /* 0x102fe2000001086b */
[----:B---3--:R-:W-:Y:S01]  /*11990*/  MOV R122, R12 ;  /* 0x0000000c007a7202 */ /* 0x008fe20000000f00 */
[----:B------:R-:W1:Y:S01]  /*119a0*/  LDSM.16.MT88.4 R20, [R224+0x100] ;  /* 0x00010000e014783b */ /* 0x000e620000004200 */
[--C-:B------:R-:W-:Y:S04]  /*119b0*/  FFMA.FTZ R12, R19, c[0x0][0x2d0], -R107.reuse ;  /* 0x0000b400130c7a23 */ /* 0x100fe8000001086b */
[----:B------:R2:W-:Y:S01]  /*119c0*/  MUFU.EX2 R91, R4 ;  /* 0x00000004005b7308 */ /* 0x0005e20000000800 */
[----:B------:R-:W-:Y:S01]  /*119d0*/  F2FP.BF16.PACK_AB R67, R122, R229 ;  /* 0x000000e57a43723e */ /* 0x000fe200000010ff */
[----:B------:R-:W-:Y:S02]  /*119e0*/  FMUL.FTZ R19, R68, R135 ;  /* 0x0000008744137220 */ /* 0x000fe40000410000 */
[--C-:B--2---:R-:W-:Y:S06]  /*119f0*/  FFMA.FTZ R4, R34, c[0x0][0x2d0], -R107.reuse ;  /* 0x0000b40022047a23 */ /* 0x104fec000001086b */
[----:B------:R2:W3:Y:S02]  /*11a00*/  MUFU.EX2 R87, R4 ;  /* 0x0000000400577308 */ /* 0x0004e40000000800 */
[--C-:B--2---:R-:W-:Y:S01]  /*11a10*/  FFMA.FTZ R4, R35, c[0x0][0x2d0], -R107.reuse ;  /* 0x0000b40023047a23 */ /* 0x104fe2000001086b */
[----:B---3--:R-:W-:Y:S01]  /*11a20*/  MOV R127, R87 ;  /* 0x00000057007f7202 */ /* 0x008fe20000000f00 */
[----:B------:R-:W-:Y:S06]  /*11a30*/  FMUL.FTZ R35, R68, R151 ;  /* 0x0000009744237220 */ /* 0x000fec0000410000 */
        /* <DEDUP_REMOVED lines=8> */
[----:B--2---:R-:W-:Y:S01]  /*11ac0*/  FFMA.FTZ R4, R25, c[0x0][0x2d0], -R96 ;  /* 0x0000b40019047a23 */ /* 0x004fe20000010860 */
[----:B----4-:R-:W-:Y:S01]  /*11ad0*/  MOV R121, R89 ;  /* 0x0000005900797202 */ /* 0x010fe20000000f00 */
[C---:B------:R-:W-:Y:S07]  /*11ae0*/  FMUL.FTZ R25, R69.reuse, R141 ;  /* 0x0000008d45197220 */ /* 0x040fee0000410000 */
[----:B------:R2:W-:Y:S01]  /*11af0*/  MUFU.EX2 R118, R4 ;  /* 0x0000000400767308 */ /* 0x0005e20000000800 */
[----:B---3--:R-:W-:Y:S01]  /*11b00*/  FMUL.FTZ R24, R69, R140 ;  /* 0x0000008c45187220 */ /* 0x008fe20000410000 */
[----:B------:R-:W-:Y:S02]  /*11b10*/  MOV R140, R199 ;  /* 0x000000c7008c7202 */ /* 0x000fe40000000f00 */
[----:B------:R-:W-:Y:S01]  /*11b20*/  MOV R199, R80 ;  /* 0x0000005000c77202 */ /* 0x000fe20000000f00 */
[--C-:B--2---:R-:W-:Y:S02]  /*11b30*/  FFMA.FTZ R4, R26, c[0x0][0x2d0], -R3.reuse ;  /* 0x0000b4001a047a23 */ /* 0x104fe40000010803 */
[C---:B------:R-:W-:Y:S01]  /*11b40*/  FMUL.FTZ R26, R0.reuse, R142 ;  /* 0x0000008e001a7220 */ /* 0x040fe20000410000 */
[----:B------:R-:W-:Y:S02]  /*11b50*/  MOV R142, R187 ;  /* 0x000000bb008e7202 */ /* 0x000fe40000000f00 */
[----:B------:R2:W-:Y:S01]  /*11b60*/  MUFU.EX2 R90, R4 ;  /* 0x00000004005a7308 */ /* 0x0005e20000000800 */
[----:B------:R-:W-:Y:S02]  /*11b70*/  IMAD.MOV.U32 R187, RZ, RZ, R82 ;  /* 0x000000ffffbb7224 */ /* 0x000fe400078e0052 */
[----:B--2---:R-:W-:Y:S02]  /*11b80*/  FFMA.FTZ R4, R27, c[0x0][0x2d0], -R3 ;  /* 0x0000b4001b047a23 */ /* 0x004fe40000010803 */
[----:B------:R-:W-:Y:S01]  /*11b90*/  FMUL.FTZ R27, R0, R143 ;  /* 0x0000008f001b7220 */ /* 0x000fe20000410000 */
[----:B------:R-:W-:Y:S04]  /*11ba0*/  MOV R143, R186 ;  /* 0x000000ba008f7202 */ /* 0x000fe80000000f00 */
[----:B------:R2:W-:Y:S01]  /*11bb0*/  MUFU.EX2 R184, R4 ;  /* 0x0000000400b87308 */ /* 0x0005e20000000800 */
[----:B------:R-:W-:Y:S01]  /*11bc0*/  MOV R186, R84 ;  /* 0x0000005400ba7202 */ /* 0x000fe20000000f00 */
[--C-:B--2---:R-:W-:Y:S08]  /*11bd0*/  FFMA.FTZ R4, R28, c[0x0][0x2d0], -R96.reuse ;  /* 0x0000b4001c047a23 */ /* 0x104ff00000010860 */
[----:B------:R2:W3:Y:S10]  /*11be0*/  MUFU.EX2 R28, R12 ;  /* 0x0000000c001c7308 */ /* 0x0004f40000000800 */
[----:B------:R4:W1:Y:S01]  /*11bf0*/  MUFU.EX2 R86, R4 ;  /* 0x0000000400567308 */ /* 0x0008620000000800 */
[----:B--2---:R-:W-:Y:S01]  /*11c00*/  FMUL.FTZ R12, R69, R128 ;  /* 0x00000080450c7220 */ /* 0x004fe20000410000 */
[----:B---3--:R-:W-:Y:S01]  /*11c10*/  MOV R130, R28 ;  /* 0x0000001c00827202 */ /* 0x008fe20000000f00 */
[----:B------:R-:W-:Y:S02]  /*11c20*/  FFMA.FTZ R28, R51, c[0x0][0x2d0], -R107 ;  /* 0x0000b400331c7a23 */ /* 0x000fe4000001086b */
[----:B------:R-:W-:Y:S05]  /*11c30*/  FMUL.FTZ R51, R68, R167 ;  /* 0x000000a744337220 */ /* 0x000fea0000410000 */
[----:B------:R2:W-:Y:S01]  /*11c40*/  MUFU.EX2 R33, R28 ;  /* 0x0000001c00217308 */ /* 0x0005e20000000800 */
[----:B----4-:R-:W-:Y:S01]  /*11c50*/  FFMA.FTZ R4, R29, c[0x0][0x2d0], -R96 ;  /* 0x0000b4001d047a23 */ /* 0x010fe20000010860 */
[----:B-1----:R-:W-:Y:S01]  /*11c60*/  MOV R128, R86 ;  /* 0x0000005600807202 */ /* 0x002fe20000000f00 */
[C---:B------:R-:W-:Y:S07]  /*11c70*/  FMUL.FTZ R29, R69.reuse, R145 ;  /* 0x00000091451d7220 */ /* 0x040fee0000410000 */
[----:B------:R1:W3:Y:S01]  /*11c80*/  MUFU.EX2 R188, R4 ;  /* 0x0000000400bc7308 */ /* 0x0002e20000000800 */
[C---:B--2---:R-:W-:Y:S09]  /*11c90*/  FMUL.FTZ R28, R69.reuse, R144 ;  /* 0x00000090451c7220 */ /* 0x044ff20000410000 */
[----:B------:R2:W-:Y:S01]  /*11ca0*/  MUFU.EX2 R144, R40 ;  /* 0x0000002800907308 */ /* 0x0005e20000000800 */
[----:B-1----:R-:W-:Y:S02]  /*11cb0*/  FFMA.FTZ R4, R30, c[0x0][0x2d0], -R3 ;  /* 0x0000b4001e047a23 */ /* 0x002fe40000010803 */
[C---:B------:R-:W-:Y:S07]  /*11cc0*/  FMUL.FTZ R30, R0.reuse, R146 ;  /* 0x00000092001e7220 */ /* 0x040fee0000410000 */
[----:B------:R1:W4:Y:S01]  /*11cd0*/  MUFU.EX2 R85, R4 ;  /* 0x0000000400557308 */ /* 0x0003220000000800 */
[----:B---3--:R-:W-:Y:S01]  /*11ce0*/  IMAD.MOV.U32 R141, RZ, RZ, R188 ;  /* 0x000000ffff8d7224 */ /* 0x008fe200078e00bc */
[----:B------:R-:W-:Y:S01]  /*11cf0*/  MOV R188, R59 ;  /* 0x0000003b00bc7202 */ /* 0x000fe20000000f00 */
[----:B------:R-:W-:Y:S07]  /*11d00*/  FMUL.FTZ R59, R0, R175 ;  /* 0x000000af003b7220 */ /* 0x000fee0000410000 */
[----:B------:R3:W-:Y:S01]  /*11d10*/  MUFU.EX2 R146, R32 ;  /* 0x0000002000927308 */ /* 0x0007e20000000800 */
[----:B--2---:R-:W-:Y:S02]  /*11d20*/  FMUL.FTZ R40, R69, R156 ;  /* 0x0000009c45287220 */ /* 0x004fe40000410000 */
[----:B-1----:R-:W-:Y:S01]  /*11d30*/  FFMA.FTZ R4, R37, c[0x0][0x2d0], -R105 ;  /* 0x0000b40025047a23 */ /* 0x002fe20000010869 */
[----:B----4-:R-:W-:Y:S02]  /*11d40*/  MOV R129, R85 ;  /* 0x0000005500817202 */ /* 0x010fe40000000f00 */
[----:B------:R-:W-:Y:S04]  /*11d50*/  LDSM.16.MT88.4 R84, [R224+0x900] ;  /* 0x00090000e054783b */ /* 0x000fe80000004200 */
[----:B------:R1:W2:Y:S01]  /*11d60*/  MUFU.EX2 R46, R4 ;  /* 0x00000004002e7308 */ /* 0x0002a20000000800 */
[C---:B---3--:R-:W-:Y:S01]  /*11d70*/  FMUL.FTZ R32, R70.reuse, R148 ;  /* 0x0000009446207220 */ /* 0x048fe20000410000 */
[----:B------:R-:W-:Y:S01]  /*11d80*/  MOV R148, R33 ;  /* 0x0000002100947202 */ /* 0x000fe20000000f00 */
[----:B------:R-:W-:Y:S07]  /*11d90*/  FMUL.FTZ R33, R70, R149 ;  /* 0x0000009546217220 */ /* 0x000fee0000410000 */
[----:B------:R3:W-:Y:S01]  /*11da0*/  MUFU.EX2 R149, R44 ;  /* 0x0000002c00957308 */ /* 0x0007e20000000800 */
[----:B-1----:R-:W-:Y:S01]  /*11db0*/  FFMA.FTZ R4, R38, c[0x0][0x2d0], -R107 ;  /* 0x0000b40026047a23 */ /* 0x002fe2000001086b */
[----:B--2---:R-:W-:Y:S01]  /*11dc0*/  MOV R134, R46 ;  /* 0x0000002e00867202 */ /* 0x004fe20000000f00 */
[----:B------:R-:W1:Y:S01]  /*11dd0*/  LDSM.16.MT88.4 R36, [R227+0x100] ;  /* 0x00010000e324783b */ /* 0x000e620000004200 */
[----:B------:R-:W-:Y:S06]  /*11de0*/  FMUL.FTZ R46, R0, R162 ;  /* 0x000000a2002e7220 */ /* 0x000fec0000410000 */
[----:B------:R2:W4:Y:S01]  /*11df0*/  MUFU.EX2 R45, R4 ;  /* 0x00000004002d7308 */ /* 0x0005220000000800 */
[C---:B---3--:R-:W-:Y:S02]  /*11e00*/  FMUL.FTZ R44, R69.reuse, R160 ;  /* 0x000000a0452c7220 */ /* 0x048fe40000410000 */
[C---:B--2---:R-:W-:Y:S01]  /*11e10*/  FMUL.FTZ R4, R70.reuse, R120 ;  /* 0x0000007846047220 */ /* 0x044fe20000410000 */
[----:B------:R-:W-:Y:S02]  /*11e20*/  MOV R120, R90 ;  /* 0x0000005a00787202 */ /* 0x000fe40000000f00 */
[----:B----4-:R-:W-:Y:S01]  /*11e30*/  MOV R135, R45 ;  /* 0x0000002d00877202 */ /* 0x010fe20000000f00 */
[----:B------:R-:W-:Y:S03]  /*11e40*/  FMUL.FTZ R45, R69, R161 ;  /* 0x000000a1452d7220 */ /* 0x000fe60000410000 */
[-C--:B------:R-:W-:Y:S08]  /*11e50*/  HMMA.16816.F32.BF16 R4, R76, R20.reuse, R4 ;  /* 0x000000144c04723c */ /* 0x080ff00000041804 */
[C---:B------:R-:W-:Y:S07]  /*11e60*/  HMMA.16816.F32.BF16 R8, R64.reuse, R20, R8 ;  /* 0x000000144008723c */ /* 0x040fee0000041808 */
[--C-:B------:R-:W-:Y:S01]  /*11e70*/  FFMA.FTZ R20, R49, c[0x0][0x2d0], -R105.reuse ;  /* 0x0000b40031147a23 */ /* 0x100fe20000010869 */
[-C--:B------:R-:W-:Y:S03]  /*11e80*/  HMMA.16816.F32.BF16 R12, R64, R22.reuse, R12 ;  /* 0x00000016400c723c */ /* 0x080fe6000004180c */
[----:B------:R2:W3:Y:S01]  /*11e90*/  MUFU.EX2 R34, R20 ;  /* 0x0000001400227308 */ /* 0x0004e20000000800 */
[C---:B------:R-:W-:Y:S02]  /*11ea0*/  FMUL.FTZ R49, R70.reuse, R165 ;  /* 0x000000a546317220 */ /* 0x040fe40000410000 */
[----:B------:R-:W-:Y:S01]  /*11eb0*/  LDSM.16.MT88.4 R164, [R225+0x3100] ;  /* 0x00310000e1a4783b */ /* 0x000fe20000004200 */
[----:B------:R-:W-:Y:S01]  /*11ec0*/  FMUL.FTZ R21, R70, R137 ;  /* 0x0000008946157220 */ /* 0x000fe20000410000 */
[C---:B------:R-:W-:Y:S04]  /*11ed0*/  HMMA.16816.F32.BF16 R16, R76.reuse, R22, R16 ;  /* 0x000000164c10723c */ /* 0x040fe80000041810 */
[----:B------:R-:W-:Y:S02]  /*11ee0*/  MOV R137, R184 ;  /* 0x000000b800897202 */ /* 0x000fe40000000f00 */
[----:B------:R-:W-:Y:S01]  /*11ef0*/  MOV R184, R57 ;  /* 0x0000003900b87202 */ /* 0x000fe20000000f00 */
[C---:B------:R-:W-:Y:S01]  /*11f00*/  FMUL.FTZ R22, R68.reuse, R138 ;  /* 0x0000008a44167220 */ /* 0x040fe20000410000 */
[----:B------:R-:W-:Y:S01]  /*11f10*/  MOV R138, R118 ;  /* 0x00000076008a7202 */ /* 0x000fe20000000f00 */
[----:B------:R-:W-:Y:S03]  /*11f20*/  FMUL.FTZ R23, R68, R139 ;  /* 0x0000008b44177220 */ /* 0x000fe60000410000 */
[----:B------:R-:W-:Y:S01]  /*11f30*/  FMUL.FTZ R57, R69, R173 ;  /* 0x000000ad45397220 */ /* 0x000fe20000410000 */
[----:B------:R-:W-:Y:S01]  /*11f40*/  MOV R118, R62 ;  /* 0x0000003e00767202 */ /* 0x000fe20000000f00 */
[----:B------:R-:W-:Y:S01]  /*11f50*/  FMUL.FTZ R62, R0, R178 ;  /* 0x000000b2003e7220 */ /* 0x000fe20000410000 */
[----:B------:R-:W-:Y:S01]  /*11f60*/  MOV R139, R91 ;  /* 0x0000005b008b7202 */ /* 0x000fe20000000f00 */
[----:B--2---:R-:W-:Y:S01]  /*11f70*/  FMUL.FTZ R20, R70, R136 ;  /* 0x0000008846147220 */ /* 0x004fe20000410000 */
[----:B------:R-:W-:Y:S01]  /*11f80*/  MOV R136, R185 ;  /* 0x000000b900887202 */ /* 0x000fe20000000f00 */
[----:B---3--:R-:W-:Y:S01]  /*11f90*/  IMAD.MOV.U32 R147, RZ, RZ, R34 ;  /* 0x000000ffff937224 */ /* 0x008fe200078e0022 */
[----:B------:R-:W-:Y:S01]  /*11fa0*/  MOV R185, R83 ;  /* 0x0000005300b97202 */ /* 0x000fe20000000f00 */
[----:B------:R-:W-:Y:S01]  /*11fb0*/  FMUL.FTZ R34, R68, R150 ;  /* 0x0000009644227220 */ /* 0x000fe20000410000 */
[----:B------:R-:W2:Y:S02]  /*11fc0*/  LDSM.16.MT88.4 R80, [R226+0x100] ;  /* 0x00010000e250783b */ /* 0x000ea40000004200 */
[-C--:B-1----:R-:W-:Y:S08]  /*11fd0*/  HMMA.16816.F32.BF16 R20, R76, R36.reuse, R20 ;  /* 0x000000244c14723c */ /* 0x082ff00000041814 */
        /* <DEDUP_REMOVED lines=9> */
[C---:B-1----:R-:W-:Y:S07]  /*12070*/  FMUL.FTZ R36, R70.reuse, R152 ;  /* 0x0000009846247220 */ /* 0x042fee0000410000 */
[-C--:B------:R-:W-:Y:S08]  /*12080*/  HMMA.16816.F32.BF16 R36, R76, R52.reuse, R36 ;  /* 0x000000344c24723c */ /* 0x080ff00000041824 */
[C---:B------:R-:W-:Y:S07]  /*12090*/  HMMA.16816.F32.BF16 R40, R64.reuse, R52, R40 ;  /* 0x000000344028723c */ /* 0x040fee0000041828 */
[----:B------:R-:W-:Y:S01]  /*120a0*/  FFMA.FTZ R52, R209, c[0x0][0x2d0], -R96 ;  /* 0x0000b400d1347a23 */ /* 0x000fe20000010860 */
[-C--:B------:R-:W-:Y:S03]  /*120b0*/  HMMA.16816.F32.BF16 R44, R64, R54.reuse, R44 ;  /* 0x00000036402c723c */ /* 0x080fe6000004182c */
[----:B------:R1:W3:Y:S01]  /*120c0*/  MUFU.EX2 R88, R52 ;  /* 0x0000003400587308 */ /* 0x0002e20000000800 */
[----:B------:R-:W-:Y:S04]  /*120d0*/  FMUL.FTZ R53, R70, R169 ;  /* 0x000000a946357220 */ /* 0x000fe80000410000 */
[C---:B------:R-:W-:Y:S07]  /*120e0*/  HMMA.16816.F32.BF16 R48, R76.reuse, R54, R48 ;  /* 0x000000364c30723c */ /* 0x040fee0000041830 */
[C---:B------:R-:W-:Y:S02]  /*120f0*/  FMUL.FTZ R54, R68.reuse, R170 ;  /* 0x000000aa44367220 */ /* 0x040fe40000410000 */
[----:B------:R-:W-:Y:S03]  /*12100*/  FMUL.FTZ R55, R68, R171 ;  /* 0x000000ab44377220 */ /* 0x000fe60000410000 */
[C---:B-1----:R-:W-:Y:S07]  /*12110*/  FMUL.FTZ R52, R70.reuse, R168 ;  /* 0x000000a846347220 */ /* 0x042fee0000410000 */
[-C--:B--2---:R-:W-:Y:S08]  /*12120*/  HMMA.16816.F32.BF16 R52, R76, R80.reuse, R52 ;  /* 0x000000504c34723c */ /* 0x084ff00000041834 */
        /* <DEDUP_REMOVED lines=18> */
[----:B---3--:R-:W-:Y:S02]  /*12250*/  MOV R214, R88 ;  /* 0x0000005800d67202 */ /* 0x008fe40000000f00 */
        /* <DEDUP_REMOVED lines=9> */
[----:B------:R-:W-:Y:S02]  /*122f0*/  MOV R134, R131 ;  /* 0x0000008300867202 */ /* 0x000fe40000000f00 */
[----:B------:R-:W-:Y:S02]  /*12300*/  MOV R131, R130 ;  /* 0x0000008200837202 */ /* 0x000fe40000000f00 */
[----:B------:R-:W-:Y:S01]  /*12310*/  MOV R130, R125 ;  /* 0x0000007d00827202 */ /* 0x000fe20000000f00 */
[----:B------:R-:W-:Y:S01]  /*12320*/  IMAD.MOV.U32 R150, RZ, RZ, R134 ;  /* 0x000000ffff967224 */ /* 0x000fe200078e0086 */
[----:B------:R-:W-:Y:S02]  /*12330*/  MOV R125, R198 ;  /* 0x000000c6007d7202 */ /* 0x000fe40000000f00 */
[----:B------:R-:W-:Y:S01]  /*12340*/  MOV R198, R92 ;  /* 0x0000005c00c67202 */ /* 0x000fe20000000f00 */
[----:B------:R-:W-:Y:S01]  /*12350*/  FFMA.FTZ R92, R219, c[0x0][0x2d0], -R107 ;  /* 0x0000b400db5c7a23 */ /* 0x000fe2000001086b */
[----:B------:R-:W-:Y:S02]  /*12360*/  MOV R134, R131 ;  /* 0x0000008300867202 */ /* 0x000fe40000000f00 */
[----:B------:R-:W-:Y:S01]  /*12370*/  MOV R219, R148 ;  /* 0x0000009400db7202 */ /* 0x000fe20000000f00 */
[----:B------:R3:W-:Y:S01]  /*12380*/  MUFU.EX2 R210, R92 ;  /* 0x0000005c00d27308 */ /* 0x0007e20000000800 */
[----:B------:R-:W-:Y:S02]  /*12390*/  MOV R148, R147 ;  /* 0x0000009300947202 */ /* 0x000fe40000000f00 */
[----:B------:R-:W-:Y:S02]  /*123a0*/  MOV R147, R132 ;  /* 0x0000008400937202 */ /* 0x000fe40000000f00 */
[----:B------:R-:W-:Y:S02]  /*123b0*/  MOV R132, R125 ;  /* 0x0000007d00847202 */ /* 0x000fe40000000f00 */
[----:B------:R-:W-:Y:S02]  /*123c0*/  MOV R125, R189 ;  /* 0x000000bd007d7202 */ /* 0x000fe40000000f00 */
[----:B-1----:R-:W-:Y:S02]  /*123d0*/  F2FP.BF16.PACK_AB R80, R138, R121 ;  /* 0x000000798a50723e */ /* 0x002fe400000010ff */
[----:B------:R-:W-:Y:S02]  /*123e0*/  MOV R189, R93 ;  /* 0x0000005d00bd7202 */ /* 0x000fe40000000f00 */
[----:B------:R-:W-:Y:S02]  /*123f0*/  MOV R131, R191 ;  /* 0x000000bf00837202 */ /* 0x000fe40000000f00 */
[----:B------:R-:W-:Y:S01]  /*12400*/  MOV R191, R202 ;  /* 0x000000ca00bf7202 */ /* 0x000fe20000000f00 */
[C---:B------:R-:W-:Y:S04]  /*12410*/  HMMA.16816.F32.BF16 R8, R80.reuse, R84, R8 ;  /* 0x000000545008723c */ /* 0x040fe80000041808 */
[----:B------:R-:W-:Y:S03]  /*12420*/  MOV R202, R94 ;  /* 0x0000005e00ca7202 */ /* 0x000fe60000000f00 */
[--C-:B------:R-:W-:Y:S01]  /*12430*/  FFMA.FTZ R84, R212, c[0x0][0x2d0], -R105.reuse ;  /* 0x0000b400d4547a23 */ /* 0x100fe20000010869 */
[-C--:B------:R-:W-:Y:S03]  /*12440*/  HMMA.16816.F32.BF16 R12, R80, R86.reuse, R12 ;  /* 0x00000056500c723c */ /* 0x080fe6000004180c */
[----:B------:R1:W-:Y:S01]  /*12450*/  MUFU.EX2 R208, R84 ;  /* 0x0000005400d07308 */ /* 0x0003e20000000800 */
[----:B------:R-:W-:Y:S02]  /*12460*/  MOV R212, R133 ;  /* 0x0000008500d47202 */ /* 0x000fe40000000f00 */
[----:B------:R-:W-:Y:S02]  /*12470*/  MOV R133, R130 ;  /* 0x0000008200857202 */ /* 0x000fe40000000f00 */
[C---:B------:R-:W-:Y:S04]  /*12480*/  HMMA.16816.F32.BF16 R16, R76.reuse, R86, R16 ;  /* 0x000000564c10723c */ /* 0x040fe80000041810 */
[----:B------:R-:W-:Y:S02]  /*12490*/  MOV R130, R197 ;  /* 0x000000c500827202 */ /* 0x000fe40000000f00 */
[----:B------:R-:W-:Y:S02]  /*124a0*/  MOV R197, R95 ;  /* 0x0000005f00c57202 */ /* 0x000fe40000000f00 */
[-C--:B--2---:R-:W-:Y:S01]  /*124b0*/  HMMA.16816.F32.BF16 R20, R76, R88.reuse, R20 ;  /* 0x000000584c14723c */ /* 0x084fe20000041814 */
[----:B---3--:R-:W2:Y:S07]  /*124c0*/  LDSM.16.MT88.4 R92, [R225+0x900] ;  /* 0x00090000e15c783b */ /* 0x008eae0000004200 */
[C---:B------:R-:W-:Y:S04]  /*124d0*/  HMMA.16816.F32.BF16 R24, R80.reuse, R88, R24 ;  /* 0x000000585018723c */ /* 0x040fe80000041818 */
[----:B-1----:R-:W-:Y:S01]  /*124e0*/  FFMA.FTZ R84, R213, c[0x0][0x2d0], -R105 ;  /* 0x0000b400d5547a23 */ /* 0x002fe20000010869 */
[----:B------:R-:W-:Y:S02]  /*124f0*/  MOV R213, R151 ;  /* 0x0000009700d57202 */ /* 0x000fe40000000f00 */
[----:B------:R-:W-:Y:S01]  /*12500*/  FFMA.FTZ R88, R221, c[0x0][0x2d0], -R96 ;  /* 0x0000b400dd587a23 */ /* 0x000fe20000010860 */
[-C--:B------:R-:W-:Y:S01]  /*12510*/  HMMA.16816.F32.BF16 R28, R80, R90.reuse, R28 ;  /* 0x0000005a501c723c */ /* 0x080fe2000004181c */
[----:B------:R1:W-:Y:S03]  /*12520*/  MUFU.EX2 R209, R84 ;  /* 0x0000005400d17308 */ /* 0x0003e60000000800 */
[----:B------:R-:W-:Y:S04]  /*12530*/  MOV R221, R149 ;  /* 0x0000009500dd7202 */ /* 0x000fe80000000f00 */
[C---:B------:R-:W-:Y:S03]  /*12540*/  HMMA.16816.F32.BF16 R32, R76.reuse, R90, R32 ;  /* 0x0000005a4c20723c */ /* 0x040fe60000041820 */
[----:B------:R3:W-:Y:S05]  /*12550*/  MUFU.EX2 R153, R88 ;  /* 0x0000005800997308 */ /* 0x0007ea0000000800 */
[-C--:B--2---:R-:W-:Y:S04]  /*12560*/  HMMA.16816.F32.BF16 R36, R76, R92.reuse, R36 ;  /* 0x0000005c4c24723c */ /* 0x084fe80000041824 */
[----:B-1----:R-:W-:Y:S01]  /*12570*/  FFMA.FTZ R84, R215, c[0x0][0x2d0], -R107 ;  /* 0x0000b400d7547a23 */ /* 0x002fe2000001086b */
[----:B------:R-:W-:Y:S01]  /*12580*/  MOV R215, R147 ;  /* 0x0000009300d77202 */ /* 0x000fe20000000f00 */
[----:B------:R-:W-:Y:S01]  /*12590*/  IMAD.MOV.U32 R147, RZ, RZ, R134 ;  /* 0x000000ffff937224 */ /* 0x000fe200078e0086 */
[----:B------:R-:W-:Y:S01]  /*125a0*/  MOV R134, R133 ;  /* 0x0000008500867202 */ /* 0x000fe20000000f00 */
[C---:B------:R-:W-:Y:S04]  /*125b0*/  HMMA.16816.F32.BF16 R40, R80.reuse, R92, R40 ;  /* 0x0000005c5028723c */ /* 0x040fe80000041828 */
[----:B------:R-:W-:Y:S01]  /*125c0*/  MOV R133, R132 ;  /* 0x0000008400857202 */ /* 0x000fe20000000f00 */
[--C-:B---3--:R-:W-:Y:S01]  /*125d0*/  FFMA.FTZ R88, R220, c[0x0][0x2d0], -R96.reuse ;  /* 0x0000b400dc587a23 */ /* 0x108fe20000010860 */
[----:B------:R-:W-:Y:S01]  /*125e0*/  MOV R132, R131 ;  /* 0x0000008300847202 */ /* 0x000fe20000000f00 */
[--C-:B------:R-:W-:Y:S01]  /*125f0*/  FFMA.FTZ R92, R250, c[0x0][0x2d0], -R96.reuse ;  /* 0x0000b400fa5c7a23 */ /* 0x100fe20000010860 */
[-C--:B------:R-:W-:Y:S01]  /*12600*/  HMMA.16816.F32.BF16 R44, R80, R94.reuse, R44 ;  /* 0x0000005e502c723c */ /* 0x080fe2000004182c */
[----:B------:R1:W-:Y:S03]  /*12610*/  MUFU.EX2 R159, R88 ;  /* 0x00000058009f7308 */ /* 0x0003e60000000800 */
[----:B------:R-:W-:Y:S02]  /*12620*/  MOV R131, R130 ;  /* 0x0000008200837202 */ /* 0x000fe40000000f00 */
[----:B------:R-:W-:Y:S02]  /*12630*/  MOV R130, R125 ;  /* 0x0000007d00827202 */ /* 0x000fe40000000f00 */
[C---:B------:R-:W-:Y:S04]  /*12640*/  HMMA.16816.F32.BF16 R48, R76.reuse, R94, R48 ;  /* 0x0000005e4c30723c */ /* 0x040fe80000041830 */
[----:B------:R-:W-:Y:S02]  /*12650*/  MOV R125, R197 ;  /* 0x000000c5007d7202 */ /* 0x000fe40000000f00 */
[----:B------:R-:W-:Y:S02]  /*12660*/  MOV R197, R202 ;  /* 0x000000ca00c57202 */ /* 0x000fe40000000f00 */
[----:B------:R2:W-:Y:S01]  /*12670*/  MUFU.EX2 R202, R84 ;  /* 0x0000005400ca7308 */ /* 0x0005e20000000800 */
[----:B------:R-:W-:Y:S03]  /*12680*/  MOV R220, R148 ;  /* 0x0000009400dc7202 */ /* 0x000fe60000000f00 */
[----:B------:R-:W-:Y:S01]  /*12690*/  MOV R250, R128 ;  /* 0x0000008000fa7202 */ /* 0x000fe20000000f00 */
[----:B-1----:R-:W-:Y:S01]  /*126a0*/  FFMA.FTZ R88, R223, c[0x0][0x2d0], -R3 ;  /* 0x0000b400df587a23 */ /* 0x002fe20000010803 */
[----:B------:R-:W-:Y:S02]  /*126b0*/  MOV R223, R135 ;  /* 0x0000008700df7202 */ /* 0x000fe40000000f00 */
[----:B------:R-:W-:Y:S02]  /*126c0*/  MOV R135, R198 ;  /* 0x000000c600877202 */ /* 0x000fe40000000f00 */
[----:B------:R1:W-:Y:S01]  /*126d0*/  MUFU.EX2 R152, R88 ;  /* 0x0000005800987308 */ /* 0x0003e20000000800 */
[----:B--2---:R-:W-:Y:S01]  /*126e0*/  FFMA.FTZ R84, R216, c[0x0][0x2d0], -R107 ;  /* 0x0000b400d8547a23 */ /* 0x004fe2000001086b */
[----:B------:R-:W-:Y:S08]  /*126f0*/  MOV R216, R150 ;  /* 0x0000009600d87202 */ /* 0x000ff00000000f00 */
[----:B------:R2:W-:Y:S01]  /*12700*/  MUFU.EX2 R203, R84 ;  /* 0x0000005400cb7308 */ /* 0x0005e20000000800 */
[----:B-1----:R-:W-:Y:S01]  /*12710*/  FFMA.FTZ R88, R246, c[0x0][0x2d0], -R3 ;  /* 0x0000b400f6587a23 */ /* 0x002fe20000010803 */
[----:B------:R-:W-:Y:S02]  /*12720*/  MOV R246, R134 ;  /* 0x0000008600f67202 */ /* 0x000fe40000000f00 */
[----:B------:R-:W-:Y:S06]  /*12730*/  MOV R134, R133 ;  /* 0x0000008500867202 */ /* 0x000fec0000000f00 */
[----:B------:R1:W3:Y:S01]  /*12740*/  MUFU.EX2 R158, R88 ;  /* 0x00000058009e7308 */ /* 0x0002e20000000800 */
[----:B------:R-:W-:Y:S01]  /*12750*/  MOV R133, R132 ;  /* 0x0000008400857202 */ /* 0x000fe20000000f00 */
[----:B------:R-:W-:Y:S01]  /*12760*/  IMAD.MOV.U32 R132, RZ, RZ, R131 ;  /* 0x000000ffff847224 */ /* 0x000fe200078e0083 */
[----:B------:R-:W-:Y:S02]  /*12770*/  MOV R131, R130 ;  /* 0x0000008200837202 */ /* 0x000fe40000000f00 */
[----:B------:R-:W-:Y:S02]  /*12780*/  MOV R130, R125 ;  /* 0x0000007d00827202 */ /* 0x000fe40000000f00 */
[----:B------:R-:W-:Y:S02]  /*12790*/  MOV R125, R197 ;  /* 0x000000c5007d7202 */ /* 0x000fe40000000f00 */
[----:B------:R-:W-:Y:S01]  /*127a0*/  MOV R197, R189 ;  /* 0x000000bd00c57202 */ /* 0x000fe20000000f00 */
[----:B--2---:R-:W2:Y:S01]  /*127b0*/  LDSM.16.MT88.4 R84, [R226+0x900] ;  /* 0x00090000e254783b */ /* 0x004ea20000004200 */
[----:B------:R-:W-:Y:S02]  /*127c0*/  MOV R189, R200 ;  /* 0x000000c800bd7202 */ /* 0x000fe40000000f00 */
[----:B------:R4:W-:Y:S01]  /*127d0*/  MUFU.EX2 R200, R92 ;  /* 0x0000005c00c87308 */ /* 0x0009e20000000800 */
[----:B-1----:R-:W-:Y:S01]  /*127e0*/  FFMA.FTZ R88, R222, c[0x0][0x2d0], -R96 ;  /* 0x0000b400de587a23 */ /* 0x002fe20000010860 */
[----:B------:R-:W-:Y:S08]  /*127f0*/  MOV R222, R129 ;  /* 0x0000008100de7202 */ /* 0x000ff00000000f00 */
[----:B------:R1:W1:Y:S01]  /*12800*/  MUFU.EX2 R157, R88 ;  /* 0x00000058009d7308 */ /* 0x0002620000000800 */
[--C-:B----4-:R-:W-:Y:S01]  /*12810*/  FFMA.FTZ R92, R252, c[0x0][0x2d0], -R3.reuse ;  /* 0x0000b400fc5c7a23 */ /* 0x110fe20000010803 */
[----:B------:R-:W-:Y:S08]  /*12820*/  MOV R252, R127 ;  /* 0x0000007f00fc7202 */ /* 0x000ff00000000f00 */
[----:B------:R4:W-:Y:S01]  /*12830*/  MUFU.EX2 R156, R92 ;  /* 0x0000005c009c7308 */ /* 0x0009e20000000800 */
[-C--:B--2---:R-:W-:Y:S01]  /*12840*/  HMMA.16816.F32.BF16 R52, R76, R84.reuse, R52 ;  /* 0x000000544c34723c */ /* 0x084fe20000041834 */
[----:B-1----:R-:W1:Y:S07]  /*12850*/  LDSM.16.MT88.4 R88, [R224+0x1100] ;  /* 0x00110000e058783b */ /* 0x002e6e0000004200 */
[C---:B------:R-:W-:Y:S07]  /*12860*/  HMMA.16816.F32.BF16 R56, R80.reuse, R84, R56 ;  /* 0x000000545038723c */ /* 0x040fee0000041838 */
[----:B------:R-:W-:Y:S01]  /*12870*/  FFMA.FTZ R84, R134, c[0x0][0x2d0], -R3 ;  /* 0x0000b40086547a23 */ /* 0x000fe20000010803 */
[-C--:B------:R-:W-:Y:S03]  /*12880*/  HMMA.16816.F32.BF16 R60, R80, R86.reuse, R60 ;  /* 0x00000056503c723c */ /* 0x080fe6000004183c */
[----:B------:R2:W1:Y:S01]  /*12890*/  MUFU.EX2 R163, R84 ;  /* 0x0000005400a37308 */ /* 0x0004620000000800 */
[----:B------:R-:W-:Y:S02]  /*128a0*/  MOV R134, R133 ;  /* 0x0000008500867202 */ /* 0x000fe40000000f00 */
[----:B------:R-:W-:Y:S01]  /*128b0*/  MOV R133, R132 ;  /* 0x0000008400857202 */ /* 0x000fe20000000f00 */
[----:B------:R-:W-:Y:S01]  /*128c0*/  FFMA.FTZ R80, R243, c[0x0][0x2d0], -R105 ;  /* 0x0000b400f3507a23 */ /* 0x000fe20000010869 */
[----:B------:R-:W-:Y:S04]  /*128d0*/  HMMA.16816.F32.BF16 R64, R76, R86, R64 ;  /* 0x000000564c40723c */ /* 0x000fe80000041840 */
[----:B------:R-:W-:Y:S01]  /*128e0*/  MOV R132, R131 ;  /* 0x0000008300847202 */ /* 0x000fe20000000f00 */
[----:B------:R1:W-:Y:S01]  /*128f0*/  MUFU.EX2 R162, R80 ;  /* 0x0000005000a27308 */ /* 0x0003e20000000800 */
[----:B------:R-:W-:Y:S01]  /*12900*/  MOV R131, R130 ;  /* 0x0000008200837202 */ /* 0x000fe20000000f00 */
[----:B----4-:R-:W-:Y:S01]  /*12910*/  FFMA.FTZ R92, R134, c[0x0][0x2d0], -R107 ;  /* 0x0000b400865c7a23 */ /* 0x010fe2000001086b */
[----:B------:R-:W-:Y:S04]  /*12920*/  MOV R130, R125 ;  /* 0x0000007d00827202 */ /* 0x000fe80000000f00 */
[----:B------:R-:W-:Y:S01]  /*12930*/  MOV R125, R197 ;  /* 0x000000c5007d7202 */ /* 0x000fe20000000f00 */
[----:B------:R-:W-:Y:S01]  /*12940*/  IMAD.MOV.U32 R148, RZ, RZ, R130 ;  /* 0x000000ffff947224 */ /* 0x000fe200078e0082 */
[----:B------:R-:W-:Y:S01]  /*12950*/  MOV R197, R189 ;  /* 0x000000bd00c57202 */ /* 0x000fe20000000f00 */
[----:B------:R4:W-:Y:S01]  /*12960*/  MUFU.EX2 R161, R92 ;  /* 0x0000005c00a17308 */ /* 0x0009e20000000800 */
[----:B------:R-:W-:Y:S02]  /*12970*/  MOV R189, R188 ;  /* 0x000000bc00bd7202 */ /* 0x000fe40000000f00 */
[----:B------:R-:W-:Y:S01]  /*12980*/  MOV R188, R199 ;  /* 0x000000c700bc7202 */ /* 0x000fe20000000f00 */
[----:B--2---:R-:W2:Y:S01]  /*12990*/  LDSM.16.MT88.4 R84, [R227+0x1100] ;  /* 0x00110000e354783b */ /* 0x004ea20000004200 */
[----:B------:R-:W-:Y:S02]  /*129a0*/  F2FP.BF16.PACK_AB R76, R220, R246 ;  /* 0x000000f6dc4c723e */ /* 0x000fe400000010ff */
[----:B------:R-:W-:Y:S02]  /*129b0*/  F2FP.BF16.PACK_AB R77, R147, R223 ;  /* 0x000000df934d723e */ /* 0x000fe400000010ff */
[----:B------:R-:W-:Y:S02]  /*129c0*/  F2FP.BF16.PACK_AB R78, R219, R216 ;  /* 0x000000d8db4e723e */ /* 0x000fe400000010ff */
[----:B------:R-:W-:Y:S02]  /*129d0*/  F2FP.BF16.PACK_AB R79, R218, R215 ;  /* 0x000000d7da4f723e */ /* 0x000fe400000010ff */
[----:B------:R-:W-:Y:S01]  /*129e0*/  F2FP.BF16.PACK_AB R81, R221, R144 ;  /* 0x00000090dd51723e */ /* 0x000fe200000010ff */
[----:B-1----:R-:W-:Y:S01]  /*129f0*/  FFMA.FTZ R80, R249, c[0x0][0x2d0], -R105 ;  /* 0x0000b400f9507a23 */ /* 0x002fe20000010869 */
[----:B------:R-:W-:Y:S02]  /*12a00*/  F2FP.BF16.PACK_AB R82, R214, R213 ;  /* 0x000000d5d652723e */ /* 0x000fe400000010ff */
[----:B------:R-:W-:Y:S01]  /*12a10*/  F2FP.BF16.PACK_AB R83, R217, R212 ;  /* 0x000000d4d953723e */ /* 0x000fe200000010ff */
[-C--:B------:R-:W-:Y:S01]  /*12a20*/  HMMA.16816.F32.BF16 R4, R76, R88.reuse, R4 ;  /* 0x000000584c04723c */ /* 0x080fe20000041804 */
[----:B------:R1:W-:Y:S02]  /*12a30*/  MUFU.EX2 R199, R80 ;  /* 0x0000005000c77308 */ /* 0x0003e40000000800 */
[----:B------:R-:W-:Y:S02]  /*12a40*/  MOV R130, R197 ;  /* 0x000000c500827202 */ /* 0x000fe40000000f00 */
[----:B------:R-:W-:Y:S01]  /*12a50*/  MOV R134, R194 ;  /* 0x000000c200867202 */ /* 0x000fe20000000f00 */
[----:B----4-:R-:W4:Y:S01]  /*12a60*/  LDSM.16.MT88.4 R92, [R225+0x1100] ;  /* 0x00110000e15c783b */ /* 0x010f220000004200 */
[----:B------:R-:W-:Y:S02]  /*12a70*/  MOV R149, R131 ;  /* 0x0000008300957202 */ /* 0x000fe40000000f00 */
[----:B------:R-:W-:Y:S03]  /*12a80*/  MOV R131, R125 ;  /* 0x0000007d00837202 */ /* 0x000fe60000000f00 */
[----:B------:R-:W-:Y:S02]  /*12a90*/  MOV R125, R196 ;  /* 0x000000c4007d7202 */ /* 0x000fe40000000f00 */
[----:B------:R-:W-:Y:S02]  /*12aa0*/  MOV R243, R126 ;  /* 0x0000007e00f37202 */ /* 0x000fe40000000f00 */
[----:B-1----:R-:W-:Y:S07]  /*12ab0*/  F2FP.BF16.PACK_AB R80, R145, R146 ;  /* 0x000000929150723e */ /* 0x002fee00000010ff */
[C---:B------:R-:W-:Y:S07]  /*12ac0*/  HMMA.16816.F32.BF16 R8, R80.reuse, R88, R8 ;  /* 0x000000585008723c */ /* 0x040fee0000041808 */
[----:B------:R-:W-:Y:S01]  /*12ad0*/  FFMA.FTZ R88, R133, c[0x0][0x2d0], -R107 ;  /* 0x0000b40085587a23 */ /* 0x000fe2000001086b */
[-C--:B------:R-:W-:Y:S03]  /*12ae0*/  HMMA.16816.F32.BF16 R12, R80, R90.reuse, R12 ;  /* 0x0000005a500c723c */ /* 0x080fe6000004180c */
[----:B------:R1:W-:Y:S01]  /*12af0*/  MUFU.EX2 R198, R88 ;  /* 0x0000005800c67308 */ /* 0x0003e20000000800 */
[----:B------:R-:W-:Y:S02]  /*12b00*/  MOV R133, R187 ;  /* 0x000000bb00857202 */ /* 0x000fe40000000f00 */
[----:B------:R-:W-:Y:S02]  /*12b10*/  MOV R187, R195 ;  /* 0x000000c300bb7202 */ /* 0x000fe40000000f00 */
[C---:B------:R-:W-:Y:S08]  /*12b20*/  HMMA.16816.F32.BF16 R16, R76.reuse, R90, R16 ;  /* 0x0000005a4c10723c */ /* 0x040ff00000041810 */
[-C--:B--2---:R-:W-:Y:S08]  /*12b30*/  HMMA.16816.F32.BF16 R20, R76, R84.reuse, R20 ;  /* 0x000000544c14723c */ /* 0x084ff00000041814 */
[C---:B------:R-:W-:Y:S04]  /*12b40*/  HMMA.16816.F32.BF16 R24, R80.reuse, R84, R24 ;  /* 0x000000545018723c */ /* 0x040fe80000041818 */
[----:B-1----:R-:W-:Y:S03]  /*12b50*/  FFMA.FTZ R88, R247, c[0x0][0x2d0], -R105 ;  /* 0x0000b400f7587a23 */ /* 0x002fe60000010869 */
[----:B------:R-:W-:Y:S01]  /*12b60*/  FFMA.FTZ R84, R251, c[0x0][0x2d0], -R107 ;  /* 0x0000b400fb547a23 */ /* 0x000fe2000001086b */
[-C--:B------:R-:W-:Y:S01]  /*12b70*/  HMMA.16816.F32.BF16 R28, R80, R86.reuse, R28 ;  /* 0x00000056501c723c */ /* 0x080fe2000004181c */
[----:B------:R1:W-:Y:S07]  /*12b80*/  MUFU.EX2 R197, R88 ;  /* 0x0000005800c57308 */ /* 0x0003ee0000000800 */
[C---:B------:R-:W-:Y:S03]  /*12b90*/  HMMA.16816.F32.BF16 R32, R76.reuse, R86, R32 ;  /* 0x000000564c20723c */ /* 0x040fe60000041820 */
[----:B------:R2:W-:Y:S05]  /*12ba0*/  MUFU.EX2 R194, R84 ;  /* 0x0000005400c27308 */ /* 0x0005ea0000000800 */
[-C--:B----4-:R-:W-:Y:S08]  /*12bb0*/  HMMA.16816.F32.BF16 R36, R76, R92.reuse, R36 ;  /* 0x0000005c4c24723c */ /* 0x090ff00000041824 */
[C---:B------:R-:W-:Y:S04]  /*12bc0*/  HMMA.16816.F32.BF16 R40, R80.reuse, R92, R40 ;  /* 0x0000005c5028723c */ /* 0x040fe80000041828 */
[----:B-1----:R-:W-:Y:S03]  /*12bd0*/  FFMA.FTZ R88, R244, c[0x0][0x2d0], -R105 ;  /* 0x0000b400f4587a23 */ /* 0x002fe60000010869 */
[--C-:B------:R-:W-:Y:S01]  /*12be0*/  FFMA.FTZ R92, R190, c[0x0][0x2d0], -R96.reuse ;  /* 0x0000b400be5c7a23 */ /* 0x100fe20000010860 */
[-C--:B------:R-:W-:Y:S01]  /*12bf0*/  HMMA.16816.F32.BF16 R44, R80, R94.reuse, R44 ;  /* 0x0000005e502c723c */ /* 0x080fe2000004182c */
[----:B------:R1:W-:Y:S03]  /*12c00*/  MUFU.EX2 R196, R88 ;  /* 0x0000005800c47308 */ /* 0x0003e60000000800 */
[--C-:B--2---:R-:W-:Y:S01]  /*12c10*/  FFMA.FTZ R84, R149, c[0x0][0x2d0], -R96.reuse ;  /* 0x0000b40095547a23 */ /* 0x104fe20000010860 */
        /* <DEDUP_REMOVED lines=8> */
[----:B------:R-:W-:Y:S08]  /*12ca0*/  MOV R134, R193 ;  /* 0x000000c100867202 */ /* 0x000ff00000000f00 */
[----:B------:R2:W-:Y:S01]  /*12cb0*/  MUFU.EX2 R193, R84 ;  /* 0x0000005400c17308 */ /* 0x0005e20000000800 */
[--C-:B----4-:R-:W-:Y:S02]  /*12cc0*/  FFMA.FTZ R92, R148, c[0x0][0x2d0], -R96.reuse ;  /* 0x0000b400945c7a23 */ /* 0x110fe40000010860 */
[----:B------:R-:W4:Y:S07]  /*12cd0*/  LDL.LU R148, [R1+0x28] ;  /* 0x0000280001947983 */ /* 0x000f2e0000300800 */
[----:B------:R3:W-:Y:S01]  /*12ce0*/  MUFU.EX2 R171, R92 ;  /* 0x0000005c00ab7308 */ /* 0x0007e20000000800 */
[----:B-1----:R-:W1:Y:S09]  /*12cf0*/  LDSM.16.MT88.4 R88, [R226+0x1100] ;  /* 0x00110000e258783b */ /* 0x002e720000004200 */
[----:B------:R-:W-:Y:S01]  /*12d00*/  MUFU.EX2 R106, R106 ;  /* 0x0000006a006a7308 */ /* 0x000fe20000000800 */
[----:B--2---:R-:W-:Y:S01]  /*12d10*/  FFMA.FTZ R84, R133, c[0x0][0x2d0], -R3 ;  /* 0x0000b40085547a23 */ /* 0x004fe20000010803 */
[----:B------:R-:W-:Y:S08]  /*12d20*/  MOV R133, R192 ;  /* 0x000000c000857202 */ /* 0x000ff00000000f00 */
[----:B------:R2:W-:Y:S01]  /*12d30*/  MUFU.EX2 R192, R84 ;  /* 0x0000005400c07308 */ /* 0x0005e20000000800 */
[----:B---3--:R-:W-:Y:S01]  /*12d40*/  FFMA.FTZ R92, R131, c[0x0][0x2d0], -R105 ;  /* 0x0000b400835c7a23 */ /* 0x008fe20000010869 */
        /* <DEDUP_REMOVED lines=17> */
[----:B------:R-:W-:Y:S03]  /*12e60*/  FFMA.FTZ R112, R204, c[0x0][0x2d0], -R96 ;  /* 0x0000b400cc707a23 */ /* 0x000fe60000010860 */
        /* <DEDUP_REMOVED lines=8> */
[----:B------:R1:W-:Y:S01]  /*12ef0*/  MUFU.EX2 R189, R92 ;  /* 0x0000005c00bd7308 */ /* 0x0003e20000000800 */
[----:B---3--:R-:W-:Y:S01]  /*12f00*/  FFMA.FTZ R80, R133, c[0x0][0x2d0], -R105 ;  /* 0x0000b40085507a23 */ /* 0x008fe20000010869 */
[----:B------:R-:W-:Y:S02]  /*12f10*/  MOV R133, R130 ;  /* 0x0000008200857202 */ /* 0x000fe40000000f00 */
[----:B------:R-:W-:Y:S06]  /*12f20*/  MOV R130, R185 ;  /* 0x000000b900827202 */ /* 0x000fec0000000f00 */
[----:B------:R3:W-:Y:S01]  /*12f30*/  MUFU.EX2 R168, R80 ;  /* 0x0000005000a87308 */ /* 0x0007e20000000800 */
[----:B------:R-:W-:Y:S01]  /*12f40*/  IMAD.MOV.U32 R151, RZ, RZ, R130 ;  /* 0x000000ffff977224 */ /* 0x000fe200078e0082 */
[----:B------:R-:W-:Y:S08]  /*12f50*/  MOV R130, R116 ;  /* 0x0000007400827202 */ /* 0x000ff00000000f00 */
[----:B------:R-:W-:Y:S01]  /*12f60*/  MUFU.EX2 R112, R112 ;  /* 0x0000007000707308 */ /* 0x000fe20000000800 */
[-C--:B-1----:R-:W-:Y:S01]  /*12f70*/  HMMA.16816.F32.BF16 R4, R76, R84.reuse, R4 ;  /* 0x000000544c04723c */ /* 0x082fe20000041804 */
[----:B------:R-:W1:Y:S02]  /*12f80*/  LDSM.16.MT88.4 R92, [R225+0x1900] ;  /* 0x00190000e15c783b */ /* 0x000e640000004200 */
[----:B---3--:R-:W-:Y:S07]  /*12f90*/  F2FP.BF16.PACK_AB R80, R159, R153 ;  /* 0x000000999f50723e */ /* 0x008fee00000010ff */
[C---:B------:R-:W-:Y:S07]  /*12fa0*/  HMMA.16816.F32.BF16 R8, R80.reuse, R84, R8 ;  /* 0x000000545008723c */ /* 0x040fee0000041808 */
[--C-:B------:R-:W-:Y:S01]  /*12fb0*/  FFMA.FTZ R84, R188, c[0x0][0x2d0], -R107.reuse ;  /* 0x0000b400bc547a23 */ /* 0x100fe2000001086b */
[-C--:B------:R-:W-:Y:S03]  /*12fc0*/  HMMA.16816.F32.BF16 R12, R80, R86.reuse, R12 ;  /* 0x00000056500c723c */ /* 0x080fe6000004180c */
[----:B------:R3:W-:Y:S05]  /*12fd0*/  MUFU.EX2 R188, R84 ;  /* 0x0000005400bc7308 */ /* 0x0007ea0000000800 */
[C---:B------:R-:W-:Y:S08]  /*12fe0*/  HMMA.16816.F32.BF16 R16, R76.reuse, R86, R16 ;  /* 0x000000564c10723c */ /* 0x040ff00000041810 */
[-C--:B--2---:R-:W-:Y:S08]  /*12ff0*/  HMMA.16816.F32.BF16 R20, R76, R88.reuse, R20 ;  /* 0x000000584c14723c */ /* 0x084ff00000041814 */
[C---:B------:R-:W-:Y:S04]  /*13000*/  HMMA.16816.F32.BF16 R24, R80.reuse, R88, R24 ;  /* 0x000000585018723c */ /* 0x040fe80000041818 */
[--C-:B---3--:R-:W-:Y:S01]  /*13010*/  FFMA.FTZ R84, R125, c[0x0][0x2d0], -R107.reuse ;  /* 0x0000b4007d547a23 */ /* 0x108fe2000001086b */
        /* <DEDUP_REMOVED lines=14> */
[--C-:B---3--:R-:W-:Y:S02]  /*13100*/  FFMA.FTZ R88, R99, c[0x0][0x2d0], -R107.reuse ;  /* 0x0000b40063587a23 */ /* 0x108fe4000001086b */
        /* <DEDUP_REMOVED lines=13> */
[----:B---3--:R-:W-:Y:S09]  /*131e0*/  LDSM.16.MT88.4 R92, [R227+0x2100] ;  /* 0x00210000e35c783b */ /* 0x008ff20000004200 */
[----:B------:R-:W3:Y:S01]  /*131f0*/  MUFU.EX2 R105, R105 ;  /* 0x0000006900697308 */ /* 0x000ee20000000800 */
[----:B-1----:R-:W1:Y:S09]  /*13200*/  LDSM.16.MT88.4 R84, [R226+0x1900] ;  /* 0x00190000e254783b */ /* 0x002e720000004200 */
[----:B------:R-:W4:Y:S01]  /*13210*/  MUFU.EX2 R107, R107 ;  /* 0x0000006b006b7308 */ /* 0x000f220000000800 */
[--C-:B------:R-:W-:Y:S01]  /*13220*/  FFMA.FTZ R88, R133, c[0x0][0x2d0], -R96.reuse ;  /* 0x0000b40085587a23 */ /* 0x100fe20000010860 */
[----:B------:R-:W-:Y:S01]  /*13230*/  MOV R133, R110 ;  /* 0x0000006e00857202 */ /* 0x000fe20000000f00 */
[--C-:B------:R-:W-:Y:S07]  /*13240*/  FFMA.FTZ R110, R205, c[0x0][0x2d0], -R96.reuse ;  /* 0x0000b400cd6e7a23 */ /* 0x100fee0000010860 */
[----:B------:R1:W-:Y:S01]  /*13250*/  MUFU.EX2 R173, R88 ;  /* 0x0000005800ad7308 */ /* 0x0003e20000000800 */
[----:B---3--:R-:W-:Y:S09]  /*13260*/  F2FP.BF16.PACK_AB R182, R105, R104 ;  /* 0x0000006869b6723e */ /* 0x008ff200000010ff */
[----:B------:R-:W3:Y:S01]  /*13270*/  MUFU.EX2 R113, R113 ;  /* 0x0000007100717308 */ /* 0x000ee20000000800 */
[----:B----4-:R-:W-:Y:S09]  /*13280*/  F2FP.BF16.PACK_AB R183, R107, R106 ;  /* 0x0000006a6bb7723e */ /* 0x010ff200000010ff */
[----:B------:R-:W-:Y:S01]  /*13290*/  MUFU.EX2 R111, R111 ;  /* 0x0000006f006f7308 */ /* 0x000fe20000000800 */
[-C--:B-1----:R-:W-:Y:S03]  /*132a0*/  HMMA.16816.F32.BF16 R52, R76, R84.reuse, R52 ;  /* 0x000000544c34723c */ /* 0x082fe60000041834 */
[--C-:B------:R-:W-:Y:S02]  /*132b0*/  FFMA.FTZ R88, R132, c[0x0][0x2d0], -R3.reuse ;  /* 0x0000b40084587a23 */ /* 0x100fe40000010803 */
[----:B------:R-:W4:Y:S04]  /*132c0*/  LDL.LU R132, [R1+0x34] ;  /* 0x0000340001847983 */ /* 0x000f280000300800 */
[----:B------:R-:W-:Y:S01]  /*132d0*/  MUFU.EX2 R110, R110 ;  /* 0x0000006e006e7308 */ /* 0x000fe20000000800 */
[C---:B------:R-:W-:Y:S01]  /*132e0*/  HMMA.16816.F32.BF16 R56, R80.reuse, R84, R56 ;  /* 0x000000545038723c */ /* 0x040fe20000041838 */
[----:B------:R-:W4:Y:S03]  /*132f0*/  LDL.LU R131, [R1+0x30] ;  /* 0x0000300001837983 */ /* 0x000f260000300800 */
[----:B---3--:R-:W-:Y:S03]  /*13300*/  F2FP.BF16.PACK_AB R178, R113, R112 ;  /* 0x0000007071b2723e */ /* 0x008fe600000010ff */
        /* <DEDUP_REMOVED lines=9> */
[----:B------:R-:W-:Y:S02]  /*133a0*/  F2FP.BF16.PACK_AB R82, R171, R190 ;  /* 0x000000beab52723e */ /* 0x000fe400000010ff */
        /* <DEDUP_REMOVED lines=10> */
[----:B------:R-:W-:Y:S01]  /*13450*/  LDSM.16.MT88.4 R148, [R227+0x3100] ;  /* 0x00310000e394783b */ /* 0x000fe20000004200 */
[----:B---3--:R-:W-:Y:S08]  /*13460*/  F2FP.BF16.PACK_AB R80, R193, R160 ;  /* 0x000000a0c150723e */ /* 0x008ff000000010ff */
[----:B------:R3:W-:Y:S01]  /*13470*/  MUFU.EX2 R116, R84 ;  /* 0x0000005400747308 */ /* 0x0007e20000000800 */
[----:B------:R-:W-:Y:S09]  /*13480*/  F2FP.BF16.PACK_AB R81, R191, R192 ;  /* 0x000000c0bf51723e */ /* 0x000ff200000010ff */
[----:B------:R-:W3:Y:S01]  /*13490*/  MUFU.EX2 R108, R108 ;  /* 0x0000006c006c7308 */ /* 0x000ee20000000800 */
[----:B-1----:R-:W1:Y:S09]  /*134a0*/  LDSM.16.MT88.4 R88, [R224+0x2100] ;  /* 0x00210000e058783b */ /* 0x002e720000004200 */
[----:B------:R-:W1:Y:S01]  /*134b0*/  MUFU.EX2 R109, R109 ;  /* 0x0000006d006d7308 */ /* 0x000e620000000800 */
[----:B---3--:R-:W3:Y:S01]  /*134c0*/  LDSM.16.MT88.4 R84, [R226+0x2100] ;  /* 0x00210000e254783b */ /* 0x008ee20000004200 */
        /* <DEDUP_REMOVED lines=17> */
[-C--:B---3--:R-:W-:Y:S08]  /*135e0*/  HMMA.16816.F32.BF16 R52, R76, R84.reuse, R52 ;  /* 0x000000544c34723c */ /* 0x088ff00000041834 */
[C---:B------:R-:W-:Y:S08]  /*135f0*/  HMMA.16816.F32.BF16 R56, R80.reuse, R84, R56 ;  /* 0x000000545038723c */ /* 0x040ff00000041838 */
[-C--:B------:R-:W-:Y:S07]  /*13600*/  HMMA.16816.F32.BF16 R60, R80, R86.reuse, R60 ;  /* 0x00000056503c723c */ /* 0x080fee000004183c */
[----:B------:R-:W-:Y:S01]  /*13610*/  F2FP.BF16.PACK_AB R80, R173, R174 ;  /* 0x000000aead50723e */ /* 0x000fe200000010ff */
[----:B------:R-:W-:Y:S01]  /*13620*/  HMMA.16816.F32.BF16 R64, R76, R86, R64 ;  /* 0x000000564c40723c */ /* 0x000fe20000041840 */
[----:B------:R-:W3:Y:S03]  /*13630*/  LDSM.16.MT88.4 R84, [R226+0x2900] ;  /* 0x00290000e254783b */ /* 0x000ee60000004200 */
[----:B------:R-:W-:Y:S02]  /*13640*/  F2FP.BF16.PACK_AB R81, R118, R172 ;  /* 0x000000ac7651723e */ /* 0x000fe400000010ff */
[----:B------:R-:W-:Y:S02]  /*13650*/  F2FP.BF16.PACK_AB R82, R116, R117 ;  /* 0x000000757452723e */ /* 0x000fe400000010ff */
[----:B------:R-:W-:Y:S04]  /*13660*/  F2FP.BF16.PACK_AB R76, R189, R168 ;  /* 0x000000a8bd4c723e */ /* 0x000fe800000010ff */
[----:B------:R-:W-:Y:S01]  /*13670*/  F2FP.BF16.PACK_AB R77, R175, R188 ;  /* 0x000000bcaf4d723e */ /* 0x000fe200000010ff */
[----:B--2---:R-:W-:Y:S01]  /*13680*/  FFMA.FTZ R68, R68, R134, R135 ;  /* 0x0000008644447223 */ /* 0x004fe20000010087 */
[----:B------:R-:W-:Y:S02]  /*13690*/  F2FP.BF16.PACK_AB R78, R186, R187 ;  /* 0x000000bbba4e723e */ /* 0x000fe400000010ff */
[----:B------:R-:W-:Y:S01]  /*136a0*/  F2FP.BF16.PACK_AB R79, R184, R185 ;  /* 0x000000b9b84f723e */ /* 0x000fe200000010ff */
[----:B------:R-:W-:Y:S01]  /*136b0*/  FADD.FTZ R68, R235, R68 ;  /* 0x00000044eb447221 */ /* 0x000fe20000010000 */
[----:B------:R-:W-:Y:S01]  /*136c0*/  F2FP.BF16.PACK_AB R83, R114, R115 ;  /* 0x000000737253723e */ /* 0x000fe200000010ff */
[----:B------:R2:W5:Y:S04]  /*136d0*/  LDL.LU R235, [R1+0x58] ;  /* 0x0000580001eb7983 */ /* 0x0005680000300800 */
[-C--:B-1----:R-:W-:Y:S08]  /*136e0*/  HMMA.16816.F32.BF16 R4, R76, R88.reuse, R4 ;  /* 0x000000584c04723c */ /* 0x082ff00000041804 */
[C---:B------:R-:W-:Y:S01]  /*136f0*/  HMMA.16816.F32.BF16 R8, R80.reuse, R88, R8 ;  /* 0x000000585008723c */ /* 0x040fe20000041808 */
[----:B------:R-:W-:Y:S07]  /*13700*/  MUFU.EX2 R88, R75 ;  /* 0x0000004b00587308 */ /* 0x000fee0000000800 */
[-C--:B------:R-:W-:Y:S03]  /*13710*/  HMMA.16816.F32.BF16 R12, R80, R90.reuse, R12 ;  /* 0x0000005a500c723c */ /* 0x080fe6000004180c */
[----:B------:R-:W1:Y:S05]  /*13720*/  MUFU.EX2 R75, R3 ;  /* 0x00000003004b7308 */ /* 0x000e6a0000000800 */
[C---:B------:R-:W-:Y:S08]  /*13730*/  HMMA.16816.F32.BF16 R16, R76.reuse, R90, R16 ;  /* 0x0000005a4c10723c */ /* 0x040ff00000041810 */
[-C--:B------:R-:W-:Y:S08]  /*13740*/  HMMA.16816.F32.BF16 R20, R76, R92.reuse, R20 ;  /* 0x0000005c4c14723c */ /* 0x080ff00000041814 */
[C---:B------:R-:W-:Y:S04]  /*13750*/  HMMA.16816.F32.BF16 R24, R80.reuse, R92, R24 ;  /* 0x0000005c5018723c */ /* 0x040fe80000041818 */
[----:B-1----:R-:W-:Y:S04]  /*13760*/  F2FP.BF16.PACK_AB R179, R75, R88 ;  /* 0x000000584bb3723e */ /* 0x002fe800000010ff */
[-C--:B------:R-:W-:Y:S04]  /*13770*/  HMMA.16816.F32.BF16 R28, R80, R94.reuse, R28 ;  /* 0x0000005e501c723c */ /* 0x080fe8000004181c */
[----:B----4-:R-:W-:Y:S02]  /*13780*/  FFMA.FTZ R70, R69, R132, R133 ;  /* 0x0000008445467223 */ /* 0x010fe40000010085 */
[----:B------:R-:W-:Y:S01]  /*13790*/  FADD.FTZ R69, R130, R74 ;  /* 0x0000004a82457221 */ /* 0x000fe20000010000 */
[----:B------:R-:W1:Y:S01]  /*137a0*/  LDSM.16.MT88.4 R132, [R224+0x3100] ;  /* 0x00310000e084783b */ /* 0x000e620000004200 */
[----:B------:R-:W-:Y:S01]  /*137b0*/  FFMA.FTZ R0, R0, R131, R201 ;  /* 0x0000008300007223 */ /* 0x000fe200000100c9 */
[C---:B------:R-:W-:Y:S04]  /*137c0*/  HMMA.16816.F32.BF16 R32, R76.reuse, R94, R32 ;  /* 0x0000005e4c20723c */ /* 0x040fe80000041820 */
        /* <DEDUP_REMOVED lines=27> */
[-C--:B---3--:R-:W-:Y:S03]  /*13980*/  HMMA.16816.F32.BF16 R52, R76, R84.reuse, R52 ;  /* 0x000000544c34723c */ /* 0x088fe60000041834 */
[----:B------:R-:W-:Y:S04]  /*13990*/  FADD.FTZ R3, R138, R69 ;  /* 0x000000458a037221 */ /* 0x000fe80000010000 */
[----:B------:R-:W-:Y:S01]  /*139a0*/  FADD.FTZ R3, R250, R3 ;  /* 0x00000003fa037221 */ /* 0x000fe20000010000 */
[C---:B------:R-:W-:Y:S08]  /*139b0*/  HMMA.16816.F32.BF16 R56, R80.reuse, R84, R56 ;  /* 0x000000545038723c */ /* 0x040ff00000041838 */
[-C--:B------:R-:W-:Y:S08]  /*139c0*/  HMMA.16816.F32.BF16 R60, R80, R86.reuse, R60 ;  /* 0x00000056503c723c */ /* 0x080ff0000004183c */
[----:B------:R-:W-:Y:S08]  /*139d0*/  HMMA.16816.F32.BF16 R64, R76, R86, R64 ;  /* 0x000000564c40723c */ /* 0x000ff00000041840 */
[-C--:B-1----:R-:W-:Y:S07]  /*139e0*/  HMMA.16816.F32.BF16 R120, R180, R132.reuse, R4 ;  /* 0x00000084b478723c */ /* 0x082fee0000041804 */
[----:B------:R-:W-:Y:S01]  /*139f0*/  FADD.FTZ R4, R139, R70 ;  /* 0x000000468b047221 */ /* 0x000fe20000010000 */
[C---:B------:R-:W-:Y:S04]  /*13a00*/  HMMA.16816.F32.BF16 R124, R176.reuse, R132, R8 ;  /* 0x00000084b07c723c */ /* 0x040fe80000041808 */
[----:B------:R-:W-:Y:S01]  /*13a10*/  FADD.FTZ R6, R137, R68 ;  /* 0x0000004489067221 */ /* 0x000fe20000010000 */
[-C--:B------:R-:W-:Y:S01]  /*13a20*/  MOV R70, R2.reuse ;  /* 0x0000000200467202 */ /* 0x080fe20000000f00 */
        /* <DEDUP_REMOVED lines=26> */
[----:B------:R-:W1:Y:S03]  /*13bd0*/  LDSM.16.MT88.4 R4, [R226+0x3100] ;  /* 0x00310000e204783b */ /* 0x000e660000004200 */
        /* <DEDUP_REMOVED lines=50> */
[----:B------:R-:W-:Y:S01]  /*13f00*/  FADD.FTZ R0, R117, R9 ;  /* 0x0000000975007221 */ /* 0x000fe20000010000 */
[----:B------:R-:W-:Y:S01]  /*13f10*/  MOV R117, R2 ;  /* 0x0000000200757202 */ /* 0x000fe20000000f00 */
[----:B------:R-:W-:Y:S01]  /*13f20*/  FADD.FTZ R4, R187, R11 ;  /* 0x0000000bbb047221 */ /* 0x000fe20000010000 */
[-C--:B------:R-:W-:Y:S03]  /*13f30*/  HMMA.16816.F32.BF16 R176, R176, R6.reuse, R60 ;  /* 0x00000006b0b0723c */ /* 0x080fe6000004183c */
[----:B------:R-:W-:Y:S01]  /*13f40*/  FADD.FTZ R9, R186, R4 ;  /* 0x00000004ba097221 */ /* 0x000fe20000010000 */
[----:B------:R-:W-:Y:S01]  /*13f50*/  MOV R2, R73 ;  /* 0x0000004900027202 */ /* 0x000fe20000000f00 */
        /* <DEDUP_REMOVED lines=26> */
[----:B-1----:R-:W-:Y:S01]  /*14100*/  MOV R3, R72 ;  /* 0x0000004800037202 */ /* 0x002fe20000000f00 */
[----:B--2--5:R-:W-:-:S05]  /*14110*/  @P0 BRA `(.L_x_664) ;  /* 0xffffac2000000947 */ /* 0x024fca000383ffff */
.L_x_663:
        /* <DEDUP_REMOVED lines=26> */
[----:B------:R-:W-:Y:S01]  /*142c0*/  FSETP.NE.FTZ.AND P2, PT, R5, RZ, PT ;  /* 0x000000ff0500720b */ /* 0x000fe20003f55000 */
[----:B------:R-:W-:Y:S01]  /*142d0*/  CS2R R2, SRZ ;  /* 0x0000000000027805 */ /* 0x000fe2000001ff00 */
[----:B----4-:R-:W-:Y:S02]  /*142e0*/  FADD.FTZ R7, R8, R7 ;  /* 0x0000000708077221 */ /* 0x010fe40000010000 */
[----:B------:R-:W-:-:S03]  /*142f0*/  FSETP.NE.FTZ.AND P1, PT, R6, RZ, PT ;  /* 0x000000ff0600720b */ /* 0x000fc60003f35000 */
[----:B------:R-:W-:-:S04]  /*14300*/  FSETP.NE.FTZ.AND P0, PT, R7, RZ, PT ;  /* 0x000000ff0700720b */ /* 0x000fc80003f15000 */
        /* <DEDUP_REMOVED lines=89> */
.L_x_643:
        /* <DEDUP_REMOVED lines=135> */
.L_x_668:
        /* <DEDUP_REMOVED lines=48> */
[--C-:B------:R-:W-:Y:S01]  /*15410*/  IMAD.MOV.U32 R2, RZ, RZ, R3.reuse ;  /* 0x000000ffff027224 */ /* 0x100fe200078e0003 */
        /* <DEDUP_REMOVED lines=145> */
.L_x_667:
        /* <DEDUP_REMOVED lines=31> */
.L_x_669:
        /* <DEDUP_REMOVED lines=13> */
[----:B------:R-:W-:Y:S01]  /*15ff0*/  ULDC.64 UR4, c[0x0][0x490] ;  /* 0x0001240000047ab9 */ /* 0x000fe20000000a00 */
[----:B------:R-:W-:Y:S01]  /*16000*/  IMAD.MOV.U32 R2, RZ, RZ, R3 ;  /* 0x000000ffff027224 */ /* 0x000fe200078e0003 */
[----:B------:R-:W-:Y:S02]  /*16010*/  UIMAD UR7, UR8, UR4, URZ ;  /* 0x00000004080772a4 */ /* 0x000fe4000f8e023f */
[----:B------:R-:W-:Y:S01]  /*16020*/  ISETP.NE.AND P0, PT, R0, 0x1, PT ;  /* 0x000000010000780c */ /* 0x000fe20003f05270 */
[----:B------:R-:W-:Y:S02]  /*16030*/  UMOV UR16, UR10 ;  /* 0x0000000a00107c82 */ /* 0x000fe40008000000 */
        /* <DEDUP_REMOVED lines=19> */
[----:B------:R-:W-:-:S05]  /*16170*/  IMAD R4, R0, c[0x0][0x48c], R4 ;  /* 0x0001230000047a24 */ /* 0x000fca00078e0204 */
[----:B------:R-:W-:Y:S02]  /*16180*/  IADD3 R0, R3, R4, RZ ;  /* 0x0000000403007210 */ /* 0x000fe40007ffe0ff */
[----:B------:R-:W-:-:S04]  /*16190*/  LEA R4, P0, R2, c[0x0][0x450], 0x2 ;  /* 0x0001140002047a11 */ /* 0x000fc800078010ff */
[----:B------:R-:W-:Y:S01]  /*161a0*/  LEA.HI.X R5, R2, c[0x0][0x454], R0, 0x2, P0 ;  /* 0x0001150002057a11 */ /* 0x000fe200000f1400 */
[----:B------:R-:W-:-:S05]  /*161b0*/  IMAD.MOV.U32 R0, RZ, RZ, -0x800000 ;  /* 0xff800000ff007424 */ /* 0x000fca00078e00ff */
[----:B------:R1:W-:Y:S03]  /*161c0*/  STG.E [R4.64], R0 ;  /* 0x0000000004007986 */ /* 0x0003e6000c10190e */
.L_x_671:
[----:B------:R-:W-:Y:S05]  /*161d0*/  BSYNC B0 ;  /* 0x0000000000007941 */ /* 0x000fea0003800000 */
.L_x_670:
        /* <DEDUP_REMOVED lines=107> */
.L_x_672:
        /* <DEDUP_REMOVED lines=15> */
.L_x_1605:


//--------------------- .text._ZN7cutlass13device_kernelIN5flash19enable_sm80_to_sm89INS1_16FlashAttnFwdSm80INS1_25CollectiveMainloopFwdSm80ILi4ELi1ELb0EN4cute5tupleIJNS5_1CILi128EEENS7_ILi112EEENS7_ILi64EEEEEELi64ENS_10bfloat16_tEfNS_4arch4Sm80ELb1ELb0ELb1ELb1ELb1ELb1ELb1ELb0EEENS1_21CollectiveEpilogueFwdINS6_IJS8_SA_S9_EEENS6_IJNS7_ILi1EEESI_SI_EEESC_SE_Li128ELb1ELb1ELb0ELb0EEENS1_19SingleTileSchedulerILb1ELb0ELb1ELi128EEEEEEEEEvNT_6ParamsE --------------------------
	.section	.text._ZN7cutlass13device_kernelIN5flash19enable_sm80_to_sm89INS1_16FlashAttnFwdSm80INS1_25CollectiveMainloopFwdSm80ILi4ELi1ELb0EN4cute5tupleIJNS5_1CILi128EEENS7_ILi112EEENS7_ILi64EEEEEELi64ENS_10bfloat16_tEfNS_4arch4Sm80ELb1ELb0ELb1ELb1ELb1ELb1ELb1ELb0EEENS1_21CollectiveEpilogueFwdINS6_IJS8_SA_S9_EEENS6_IJNS7_ILi1EEESI_SI_EEESC_SE_Li128ELb1ELb1ELb0ELb0EEENS1_19SingleTileSchedulerILb1ELb0ELb1ELi128EEEEEEEEEvNT_6ParamsE,"ax",@progbits
	.sectioninfo	@"SHI_REGISTERS=255"
	.align	128
.text._ZN7cutlass13device_kernelIN5flash19enable_sm80_to_sm89INS1_16FlashAttnFwdSm80INS1_25CollectiveMainloopFwdSm80ILi4ELi1ELb0EN4cute5tupleIJNS5_1CILi128EEENS7_ILi112EEENS7_ILi64EEEEEELi64ENS_10bfloat16_tEfNS_4arch4Sm80ELb1ELb0ELb1ELb1ELb1ELb1ELb1ELb0EEENS1_21CollectiveEpilogueFwdINS6_IJS8_SA_S9_EEENS6_IJNS7_ILi1EEESI_SI_EEESC_SE_Li128ELb1ELb1ELb0ELb0EEENS1_19SingleTileSchedulerILb1ELb0ELb1ELi128EEEEEEEEEvNT_6ParamsE:
        .type           _ZN7cutlass13device_kernelIN5flash19enable_sm80_to_sm89INS1_16FlashAttnFwdSm80INS1_25CollectiveMainloopFwdSm80ILi4ELi1ELb0EN4cute5tupleIJNS5_1CILi128EEENS7_ILi112EEENS7_ILi64EEEEEELi64ENS_10bfloat16_tEfNS_4arch4Sm80ELb1ELb0ELb1ELb1ELb1ELb1ELb1ELb0EEENS1_21CollectiveEpilogueFwdINS6_IJS8_SA_S9_EEENS6_IJNS7_ILi1EEESI_SI_EEESC_SE_Li128ELb1ELb1ELb0ELb0EEENS1_19SingleTileSchedulerILb1ELb0ELb1ELi128EEEEEEEEEvNT_6ParamsE,@function
        .size           _ZN7cutlass13device_kernelIN5flash19enable_sm80_to_sm89INS1_16FlashAttnFwdSm80INS1_25CollectiveMainloopFwdSm80ILi4ELi1ELb0EN4cute5tupleIJNS5_1CILi128EEENS7_ILi112EEENS7_ILi64EEEEEELi64ENS_10bfloat16_tEfNS_4arch4Sm80ELb1ELb0ELb1ELb1ELb1ELb1ELb1ELb0EEENS1_21CollectiveEpilogueFwdINS6_IJS8_SA_S9_EEENS6_IJNS7_ILi1EEESI_SI_EEESC_SE_Li128ELb1ELb1ELb0ELb0EEENS1_19SingleTileSchedulerILb1ELb0ELb1ELi128EEEEEEEEEvNT_6ParamsE,(.L_x_1606 - _ZN7cutlass13device_kernelIN5flash19enable_sm80_to_sm89INS1_16FlashAttnFwdSm80INS1_25CollectiveMainloopFwdSm80ILi4ELi1ELb0EN4cute5tupleIJNS5_1CILi128EEENS7_ILi112EEENS7_ILi64EEEEEELi64ENS_10bfloat16_tEfNS_4arch4Sm80ELb1ELb0ELb1ELb1ELb1ELb1ELb1ELb0EEENS1_21CollectiveEpilogueFwdINS6_IJS8_SA_S9_EEENS6_IJNS7_ILi1EEESI_SI_EEESC_SE_Li128ELb1ELb1ELb0ELb0EEENS1_19SingleTileSchedulerILb1ELb0ELb1ELi128EEEEEEEEEvNT_6ParamsE)
        .other          _ZN7cutlass13device_kernelIN5flash19enable_sm80_to_sm89INS1_16FlashAttnFwdSm80INS1_25CollectiveMainloopFwdSm80ILi4ELi1ELb0EN4cute5tupleIJNS5_1CILi128EEENS7_ILi112EEENS7_ILi64EEEEEELi64ENS_10bfloat16_tEfNS_4arch4Sm80ELb1ELb0ELb1ELb1ELb1ELb1ELb1ELb0EEENS1_21CollectiveEpilogueFwdINS6_IJS8_SA_S9_EEENS6_IJNS7_ILi1EEESI_SI_EEESC_SE_Li128ELb1ELb1ELb0ELb0EEENS1_19SingleTileSchedulerILb1ELb0ELb1ELi128EEEEEEEEEvNT_6ParamsE,@"STO_CUDA_ENTRY STV_DEFAULT"
_ZN7cutlass13device_kernelIN5flash19enable_sm80_to_sm89INS1_16FlashAttnFwdSm80INS1_25CollectiveMainloopFwdSm80ILi4ELi1ELb0EN4cute5tupleIJNS5_1CILi128EEENS7_ILi112EEENS7_ILi64EEEEEELi64ENS_10bfloat16_tEfNS_4arch4Sm80ELb1ELb0ELb1ELb1ELb1ELb1ELb1ELb0EEENS1_21CollectiveEpilogueFwdINS6_IJS8_SA_S9_EEENS6_IJNS7_ILi1EEESI_SI_EEESC_SE_Li128ELb1ELb1ELb0ELb0EEENS1_19SingleTileSchedulerILb1ELb0ELb1ELi128EEEEEEEEEvNT_6ParamsE:
        /* <DEDUP_REMOVED lines=21> */
.L_x_674:
        /* <DEDUP_REMOVED lines=13> */
.L_x_676:
[----:B------:R-:W-:Y:S02]  /*0220*/  ULDC UR6, c[0x0][0x54c] ;  /* 0x0001530000067ab9 */ /* 0x000fe40000000800 */
.L_x_675:
[----:B------:R-:W-:Y:S02]  /*0230*/  ULDC UR4, c[0x0][0x548] ;  /* 0x0001520000047ab9 */ /* 0x000fe40000000800 */
[----:B------:R-:W-:-:S02]  /*0240*/  USHF.L.U32 UR17, UR17, 0x7, URZ ;  /* 0x0000000711117899 */ /* 0x000fc4000800063f */
[----:B------:R-:W-:-:S04]  /*0250*/  UIMAD UR4, UR6, UR4, URZ ;  /* 0x00000004060472a4 */ /* 0x000fc8000f8e023f */
[----:B------:R-:W-:-:S04]  /*0260*/  UISETP.GE.AND UP0, UPT, UR17, UR4, UPT ;  /* 0x000000041100728c */ /* 0x000fc8000bf06270 */
[----:B------:R-:W-:Y:S01]  /*0270*/  USEL UR21, UR21, 0xffffffff, !UP0 ;  /* 0xffffffff15157887 */ /* 0x000fe2000c000000 */
[----:B------:R-:W-:Y:S05]  /*0280*/  BRA `(.L_x_677) ;  /* 0x000001b000007947 */ /* 0x000fea0003800000 */
.L_x_673:
        /* <DEDUP_REMOVED lines=8> */
.L_x_678:
        /* <DEDUP_REMOVED lines=13> */
.L_x_680:
[----:B------:R-:W-:Y:S02]  /*03e0*/  ULDC UR6, c[0x0][0x54c] ;  /* 0x0001530000067ab9 */ /* 0x000fe40000000800 */
.L_x_679:
[----:B------:R-:W-:Y:S02]  /*03f0*/  ULDC UR4, c[0x0][0x548] ;  /* 0x0001520000047ab9 */ /* 0x000fe40000000800 */
[----:B------:R-:W-:-:S02]  /*0400*/  USHF.L.U32 UR17, UR17, 0x7, URZ ;  /* 0x0000000711117899 */ /* 0x000fc4000800063f */
[----:B------:R-:W-:-:S04]  /*0410*/  UIMAD UR4, UR6, UR4, URZ ;  /* 0x00000004060472a4 */ /* 0x000fc8000f8e023f */
[----:B------:R-:W-:-:S04]  /*0420*/  UISETP.GE.AND UP0, UPT, UR17, UR4, UPT ;  /* 0x000000041100728c */ /* 0x000fc8000bf06270 */
[----:B------:R-:W-:-:S06]  /*0430*/  USEL UR21, UR21, 0xffffffff, !UP0 ;  /* 0xffffffff15157887 */ /* 0x000fcc000c000000 */
.L_x_677:
        /* <DEDUP_REMOVED lines=16> */
[----:B------:R-:W-:Y:S01]  /*0540*/  UIMAD.WIDE UR8, UR21, UR5, UR8 ;  /* 0x00000005150872a5 */ /* 0x000fe2000f8e0208 */
[----:B------:R-:W-:Y:S02]  /*0550*/  ISETP.NE.U32.AND P4, PT, RZ, c[0x0][0x350], PT ;  /* 0x0000d400ff007a0c */ /* 0x000fe40003f85070 */
[----:B------:R-:W-:Y:S01]  /*0560*/  @UP1 UIMAD.WIDE UR10, UR21, UR5, UR10 ;  /* 0x00000005150a12a5 */ /* 0x000fe2000f8e020a */
[----:B------:R-:W-:Y:S01]  /*0570*/  IMAD.U32 R2, RZ, RZ, UR6 ;  /* 0x00000006ff027e24 */ /* 0x000fe2000f8e00ff */
[----:B------:R-:W-:Y:S01]  /*0580*/  MOV R3, UR7 ;  /* 0x0000000700037c02 */ /* 0x000fe20008000f00 */
[----:B------:R-:W-:Y:S01]  /*0590*/  ULDC.64 UR6, c[0x0][0x358] ;  /* 0x0000d60000067ab9 */ /* 0x000fe20000000a00 */
[----:B------:R-:W-:Y:S01]  /*05a0*/  IMAD.U32 R8, RZ, RZ, UR8 ;  /* 0x00000008ff087e24 */ /* 0x000fe2000f8e00ff */
[----:B------:R-:W-:Y:S01]  /*05b0*/  UISETP.NE.U32.AND UP3, UPT, URZ, UR6, UPT ;  /* 0x000000063f00728c */ /* 0x000fe2000bf65070 */
[----:B------:R-:W-:Y:S01]  /*05c0*/  IMAD.U32 R9, RZ, RZ, UR9 ;  /* 0x00000009ff097e24 */ /* 0x000fe2000f8e00ff */
[----:B------:R-:W-:Y:S01]  /*05d0*/  ISETP.NE.AND.EX P4, PT, RZ, c[0x0][0x354], PT, P4 ;  /* 0x0000d500ff007a0c */ /* 0x000fe20003f85340 */
[----:B------:R-:W-:Y:S01]  /*05e0*/  IMAD.U32 R4, RZ, RZ, UR10 ;  /* 0x0000000aff047e24 */ /* 0x000fe2000f8e00ff */
[----:B------:R-:W-:Y:S01]  /*05f0*/  UISETP.NE.AND.EX UP3, UPT, URZ, UR7, UPT, UP3 ;  /* 0x000000073f00728c */ /* 0x000fe2000bf65330 */
[----:B------:R-:W-:Y:S01]  /*0600*/  IMAD.U32 R5, RZ, RZ, UR11 ;  /* 0x0000000bff057e24 */ /* 0x000fe2000f8e00ff */
[----:B------:R-:W-:Y:S01]  /*0610*/  ULDC.64 UR8, c[0x0][0x350] ;  /* 0x0000d40000087ab9 */ /* 0x000fe20000000a00 */
[----:B------:R1:W2:Y:S01]  /*0620*/  @P1 LDG.E R0, [R2.64] ;  /* 0x0000001602001981 */ /* 0x0002a2000c1e1900 */
[----:B------:R-:W-:-:S02]  /*0630*/  ULDC.64 UR6, c[0x0][0x358] ;  /* 0x0000d60000067ab9 */ /* 0x000fc40000000a00 */
[----:B------:R-:W-:Y:S01]  /*0640*/  PLOP3.LUT P0, PT, PT, PT, UP3, 0x80, 0x0 ;  /* 0x000000000000781c */ /* 0x000fe20003f0f038 */
[----:B------:R-:W-:Y:S01]  /*0650*/  UIMAD.WIDE UR8, UR21, UR5, UR8 ;  /* 0x00000005150872a5 */ /* 0x000fe2000f8e0208 */
[----:B------:R3:W4:Y:S01]  /*0660*/  @P2 LDG.E R7, [R4.64] ;  /* 0x0000001604072981 */ /* 0x000722000c1e1900 */
[----:B------:R-:W-:Y:S01]  /*0670*/  UIMAD.WIDE UR6, UR21, UR5, UR6 ;  /* 0x00000005150672a5 */ /* 0x000fe2000f8e0206 */
[----:B------:R-:W-:Y:S01]  /*0680*/  MOV R27, RZ ;  /* 0x000000ff001b7202 */ /* 0x000fe20000000f00 */
[----:B------:R-:W-:Y:S01]  /*0690*/  IMAD.MOV.U32 R10, RZ, RZ, RZ ;  /* 0x000000ffff0a7224 */ /* 0x000fe200078e00ff */
[----:B------:R-:W4:Y:S03]  /*06a0*/  @P3 LDG.E R6, [R8.64] ;  /* 0x0000001608063981 */ /* 0x000f26000c1e1900 */
[----:B-1----:R-:W-:Y:S01]  /*06b0*/  IMAD.U32 R2, RZ, RZ, UR6 ;  /* 0x00000006ff027e24 */ /* 0x002fe2000f8e00ff */
[----:B------:R-:W-:Y:S01]  /*06c0*/  MOV R3, UR7 ;  /* 0x0000000700037c02 */ /* 0x000fe20008000f00 */
[----:B---3--:R-:W-:Y:S01]  /*06d0*/  IMAD.U32 R4, RZ, RZ, UR8 ;  /* 0x00000008ff047e24 */ /* 0x008fe2000f8e00ff */
[----:B------:R-:W-:-:S03]  /*06e0*/  MOV R5, UR9 ;  /* 0x0000000900057c02 */ /* 0x000fc60008000f00 */
        /* <DEDUP_REMOVED lines=21> */
.L_x_681:
        /* <DEDUP_REMOVED lines=10> */
.L_x_682:
[----:B------:R-:W-:Y:S05]  /*08e0*/  @!P4 BRA `(.L_x_683) ;  /* 0x000000500000c947 */ /* 0x000fea0003800000 */
[----:B-1--4-:R1:W4:Y:S04]  /*08f0*/  LDG.E R0, [R4.64] ;  /* 0x0000001604007981 */ /* 0x012328000c1e1900 */
[----:B-1-3--:R-:W3:Y:S01]  /*0900*/  LDG.E R4, [R4.64+0x4] ;  /* 0x0000041604047981 */ /* 0x00aee2000c1e1900 */
[----:B----4-:R-:W1:Y:S08]  /*0910*/  R2UR UR24, R0 ;  /* 0x00000000001873c2 */ /* 0x010e7000000e0000 */
[----:B---3--:R-:W1:Y:S02]  /*0920*/  R2UR UR6, R4 ;  /* 0x00000000040673c2 */ /* 0x008e6400000e0000 */
[----:B-1----:R-:W-:-:S06]  /*0930*/  UIADD3 UR24, -UR24, UR6, URZ ;  /* 0x0000000618187290 */ /* 0x002fcc000fffe13f */
.L_x_683:
        /* <DEDUP_REMOVED lines=12> */
[----:B------:R-:W-:Y:S02]  /*0a00*/  ULDC UR10, c[0x0][0x2c4] ;  /* 0x0000b100000a7ab9 */ /* 0x000fe40000000800 */
[----:B------:R-:W-:Y:S02]  /*0a10*/  UISETP.NE.AND UP2, UPT, UR10, 0x1, UPT ;  /* 0x000000010a00788c */ /* 0x000fe4000bf45270 */
[----:B------:R-:W-:-:S09]  /*0a20*/  UIADD3 UR10, -UR18, UR24, URZ ;  /* 0x00000018120a7290 */ /* 0x000fd2000fffe13f */
[----:B------:R-:W-:Y:S01]  /*0a30*/  @UP2 UIADD3 UR26, UR17, 0x7f, URZ ;  /* 0x0000007f111a2890 */ /* 0x000fe2000fffe03f */
[----:B----4-:R-:W4:Y:S08]  /*0a40*/  @P0 R2UR UR6, R0 ;  /* 0x00000000000603c2 */ /* 0x010f3000000e0000 */
[----:B---3--:R-:W4:Y:S02]  /*0a50*/  @P0 R2UR UR7, R2 ;  /* 0x00000000020703c2 */ /* 0x008f2400000e0000 */
[----:B----4-:R-:W-:-:S03]  /*0a60*/  @UP3 UIADD3 UR4, -UR6, UR7, URZ ;  /* 0x0000000706043290 */ /* 0x010fc6000fffe13f */
[----:B------:R-:W-:Y:S02]  /*0a70*/  ULDC.64 UR6, c[0x0][0x2c8] ;  /* 0x0000b20000067ab9 */ /* 0x000fe40000000a00 */
[----:B------:R-:W-:Y:S02]  /*0a80*/  UIMAD.WIDE.U32 UR26, UR26, UR6, URZ ;  /* 0x000000061a1a72a5 */ /* 0x000fe4000f8e003f */
[----:B------:R-:W-:Y:S02]  /*0a90*/  UIADD3 UR14, UR10, UR4, URZ ;  /* 0x000000040a0e7290 */ /* 0x000fe4000fffe03f */
[----:B------:R-:W-:Y:S02]  /*0aa0*/  UIADD3 UR6, UR17, 0x7f, URZ ;  /* 0x0000007f11067890 */ /* 0x000fe4000fffe03f */
[----:B--2---:R-:W-:Y:S02]  /*0ab0*/  UIADD3 UR12, UR14, 0x70, -UR20 ;  /* 0x000000700e0c7890 */ /* 0x004fe4000fffe814 */
[----:B------:R-:W-:-:S02]  /*0ac0*/  @UP2 UMOV UR11, UR27 ;  /* 0x0000001b000b2c82 */ /* 0x000fc40008000000 */
[----:B------:R-:W-:Y:S02]  /*0ad0*/  @UP2 USHF.R.U32.HI UR6, URZ, UR7, UR11 ;  /* 0x000000073f062299 */ /* 0x000fe4000801160b */
[----:B------:R-:W-:Y:S02]  /*0ae0*/  UIADD3 UR27, UR14, 0x6f, URZ ;  /* 0x0000006f0e1b7890 */ /* 0x000fe4000fffe03f */
[----:B------:R-:W-:Y:S02]  /*0af0*/  UIADD3 UR7, UR12, UR6, URZ ;  /* 0x000000060c077290 */ /* 0x000fe4000fffe03f */
[----:B------:R-:W-:Y:S02]  /*0b00*/  UMOV UR26, URZ ;  /* 0x0000003f001a7c82 */ /* 0x000fe40008000000 */
[----:B------:R-:W-:Y:S02]  /*0b10*/  UMOV UR6, URZ ;  /* 0x0000003f00067c82 */ /* 0x000fe40008000000 */
[----:B------:R-:W-:-:S02]  /*0b20*/  UIMAD.WIDE UR26, UR27, -0x6db6db6d, UR26 ;  /* 0x924924931b1a78a5 */ /* 0x000fc4000f8e021a */
[----:B------:R-:W-:Y:S02]  /*0b30*/  UIMAD.WIDE UR6, UR7, -0x6db6db6d, UR6 ;  /* 0x92492493070678a5 */ /* 0x000fe4000f8e0206 */
[----:B------:R-:W-:-:S03]  /*0b40*/  UIADD3 UR6, -UR10, URZ, URZ ;  /* 0x0000003f0a067290 */ /* 0x000fc6000fffe13f */
[----:B------:R-:W-:Y:S02]  /*0b50*/  UMOV UR25, UR27 ;  /* 0x0000001b00197c82 */ /* 0x000fe40008000000 */
[----:B------:R-:W-:Y:S02]  /*0b60*/  UMOV UR11, UR7 ;  /* 0x00000007000b7c82 */ /* 0x000fe40008000000 */
[----:B------:R-:W-:Y:S02]  /*0b70*/  USHF.R.U32.HI UR13, URZ, 0x1f, UR25 ;  /* 0x0000001f3f0d7899 */ /* 0x000fe40008011619 */
[----:B------:R-:W-:Y:S02]  /*0b80*/  USHF.R.U32.HI UR7, URZ, 0x1f, UR11 ;  /* 0x0000001f3f077899 */ /* 0x000fe4000801160b */
[----:B------:R-:W-:Y:S02]  /*0b90*/  UISETP.LT.AND UP0, UPT, URZ, UR6, UPT ;  /* 0x000000063f00728c */ /* 0x000fe4000bf01270 */
[----:B------:R-:W-:-:S02]  /*0ba0*/  ULEA.HI.SX32 UR13, UR25, UR13, 0x1a ;  /* 0x0000000d190d7291 */ /* 0x000fc4000f8fd23f */
[----:B------:R-:W-:Y:S02]  /*0bb0*/  ULEA.HI.SX32 UR11, UR11, UR7, 0x1a ;  /* 0x000000070b0b7291 */ /* 0x000fe4000f8fd23f */
[----:B------:R-:W-:Y:S02]  /*0bc0*/  USEL UR7, URZ, UR6, !UP0 ;  /* 0x000000063f077287 */ /* 0x000fe4000c000000 */
[----:B------:R-:W-:Y:S02]  /*0bd0*/  UISETP.LT.AND UP1, UPT, UR13, UR11, UPT ;  /* 0x0000000b0d00728c */ /* 0x000fe4000bf21270 */
[----:B------:R-:W-:Y:S02]  /*0be0*/  USHF.R.U32.HI UR6, URZ, 0x4, UR7 ;  /* 0x000000043f067899 */ /* 0x000fe40008011607 */
[----:B------:R-:W-:-:S04]  /*0bf0*/  USEL UR11, UR13, UR11, UP1 ;  /* 0x0000000b0d0b7287 */ /* 0x000fc80008800000 */
[----:B------:R-:W-:Y:S01]  /*0c00*/  UIMAD UR11, UR11, 0x70, -UR10 ;  /* 0x000000700b0b78a4 */ /* 0x000fe2000f8e0a0a */
[----:B------:R-:W-:-:S03]  /*0c10*/  MOV R0, UR6 ;  /* 0x0000000600007c02 */ /* 0x000fc60008000f00 */
[----:B------:R-:W-:Y:S02]  /*0c20*/  UISETP.LT.AND UP0, UPT, UR11, UR4, UPT ;  /* 0x000000040b00728c */ /* 0x000fe4000bf01270 */
[----:B------:R-:W-:Y:S02]  /*0c30*/  IMAD.WIDE.U32 R2, R0, 0x24924925, RZ ;  /* 0x2492492500027825 */ /* 0x000fe400078e00ff */
[----:B------:R-:W-:Y:S02]  /*0c40*/  USEL UR6, UR11, UR4, UP0 ;  /* 0x000000040b067287 */ /* 0x000fe40008000000 */
[----:B------:R-:W2:Y:S02]  /*0c50*/  R2UR UR27, R3 ;  /* 0x00000000031b73c2 */ /* 0x000ea400000e0000 */
[----:B------:R-:W-:-:S06]  /*0c60*/  UISETP.GT.AND UP0, UPT, UR6, UR7, UPT ;  /* 0x000000070600728c */ /* 0x000fcc000bf04270 */
[----:B------:R1:W3:Y:S05]  /*0c70*/  R2UR UR26, R2 ;  /* 0x00000000021a73c2 */ /* 0x0002ea00000e0000 */
[----:B------:R-:W-:-:S03]  /*0c80*/  @UP0 UIADD3 UR7, UR6, 0x6f, URZ ;  /* 0x0000006f06070890 */ /* 0x000fc6000fffe03f */
[----:B------:R-:W-:Y:S02]  /*0c90*/  @UP0 UMOV UR6, URZ ;  /* 0x0000003f00060c82 */ /* 0x000fe40008000000 */
[----:B------:R-:W-:-:S04]  /*0ca0*/  @UP0 UIMAD.WIDE UR8, UR7, -0x6db6db6d, UR6 ;  /* 0x92492493070808a5 */ /* 0x000fc8000f8e0206 */
[----:B------:R-:W-:Y:S02]  /*0cb0*/  @UP0 USHF.R.U32.HI UR6, URZ, 0x1f, UR9 ;  /* 0x0000001f3f060899 */ /* 0x000fe40008011609 */
[----:B--2---:R-:W-:Y:S02]  /*0cc0*/  UMOV UR11, UR27 ;  /* 0x0000001b000b7c82 */ /* 0x004fe40008000000 */
[----:B------:R-:W-:Y:S02]  /*0cd0*/  @UP0 ULEA.HI.SX32 UR11, UR9, UR6, 0x1a ;  /* 0x00000006090b0291 */ /* 0x000fe4000f8fd23f */
[----:B------:R-:W-:Y:S02]  /*0ce0*/  UMOV UR7, UR27 ;  /* 0x0000001b00077c82 */ /* 0x000fe40008000000 */
[----:B------:R-:W-:-:S06]  /*0cf0*/  UISETP.GT.AND UP0, UPT, UR11, UR27, UPT ;  /* 0x0000001b0b00728c */ /* 0x000fcc000bf04270 */
[----:B------:R-:W-:-:S13]  /*0d00*/  PLOP3.LUT P0, PT, PT, PT, UP0, 0x80, 0x0 ;  /* 0x000000000000781c */ /* 0x000fda0003f0f008 */
[----:B-1-3--:R-:W-:Y:S05]  /*0d10*/  @!P0 BRA `(.L_x_684) ;  /* 0x0000761000008947 */ /* 0x00afea0003800000 */
        /* <DEDUP_REMOVED lines=9> */
[----:B------:R-:W-:-:S03]  /*0db0*/  ULDC.64 UR8, c[0x0][0x240] ;  /* 0x0000900000087ab9 */ /* 0x000fc60000000a00 */
[----:B------:R-:W-:Y:S01]  /*0dc0*/  LEA.HI R0, R28, R246, RZ, 0x3 ;  /* 0x000000f61c007211 */ /* 0x000fe200078f18ff */
[----:B------:R1:W2:Y:S01]  /*0dd0*/  @P5 LDG.E R17, [R2.64] ;  /* 0x0000001602115981 */ /* 0x0002a2000c1e1900 */
[----:B------:R-:W-:Y:S01]  /*0de0*/  UIADD3 UR6, UR11, -0x1, URZ ;  /* 0xffffffff0b067890 */ /* 0x000fe2000fffe03f */
[----:B------:R-:W-:Y:S01]  /*0df0*/  IMAD.MOV.U32 R150, RZ, RZ, c[0x0][0x238] ;  /* 0x00008e00ff967624 */ /* 0x000fe200078e00ff */
[----:B------:R-:W-:Y:S01]  /*0e00*/  SHF.R.S32.HI R8, RZ, 0x3, R0 ;  /* 0x00000003ff087819 */ /* 0x000fe20000011400 */
[----:B------:R-:W-:Y:S01]  /*0e10*/  UMOV UR5, 0x70 ;  /* 0x0000007000057882 */ /* 0x000fe20000000000 */
[----:B------:R-:W-:Y:S01]  /*0e20*/  LOP3.LUT R0, R0, 0x1ffffff8, RZ, 0xc0, !PT ;  /* 0x1ffffff800007812 */ /* 0x000fe200078ec0ff */
[----:B------:R-:W-:Y:S01]  /*0e30*/  ULDC.64 UR10, c[0x0][0x238] ;  /* 0x00008e00000a7ab9 */ /* 0x000fe20000000a00 */
        /* <DEDUP_REMOVED lines=9> */
[----:B------:R-:W-:Y:S01]  /*0ed0*/  IMAD.WIDE.U32 R12, R150, 0x20, RZ ;  /* 0x00000020960c7825 */ /* 0x000fe200078e00ff */
[----:B------:R-:W-:Y:S01]  /*0ee0*/  USEL UR28, UR21, URZ, !UP3 ;  /* 0x0000003f151c7287 */ /* 0x000fe2000d800000 */
[----:B------:R-:W-:Y:S01]  /*0ef0*/  LEA.HI R91, R28, R246, RZ, 0x6 ;  /* 0x000000f61c5b7211 */ /* 0x000fe200078f30ff */
[----:B------:R-:W-:Y:S01]  /*0f00*/  USEL UR25, UR10, URZ, !UP3 ;  /* 0x0000003f0a197287 */ /* 0x000fe2000d800000 */
[----:B------:R-:W-:Y:S01]  /*0f10*/  SHF.R.S32.HI R5, RZ, 0x1f, R4 ;  /* 0x0000001fff057819 */ /* 0x000fe20000011404 */
[----:B------:R-:W-:Y:S01]  /*0f20*/  ULDC.64 UR8, c[0x0][0x248] ;  /* 0x0000920000087ab9 */ /* 0x000fe20000000a00 */
[----:B------:R-:W-:Y:S01]  /*0f30*/  IMAD.U32 R6, RZ, RZ, UR26 ;  /* 0x0000001aff067e24 */ /* 0x000fe2000f8e00ff */
[----:B------:R-:W-:Y:S01]  /*0f40*/  UIMAD UR8, UR25, UR8, URZ ;  /* 0x00000008190872a4 */ /* 0x000fe2000f8e023f */
[----:B------:R-:W-:Y:S01]  /*0f50*/  IMAD.U32 R96, RZ, RZ, UR28 ;  /* 0x0000001cff607e24 */ /* 0x000fe2000f8e00ff */
[----:B-1----:R-:W-:Y:S01]  /*0f60*/  SHF.R.S32.HI R2, RZ, 0x1f, R10 ;  /* 0x0000001fff027819 */ /* 0x002fe2000001140a */
[----:B------:R-:W-:Y:S01]  /*0f70*/  UIMAD UR11, UR5, UR11, URZ ;  /* 0x0000000b050b72a4 */ /* 0x000fe2000f8e023f */
[----:B------:R-:W-:Y:S01]  /*0f80*/  IMAD.MOV.U32 R146, RZ, RZ, R6 ;  /* 0x000000ffff927224 */ /* 0x000fe200078e0006 */
[----:B------:R-:W-:Y:S01]  /*0f90*/  UIMAD UR8, UR28, UR9, UR8 ;  /* 0x000000091c0872a4 */ /* 0x000fe2000f8e0208 */
[----:B------:R-:W-:Y:S01]  /*0fa0*/  LEA.HI.X.SX32 R129, R8, R2, 0x1, P0 ;  /* 0x0000000208817211 */ /* 0x000fe200000f0eff */
[----:B------:R-:W-:Y:S01]  /*0fb0*/  IMAD.WIDE.U32 R2, R128, c[0x0][0x238], R4 ;  /* 0x00008e0080027a25 */ /* 0x000fe200078e0004 */
[----:B------:R-:W-:Y:S01]  /*0fc0*/  UIADD3 UR11, UR27, UR11, URZ ;  /* 0x0000000b1b0b7290 */ /* 0x000fe2000fffe03f */
[----:B------:R-:W-:-:S02]  /*0fd0*/  ISETP.GE.AND P6, PT, R4, c[0x0][0x1d4], PT ;  /* 0x0000750004007a0c */ /* 0x000fc40003fc6270 */
[----:B------:R-:W-:Y:S01]  /*0fe0*/  IMAD R0, R129, c[0x0][0x238], RZ ;  /* 0x00008e0081007a24 */ /* 0x000fe200078e02ff */
[----:B------:R-:W-:Y:S01]  /*0ff0*/  UIMAD UR9, UR11, UR6, URZ ;  /* 0x000000060b0972a4 */ /* 0x000fe2000f8e023f */
[----:B------:R-:W-:Y:S01]  /*1000*/  IMAD.U32 R7, RZ, RZ, UR27 ;  /* 0x0000001bff077e24 */ /* 0x000fe2000f8e00ff */
[----:B------:R-:W-:Y:S01]  /*1010*/  LEA.HI R26, R28, R246, RZ, 0x2 ;  /* 0x000000f61c1a7211 */ /* 0x000fe200078f10ff */
[----:B------:R-:W-:Y:S01]  /*1020*/  IMAD R0, R128, c[0x0][0x23c], R0 ;  /* 0x00008f0080007a24 */ /* 0x000fe200078e0200 */
[----:B------:R-:W-:Y:S01]  /*1030*/  IADD3 R147, R27, UR24, RZ ;  /* 0x000000181b937c10 */ /* 0x000fe2000fffe0ff */
[----:B------:R-:W-:Y:S01]  /*1040*/  IMAD.SHL.U32 R11, R29, 0x20, RZ ;  /* 0x000000201d0b7824 */ /* 0x000fe200078e00ff */
[----:B------:R-:W-:Y:S01]  /*1050*/  SHF.R.S32.HI R35, RZ, 0x2, R26 ;  /* 0x00000002ff237819 */ /* 0x000fe2000001141a */
[----:B------:R-:W-:Y:S01]  /*1060*/  IMAD.IADD R3, R3, 0x1, R0 ;  /* 0x0000000103037824 */ /* 0x000fe200078e0200 */
[----:B------:R-:W-:Y:S01]  /*1070*/  ULDC UR24, c[0x0][0x294] ;  /* 0x0000a50000187ab9 */ /* 0x000fe20000000800 */
[----:B------:R-:W-:Y:S01]  /*1080*/  IMAD.U32 R0, RZ, RZ, UR16 ;  /* 0x00000010ff007e24 */ /* 0x000fe2000f8e00ff */
[----:B------:R-:W-:Y:S01]  /*1090*/  IADD3 R158, R35, 0x40, RZ ;  /* 0x00000040239e7810 */ /* 0x000fe20007ffe0ff */
[----:B------:R-:W-:Y:S01]  /*10a0*/  IMAD.SHL.U32 R91, R91, 0x8, RZ ;  /* 0x000000085b5b7824 */ /* 0x000fe200078e00ff */
[C---:B------:R-:W-:Y:S01]  /*10b0*/  IADD3 R159, R35.reuse, 0x20, RZ ;  /* 0x00000020239f7810 */ /* 0x040fe20007ffe0ff */
[----:B------:R-:W-:Y:S01]  /*10c0*/  IMAD.WIDE.U32 R2, R0, c[0x0][0x240], R2 ;  /* 0x0000900000027a25 */ /* 0x000fe200078e0002 */
[----:B------:R-:W-:Y:S01]  /*10d0*/  IADD3 R157, R35, 0x60, RZ ;  /* 0x00000060239d7810 */ /* 0x000fe20007ffe0ff */
[----:B------:R-:W-:Y:S01]  /*10e0*/  UIMAD UR24, UR5, UR24, URZ ;  /* 0x00000018051872a4 */ /* 0x000fe2000f8e023f */
[----:B------:R-:W-:Y:S01]  /*10f0*/  P2R R122, PR, RZ, 0x40 ;  /* 0x00000040ff7a7803 */ /* 0x000fe20000000000 */
[----:B------:R-:W-:Y:S01]  /*1100*/  IMAD.U32 R0, RZ, RZ, UR6 ;  /* 0x00000006ff007e24 */ /* 0x000fe2000f8e00ff */
[----:B------:R-:W-:Y:S01]  /*1110*/  IADD3 R3, R3, UR29, RZ ;  /* 0x0000001d03037c10 */ /* 0x000fe2000fffe0ff */
[----:B------:R-:W-:Y:S01]  /*1120*/  USHF.R.S32.HI UR29, URZ, 0x1f, UR6 ;  /* 0x0000001f3f1d7899 */ /* 0x000fe20008011406 */
[----:B------:R-:W-:-:S02]  /*1130*/  IMAD.MOV.U32 R154, RZ, RZ, 0x6 ;  /* 0x00000006ff9a7424 */ /* 0x000fc400078e00ff */
        /* <DEDUP_REMOVED lines=8> */
[----:B------:R-:W-:Y:S01]  /*11c0*/  IMAD.MOV.U32 R156, RZ, RZ, 0x5 ;  /* 0x00000005ff9c7424 */ /* 0x000fe200078e00ff */
[----:B------:R-:W-:Y:S01]  /*11d0*/  LOP3.LUT R0, R0, 0x1c0, RZ, 0xc0, !PT ;  /* 0x000001c000007812 */ /* 0x000fe200078ec0ff */
[----:B------:R-:W-:Y:S01]  /*11e0*/  IMAD.SHL.U32 R151, R150, 0x20, RZ ;  /* 0x0000002096977824 */ /* 0x000fe200078e00ff */
        /* <DEDUP_REMOVED lines=14> */
[----:B------:R-:W-:Y:S01]  /*12d0*/  IMAD.MOV.U32 R175, RZ, RZ, c[0x0][0x27c] ;  /* 0x00009f00ffaf7624 */ /* 0x000fe200078e00ff */
[----:B------:R-:W-:Y:S01]  /*12e0*/  @P0 LEA R6, P2, R0, c[0x0][0x220], 0x1 ;  /* 0x0000880000060a11 */ /* 0x000fe200078408ff */
[----:B------:R-:W-:Y:S01]  /*12f0*/  IMAD.MOV.U32 R152, RZ, RZ, c[0x0][0x27c] ;  /* 0x00009f00ff987624 */ /* 0x000fe200078e00ff */
[----:B------:R-:W-:Y:S01]  /*1300*/  @P4 IADD3.X R11, R3, R13, R11, P3, !PT ;  /* 0x0000000d030b4210 */ /* 0x000fe20001ffe40b */
[----:B------:R-:W-:Y:S01]  /*1310*/  IMAD.WIDE.U32 R12, R12, c[0x0][0x260], R4 ;  /* 0x000098000c0c7a25 */ /* 0x000fe200078e0004 */
[----:B------:R-:W-:-:S02]  /*1320*/  LOP3.LUT R91, R9, 0xfffffe00, R91, 0xf8, !PT ;  /* 0xfffffe00095b7812 */ /* 0x000fc400078ef85b */
[----:B------:R-:W-:Y:S01]  /*1330*/  @P1 LEA R4, P3, R2, c[0x0][0x220], 0x1 ;  /* 0x0000880002041a11 */ /* 0x000fe200078608ff */
[----:B------:R-:W-:Y:S01]  /*1340*/  IMAD.SHL.U32 R152, R152, 0x2, RZ ;  /* 0x0000000298987824 */ /* 0x000fe200078e00ff */
[----:B------:R-:W-:Y:S01]  /*1350*/  @P0 LEA.HI.X R7, R0, c[0x0][0x224], R7, 0x1, P2 ;  /* 0x0000890000070a11 */ /* 0x000fe200010f0c07 */
[----:B------:R-:W-:Y:S01]  /*1360*/  IMAD.SHL.U32 R91, R91, 0x2, RZ ;  /* 0x000000025b5b7824 */ /* 0x000fe200078e00ff */
[----:B------:R-:W-:Y:S02]  /*1370*/  LOP3.LUT R0, R26, 0xfffffffc, RZ, 0xc0, !PT ;  /* 0xfffffffc1a007812 */ /* 0x000fe400078ec0ff */
[----:B------:R-:W-:Y:S02]  /*1380*/  @P1 LEA.HI.X R5, R2, c[0x0][0x224], R3, 0x1, P3 ;  /* 0x0000890002051a11 */ /* 0x000fe400018f0c03 */
        /* <DEDUP_REMOVED lines=44> */
[C---:B---3--:R-:W-:Y:S01]  /*1650*/  IMAD.WIDE.U32 R6, R35.reuse, c[0x0][0x290], R32 ;  /* 0x0000a40023067a25 */ /* 0x048fe200078e0020 */
        /* <DEDUP_REMOVED lines=30> */
[----:B--2---:R1:W2:Y:S02]  /*1840*/  @P5 R2UR UR30, R17 ;  /* 0x00000000111e53c2 */ /* 0x0042a400000e0000 */
[----:B-1----:R-:W-:Y:S01]  /*1850*/  IMAD.IADD R17, R16, 0x1, R7 ;  /* 0x0000000110117824 */ /* 0x002fe200078e0207 */
[----:B--2---:R-:W-:Y:S01]  /*1860*/  @UP0 USHF.R.S32.HI UR39, URZ, 0x1f, UR30 ;  /* 0x0000001f3f270899 */ /* 0x004fe2000801141e */
[----:B------:R-:W-:Y:S01]  /*1870*/  IMAD.IADD R7, R18, 0x1, R8 ;  /* 0x0000000112077824 */ /* 0x000fe200078e0208 */
[----:B------:R-:W-:Y:S01]  /*1880*/  @UP0 UMOV UR38, UR30 ;  /* 0x0000001e00260c82 */ /* 0x000fe20008000000 */
[----:B------:R-:W-:Y:S01]  /*1890*/  IMAD.MOV.U32 R16, RZ, RZ, R6 ;  /* 0x000000ffff107224 */ /* 0x000fe200078e0006 */
[C---:B------:R-:W-:Y:S01]  /*18a0*/  @P3 LEA R6, P4, R150.reuse, R2, 0x6 ;  /* 0x0000000296063211 */ /* 0x040fe200078830ff */
[----:B------:R-:W-:Y:S01]  /*18b0*/  @!UP0 UMOV UR38, UR21 ;  /* 0x0000001500268c82 */ /* 0x000fe20008000000 */
[----:B----4-:R-:W-:Y:S01]  /*18c0*/  SHF.R.S32.HI R14, RZ, 0x1f, R7 ;  /* 0x0000001fff0e7819 */ /* 0x010fe20000011407 */
        /* <DEDUP_REMOVED lines=116> */
.L_x_731:
        /* <DEDUP_REMOVED lines=77> */
.L_x_689:
[----:B------:R-:W-:Y:S05]  /*24e0*/  BSYNC B0 ;  /* 0x0000000000007941 */ /* 0x000fea0003800000 */
.L_x_688:
        /* <DEDUP_REMOVED lines=38> */
.L_x_691:
[----:B------:R-:W-:Y:S05]  /*2750*/  BSYNC B0 ;  /* 0x0000000000007941 */ /* 0x000fea0003800000 */
.L_x_690:
        /* <DEDUP_REMOVED lines=40> */
.L_x_693:
[----:B------:R-:W-:Y:S05]  /*29e0*/  BSYNC B0 ;  /* 0x0000000000007941 */ /* 0x000fea0003800000 */
.L_x_692:
        /* <DEDUP_REMOVED lines=38> */
.L_x_695:
[----:B------:R-:W-:Y:S05]  /*2c50*/  BSYNC B0 ;  /* 0x0000000000007941 */ /* 0x000fea0003800000 */
.L_x_694:
        /* <DEDUP_REMOVED lines=74> */
.L_x_699:
[----:B------:R-:W-:Y:S05]  /*3100*/  BSYNC B0 ;  /* 0x0000000000007941 */ /* 0x000fea0003800000 */
.L_x_698:
        /* <DEDUP_REMOVED lines=57> */
.L_x_697:
[----:B------:R-:W-:Y:S05]  /*34a0*/  BSYNC B1 ;  /* 0x0000000000017941 */ /* 0x000fea0003800000 */
.L_x_696:
        /* <DEDUP_REMOVED lines=62> */
.L_x_703:
[----:B------:R-:W-:Y:S05]  /*3890*/  BSYNC B0 ;  /* 0x0000000000007941 */ /* 0x000fea0003800000 */
.L_x_702:
        /* <DEDUP_REMOVED lines=57> */
.L_x_701:
[----:B------:R-:W-:Y:S05]  /*3c30*/  BSYNC B1 ;  /* 0x0000000000017941 */ /* 0x000fea0003800000 */
.L_x_700:
        /* <DEDUP_REMOVED lines=62> */
.L_x_707:
[----:B------:R-:W-:Y:S05]  /*4020*/  BSYNC B0 ;  /* 0x0000000000007941 */ /* 0x000fea0003800000 */
.L_x_706:
        /* <DEDUP_REMOVED lines=57> */
.L_x_705:
[----:B------:R-:W-:Y:S05]  /*43c0*/  BSYNC B1 ;  /* 0x0000000000017941 */ /* 0x000fea0003800000 */
.L_x_704:
        /* <DEDUP_REMOVED lines=61> */
.L_x_710:
[----:B------:R-:W-:Y:S05]  /*47a0*/  BSYNC B0 ;  /* 0x0000000000007941 */ /* 0x000fea0003800000 */
.L_x_709:
        /* <DEDUP_REMOVED lines=58> */
.L_x_687:
        /* <DEDUP_REMOVED lines=232> */
.L_x_712:
[----:B------:R-:W-:Y:S05]  /*59d0*/  BSYNC B0 ;  /* 0x0000000000007941 */ /* 0x000fea0003800000 */
.L_x_711:
        /* <DEDUP_REMOVED lines=118> */
.L_x_714:
[----:B------:R-:W-:Y:S05]  /*6140*/  BSYNC B0 ;  /* 0x0000000000007941 */ /* 0x000fea0003800000 */
.L_x_713:
        /* <DEDUP_REMOVED lines=118> */
.L_x_716:
[----:B------:R-:W-:Y:S05]  /*68b0*/  BSYNC B0 ;  /* 0x0000000000007941 */ /* 0x000fea0003800000 */
.L_x_715:
        /* <DEDUP_REMOVED lines=120> */
.L_x_686:
        /* <DEDUP_REMOVED lines=22> */
.L_x_718:
[----:B-123--:R-:W-:Y:S05]  /*71a0*/  BSYNC B0 ;  /* 0x0000000000007941 */ /* 0x00efea0003800000 */
.L_x_717:
        /* <DEDUP_REMOVED lines=17> */
.L_x_720:
[----:B------:R-:W-:Y:S05]  /*72c0*/  BSYNC B0 ;  /* 0x0000000000007941 */ /* 0x000fea0003800000 */
.L_x_719:
[----:B--2---:R2:W4:Y:S01]  /*72d0*/  SHFL.IDX PT, R5, R89, 0x2, 0x1c1f ;  /* 0x005c1f0059057f89 */ /* 0x00452200000e0000 */
[----:B------:R-:W-:Y:S01]  /*72e0*/  ISETP.GE.AND P0, PT, R12, 0x41, PT ;  /* 0x000000410c00780c */ /* 0x000fe20003f06270 */
[----:B------:R-:W-:Y:S02]  /*72f0*/  BSSY B0, `(.L_x_721) ;  /* 0x000000f000007945 */ /* 0x000fe40003800000 */
[----:B------:R2:W1:Y:S10]  /*7300*/  SHFL.IDX PT, R4, R90, 0x2, 0x1c1f ;  /* 0x005c1f005a047f89 */ /* 0x00047400000e0000 */
[----:B------:R-:W-:-:S05]  /*7310*/  @!P0 BRA `(.L_x_722) ;  /* 0x000000c000008947 */ /* 0x000fca0003800000 */
[C---:B------:R-:W-:Y:S11]  /*7320*/  ISETP.GE.AND P1, PT, R18.reuse, c[0x0][0x1d4], PT ;  /* 0x0000750012007a0c */ /* 0x040ff60003f26270 */
[----:B------:R-:W-:Y:S02]  /*7330*/  @!UPT UIADD3 URZ, URZ, URZ, URZ ;  /* 0x0000003f3f3ff290 */ /* 0x000fe4000fffe03f */
[----:B------:R-:W5:Y:S01]  /*7340*/  @!P1 LDS.128 R8, [R92+0x5800] ;  /* 0x005800005c089984 */ /* 0x000f620000000c00 */
[CC--:B-1-3--:R-:W-:Y:S04]  /*7350*/  @!P1 LEA R2, P0, R18.reuse, R4.reuse, 0x1 ;  /* 0x0000000412029211 */ /* 0x0cafe800078008ff */
        /* <DEDUP_REMOVED lines=8> */
.L_x_722:
[----:B------:R-:W-:Y:S05]  /*73e0*/  BSYNC B0 ;  /* 0x0000000000007941 */ /* 0x000fea0003800000 */
.L_x_721:
[----:B-1--4-:R1:W4:Y:S01]  /*73f0*/  SHFL.IDX PT, R5, R89, 0x3, 0x1c1f ;  /* 0x007c1f0059057f89 */ /* 0x01232200000e0000 */
[----:B------:R-:W-:Y:S03]  /*7400*/  ISETP.GE.AND P0, PT, R12, 0x61, PT ;  /* 0x000000610c00780c */ /* 0x000fe60003f06270 */
[----:B------:R1:W2:Y:S10]  /*7410*/  SHFL.IDX PT, R4, R90, 0x3, 0x1c1f ;  /* 0x007c1f005a047f89 */ /* 0x0002b400000e0000 */
[----:B------:R-:W-:-:S05]  /*7420*/  @!P0 BRA `(.L_x_708) ;  /* 0x000000c000008947 */ /* 0x000fca0003800000 */
[C---:B------:R-:W-:Y:S11]  /*7430*/  ISETP.GE.AND P1, PT, R18.reuse, c[0x0][0x1d4], PT ;  /* 0x0000750012007a0c */ /* 0x040ff60003f26270 */
[----:B------:R-:W-:Y:S02]  /*7440*/  @!UPT UIADD3 URZ, URZ, URZ, URZ ;  /* 0x0000003f3f3ff290 */ /* 0x000fe4000fffe03f */
[----:B------:R-:W5:Y:S01]  /*7450*/  @!P1 LDS.128 R8, [R92+0x6800] ;  /* 0x006800005c089984 */ /* 0x000f620000000c00 */
[CC--:B--23--:R-:W-:Y:S04]  /*7460*/  @!P1 LEA R2, P0, R18.reuse, R4.reuse, 0x1 ;  /* 0x0000000412029211 */ /* 0x0ccfe800078008ff */
[-C--:B----4-:R-:W-:Y:S02]  /*7470*/  @!P1 LEA.HI.X R3, R18, R5.reuse, R19, 0x1, P0 ;  /* 0x0000000512039211 */ /* 0x090fe400000f0c13 */
[----:B------:R-:W-:Y:S11]  /*7480*/  ISETP.GE.AND P0, PT, R95, c[0x0][0x1d4], PT ;  /* 0x000075005f007a0c */ /* 0x000ff60003f06270 */
[----:B------:R-:W-:Y:S02]  /*7490*/  @!UPT UIADD3 URZ, URZ, URZ, URZ ;  /* 0x0000003f3f3ff290 */ /* 0x000fe4000fffe03f */
[C---:B------:R-:W-:Y:S04]  /*74a0*/  @!P0 LEA R4, P2, R83.reuse, R4, 0x1 ;  /* 0x0000000453048211 */ /* 0x040fe800078408ff */
[----:B------:R-:W-:Y:S01]  /*74b0*/  @!P0 LEA.HI.X R5, R83, R5, R94, 0x1, P2 ;  /* 0x0000000553058211 */ /* 0x000fe200010f0c5e */
[----:B-----5:R-:W-:Y:S04]  /*74c0*/  @!P1 ST.E.128 [R2.64], R8 ;  /* 0x0000000802009985 */ /* 0x020fe8000c101d16 */
[----:B------:R-:W2:Y:S04]  /*74d0*/  @!P0 LDS.128 R8, [R93+0x6800] ;  /* 0x006800005d088984 */ /* 0x000ea80000000c00 */
[----:B--2---:R2:W-:Y:S02]  /*74e0*/  @!P0 ST.E.128 [R4.64], R8 ;  /* 0x0000000804008985 */ /* 0x0045e4000c101d16 */
.L_x_708:
[----:B------:R-:W-:Y:S05]  /*74f0*/  BSYNC B2 ;  /* 0x0000000000027941 */ /* 0x000fea0003800000 */
.L_x_685:
[----:B--23--:R-:W-:Y:S01]  /*7500*/  IMAD.U32 R2, RZ, RZ, UR6 ;  /* 0x00000006ff027e24 */ /* 0x00cfe2000f8e00ff */
[----:B------:R-:W-:Y:S01]  /*7510*/  UIMAD UR5, UR6, -0x70, URZ ;  /* 0xffffff90060578a4 */ /* 0x000fe2000f8e023f */
[----:B------:R-:W-:Y:S02]  /*7520*/  BSSY B0, `(.L_x_723) ;  /* 0x0000085000007945 */ /* 0x000fe40003800000 */
[----:B------:R-:W-:Y:S03]  /*7530*/  IMAD.WIDE R2, R2, 0x70, R128 ;  /* 0x0000007002027825 */ /* 0x000fe600078e0280 */
        /* <DEDUP_REMOVED lines=16> */
[C---:B----4-:R-:W-:Y:S05]  /*7640*/  @P2 IADD3 R20, P0, R2.reuse, 0x40, RZ ;  /* 0x0000004002142810 */ /* 0x050fea0007f1e0ff */
        /* <DEDUP_REMOVED lines=82> */
[----:B------:R4:W-:Y:S08]  /*7b70*/  @P1 LDGSTS.E.BYPASS.LTC128B.128 [R91+0x2900], [R4.64], !P6 ;  /* 0x02900000045b1fae */ /* 0x0009f0000f101d56 */
[----:B------:R1:W-:Y:S08]  /*7b80*/  @P0 LDGSTS.E.BYPASS.LTC128B.128 [R91+0x3100], [R6.64], !P6 ;  /* 0x03100000065b0fae */ /* 0x0003f0000f101d56 */
[----:B------:R-:W0:Y:S01]  /*7b90*/  LDGDEPBAR ;  /* 0x00000000000079af */ /* 0x000e220000000000 */
[C---:B----4-:R-:W-:Y:S02]  /*7ba0*/  IMAD R4, R101.reuse, c[0x0][0x20c], R2 ;  /* 0x0000830065047a24 */ /* 0x050fe400078e0202 */
[----:B------:R-:W-:Y:S04]  /*7bb0*/  IMAD.WIDE.U32 R2, R101, c[0x0][0x208], RZ ;  /* 0x0000820065027a25 */ /* 0x000fe800078e00ff */
[----:B------:R-:W-:Y:S02]  /*7bc0*/  IMAD.IADD R3, R3, 0x1, R4 ;  /* 0x0000000103037824 */ /* 0x000fe400078e0204 */
[----:B------:R-:W-:Y:S01]  /*7bd0*/  IMAD R4, R119, c[0x0][0x218], RZ ;  /* 0x0000860077047a24 */ /* 0x000fe200078e02ff */
[----:B-1----:R-:W-:Y:S01]  /*7be0*/  IADD3 R6, -R35, UR5, RZ ;  /* 0x0000000523067c10 */ /* 0x002fe2000fffe1ff */
[C---:B------:R-:W-:Y:S01]  /*7bf0*/  IMAD.WIDE.U32 R2, R100.reuse, c[0x0][0x218], R2 ;  /* 0x0000860064027a25 */ /* 0x040fe200078e0002 */
[----:B------:R-:W-:Y:S04]  /*7c00*/  DEPBAR.LE SB0, 0x0 ;  /* 0x000080000000791a */ /* 0x000fe80000000000 */
[----:B------:R-:W-:Y:S01]  /*7c10*/  BAR.SYNC.DEFER_BLOCKING 0x0 ;  /* 0x0000000000007b1d */ /* 0x000fe20000010000 */
[----:B------:R-:W-:Y:S01]  /*7c20*/  IMAD R4, R100, c[0x0][0x21c], R4 ;  /* 0x0000870064047a24 */ /* 0x000fe200078e0204 */
[----:B------:R-:W-:Y:S04]  /*7c30*/  IADD3 R2, P0, R2, UR32, RZ ;  /* 0x0000002002027c10 */ /* 0x000fe8000ff1e0ff */
[----:B------:R-:W-:Y:S02]  /*7c40*/  IADD3.X R3, R3, UR29, R4, P0, !PT ;  /* 0x0000001d03037c10 */ /* 0x000fe400087fe404 */
[C---:B---3--:R-:W-:Y:S04]  /*7c50*/  LEA R12, P0, R2.reuse, c[0x0][0x1f8], 0x1 ;  /* 0x00007e00020c7a11 */ /* 0x048fe800078008ff */
[----:B------:R-:W-:Y:S01]  /*7c60*/  LEA.HI.X R7, R2, c[0x0][0x1fc], R3, 0x1, P0 ;  /* 0x00007f0002077a11 */ /* 0x000fe200000f0c03 */
[----:B------:R2:W1:Y:S01]  /*7c70*/  SHFL.IDX PT, R4, R12, RZ, 0x1c1f ;  /* 0x001c1fff0c047589 */ /* 0x00046200000e0000 */
[----:B------:R-:W-:Y:S07]  /*7c80*/  ISETP.GE.AND P0, PT, R6, 0x1, PT ;  /* 0x000000010600780c */ /* 0x000fee0003f06270 */
[----:B------:R2:W3:Y:S06]  /*7c90*/  SHFL.IDX PT, R5, R7, RZ, 0x1c1f ;  /* 0x001c1fff07057589 */ /* 0x0004ec00000e0000 */
[----:B------:R-:W-:-:S05]  /*7ca0*/  @!P0 BRA `(.L_x_724) ;  /* 0x000000c000008947 */ /* 0x000fca0003800000 */
[C---:B------:R-:W-:Y:S11]  /*7cb0*/  ISETP.GE.AND P1, PT, R18.reuse, c[0x0][0x1d4], PT ;  /* 0x0000750012007a0c */ /* 0x040ff60003f26270 */
[----:B------:R-:W-:Y:S02]  /*7cc0*/  @!UPT UIADD3 URZ, URZ, URZ, URZ ;  /* 0x0000003f3f3ff290 */ /* 0x000fe4000fffe03f */
[----:B--2---:R-:W2:Y:S01]  /*7cd0*/  @!P1 LDS.128 R8, [R92] ;  /* 0x000000005c089984 */ /* 0x004ea20000000c00 */
[CC--:B-1----:R-:W-:Y:S04]  /*7ce0*/  @!P1 LEA R2, P0, R18.reuse, R4.reuse, 0x1 ;  /* 0x0000000412029211 */ /* 0x0c2fe800078008ff */
[-C--:B---3--:R-:W-:Y:S02]  /*7cf0*/  @!P1 LEA.HI.X R3, R18, R5.reuse, R19, 0x1, P0 ;  /* 0x0000000512039211 */ /* 0x088fe400000f0c13 */
[----:B------:R-:W-:Y:S11]  /*7d00*/  ISETP.GE.AND P0, PT, R95, c[0x0][0x1d4], PT ;  /* 0x000075005f007a0c */ /* 0x000ff60003f06270 */
[----:B------:R-:W-:Y:S02]  /*7d10*/  @!UPT UIADD3 URZ, URZ, URZ, URZ ;  /* 0x0000003f3f3ff290 */ /* 0x000fe4000fffe03f */
[C---:B------:R-:W-:Y:S04]  /*7d20*/  @!P0 LEA R4, P2, R83.reuse, R4, 0x1 ;  /* 0x0000000453048211 */ /* 0x040fe800078408ff */
[----:B------:R-:W-:Y:S01]  /*7d30*/  @!P0 LEA.HI.X R5, R83, R5, R94, 0x1, P2 ;  /* 0x0000000553058211 */ /* 0x000fe200010f0c5e */
[----:B--2---:R-:W-:Y:S04]  /*7d40*/  @!P1 ST.E.128 [R2.64], R8 ;  /* 0x0000000802009985 */ /* 0x004fe8000c101d16 */
[----:B------:R-:W1:Y:S04]  /*7d50*/  @!P0 LDS.128 R8, [R93] ;  /* 0x000000005d088984 */ /* 0x000e680000000c00 */
[----:B-1----:R1:W-:Y:S02]  /*7d60*/  @!P0 ST.E.128 [R4.64], R8 ;  /* 0x0000000804008985 */ /* 0x0023e4000c101d16 */
.L_x_724:
[----:B------:R-:W-:Y:S05]  /*7d70*/  BSYNC B0 ;  /* 0x0000000000007941 */ /* 0x000fea0003800000 */
.L_x_723:
[----:B-1-3--:R1:W3:Y:S01]  /*7d80*/  SHFL.IDX PT, R5, R7, 0x1, 0x1c1f ;  /* 0x003c1f0007057f89 */ /* 0x00a2e200000e0000 */
[----:B------:R-:W-:Y:S01]  /*7d90*/  ISETP.GE.AND P0, PT, R6, 0x21, PT ;  /* 0x000000210600780c */ /* 0x000fe20003f06270 */
[----:B------:R-:W-:Y:S02]  /*7da0*/  BSSY B0, `(.L_x_725) ;  /* 0x000000f000007945 */ /* 0x000fe40003800000 */
[----:B------:R1:W4:Y:S10]  /*7db0*/  SHFL.IDX PT, R4, R12, 0x1, 0x1c1f ;  /* 0x003c1f000c047f89 */ /* 0x00033400000e0000 */
[----:B------:R-:W-:-:S05]  /*7dc0*/  @!P0 BRA `(.L_x_726) ;  /* 0x000000c000008947 */ /* 0x000fca0003800000 */
[C---:B------:R-:W-:Y:S11]  /*7dd0*/  ISETP.GE.AND P1, PT, R18.reuse, c[0x0][0x1d4], PT ;  /* 0x0000750012007a0c */ /* 0x040ff60003f26270 */
[----:B------:R-:W-:Y:S02]  /*7de0*/  @!UPT UIADD3 URZ, URZ, URZ, URZ ;  /* 0x0000003f3f3ff290 */ /* 0x000fe4000fffe03f */
[----:B--2---:R-:W2:Y:S01]  /*7df0*/  @!P1 LDS.128 R8, [R92+0x1000] ;  /* 0x001000005c089984 */ /* 0x004ea20000000c00 */
[CC--:B----4-:R-:W-:Y:S04]  /*7e00*/  @!P1 LEA R2, P0, R18.reuse, R4.reuse, 0x1 ;  /* 0x0000000412029211 */ /* 0x0d0fe800078008ff */
[-C--:B---3--:R-:W-:Y:S02]  /*7e10*/  @!P1 LEA.HI.X R3, R18, R5.reuse, R19, 0x1, P0 ;  /* 0x0000000512039211 */ /* 0x088fe400000f0c13 */
[----:B------:R-:W-:Y:S11]  /*7e20*/  ISETP.GE.AND P0, PT, R95, c[0x0][0x1d4], PT ;  /* 0x000075005f007a0c */ /* 0x000ff60003f06270 */
[----:B------:R-:W-:Y:S02]  /*7e30*/  @!UPT UIADD3 URZ, URZ, URZ, URZ ;  /* 0x0000003f3f3ff290 */ /* 0x000fe4000fffe03f */
[C---:B------:R-:W-:Y:S04]  /*7e40*/  @!P0 LEA R4, P2, R83.reuse, R4, 0x1 ;  /* 0x0000000453048211 */ /* 0x040fe800078408ff */
[----:B------:R-:W-:Y:S01]  /*7e50*/  @!P0 LEA.HI.X R5, R83, R5, R94, 0x1, P2 ;  /* 0x0000000553058211 */ /* 0x000fe200010f0c5e */
[----:B--2---:R-:W-:Y:S04]  /*7e60*/  @!P1 ST.E.128 [R2.64], R8 ;  /* 0x0000000802009985 */ /* 0x004fe8000c101d16 */
[----:B------:R-:W2:Y:S04]  /*7e70*/  @!P0 LDS.128 R8, [R93+0x1000] ;  /* 0x001000005d088984 */ /* 0x000ea80000000c00 */
[----:B--2---:R2:W-:Y:S02]  /*7e80*/  @!P0 ST.E.128 [R4.64], R8 ;  /* 0x0000000804008985 */ /* 0x0045e4000c101d16 */
.L_x_726:
[----:B------:R-:W-:Y:S05]  /*7e90*/  BSYNC B0 ;  /* 0x0000000000007941 */ /* 0x000fea0003800000 */
.L_x_725:
[----:B--23--:R2:W3:Y:S01]  /*7ea0*/  SHFL.IDX PT, R5, R7, 0x2, 0x1c1f ;  /* 0x005c1f0007057f89 */ /* 0x00c4e200000e0000 */
        /* <DEDUP_REMOVED lines=16> */
.L_x_728:
[----:B------:R-:W-:Y:S05]  /*7fb0*/  BSYNC B0 ;  /* 0x0000000000007941 */ /* 0x000fea0003800000 */
.L_x_727:
[----:B------:R1:W2:Y:S01]  /*7fc0*/  SHFL.IDX PT, R3, R7, 0x3, 0x1c1f ;  /* 0x007c1f0007037f89 */ /* 0x0002a200000e0000 */
[----:B------:R-:W-:Y:S01]  /*7fd0*/  ISETP.GE.AND P0, PT, R6, 0x61, PT ;  /* 0x000000610600780c */ /* 0x000fe20003f06270 */
[----:B------:R-:W-:Y:S02]  /*7fe0*/  BSSY B0, `(.L_x_729) ;  /* 0x000000f000007945 */ /* 0x000fe40003800000 */
[----:B------:R1:W4:Y:S10]  /*7ff0*/  SHFL.IDX PT, R2, R12, 0x3, 0x1c1f ;  /* 0x007c1f000c027f89 */ /* 0x00033400000e0000 */
[----:B------:R-:W-:-:S05]  /*8000*/  @!P0 BRA `(.L_x_730) ;  /* 0x000000c000008947 */ /* 0x000fca0003800000 */
[C---:B------:R-:W-:Y:S11]  /*8010*/  ISETP.GE.AND P1, PT, R18.reuse, c[0x0][0x1d4], PT ;  /* 0x0000750012007a0c */ /* 0x040ff60003f26270 */
[----:B------:R-:W-:Y:S02]  /*8020*/  @!UPT UIADD3 URZ, URZ, URZ, URZ ;  /* 0x0000003f3f3ff290 */ /* 0x000fe4000fffe03f */
[----:B---3--:R-:W3:Y:S01]  /*8030*/  @!P1 LDS.128 R8, [R92+0x3000] ;  /* 0x003000005c089984 */ /* 0x008ee20000000c00 */
[CC--:B----4-:R-:W-:Y:S04]  /*8040*/  @!P1 LEA R4, P0, R18.reuse, R2.reuse, 0x1 ;  /* 0x0000000212049211 */ /* 0x0d0fe800078008ff */
[-C--:B--2---:R-:W-:Y:S02]  /*8050*/  @!P1 LEA.HI.X R5, R18, R3.reuse, R19, 0x1, P0 ;  /* 0x0000000312059211 */ /* 0x084fe400000f0c13 */
[----:B------:R-:W-:Y:S11]  /*8060*/  ISETP.GE.AND P0, PT, R95, c[0x0][0x1d4], PT ;  /* 0x000075005f007a0c */ /* 0x000ff60003f06270 */
[----:B------:R-:W-:Y:S02]  /*8070*/  @!UPT UIADD3 URZ, URZ, URZ, URZ ;  /* 0x0000003f3f3ff290 */ /* 0x000fe4000fffe03f */
[C---:B------:R-:W-:Y:S04]  /*8080*/  @!P0 LEA R2, P2, R83.reuse, R2, 0x1 ;  /* 0x0000000253028211 */ /* 0x040fe800078408ff */
[----:B------:R-:W-:Y:S01]  /*8090*/  @!P0 LEA.HI.X R3, R83, R3, R94, 0x1, P2 ;  /* 0x0000000353038211 */ /* 0x000fe200010f0c5e */
[----:B---3--:R-:W-:Y:S04]  /*80a0*/  @!P1 ST.E.128 [R4.64], R8 ;  /* 0x0000000804009985 */ /* 0x008fe8000c101d16 */
[----:B-1----:R-:W1:Y:S04]  /*80b0*/  @!P0 LDS.128 R4, [R93+0x3000] ;  /* 0x003000005d048984 */ /* 0x002e680000000c00 */
[----:B-1----:R1:W-:Y:S02]  /*80c0*/  @!P0 ST.E.128 [R2.64], R4 ;  /* 0x0000000402008985 */ /* 0x0023e4000c101d16 */
.L_x_730:
[----:B------:R-:W-:Y:S05]  /*80d0*/  BSYNC B0 ;  /* 0x0000000000007941 */ /* 0x000fea0003800000 */
.L_x_729:
[----:B------:R-:W-:Y:S02]  /*80e0*/  UISETP.GT.AND UP0, UPT, UR6, UR7, UPT ;  /* 0x000000070600728c */ /* 0x000fe4000bf04270 */
[----:B------:R-:W-:Y:S04]  /*80f0*/  UIADD3 UR6, UR6, -0x1, URZ ;  /* 0xffffffff06067890 */ /* 0x000fe8000fffe03f */
[----:B------:R-:W-:Y:S05]  /*8100*/  PLOP3.LUT P0, PT, PT, PT, UP0, 0x80, 0x0 ;  /* 0x000000000000781c */ /* 0x000fea0003f0f008 */
[----:B------:R-:W-:Y:S02]  /*8110*/  @UP0 USHF.R.S32.HI UR9, URZ, 0x1f, UR6 ;  /* 0x0000001f3f090899 */ /* 0x000fe40008011406 */
[----:B------:R-:W-:Y:S04]  /*8120*/  @UP0 UIMAD UR5, UR11, UR6, URZ ;  /* 0x000000060b0502a4 */ /* 0x000fe8000f8e023f */
[----:B------:R-:W-:Y:S02]  /*8130*/  @UP0 UIMAD UR5, UR9, UR26, UR5 ;  /* 0x0000001a090502a4 */ /* 0x000fe4000f8e0205 */
[----:B-1--4-:R-:W-:Y:S02]  /*8140*/  @P0 IMAD.MOV.U32 R2, RZ, RZ, R130 ;  /* 0x000000ffff020224 */ /* 0x012fe400078e0082 */
[----:B--2---:R-:W-:Y:S04]  /*8150*/  @P0 IMAD.MOV.U32 R3, RZ, RZ, R127 ;  /* 0x000000ffff030224 */ /* 0x004fe800078e007f */
[----:B------:R-:W-:Y:S05]  /*8160*/  @P0 IMAD.WIDE.U32 R2, R146, UR6, R2 ;  /* 0x0000000692020c25 */ /* 0x000fea000f8e0002 */
[C---:B------:R-:W-:Y:S02]  /*8170*/  @P0 LEA R12, P1, R2.reuse, c[0x0][0x220], 0x1 ;  /* 0x00008800020c0a11 */ /* 0x040fe400078208ff */
[----:B------:R-:W-:Y:S04]  /*8180*/  @P0 IADD3 R3, R3, UR5, RZ ;  /* 0x0000000503030c10 */ /* 0x000fe8000fffe0ff */
[----:B------:R-:W-:Y:S02]  /*8190*/  @P0 LEA.HI.X R13, R2, c[0x0][0x224], R3, 0x1, P1 ;  /* 0x00008900020d0a11 */ /* 0x000fe400008f0c03 */
[-C--:B---3--:R-:W-:Y:S03]  /*81a0*/  @P0 IADD3 R10, P1, R12, R151.reuse, RZ ;  /* 0x000000970c0a0210 */ /* 0x088fe60007f3e0ff */
        /* <DEDUP_REMOVED lines=24> */
.L_x_684:
[----:B------:R-:W-:Y:S01]  /*8330*/  UIADD3 UR6, UR17, 0x7f, URZ ;  /* 0x0000007f11067890 */ /* 0x000fe2000fffe03f */
[----:B------:R-:W-:Y:S01]  /*8340*/  PLOP3.LUT P4, PT, PT, PT, PT, 0x80, 0x0 ;  /* 0x000000000000781c */ /* 0x000fe20003f8f070 */
[----:B------:R-:W-:Y:S01]  /*8350*/  ULDC.64 UR4, c[0x0][0x2c8] ;  /* 0x0000b20000047ab9 */ /* 0x000fe20000000a00 */
[----:B------:R-:W-:Y:S01]  /*8360*/  CS2R R178, SRZ ;  /* 0x0000000000b27805 */ /* 0x000fe2000001ff00 */
[----:B------:R-:W-:Y:S01]  /*8370*/  UIMAD.WIDE.U32 UR8, UR6, UR4, URZ ;  /* 0x00000004060872a5 */ /* 0x000fe2000f8e003f */
[----:B------:R-:W-:Y:S01]  /*8380*/  CS2R R176, SRZ ;  /* 0x0000000000b07805 */ /* 0x000fe2000001ff00 */
[----:B------:R-:W-:Y:S01]  /*8390*/  CS2R R182, SRZ ;  /* 0x0000000000b67805 */ /* 0x000fe2000001ff00 */
[----:B------:R-:W-:Y:S01]  /*83a0*/  UMOV UR4, URZ ;  /* 0x0000003f00047c82 */ /* 0x000fe20008000000 */
[----:B------:R-:W-:Y:S01]  /*83b0*/  CS2R R180, SRZ ;  /* 0x0000000000b47805 */ /* 0x000fe2000001ff00 */
[----:B------:R-:W-:Y:S01]  /*83c0*/  @UP2 USHF.R.U32.HI UR6, URZ, UR5, UR9 ;  /* 0x000000053f062299 */ /* 0x000fe20008011609 */
[----:B-1----:R-:W-:Y:S01]  /*83d0*/  IMAD.MOV.U32 R15, RZ, RZ, RZ ;  /* 0x000000ffff0f7224 */ /* 0x002fe200078e00ff */
[----:B------:R-:W-:Y:S01]  /*83e0*/  MOV R11, RZ ;  /* 0x000000ff000b7202 */ /* 0x000fe20000000f00 */
[----:B------:R-:W-:Y:S01]  /*83f0*/  IMAD.MOV.U32 R174, RZ, RZ, RZ ;  /* 0x000000ffffae7224 */ /* 0x000fe200078e00ff */
[----:B------:R-:W-:Y:S01]  /*8400*/  UIADD3 UR5, UR12, UR6, URZ ;  /* 0x000000060c057290 */ /* 0x000fe2000fffe03f */
[----:B------:R-:W-:Y:S01]  /*8410*/  IMAD.MOV.U32 R172, RZ, RZ, RZ ;  /* 0x000000ffffac7224 */ /* 0x000fe200078e00ff */
[----:B------:R-:W-:Y:S01]  /*8420*/  CS2R R16, SRZ ;  /* 0x0000000000107805 */ /* 0x000fe2000001ff00 */
[----:B------:R-:W-:Y:S01]  /*8430*/  MOV R170, RZ ;  /* 0x000000ff00aa7202 */ /* 0x000fe20000000f00 */
[----:B------:R-:W-:Y:S01]  /*8440*/  UIMAD.WIDE UR4, UR5, -0x6db6db6d, UR4 ;  /* 0x92492493050478a5 */ /* 0x000fe2000f8e0204 */
[----:B------:R-:W-:Y:S01]  /*8450*/  IMAD.MOV.U32 R168, RZ, RZ, RZ ;  /* 0x000000ffffa87224 */ /* 0x000fe200078e00ff */
[----:B------:R-:W-:Y:S01]  /*8460*/  CS2R R18, SRZ ;  /* 0x0000000000127805 */ /* 0x000fe2000001ff00 */
[----:B------:R-:W-:Y:S01]  /*8470*/  MOV R162, RZ ;  /* 0x000000ff00a27202 */ /* 0x000fe20000000f00 */
[----:B------:R-:W-:Y:S01]  /*8480*/  USHF.R.U32.HI UR4, URZ, 0x1f, UR5 ;  /* 0x0000001f3f047899 */ /* 0x000fe20008011605 */
[----:B------:R-:W-:Y:S01]  /*8490*/  CS2R R12, SRZ ;  /* 0x00000000000c7805 */ /* 0x000fe2000001ff00 */
[----:B------:R-:W-:Y:S01]  /*84a0*/  IMAD.MOV.U32 R160, RZ, RZ, RZ ;  /* 0x000000ffffa07224 */ /* 0x000fe200078e00ff */
[----:B------:R-:W-:Y:S01]  /*84b0*/  MOV R166, RZ ;  /* 0x000000ff00a67202 */ /* 0x000fe20000000f00 */
[----:B------:R-:W-:Y:S01]  /*84c0*/  ULEA.HI.SX32 UR4, UR5, UR4, 0x1a ;  /* 0x0000000405047291 */ /* 0x000fe2000f8fd23f */
[----:B------:R-:W-:Y:S01]  /*84d0*/  IMAD.MOV.U32 R164, RZ, RZ, RZ ;  /* 0x000000ffffa47224 */ /* 0x000fe200078e00ff */
[----:B------:R-:W-:Y:S01]  /*84e0*/  CS2R R158, SRZ ;  /* 0x00000000009e7805 */ /* 0x000fe2000001ff00 */
[----:B------:R-:W-:Y:S01]  /*84f0*/  CS2R R22, SRZ ;  /* 0x0000000000167805 */ /* 0x000fe2000001ff00 */
[----:B------:R-:W-:Y:S01]  /*8500*/  UISETP.LT.AND UP0, UPT, UR13, UR4, UPT ;  /* 0x000000040d00728c */ /* 0x000fe2000bf01270 */
[----:B------:R-:W-:Y:S01]  /*8510*/  MOV R156, RZ ;  /* 0x000000ff009c7202 */ /* 0x000fe20000000f00 */
[----:B------:R-:W-:Y:S01]  /*8520*/  IMAD.MOV.U32 R154, RZ, RZ, RZ ;  /* 0x000000ffff9a7224 */ /* 0x000fe200078e00ff */
[----:B------:R-:W-:Y:S01]  /*8530*/  CS2R R24, SRZ ;  /* 0x0000000000187805 */ /* 0x000fe2000001ff00 */
[----:B------:R-:W-:Y:S01]  /*8540*/  USEL UR13, UR13, UR4, UP0 ;  /* 0x000000040d0d7287 */ /* 0x000fe20008000000 */
[----:B------:R-:W-:Y:S01]  /*8550*/  MOV R152, RZ ;  /* 0x000000ff00987202 */ /* 0x000fe20000000f00 */
[----:B------:R-:W-:Y:S01]  /*8560*/  CS2R R146, SRZ ;  /* 0x0000000000927805 */ /* 0x000fe2000001ff00 */
[----:B------:R-:W-:Y:S01]  /*8570*/  IMAD.MOV.U32 R144, RZ, RZ, RZ ;  /* 0x000000ffff907224 */ /* 0x000fe200078e00ff */
[----:B------:R-:W-:Y:S01]  /*8580*/  UISETP.GE.AND UP0, UPT, UR13, 0x1, UPT ;  /* 0x000000010d00788c */ /* 0x000fe2000bf06270 */
[----:B------:R-:W-:Y:S01]  /*8590*/  CS2R R20, SRZ ;  /* 0x0000000000147805 */ /* 0x000fe2000001ff00 */
[----:B------:R-:W-:Y:S01]  /*85a0*/  MOV R150, RZ ;  /* 0x000000ff00967202 */ /* 0x000fe20000000f00 */
[----:B------:R-:W-:Y:S01]  /*85b0*/  IMAD.MOV.U32 R148, RZ, RZ, RZ ;  /* 0x000000ffff947224 */ /* 0x000fe200078e00ff */
[----:B------:R-:W-:Y:S01]  /*85c0*/  CS2R R142, SRZ ;  /* 0x00000000008e7805 */ /* 0x000fe2000001ff00 */
[----:B------:R-:W-:Y:S01]  /*85d0*/  CS2R R28, SRZ ;  /* 0x00000000001c7805 */ /* 0x000fe2000001ff00 */
[----:B------:R-:W-:Y:S01]  /*85e0*/  PLOP3.LUT P0, PT, PT, PT, UP0, 0x80, 0x0 ;  /* 0x000000000000781c */ /* 0x000fe20003f0f008 */
[----:B------:R-:W-:Y:S01]  /*85f0*/  IMAD.MOV.U32 R138, RZ, RZ, RZ ;  /* 0x000000ffff8a7224 */ /* 0x000fe200078e00ff */
[----:B------:R-:W-:Y:S01]  /*8600*/  MOV R140, RZ ;  /* 0x000000ff008c7202 */ /* 0x000fe20000000f00 */
        /* <DEDUP_REMOVED lines=24> */
[----:B------:R-:W-:Y:S01]  /*8790*/  USHF.R.S32.HI UR6, URZ, 0x1f, UR19 ;  /* 0x0000001f3f067899 */ /* 0x000fe20008011413 */
[----:B------:R-:W-:Y:S01]  /*87a0*/  SHF.R.S32.HI R244, RZ, 0x1f, R246 ;  /* 0x0000001ffff47819 */ /* 0x000fe200000114f6 */
[----:B------:R-:W-:Y:S02]  /*87b0*/  ULDC.64 UR4, c[0x0][0x178] ;  /* 0x00005e0000047ab9 */ /* 0x000fe40000000a00 */
        /* <DEDUP_REMOVED lines=9> */
[----:B------:R-:W-:Y:S02]  /*8850*/  UISETP.NE.U32.AND UP0, UPT, URZ, UR6, UPT ;  /* 0x000000063f00728c */ /* 0x000fe4000bf05070 */
[----:B------:R-:W-:Y:S02]  /*8860*/  ULDC.64 UR4, c[0x0][0x1b8] ;  /* 0x00006e0000047ab9 */ /* 0x000fe40000000a00 */
[----:B------:R-:W-:Y:S02]  /*8870*/  UISETP.NE.AND.EX UP0, UPT, URZ, UR7, UPT, UP0 ;  /* 0x000000073f00728c */ /* 0x000fe4000bf05300 */
[----:B------:R-:W-:Y:S02]  /*8880*/  USHF.R.S32.HI UR7, URZ, 0x1f, UR21 ;  /* 0x0000001f3f077899 */ /* 0x000fe40008011415 */
[----:B------:R-:W-:Y:S02]  /*8890*/  UIADD3 UR9, UR9, UR19, URZ ;  /* 0x0000001309097290 */ /* 0x000fe4000fffe03f */
[----:B------:R-:W-:-:S02]  /*88a0*/  UIMAD UR6, UR15, UR4, URZ ;  /* 0x000000040f0672a4 */ /* 0x000fc4000f8e023f */
[----:B------:R-:W-:Y:S02]  /*88b0*/  USEL UR7, UR7, URZ, !UP0 ;  /* 0x0000003f07077287 */ /* 0x000fe4000c000000 */
[----:B------:R-:W-:Y:S01]  /*88c0*/  UIMAD UR6, UR16, UR5, UR6 ;  /* 0x00000005100672a4 */ /* 0x000fe2000f8e0206 */
[----:B-1----:R-:W-:Y:S01]  /*88d0*/  LEA.HI R2, R244, R246, RZ, 0x3 ;  /* 0x000000f6f4027211 */ /* 0x002fe200078f18ff */
[----:B------:R-:W-:Y:S02]  /*88e0*/  UIMAD.WIDE.U32 UR10, UR16, UR4, UR8 ;  /* 0x00000004100a72a5 */ /* 0x000fe4000f8e0008 */
[----:B------:R-:W-:Y:S01]  /*88f0*/  USEL UR8, UR21, URZ, !UP0 ;  /* 0x0000003f15087287 */ /* 0x000fe2000c000000 */
[----:B------:R-:W-:Y:S01]  /*8900*/  LOP3.LUT R0, R2, 0xfffffff8, RZ, 0xc0, !PT ;  /* 0xfffffff802007812 */ /* 0x000fe200078ec0ff */
[----:B------:R-:W-:Y:S01]  /*8910*/  ULDC.64 UR4, c[0x0][0x1c0] ;  /* 0x0000700000047ab9 */ /* 0x000fe20000000a00 */
[----:B------:R-:W-:Y:S01]  /*8920*/  SHF.R.S32.HI R75, RZ, 0x3, R2 ;  /* 0x00000003ff4b7819 */ /* 0x000fe20000011402 */
[----:B------:R-:W-:-:S02]  /*8930*/  UIMAD UR7, UR7, UR4, URZ ;  /* 0x00000004070772a4 */ /* 0x000fc4000f8e023f */
[----:B------:R-:W-:Y:S01]  /*8940*/  IMAD.IADD R6, R246, 0x1, -R0 ;  /* 0x00000001f6067824 */ /* 0x000fe200078e0a00 */
[----:B------:R-:W-:Y:S02]  /*8950*/  UIADD3 UR11, UR11, UR6, URZ ;  /* 0x000000060b0b7290 */ /* 0x000fe4000fffe03f */
[----:B------:R-:W-:Y:S01]  /*8960*/  UIMAD UR5, UR8, UR5, UR7 ;  /* 0x00000005080572a4 */ /* 0x000fe2000f8e0207 */
[C---:B------:R-:W-:Y:S01]  /*8970*/  IMAD R247, R6.reuse, 0x10, R75 ;  /* 0x0000001006f77824 */ /* 0x040fe200078e024b */
[----:B------:R-:W-:Y:S01]  /*8980*/  UIMAD.WIDE.U32 UR8, UR8, UR4, UR10 ;  /* 0x00000004080872a5 */ /* 0x000fe2000f8e000a */
[----:B------:R-:W-:Y:S02]  /*8990*/  IMAD.SHL.U32 R6, R6, 0x8, RZ ;  /* 0x0000000806067824 */ /* 0x000fe400078e00ff */
[----:B------:R-:W-:Y:S01]  /*89a0*/  ULDC UR10, c[0x0][0x2c4] ;  /* 0x0000b100000a7ab9 */ /* 0x000fe20000000800 */
[----:B------:R-:W-:Y:S01]  /*89b0*/  IADD3 R4, R247, UR17, RZ ;  /* 0x00000011f7047c10 */ /* 0x000fe2000fffe0ff */
[----:B------:R-:W-:Y:S01]  /*89c0*/  UIADD3 UR5, UR9, UR5, URZ ;  /* 0x0000000509057290 */ /* 0x000fe2000fffe03f */
[----:B------:R-:W-:Y:S01]  /*89d0*/  IMAD.U32 R3, RZ, RZ, UR9 ;  /* 0x00000009ff037e24 */ /* 0x000fe2000f8e00ff */
[----:B------:R-:W-:Y:S01]  /*89e0*/  UIMAD UR10, UR20, UR10, URZ ;  /* 0x0000000a140a72a4 */ /* 0x000fe2000f8e023f */
[----:B------:R1:W-:Y:S01]  /*89f0*/  STL [R1+0x3c], R247 ;  /* 0x00003cf701007387 */ /* 0x0003e20000100800 */
[----:B------:R-:W-:Y:S01]  /*8a00*/  @P1 IMAD.HI.U32 R2, R4, c[0x0][0x2c8], RZ ;  /* 0x0000b20004021a27 */ /* 0x000fe200078e00ff */
[----:B------:R-:W-:-:S03]  /*8a10*/  ISETP.GE.AND P4, PT, R6, c[0x0][0x198], PT ;  /* 0x0000660006007a0c */ /* 0x000fc60003f86270 */
[----:B------:R-:W-:Y:S01]  /*8a20*/  IMAD.MOV.U32 R0, RZ, RZ, R4 ;  /* 0x000000ffff007224 */ /* 0x000fe200078e0004 */
[----:B------:R-:W-:Y:S01]  /*8a30*/  @P0 SHF.R.U32.HI R0, RZ, c[0x0][0x2cc], R2 ;  /* 0x0000b300ff000a19 */ /* 0x000fe20000011602 */
[----:B------:R-:W-:Y:S02]  /*8a40*/  IMAD.U32 R2, RZ, RZ, UR8 ;  /* 0x00000008ff027e24 */ /* 0x000fe4000f8e00ff */
[----:B------:R-:W-:Y:S01]  /*8a50*/  IMAD.U32 R3, RZ, RZ, UR5 ;  /* 0x00000005ff037e24 */ /* 0x000fe2000f8e00ff */
        /* <DEDUP_REMOVED lines=25> */
[----:B------:R-:W-:Y:S02]  /*8bf0*/  LEA.HI R81, R2, R0, RZ, 0x3 ;  /* 0x0000000002517211 */ /* 0x000fe400078f18ff */
[----:B------:R-:W-:Y:S02]  /*8c00*/  IADD3 R5, R75, UR17, RZ ;  /* 0x000000114b057c10 */ /* 0x000fe4000fffe0ff */
[----:B------:R-:W-:Y:S02]  /*8c10*/  LOP3.LUT R2, R3, 0xfffffff8, RZ, 0xc0, !PT ;  /* 0xfffffff803027812 */ /* 0x000fe400078ec0ff */
[----:B------:R-:W-:-:S02]  /*8c20*/  LOP3.LUT R3, R81, 0xfffffff8, RZ, 0xc0, !PT ;  /* 0xfffffff851037812 */ /* 0x000fc400078ec0ff */
[----:B------:R-:W-:Y:S01]  /*8c30*/  ISETP.GE.AND P0, PT, R5, UR10, PT ;  /* 0x0000000a05007c0c */ /* 0x000fe2000bf06270 */
[----:B------:R-:W-:Y:S02]  /*8c40*/  IMAD.IADD R70, R246, 0x1, -R2 ;  /* 0x00000001f6467824 */ /* 0x000fe400078e0a02 */
[----:B------:R-:W-:Y:S02]  /*8c50*/  IMAD.IADD R80, R0, 0x1, -R3 ;  /* 0x0000000100507824 */ /* 0x000fe400078e0a03 */
[----:B------:R-:W-:Y:S02]  /*8c60*/  IMAD.SHL.U32 R71, R70, 0x8, RZ ;  /* 0x0000000846477824 */ /* 0x000fe400078e00ff */
[----:B------:R-:W-:Y:S02]  /*8c70*/  IMAD.MOV.U32 R2, RZ, RZ, 0x10 ;  /* 0x00000010ff027424 */ /* 0x000fe400078e00ff */
[----:B------:R-:W-:Y:S01]  /*8c80*/  IMAD.MOV.U32 R3, RZ, RZ, 0x20 ;  /* 0x00000020ff037424 */ /* 0x000fe200078e00ff */
        /* <DEDUP_REMOVED lines=15> */
.L_x_734:
[----:B-1-34-:R-:W-:Y:S05]  /*8d80*/  BSYNC B0 ;  /* 0x0000000000007941 */ /* 0x01afea0003800000 */
.L_x_733:
        /* <DEDUP_REMOVED lines=11> */
.L_x_736:
[----:B------:R-:W-:Y:S05]  /*8e40*/  BSYNC B0 ;  /* 0x0000000000007941 */ /* 0x000fea0003800000 */
.L_x_735:
        /* <DEDUP_REMOVED lines=11> */
.L_x_738:
[----:B------:R-:W-:Y:S05]  /*8f00*/  BSYNC B0 ;  /* 0x0000000000007941 */ /* 0x000fea0003800000 */
.L_x_737:
        /* <DEDUP_REMOVED lines=11> */
.L_x_740:
[----:B------:R-:W-:Y:S05]  /*8fc0*/  BSYNC B0 ;  /* 0x0000000000007941 */ /* 0x000fea0003800000 */
.L_x_739:
        /* <DEDUP_REMOVED lines=11> */
.L_x_742:
[----:B------:R-:W-:Y:S05]  /*9080*/  BSYNC B0 ;  /* 0x0000000000007941 */ /* 0x000fea0003800000 */
.L_x_741:
        /* <DEDUP_REMOVED lines=11> */
.L_x_744:
[----:B------:R-:W-:Y:S05]  /*9140*/  BSYNC B0 ;  /* 0x0000000000007941 */ /* 0x000fea0003800000 */
.L_x_743:
        /* <DEDUP_REMOVED lines=11> */
.L_x_746:
[----:B------:R-:W-:Y:S05]  /*9200*/  BSYNC B0 ;  /* 0x0000000000007941 */ /* 0x000fea0003800000 */
.L_x_745:
[----:B-123--:R-:W1:Y:S01]  /*9210*/  SHFL.IDX PT, R8, R8, 0x7, 0x181f ;  /* 0x00f81f0008087f89 */ /* 0x00ee6200000e0000 */
[----:B----4-:R-:W-:Y:S01]  /*9220*/  IADD3 R3, R5, 0x70, RZ ;  /* 0x0000007005037810 */ /* 0x010fe20007ffe0ff */
[----:B------:R-:W-:Y:S01]  /*9230*/  UMOV UR6, 0x70 ;  /* 0x0000007000067882 */ /* 0x000fe20000000000 */
[----:B------:R-:W-:Y:S01]  /*9240*/  IMAD.MOV.U32 R248, RZ, RZ, c[0x0][0x2b8] ;  /* 0x0000ae00fff87624 */ /* 0x000fe200078e00ff */
[----:B------:R-:W2:Y:S01]  /*9250*/  SHFL.IDX PT, R9, R9, 0x7, 0x181f ;  /* 0x00f81f0009097f89 */ /* 0x000ea200000e0000 */
[----:B------:R-:W-:Y:S01]  /*9260*/  ISETP.GE.AND P1, PT, R3, UR10, PT ;  /* 0x0000000a03007c0c */ /* 0x000fe2000bf26270 */
[----:B------:R-:W-:Y:S01]  /*9270*/  UIMAD UR6, UR13, UR6, -0x70 ;  /* 0xffffff900d0674a4 */ /* 0x000fe2000f8e0206 */
[----:B------:R-:W-:Y:S01]  /*9280*/  IMAD.MOV.U32 R98, RZ, RZ, RZ ;  /* 0x000000ffff627224 */ /* 0x000fe200078e00ff */
[----:B------:R-:W-:Y:S01]  /*9290*/  ISETP.NE.AND P2, PT, R248, 0x1, PT ;  /* 0x00000001f800780c */ /* 0x000fe20003f45270 */
[----:B------:R-:W-:Y:S02]  /*92a0*/  USHF.R.S32.HI UR7, URZ, 0x1f, UR11 ;  /* 0x0000001f3f077899 */ /* 0x000fe4000801140b */
[----:B------:R-:W-:Y:S01]  /*92b0*/  ULDC.64 UR4, c[0x0][0x2b0] ;  /* 0x0000ac0000047ab9 */ /* 0x000fe20000000a00 */
[----:B------:R-:W-:Y:S01]  /*92c0*/  IADD3 R0, R247, UR6, RZ ;  /* 0x00000006f7007c10 */ /* 0x000fe2000fffe0ff */
[----:B------:R-:W-:-:S02]  /*92d0*/  UIMAD UR7, UR7, UR4, URZ ;  /* 0x00000004070772a4 */ /* 0x000fc4000f8e023f */
[----:B------:R-:W-:Y:S01]  /*92e0*/  UIMAD.WIDE.U32 UR8, UR11, UR4, URZ ;  /* 0x000000040b0872a5 */ /* 0x000fe2000f8e003f */
[----:B------:R-:W-:Y:S01]  /*92f0*/  ISETP.GE.AND P0, PT, R0, UR14, PT ;  /* 0x0000000e00007c0c */ /* 0x000fe2000bf06270 */
[----:B------:R-:W-:Y:S01]  /*9300*/  UIMAD UR7, UR11, UR5, UR7 ;  /* 0x000000050b0772a4 */ /* 0x000fe2000f8e0207 */
[----:B------:R-:W-:Y:S01]  /*9310*/  @!P1 IMAD.SHL.U32 R10, R68, 0x2, RZ ;  /* 0x00000002440a9824 */ /* 0x000fe200078e00ff */
[----:B------:R-:W-:Y:S01]  /*9320*/  IADD3 R5, R0, UR18, RZ ;  /* 0x0000001200057c10 */ /* 0x000fe2000fffe0ff */
[----:B------:R-:W-:Y:S01]  /*9330*/  ULDC.64 UR4, c[0x0][0x1e8] ;  /* 0x00007a0000047ab9 */ /* 0x000fe20000000a00 */
[----:B------:R-:W-:Y:S01]  /*9340*/  ISETP.GT.OR P0, PT, R247, 0x6f, P0 ;  /* 0x0000006ff700780c */ /* 0x000fe20000704670 */
[----:B------:R-:W-:Y:S01]  /*9350*/  UIADD3 UR7, UR9, UR7, URZ ;  /* 0x0000000709077290 */ /* 0x000fe2000fffe03f */
[----:B-1----:R-:W-:Y:S01]  /*9360*/  @!P1 LEA R8, P3, R71, R8, 0x1 ;  /* 0x0000000847089211 */ /* 0x002fe200078608ff */
[----:B------:R-:W-:-:S03]  /*9370*/  @P2 IMAD.HI.U32 R3, R5, c[0x0][0x2bc], RZ ;  /* 0x0000af0005032a27 */ /* 0x000fc600078e00ff */
[----:B--2---:R-:W-:Y:S01]  /*9380*/  @!P1 LEA.HI.X R9, R71, R9, R241, 0x1, P3 ;  /* 0x0000000947099211 */ /* 0x004fe200018f0cf1 */
[----:B------:R-:W-:Y:S01]  /*9390*/  IMAD.MOV.U32 R0, RZ, RZ, R5 ;  /* 0x000000ffff007224 */ /* 0x000fe200078e0005 */
[----:B------:R-:W-:-:S03]  /*93a0*/  @P2 SHF.R.U32.HI R0, RZ, c[0x0][0x2c0], R3 ;  /* 0x0000b000ff002a19 */ /* 0x000fc60000011603 */
[----:B------:R-:W-:Y:S01]  /*93b0*/  @!PT LDS RZ, [RZ] ;  /* 0x00000000fffff984 */ /* 0x000fe20000000800 */
[----:B------:R1:W-:Y:S02]  /*93c0*/  @!P1 LDGSTS.E.BYPASS.LTC128B.128 [R10+0xa900], [R8.64], !P4 ;  /* 0x0a900000080a9fae */ /* 0x0003e4000e101d56 */
[C---:B------:R-:W-:Y:S02]  /*93d0*/  @!P0 IADD3 R3, P2, R0.reuse, UR8, RZ ;  /* 0x0000000800038c10 */ /* 0x040fe4000ff5e0ff */
[----:B------:R-:W0:Y:S02]  /*93e0*/  LDGDEPBAR ;  /* 0x00000000000079af */ /* 0x000e240000000000 */
[----:B------:R-:W-:Y:S02]  /*93f0*/  @!P0 LEA.HI.X.SX32 R7, R0, UR7, 0x1, P2 ;  /* 0x0000000700078c11 */ /* 0x000fe400090f0eff */
[----:B------:R-:W-:-:S04]  /*9400*/  @!P0 LEA R6, P2, R3, c[0x0][0x2a0], 0x2 ;  /* 0x0000a80003068a11 */ /* 0x000fc800078410ff */
[----:B------:R-:W-:Y:S01]  /*9410*/  @!P0 LEA.HI.X R7, R3, c[0x0][0x2a4], R7, 0x2, P2 ;  /* 0x0000a90003078a11 */ /* 0x000fe200010f1407 */
[----:B------:R-:W-:Y:S06]  /*9420*/  BAR.SYNC.DEFER_BLOCKING 0x0 ;  /* 0x0000000000007b1d */ /* 0x000fec0000010000 */
[----:B------:R2:W3:Y:S01]  /*9430*/  @!P0 LDG.E R98, [R6.64] ;  /* 0x0000001606628981 */ /* 0x0004e2000c1e1900 */
[----:B------:R-:W-:Y:S01]  /*9440*/  IMAD.MOV R0, RZ, RZ, -R0 ;  /* 0x000000ffff007224 */ /* 0x000fe200078e0a00 */
[----:B------:R-:W-:Y:S01]  /*9450*/  UIMAD UR11, UR15, UR4, URZ ;  /* 0x000000040f0b72a4 */ /* 0x000fe2000f8e023f */
[----:B------:R-:W-:Y:S01]  /*9460*/  ISETP.GE.AND P5, PT, R71, c[0x0][0x1d4], PT ;  /* 0x0000750047007a0c */ /* 0x000fe20003fa6270 */
[----:B------:R-:W-:Y:S01]  /*9470*/  UIMAD.WIDE.U32 UR24, UR16, UR4, URZ ;  /* 0x00000004101872a5 */ /* 0x000fe2000f8e003f */
[----:B------:R-:W-:Y:S01]  /*9480*/  IMAD R99, R0, c[0x0][0x2b8], R5 ;  /* 0x0000ae0000637a24 */ /* 0x000fe200078e0205 */
[----:B------:R-:W-:Y:S01]  /*9490*/  UIMAD UR11, UR16, UR5, UR11 ;  /* 0x00000005100b72a4 */ /* 0x000fe2000f8e020b */
[----:B-1----:R-:W-:Y:S01]  /*94a0*/  IMAD.U32 R10, RZ, RZ, UR16 ;  /* 0x00000010ff0a7e24 */ /* 0x002fe2000f8e00ff */
[----:B------:R-:W-:Y:S01]  /*94b0*/  UIADD3 UR12, UR13, -0x1, URZ ;  /* 0xffffffff0d0c7890 */ /* 0x000fe2000fffe03f */
[----:B------:R-:W-:Y:S01]  /*94c0*/  IMAD R8, R99, c[0x0][0x1e0], RZ ;  /* 0x0000780063087a24 */ /* 0x000fe200078e02ff */
[----:B------:R-:W-:Y:S01]  /*94d0*/  SHF.R.S32.HI R96, RZ, 0x1f, R99 ;  /* 0x0000001fff607819 */ /* 0x000fe20000011463 */
[----:B------:R-:W-:Y:S01]  /*94e0*/  UIADD3 UR11, UR25, UR11, URZ ;  /* 0x0000000b190b7290 */ /* 0x000fe2000fffe03f */
[----:B------:R-:W-:Y:S01]  /*94f0*/  STL [R1+0x1c], R99 ;  /* 0x00001c6301007387 */ /* 0x000fe20000100800 */
[----:B------:R-:W-:Y:S01]  /*9500*/  UIMAD UR12, UR12, -0x70, UR14 ;  /* 0xffffff900c0c78a4 */ /* 0x000fe2000f8e020e */
[----:B------:R-:W-:Y:S01]  /*9510*/  LEA.HI R243, R244, R246, RZ, 0x5 ;  /* 0x000000f6f4f37211 */ /* 0x000fe200078f28ff */
[----:B------:R-:W-:Y:S01]  /*9520*/  IMAD R0, R96, c[0x0][0x1e0], RZ ;  /* 0x0000780060007a24 */ /* 0x000fe200078e02ff */
[----:B------:R-:W-:Y:S01]  /*9530*/  ULDC.64 UR4, c[0x0][0x210] ;  /* 0x0000840000047ab9 */ /* 0x000fe20000000a00 */
[----:B------:R-:W-:Y:S01]  /*9540*/  ISETP.GT.AND P6, PT, R247, 0x6f, PT ;  /* 0x0000006ff700780c */ /* 0x000fe20003fc4270 */
[----:B------:R-:W-:Y:S01]  /*9550*/  UIMAD UR15, UR15, UR4, URZ ;  /* 0x000000040f0f72a4 */ /* 0x000fe2000f8e023f */
[----:B------:R-:W-:Y:S01]  /*9560*/  IMAD R0, R99, c[0x0][0x1e4], R0 ;  /* 0x0000790063007a24 */ /* 0x000fe200078e0200 */
[----:B------:R-:W-:Y:S01]  /*9570*/  IADD3 R69, -R75, UR12, RZ ;  /* 0x0000000c4b457c10 */ /* 0x000fe2000fffe1ff */
[----:B------:R-:W-:Y:S01]  /*9580*/  UIMAD.WIDE.U32 UR26, UR16, UR4, URZ ;  /* 0x00000004101a72a5 */ /* 0x000fe2000f8e003f */
[----:B------:R-:W-:Y:S01]  /*9590*/  SHF.R.S32.HI R245, RZ, 0x5, R243 ;  /* 0x00000005fff57819 */ /* 0x000fe200000114f3 */
[----:B------:R-:W-:Y:S01]  /*95a0*/  UIMAD UR15, UR16, UR5, UR15 ;  /* 0x00000005100f72a4 */ /* 0x000fe2000f8e020f */
[----:B------:R-:W-:Y:S01]  /*95b0*/  ISETP.GE.AND P1, PT, R69, 0x1, PT ;  /* 0x000000014500780c */ /* 0x000fe20003f26270 */
[----:B--2---:R-:W-:Y:S01]  /*95c0*/  IMAD.WIDE.U32 R6, R99, c[0x0][0x1e0], RZ ;  /* 0x0000780063067a25 */ /* 0x004fe200078e00ff */
[C---:B------:R-:W-:Y:S01]  /*95d0*/  ISETP.GE.AND P3, PT, R69.reuse, 0x21, PT ;  /* 0x000000214500780c */ /* 0x040fe20003f66270 */
[----:B------:R-:W-:Y:S01]  /*95e0*/  UIADD3 UR15, UR27, UR15, URZ ;  /* 0x0000000f1b0f7290 */ /* 0x000fe2000fffe03f */
[----:B------:R-:W-:Y:S01]  /*95f0*/  ISETP.GE.AND P4, PT, R69, 0x31, PT ;  /* 0x000000314500780c */ /* 0x000fe20003f86270 */
[----:B------:R-:W-:Y:S01]  /*9600*/  IMAD.IADD R7, R7, 0x1, R0 ;  /* 0x0000000107077824 */ /* 0x000fe200078e0200 */
[----:B---3--:R-:W-:-:S03]  /*9610*/  SHF.R.S32.HI R97, RZ, 0x1f, R98 ;  /* 0x0000001fff617819 */ /* 0x008fc60000011462 */
[----:B------:R-:W-:Y:S01]  /*9620*/  IMAD.WIDE.U32 R6, R98, c[0x0][0x1f0], R6 ;  /* 0x00007c0062067a25 */ /* 0x000fe200078e0006 */
[----:B------:R-:W-:Y:S03]  /*9630*/  STL [R1+0x18], R98 ;  /* 0x0000186201007387 */ /* 0x000fe60000100800 */
[----:B------:R-:W-:Y:S01]  /*9640*/  IMAD R3, R97, c[0x0][0x1f0], RZ ;  /* 0x00007c0061037a24 */ /* 0x000fe200078e02ff */
[----:B------:R-:W-:Y:S01]  /*9650*/  IADD3 R0, P0, R6, UR24, RZ ;  /* 0x0000001806007c10 */ /* 0x000fe2000ff1e0ff */
[C---:B------:R-:W-:Y:S02]  /*9660*/  IMAD R8, R98.reuse, c[0x0][0x1f0], R8 ;  /* 0x00007c0062087a24 */ /* 0x040fe400078e0208 */
[----:B------:R-:W-:Y:S02]  /*9670*/  IMAD R3, R98, c[0x0][0x1f4], R3 ;  /* 0x00007d0062037a24 */ /* 0x000fe400078e0203 */
[----:B------:R-:W-:-:S03]  /*9680*/  IMAD R8, R10, c[0x0][0x1e8], R8 ;  /* 0x00007a000a087a24 */ /* 0x000fc600078e0208 */
[----:B------:R-:W-:Y:S02]  /*9690*/  IADD3.X R6, R7, UR11, R3, P0, !PT ;  /* 0x0000000b07067c10 */ /* 0x000fe400087fe403 */
[----:B------:R-:W-:-:S04]  /*96a0*/  LEA R3, P0, R0, c[0x0][0x1c8], 0x1 ;  /* 0x0000720000037a11 */ /* 0x000fc800078008ff */
[----:B------:R-:W-:Y:S01]  /*96b0*/  LEA.HI.X R0, R0, c[0x0][0x1cc], R6, 0x1, P0 ;  /* 0x0000730000007a11 */ /* 0x000fe200000f0c06 */
[----:B------:R-:W-:Y:S01]  /*96c0*/  SHFL.IDX PT, R9, R3, 0x1, 0x181f ;  /* 0x00381f0003097f89 */ /* 0x000fe200000e0000 */
[----:B------:R-:W-:-:S03]  /*96d0*/  ISETP.GE.AND P0, PT, R69, 0x11, PT ;  /* 0x000000114500780c */ /* 0x000fc60003f06270 */
[----:B------:R-:W1:Y:S04]  /*96e0*/  SHFL.IDX PT, R6, R3, RZ, 0x181f ;  /* 0x00181fff03067589 */ /* 0x000e6800000e0000 */
[----:B------:R-:W2:Y:S04]  /*96f0*/  SHFL.IDX PT, R5, R0, RZ, 0x181f ;  /* 0x00181fff00057589 */ /* 0x000ea800000e0000 */
[----:B------:R-:W3:Y:S02]  /*9700*/  SHFL.IDX PT, R14, R3, 0x2, 0x181f ;  /* 0x00581f00030e7f89 */ /* 0x000ee400000e0000 */
[----:B------:R-:W-:-:S02]  /*9710*/  @P0 IMAD.SHL.U32 R10, R68, 0x2, RZ ;  /* 0x00000002440a0824 */ /* 0x000fc400078e00ff */
[----:B------:R-:W4:Y:S04]  /*9720*/  SHFL.IDX PT, R17, R0, 0x1, 0x181f ;  /* 0x00381f0000117f89 */ /* 0x000f2800000e0000 */
[----:B------:R-:W5:Y:S04]  /*9730*/  SHFL.IDX PT, R16, R0, 0x2, 0x181f ;  /* 0x00581f0000107f89 */ /* 0x000f6800000e0000 */
[----:B------:R-:W3:Y:S01]  /*9740*/  SHFL.IDX PT, R13, R3, 0x3, 0x181f ;  /* 0x00781f00030d7f89 */ /* 0x000ee200000e0000 */
[----:B-1----:R-:W-:-:S03]  /*9750*/  @P1 LEA R6, P2, R71, R6, 0x1 ;  /* 0x0000000647061211 */ /* 0x002fc600078408ff */
[----:B------:R-:W1:Y:S01]  /*9760*/  SHFL.IDX PT, R11, R0, 0x3, 0x181f ;  /* 0x00781f00000b7f89 */ /* 0x000e6200000e0000 */
[C---:B--2---:R-:W-:Y:S01]  /*9770*/  @P1 LEA.HI.X R7, R71.reuse, R5, R241, 0x1, P2 ;  /* 0x0000000547071211 */ /* 0x044fe200010f0cf1 */
[----:B------:R-:W-:Y:S02]  /*9780*/  @P1 IMAD.SHL.U32 R5, R68, 0x2, RZ ;  /* 0x0000000244051824 */ /* 0x000fe400078e00ff */
[----:B------:R-:W2:Y:S04]  /*9790*/  SHFL.IDX PT, R12, R3, 0x4, 0x181f ;  /* 0x00981f00030c7f89 */ /* 0x000ea800000e0000 */
[----:B------:R1:W-:Y:S04]  /*97a0*/  @P1 LDGSTS.E.BYPASS.LTC128B.128 [R5+0x3900], [R6.64], !P5 ;  /* 0x0390000006051fae */ /* 0x0003e8000e901d56 */
[----:B------:R-:W2:Y:S04]  /*97b0*/  SHFL.IDX PT, R3, R3, 0x5, 0x181f ;  /* 0x00b81f0003037f89 */ /* 0x000ea800000e0000 */
[----:B------:R-:W2:Y:S01]  /*97c0*/  SHFL.IDX PT, R15, R0, 0x4, 0x181f ;  /* 0x00981f00000f7f89 */ /* 0x000ea200000e0000 */
[----:B-1----:R-:W-:Y:S01]  /*97d0*/  LEA R7, R8, c[0x0][0x1c8], 0x1 ;  /* 0x0000720008077a11 */ /* 0x002fe200078e08ff */
[----:B------:R-:W-:Y:S01]  /*97e0*/  @P3 IMAD.SHL.U32 R5, R68, 0x2, RZ ;  /* 0x0000000244053824 */ /* 0x000fe200078e00ff */
[----:B------:R-:W-:-:S02]  /*97f0*/  @P0 LEA R8, P2, R71, R9, 0x1 ;  /* 0x0000000947080211 */ /* 0x000fc400078408ff */
[C---:B---3--:R-:W-:Y:S02]  /*9800*/  @P3 LEA R6, P1, R71.reuse, R14, 0x1 ;  /* 0x0000000e47063211 */ /* 0x048fe400078208ff */
[----:B------:R5:W-:Y:S01]  /*9810*/  SHFL.IDX PT, R14, R7, 0x6, 0x181f ;  /* 0x00d81f00070e7f89 */ /* 0x000be200000e0000 */
[----:B----4-:R-:W-:Y:S02]  /*9820*/  @P0 LEA.HI.X R9, R71, R17, R241, 0x1, P2 ;  /* 0x0000001147090211 */ /* 0x010fe400010f0cf1 */
[C---:B------:R-:W-:Y:S01]  /*9830*/  ISETP.GE.AND P2, PT, R69.reuse, 0x41, PT ;  /* 0x000000414500780c */ /* 0x040fe20003f46270 */
[----:B------:R-:W1:Y:S04]  /*9840*/  SHFL.IDX PT, R17, R0, 0x5, 0x181f ;  /* 0x00b81f0000117f89 */ /* 0x000e6800000e0000 */
[----:B------:R2:W-:Y:S01]  /*9850*/  @P0 LDGSTS.E.BYPASS.LTC128B.128 [R10+0x4100], [R8.64], !P5 ;  /* 0x04100000080a0fae */ /* 0x0005e2000e901d56 */
[----:B------:R-:W-:-:S02]  /*9860*/  ISETP.GE.AND P0, PT, R69, 0x61, PT ;  /* 0x000000614500780c */ /* 0x000fc40003f06270 */
[----:B-----5:R-:W-:Y:S02]  /*9870*/  @P3 LEA.HI.X R7, R71, R16, R241, 0x1, P1 ;  /* 0x0000001047073211 */ /* 0x020fe400008f0cf1 */
[----:B------:R3:W4:Y:S01]  /*9880*/  SHFL.IDX PT, R16, R0, 0x6, 0x181f ;  /* 0x00d81f0000107f89 */ /* 0x00072200000e0000 */
[----:B------:R-:W-:-:S03]  /*9890*/  ISETP.GE.AND P1, PT, R69, 0x51, PT ;  /* 0x000000514500780c */ /* 0x000fc60003f26270 */
[----:B------:R5:W-:Y:S01]  /*98a0*/  @P3 LDGSTS.E.BYPASS.LTC128B.128 [R5+0x4900], [R6.64], !P5 ;  /* 0x0490000006053fae */ /* 0x000be2000e901d56 */
[C---:B---3--:R-:W-:Y:S01]  /*98b0*/  @P4 IMAD.SHL.U32 R0, R68.reuse, 0x2, RZ ;  /* 0x0000000244004824 */ /* 0x048fe200078e00ff */
[----:B-----5:R-:W-:Y:S01]  /*98c0*/  @P4 LEA R6, P3, R71, R13, 0x1 ;  /* 0x0000000d47064211 */ /* 0x020fe200078608ff */
[----:B------:R-:W-:-:S03]  /*98d0*/  @P2 IMAD.SHL.U32 R5, R68, 0x2, RZ ;  /* 0x0000000244052824 */ /* 0x000fc600078e00ff */
[C---:B------:R-:W-:Y:S02]  /*98e0*/  @P4 LEA.HI.X R7, R71.reuse, R11, R241, 0x1, P3 ;  /* 0x0000000b47074211 */ /* 0x040fe400018f0cf1 */
[----:B--2---:R-:W-:-:S03]  /*98f0*/  @P2 LEA R10, P3, R71, R12, 0x1 ;  /* 0x0000000c470a2211 */ /* 0x004fc600078608ff */
[----:B------:R2:W-:Y:S01]  /*9900*/  @P4 LDGSTS.E.BYPASS.LTC128B.128 [R0+0x5100], [R6.64], !P5 ;  /* 0x0510000006004fae */ /* 0x0005e2000e901d56 */
[C---:B------:R-:W-:Y:S01]  /*9910*/  @P1 LEA R8, P4, R71.reuse, R3, 0x1 ;  /* 0x0000000347081211 */ /* 0x040fe200078808ff */
[----:B------:R-:W-:Y:S01]  /*9920*/  @P1 IMAD.SHL.U32 R3, R68, 0x2, RZ ;  /* 0x0000000244031824 */ /* 0x000fe200078e00ff */
[C-C-:B------:R-:W-:Y:S02]  /*9930*/  @P2 LEA.HI.X R11, R71.reuse, R15, R241.reuse, 0x1, P3 ;  /* 0x0000000f470b2211 */ /* 0x140fe400018f0cf1 */
[----:B-1----:R-:W-:-:S03]  /*9940*/  @P1 LEA.HI.X R9, R71, R17, R241, 0x1, P4 ;  /* 0x0000001147091211 */ /* 0x002fc600020f0cf1 */
[----:B------:R1:W-:Y:S04]  /*9950*/  @P2 LDGSTS.E.BYPASS.LTC128B.128 [R5+0x5900], [R10.64], !P5 ;  /* 0x059000000a052fae */ /* 0x0003e8000e901d56 */
[----:B------:R1:W-:Y:S01]  /*9960*/  @P1 LDGSTS.E.BYPASS.LTC128B.128 [R3+0x6100], [R8.64], !P5 ;  /* 0x0610000008031fae */ /* 0x0003e2000e901d56 */
[----:B--2---:R-:W-:Y:S01]  /*9970*/  @P0 LEA R6, P3, R71, R14, 0x1 ;  /* 0x0000000e47060211 */ /* 0x004fe200078608ff */
[----:B------:R-:W-:-:S03]  /*9980*/  @P0 IMAD.SHL.U32 R0, R68, 0x2, RZ ;  /* 0x0000000244000824 */ /* 0x000fc600078e00ff */
[----:B----4-:R-:W-:-:S05]  /*9990*/  @P0 LEA.HI.X R7, R71, R16, R241, 0x1, P3 ;  /* 0x0000001047070211 */ /* 0x010fca00018f0cf1 */
[----:B------:R1:W-:Y:S01]  /*99a0*/  @P0 LDGSTS.E.BYPASS.LTC128B.128 [R0+0x6900], [R6.64], !P5 ;  /* 0x0690000006000fae */ /* 0x0003e2000e901d56 */
[----:B------:R-:W-:-:S03]  /*99b0*/  ISETP.LT.AND P0, PT, RZ, c[0x0][0x27c], PT ;  /* 0x00009f00ff007a0c */ /* 0x000fc60003f01270 */
[----:B------:R-:W0:Y:S10]  /*99c0*/  LDGDEPBAR ;  /* 0x00000000000079af */ /* 0x000e340000000000 */
[----:B------:R-:W-:Y:S05]  /*99d0*/  @P0 BRA `(.L_x_747) ;  /* 0x0000002000000947 */ /* 0x000fea0003800000 */
[----:B------:R-:W-:-:S04]  /*99e0*/  DEPBAR.LE SB0, 0x1 ;  /* 0x000080400000791a */ /* 0x000fc80000000000 */
[----:B------:R-:W-:Y:S05]  /*99f0*/  BRA `(.L_x_748) ;  /* 0x00004de000007947 */ /* 0x000fea0003800000 */
.L_x_747:
[----:B------:R-:W-:Y:S01]  /*9a00*/  ULDC.U8 UR4, c[0x0][0x298] ;  /* 0x0000a60000047ab9 */ /* 0x000fe20000000000 */
[----:B-1----:R-:W-:Y:S01]  /*9a10*/  SHF.R.S32.HI R0, RZ, 0x1f, R149 ;  /* 0x0000001fff007819 */ /* 0x002fe20000011495 */
        /* <DEDUP_REMOVED lines=18> */
[----:B------:R-:W-:Y:S01]  /*9b40*/  PLOP3.LUT P1, PT, PT, PT, UP2, 0x80, 0x0 ;  /* 0x000000000000781c */ /* 0x000fe20003f2f028 */
[----:B------:R-:W-:Y:S01]  /*9b50*/  IMAD.MOV.U32 R8, RZ, RZ, R12 ;  /* 0x000000ffff087224 */ /* 0x000fe200078e000c */
[----:B------:R-:W-:Y:S01]  /*9b60*/  PLOP3.LUT P0, PT, PT, PT, UP2, 0x80, 0x0 ;  /* 0x000000000000781c */ /* 0x000fe20003f0f028 */
[----:B------:R-:W-:Y:S01]  /*9b70*/  BSSY B0, `(.L_x_750) ;  /* 0x000002f000007945 */ /* 0x000fe20003800000 */
[----:B------:R-:W-:Y:S01]  /*9b80*/  MOV R6, R10 ;  /* 0x0000000a00067202 */ /* 0x000fe20000000f00 */
[----:B------:R-:W-:Y:S01]  /*9b90*/  IMAD.SHL.U32 R17, R14, 0x4, RZ ;  /* 0x000000040e117824 */ /* 0x000fe200078e00ff */
[----:B------:R-:W-:Y:S01]  /*9ba0*/  CS2R R38, SRZ ;  /* 0x0000000000267805 */ /* 0x000fe2000001ff00 */
[----:B------:R-:W-:Y:S01]  /*9bb0*/  CS2R R26, SRZ ;  /* 0x00000000001a7805 */ /* 0x000fe2000001ff00 */
[----:B------:R-:W-:Y:S01]  /*9bc0*/  CS2R R14, SRZ ;  /* 0x00000000000e7805 */ /* 0x000fe2000001ff00 */
[----:B------:R-:W-:Y:S01]  /*9bd0*/  CS2R R28, SRZ ;  /* 0x00000000001c7805 */ /* 0x000fe2000001ff00 */
[----:B------:R-:W-:-:S03]  /*9be0*/  CS2R R18, SRZ ;  /* 0x0000000000127805 */ /* 0x000fc6000001ff00 */
        /* <DEDUP_REMOVED lines=39> */
.L_x_751:
[----:B------:R-:W-:Y:S05]  /*9e60*/  BSYNC B0 ;  /* 0x0000000000007941 */ /* 0x000fea0003800000 */
.L_x_750:
        /* <DEDUP_REMOVED lines=41> */
.L_x_753:
[----:B------:R-:W-:Y:S05]  /*a100*/  BSYNC B0 ;  /* 0x0000000000007941 */ /* 0x000fea0003800000 */
.L_x_752:
        /* <DEDUP_REMOVED lines=43> */
.L_x_755:
[----:B------:R-:W-:Y:S05]  /*a3c0*/  BSYNC B0 ;  /* 0x0000000000007941 */ /* 0x000fea0003800000 */
.L_x_754:
        /* <DEDUP_REMOVED lines=41> */
.L_x_757:
[----:B-12---:R-:W-:Y:S05]  /*a660*/  BSYNC B0 ;  /* 0x0000000000007941 */ /* 0x006fea0003800000 */
.L_x_756:
        /* <DEDUP_REMOVED lines=86> */
.L_x_761:
[----:B------:R-:W-:Y:S05]  /*abd0*/  BSYNC B0 ;  /* 0x0000000000007941 */ /* 0x000fea0003800000 */
.L_x_760:
        /* <DEDUP_REMOVED lines=49> */
.L_x_759:
[----:B------:R-:W-:Y:S05]  /*aef0*/  BSYNC B1 ;  /* 0x0000000000017941 */ /* 0x000fea0003800000 */
.L_x_758:
        /* <DEDUP_REMOVED lines=53> */
.L_x_765:
[----:B------:R-:W-:Y:S05]  /*b250*/  BSYNC B0 ;  /* 0x0000000000007941 */ /* 0x000fea0003800000 */
.L_x_764:
        /* <DEDUP_REMOVED lines=49> */
.L_x_763:
[----:B------:R-:W-:Y:S05]  /*b570*/  BSYNC B1 ;  /* 0x0000000000017941 */ /* 0x000fea0003800000 */
.L_x_762:
        /* <DEDUP_REMOVED lines=53> */
.L_x_769:
[----:B------:R-:W-:Y:S05]  /*b8d0*/  BSYNC B0 ;  /* 0x0000000000007941 */ /* 0x000fea0003800000 */
.L_x_768:
        /* <DEDUP_REMOVED lines=49> */
.L_x_767:
[----:B------:R-:W-:Y:S05]  /*bbf0*/  BSYNC B1 ;  /* 0x0000000000017941 */ /* 0x000fea0003800000 */
.L_x_766:
        /* <DEDUP_REMOVED lines=52> */
.L_x_772:
[----:B------:R-:W-:Y:S05]  /*bf40*/  BSYNC B0 ;  /* 0x0000000000007941 */ /* 0x000fea0003800000 */
.L_x_771:
        /* <DEDUP_REMOVED lines=50> */
.L_x_749:
[----:B------:R-:W-:Y:S01]  /*c270*/  PLOP3.LUT P1, PT, PT, PT, UP2, 0x80, 0x0 ;  /* 0x000000000000781c */ /* 0x000fe20003f2f028 */
[----:B------:R-:W-:Y:S01]  /*c280*/  IMAD.MOV.U32 R8, RZ, RZ, R12 ;  /* 0x000000ffff087224 */ /* 0x000fe200078e000c */
[----:B------:R-:W-:Y:S01]  /*c290*/  PLOP3.LUT P0, PT, PT, PT, UP2, 0x80, 0x0 ;  /* 0x000000000000781c */ /* 0x000fe20003f0f028 */
[----:B------:R-:W-:Y:S01]  /*c2a0*/  IMAD.MOV.U32 R6, RZ, RZ, R10 ;  /* 0x000000ffff067224 */ /* 0x000fe200078e000a */
[----:B------:R-:W-:Y:S01]  /*c2b0*/  SHF.R.S32.HI R29, RZ, 0x1f, R31 ;  /* 0x0000001fff1d7819 */ /* 0x000fe2000001141f */
[----:B------:R-:W-:Y:S01]  /*c2c0*/  CS2R R22, SRZ ;  /* 0x0000000000167805 */ /* 0x000fe2000001ff00 */
[----:B------:R-:W-:-:S07]  /*c2d0*/  CS2R R20, SRZ ;  /* 0x0000000000147805 */ /* 0x000fce000001ff00 */
[----:B------:R-:W-:Y:S01]  /*c2e0*/  @P1 IMAD.HI.U32 R3, R0, c[0x0][0x2c8], RZ ;  /* 0x0000b20000031a27 */ /* 0x000fe200078e00ff */
[----:B------:R-:W-:-:S04]  /*c2f0*/  ISETP.GE.AND P1, PT, R31, c[0x0][0x27c], PT ;  /* 0x00009f001f007a0c */ /* 0x000fc80003f26270 */
        /* <DEDUP_REMOVED lines=66> */
.L_x_774:
[----:B-1-3--:R-:W-:Y:S05]  /*c720*/  BSYNC B0 ;  /* 0x0000000000007941 */ /* 0x00afea0003800000 */
.L_x_773:
        /* <DEDUP_REMOVED lines=65> */
.L_x_776:
[----:B-1-3--:R-:W-:Y:S05]  /*cb40*/  BSYNC B0 ;  /* 0x0000000000007941 */ /* 0x00afea0003800000 */
.L_x_775:
        /* <DEDUP_REMOVED lines=124> */
.L_x_778:
[----:B------:R-:W-:Y:S05]  /*d310*/  BSYNC B0 ;  /* 0x0000000000007941 */ /* 0x000fea0003800000 */
.L_x_777:
        /* <DEDUP_REMOVED lines=18> */
[----:B------:R-:W-:Y:S01]  /*d440*/  IMAD.SHL.U32 R41, R5, 0x2, RZ ;  /* 0x0000000205297824 */ /* 0x000fe200078e00ff */
[----:B------:R-:W-:Y:S01]  /*d450*/  SHF.R.U64 R7, R32, 0x10, R33 ;  /* 0x0000001020077819 */ /* 0x000fe20000001221 */
[----:B------:R-:W-:Y:S01]  /*d460*/  IMAD.SHL.U32 R40, R0, 0x2, RZ ;  /* 0x0000000200287824 */ /* 0x000fe200078e00ff */
[----:B------:R-:W-:-:S02]  /*d470*/  SHF.R.U64 R0, R36, 0x10, R37 ;  /* 0x0000001024007819 */ /* 0x000fc40000001225 */
[----:B-1----:R-:W1:Y:S01]  /*d480*/  LDS.128 R12, [R41+0x7100] ;  /* 0x00710000290c7984 */ /* 0x002e620000000c00 */
[----:B------:R-:W-:Y:S02]  /*d490*/  PRMT R28, R62, 0x5410, R6 ;  /* 0x000054103e1c7816 */ /* 0x000fe40000000006 */
[----:B------:R-:W-:Y:S01]  /*d4a0*/  SHF.R.U32.HI R3, RZ, 0x10, R37 ;  /* 0x00000010ff037819 */ /* 0x000fe20000011625 */
[----:B------:R-:W2:Y:S01]  /*d4b0*/  LDS.128 R8, [R40+0x7100] ;  /* 0x0071000028087984 */ /* 0x000ea20000000c00 */
[----:B------:R-:W-:Y:S02]  /*d4c0*/  PRMT R6, R46, 0x5432, R7 ;  /* 0x000054322e067816 */ /* 0x000fe40000000007 */
[----:B------:R-:W-:Y:S02]  /*d4d0*/  PRMT R19, R47, 0x5432, R0 ;  /* 0x000054322f137816 */ /* 0x000fe40000000000 */
[----:B------:R-:W-:Y:S02]  /*d4e0*/  SHF.R.U64 R17, R34, 0x10, R35 ;  /* 0x0000001022117819 */ /* 0x000fe40000001223 */
[----:B------:R-:W-:-:S02]  /*d4f0*/  SHF.R.U64 R5, R38, 0x10, R39 ;  /* 0x0000001026057819 */ /* 0x000fc40000001227 */
[----:B------:R-:W-:Y:S02]  /*d500*/  PRMT R22, R47, 0x5410, R3 ;  /* 0x000054102f167816 */ /* 0x000fe40000000003 */
[----:B------:R-:W-:Y:S02]  /*d510*/  SHF.L.U32 R32, R6, 0x10, RZ ;  /* 0x0000001006207819 */ /* 0x000fe400000006ff */
[----:B------:R-:W-:Y:S02]  /*d520*/  SHF.R.U32.HI R18, RZ, 0x10, R35 ;  /* 0x00000010ff127819 */ /* 0x000fe40000011623 */
[----:B------:R-:W-:Y:S02]  /*d530*/  PRMT R20, R46, 0x5410, R16 ;  /* 0x000054102e147816 */ /* 0x000fe40000000010 */
[----:B------:R-:W-:Y:S02]  /*d540*/  PRMT R24, R61, 0x5432, R17 ;  /* 0x000054323d187816 */ /* 0x000fe40000000011 */
[----:B------:R-:W-:-:S02]  /*d550*/  PRMT R27, R62, 0x5432, R5 ;  /* 0x000054323e1b7816 */ /* 0x000fc40000000005 */
[----:B------:R-:W-:Y:S02]  /*d560*/  PRMT R26, R61, 0x5410, R18 ;  /* 0x000054103d1a7816 */ /* 0x000fe40000000012 */
[----:B------:R-:W-:Y:S01]  /*d570*/  LOP3.LUT R34, R6, 0xffff0000, RZ, 0xc0, !PT ;  /* 0xffff000006227812 */ /* 0x000fe200078ec0ff */
[----:B------:R-:W-:Y:S02]  /*d580*/  IMAD.U32 R6, R22, 0x10000, RZ ;  /* 0x0001000016067824 */ /* 0x000fe400078e00ff */
[C---:B-1----:R-:W-:Y:S01]  /*d590*/  IMAD.U32 R25, R14.reuse, 0x10000, RZ ;  /* 0x000100000e197824 */ /* 0x042fe200078e00ff */
[----:B------:R-:W-:Y:S01]  /*d5a0*/  LOP3.LUT R30, R14, 0xffff0000, RZ, 0xc0, !PT ;  /* 0xffff00000e1e7812 */ /* 0x000fe200078ec0ff */
[----:B------:R-:W-:Y:S01]  /*d5b0*/  IMAD.U32 R14, R19, 0x10000, RZ ;  /* 0x00010000130e7824 */ /* 0x000fe200078e00ff */
[C---:B------:R-:W-:Y:S01]  /*d5c0*/  LOP3.LUT R21, R13.reuse, 0xffff0000, RZ, 0xc0, !PT ;  /* 0xffff00000d157812 */ /* 0x040fe200078ec0ff */
[C---:B--2---:R-:W-:Y:S01]  /*d5d0*/  IMAD.U32 R3, R8.reuse, 0x10000, RZ ;  /* 0x0001000008037824 */ /* 0x044fe200078e00ff */
[----:B------:R-:W-:Y:S01]  /*d5e0*/  LOP3.LUT R5, R8, 0xffff0000, RZ, 0xc0, !PT ;  /* 0xffff000008057812 */ /* 0x000fe200078ec0ff */
[----:B------:R-:W-:Y:S01]  /*d5f0*/  IMAD.U32 R17, R13, 0x10000, RZ ;  /* 0x000100000d117824 */ /* 0x000fe200078e00ff */
        /* <DEDUP_REMOVED lines=9> */
[----:B------:R-:W-:-:S02]  /*d690*/  IMAD.U32 R8, R11, 0x10000, RZ ;  /* 0x000100000b087824 */ /* 0x000fc400078e00ff */
[-C--:B------:R-:W-:Y:S02]  /*d6a0*/  FMUL.FTZ R3, R3, R14.reuse ;  /* 0x0000000e03037220 */ /* 0x080fe40000410000 */
[C---:B------:R-:W-:Y:S01]  /*d6b0*/  IMAD.U32 R7, R9.reuse, 0x10000, RZ ;  /* 0x0001000009077824 */ /* 0x040fe200078e00ff */
[----:B------:R-:W-:Y:S01]  /*d6c0*/  LOP3.LUT R9, R9, 0xffff0000, RZ, 0xc0, !PT ;  /* 0xffff000009097812 */ /* 0x000fe200078ec0ff */
[----:B------:R-:W-:Y:S02]  /*d6d0*/  IMAD.U32 R11, R20, 0x10000, RZ ;  /* 0x00010000140b7824 */ /* 0x000fe400078e00ff */
[----:B------:R-:W-:Y:S01]  /*d6e0*/  FFMA.FTZ R36, R16, R14, -R0 ;  /* 0x0000000e10247223 */ /* 0x000fe20000010800 */
[----:B------:R-:W-:Y:S01]  /*d6f0*/  SHF.L.U32 R14, R26, 0x10, RZ ;  /* 0x000000101a0e7819 */ /* 0x000fe200000006ff */
[----:B------:R-:W-:Y:S02]  /*d700*/  FMUL.FTZ R0, R5, R34 ;  /* 0x0000002205007220 */ /* 0x000fe40000410000 */
[----:B------:R-:W-:-:S02]  /*d710*/  FFMA.FTZ R35, R16, R32, R3 ;  /* 0x0000002010237223 */ /* 0x000fc40000010003 */
[-C--:B------:R-:W-:Y:S02]  /*d720*/  FMUL.FTZ R5, R5, R10.reuse ;  /* 0x0000000a05057220 */ /* 0x080fe40000410000 */
[C---:B------:R-:W-:Y:S02]  /*d730*/  FMUL.FTZ R3, R7.reuse, R11 ;  /* 0x0000000b07037220 */ /* 0x040fe40000410000 */
[----:B------:R-:W-:Y:S01]  /*d740*/  FFMA.FTZ R33, R12, R10, -R0 ;  /* 0x0000000a0c217223 */ /* 0x000fe20000010800 */
[----:B------:R-:W-:Y:S01]  /*d750*/  LOP3.LUT R10, R20, 0xffff0000, RZ, 0xc0, !PT ;  /* 0xffff0000140a7812 */ /* 0x000fe200078ec0ff */
[----:B------:R-:W-:Y:S02]  /*d760*/  FMUL.FTZ R0, R7, R6 ;  /* 0x0000000607007220 */ /* 0x000fe40000410000 */
[----:B------:R-:W-:Y:S01]  /*d770*/  FFMA.FTZ R32, R12, R34, R5 ;  /* 0x000000220c207223 */ /* 0x000fe20000010005 */
[----:B------:R-:W-:Y:S01]  /*d780*/  LOP3.LUT R12, R28, 0xffff0000, RZ, 0xc0, !PT ;  /* 0xffff00001c0c7812 */ /* 0x000fe200078ec0ff */
[----:B------:R-:W-:-:S02]  /*d790*/  FFMA.FTZ R19, R17, R6, -R3 ;  /* 0x0000000611137223 */ /* 0x000fc40000010803 */
[----:B------:R-:W-:Y:S02]  /*d7a0*/  IMAD.U32 R5, R28, 0x10000, RZ ;  /* 0x000100001c057824 */ /* 0x000fe400078e00ff */
[----:B------:R-:W-:Y:S02]  /*d7b0*/  FMUL.FTZ R3, R8, R14 ;  /* 0x0000000e08037220 */ /* 0x000fe40000410000 */
[----:B------:R-:W-:Y:S02]  /*d7c0*/  IMAD.U32 R20, R24, 0x10000, RZ ;  /* 0x0001000018147824 */ /* 0x000fe400078e00ff */
[----:B------:R-:W-:Y:S01]  /*d7d0*/  FFMA.FTZ R17, R17, R11, R0 ;  /* 0x0000000b11117223 */ /* 0x000fe20000010000 */
[----:B------:R-:W-:Y:S01]  /*d7e0*/  LOP3.LUT R11, R22, 0xffff0000, RZ, 0xc0, !PT ;  /* 0xffff0000160b7812 */ /* 0x000fe200078ec0ff */
[-C--:B------:R-:W-:Y:S01]  /*d7f0*/  FMUL.FTZ R0, R8, R5.reuse ;  /* 0x0000000508007220 */ /* 0x080fe20000410000 */
[----:B------:R-:W-:Y:S01]  /*d800*/  LOP3.LUT R8, R24, 0xffff0000, RZ, 0xc0, !PT ;  /* 0xffff000018087812 */ /* 0x000fe200078ec0ff */
[----:B------:R-:W-:-:S02]  /*d810*/  FFMA.FTZ R16, R18, R5, -R3 ;  /* 0x0000000512107223 */ /* 0x000fc40000010803 */
[----:B------:R-:W-:Y:S02]  /*d820*/  IMAD.U32 R7, R27, 0x10000, RZ ;  /* 0x000100001b077824 */ /* 0x000fe400078e00ff */
[----:B------:R-:W-:Y:S02]  /*d830*/  FMUL.FTZ R6, R9, R10 ;  /* 0x0000000a09067220 */ /* 0x000fe40000410000 */
[----:B------:R-:W-:Y:S02]  /*d840*/  FMUL.FTZ R3, R13, R20 ;  /* 0x000000140d037220 */ /* 0x000fe40000410000 */
[----:B------:R-:W-:Y:S02]  /*d850*/  FFMA.FTZ R18, R18, R14, R0 ;  /* 0x0000000e12127223 */ /* 0x000fe40000010000 */
[-C--:B------:R-:W-:Y:S02]  /*d860*/  FMUL.FTZ R5, R9, R11.reuse ;  /* 0x0000000b09057220 */ /* 0x080fe40000410000 */
[----:B------:R-:W-:-:S02]  /*d870*/  FFMA.FTZ R14, R21, R11, -R6 ;  /* 0x0000000b150e7223 */ /* 0x000fc40000010806 */
[-C--:B------:R-:W-:Y:S01]  /*d880*/  FMUL.FTZ R0, R13, R7.reuse ;  /* 0x000000070d007220 */ /* 0x080fe20000410000 */
[----:B------:R-:W-:Y:S01]  /*d890*/  LOP3.LUT R13, R26, 0xffff0000, RZ, 0xc0, !PT ;  /* 0xffff00001a0d7812 */ /* 0x000fe200078ec0ff */
[----:B------:R-:W-:Y:S01]  /*d8a0*/  FFMA.FTZ R11, R25, R7, -R3 ;  /* 0x00000007190b7223 */ /* 0x000fe20000010803 */
[----:B------:R-:W-:Y:S01]  /*d8b0*/  LOP3.LUT R7, R27, 0xffff0000, RZ, 0xc0, !PT ;  /* 0xffff00001b077812 */ /* 0x000fe200078ec0ff */
[----:B------:R-:W-:Y:S02]  /*d8c0*/  FFMA.FTZ R9, R21, R10, R5 ;  /* 0x0000000a15097223 */ /* 0x000fe40000010005 */
[----:B------:R-:W-:Y:S02]  /*d8d0*/  FFMA.FTZ R10, R25, R20, R0 ;  /* 0x00000014190a7223 */ /* 0x000fe40000010000 */
[----:B------:R-:W-:Y:S01]  /*d8e0*/  FMUL.FTZ R6, R23, R8 ;  /* 0x0000000817067220 */ /* 0x000fe20000410000 */
[----:B------:R-:W-:Y:S01]  /*d8f0*/  F2FP.BF16.PACK_AB R9, R9, R17 ;  /* 0x000000110909723e */ /* 0x000fe200000010ff */
[----:B------:R-:W-:-:S02]  /*d900*/  FMUL.FTZ R3, R15, R13 ;  /* 0x0000000d0f037220 */ /* 0x000fc40000410000 */
        /* <DEDUP_REMOVED lines=11> */
[----:B------:R-:W-:Y:S02]  /*d9c0*/  F2FP.BF16.PACK_AB R10, R5, R10 ;  /* 0x0000000a050a723e */ /* 0x000fe400000010ff */
[----:B------:R-:W-:Y:S01]  /*d9d0*/  F2FP.BF16.PACK_AB R11, R0, R18 ;  /* 0x00000012000b723e */ /* 0x000fe200000010ff */
[----:B------:R1:W-:Y:S04]  /*d9e0*/  STS.128 [R41+0x7100], R12 ;  /* 0x0071000c29007388 */ /* 0x0003e80000000c00 */
[----:B------:R1:W-:Y:S02]  /*d9f0*/  STS.128 [R40+0x7100], R8 ;  /* 0x0071000828007388 */ /* 0x0003e40000000c00 */
.L_x_780:
[----:B------:R-:W-:Y:S05]  /*da00*/  BSYNC B0 ;  /* 0x0000000000007941 */ /* 0x000fea0003800000 */
.L_x_779:
        /* <DEDUP_REMOVED lines=68> */
[-C--:B------:R-:W-:Y:S02]  /*de50*/  FMUL.FTZ R0, R7, R6.reuse ;  /* 0x0000000607007220 */ /* 0x080fe40000410000 */
        /* <DEDUP_REMOVED lines=41> */
.L_x_782:
[----:B------:R-:W-:Y:S05]  /*e0f0*/  BSYNC B0 ;  /* 0x0000000000007941 */ /* 0x000fea0003800000 */
.L_x_781:
        /* <DEDUP_REMOVED lines=26> */
[----:B------:R-:W-:Y:S02]  /*e2a0*/  PRMT R26, R78, 0x5410, R18 ;  /* 0x000054104e1a7816 */ /* 0x000fe40000000012 */
[----:B------:R-:W-:Y:S02]  /*e2b0*/  SHF.R.U64 R5, R66, 0x10, R67 ;  /* 0x0000001042057819 */ /* 0x000fe40000001243 */
[----:B------:R-:W-:-:S02]  /*e2c0*/  SHF.R.U32.HI R16, RZ, 0x10, R57 ;  /* 0x00000010ff107819 */ /* 0x000fc40000011639 */
[C---:B------:R-:W-:Y:S02]  /*e2d0*/  PRMT R19, R77.reuse, 0x5432, R0 ;  /* 0x000054324d137816 */ /* 0x040fe40000000000 */
[----:B------:R-:W-:Y:S02]  /*e2e0*/  PRMT R22, R77, 0x5410, R3 ;  /* 0x000054104d167816 */ /* 0x000fe40000000003 */
[----:B------:R-:W-:Y:S02]  /*e2f0*/  SHF.R.U64 R17, R58, 0x10, R59 ;  /* 0x000000103a117819 */ /* 0x000fe4000000123b */
[----:B------:R-:W-:Y:S02]  /*e300*/  PRMT R28, R79, 0x5432, R5 ;  /* 0x000054324f1c7816 */ /* 0x000fe40000000005 */
[----:B------:R-:W-:Y:S02]  /*e310*/  PRMT R20, R76, 0x5410, R16 ;  /* 0x000054104c147816 */ /* 0x000fe40000000010 */
[----:B------:R-:W-:-:S02]  /*e320*/  LOP3.LUT R32, R6, 0xffff0000, RZ, 0xc0, !PT ;  /* 0xffff000006207812 */ /* 0x000fc400078ec0ff */
[----:B------:R-:W-:Y:S01]  /*e330*/  PRMT R25, R78, 0x5432, R17 ;  /* 0x000054324e197816 */ /* 0x000fe20000000011 */
[C---:B-1----:R-:W-:Y:S01]  /*e340*/  IMAD.U32 R18, R15.reuse, 0x10000, RZ ;  /* 0x000100000f127824 */ /* 0x042fe200078e00ff */
[----:B------:R-:W-:Y:S01]  /*e350*/  LOP3.LUT R30, R15, 0xffff0000, RZ, 0xc0, !PT ;  /* 0xffff00000f1e7812 */ /* 0x000fe200078ec0ff */
[----:B------:R-:W-:Y:S01]  /*e360*/  IMAD.U32 R27, R14, 0x10000, RZ ;  /* 0x000100000e1b7824 */ /* 0x000fe200078e00ff */
[----:B------:R-:W-:Y:S01]  /*e370*/  SHF.L.U32 R15, R6, 0x10, RZ ;  /* 0x00000010060f7819 */ /* 0x000fe200000006ff */
[----:B--2---:R-:W-:Y:S01]  /*e380*/  IMAD.U32 R3, R8, 0x10000, RZ ;  /* 0x0001000008037824 */ /* 0x004fe200078e00ff */
        /* <DEDUP_REMOVED lines=11> */
[-C--:B------:R-:W-:Y:S01]  /*e440*/  FMUL.FTZ R3, R3, R14.reuse ;  /* 0x0000000e03037220 */ /* 0x080fe20000410000 */
[----:B------:R-:W-:Y:S01]  /*e450*/  LOP3.LUT R23, R11, 0xffff0000, RZ, 0xc0, !PT ;  /* 0xffff00000b177812 */ /* 0x000fe200078ec0ff */
[----:B------:R-:W-:-:S02]  /*e460*/  FFMA.FTZ R37, R16, R14, -R0 ;  /* 0x0000000e10257223 */ /* 0x000fc40000010800 */
[C---:B------:R-:W-:Y:S01]  /*e470*/  IMAD.U32 R7, R9.reuse, 0x10000, RZ ;  /* 0x0001000009077824 */ /* 0x040fe200078e00ff */
[----:B------:R-:W-:Y:S01]  /*e480*/  LOP3.LUT R9, R9, 0xffff0000, RZ, 0xc0, !PT ;  /* 0xffff000009097812 */ /* 0x000fe200078ec0ff */
[----:B------:R-:W-:Y:S02]  /*e490*/  IMAD.U32 R10, R20, 0x10000, RZ ;  /* 0x00010000140a7824 */ /* 0x000fe400078e00ff */
[----:B------:R-:W-:Y:S02]  /*e4a0*/  FMUL.FTZ R0, R5, R32 ;  /* 0x0000002005007220 */ /* 0x000fe40000410000 */
[----:B------:R-:W-:Y:S02]  /*e4b0*/  IMAD.U32 R6, R22, 0x10000, RZ ;  /* 0x0001000016067824 */ /* 0x000fe400078e00ff */
[----:B------:R-:W-:Y:S01]  /*e4c0*/  FFMA.FTZ R35, R16, R15, R3 ;  /* 0x0000000f10237223 */ /* 0x000fe20000010003 */
[----:B------:R-:W-:Y:S01]  /*e4d0*/  LOP3.LUT R15, R22, 0xffff0000, RZ, 0xc0, !PT ;  /* 0xffff0000160f7812 */ /* 0x000fe200078ec0ff */
[----:B------:R-:W-:Y:S01]  /*e4e0*/  IMAD.U32 R8, R11, 0x10000, RZ ;  /* 0x000100000b087824 */ /* 0x000fe200078e00ff */
[----:B------:R-:W-:Y:S01]  /*e4f0*/  SHF.L.U32 R11, R26, 0x10, RZ ;  /* 0x000000101a0b7819 */ /* 0x000fe200000006ff */
[----:B------:R-:W-:-:S02]  /*e500*/  FFMA.FTZ R33, R12, R19, -R0 ;  /* 0x000000130c217223 */ /* 0x000fc40000010800 */
[----:B------:R-:W-:Y:S02]  /*e510*/  FMUL.FTZ R3, R7, R10 ;  /* 0x0000000a07037220 */ /* 0x000fe40000410000 */
[----:B------:R-:W-:Y:S02]  /*e520*/  FMUL.FTZ R5, R5, R19 ;  /* 0x0000001305057220 */ /* 0x000fe40000410000 */
[-C--:B------:R-:W-:Y:S02]  /*e530*/  FMUL.FTZ R0, R7, R6.reuse ;  /* 0x0000000607007220 */ /* 0x080fe40000410000 */
[C---:B------:R-:W-:Y:S02]  /*e540*/  FFMA.FTZ R19, R17.reuse, R6, -R3 ;  /* 0x0000000611137223 */ /* 0x040fe40000010803 */
[----:B------:R-:W-:Y:S01]  /*e550*/  FFMA.FTZ R32, R12, R32, R5 ;  /* 0x000000200c207223 */ /* 0x000fe20000010005 */
[----:B------:R-:W-:Y:S01]  /*e560*/  LOP3.LUT R12, R26, 0xffff0000, RZ, 0xc0, !PT ;  /* 0xffff00001a0c7812 */ /* 0x000fe200078ec0ff */
[----:B------:R-:W-:Y:S01]  /*e570*/  FFMA.FTZ R17, R17, R10, R0 ;  /* 0x0000000a11117223 */ /* 0x000fe20000010000 */
[----:B------:R-:W-:Y:S01]  /*e580*/  LOP3.LUT R10, R20, 0xffff0000, RZ, 0xc0, !PT ;  /* 0xffff0000140a7812 */ /* 0x000fe200078ec0ff */
[----:B------:R-:W-:-:S02]  /*e590*/  IMAD.U32 R5, R29, 0x10000, RZ ;  /* 0x000100001d057824 */ /* 0x000fc400078e00ff */
[C---:B------:R-:W-:Y:S02]  /*e5a0*/  FMUL.FTZ R3, R8.reuse, R11 ;  /* 0x0000000b08037220 */ /* 0x040fe40000410000 */
[C---:B------:R-:W-:Y:S02]  /*e5b0*/  IMAD.U32 R20, R25.reuse, 0x10000, RZ ;  /* 0x0001000019147824 */ /* 0x040fe400078e00ff */
[-C--:B------:R-:W-:Y:S01]  /*e5c0*/  FMUL.FTZ R0, R8, R5.reuse ;  /* 0x0000000508007220 */ /* 0x080fe20000410000 */
[----:B------:R-:W-:Y:S01]  /*e5d0*/  LOP3.LUT R8, R25, 0xffff0000, RZ, 0xc0, !PT ;  /* 0xffff000019087812 */ /* 0x000fe200078ec0ff */
[----:B------:R-:W-:Y:S02]  /*e5e0*/  FFMA.FTZ R16, R18, R5, -R3 ;  /* 0x0000000512107223 */ /* 0x000fe40000010803 */
[----:B------:R-:W-:Y:S02]  /*e5f0*/  IMAD.U32 R7, R28, 0x10000, RZ ;  /* 0x000100001c077824 */ /* 0x000fe400078e00ff */
[----:B------:R-:W-:-:S02]  /*e600*/  FMUL.FTZ R3, R13, R20 ;  /* 0x000000140d037220 */ /* 0x000fc40000410000 */
[----:B------:R-:W-:Y:S01]  /*e610*/  FFMA.FTZ R18, R18, R11, R0 ;  /* 0x0000000b12127223 */ /* 0x000fe20000010000 */
[----:B------:R-:W-:Y:S01]  /*e620*/  LOP3.LUT R11, R29, 0xffff0000, RZ, 0xc0, !PT ;  /* 0xffff00001d0b7812 */ /* 0x000fe200078ec0ff */
[C---:B------:R-:W-:Y:S02]  /*e630*/  FMUL.FTZ R6, R9.reuse, R10 ;  /* 0x0000000a09067220 */ /* 0x040fe40000410000 */
[----:B------:R-:W-:Y:S02]  /*e640*/  FMUL.FTZ R5, R9, R15 ;  /* 0x0000000f09057220 */ /* 0x000fe40000410000 */
[-C--:B------:R-:W-:Y:S02]  /*e650*/  FMUL.FTZ R0, R13, R7.reuse ;  /* 0x000000070d007220 */ /* 0x080fe40000410000 */
[----:B------:R-:W-:Y:S01]  /*e660*/  FFMA.FTZ R14, R27, R7, -R3 ;  /* 0x000000071b0e7223 */ /* 0x000fe20000010803 */
[----:B------:R-:W-:Y:S01]  /*e670*/  LOP3.LUT R7, R28, 0xffff0000, RZ, 0xc0, !PT ;  /* 0xffff00001c077812 */ /* 0x000fe200078ec0ff */
[----:B------:R-:W-:-:S02]  /*e680*/  FFMA.FTZ R15, R21, R15, -R6 ;  /* 0x0000000f150f7223 */ /* 0x000fc40000010806 */
[----:B------:R-:W-:Y:S02]  /*e690*/  FFMA.FTZ R9, R21, R10, R5 ;  /* 0x0000000a15097223 */ /* 0x000fe40000010005 */
[----:B------:R-:W-:Y:S01]  /*e6a0*/  FFMA.FTZ R10, R27, R20, R0 ;  /* 0x000000141b0a7223 */ /* 0x000fe20000010000 */
[----:B------:R-:W-:Y:S01]  /*e6b0*/  F2FP.BF16.PACK_AB R13, R15, R19 ;  /* 0x000000130f0d723e */ /* 0x000fe200000010ff */
[C---:B------:R-:W-:Y:S01]  /*e6c0*/  FMUL.FTZ R6, R24.reuse, R8 ;  /* 0x0000000818067220 */ /* 0x040fe20000410000 */
[----:B------:R-:W-:Y:S01]  /*e6d0*/  F2FP.BF16.PACK_AB R9, R9, R17 ;  /* 0x000000110909723e */ /* 0x000fe200000010ff */
[C---:B------:R-:W-:Y:S02]  /*e6e0*/  FMUL.FTZ R3, R23.reuse, R12 ;  /* 0x0000000c17037220 */ /* 0x040fe40000410000 */
[----:B------:R-:W-:Y:S02]  /*e6f0*/  FMUL.FTZ R5, R24, R7 ;  /* 0x0000000718057220 */ /* 0x000fe40000410000 */
[----:B------:R-:W-:-:S02]  /*e700*/  FMUL.FTZ R0, R23, R11 ;  /* 0x0000000b17007220 */ /* 0x000fc40000410000 */
[C---:B------:R-:W-:Y:S02]  /*e710*/  FFMA.FTZ R6, R31.reuse, R7, -R6 ;  /* 0x000000071f067223 */ /* 0x040fe40000010806 */
[----:B------:R-:W-:Y:S02]  /*e720*/  FFMA.FTZ R3, R30, R11, -R3 ;  /* 0x0000000b1e037223 */ /* 0x000fe40000010803 */
[----:B------:R-:W-:Y:S01]  /*e730*/  FFMA.FTZ R5, R31, R8, R5 ;  /* 0x000000081f057223 */ /* 0x000fe20000010005 */
[----:B------:R-:W-:Y:S01]  /*e740*/  F2FP.BF16.PACK_AB R14, R6, R14 ;  /* 0x0000000e060e723e */ /* 0x000fe200000010ff */
[----:B------:R-:W-:Y:S01]  /*e750*/  FFMA.FTZ R0, R30, R12, R0 ;  /* 0x0000000c1e007223 */ /* 0x000fe20000010000 */
[----:B------:R-:W-:Y:S02]  /*e760*/  F2FP.BF16.PACK_AB R12, R33, R37 ;  /* 0x00000025210c723e */ /* 0x000fe400000010ff */
[----:B------:R-:W-:Y:S02]  /*e770*/  F2FP.BF16.PACK_AB R15, R3, R16 ;  /* 0x00000010030f723e */ /* 0x000fe400000010ff */
[----:B------:R-:W-:-:S02]  /*e780*/  F2FP.BF16.PACK_AB R8, R32, R35 ;  /* 0x000000232008723e */ /* 0x000fc400000010ff */
[----:B------:R-:W-:Y:S01]  /*e790*/  F2FP.BF16.PACK_AB R10, R5, R10 ;  /* 0x0000000a050a723e */ /* 0x000fe200000010ff */
[----:B------:R1:W-:Y:S01]  /*e7a0*/  STS.128 [R36+0x7100], R12 ;  /* 0x0071000c24007388 */ /* 0x0003e20000000c00 */
[----:B------:R-:W-:-:S05]  /*e7b0*/  F2FP.BF16.PACK_AB R11, R0, R18 ;  /* 0x00000012000b723e */ /* 0x000fca00000010ff */
[----:B------:R1:W-:Y:S02]  /*e7c0*/  STS.128 [R34+0x7100], R8 ;  /* 0x0071000822007388 */ /* 0x0003e40000000c00 */
.L_x_770:
[----:B------:R-:W-:Y:S05]  /*e7d0*/  BSYNC B2 ;  /* 0x0000000000027941 */ /* 0x000fea0003800000 */
.L_x_748:
[----:B-1----:R-:W-:Y:S01]  /*e7e0*/  SHF.R.S32.HI R7, RZ, 0x4, R82 ;  /* 0x00000004ff077819 */ /* 0x002fe20000011452 */
[----:B------:R-:W-:Y:S01]  /*e7f0*/  IMAD.SHL.U32 R6, R70, 0x40, RZ ;  /* 0x0000004046067824 */ /* 0x000fe200078e00ff */
[----:B------:R-:W-:-:S04]  /*e800*/  DEPBAR.LE SB0, 0x0 ;  /* 0x000080000000791a */ /* 0x000fc80000000000 */
[----:B------:R-:W-:Y:S01]  /*e810*/  LEA.HI R0, R82, R7, RZ, 0x1 ;  /* 0x0000000752007211 */ /* 0x000fe200078f08ff */
[----:B------:R-:W-:Y:S01]  /*e820*/  IMAD.SHL.U32 R3, R80, 0x40, RZ ;  /* 0x0000004050037824 */ /* 0x000fe200078e00ff */
[----:B------:R-:W-:Y:S01]  /*e830*/  LOP3.LUT P0, RZ, R70, 0x2, RZ, 0xc0, !PT ;  /* 0x0000000246ff7812 */ /* 0x000fe2000780c0ff */
[----:B------:R-:W-:Y:S01]  /*e840*/  IMAD.SHL.U32 R5, R81, 0x40, RZ ;  /* 0x0000004051057824 */ /* 0x000fe200078e00ff */
[----:B------:R-:W-:Y:S01]  /*e850*/  LOP3.LUT R0, R0, 0xfffffffe, RZ, 0xc0, !PT ;  /* 0xfffffffe00007812 */ /* 0x000fe200078ec0ff */
[----:B------:R-:W-:Y:S01]  /*e860*/  IMAD.SHL.U32 R8, R75, 0x8, RZ ;  /* 0x000000084b087824 */ /* 0x000fe200078e00ff */
        /* <DEDUP_REMOVED lines=9> */
[----:B------:R-:W-:Y:S01]  /*e900*/  UISETP.GE.AND UP0, UPT, UR13, 0x2, UPT ;  /* 0x000000020d00788c */ /* 0x000fe2000bf06270 */
[----:B------:R-:W-:Y:S01]  /*e910*/  SHF.R.U32.HI R0, RZ, 0x3, R0 ;  /* 0x00000003ff007819 */ /* 0x000fe20000011600 */
[----:B------:R-:W-:Y:S01]  /*e920*/  STL [R1+0x8], R118 ;  /* 0x0000087601007387 */ /* 0x000fe20000100800 */
[----:B------:R-:W-:-:S02]  /*e930*/  LOP3.LUT R8, R3, 0x8, R6, 0xf8, !PT ;  /* 0x0000000803087812 */ /* 0x000fc400078ef806 */
[----:B------:R-:W-:Y:S01]  /*e940*/  SHF.R.U32.HI R6, RZ, 0x3, R3 ;  /* 0x00000003ff067819 */ /* 0x000fe20000011603 */
[----:B------:R-:W-:Y:S01]  /*e950*/  IMAD R3, R245, 0x400, R117 ;  /* 0x00000400f5037824 */ /* 0x000fe200078e0275 */
[----:B------:R-:W-:Y:S02]  /*e960*/  LOP3.LUT R0, R5, R0, RZ, 0x3c, !PT ;  /* 0x0000000005007212 */ /* 0x000fe400078e3cff */
[----:B------:R-:W-:-:S03]  /*e970*/  LOP3.LUT R116, R8, R6, RZ, 0x3c, !PT ;  /* 0x0000000608747212 */ /* 0x000fc600078e3cff */
[----:B------:R-:W-:Y:S02]  /*e980*/  IMAD R0, R7, 0x200, R0 ;  /* 0x0000020007007824 */ /* 0x000fe400078e0200 */
[----:B------:R-:W-:Y:S02]  /*e990*/  IMAD.IADD R3, R116, 0x1, R3 ;  /* 0x0000000174037824 */ /* 0x000fe400078e0203 */
[----:B------:R-:W-:Y:S01]  /*e9a0*/  IMAD.SHL.U32 R119, R0, 0x2, RZ ;  /* 0x0000000200777824 */ /* 0x000fe200078e00ff */
[----:B------:R-:W-:Y:S01]  /*e9b0*/  BAR.SYNC.DEFER_BLOCKING 0x0 ;  /* 0x0000000000007b1d */ /* 0x000fe20000010000 */
[----:B------:R-:W-:Y:S02]  /*e9c0*/  IMAD.SHL.U32 R230, R3, 0x2, RZ ;  /* 0x0000000203e67824 */ /* 0x000fe400078e00ff */
[----:B------:R-:W-:Y:S01]  /*e9d0*/  IMAD.WIDE.U32 R6, R99, c[0x0][0x208], RZ ;  /* 0x0000820063067a25 */ /* 0x000fe200078e00ff */
[C---:B------:R-:W-:Y:S02]  /*e9e0*/  IADD3 R0, R119.reuse, 0x3900, RZ ;  /* 0x0000390077007810 */ /* 0x040fe40007ffe0ff */
[----:B------:R-:W-:Y:S01]  /*e9f0*/  IADD3 R234, R119, 0x3920, RZ ;  /* 0x0000392077ea7810 */ /* 0x000fe20007ffe0ff */
[----:B------:R-:W-:Y:S01]  /*ea00*/  IMAD R3, R97, c[0x0][0x218], RZ ;  /* 0x0000860061037a24 */ /* 0x000fe200078e02ff */
[----:B------:R-:W-:Y:S01]  /*ea10*/  @P0 IADD3 R234, R0, -0x20, RZ ;  /* 0xffffffe000ea0810 */ /* 0x000fe20007ffe0ff */
[----:B------:R-:W-:-:S02]  /*ea20*/  IMAD R0, R96, c[0x0][0x208], RZ ;  /* 0x0000820060007a24 */ /* 0x000fc400078e02ff */
[----:B------:R-:W-:Y:S01]  /*ea30*/  IMAD R3, R98, c[0x0][0x21c], R3 ;  /* 0x0000870062037a24 */ /* 0x000fe200078e0203 */
[C---:B------:R-:W-:Y:S01]  /*ea40*/  IADD3 R240, R234.reuse, 0x800, RZ ;  /* 0x00000800eaf07810 */ /* 0x040fe20007ffe0ff */
[----:B------:R-:W-:Y:S01]  /*ea50*/  IMAD R0, R99, c[0x0][0x20c], R0 ;  /* 0x0000830063007a24 */ /* 0x000fe200078e0200 */
[----:B------:R-:W-:Y:S01]  /*ea60*/  IADD3 R235, R234, 0x3000, RZ ;  /* 0x00003000eaeb7810 */ /* 0x000fe20007ffe0ff */
[----:B------:R-:W-:Y:S02]  /*ea70*/  IMAD R233, R2, 0x2, R230 ;  /* 0x0000000202e97824 */ /* 0x000fe400078e02e6 */
[----:B------:R-:W-:Y:S02]  /*ea80*/  IMAD.IADD R7, R7, 0x1, R0 ;  /* 0x0000000107077824 */ /* 0x000fe400078e0200 */
[----:B------:R-:W-:Y:S02]  /*ea90*/  IMAD R231, R4, 0x2, R230 ;  /* 0x0000000204e77824 */ /* 0x000fe400078e02e6 */
[----:B------:R-:W-:Y:S01]  /*eaa0*/  IMAD.WIDE.U32 R6, R98, c[0x0][0x218], R6 ;  /* 0x0000860062067a25 */ /* 0x000fe200078e0006 */
[----:B------:R-:W-:Y:S03]  /*eab0*/  LDSM.16.M88.4 R24, [R119+0x3900] ;  /* 0x003900007718783b */ /* 0x000fe60000000200 */
[----:B------:R-:W-:Y:S01]  /*eac0*/  IMAD R232, R2, 0x2, R231 ;  /* 0x0000000202e87824 */ /* 0x000fe200078e02e7 */
[----:B------:R-:W-:Y:S01]  /*ead0*/  IADD3 R0, P0, R6, UR26, RZ ;  /* 0x0000001a06007c10 */ /* 0x000fe2000ff1e0ff */
[----:B------:R-:W1:Y:S03]  /*eae0*/  LDSM.16.M88.4 R8, [R230+0x9100] ;  /* 0x00910000e608783b */ /* 0x000e660000000200 */
[----:B------:R-:W-:Y:S01]  /*eaf0*/  IADD3.X R6, R7, UR15, R3, P0, !PT ;  /* 0x0000000f07067c10 */ /* 0x000fe200087fe403 */
[----:B------:R-:W2:Y:S01]  /*eb00*/  LDSM.16.M88.4 R20, [R119+0x4100] ;  /* 0x004100007714783b */ /* 0x000ea20000000200 */
[----:B------:R-:W-:-:S03]  /*eb10*/  LEA R3, P0, R0, c[0x0][0x1f8], 0x1 ;  /* 0x00007e0000037a11 */ /* 0x000fc600078008ff */
[----:B------:R-:W3:Y:S01]  /*eb20*/  LDSM.16.M88.4 R16, [R119+0x4900] ;  /* 0x004900007710783b */ /* 0x000ee20000000200 */
[----:B------:R-:W-:Y:S02]  /*eb30*/  LEA.HI.X R0, R0, c[0x0][0x1fc], R6, 0x1, P0 ;  /* 0x00007f0000007a11 */ /* 0x000fe400000f0c06 */
[----:B------:R-:W-:Y:S01]  /*eb40*/  ISETP.GE.AND P0, PT, R71, c[0x0][0x1d4], PT ;  /* 0x0000750047007a0c */ /* 0x000fe20003f06270 */
[----:B------:R-:W-:Y:S03]  /*eb50*/  LDSM.16.M88.4 R28, [R119+0x5100] ;  /* 0x00510000771c783b */ /* 0x000fe60000000200 */
[C---:B------:R-:W-:Y:S01]  /*eb60*/  ISETP.LT.OR P4, PT, R69.reuse, 0x1, P0 ;  /* 0x000000014500780c */ /* 0x040fe20000781670 */
[----:B------:R-:W-:Y:S01]  /*eb70*/  LDSM.16.M88.4 R32, [R119+0x5900] ;  /* 0x005900007720783b */ /* 0x000fe20000000200 */
[----:B------:R-:W-:-:S03]  /*eb80*/  ISETP.LT.OR P3, PT, R69, 0x21, P0 ;  /* 0x000000214500780c */ /* 0x000fc60000761670 */
[----:B------:R-:W-:Y:S04]  /*eb90*/  LDSM.16.M88.4 R36, [R119+0x6100] ;  /* 0x006100007724783b */ /* 0x000fe80000000200 */
[----:B------:R-:W-:Y:S04]  /*eba0*/  LDSM.16.M88.4 R40, [R119+0x6900] ;  /* 0x006900007728783b */ /* 0x000fe80000000200 */
[----:B------:R-:W-:Y:S04]  /*ebb0*/  LDSM.16.M88.4 R12, [R230+0x7100] ;  /* 0x00710000e60c783b */ /* 0x000fe80000000200 */
[----:B------:R-:W-:Y:S04]  /*ebc0*/  SHFL.IDX PT, R5, R3, RZ, 0x181f ;  /* 0x00181fff03057589 */ /* 0x000fe800000e0000 */
[----:B------:R-:W4:Y:S01]  /*ebd0*/  SHFL.IDX PT, R6, R3, 0x1, 0x181f ;  /* 0x00381f0003067f89 */ /* 0x000f2200000e0000 */
[C---:B-1----:R-:W-:Y:S03]  /*ebe0*/  HMMA.16816.F32.BF16 R52, R8.reuse, R24, RZ ;  /* 0x000000180834723c */ /* 0x042fe600000418ff */
[----:B------:R-:W1:Y:S04]  /*ebf0*/  SHFL.IDX PT, R7, R0, 0x1, 0x181f ;  /* 0x00381f0000077f89 */ /* 0x000e6800000e0000 */
[----:B------:R-:W-:Y:S01]  /*ec00*/  LDSM.16.M88.4 R80, [R234] ;  /* 0x00000000ea50783b */ /* 0x000fe20000000200 */
[C---:B--2---:R-:W-:Y:S03]  /*ec10*/  HMMA.16816.F32.BF16 R56, R8.reuse, R20, RZ ;  /* 0x000000140838723c */ /* 0x044fe600000418ff */
[----:B------:R-:W-:Y:S04]  /*ec20*/  LDSM.16.M88.4 R76, [R234+0x800] ;  /* 0x00080000ea4c783b */ /* 0x000fe80000000200 */
[----:B------:R-:W-:Y:S01]  /*ec30*/  LDSM.16.M88.4 R48, [R234+0x1000] ;  /* 0x00100000ea30783b */ /* 0x000fe20000000200 */
[----:B---3--:R-:W-:Y:S03]  /*ec40*/  HMMA.16816.F32.BF16 R60, R8, R16, RZ ;  /* 0x00000010083c723c */ /* 0x008fe600000418ff */
[----:B------:R-:W-:Y:S01]  /*ec50*/  LDSM.16.M88.4 R44, [R234+0x1800] ;  /* 0x00180000ea2c783b */ /* 0x000fe20000000200 */
[----:B----4-:R-:W-:-:S04]  /*ec60*/  IADD3 R6, P1, R6, R242, RZ ;  /* 0x000000f206067210 */ /* 0x010fc80007f3e0ff */
[----:B------:R-:W-:Y:S01]  /*ec70*/  HMMA.16816.F32.BF16 R64, R8, R28, RZ ;  /* 0x0000001c0840723c */ /* 0x000fe200000418ff */
[----:B-1----:R-:W-:-:S07]  /*ec80*/  IMAD.X R7, R7, 0x1, R241, P1 ;  /* 0x0000000107077824 */ /* 0x002fce00008e06f1 */
        /* <DEDUP_REMOVED lines=10> */
[----:B------:R-:W-:Y:S04]  /*ed30*/  SHFL.IDX PT, R9, R0, RZ, 0x181f ;  /* 0x00181fff00097589 */ /* 0x000fe800000e0000 */
[----:B------:R-:W1:Y:S03]  /*ed40*/  SHFL.IDX PT, R8, R3, 0x2, 0x181f ;  /* 0x00581f0003087f89 */ /* 0x000e6600000e0000 */
[C---:B------:R-:W-:Y:S01]  /*ed50*/  HMMA.16816.F32.BF16 R188, R12.reuse, R24, RZ ;  /* 0x000000180cbc723c */ /* 0x040fe200000418ff */
[----:B------:R-:W2:Y:S07]  /*ed60*/  SHFL.IDX PT, R10, R0, 0x2, 0x181f ;  /* 0x00581f00000a7f89 */ /* 0x000eae00000e0000 */
[C---:B------:R-:W-:Y:S01]  /*ed70*/  HMMA.16816.F32.BF16 R176, R12.reuse, R26, RZ ;  /* 0x0000001a0cb0723c */ /* 0x040fe200000418ff */
[----:B------:R-:W-:Y:S07]  /*ed80*/  LDSM.16.M88.4 R24, [R234+0x3000] ;  /* 0x00300000ea18783b */ /* 0x000fee0000000200 */
[C---:B------:R-:W-:Y:S07]  /*ed90*/  HMMA.16816.F32.BF16 R192, R12.reuse, R20, RZ ;  /* 0x000000140cc0723c */ /* 0x040fee00000418ff */
[-C--:B-1----:R-:W-:Y:S01]  /*eda0*/  IADD3 R20, P1, R8, R242.reuse, RZ ;  /* 0x000000f208147210 */ /* 0x082fe20007f3e0ff */
[C---:B------:R-:W-:Y:S01]  /*edb0*/  HMMA.16816.F32.BF16 R172, R12.reuse, R22, RZ ;  /* 0x000000160cac723c */ /* 0x040fe200000418ff */
[----:B------:R-:W-:Y:S03]  /*edc0*/  SHFL.IDX PT, R22, R3, 0x5, 0x181f ;  /* 0x00b81f0003167f89 */ /* 0x000fe600000e0000 */
[--C-:B--2---:R-:W-:Y:S01]  /*edd0*/  IMAD.X R21, R10, 0x1, R241.reuse, P1 ;  /* 0x000000010a157824 */ /* 0x104fe200008e06f1 */
[----:B------:R-:W-:Y:S03]  /*ede0*/  SHFL.IDX PT, R23, R0, 0x5, 0x181f ;  /* 0x00b81f0000177f89 */ /* 0x000fe600000e0000 */
[C---:B------:R-:W-:Y:S08]  /*edf0*/  HMMA.16816.F32.BF16 R148, R12.reuse, R16, RZ ;  /* 0x000000100c94723c */ /* 0x040ff000000418ff */
        /* <DEDUP_REMOVED lines=8> */
[C---:B------:R-:W-:Y:S01]  /*ee80*/  HMMA.16816.F32.BF16 R136, R12.reuse, R36, RZ ;  /* 0x000000240c88723c */ /* 0x040fe200000418ff */
[----:B------:R-:W-:Y:S04]  /*ee90*/  SHFL.IDX PT, R36, R3, 0x4, 0x181f ;  /* 0x00981f0003247f89 */ /* 0x000fe800000e0000 */
[----:B------:R-:W-:Y:S03]  /*eea0*/  SHFL.IDX PT, R37, R0, 0x4, 0x181f ;  /* 0x00981f0000257f89 */ /* 0x000fe600000e0000 */
[C---:B------:R-:W-:Y:S08]  /*eeb0*/  HMMA.16816.F32.BF16 R184, R12.reuse, R38, RZ ;  /* 0x000000260cb8723c */ /* 0x040ff000000418ff */
[C---:B------:R-:W-:Y:S08]  /*eec0*/  HMMA.16816.F32.BF16 R120, R12.reuse, R40, RZ ;  /* 0x000000280c78723c */ /* 0x040ff000000418ff */
[----:B------:R-:W-:Y:S01]  /*eed0*/  HMMA.16816.F32.BF16 R112, R12, R42, RZ ;  /* 0x0000002a0c70723c */ /* 0x000fe200000418ff */
[----:B------:R-:W2:Y:S04]  /*eee0*/  SHFL.IDX PT, R14, R3, 0x3, 0x181f ;  /* 0x00781f00030e7f89 */ /* 0x000ea800000e0000 */
[----:B------:R-:W3:Y:S02]  /*eef0*/  SHFL.IDX PT, R15, R0, 0x3, 0x181f ;  /* 0x00781f00000f7f89 */ /* 0x000ee400000e0000 */
[----:B------:R-:W-:Y:S01]  /*ef00*/  IADD3 R12, P2, R5, R242, RZ ;  /* 0x000000f2050c7210 */ /* 0x000fe20007f5e0ff */
[C---:B-1----:R-:W-:Y:S01]  /*ef10*/  HMMA.16816.F32.BF16 R40, R16.reuse, R24, R72 ;  /* 0x000000181028723c */ /* 0x042fe20000041848 */
[----:B------:R-:W1:Y:S03]  /*ef20*/  SHFL.IDX PT, R3, R3, 0x6, 0x181f ;  /* 0x00d81f0003037f89 */ /* 0x000e6600000e0000 */
[----:B------:R-:W-:Y:S01]  /*ef30*/  IMAD.X R13, R9, 0x1, R241, P2 ;  /* 0x00000001090d7824 */ /* 0x000fe200010e06f1 */
[C---:B------:R-:W-:Y:S01]  /*ef40*/  ISETP.LT.OR P2, PT, R69.reuse, 0x11, P0 ;  /* 0x000000114500780c */ /* 0x040fe20000741670 */
[----:B------:R-:W-:Y:S02]  /*ef50*/  LDSM.16.M88.4 R8, [R233+0x7100] ;  /* 0x00710000e908783b */ /* 0x000fe40000000200 */
[----:B------:R-:W-:Y:S02]  /*ef60*/  HMMA.16816.F32.BF16 R108, R16, R80, R52 ;  /* 0x00000050106c723c */ /* 0x000fe40000041834 */
[----:B------:R-:W-:Y:S01]  /*ef70*/  @!PT LDS RZ, [RZ] ;  /* 0x00000000fffff984 */ /* 0x000fe20000000800 */
[----:B------:R-:W-:Y:S01]  /*ef80*/  @!PT LDS RZ, [RZ] ;  /* 0x00000000fffff984 */ /* 0x000fe20000000800 */
[----:B------:R-:W-:Y:S01]  /*ef90*/  @!PT LDS RZ, [RZ] ;  /* 0x00000000fffff984 */ /* 0x000fe20000000800 */
[----:B------:R4:W-:Y:S01]  /*efa0*/  LDGSTS.E.BYPASS.LTC128B.128 [R118+0x100], [R12.64], !P4 ;  /* 0x001000000c767fae */ /* 0x0009e2000e101d56 */
[----:B------:R-:W-:-:S03]  /*efb0*/  ISETP.LT.OR P4, PT, R69, 0x41, P0 ;  /* 0x000000414500780c */ /* 0x000fc60000781670 */
[----:B------:R5:W1:Y:S02]  /*efc0*/  SHFL.IDX PT, R5, R0, 0x6, 0x181f ;  /* 0x00d81f0000057f89 */ /* 0x000a6400000e0000 */
[----:B------:R-:W-:Y:S01]  /*efd0*/  HMMA.16816.F32.BF16 R104, R16, R76, R56 ;  /* 0x0000004c1068723c */ /* 0x000fe20000041838 */
[----:B--2---:R-:W-:Y:S01]  /*efe0*/  IADD3 R14, P1, R14, R242, RZ ;  /* 0x000000f20e0e7210 */ /* 0x004fe20007f3e0ff */
[----:B------:R2:W-:Y:S01]  /*eff0*/  LDGSTS.E.BYPASS.LTC128B.128 [R118+0x900], [R6.64], !P2 ;  /* 0x0090000006767fae */ /* 0x0005e2000d101d56 */
[----:B------:R-:W-:-:S03]  /*f000*/  ISETP.LT.OR P2, PT, R69, 0x31, P0 ;  /* 0x000000314500780c */ /* 0x000fc60000741670 */
[----:B---3--:R-:W-:Y:S01]  /*f010*/  IMAD.X R15, R15, 0x1, R241, P1 ;  /* 0x000000010f0f7824 */ /* 0x008fe200008e06f1 */
[----:B------:R3:W-:Y:S01]  /*f020*/  LDGSTS.E.BYPASS.LTC128B.128 [R118+0x1100], [R20.64], !P3 ;  /* 0x0110000014767fae */ /* 0x0007e2000d901d56 */
[----:B------:R-:W-:Y:S01]  /*f030*/  ISETP.LT.OR P3, PT, R69, 0x51, P0 ;  /* 0x000000514500780c */ /* 0x000fe20000761670 */
[C---:B------:R-:W-:Y:S07]  /*f040*/  HMMA.16816.F32.BF16 R100, R16.reuse, R48, R60 ;  /* 0x000000301064723c */ /* 0x040fee000004183c */
[----:B------:R1:W-:Y:S01]  /*f050*/  LDGSTS.E.BYPASS.LTC128B.128 [R118+0x1900], [R14.64], !P2 ;  /* 0x019000000e767fae */ /* 0x0003e2000d101d56 */
[----:B------:R-:W-:Y:S01]  /*f060*/  LOP3.LUT P2, RZ, R70, 0x4, RZ, 0xc0, !PT ;  /* 0x0000000446ff7812 */ /* 0x000fe2000784c0ff */
[----:B------:R-:W-:Y:S01]  /*f070*/  HMMA.16816.F32.BF16 R96, R16, R44, R64 ;  /* 0x0000002c1060723c */ /* 0x000fe20000041840 */
[----:B-----5:R-:W-:-:S05]  /*f080*/  IMAD.MOV.U32 R0, RZ, RZ, 0x40 ;  /* 0x00000040ff007424 */ /* 0x020fca00078e00ff */
[----:B------:R-:W-:Y:S02]  /*f090*/  SEL R0, R0, 0xffffffc0, !P2 ;  /* 0xffffffc000007807 */ /* 0x000fe40005000000 */
[C---:B------:R-:W-:Y:S01]  /*f0a0*/  HMMA.16816.F32.BF16 R224, R16.reuse, R78, R124 ;  /* 0x0000004e10e0723c */ /* 0x040fe2000004187c */
[-C--:B--2---:R-:W-:Y:S02]  /*f0b0*/  IADD3 R6, P1, R36, R242.reuse, RZ ;  /* 0x000000f224067210 */ /* 0x084fe40007f3e0ff */
[----:B------:R-:W-:Y:S02]  /*f0c0*/  IMAD.IADD R229, R119, 0x1, R0 ;  /* 0x0000000177e57824 */ /* 0x000fe400078e0200 */
[----:B------:R-:W-:Y:S01]  /*f0d0*/  IMAD.IADD R228, R0, 0x1, R234 ;  /* 0x0000000100e47824 */ /* 0x000fe200078e02ea */
[----:B------:R-:W-:Y:S01]  /*f0e0*/  LOP3.LUT R0, R116, R117, RZ, 0xfc, !PT ;  /* 0x0000007574007212 */ /* 0x000fe200078efcff */
[--C-:B------:R-:W-:Y:S01]  /*f0f0*/  IMAD.X R7, R37, 0x1, R241.reuse, P1 ;  /* 0x0000000125077824 */ /* 0x100fe200008e06f1 */
[----:B----4-:R-:W-:Y:S01]  /*f100*/  IADD3 R12, P1, R22, R242, RZ ;  /* 0x000000f2160c7210 */ /* 0x010fe20007f3e0ff */
[----:B------:R-:W-:Y:S03]  /*f110*/  HMMA.16816.F32.BF16 R36, R16, R82, R84 ;  /* 0x000000521024723c */ /* 0x000fe60000041854 */
[----:B------:R1:W-:Y:S01]  /*f120*/  LDGSTS.E.BYPASS.LTC128B.128 [R118+0x2100], [R6.64], !P4 ;  /* 0x0210000006767fae */ /* 0x0003e2000e101d56 */
[----:B------:R-:W-:Y:S01]  /*f130*/  IMAD.X R13, R23, 0x1, R241, P1 ;  /* 0x00000001170d7824 */ /* 0x000fe200008e06f1 */
[----:B------:R-:W-:-:S03]  /*f140*/  ISETP.LT.OR P1, PT, R69, 0x61, P0 ;  /* 0x000000614500780c */ /* 0x000fc60000721670 */
[C---:B------:R-:W-:Y:S01]  /*f150*/  HMMA.16816.F32.BF16 R88, R16.reuse, R32, R88 ;  /* 0x000000201058723c */ /* 0x040fe20000041858 */
[----:B------:R2:W-:Y:S07]  /*f160*/  LDGSTS.E.BYPASS.LTC128B.128 [R118+0x2900], [R12.64], !P3 ;  /* 0x029000000c767fae */ /* 0x0005ee000d901d56 */
[C---:B------:R-:W-:Y:S08]  /*f170*/  HMMA.16816.F32.BF16 R92, R16.reuse, R28, R92 ;  /* 0x0000001c105c723c */ /* 0x040ff0000004185c */
[----:B------:R-:W-:Y:S01]  /*f180*/  HMMA.16816.F32.BF16 R124, R16, R50, R128 ;  /* 0x00000032107c723c */ /* 0x000fe20000041880 */
[----:B-1----:R-:W-:-:S07]  /*f190*/  IADD3 R6, P0, R3, R242, RZ ;  /* 0x000000f203067210 */ /* 0x002fce0007f1e0ff */
[----:B------:R-:W-:Y:S01]  /*f1a0*/  HMMA.16816.F32.BF16 R208, R16, R46, R132 ;  /* 0x0000002e10d0723c */ /* 0x000fe20000041884 */
[----:B------:R-:W-:Y:S01]  /*f1b0*/  IMAD.X R7, R5, 0x1, R241, P0 ;  /* 0x0000000105077824 */ /* 0x000fe200000e06f1 */
[----:B------:R-:W-:-:S04]  /*f1c0*/  PLOP3.LUT P0, PT, PT, PT, UP0, 0x80, 0x0 ;  /* 0x000000000000781c */ /* 0x000fc80003f0f008 */
[----:B------:R1:W-:Y:S02]  /*f1d0*/  LDGSTS.E.BYPASS.LTC128B.128 [R118+0x3100], [R6.64], !P1 ;  /* 0x0310000006767fae */ /* 0x0003e4000c901d56 */
[C---:B------:R-:W-:Y:S02]  /*f1e0*/  HMMA.16816.F32.BF16 R204, R16.reuse, R34, R152 ;  /* 0x0000002210cc723c */ /* 0x040fe40000041898 */
[----:B---3--:R-:W-:Y:S04]  /*f1f0*/  LDSM.16.M88.4 R20, [R231+0x9100] ;  /* 0x00910000e714783b */ /* 0x008fe80000000200 */
[----:B------:R-:W-:Y:S02]  /*f200*/  LDSM.16.M88.4 R72, [R229+0x3900] ;  /* 0x00390000e548783b */ /* 0x000fe40000000200 */
[C---:B------:R-:W-:Y:S02]  /*f210*/  HMMA.16816.F32.BF16 R200, R16.reuse, R30, R156 ;  /* 0x0000001e10c8723c */ /* 0x040fe4000004189c */
[----:B------:R-:W3:Y:S04]  /*f220*/  LDSM.16.M88.4 R84, [R229+0x6900] ;  /* 0x00690000e554783b */ /* 0x000ee80000000200 */
[----:B------:R-:W4:Y:S02]  /*f230*/  LDSM.16.M88.4 R64, [R229+0x4900] ;  /* 0x00490000e540783b */ /* 0x000f240000000200 */
[----:B------:R-:W-:Y:S02]  /*f240*/  HMMA.16816.F32.BF16 R180, R16, R26, R180 ;  /* 0x0000001a10b4723c */ /* 0x000fe400000418b4 */
[----:B------:R-:W5:Y:S04]  /*f250*/  LDSM.16.M88.4 R60, [R229+0x5100] ;  /* 0x00510000e53c783b */ /* 0x000f680000000200 */
[----:B------:R-:W1:Y:S02]  /*f260*/  LDSM.16.M88.4 R56, [R229+0x5900] ;  /* 0x00590000e538783b */ /* 0x000e640000000200 */
[C---:B------:R-:W-:Y:S02]  /*f270*/  HMMA.16816.F32.BF16 R188, R8.reuse, R80, R188 ;  /* 0x0000005008bc723c */ /* 0x040fe400000418bc */
[----:B------:R-:W1:Y:S04]  /*f280*/  LDSM.16.M88.4 R52, [R229+0x6100] ;  /* 0x00610000e534783b */ /* 0x000e680000000200 */
[----:B------:R-:W1:Y:S02]  /*f290*/  LDSM.16.M88.4 R68, [R229+0x4100] ;  /* 0x00410000e544783b */ /* 0x000e640000000200 */
[C---:B------:R-:W-:Y:S02]  /*f2a0*/  HMMA.16816.F32.BF16 R192, R8.reuse, R76, R192 ;  /* 0x0000004c08c0723c */ /* 0x040fe400000418c0 */
[----:B------:R-:W1:Y:S04]  /*f2b0*/  LDSM.16.M88.4 R16, [R231+0x7100] ;  /* 0x00710000e710783b */ /* 0x000e680000000200 */
[----:B--2---:R-:W-:Y:S02]  /*f2c0*/  LDSM.16.M88.4 R12, [R232+0x7100] ;  /* 0x00710000e80c783b */ /* 0x004fe40000000200 */
[C---:B------:R-:W-:Y:S02]  /*f2d0*/  HMMA.16816.F32.BF16 R196, R8.reuse, R48, R148 ;  /* 0x0000003008c4723c */ /* 0x040fe40000041894 */
[----:B------:R-:W0:Y:S06]  /*f2e0*/  LDGDEPBAR ;  /* 0x00000000000079af */ /* 0x000e2c0000000000 */
[C---:B------:R-:W-:Y:S08]  /*f2f0*/  HMMA.16816.F32.BF16 R80, R8.reuse, R82, R176 ;  /* 0x000000520850723c */ /* 0x040ff000000418b0 */
[C---:B------:R-:W-:Y:S08]  /*f300*/  HMMA.16816.F32.BF16 R76, R8.reuse, R78, R172 ;  /* 0x0000004e084c723c */ /* 0x040ff000000418ac */
[C---:B------:R-:W-:Y:S08]  /*f310*/  HMMA.16816.F32.BF16 R212, R8.reuse, R44, R144 ;  /* 0x0000002c08d4723c */ /* 0x040ff00000041890 */
[C---:B------:R-:W-:Y:S01]  /*f320*/  HMMA.16816.F32.BF16 R148, R8.reuse, R50, R164 ;  /* 0x000000320894723c */ /* 0x040fe200000418a4 */
[----:B------:R-:W-:Y:S07]  /*f330*/  LDSM.16.M88.4 R48, [R228] ;  /* 0x00000000e430783b */ /* 0x000fee0000000200 */
[C---:B------:R-:W-:Y:S01]  /*f340*/  HMMA.16816.F32.BF16 R156, R8.reuse, R46, R160 ;  /* 0x0000002e089c723c */ /* 0x040fe200000418a0 */
[----:B------:R-:W-:Y:S07]  /*f350*/  LDSM.16.M88.4 R44, [R228+0x800] ;  /* 0x00080000e42c783b */ /* 0x000fee0000000200 */
        /* <DEDUP_REMOVED lines=9> */
[----:B------:R-:W2:Y:S03]  /*f3f0*/  LDSM.16.M88.4 R24, [R228+0x3000] ;  /* 0x00300000e418783b */ /* 0x000ea60000000200 */
[C---:B---3--:R-:W-:Y:S01]  /*f400*/  HMMA.16816.F32.BF16 R136, R20.reuse, R84, R40 ;  /* 0x000000541488723c */ /* 0x048fe20000041828 */
[----:B------:R-:W3:Y:S07]  /*f410*/  LDSM.16.M88.4 R40, [R228+0x1000] ;  /* 0x00100000e428783b */ /* 0x000eee0000000200 */
[----:B------:R-:W-:Y:S01]  /*f420*/  HMMA.16816.F32.BF16 R132, R20, R74, R36 ;  /* 0x0000004a1484723c */ /* 0x000fe20000041824 */
[----:B------:R-:W2:Y:S01]  /*f430*/  LDSM.16.M88.4 R36, [R228+0x1800] ;  /* 0x00180000e424783b */ /* 0x000ea20000000200 */
[----:B------:R-:W-:-:S06]  /*f440*/  DEPBAR.LE SB0, 0x0 ;  /* 0x000080000000791a */ /* 0x000fcc0000000000 */
[C---:B----4-:R-:W-:Y:S08]  /*f450*/  HMMA.16816.F32.BF16 R160, R20.reuse, R64, R100 ;  /* 0x0000004014a0723c */ /* 0x050ff00000041864 */
[C---:B-----5:R-:W-:Y:S08]  /*f460*/  HMMA.16816.F32.BF16 R152, R20.reuse, R60, R96 ;  /* 0x0000003c1498723c */ /* 0x060ff00000041860 */
[C---:B-1----:R-:W-:Y:S08]  /*f470*/  HMMA.16816.F32.BF16 R144, R20.reuse, R56, R88 ;  /* 0x000000381490723c */ /* 0x042ff00000041858 */
        /* <DEDUP_REMOVED lines=21> */
[C---:B------:R-:W-:Y:S07]  /*f5d0*/  HMMA.16816.F32.BF16 R20, R16.reuse, R84, R236 ;  /* 0x000000541014723c */ /* 0x040fee00000418ec */
[C---:B------:R-:W-:Y:S01]  /*f5e0*/  IADD3 R239, R234.reuse, 0x1000, RZ ;  /* 0x00001000eaef7810 */ /* 0x040fe20007ffe0ff */
[----:B------:R-:W-:Y:S01]  /*f5f0*/  HMMA.16816.F32.BF16 R16, R16, R86, R176 ;  /* 0x000000561010723c */ /* 0x000fe200000418b0 */
[----:B------:R-:W-:-:S02]  /*f600*/  IADD3 R238, R234, 0x1800, RZ ;  /* 0x00001800eaee7810 */ /* 0x000fc40007ffe0ff */
[C---:B------:R-:W-:Y:S02]  /*f610*/  IADD3 R237, R234.reuse, 0x2000, RZ ;  /* 0x00002000eaed7810 */ /* 0x040fe40007ffe0ff */
[----:B------:R-:W-:-:S03]  /*f620*/  IADD3 R236, R234, 0x2800, RZ ;  /* 0x00002800eaec7810 */ /* 0x000fc60007ffe0ff */
[C---:B--2---:R-:W-:Y:S08]  /*f630*/  HMMA.16816.F32.BF16 R136, R8.reuse, R24, R136 ;  /* 0x000000180888723c */ /* 0x044ff00000041888 */
[----:B------:R-:W-:Y:S08]  /*f640*/  HMMA.16816.F32.BF16 R104, R8, R26, R104 ;  /* 0x0000001a0868723c */ /* 0x000ff00000041868 */
[----:B------:R-:W-:Y:S08]  /*f650*/  HMMA.16816.F32.BF16 R20, R12, R24, R20 ;  /* 0x000000180c14723c */ /* 0x000ff00000041814 */
[C---:B------:R-:W-:Y:S08]  /*f660*/  HMMA.16816.F32.BF16 R172, R8.reuse, R48, R172 ;  /* 0x0000003008ac723c */ /* 0x040ff000000418ac */
[C---:B------:R-:W-:Y:S08]  /*f670*/  HMMA.16816.F32.BF16 R132, R8.reuse, R50, R132 ;  /* 0x000000320884723c */ /* 0x040ff00000041884 */
[C---:B------:R-:W-:Y:S08]  /*f680*/  HMMA.16816.F32.BF16 R164, R8.reuse, R44, R164 ;  /* 0x0000002c08a4723c */ /* 0x040ff000000418a4 */
[C---:B------:R-:W-:Y:S08]  /*f690*/  HMMA.16816.F32.BF16 R128, R8.reuse, R46, R128 ;  /* 0x0000002e0880723c */ /* 0x040ff00000041880 */
[C---:B---3--:R-:W-:Y:S08]  /*f6a0*/  HMMA.16816.F32.BF16 R160, R8.reuse, R40, R160 ;  /* 0x0000002808a0723c */ /* 0x048ff000000418a0 */
        /* <DEDUP_REMOVED lines=87> */
.L_x_783:
        /* <DEDUP_REMOVED lines=8> */
[----:B------:R-:W-:Y:S01]  /*fca0*/  STL [R1+0x40], R119 ;  /* 0x0000407701007387 */ /* 0x000fe20000100800 */
[----:B------:R-:W-:Y:S01]  /*fcb0*/  LOP3.LUT R6, R6, 0xfffffffc, RZ, 0xc0, !PT ;  /* 0xfffffffc06067812 */ /* 0x000fe200078ec0ff */
[----:B------:R-:W-:Y:S01]  /*fcc0*/  FMUL.FTZ R39, R55, c[0x0][0x320] ;  /* 0x0000c80037277a20 */ /* 0x000fe20000410000 */
[----:B------:R-:W-:Y:S01]  /*fcd0*/  PLOP3.LUT P0, PT, PT, PT, UP2, 0x80, 0x0 ;  /* 0x000000000000781c */ /* 0x000fe20003f0f028 */
[----:B------:R-:W-:Y:S01]  /*fce0*/  FMUL.FTZ R10, R175, c[0x0][0x320] ;  /* 0x0000c800af0a7a20 */ /* 0x000fe20000410000 */
[----:B------:R-:W-:Y:S01]  /*fcf0*/  ULDC.64 UR4, c[0x0][0x2c8] ;  /* 0x0000b20000047ab9 */ /* 0x000fe20000000a00 */
[----:B------:R-:W-:Y:S01]  /*fd00*/  FMUL.FTZ R37, R54, c[0x0][0x320] ;  /* 0x0000c80036257a20 */ /* 0x000fe20000410000 */
[----:B------:R-:W0:Y:S01]  /*fd10*/  LDGDEPBAR ;  /* 0x00000000000079af */ /* 0x000e220000000000 */
[----:B------:R-:W-:-:S02]  /*fd20*/  FMUL.FTZ R38, R22, c[0x0][0x320] ;  /* 0x0000c80016267a20 */ /* 0x000fc40000410000 */
[----:B------:R-:W-:Y:S02]  /*fd30*/  FMUL.FTZ R42, R23, c[0x0][0x320] ;  /* 0x0000c800172a7a20 */ /* 0x000fe40000410000 */
[----:B-1----:R-:W-:Y:S02]  /*fd40*/  FMUL.FTZ R3, R92, c[0x0][0x320] ;  /* 0x0000c8005c037a20 */ /* 0x002fe40000410000 */
[----:B------:R-:W-:Y:S02]  /*fd50*/  FMUL.FTZ R23, R71, c[0x0][0x320] ;  /* 0x0000c80047177a20 */ /* 0x000fe40000410000 */
[----:B------:R1:W-:Y:S01]  /*fd60*/  MUFU.TANH R182, R3 ;  /* 0x0000000300b67308 */ /* 0x0003e20000002400 */
[----:B------:R-:W-:Y:S02]  /*fd70*/  FMUL.FTZ R36, R59, c[0x0][0x320] ;  /* 0x0000c8003b247a20 */ /* 0x000fe40000410000 */
[----:B------:R-:W-:Y:S02]  /*fd80*/  FMUL.FTZ R26, R26, c[0x0][0x320] ;  /* 0x0000c8001a1a7a20 */ /* 0x000fe40000410000 */
[----:B------:R-:W-:-:S02]  /*fd90*/  FMUL.FTZ R27, R27, c[0x0][0x320] ;  /* 0x0000c8001b1b7a20 */ /* 0x000fc40000410000 */
[----:B------:R-:W-:-:S04]  /*fda0*/  IMAD.SHL.U32 R224, R0, 0x2, RZ ;  /* 0x0000000200e07824 */ /* 0x000fc800078e00ff */
[--C-:B------:R-:W-:Y:S02]  /*fdb0*/  IMAD R225, R4, 0x2, R224.reuse ;  /* 0x0000000204e17824 */ /* 0x100fe400078e02e0 */
[C---:B------:R-:W-:Y:S02]  /*fdc0*/  IMAD R227, R2.reuse, 0x2, R224 ;  /* 0x0000000202e37824 */ /* 0x040fe400078e02e0 */
[----:B------:R-:W-:Y:S02]  /*fdd0*/  IMAD R226, R2, 0x2, R225 ;  /* 0x0000000202e27824 */ /* 0x000fe400078e02e1 */
[----:B-1----:R-:W-:-:S04]  /*fde0*/  FMUL.FTZ R3, R93, c[0x0][0x320] ;  /* 0x0000c8005d037a20 */ /* 0x002fc80000410000 */
        /* <DEDUP_REMOVED lines=40> */
[----:B------:R1:W-:Y:S08]  /*10070*/  MUFU.TANH R24, R10 ;  /* 0x0000000a00187308 */ /* 0x0003f00000002400 */
[----:B------:R2:W-:Y:S01]  /*10080*/  MUFU.TANH R85, R3 ;  /* 0x0000000300557308 */ /* 0x0005e20000002400 */
[----:B-1----:R-:W-:-:S07]  /*10090*/  FMUL.FTZ R10, R90, c[0x0][0x320] ;  /* 0x0000c8005a0a7a20 */ /* 0x002fce0000410000 */
[----:B------:R1:W-:Y:S01]  /*100a0*/  MUFU.TANH R19, R10 ;  /* 0x0000000a00137308 */ /* 0x0003e20000002400 */
[----:B--2---:R-:W-:-:S07]  /*100b0*/  FMUL.FTZ R3, R25, c[0x0][0x320] ;  /* 0x0000c80019037a20 */ /* 0x004fce0000410000 */
[----:B------:R2:W-:Y:S01]  /*100c0*/  MUFU.TANH R84, R3 ;  /* 0x0000000300547308 */ /* 0x0005e20000002400 */
[----:B-1----:R-:W-:-:S07]  /*100d0*/  FMUL.FTZ R10, R129, c[0x0][0x320] ;  /* 0x0000c800810a7a20 */ /* 0x002fce0000410000 */
[----:B------:R-:W-:Y:S01]  /*100e0*/  MUFU.TANH R10, R10 ;  /* 0x0000000a000a7308 */ /* 0x000fe20000002400 */
[----:B--2---:R-:W-:-:S07]  /*100f0*/  FMUL.FTZ R3, R100, c[0x0][0x320] ;  /* 0x0000c80064037a20 */ /* 0x004fce0000410000 */
[----:B------:R1:W2:Y:S02]  /*10100*/  MUFU.TANH R20, R3 ;  /* 0x0000000300147308 */ /* 0x0002a40000002400 */
[----:B-1----:R-:W-:-:S06]  /*10110*/  FMUL.FTZ R3, R101, c[0x0][0x320] ;  /* 0x0000c80065037a20 */ /* 0x002fcc0000410000 */
[----:B------:R1:W3:Y:S02]  /*10120*/  MUFU.TANH R29, R3 ;  /* 0x00000003001d7308 */ /* 0x0002e40000002400 */
[----:B-1----:R-:W-:-:S06]  /*10130*/  FMUL.FTZ R3, R96, c[0x0][0x320] ;  /* 0x0000c80060037a20 */ /* 0x002fcc0000410000 */
[----:B------:R1:W4:Y:S02]  /*10140*/  MUFU.TANH R30, R3 ;  /* 0x00000003001e7308 */ /* 0x0003240000002400 */
[----:B-1----:R-:W-:-:S06]  /*10150*/  FMUL.FTZ R3, R68, c[0x0][0x320] ;  /* 0x0000c80044037a20 */ /* 0x002fcc0000410000 */
[----:B------:R1:W1:Y:S02]  /*10160*/  MUFU.TANH R32, R3 ;  /* 0x0000000300207308 */ /* 0x0002640000002400 */
        /* <DEDUP_REMOVED lines=99> */
[----:B------:R-:W-:Y:S08]  /*107a0*/  MUFU.TANH R58, R9 ;  /* 0x00000009003a7308 */ /* 0x000ff00000002400 */
        /* <DEDUP_REMOVED lines=33> */
[----:B------:R-:W-:Y:S01]  /*109c0*/  LOP3.LUT R8, R3, 0xffffffc, RZ, 0xc0, !PT ;  /* 0x0ffffffc03087812 */ /* 0x000fe200078ec0ff */
[----:B------:R-:W-:Y:S01]  /*109d0*/  IMAD.IADD R3, R246, 0x1, -R6 ;  /* 0x00000001f6037824 */ /* 0x000fe200078e0a06 */
[----:B------:R-:W-:-:S03]  /*109e0*/  LEA.HI R7, R7, R5, RZ, 0x2 ;  /* 0x0000000507077211 */ /* 0x000fc600078f10ff */
[----:B------:R-:W-:Y:S01]  /*109f0*/  IMAD.IADD R9, R245, 0x1, -R8 ;  /* 0x00000001f5097824 */ /* 0x000fe200078e0a08 */
[----:B------:R-:W-:Y:S02]  /*10a00*/  LEA.HI.SX32 R8, R7, UR17, 0x1e ;  /* 0x0000001107087c11 */ /* 0x000fe4000f8ff2ff */
[----:B------:R-:W-:-:S03]  /*10a10*/  LEA.HI R6, R3, R3, RZ, 0x1 ;  /* 0x0000000303067211 */ /* 0x000fc600078f08ff */
[----:B------:R-:W-:Y:S01]  /*10a20*/  IMAD R11, R9, 0x10, R8 ;  /* 0x00000010090b7824 */ /* 0x000fe200078e0208 */
[C---:B------:R-:W-:Y:S01]  /*10a30*/  LOP3.LUT R9, R6.reuse, 0x1ffffffe, RZ, 0xc0, !PT ;  /* 0x1ffffffe06097812 */ /* 0x040fe200078ec0ff */
[----:B------:R-:W-:-:S05]  /*10a40*/  IMAD.SHL.U32 R8, R6, 0x20, RZ ;  /* 0x0000002006087824 */ /* 0x000fca00078e00ff */
[----:B------:R-:W-:Y:S02]  /*10a50*/  LOP3.LUT R6, R8, 0xffffffc0, RZ, 0xc0, !PT ;  /* 0xffffffc008067812 */ /* 0x000fe400078ec0ff */
[----:B------:R-:W-:Y:S01]  /*10a60*/  IADD3 R8, R3, -R9, RZ ;  /* 0x8000000903087210 */ /* 0x000fe20007ffe0ff */
[----:B------:R-:W-:Y:S02]  /*10a70*/  FMUL.FTZ R9, R130, c[0x0][0x320] ;  /* 0x0000c80082097a20 */ /* 0x000fe40000410000 */
[----:B------:R-:W-:Y:S02]  /*10a80*/  IMAD.IADD R3, R6, 0x1, R11 ;  /* 0x0000000106037824 */ /* 0x000fe400078e020b */
[----:B------:R-:W-:Y:S02]  /*10a90*/  FMUL.FTZ R6, R105, c[0x0][0x320] ;  /* 0x0000c80069067a20 */ /* 0x000fe40000410000 */
[----:B------:R-:W-:Y:S01]  /*10aa0*/  IMAD R12, R8, 0x8, R3 ;  /* 0x00000008080c7824 */ /* 0x000fe200078e0203 */
[----:B------:R-:W-:Y:S01]  /*10ab0*/  MUFU.TANH R9, R9 ;  /* 0x0000000900097308 */ /* 0x000fe20000002400 */
[----:B------:R-:W-:-:S02]  /*10ac0*/  FMUL.FTZ R3, R104, c[0x0][0x320] ;  /* 0x0000c80068037a20 */ /* 0x000fc40000410000 */
[----:B------:R-:W-:Y:S01]  /*10ad0*/  @P1 IMAD.HI.U32 R8, R12, c[0x0][0x2c8], RZ ;  /* 0x0000b2000c081a27 */ /* 0x000fe200078e00ff */
[----:B------:R-:W-:Y:S03]  /*10ae0*/  STL [R1+0x24], R12 ;  /* 0x0000240c01007387 */ /* 0x000fe60000100800 */
[----:B------:R-:W-:Y:S01]  /*10af0*/  FMUL.FTZ R11, R128, c[0x0][0x320] ;  /* 0x0000c800800b7a20 */ /* 0x000fe20000410000 */
[----:B------:R1:W-:Y:S08]  /*10b00*/  MUFU.TANH R18, R3 ;  /* 0x0000000300127308 */ /* 0x0003f00000002400 */
[----:B------:R2:W-:Y:S01]  /*10b10*/  MUFU.TANH R17, R6 ;  /* 0x0000000600117308 */ /* 0x0005e20000002400 */
[----:B-1----:R-:W-:Y:S01]  /*10b20*/  IMAD.MOV.U32 R3, RZ, RZ, R12 ;  /* 0x000000ffff037224 */ /* 0x002fe200078e000c */
[----:B------:R-:W-:-:S06]  /*10b30*/  @P0 SHF.R.U32.HI R3, RZ, c[0x0][0x2cc], R8 ;  /* 0x0000b300ff030a19 */ /* 0x000fcc0000011608 */
[----:B------:R-:W-:Y:S01]  /*10b40*/  MUFU.TANH R11, R11 ;  /* 0x0000000b000b7308 */ /* 0x000fe20000002400 */
[----:B------:R-:W1:Y:S01]  /*10b50*/  SHFL.IDX PT, R12, R3, RZ, 0x1c1f ;  /* 0x001c1fff030c7589 */ /* 0x000e6200000e0000 */
[----:B--2---:R-:W-:-:S03]  /*10b60*/  FMUL.FTZ R6, R106, c[0x0][0x320] ;  /* 0x0000c8006a067a20 */ /* 0x004fc60000410000 */
[----:B------:R-:W2:Y:S03]  /*10b70*/  SHFL.IDX PT, R13, R3, 0x1, 0x1c1f ;  /* 0x003c1f00030d7f89 */ /* 0x000ea600000e0000 */
[----:B------:R1:W-:Y:S01]  /*10b80*/  MUFU.TANH R55, R6 ;  /* 0x0000000600377308 */ /* 0x0003e20000002400 */
[----:B------:R-:W1:Y:S04]  /*10b90*/  SHFL.IDX PT, R15, R3, 0x2, 0x1c1f ;  /* 0x005c1f00030f7f89 */ /* 0x000e6800000e0000 */
[----:B------:R1:W2:Y:S02]  /*10ba0*/  SHFL.IDX PT, R14, R3, 0x3, 0x1c1f ;  /* 0x007c1f00030e7f89 */ /* 0x0002a400000e0000 */
[----:B-1----:R-:W-:-:S05]  /*10bb0*/  LOP3.LUT R3, R7, 0x7ffffffc, RZ, 0xc0, !PT ;  /* 0x7ffffffc07037812 */ /* 0x002fca00078ec0ff */
[----:B------:R-:W-:Y:S01]  /*10bc0*/  IMAD.IADD R6, R5, 0x1, -R3 ;  /* 0x0000000105067824 */ /* 0x000fe200078e0a03 */
[----:B------:R-:W-:Y:S01]  /*10bd0*/  MOV R3, UR12 ;  /* 0x0000000c00037c02 */ /* 0x000fe20008000f00 */
[----:B------:R-:W-:Y:S02]  /*10be0*/  FMUL.FTZ R5, R107, c[0x0][0x320] ;  /* 0x0000c8006b057a20 */ /* 0x000fe40000410000 */
[----:B------:R-:W-:Y:S02]  /*10bf0*/  IMAD.SHL.U32 R74, R6, 0x2, RZ ;  /* 0x00000002064a7824 */ /* 0x000fe400078e00ff */
[----:B------:R1:W-:Y:S03]  /*10c00*/  MUFU.TANH R54, R5 ;  /* 0x0000000500367308 */ /* 0x0003e60000002400 */
[C---:B------:R-:W-:Y:S01]  /*10c10*/  IADD3 R3, -R74.reuse, 0x1, R3 ;  /* 0x000000014a037810 */ /* 0x040fe20007ffe103 */
[----:B------:R4:W-:Y:S01]  /*10c20*/  STL [R1+0x28], R74 ;  /* 0x0000284a01007387 */ /* 0x0009e20000100800 */
[----:B------:R-:W-:-:S02]  /*10c30*/  IADD3 R8, -R74, UR12, RZ ;  /* 0x0000000c4a087c10 */ /* 0x000fc4000fffe1ff */
[----:B------:R-:W-:-:S05]  /*10c40*/  IADD3 R3, R3, -UR20, RZ ;  /* 0x8000001403037c10 */ /* 0x000fca000fffe0ff */
[C---:B------:R-:W-:Y:S02]  /*10c50*/  IMAD.IADD R6, R3.reuse, 0x1, R12 ;  /* 0x0000000103067824 */ /* 0x040fe400078e020c */
[----:B--2---:R-:W-:Y:S01]  /*10c60*/  IMAD.IADD R7, R3, 0x1, R13 ;  /* 0x0000000103077824 */ /* 0x004fe200078e020d */
[----:B------:R-:W-:Y:S01]  /*10c70*/  MUFU.TANH R12, R39 ;  /* 0x00000027000c7308 */ /* 0x000fe20000002400 */
[----:B-1----:R-:W-:Y:S01]  /*10c80*/  FMUL.FTZ R5, R91, c[0x0][0x320] ;  /* 0x0000c8005b057a20 */ /* 0x002fe20000410000 */
[C---:B------:R-:W-:Y:S02]  /*10c90*/  IMNMX R6, R8.reuse, R6, PT ;  /* 0x0000000608067217 */ /* 0x040fe40003800200 */
[----:B------:R-:W-:Y:S02]  /*10ca0*/  IMNMX R7, R8, R7, PT ;  /* 0x0000000708077217 */ /* 0x000fe40003800200 */
[C---:B------:R-:W-:Y:S02]  /*10cb0*/  ISETP.GT.AND P0, PT, R6.reuse, RZ, PT ;  /* 0x000000ff0600720c */ /* 0x040fe40003f04270 */
[----:B------:R-:W-:Y:S01]  /*10cc0*/  ISETP.GT.AND P1, PT, R6, 0x1, PT ;  /* 0x000000010600780c */ /* 0x000fe20003f24270 */
[----:B------:R1:W2:Y:S01]  /*10cd0*/  MUFU.TANH R16, R5 ;  /* 0x0000000500107308 */ /* 0x0002a20000002400 */
[----:B------:R-:W-:-:S02]  /*10ce0*/  FSEL R20, R20, -INF , P0 ;  /* 0xff80000014147808 */ /* 0x000fc40000000000 */
[----:B---3--:R-:W-:Y:S02]  /*10cf0*/  FSEL R29, R29, -INF , P1 ;  /* 0xff8000001d1d7808 */ /* 0x008fe40000800000 */
[C---:B------:R-:W-:Y:S02]  /*10d00*/  ISETP.GT.AND P2, PT, R6.reuse, 0x8, PT ;  /* 0x000000080600780c */ /* 0x040fe40003f44270 */
[C---:B------:R-:W-:Y:S01]  /*10d10*/  ISETP.GT.AND P3, PT, R6.reuse, 0x9, PT ;  /* 0x000000090600780c */ /* 0x040fe20003f64270 */
[----:B------:R-:W-:Y:S01]  /*10d20*/  MUFU.TANH R13, R37 ;  /* 0x00000025000d7308 */ /* 0x000fe20000002400 */
[C---:B------:R-:W-:Y:S02]  /*10d30*/  ISETP.GT.AND P0, PT, R6.reuse, 0x10, PT ;  /* 0x000000100600780c */ /* 0x040fe40003f04270 */
[----:B------:R-:W-:Y:S02]  /*10d40*/  ISETP.GT.AND P1, PT, R6, 0x11, PT ;  /* 0x000000110600780c */ /* 0x000fe40003f24270 */
[----:B----4-:R-:W-:-:S02]  /*10d50*/  FSEL R30, R30, -INF , P2 ;  /* 0xff8000001e1e7808 */ /* 0x010fc40001000000 */
[----:B------:R-:W-:Y:S01]  /*10d60*/  FSEL R31, R31, -INF , P3 ;  /* 0xff8000001f1f7808 */ /* 0x000fe20001800000 */
[----:B-1----:R-:W-:Y:S01]  /*10d70*/  IMAD.IADD R5, R3, 0x1, R15 ;  /* 0x0000000103057824 */ /* 0x002fe200078e020f */
[----:B------:R-:W-:Y:S02]  /*10d80*/  FSEL R93, R182, -INF , P0 ;  /* 0xff800000b65d7808 */ /* 0x000fe40000000000 */
[----:B------:R-:W-:Y:S02]  /*10d90*/  FSEL R94, R181, -INF , P1 ;  /* 0xff800000b55e7808 */ /* 0x000fe40000800000 */
[C---:B------:R-:W-:Y:S02]  /*10da0*/  ISETP.GT.AND P2, PT, R6.reuse, 0x18, PT ;  /* 0x000000180600780c */ /* 0x040fe40003f44270 */
[C---:B------:R-:W-:Y:S02]  /*10db0*/  ISETP.GT.AND P3, PT, R6.reuse, 0x19, PT ;  /* 0x000000190600780c */ /* 0x040fe40003f64270 */
[----:B------:R-:W-:-:S02]  /*10dc0*/  ISETP.GT.AND P0, PT, R6, 0x20, PT ;  /* 0x000000200600780c */ /* 0x000fc40003f04270 */
[----:B------:R-:W-:Y:S02]  /*10dd0*/  ISETP.GT.AND P1, PT, R6, 0x21, PT ;  /* 0x000000210600780c */ /* 0x000fe40003f24270 */
[----:B------:R-:W-:Y:S02]  /*10de0*/  FSEL R95, R180, -INF , P2 ;  /* 0xff800000b45f7808 */ /* 0x000fe40001000000 */
[----:B------:R-:W-:Y:S02]  /*10df0*/  FSEL R96, R171, -INF , P3 ;  /* 0xff800000ab607808 */ /* 0x000fe40001800000 */
[----:B------:R-:W-:Y:S02]  /*10e00*/  FSEL R131, R158, -INF , P0 ;  /* 0xff8000009e837808 */ /* 0x000fe40000000000 */
[----:B------:R-:W-:Y:S02]  /*10e10*/  FSEL R139, R157, -INF , P1 ;  /* 0xff8000009d8b7808 */ /* 0x000fe40000800000 */
[----:B------:R-:W-:-:S02]  /*10e20*/  ISETP.GT.AND P2, PT, R6, 0x28, PT ;  /* 0x000000280600780c */ /* 0x000fc40003f44270 */
[C---:B------:R-:W-:Y:S02]  /*10e30*/  ISETP.GT.AND P3, PT, R6.reuse, 0x29, PT ;  /* 0x000000290600780c */ /* 0x040fe40003f64270 */
[C---:B------:R-:W-:Y:S02]  /*10e40*/  ISETP.GT.AND P0, PT, R6.reuse, 0x30, PT ;  /* 0x000000300600780c */ /* 0x040fe40003f04270 */
[----:B------:R-:W-:Y:S02]  /*10e50*/  ISETP.GT.AND P1, PT, R6, 0x31, PT ;  /* 0x000000310600780c */ /* 0x000fe40003f24270 */
[----:B------:R-:W-:Y:S02]  /*10e60*/  FSEL R140, R149, -INF , P2 ;  /* 0xff800000958c7808 */ /* 0x000fe40001000000 */
[----:B------:R-:W-:Y:S02]  /*10e70*/  FSEL R146, R148, -INF , P3 ;  /* 0xff80000094927808 */ /* 0x000fe40001800000 */
[----:B------:R-:W-:-:S02]  /*10e80*/  FSEL R151, R151, -INF , P0 ;  /* 0xff80000097977808 */ /* 0x000fc40000000000 */
[----:B------:R-:W-:Y:S02]  /*10e90*/  FSEL R153, R118, -INF , P1 ;  /* 0xff80000076997808 */ /* 0x000fe40000800000 */
[C---:B------:R-:W-:Y:S02]  /*10ea0*/  ISETP.GT.AND P2, PT, R6.reuse, 0x38, PT ;  /* 0x000000380600780c */ /* 0x040fe40003f44270 */
[C---:B------:R-:W-:Y:S02]  /*10eb0*/  ISETP.GT.AND P3, PT, R6.reuse, 0x39, PT ;  /* 0x000000390600780c */ /* 0x040fe40003f64270 */
[C---:B------:R-:W-:Y:S02]  /*10ec0*/  ISETP.GT.AND P0, PT, R6.reuse, 0x40, PT ;  /* 0x000000400600780c */ /* 0x040fe40003f04270 */
[----:B------:R-:W-:Y:S02]  /*10ed0*/  ISETP.GT.AND P1, PT, R6, 0x41, PT ;  /* 0x000000410600780c */ /* 0x000fe40003f24270 */
[----:B------:R-:W-:-:S02]  /*10ee0*/  FSEL R155, R32, -INF , P2 ;  /* 0xff800000209b7808 */ /* 0x000fc40001000000 */
[----:B------:R-:W-:Y:S02]  /*10ef0*/  FSEL R159, R159, -INF , P3 ;  /* 0xff8000009f9f7808 */ /* 0x000fe40001800000 */
        /* <DEDUP_REMOVED lines=19> */
[----:B------:R-:W-:Y:S02]  /*11030*/  ISETP.GT.AND P3, PT, R6, 0x69, PT ;  /* 0x000000690600780c */ /* 0x000fe40003f64270 */
[C---:B------:R-:W-:Y:S02]  /*11040*/  ISETP.GT.AND P0, PT, R7.reuse, RZ, PT ;  /* 0x000000ff0700720c */ /* 0x040fe40003f04270 */
        /* <DEDUP_REMOVED lines=17> */
[----:B------:R-:W-:Y:S02]  /*11160*/  IMNMX R5, R8, R5, PT ;  /* 0x0000000508057217 */ /* 0x000fe40003800200 */
[----:B------:R-:W-:Y:S02]  /*11170*/  FSEL R118, R19, -INF , P2 ;  /* 0xff80000013767808 */ /* 0x000fe40001000000 */
[----:B--2---:R-:W-:-:S02]  /*11180*/  FSEL R129, R16, -INF , P3 ;  /* 0xff80000010817808 */ /* 0x004fc40001800000 */
[----:B------:R-:W-:Y:S02]  /*11190*/  FSEL R150, R150, -INF , P0 ;  /* 0xff80000096967808 */ /* 0x000fe40000000000 */
[----:B------:R-:W-:Y:S02]  /*111a0*/  FSEL R152, R80, -INF , P1 ;  /* 0xff80000050987808 */ /* 0x000fe40000800000 */
[C---:B------:R-:W-:Y:S02]  /*111b0*/  ISETP.GT.AND P2, PT, R5.reuse, RZ, PT ;  /* 0x000000ff0500720c */ /* 0x040fe40003f44270 */
[C---:B------:R-:W-:Y:S02]  /*111c0*/  ISETP.GT.AND P3, PT, R5.reuse, 0x1, PT ;  /* 0x000000010500780c */ /* 0x040fe40003f64270 */
[C---:B------:R-:W-:Y:S02]  /*111d0*/  ISETP.GT.AND P0, PT, R5.reuse, 0x8, PT ;  /* 0x000000080500780c */ /* 0x040fe40003f04270 */
[----:B------:R-:W-:-:S02]  /*111e0*/  ISETP.GT.AND P1, PT, R5, 0x9, PT ;  /* 0x000000090500780c */ /* 0x000fc40003f24270 */
[----:B------:R-:W-:Y:S02]  /*111f0*/  FSEL R16, R53, -INF , P2 ;  /* 0xff80000035107808 */ /* 0x000fe40001000000 */
        /* <DEDUP_REMOVED lines=10> */
[----:B------:R-:W-:Y:S01]  /*112a0*/  FSEL R80, R10, -INF , P1 ;  /* 0xff8000000a507808 */ /* 0x000fe20000800000 */
[----:B------:R-:W-:Y:S01]  /*112b0*/  MUFU.TANH R11, R38 ;  /* 0x00000026000b7308 */ /* 0x000fe20000002400 */
        /* <DEDUP_REMOVED lines=36> */
[----:B------:R-:W-:-:S02]  /*11500*/  FMNMX.FTZ R5, R20, R29, !PT ;  /* 0x0000001d14057209 */ /* 0x000fc40007810000 */
[----:B------:R-:W-:Y:S02]  /*11510*/  FMNMX.FTZ R6, R16, R19, !PT ;  /* 0x0000001310067209 */ /* 0x000fe40007810000 */
[----:B------:R-:W-:Y:S02]  /*11520*/  FMNMX.FTZ R5, R30, R5, !PT ;  /* 0x000000051e057209 */ /* 0x000fe40007810000 */
[----:B------:R-:W-:Y:S02]  /*11530*/  IADD3 R3, R3, R14, RZ ;  /* 0x0000000e03037210 */ /* 0x000fe40007ffe0ff */
[----:B------:R-:W-:Y:S02]  /*11540*/  FMNMX.FTZ R5, R31, R5, !PT ;  /* 0x000000051f057209 */ /* 0x000fe40007810000 */
[----:B------:R-:W-:Y:S02]  /*11550*/  FMNMX.FTZ R6, R21, R6, !PT ;  /* 0x0000000615067209 */ /* 0x000fe40007810000 */
[----:B------:R-:W-:-:S02]  /*11560*/  FMNMX.FTZ R5, R93, R5, !PT ;  /* 0x000000055d057209 */ /* 0x000fc40007810000 */
[----:B------:R-:W-:Y:S02]  /*11570*/  IMNMX R3, R8, R3, PT ;  /* 0x0000000308037217 */ /* 0x000fe40003800200 */
[----:B------:R-:W-:Y:S02]  /*11580*/  FMNMX.FTZ R5, R94, R5, !PT ;  /* 0x000000055e057209 */ /* 0x000fe40007810000 */
[----:B------:R-:W-:Y:S02]  /*11590*/  FMNMX.FTZ R6, R22, R6, !PT ;  /* 0x0000000616067209 */ /* 0x000fe40007810000 */
[----:B------:R-:W-:Y:S02]  /*115a0*/  FMNMX.FTZ R5, R95, R5, !PT ;  /* 0x000000055f057209 */ /* 0x000fe40007810000 */
[----:B------:R-:W-:Y:S02]  /*115b0*/  FSEL R187, R28, -INF , P2 ;  /* 0xff8000001cbb7808 */ /* 0x000fe40001000000 */
[----:B------:R-:W-:-:S02]  /*115c0*/  FMNMX.FTZ R5, R96, R5, !PT ;  /* 0x0000000560057209 */ /* 0x000fc40007810000 */
[----:B------:R-:W-:Y:S02]  /*115d0*/  FSEL R104, R25, -INF , P3 ;  /* 0xff80000019687808 */ /* 0x000fe40001800000 */
[----:B------:R-:W-:Y:S02]  /*115e0*/  FMNMX.FTZ R5, R131, R5, !PT ;  /* 0x0000000583057209 */ /* 0x000fe40007810000 */
[----:B------:R-:W-:Y:S02]  /*115f0*/  ISETP.GT.AND P2, PT, R3, RZ, PT ;  /* 0x000000ff0300720c */ /* 0x000fe40003f44270 */
[----:B------:R-:W-:Y:S02]  /*11600*/  FMNMX.FTZ R5, R139, R5, !PT ;  /* 0x000000058b057209 */ /* 0x000fe40007810000 */
[----:B------:R-:W-:Y:S02]  /*11610*/  ISETP.GT.AND P3, PT, R3, 0x1, PT ;  /* 0x000000010300780c */ /* 0x000fe40003f64270 */
[----:B------:R-:W-:-:S02]  /*11620*/  FMNMX.FTZ R5, R140, R5, !PT ;  /* 0x000000058c057209 */ /* 0x000fc40007810000 */
[----:B------:R-:W-:Y:S02]  /*11630*/  FMNMX.FTZ R6, R40, R6, !PT ;  /* 0x0000000628067209 */ /* 0x000fe40007810000 */
[----:B------:R-:W-:Y:S02]  /*11640*/  FMNMX.FTZ R5, R146, R5, !PT ;  /* 0x0000000592057209 */ /* 0x000fe40007810000 */
[----:B------:R-:W-:Y:S02]  /*11650*/  FSEL R186, R18, -INF , P0 ;  /* 0xff80000012ba7808 */ /* 0x000fe40000000000 */
[----:B------:R-:W-:Y:S02]  /*11660*/  FMNMX.FTZ R5, R151, R5, !PT ;  /* 0x0000000597057209 */ /* 0x000fe40007810000 */
[----:B------:R-:W-:Y:S02]  /*11670*/  ISETP.GT.AND P0, PT, R3, 0x8, PT ;  /* 0x000000080300780c */ /* 0x000fe40003f04270 */
[----:B------:R-:W-:-:S02]  /*11680*/  FSEL R14, R45, -INF , P2 ;  /* 0xff8000002d0e7808 */ /* 0x000fc40001000000 */
[----:B------:R-:W-:Y:S02]  /*11690*/  FSEL R15, R24, -INF , P3 ;  /* 0xff800000180f7808 */ /* 0x000fe40001800000 */
[----:B------:R-:W-:Y:S02]  /*116a0*/  FMNMX.FTZ R5, R153, R5, !PT ;  /* 0x0000000599057209 */ /* 0x000fe40007810000 */
[----:B------:R-:W-:Y:S02]  /*116b0*/  FMNMX.FTZ R6, R41, R6, !PT ;  /* 0x0000000629067209 */ /* 0x000fe40007810000 */
[----:B------:R-:W-:Y:S02]  /*116c0*/  FSEL R119, R17, -INF , P1 ;  /* 0xff80000011777808 */ /* 0x000fe40000800000 */
        /* <DEDUP_REMOVED lines=70> */
[----:B------:R-:W-:Y:S01]  /*11b30*/  ISETP.GT.AND P4, PT, R3, 0x41, PT ;  /* 0x000000410300780c */ /* 0x000fe20003f84270 */
[----:B------:R-:W1:Y:S01]  /*11b40*/  SHFL.BFLY PT, R10, R5, 0x2, 0x1f ;  /* 0x0c401f00050a7f89 */ /* 0x000e6200000e0000 */
[----:B------:R-:W-:Y:S02]  /*11b50*/  FSEL R162, R162, -INF , P3 ;  /* 0xff800000a2a27808 */ /* 0x000fe40001800000 */
[----:B------:R-:W-:Y:S02]  /*11b60*/  FMNMX.FTZ R8, R145, R8, !PT ;  /* 0x0000000891087209 */ /* 0x000fe40007810000 */
[----:B------:R-:W-:-:S02]  /*11b70*/  FMNMX.FTZ R6, R207, R6, !PT ;  /* 0x00000006cf067209 */ /* 0x000fc40007810000 */
[----:B------:R-:W-:Y:S02]  /*11b80*/  ISETP.GT.AND P1, PT, R3, 0x48, PT ;  /* 0x000000480300780c */ /* 0x000fe40003f24270 */
[----:B------:R-:W-:Y:S02]  /*11b90*/  FSEL R163, R163, -INF , P4 ;  /* 0xff800000a3a37808 */ /* 0x000fe40002000000 */
        /* <DEDUP_REMOVED lines=16> */
[----:B------:R-:W-:Y:S02]  /*11ca0*/  ISETP.GT.AND P0, PT, R3, 0x59, PT ;  /* 0x000000590300780c */ /* 0x000fe40003f04270 */
[----:B------:R-:W-:Y:S02]  /*11cb0*/  FMNMX.FTZ R9, R35, R9, !PT ;  /* 0x0000000923097209 */ /* 0x000fe40007810000 */
[----:B------:R-:W-:Y:S02]  /*11cc0*/  FSEL R178, R178, -INF , P4 ;  /* 0xff800000b2b27808 */ /* 0x000fe40002000000 */
[----:B------:R-:W-:Y:S02]  /*11cd0*/  FMNMX.FTZ R8, R176, R8, !PT ;  /* 0x00000008b0087209 */ /* 0x000fe40007810000 */
[----:B------:R-:W-:Y:S02]  /*11ce0*/  FMNMX.FTZ R6, R104, R6, !PT ;  /* 0x0000000668067209 */ /* 0x000fe40007810000 */
[----:B------:R-:W-:-:S02]  /*11cf0*/  FSEL R179, R179, -INF , P0 ;  /* 0xff800000b3b37808 */ /* 0x000fc40000000000 */
[----:B------:R-:W-:Y:S02]  /*11d00*/  FMNMX.FTZ R9, R97, R9, !PT ;  /* 0x0000000961097209 */ /* 0x000fe40007810000 */
[C---:B------:R-:W-:Y:S02]  /*11d10*/  ISETP.GT.AND P2, PT, R3.reuse, 0x58, PT ;  /* 0x000000580300780c */ /* 0x040fe40003f44270 */
[C---:B------:R-:W-:Y:S02]  /*11d20*/  ISETP.GT.AND P1, PT, R3.reuse, 0x60, PT ;  /* 0x000000600300780c */ /* 0x040fe40003f24270 */
[C---:B------:R-:W-:Y:S02]  /*11d30*/  ISETP.GT.AND P4, PT, R3.reuse, 0x61, PT ;  /* 0x000000610300780c */ /* 0x040fe40003f84270 */
[C---:B------:R-:W-:Y:S02]  /*11d40*/  ISETP.GT.AND P3, PT, R3.reuse, 0x68, PT ;  /* 0x000000680300780c */ /* 0x040fe40003f64270 */
[----:B------:R-:W-:-:S02]  /*11d50*/  ISETP.GT.AND P0, PT, R3, 0x69, PT ;  /* 0x000000690300780c */ /* 0x000fc40003f04270 */
[----:B------:R-:W-:Y:S02]  /*11d60*/  FMNMX.FTZ R3, R178, R8, !PT ;  /* 0x00000008b2037209 */ /* 0x000fe40007810000 */
[----:B------:R-:W-:Y:S02]  /*11d70*/  FMNMX.FTZ R6, R186, R6, !PT ;  /* 0x00000006ba067209 */ /* 0x000fe40007810000 */
[----:B-1----:R-:W-:Y:S02]  /*11d80*/  FMNMX.FTZ R8, R10, R5, !PT ;  /* 0x000000050a087209 */ /* 0x002fe40007810000 */
[----:B------:R-:W-:Y:S01]  /*11d90*/  FMNMX.FTZ R5, R116, R9, !PT ;  /* 0x0000000974057209 */ /* 0x000fe20007810000 */
[----:B------:R1:W-:Y:S01]  /*11da0*/  MUFU.TANH R10, R36 ;  /* 0x00000024000a7308 */ /* 0x0003e20000002400 */
[----:B------:R-:W-:Y:S01]  /*11db0*/  FMNMX.FTZ R6, R119, R6, !PT ;  /* 0x0000000677067209 */ /* 0x000fe20007810000 */
[----:B------:R-:W-:Y:S01]  /*11dc0*/  SHFL.BFLY PT, R73, R8, 0x1, 0x1f ;  /* 0x0c201f0008497f89 */ /* 0x000fe200000e0000 */
[----:B------:R-:W-:-:S02]  /*11dd0*/  FSEL R177, R177, -INF , P2 ;  /* 0xff800000b1b17808 */ /* 0x000fc40001000000 */
[----:B------:R-:W-:Y:S01]  /*11de0*/  FMNMX.FTZ R5, R118, R5, !PT ;  /* 0x0000000576057209 */ /* 0x000fe20007810000 */
[----:B------:R-:W2:Y:S01]  /*11df0*/  SHFL.BFLY PT, R71, R6, 0x2, 0x1f ;  /* 0x0c401f0006477f89 */ /* 0x000ea200000e0000 */
[----:B------:R-:W-:Y:S01]  /*11e00*/  FMNMX.FTZ R3, R177, R3, !PT ;  /* 0x00000003b1037209 */ /* 0x000fe20007810000 */
[----:B------:R-:W3:Y:S01]  /*11e10*/  MUFU.TANH R9, R23 ;  /* 0x0000001700097308 */ /* 0x000ee20000002400 */
[----:B------:R-:W-:Y:S02]  /*11e20*/  FMNMX.FTZ R5, R129, R5, !PT ;  /* 0x0000000581057209 */ /* 0x000fe40007810000 */
[----:B------:R-:W-:Y:S02]  /*11e30*/  FSEL R250, R62, -INF , P1 ;  /* 0xff8000003efa7808 */ /* 0x000fe40000800000 */
[----:B------:R-:W-:Y:S02]  /*11e40*/  FMNMX.FTZ R3, R179, R3, !PT ;  /* 0x00000003b3037209 */ /* 0x000fe40007810000 */
[----:B------:R-:W-:Y:S01]  /*11e50*/  ISETP.GT.AND P1, PT, R7, 0x28, PT ;  /* 0x000000280700780c */ /* 0x000fe20003f24270 */
[----:B-1----:R-:W-:Y:S01]  /*11e60*/  LDSM.16.MT88.4 R36, [R226+0x100] ;  /* 0x00010000e224783b */ /* 0x002fe20000004200 */
[----:B------:R-:W-:-:S02]  /*11e70*/  FMNMX.FTZ R5, R150, R5, !PT ;  /* 0x0000000596057209 */ /* 0x000fc40007810000 */
[----:B------:R-:W-:Y:S02]  /*11e80*/  FSEL R248, R58, -INF , P4 ;  /* 0xff8000003af87808 */ /* 0x000fe40002000000 */
[----:B------:R-:W-:Y:S02]  /*11e90*/  FMNMX.FTZ R3, R250, R3, !PT ;  /* 0x00000003fa037209 */ /* 0x000fe40007810000 */
[----:B------:R-:W-:Y:S02]  /*11ea0*/  ISETP.GT.AND P2, PT, R7, 0x29, PT ;  /* 0x000000290700780c */ /* 0x000fe40003f44270 */
[----:B------:R-:W-:Y:S02]  /*11eb0*/  FSEL R117, R184, -INF , P1 ;  /* 0xff800000b8757808 */ /* 0x000fe40000800000 */
[----:B------:R-:W-:Y:S02]  /*11ec0*/  FMNMX.FTZ R5, R152, R5, !PT ;  /* 0x0000000598057209 */ /* 0x000fe40007810000 */
[----:B------:R-:W-:-:S02]  /*11ed0*/  FSEL R197, R54, -INF , P0 ;  /* 0xff80000036c57808 */ /* 0x000fc40000000000 */
[----:B------:R-:W-:Y:S02]  /*11ee0*/  FSEL R189, R55, -INF , P3 ;  /* 0xff80000037bd7808 */ /* 0x000fe40001800000 */
[----:B------:R-:W-:Y:S02]  /*11ef0*/  FMNMX.FTZ R3, R248, R3, !PT ;  /* 0x00000003f8037209 */ /* 0x000fe40007810000 */
[----:B------:R-:W-:Y:S02]  /*11f00*/  ISETP.GT.AND P0, PT, R7, 0x30, PT ;  /* 0x000000300700780c */ /* 0x000fe40003f04270 */
        /* <DEDUP_REMOVED lines=10> */
[----:B--2---:R-:W-:Y:S02]  /*11fb0*/  FMNMX.FTZ R71, R6, R71, !PT ;  /* 0x0000004706477209 */ /* 0x004fe40007810000 */
[C---:B------:R-:W-:Y:S01]  /*11fc0*/  ISETP.GT.AND P1, PT, R7.reuse, 0x39, PT ;  /* 0x000000390700780c */ /* 0x040fe20003f24270 */
[----:B------:R-:W1:Y:S01]  /*11fd0*/  SHFL.BFLY PT, R6, R3, 0x2, 0x1f ;  /* 0x0c401f0003067f89 */ /* 0x000e6200000e0000 */
[----:B------:R-:W-:Y:S02]  /*11fe0*/  FSEL R148, R124, -INF , P0 ;  /* 0xff8000007c947808 */ /* 0x000fe40000000000 */
[----:B------:R-:W-:Y:S02]  /*11ff0*/  FMNMX.FTZ R5, R144, R5, !PT ;  /* 0x0000000590057209 */ /* 0x000fe40007810000 */
[----:B------:R-:W-:-:S02]  /*12000*/  ISETP.GT.AND P0, PT, R7, 0x40, PT ;  /* 0x000000400700780c */ /* 0x000fc40003f04270 */
[----:B---3--:R-:W-:Y:S02]  /*12010*/  FSEL R149, R9, -INF , P1 ;  /* 0xff80000009957808 */ /* 0x008fe40000800000 */
[----:B------:R-:W-:Y:S01]  /*12020*/  FMNMX.FTZ R5, R148, R5, !PT ;  /* 0x0000000594057209 */ /* 0x000fe20007810000 */
[----:B------:R-:W2:Y:S01]  /*12030*/  SHFL.BFLY PT, R9, R71, 0x1, 0x1f ;  /* 0x0c201f0047097f89 */ /* 0x000ea200000e0000 */
[----:B------:R-:W-:Y:S02]  /*12040*/  ISETP.GT.AND P1, PT, R7, 0x41, PT ;  /* 0x000000410700780c */ /* 0x000fe40003f24270 */
[----:B------:R-:W-:Y:S02]  /*12050*/  FSEL R160, R160, -INF , P0 ;  /* 0xff800000a0a07808 */ /* 0x000fe40000000000 */
[----:B------:R-:W-:Y:S02]  /*12060*/  FMNMX.FTZ R5, R149, R5, !PT ;  /* 0x0000000595057209 */ /* 0x000fe40007810000 */
[----:B------:R-:W-:-:S02]  /*12070*/  ISETP.GT.AND P0, PT, R7, 0x48, PT ;  /* 0x000000480700780c */ /* 0x000fc40003f04270 */
[----:B------:R-:W-:Y:S02]  /*12080*/  FSEL R161, R161, -INF , P1 ;  /* 0xff800000a1a17808 */ /* 0x000fe40000800000 */
[----:B------:R-:W-:Y:S02]  /*12090*/  FMNMX.FTZ R5, R160, R5, !PT ;  /* 0x00000005a0057209 */ /* 0x000fe40007810000 */
        /* <DEDUP_REMOVED lines=9> */
[----:B-1----:R-:W-:-:S02]  /*12130*/  FMNMX.FTZ R3, R3, R6, !PT ;  /* 0x0000000603037209 */ /* 0x002fc40007810000 */
[----:B------:R-:W1:Y:S01]  /*12140*/  MUFU.TANH R6, R42 ;  /* 0x0000002a00067308 */ /* 0x000e620000002400 */
[C---:B------:R-:W-:Y:S02]  /*12150*/  ISETP.GT.AND P0, PT, R7.reuse, 0x58, PT ;  /* 0x000000580700780c */ /* 0x040fe40003f04270 */
[----:B------:R-:W-:Y:S01]  /*12160*/  FSEL R181, R10, -INF , P1 ;  /* 0xff8000000ab57808 */ /* 0x000fe20000800000 */
[----:B------:R-:W3:Y:S01]  /*12170*/  SHFL.BFLY PT, R70, R3, 0x1, 0x1f ;  /* 0x0c201f0003467f89 */ /* 0x000ee200000e0000 */
[----:B------:R-:W-:Y:S02]  /*12180*/  FMNMX.FTZ R5, R180, R5, !PT ;  /* 0x00000005b4057209 */ /* 0x000fe40007810000 */
[----:B------:R-:W-:Y:S01]  /*12190*/  ISETP.GT.AND P2, PT, R7, 0x59, PT ;  /* 0x000000590700780c */ /* 0x000fe20003f44270 */
[----:B------:R-:W4:Y:S01]  /*121a0*/  MUFU.TANH R10, R26 ;  /* 0x0000001a000a7308 */ /* 0x000f220000002400 */
[----:B------:R-:W-:Y:S02]  /*121b0*/  FSEL R182, R13, -INF , P0 ;  /* 0xff8000000db67808 */ /* 0x000fe40000000000 */
[----:B------:R-:W-:-:S02]  /*121c0*/  FMNMX.FTZ R5, R181, R5, !PT ;  /* 0x00000005b5057209 */ /* 0x000fc40007810000 */
[----:B------:R-:W-:Y:S02]  /*121d0*/  FMNMX.FTZ R73, R8, R73, !PT ;  /* 0x0000004908497209 */ /* 0x000fe40007810000 */
[C---:B------:R-:W-:Y:S01]  /*121e0*/  ISETP.GT.AND P1, PT, R7.reuse, 0x60, PT ;  /* 0x000000600700780c */ /* 0x040fe20003f24270 */
[----:B------:R2:W2:Y:S01]  /*121f0*/  MUFU.TANH R8, R27 ;  /* 0x0000001b00087308 */ /* 0x0004a20000002400 */
[----:B------:R-:W-:Y:S02]  /*12200*/  FSEL R183, R12, -INF , P2 ;  /* 0xff8000000cb77808 */ /* 0x000fe40001000000 */
[----:B------:R-:W-:Y:S02]  /*12210*/  FMNMX.FTZ R5, R182, R5, !PT ;  /* 0x00000005b6057209 */ /* 0x000fe40007810000 */
[----:B------:R-:W-:Y:S02]  /*12220*/  ISETP.GT.AND P0, PT, R7, 0x61, PT ;  /* 0x000000610700780c */ /* 0x000fe40003f04270 */
[----:B------:R-:W-:-:S02]  /*12230*/  FSEL R210, R11, -INF , P1 ;  /* 0xff8000000bd27808 */ /* 0x000fc40000800000 */
[----:B------:R-:W-:Y:S02]  /*12240*/  FMNMX.FTZ R5, R183, R5, !PT ;  /* 0x00000005b7057209 */ /* 0x000fe40007810000 */
[----:B-1----:R-:W-:Y:S01]  /*12250*/  FSEL R251, R6, -INF , P0 ;  /* 0xff80000006fb7808 */ /* 0x002fe20000000000 */
[----:B------:R-:W-:Y:S01]  /*12260*/  FMUL.FTZ R6, R73, c[0x0][0x2d0] ;  /* 0x0000b40049067a20 */ /* 0x000fe20000410000 */
[----:B------:R-:W-:Y:S02]  /*12270*/  ISETP.GT.AND P2, PT, R7, 0x68, PT ;  /* 0x000000680700780c */ /* 0x000fe40003f44270 */
[----:B------:R-:W-:Y:S01]  /*12280*/  FMNMX.FTZ R5, R210, R5, !PT ;  /* 0x00000005d2057209 */ /* 0x000fe20007810000 */
[----:B--2---:R-:W-:Y:S01]  /*12290*/  LDSM.16.MT88.4 R24, [R225+0x100] ;  /* 0x00010000e118783b */ /* 0x004fe20000004200 */
[----:B------:R-:W-:Y:S02]  /*122a0*/  FSETP.NEU.FTZ.AND P0, PT, R73, -INF , PT ;  /* 0xff8000004900780b */ /* 0x000fe40003f1d000 */
[----:B------:R-:W-:-:S02]  /*122b0*/  ISETP.GT.AND P1, PT, R7, 0x69, PT ;  /* 0x000000690700780c */ /* 0x000fc40003f24270 */
[----:B----4-:R-:W-:Y:S02]  /*122c0*/  FSEL R249, R10, -INF , P2 ;  /* 0xff8000000af97808 */ /* 0x010fe40001000000 */
[----:B------:R-:W-:Y:S02]  /*122d0*/  FMNMX.FTZ R7, R251, R5, !PT ;  /* 0x00000005fb077209 */ /* 0x000fe40007810000 */
[----:B------:R-:W-:Y:S02]  /*122e0*/  FSEL R6, R6, RZ, P0 ;  /* 0x000000ff06067208 */ /* 0x000fe40000000000 */
[----:B------:R-:W-:Y:S02]  /*122f0*/  FSEL R243, R8, -INF , P1 ;  /* 0xff80000008f37808 */ /* 0x000fe40000800000 */
[----:B------:R-:W-:Y:S01]  /*12300*/  FMNMX.FTZ R8, R249, R7, !PT ;  /* 0x00000007f9087209 */ /* 0x000fe20007810000 */
[----:B------:R-:W-:Y:S01]  /*12310*/  FFMA.FTZ R7, R20, c[0x0][0x2d0], -R6 ;  /* 0x0000b40014077a23 */ /* 0x000fe20000010806 */
[----:B------:R-:W-:-:S02]  /*12320*/  FMNMX.FTZ R71, R71, R9, !PT ;  /* 0x0000000947477209 */ /* 0x000fc40007810000 */
[----:B---3--:R-:W-:Y:S01]  /*12330*/  FMNMX.FTZ R70, R70, R3, !PT ;  /* 0x0000000346467209 */ /* 0x008fe20007810000 */
[----:B------:R1:W-:Y:S01]  /*12340*/  MUFU.EX2 R221, R7 ;  /* 0x0000000700dd7308 */ /* 0x0003e20000000800 */
[C---:B------:R-:W-:Y:S01]  /*12350*/  FSETP.NEU.FTZ.AND P0, PT, R71.reuse, -INF , PT ;  /* 0xff8000004700780b */ /* 0x040fe20003f1d000 */
[----:B------:R-:W-:-:S05]  /*12360*/  FMUL.FTZ R5, R71, c[0x0][0x2d0] ;  /* 0x0000b40047057a20 */ /* 0x000fca0000410000 */
[----:B------:R-:W-:Y:S02]  /*12370*/  FSEL R5, R5, RZ, P0 ;  /* 0x000000ff05057208 */ /* 0x000fe40000000000 */
[----:B------:R-:W-:-:S03]  /*12380*/  FSETP.NEU.FTZ.AND P0, PT, R70, -INF , PT ;  /* 0xff8000004600780b */ /* 0x000fc60003f1d000 */
[--C-:B------:R-:W-:Y:S01]  /*12390*/  FFMA.FTZ R3, R19, c[0x0][0x2d0], -R5.reuse ;  /* 0x0000b40013037a23 */ /* 0x100fe20000010805 */
[----:B-1----:R-:W-:Y:S01]  /*123a0*/  FMNMX.FTZ R7, R243, R8, !PT ;  /* 0x00000008f3077209 */ /* 0x002fe20007810000 */
[----:B------:R-:W-:Y:S02]  /*123b0*/  FFMA.FTZ R8, R16, c[0x0][0x2d0], -R5 ;  /* 0x0000b40010087a23 */ /* 0x000fe40000010805 */
[----:B------:R1:W-:Y:S02]  /*123c0*/  MUFU.EX2 R202, R3 ;  /* 0x0000000300ca7308 */ /* 0x0003e40000000800 */
[----:B------:R-:W2:Y:S06]  /*123d0*/  SHFL.BFLY PT, R9, R7, 0x2, 0x1f ;  /* 0x0c401f0007097f89 */ /* 0x000eac00000e0000 */
[----:B------:R3:W-:Y:S01]  /*123e0*/  MUFU.EX2 R201, R8 ;  /* 0x0000000800c97308 */ /* 0x0007e20000000800 */
[----:B-1----:R-:W-:-:S05]  /*123f0*/  FMUL.FTZ R3, R70, c[0x0][0x2d0] ;  /* 0x0000b40046037a20 */ /* 0x002fca0000410000 */
[----:B------:R-:W-:Y:S01]  /*12400*/  FSEL R3, R3, RZ, P0 ;  /* 0x000000ff03037208 */ /* 0x000fe20000000000 */
[----:B---3--:R-:W-:-:S04]  /*12410*/  FFMA.FTZ R8, R21, c[0x0][0x2d0], -R5 ;  /* 0x0000b40015087a23 */ /* 0x008fc80000010805 */
[----:B------:R-:W-:Y:S01]  /*12420*/  FFMA.FTZ R0, R15, c[0x0][0x2d0], -R3 ;  /* 0x0000b4000f007a23 */ /* 0x000fe20000010803 */
[----:B--2---:R-:W-:Y:S01]  /*12430*/  FMNMX.FTZ R7, R7, R9, !PT ;  /* 0x0000000907077209 */ /* 0x004fe20007810000 */
[----:B------:R1:W-:Y:S08]  /*12440*/  MUFU.EX2 R59, R8 ;  /* 0x00000008003b7308 */ /* 0x0003f00000000800 */
[----:B------:R2:W-:Y:S01]  /*12450*/  MUFU.EX2 R208, R0 ;  /* 0x0000000000d07308 */ /* 0x0005e20000000800 */
[----:B-1----:R-:W-:-:S02]  /*12460*/  FFMA.FTZ R8, R22, c[0x0][0x2d0], -R5 ;  /* 0x0000b40016087a23 */ /* 0x002fc40000010805 */
[----:B------:R-:W-:Y:S05]  /*12470*/  LDSM.16.MT88.4 R20, [R224+0x100] ;  /* 0x00010000e014783b */ /* 0x000fea0000004200 */
[----:B------:R1:W-:Y:S01]  /*12480*/  MUFU.EX2 R198, R8 ;  /* 0x0000000800c67308 */ /* 0x0003e20000000800 */
[--C-:B--2---:R-:W-:Y:S02]  /*12490*/  FFMA.FTZ R0, R17, c[0x0][0x2d0], -R3.reuse ;  /* 0x0000b40011007a23 */ /* 0x104fe40000010803 */
[----:B------:R-:W-:Y:S05]  /*124a0*/  LDSM.16.MT88.4 R16, [R227+0x100] ;  /* 0x00010000e310783b */ /* 0x000fea0000004200 */
[----:B------:R2:W-:Y:S01]  /*124b0*/  MUFU.EX2 R212, R0 ;  /* 0x0000000000d47308 */ /* 0x0005e20000000800 */
[----:B-1----:R-:W-:-:S07]  /*124c0*/  FFMA.FTZ R8, R14, c[0x0][0x2d0], -R3 ;  /* 0x0000b4000e087a23 */ /* 0x002fce0000010803 */
[----:B------:R1:W3:Y:S01]  /*124d0*/  MUFU.EX2 R205, R8 ;  /* 0x0000000800cd7308 */ /* 0x0002e20000000800 */
[----:B--2---:R-:W-:-:S07]  /*124e0*/  FFMA.FTZ R0, R28, c[0x0][0x2d0], -R3 ;  /* 0x0000b4001c007a23 */ /* 0x004fce0000010803 */
[----:B------:R2:W4:Y:S01]  /*124f0*/  MUFU.EX2 R195, R0 ;  /* 0x0000000000c37308 */ /* 0x0005220000000800 */
[----:B-1----:R-:W1:Y:S01]  /*12500*/  SHFL.BFLY PT, R8, R7, 0x1, 0x1f ;  /* 0x0c201f0007087f89 */ /* 0x002e6200000e0000 */
[----:B---3--:R-:W-:Y:S01]  /*12510*/  F2FP.BF16.PACK_AB R9, R208, R205 ;  /* 0x000000cdd009723e */ /* 0x008fe200000010ff */
[----:B--2---:R-:W-:Y:S01]  /*12520*/  FFMA.FTZ R0, R29, c[0x0][0x2d0], -R6 ;  /* 0x0000b4001d007a23 */ /* 0x004fe20000010806 */
[----:B----4-:R-:W-:-:S04]  /*12530*/  F2FP.BF16.PACK_AB R11, R195, R212 ;  /* 0x000000d4c30b723e */ /* 0x010fc800000010ff */
[----:B------:R2:W3:Y:S01]  /*12540*/  MUFU.EX2 R211, R0 ;  /* 0x0000000000d37308 */ /* 0x0004e20000000800 */
[----:B-1----:R-:W-:Y:S02]  /*12550*/  FMNMX.FTZ R72, R7, R8, !PT ;  /* 0x0000000807487209 */ /* 0x002fe40007810000 */
[----:B------:R-:W-:Y:S01]  /*12560*/  MOV R7, R59 ;  /* 0x0000003b00077202 */ /* 0x000fe20000000f00 */
[----:B--2---:R-:W-:Y:S01]  /*12570*/  FFMA.FTZ R0, R30, c[0x0][0x2d0], -R6 ;  /* 0x0000b4001e007a23 */ /* 0x004fe20000010806 */
[C---:B------:R-:W-:Y:S01]  /*12580*/  FSETP.NEU.FTZ.AND P0, PT, R72.reuse, -INF , PT ;  /* 0xff8000004800780b */ /* 0x040fe20003f1d000 */
[----:B------:R-:W-:Y:S01]  /*12590*/  FMUL.FTZ R2, R72, c[0x0][0x2d0] ;  /* 0x0000b40048027a20 */ /* 0x000fe20000410000 */
[----:B------:R-:W-:Y:S01]  /*125a0*/  F2FP.BF16.PACK_AB R8, R202, R201 ;  /* 0x000000c9ca08723e */ /* 0x000fe200000010ff */
[----:B------:R1:W-:Y:S01]  /*125b0*/  MUFU.EX2 R4, R0 ;  /* 0x0000000000047308 */ /* 0x0003e20000000800 */
[----:B------:R-:W-:Y:S02]  /*125c0*/  F2FP.BF16.PACK_AB R10, R198, R7 ;  /* 0x00000007c60a723e */ /* 0x000fe400000010ff */
[----:B---3--:R-:W-:-:S05]  /*125d0*/  F2FP.BF16.PACK_AB R12, R211, R221 ;  /* 0x000000ddd30c723e */ /* 0x008fca00000010ff */
        /* <DEDUP_REMOVED lines=13> */
[----:B-1----:R-:W-:-:S07]  /*126b0*/  FFMA.FTZ R2, R33, c[0x0][0x2d0], -R0 ;  /* 0x0000b40021027a23 */ /* 0x002fce0000010800 */
[----:B------:R-:W-:Y:S01]  /*126c0*/  HMMA.16816.F32.BF16 R48, R8, R26, RZ ;  /* 0x0000001a0830723c */ /* 0x000fe200000418ff */
        /* <DEDUP_REMOVED lines=14> */
[----:B------:R1:W3:Y:S02]  /*127b0*/  MUFU.EX2 R204, R2 ;  /* 0x0000000200cc7308 */ /* 0x0002e40000000800 */
[C---:B------:R-:W-:Y:S08]  /*127c0*/  HMMA.16816.F32.BF16 R84, R12.reuse, R16, RZ ;  /* 0x000000100c54723c */ /* 0x040ff000000418ff */
[----:B------:R-:W-:Y:S01]  /*127d0*/  HMMA.16816.F32.BF16 R108, R12, R18, RZ ;  /* 0x000000120c6c723c */ /* 0x000fe200000418ff */
[----:B------:R-:W4:Y:S01]  /*127e0*/  LDSM.16.MT88.4 R16, [R225+0x900] ;  /* 0x00090000e110783b */ /* 0x000f220000004200 */
[----:B-1----:R-:W-:-:S06]  /*127f0*/  FFMA.FTZ R2, R75, c[0x0][0x2d0], -R5 ;  /* 0x0000b4004b027a23 */ /* 0x002fcc0000010805 */
[----:B------:R-:W-:Y:S01]  /*12800*/  HMMA.16816.F32.BF16 R40, R8, R38, RZ ;  /* 0x000000260828723c */ /* 0x000fe200000418ff */
[----:B------:R1:W-:Y:S06]  /*12810*/  MUFU.EX2 R184, R2 ;  /* 0x0000000200b87308 */ /* 0x0003ec0000000800 */
[----:B---3--:R-:W-:Y:S01]  /*12820*/  F2FP.BF16.PACK_AB R8, R204, R194 ;  /* 0x000000c2cc08723e */ /* 0x008fe200000010ff */
[----:B------:R-:W-:Y:S01]  /*12830*/  HMMA.16816.F32.BF16 R120, R12, R26, RZ ;  /* 0x0000001a0c78723c */ /* 0x000fe200000418ff */
[----:B-1----:R-:W-:-:S07]  /*12840*/  FFMA.FTZ R2, R80, c[0x0][0x2d0], -R5 ;  /* 0x0000b40050027a23 */ /* 0x002fce0000010805 */
[C---:B------:R-:W-:Y:S01]  /*12850*/  HMMA.16816.F32.BF16 R80, R12.reuse, R24, RZ ;  /* 0x000000180c50723c */ /* 0x040fe200000418ff */
[----:B------:R1:W3:Y:S07]  /*12860*/  MUFU.EX2 R75, R2 ;  /* 0x00000002004b7308 */ /* 0x0002ee0000000800 */
[----:B------:R-:W-:Y:S07]  /*12870*/  HMMA.16816.F32.BF16 R24, R12, R36, RZ ;  /* 0x000000240c18723c */ /* 0x000fee00000418ff */
[----:B------:R-:W-:Y:S01]  /*12880*/  MOV R37, R208 ;  /* 0x000000d000257202 */ /* 0x000fe20000000f00 */
[----:B-1----:R-:W-:Y:S01]  /*12890*/  FFMA.FTZ R2, R68, c[0x0][0x2d0], -R3 ;  /* 0x0000b40044027a23 */ /* 0x002fe20000010803 */
[----:B---3--:R-:W-:-:S03]  /*128a0*/  F2FP.BF16.PACK_AB R10, R75, R184 ;  /* 0x000000b84b0a723e */ /* 0x008fc600000010ff */
[----:B------:R1:W-:Y:S02]  /*128b0*/  MUFU.EX2 R185, R2 ;  /* 0x0000000200b97308 */ /* 0x0003e40000000800 */
[----:B-1----:R-:W-:-:S06]  /*128c0*/  FFMA.FTZ R2, R69, c[0x0][0x2d0], -R3 ;  /* 0x0000b40045027a23 */ /* 0x002fcc0000010803 */
[----:B------:R1:W3:Y:S02]  /*128d0*/  MUFU.EX2 R69, R2 ;  /* 0x0000000200457308 */ /* 0x0002e40000000800 */
[----:B-1----:R-:W-:Y:S01]  /*128e0*/  FFMA.FTZ R2, R74, c[0x0][0x2d0], -R3 ;  /* 0x0000b4004a027a23 */ /* 0x002fe20000010803 */
[----:B---3--:R-:W-:Y:S01]  /*128f0*/  F2FP.BF16.PACK_AB R9, R69, R185 ;  /* 0x000000b94509723e */ /* 0x008fe200000010ff */
[----:B------:R-:W-:-:S04]  /*12900*/  IMAD.MOV.U32 R74, RZ, RZ, R104 ;  /* 0x000000ffff4a7224 */ /* 0x000fc800078e0068 */
[----:B------:R1:W-:Y:S01]  /*12910*/  MUFU.EX2 R206, R2 ;  /* 0x0000000200ce7308 */ /* 0x0003e20000000800 */
[----:B------:R-:W-:Y:S01]  /*12920*/  HMMA.16816.F32.BF16 R104, R12, R38, RZ ;  /* 0x000000260c68723c */ /* 0x000fe200000418ff */
[----:B------:R-:W3:Y:S01]  /*12930*/  LDSM.16.MT88.4 R12, [R224+0x1100] ;  /* 0x00110000e00c783b */ /* 0x000ee20000004200 */
[----:B-1----:R-:W-:-:S05]  /*12940*/  FFMA.FTZ R2, R92, c[0x0][0x2d0], -R3 ;  /* 0x0000b4005c027a23 */ /* 0x002fca0000010803 */
[----:B------:R1:W1:Y:S02]  /*12950*/  MUFU.EX2 R68, R2 ;  /* 0x0000000200447308 */ /* 0x0002640000000800 */
[----:B-1----:R-:W-:Y:S01]  /*12960*/  FFMA.FTZ R2, R93, c[0x0][0x2d0], -R6 ;  /* 0x0000b4005d027a23 */ /* 0x002fe20000010806 */
[----:B------:R-:W-:-:S05]  /*12970*/  F2FP.BF16.PACK_AB R11, R68, R206 ;  /* 0x000000ce440b723e */ /* 0x000fca00000010ff */
[----:B------:R1:W-:Y:S02]  /*12980*/  MUFU.EX2 R247, R2 ;  /* 0x0000000200f77308 */ /* 0x0003e40000000800 */
[C---:B--2---:R-:W-:Y:S08]  /*12990*/  HMMA.16816.F32.BF16 R124, R8.reuse, R20, R76 ;  /* 0x00000014087c723c */ /* 0x044ff0000004184c */
[----:B------:R-:W-:Y:S01]  /*129a0*/  HMMA.16816.F32.BF16 R76, R8, R22, R64 ;  /* 0x00000016084c723c */ /* 0x000fe20000041840 */
[----:B-1----:R-:W-:-:S04]  /*129b0*/  FFMA.FTZ R2, R94, c[0x0][0x2d0], -R6 ;  /* 0x0000b4005e027a23 */ /* 0x002fc80000010806 */
[----:B------:R1:W2:Y:S03]  /*129c0*/  MUFU.EX2 R246, R2 ;  /* 0x0000000200f67308 */ /* 0x0002a60000000800 */
[C---:B------:R-:W-:Y:S07]  /*129d0*/  HMMA.16816.F32.BF16 R64, R8.reuse, R34, R56 ;  /* 0x000000220840723c */ /* 0x040fee0000041838 */
[----:B------:R-:W-:Y:S01]  /*129e0*/  IMAD.MOV.U32 R59, RZ, RZ, R210 ;  /* 0x000000ffff3b7224 */ /* 0x000fe200078e00d2 */
        /* <DEDUP_REMOVED lines=11> */
[----:B--2---:R-:W-:-:S02]  /*12aa0*/  F2FP.BF16.PACK_AB R8, R246, R247 ;  /* 0x000000f7f608723e */ /* 0x004fc400000010ff */
[----:B----4-:R-:W-:Y:S01]  /*12ab0*/  F2FP.BF16.PACK_AB R10, R245, R223 ;  /* 0x000000dff50a723e */ /* 0x010fe200000010ff */
[----:B-1----:R-:W-:Y:S02]  /*12ac0*/  FFMA.FTZ R2, R116, c[0x0][0x2d0], -R0 ;  /* 0x0000b40074027a23 */ /* 0x002fe40000010800 */
[----:B------:R-:W-:Y:S02]  /*12ad0*/  IMAD.MOV.U32 R116, RZ, RZ, R214 ;  /* 0x000000ffff747224 */ /* 0x000fe400078e00d6 */
[----:B------:R1:W2:Y:S02]  /*12ae0*/  MUFU.EX2 R218, R2 ;  /* 0x0000000200da7308 */ /* 0x0002a40000000800 */
[----:B-1----:R-:W-:Y:S01]  /*12af0*/  FFMA.FTZ R2, R118, c[0x0][0x2d0], -R0 ;  /* 0x0000b40076027a23 */ /* 0x002fe20000010800 */
[----:B--2---:R-:W-:Y:S01]  /*12b00*/  F2FP.BF16.PACK_AB R9, R218, R215 ;  /* 0x000000d7da09723e */ /* 0x004fe200000010ff */
[----:B------:R-:W-:-:S04]  /*12b10*/  IMAD.MOV.U32 R118, RZ, RZ, R212 ;  /* 0x000000ffff767224 */ /* 0x000fc800078e00d4 */
        /* <DEDUP_REMOVED lines=8> */
[----:B-1----:R-:W-:-:S06]  /*12ba0*/  FFMA.FTZ R2, R130, c[0x0][0x2d0], -R5 ;  /* 0x0000b40082027a23 */ /* 0x002fcc0000010805 */
[----:B------:R-:W-:Y:S01]  /*12bb0*/  IMAD.MOV.U32 R104, RZ, RZ, R201 ;  /* 0x000000ffff687224 */ /* 0x000fe200078e00c9 */
[----:B------:R1:W-:Y:S01]  /*12bc0*/  MUFU.EX2 R212, R2 ;  /* 0x0000000200d47308 */ /* 0x0003e20000000800 */
[----:B------:R-:W-:Y:S01]  /*12bd0*/  HMMA.16816.F32.BF16 R40, R8, R22, R100 ;  /* 0x000000160828723c */ /* 0x000fe20000041864 */
[----:B------:R-:W2:Y:S01]  /*12be0*/  LDSM.16.MT88.4 R20, [R227+0x1100] ;  /* 0x00110000e314783b */ /* 0x000ea20000004200 */
[----:B------:R-:W-:Y:S01]  /*12bf0*/  IMAD.MOV.U32 R107, RZ, RZ, R190 ;  /* 0x000000ffff6b7224 */ /* 0x000fe200078e00be */
[----:B------:R-:W-:Y:S01]  /*12c00*/  MOV R105, R188 ;  /* 0x000000bc00697202 */ /* 0x000fe20000000f00 */
[----:B------:R-:W-:-:S04]  /*12c10*/  IMAD.MOV.U32 R106, RZ, RZ, R189 ;  /* 0x000000ffff6a7224 */ /* 0x000fc800078e00bd */
[----:B------:R-:W-:Y:S01]  /*12c20*/  HMMA.16816.F32.BF16 R52, R8, R32, R84 ;  /* 0x000000200834723c */ /* 0x000fe20000041854 */
[----:B-1----:R-:W-:-:S07]  /*12c30*/  FFMA.FTZ R2, R136, c[0x0][0x2d0], -R5 ;  /* 0x0000b40088027a23 */ /* 0x002fce0000010805 */
[----:B------:R-:W-:Y:S01]  /*12c40*/  HMMA.16816.F32.BF16 R80, R8, R16, R80 ;  /* 0x000000100850723c */ /* 0x000fe20000041850 */
[----:B------:R-:W-:Y:S01]  /*12c50*/  IMAD.MOV.U32 R136, RZ, RZ, R206 ;  /* 0x000000ffff887224 */ /* 0x000fe200078e00ce */
[----:B------:R1:W4:Y:S02]  /*12c60*/  MUFU.EX2 R214, R2 ;  /* 0x0000000200d67308 */ /* 0x0003240000000800 */
[----:B-1----:R-:W-:Y:S02]  /*12c70*/  FFMA.FTZ R2, R137, c[0x0][0x2d0], -R5 ;  /* 0x0000b40089027a23 */ /* 0x002fe40000010805 */
[----:B------:R-:W-:-:S04]  /*12c80*/  IMAD.MOV.U32 R137, RZ, RZ, R205 ;  /* 0x000000ffff897224 */ /* 0x000fc800078e00cd */
[----:B------:R1:W-:Y:S02]  /*12c90*/  MUFU.EX2 R210, R2 ;  /* 0x0000000200d27308 */ /* 0x0003e40000000800 */
[----:B-1----:R-:W-:Y:S02]  /*12ca0*/  FFMA.FTZ R2, R138, c[0x0][0x2d0], -R5 ;  /* 0x0000b4008a027a23 */ /* 0x002fe40000010805 */
[----:B------:R-:W-:-:S04]  /*12cb0*/  IMAD.MOV.U32 R138, RZ, RZ, R116 ;  /* 0x000000ffff8a7224 */ /* 0x000fc800078e0074 */
[----:B------:R1:W-:Y:S02]  /*12cc0*/  MUFU.EX2 R208, R2 ;  /* 0x0000000200d07308 */ /* 0x0003e40000000800 */
[--C-:B-1----:R-:W-:Y:S02]  /*12cd0*/  FFMA.FTZ R2, R128, c[0x0][0x2d0], -R3.reuse ;  /* 0x0000b40080027a23 */ /* 0x102fe40000010803 */
[----:B------:R-:W-:Y:S01]  /*12ce0*/  HMMA.16816.F32.BF16 R128, R8, R28, R24 ;  /* 0x0000001c0880723c */ /* 0x000fe20000041818 */
[----:B------:R-:W1:Y:S03]  /*12cf0*/  LDSM.16.MT88.4 R24, [R225+0x1100] ;  /* 0x00110000e118783b */ /* 0x000e660000004200 */
[----:B------:R2:W-:Y:S02]  /*12d00*/  MUFU.EX2 R206, R2 ;  /* 0x0000000200ce7308 */ /* 0x0005e40000000800 */
[----:B--2---:R-:W-:-:S02]  /*12d10*/  FFMA.FTZ R2, R133, c[0x0][0x2d0], -R3 ;  /* 0x0000b40085027a23 */ /* 0x004fc40000010803 */
[----:B------:R-:W-:-:S04]  /*12d20*/  IMAD.MOV.U32 R133, RZ, RZ, R204 ;  /* 0x000000ffff857224 */ /* 0x000fc800078e00cc */
[----:B------:R2:W1:Y:S02]  /*12d30*/  MUFU.EX2 R205, R2 ;  /* 0x0000000200cd7308 */ /* 0x0004640000000800 */
[----:B--2---:R-:W-:Y:S02]  /*12d40*/  FFMA.FTZ R2, R134, c[0x0][0x2d0], -R3 ;  /* 0x0000b40086027a23 */ /* 0x004fe40000010803 */
[----:B------:R-:W-:-:S04]  /*12d50*/  IMAD.MOV.U32 R134, RZ, RZ, R37 ;  /* 0x000000ffff867224 */ /* 0x000fc800078e0025 */
[----:B------:R2:W-:Y:S01]  /*12d60*/  MUFU.EX2 R204, R2 ;  /* 0x0000000200cc7308 */ /* 0x0005e20000000800 */
[C---:B------:R-:W-:Y:S01]  /*12d70*/  HMMA.16816.F32.BF16 R36, R8.reuse, R34, R108 ;  /* 0x000000220824723c */ /* 0x040fe2000004186c */
[----:B------:R-:W3:Y:S06]  /*12d80*/  LDSM.16.MT88.4 R32, [R226+0x1100] ;  /* 0x00110000e220783b */ /* 0x000eec0000004200 */
[----:B------:R-:W-:Y:S01]  /*12d90*/  IMAD.MOV.U32 R109, RZ, RZ, R203 ;  /* 0x000000ffff6d7224 */ /* 0x000fe200078e00cb */
[----:B------:R-:W-:Y:S01]  /*12da0*/  MOV R110, R59 ;  /* 0x0000003b006e7202 */ /* 0x000fe20000000f00 */
[----:B------:R-:W-:Y:S01]  /*12db0*/  IMAD.MOV.U32 R111, RZ, RZ, R197 ;  /* 0x000000ffff6f7224 */ /* 0x000fe200078e00c5 */
[----:B------:R-:W-:Y:S01]  /*12dc0*/  HMMA.16816.F32.BF16 R56, R8, R18, R120 ;  /* 0x000000120838723c */ /* 0x000fe20000041878 */
[----:B------:R-:W-:Y:S01]  /*12dd0*/  IMAD.MOV.U32 R108, RZ, RZ, R4 ;  /* 0x000000ffff6c7224 */ /* 0x000fe200078e0004 */
[----:B------:R-:W-:Y:S01]  /*12de0*/  MOV R4, R192 ;  /* 0x000000c000047202 */ /* 0x000fe20000000f00 */
[----:B------:R-:W-:Y:S01]  /*12df0*/  LDSM.16.MT88.4 R16, [R224+0x1900] ;  /* 0x00190000e010783b */ /* 0x000fe20000004200 */
[----:B--2---:R-:W-:-:S02]  /*12e00*/  FFMA.FTZ R2, R135, c[0x0][0x2d0], -R3 ;  /* 0x0000b40087027a23 */ /* 0x004fc40000010803 */
[----:B------:R-:W-:Y:S01]  /*12e10*/  IMAD.MOV.U32 R135, RZ, RZ, R202 ;  /* 0x000000ffff877224 */ /* 0x000fe200078e00ca */
[----:B------:R-:W-:Y:S01]  /*12e20*/  MOV R122, R136 ;  /* 0x00000088007a7202 */ /* 0x000fe20000000f00 */
[----:B------:R2:W2:Y:S01]  /*12e30*/  MUFU.EX2 R203, R2 ;  /* 0x0000000200cb7308 */ /* 0x0004a20000000800 */
[----:B------:R-:W-:Y:S01]  /*12e40*/  MOV R136, R68 ;  /* 0x0000004400887202 */ /* 0x000fe20000000f00 */
[----:B------:R-:W-:Y:S01]  /*12e50*/  IMAD.MOV.U32 R68, RZ, RZ, R193 ;  /* 0x000000ffff447224 */ /* 0x000fe200078e00c1 */
[----:B----4-:R-:W-:Y:S01]  /*12e60*/  F2FP.BF16.PACK_AB R8, R214, R212 ;  /* 0x000000d4d608723e */ /* 0x010fe200000010ff */
[----:B------:R-:W-:Y:S01]  /*12e70*/  IMAD.MOV.U32 R120, RZ, RZ, R191 ;  /* 0x000000ffff787224 */ /* 0x000fe200078e00bf */
[----:B-1----:R-:W-:Y:S01]  /*12e80*/  F2FP.BF16.PACK_AB R9, R205, R206 ;  /* 0x000000cecd09723e */ /* 0x002fe200000010ff */
[----:B------:R-:W-:Y:S01]  /*12e90*/  IMAD.MOV.U32 R121, RZ, RZ, R184 ;  /* 0x000000ffff797224 */ /* 0x000fe200078e00b8 */
[----:B------:R-:W-:Y:S01]  /*12ea0*/  F2FP.BF16.PACK_AB R10, R208, R210 ;  /* 0x000000d2d00a723e */ /* 0x000fe200000010ff */
[----:B------:R-:W-:-:S02]  /*12eb0*/  IMAD.MOV.U32 R123, RZ, RZ, R118 ;  /* 0x000000ffff7b7224 */ /* 0x000fc400078e0076 */
[----:B--2---:R-:W-:Y:S01]  /*12ec0*/  FFMA.FTZ R2, R139, c[0x0][0x2d0], -R6 ;  /* 0x0000b4008b027a23 */ /* 0x004fe20000010806 */
[----:B------:R-:W-:Y:S01]  /*12ed0*/  F2FP.BF16.PACK_AB R11, R203, R204 ;  /* 0x000000cccb0b723e */ /* 0x000fe200000010ff */
[----:B------:R-:W-:Y:S02]  /*12ee0*/  IMAD.MOV.U32 R139, RZ, RZ, R196 ;  /* 0x000000ffff8b7224 */ /* 0x000fe400078e00c4 */
[----:B------:R1:W2:Y:S04]  /*12ef0*/  MUFU.EX2 R202, R2 ;  /* 0x0000000200ca7308 */ /* 0x0002a80000000800 */
[C---:B---3--:R-:W-:Y:S08]  /*12f00*/  HMMA.16816.F32.BF16 R84, R8.reuse, R14, R76 ;  /* 0x0000000e0854723c */ /* 0x048ff0000004184c */
[----:B------:R-:W-:Y:S01]  /*12f10*/  HMMA.16816.F32.BF16 R76, R8, R22, R64 ;  /* 0x00000016084c723c */ /* 0x000fe20000041840 */
[----:B-1----:R-:W-:-:S04]  /*12f20*/  FFMA.FTZ R2, R140, c[0x0][0x2d0], -R6 ;  /* 0x0000b4008c027a23 */ /* 0x002fc80000010806 */
[----:B------:R1:W-:Y:S03]  /*12f30*/  MUFU.EX2 R201, R2 ;  /* 0x0000000200c97308 */ /* 0x0003e60000000800 */
[C---:B------:R-:W-:Y:S08]  /*12f40*/  HMMA.16816.F32.BF16 R64, R8.reuse, R26, R60 ;  /* 0x0000001a0840723c */ /* 0x040ff0000004183c */
[----:B------:R-:W-:Y:S01]  /*12f50*/  HMMA.16816.F32.BF16 R124, R8, R12, R124 ;  /* 0x0000000c087c723c */ /* 0x000fe2000004187c */
[----:B-1----:R-:W-:-:S07]  /*12f60*/  FFMA.FTZ R2, R146, c[0x0][0x2d0], -R6 ;  /* 0x0000b40092027a23 */ /* 0x002fce0000010806 */
[C---:B------:R-:W-:Y:S01]  /*12f70*/  HMMA.16816.F32.BF16 R112, R8.reuse, R20, R112 ;  /* 0x000000140870723c */ /* 0x040fe20000041870 */
[----:B------:R-:W-:Y:S02]  /*12f80*/  IMAD.MOV.U32 R146, RZ, RZ, R137 ;  /* 0x000000ffff927224 */ /* 0x000fe400078e0089 */
[----:B------:R-:W-:Y:S02]  /*12f90*/  IMAD.MOV.U32 R137, RZ, RZ, R75 ;  /* 0x000000ffff897224 */ /* 0x000fe400078e004b */
[----:B------:R-:W-:Y:S02]  /*12fa0*/  IMAD.MOV.U32 R75, RZ, RZ, R200 ;  /* 0x000000ffff4b7224 */ /* 0x000fe400078e00c8 */
[----:B------:R1:W3:Y:S01]  /*12fb0*/  MUFU.EX2 R200, R2 ;  /* 0x0000000200c87308 */ /* 0x0002e20000000800 */
[C---:B------:R-:W-:Y:S08]  /*12fc0*/  HMMA.16816.F32.BF16 R96, R8.reuse, R24, R96 ;  /* 0x000000180860723c */ /* 0x040ff00000041860 */
[----:B------:R-:W-:Y:S01]  /*12fd0*/  HMMA.16816.F32.BF16 R100, R8, R32, R92 ;  /* 0x000000200864723c */ /* 0x000fe2000004185c */
[----:B-1----:R-:W-:-:S07]  /*12fe0*/  FFMA.FTZ R2, R151, c[0x0][0x2d0], -R6 ;  /* 0x0000b40097027a23 */ /* 0x002fce0000010806 */
[----:B------:R-:W-:Y:S01]  /*12ff0*/  HMMA.16816.F32.BF16 R60, R8, R34, R44 ;  /* 0x00000022083c723c */ /* 0x000fe2000004182c */
[----:B------:R-:W-:Y:S02]  /*13000*/  IMAD.MOV.U32 R151, RZ, RZ, R199 ;  /* 0x000000ffff977224 */ /* 0x000fe400078e00c7 */
[----:B------:R1:W-:Y:S04]  /*13010*/  MUFU.EX2 R199, R2 ;  /* 0x0000000200c77308 */ /* 0x0003e80000000800 */
[----:B--2---:R-:W-:Y:S02]  /*13020*/  F2FP.BF16.PACK_AB R8, R202, R219 ;  /* 0x000000dbca08723e */ /* 0x004fe400000010ff */
[----:B---3--:R-:W-:Y:S01]  /*13030*/  F2FP.BF16.PACK_AB R10, R200, R201 ;  /* 0x000000c9c80a723e */ /* 0x008fe200000010ff */
[----:B-1----:R-:W-:-:S02]  /*13040*/  FFMA.FTZ R2, R150, c[0x0][0x2d0], -R0 ;  /* 0x0000b40096027a23 */ /* 0x002fc40000010800 */
[----:B------:R-:W-:Y:S02]  /*13050*/  IMAD.MOV.U32 R150, RZ, RZ, R198 ;  /* 0x000000ffff967224 */ /* 0x000fe400078e00c6 */
[----:B------:R1:W-:Y:S02]  /*13060*/  MUFU.EX2 R198, R2 ;  /* 0x0000000200c67308 */ /* 0x0003e40000000800 */
[----:B-1----:R-:W-:Y:S01]  /*13070*/  FFMA.FTZ R2, R152, c[0x0][0x2d0], -R0 ;  /* 0x0000b40098027a23 */ /* 0x002fe20000010800 */
[----:B------:R-:W-:-:S05]  /*13080*/  MOV R152, R195 ;  /* 0x000000c300987202 */ /* 0x000fca0000000f00 */
[----:B------:R1:W2:Y:S02]  /*13090*/  MUFU.EX2 R197, R2 ;  /* 0x0000000200c57308 */ /* 0x0002a40000000800 */
[----:B-1----:R-:W-:Y:S01]  /*130a0*/  FFMA.FTZ R2, R117, c[0x0][0x2d0], -R0 ;  /* 0x0000b40075027a23 */ /* 0x002fe20000010800 */
[----:B--2---:R-:W-:-:S05]  /*130b0*/  F2FP.BF16.PACK_AB R9, R197, R198 ;  /* 0x000000c6c509723e */ /* 0x004fca00000010ff */
        /* <DEDUP_REMOVED lines=8> */
[C---:B------:R-:W-:Y:S08]  /*13140*/  HMMA.16816.F32.BF16 R48, R8.reuse, R12, R48 ;  /* 0x0000000c0830723c */ /* 0x040ff00000041830 */
[----:B------:R-:W-:Y:S01]  /*13150*/  HMMA.16816.F32.BF16 R44, R8, R14, R40 ;  /* 0x0000000e082c723c */ /* 0x000fe20000041828 */
[----:B------:R-:W-:Y:S01]  /*13160*/  LDSM.16.MT88.4 R12, [R227+0x1900] ;  /* 0x00190000e30c783b */ /* 0x000fe20000004200 */
[----:B-1----:R-:W-:-:S02]  /*13170*/  FFMA.FTZ R2, R155, c[0x0][0x2d0], -R6 ;  /* 0x0000b4009b027a23 */ /* 0x002fc40000010806 */
[----:B------:R-:W-:Y:S02]  /*13180*/  IMAD.MOV.U32 R155, RZ, RZ, R187 ;  /* 0x000000ffff9b7224 */ /* 0x000fe400078e00bb */
[----:B------:R1:W-:Y:S02]  /*13190*/  MUFU.EX2 R193, R2 ;  /* 0x0000000200c17308 */ /* 0x0003e40000000800 */
[C---:B------:R-:W-:Y:S08]  /*131a0*/  HMMA.16816.F32.BF16 R40, R8.reuse, R20, R52 ;  /* 0x000000140828723c */ /* 0x040ff00000041834 */
[----:B------:R-:W-:Y:S01]  /*131b0*/  HMMA.16816.F32.BF16 R36, R8, R22, R36 ;  /* 0x000000160824723c */ /* 0x000fe20000041824 */
[----:B------:R-:W-:Y:S01]  /*131c0*/  LDSM.16.MT88.4 R20, [R224+0x2100] ;  /* 0x00210000e014783b */ /* 0x000fe20000004200 */
[----:B-1----:R-:W-:-:S06]  /*131d0*/  FFMA.FTZ R2, R154, c[0x0][0x2d0], -R5 ;  /* 0x0000b4009a027a23 */ /* 0x002fcc0000010805 */
[C---:B------:R-:W-:Y:S01]  /*131e0*/  HMMA.16816.F32.BF16 R28, R8.reuse, R24, R80 ;  /* 0x00000018081c723c */ /* 0x040fe20000041850 */
[----:B------:R-:W-:Y:S01]  /*131f0*/  IMAD.MOV.U32 R154, RZ, RZ, R186 ;  /* 0x000000ffff9a7224 */ /* 0x000fe200078e00ba */
[----:B------:R1:W-:Y:S06]  /*13200*/  MUFU.EX2 R192, R2 ;  /* 0x0000000200c07308 */ /* 0x0003ec0000000800 */
[C---:B------:R-:W-:Y:S01]  /*13210*/  HMMA.16816.F32.BF16 R56, R8.reuse, R26, R56 ;  /* 0x0000001a0838723c */ /* 0x040fe20000041838 */
[----:B------:R-:W-:Y:S07]  /*13220*/  LDSM.16.MT88.4 R24, [R225+0x1900] ;  /* 0x00190000e118783b */ /* 0x000fee0000004200 */
[----:B------:R-:W-:Y:S01]  /*13230*/  HMMA.16816.F32.BF16 R92, R8, R32, R128 ;  /* 0x00000020085c723c */ /* 0x000fe20000041880 */
[----:B-1----:R-:W-:-:S04]  /*13240*/  FFMA.FTZ R2, R156, c[0x0][0x2d0], -R5 ;  /* 0x0000b4009c027a23 */ /* 0x002fc80000010805 */
[----:B------:R1:W2:Y:S03]  /*13250*/  MUFU.EX2 R191, R2 ;  /* 0x0000000200bf7308 */ /* 0x0002a60000000800 */
[----:B------:R-:W-:Y:S01]  /*13260*/  HMMA.16816.F32.BF16 R88, R8, R34, R88 ;  /* 0x000000220858723c */ /* 0x000fe20000041858 */
[----:B------:R-:W3:Y:S01]  /*13270*/  LDSM.16.MT88.4 R32, [R226+0x1900] ;  /* 0x00190000e220783b */ /* 0x000ee20000004200 */
[----:B-1----:R-:W-:-:S05]  /*13280*/  FFMA.FTZ R2, R157, c[0x0][0x2d0], -R5 ;  /* 0x0000b4009d027a23 */ /* 0x002fca0000010805 */
[----:B--2---:R-:W-:Y:S01]  /*13290*/  F2FP.BF16.PACK_AB R8, R191, R192 ;  /* 0x000000c0bf08723e */ /* 0x004fe200000010ff */
        /* <DEDUP_REMOVED lines=16> */
[C---:B---3--:R-:W-:Y:S08]  /*133a0*/  HMMA.16816.F32.BF16 R80, R8.reuse, R32, R100 ;  /* 0x000000200850723c */ /* 0x048ff00000041864 */
[----:B------:R-:W-:Y:S01]  /*133b0*/  HMMA.16816.F32.BF16 R156, R8, R24, R96 ;  /* 0x00000018089c723c */ /* 0x000fe20000041860 */
[----:B-1----:R-:W-:-:S02]  /*133c0*/  FFMA.FTZ R2, R165, c[0x0][0x2d0], -R6 ;  /* 0x0000b400a5027a23 */ /* 0x002fc40000010806 */
[----:B------:R-:W-:Y:S02]  /*133d0*/  IMAD.MOV.U32 R165, RZ, RZ, R110 ;  /* 0x000000ffffa57224 */ /* 0x000fe400078e006e */
[----:B------:R1:W-:Y:S03]  /*133e0*/  MUFU.EX2 R118, R2 ;  /* 0x0000000200767308 */ /* 0x0003e60000000800 */
[C---:B------:R-:W-:Y:S08]  /*133f0*/  HMMA.16816.F32.BF16 R128, R8.reuse, R18, R84 ;  /* 0x000000120880723c */ /* 0x040ff00000041854 */
[----:B------:R-:W-:Y:S01]  /*13400*/  HMMA.16816.F32.BF16 R124, R8, R16, R124 ;  /* 0x00000010087c723c */ /* 0x000fe2000004187c */
[----:B-1----:R-:W-:-:S07]  /*13410*/  FFMA.FTZ R2, R169, c[0x0][0x2d0], -R6 ;  /* 0x0000b400a9027a23 */ /* 0x002fce0000010806 */
[----:B------:R-:W-:Y:S01]  /*13420*/  HMMA.16816.F32.BF16 R84, R8, R26, R64 ;  /* 0x0000001a0854723c */ /* 0x000fe20000041840 */
[----:B------:R-:W-:Y:S01]  /*13430*/  IMAD.MOV.U32 R169, RZ, RZ, R120 ;  /* 0x000000ffffa97224 */ /* 0x000fe200078e0078 */
[----:B------:R1:W-:Y:S01]  /*13440*/  MUFU.EX2 R117, R2 ;  /* 0x0000000200757308 */ /* 0x0003e20000000800 */
[----:B------:R-:W-:Y:S02]  /*13450*/  IMAD.MOV.U32 R120, RZ, RZ, R108 ;  /* 0x000000ffff787224 */ /* 0x000fe400078e006c */
[----:B-1----:R-:W-:Y:S02]  /*13460*/  FFMA.FTZ R2, R170, c[0x0][0x2d0], -R6 ;  /* 0x0000b400aa027a23 */ /* 0x002fe40000010806 */
[----:B------:R-:W-:-:S03]  /*13470*/  IMAD.MOV.U32 R170, RZ, RZ, R107 ;  /* 0x000000ffffaa7224 */ /* 0x000fc600078e006b */
[----:B------:R1:W-:Y:S02]  /*13480*/  MUFU.EX2 R116, R2 ;  /* 0x0000000200747308 */ /* 0x0003e40000000800 */
[----:B-1----:R-:W-:Y:S02]  /*13490*/  FFMA.FTZ R2, R141, c[0x0][0x2d0], -R0 ;  /* 0x0000b4008d027a23 */ /* 0x002fe40000010800 */
[----:B------:R-:W-:Y:S04]  /*134a0*/  HMMA.16816.F32.BF16 R140, R8, R12, R112 ;  /* 0x0000000c088c723c */ /* 0x000fe80000041870 */
[----:B------:R1:W-:Y:S03]  /*134b0*/  MUFU.EX2 R110, R2 ;  /* 0x00000002006e7308 */ /* 0x0003e60000000800 */
[----:B------:R-:W-:Y:S01]  /*134c0*/  IMAD.MOV.U32 R112, RZ, RZ, R109 ;  /* 0x000000ffff707224 */ /* 0x000fe200078e006d */
[----:B------:R-:W-:Y:S01]  /*134d0*/  MOV R115, R106 ;  /* 0x0000006a00737202 */ /* 0x000fe20000000f00 */
[----:B------:R-:W-:Y:S01]  /*134e0*/  IMAD.MOV.U32 R114, RZ, RZ, R154 ;  /* 0x000000ffff727224 */ /* 0x000fe200078e009a */
[----:B------:R-:W-:Y:S01]  /*134f0*/  MOV R154, R153 ;  /* 0x00000099009a7202 */ /* 0x000fe20000000f00 */
[----:B------:R-:W-:-:S02]  /*13500*/  IMAD.MOV.U32 R153, RZ, RZ, R152 ;  /* 0x000000ffff997224 */ /* 0x000fc400078e0098 */
[----:B------:R-:W-:Y:S02]  /*13510*/  IMAD.MOV.U32 R152, RZ, RZ, R151 ;  /* 0x000000ffff987224 */ /* 0x000fe400078e0097 */
[----:B------:R-:W-:Y:S02]  /*13520*/  IMAD.MOV.U32 R151, RZ, RZ, R104 ;  /* 0x000000ffff977224 */ /* 0x000fe400078e0068 */
[----:B------:R-:W-:Y:S02]  /*13530*/  IMAD.MOV.U32 R113, RZ, RZ, R155 ;  /* 0x000000ffff717224 */ /* 0x000fe400078e009b */
[----:B-1----:R-:W-:Y:S02]  /*13540*/  FFMA.FTZ R2, R144, c[0x0][0x2d0], -R0 ;  /* 0x0000b40090027a23 */ /* 0x002fe40000010800 */
[----:B------:R-:W-:Y:S02]  /*13550*/  IMAD.MOV.U32 R155, RZ, RZ, R132 ;  /* 0x000000ffff9b7224 */ /* 0x000fe400078e0084 */
[----:B------:R1:W2:Y:S01]  /*13560*/  MUFU.EX2 R109, R2 ;  /* 0x00000002006d7308 */ /* 0x0002a20000000800 */
[----:B------:R-:W-:Y:S01]  /*13570*/  IMAD.MOV.U32 R132, RZ, RZ, R150 ;  /* 0x000000ffff847224 */ /* 0x000fe200078e0096 */
[----:B------:R-:W-:-:S02]  /*13580*/  MOV R150, R146 ;  /* 0x0000009200967202 */ /* 0x000fc40000000f00 */
[C---:B------:R-:W-:Y:S08]  /*13590*/  HMMA.16816.F32.BF16 R144, R8.reuse, R14, R76 ;  /* 0x0000000e0890723c */ /* 0x040ff0000004184c */
[----:B------:R-:W-:Y:S01]  /*135a0*/  HMMA.16816.F32.BF16 R76, R8, R34, R60 ;  /* 0x00000022084c723c */ /* 0x000fe2000004183c */
[----:B-1----:R-:W-:Y:S02]  /*135b0*/  FFMA.FTZ R2, R148, c[0x0][0x2d0], -R0 ;  /* 0x0000b40094027a23 */ /* 0x002fe40000010800 */
[----:B------:R-:W-:-:S04]  /*135c0*/  IMAD.MOV.U32 R148, RZ, RZ, R105 ;  /* 0x000000ffff947224 */ /* 0x000fc800078e0069 */
[----:B------:R-:W-:Y:S01]  /*135d0*/  F2FP.BF16.PACK_AB R8, R195, R199 ;  /* 0x000000c7c308723e */ /* 0x000fe200000010ff */
[----:B------:R1:W-:Y:S01]  /*135e0*/  MUFU.EX2 R108, R2 ;  /* 0x00000002006c7308 */ /* 0x0003e20000000800 */
[----:B--2---:R-:W-:Y:S02]  /*135f0*/  F2FP.BF16.PACK_AB R9, R109, R110 ;  /* 0x0000006e6d09723e */ /* 0x004fe400000010ff */
[----:B------:R-:W-:Y:S01]  /*13600*/  F2FP.BF16.PACK_AB R10, R184, R193 ;  /* 0x000000c1b80a723e */ /* 0x000fe200000010ff */
[----:B-1----:R-:W-:Y:S02]  /*13610*/  FFMA.FTZ R2, R149, c[0x0][0x2d0], -R0 ;  /* 0x0000b40095027a23 */ /* 0x002fe40000010800 */
[----:B------:R-:W-:Y:S01]  /*13620*/  IMAD.MOV.U32 R149, RZ, RZ, R139 ;  /* 0x000000ffff957224 */ /* 0x000fe200078e008b */
[----:B------:R-:W-:Y:S01]  /*13630*/  MOV R139, R111 ;  /* 0x0000006f008b7202 */ /* 0x000fe20000000f00 */
        /* <DEDUP_REMOVED lines=10> */
[----:B------:R-:W-:Y:S01]  /*136e0*/  HMMA.16816.F32.BF16 R64, R8, R16, R48 ;  /* 0x000000100840723c */ /* 0x000fe20000041830 */
[----:B------:R-:W2:Y:S01]  /*136f0*/  LDSM.16.MT88.4 R16, [R227+0x2100] ;  /* 0x00210000e310783b */ /* 0x000ea20000004200 */
[----:B------:R-:W-:Y:S02]  /*13700*/  IMAD.MOV.U32 R149, RZ, RZ, R112 ;  /* 0x000000ffff957224 */ /* 0x000fe400078e0070 */
[----:B------:R-:W-:Y:S02]  /*13710*/  IMAD.MOV.U32 R112, RZ, RZ, R114 ;  /* 0x000000ffff707224 */ /* 0x000fe400078e0072 */
[----:B------:R-:W-:-:S02]  /*13720*/  IMAD.MOV.U32 R114, RZ, RZ, R119 ;  /* 0x000000ffff727224 */ /* 0x000fc400078e0077 */
[----:B------:R-:W-:Y:S01]  /*13730*/  HMMA.16816.F32.BF16 R48, R8, R14, R36 ;  /* 0x0000000e0830723c */ /* 0x000fe20000041824 */
[----:B------:R-:W-:Y:S01]  /*13740*/  FFMA.FTZ R4, R4, c[0x0][0x2d0], -R6 ;  /* 0x0000b40004047a23 */ /* 0x000fe20000010806 */
[----:B------:R-:W-:Y:S01]  /*13750*/  UIMAD.WIDE.U32 UR24, UR17, UR4, URZ ;  /* 0x00000004111872a5 */ /* 0x000fe2000f8e003f */
[----:B------:R3:W5:Y:S01]  /*13760*/  LDL.LU R119, [R1+0x40] ;  /* 0x0000400001777983 */ /* 0x0007620000300800 */
[----:B-1----:R-:W-:-:S04]  /*13770*/  FFMA.FTZ R2, R172, c[0x0][0x2d0], -R5 ;  /* 0x0000b400ac027a23 */ /* 0x002fc80000010805 */
[C---:B------:R-:W-:Y:S01]  /*13780*/  HMMA.16816.F32.BF16 R52, R8.reuse, R12, R40 ;  /* 0x0000000c0834723c */ /* 0x040fe20000041828 */
[----:B------:R-:W1:Y:S01]  /*13790*/  LDSM.16.MT88.4 R12, [R225+0x2100] ;  /* 0x00210000e10c783b */ /* 0x000e620000004200 */
[----:B------:R4:W2:Y:S06]  /*137a0*/  MUFU.EX2 R106, R2 ;  /* 0x00000002006a7308 */ /* 0x0008ac0000000800 */
[C---:B------:R-:W-:Y:S01]  /*137b0*/  HMMA.16816.F32.BF16 R36, R8.reuse, R24, R28 ;  /* 0x000000180824723c */ /* 0x040fe2000004181c */
[----:B------:R-:W1:Y:S07]  /*137c0*/  LDSM.16.MT88.4 R28, [R226+0x2100] ;  /* 0x00210000e21c783b */ /* 0x000e6e0000004200 */
[----:B------:R-:W-:Y:S01]  /*137d0*/  HMMA.16816.F32.BF16 R32, R8, R34, R88 ;  /* 0x000000220820723c */ /* 0x000fe20000041858 */
[----:B----4-:R-:W-:-:S04]  /*137e0*/  FFMA.FTZ R2, R174, c[0x0][0x2d0], -R5 ;  /* 0x0000b400ae027a23 */ /* 0x010fc80000010805 */
[----:B------:R4:W-:Y:S03]  /*137f0*/  MUFU.EX2 R104, R2 ;  /* 0x0000000200687308 */ /* 0x0009e60000000800 */
[----:B------:R-:W-:Y:S01]  /*13800*/  HMMA.16816.F32.BF16 R40, R8, R26, R56 ;  /* 0x0000001a0828723c */ /* 0x000fe20000041838 */
[----:B------:R-:W1:Y:S06]  /*13810*/  LDSM.16.MT88.4 R24, [R224+0x2900] ;  /* 0x00290000e018783b */ /* 0x000e6c0000004200 */
[----:B--2---:R-:W-:Y:S01]  /*13820*/  F2FP.BF16.PACK_AB R8, R106, R105 ;  /* 0x000000696a08723e */ /* 0x004fe200000010ff */
[----:B----4-:R-:W-:-:S04]  /*13830*/  FFMA.FTZ R2, R175, c[0x0][0x2d0], -R5 ;  /* 0x0000b400af027a23 */ /* 0x010fc80000010805 */
[----:B------:R2:W4:Y:S02]  /*13840*/  MUFU.EX2 R103, R2 ;  /* 0x0000000200677308 */ /* 0x0005240000000800 */
[----:B--2---:R-:W-:Y:S01]  /*13850*/  FFMA.FTZ R2, R162, c[0x0][0x2d0], -R3 ;  /* 0x0000b400a2027a23 */ /* 0x004fe20000010803 */
[----:B----4-:R-:W-:-:S05]  /*13860*/  F2FP.BF16.PACK_AB R10, R103, R104 ;  /* 0x00000068670a723e */ /* 0x010fca00000010ff */
[----:B------:R2:W-:Y:S02]  /*13870*/  MUFU.EX2 R102, R2 ;  /* 0x0000000200667308 */ /* 0x0005e40000000800 */
[----:B--2---:R-:W-:-:S06]  /*13880*/  FFMA.FTZ R2, R163, c[0x0][0x2d0], -R3 ;  /* 0x0000b400a3027a23 */ /* 0x004fcc0000010803 */
        /* <DEDUP_REMOVED lines=9> */
[C---:B------:R-:W-:Y:S08]  /*13920*/  HMMA.16816.F32.BF16 R124, R8.reuse, R20, R124 ;  /* 0x00000014087c723c */ /* 0x040ff0000004187c */
[----:B------:R-:W-:Y:S01]  /*13930*/  HMMA.16816.F32.BF16 R128, R8, R22, R128 ;  /* 0x000000160880723c */ /* 0x000fe20000041880 */
[----:B--2---:R-:W-:-:S04]  /*13940*/  FFMA.FTZ R2, R161, c[0x0][0x2d0], -R0 ;  /* 0x0000b400a1027a23 */ /* 0x004fc80000010800 */
[----:B------:R2:W4:Y:S03]  /*13950*/  MUFU.EX2 R97, R2 ;  /* 0x0000000200617308 */ /* 0x0005260000000800 */
[C---:B------:R-:W-:Y:S08]  /*13960*/  HMMA.16816.F32.BF16 R140, R8.reuse, R16, R140 ;  /* 0x00000010088c723c */ /* 0x040ff0000004188c */
[----:B------:R-:W-:Y:S01]  /*13970*/  HMMA.16816.F32.BF16 R144, R8, R18, R144 ;  /* 0x000000120890723c */ /* 0x000fe20000041890 */
[----:B--2---:R-:W-:-:S07]  /*13980*/  FFMA.FTZ R2, R164, c[0x0][0x2d0], -R0 ;  /* 0x0000b400a4027a23 */ /* 0x004fce0000010800 */
[C---:B-1----:R-:W-:Y:S01]  /*13990*/  HMMA.16816.F32.BF16 R156, R8.reuse, R12, R156 ;  /* 0x0000000c089c723c */ /* 0x042fe2000004189c */
[----:B------:R1:W-:Y:S07]  /*139a0*/  MUFU.EX2 R96, R2 ;  /* 0x0000000200607308 */ /* 0x0003ee0000000800 */
[C---:B------:R-:W-:Y:S08]  /*139b0*/  HMMA.16816.F32.BF16 R84, R8.reuse, R14, R84 ;  /* 0x0000000e0854723c */ /* 0x040ff00000041854 */
[----:B------:R-:W-:Y:S01]  /*139c0*/  HMMA.16816.F32.BF16 R80, R8, R28, R80 ;  /* 0x0000001c0850723c */ /* 0x000fe20000041850 */
[----:B-1----:R-:W-:-:S04]  /*139d0*/  FFMA.FTZ R2, R167, c[0x0][0x2d0], -R0 ;  /* 0x0000b400a7027a23 */ /* 0x002fc80000010800 */
        /* <DEDUP_REMOVED lines=12> */
[----:B------:R1:W4:Y:S02]  /*13aa0*/  MUFU.EX2 R93, R2 ;  /* 0x00000002005d7308 */ /* 0x0003240000000800 */
[C---:B------:R-:W-:Y:S08]  /*13ab0*/  HMMA.16816.F32.BF16 R52, R8.reuse, R16, R52 ;  /* 0x000000100834723c */ /* 0x040ff00000041834 */
[----:B------:R-:W-:Y:S01]  /*13ac0*/  HMMA.16816.F32.BF16 R48, R8, R18, R48 ;  /* 0x000000120830723c */ /* 0x000fe20000041830 */
[----:B------:R-:W2:Y:S01]  /*13ad0*/  LDSM.16.MT88.4 R16, [R225+0x2900] ;  /* 0x00290000e110783b */ /* 0x000ea20000004200 */
[----:B-1----:R-:W-:-:S06]  /*13ae0*/  FFMA.FTZ R2, R213, c[0x0][0x2d0], -R5 ;  /* 0x0000b400d5027a23 */ /* 0x002fcc0000010805 */
[C---:B------:R-:W-:Y:S01]  /*13af0*/  HMMA.16816.F32.BF16 R36, R8.reuse, R12, R36 ;  /* 0x0000000c0824723c */ /* 0x040fe20000041824 */
[----:B------:R1:W-:Y:S07]  /*13b00*/  MUFU.EX2 R92, R2 ;  /* 0x00000002005c7308 */ /* 0x0003ee0000000800 */
[C---:B------:R-:W-:Y:S01]  /*13b10*/  HMMA.16816.F32.BF16 R40, R8.reuse, R14, R40 ;  /* 0x0000000e0828723c */ /* 0x040fe20000041828 */
[----:B------:R-:W2:Y:S07]  /*13b20*/  LDSM.16.MT88.4 R12, [R226+0x2900] ;  /* 0x00290000e20c783b */ /* 0x000eae0000004200 */
        /* <DEDUP_REMOVED lines=12> */
[----:B-1----:R-:W-:Y:S02]  /*13bf0*/  FFMA.FTZ R2, R173, c[0x0][0x2d0], -R6 ;  /* 0x0000b400ad027a23 */ /* 0x002fe40000010806 */
[----:B------:R-:W-:Y:S01]  /*13c00*/  IMAD.MOV.U32 R173, RZ, RZ, R148 ;  /* 0x000000ffffad7224 */ /* 0x000fe200078e0094 */
[----:B------:R-:W-:Y:S01]  /*13c10*/  MOV R148, R113 ;  /* 0x0000007100947202 */ /* 0x000fe20000000f00 */
[----:B------:R-:W-:Y:S02]  /*13c20*/  IMAD.MOV.U32 R113, RZ, RZ, R74 ;  /* 0x000000ffff717224 */ /* 0x000fe400078e004a */
[----:B------:R1:W-:Y:S02]  /*13c30*/  MUFU.EX2 R74, R2 ;  /* 0x00000002004a7308 */ /* 0x0003e40000000800 */
[----:B-1----:R-:W-:-:S02]  /*13c40*/  FFMA.FTZ R2, R171, c[0x0][0x2d0], -R6 ;  /* 0x0000b400ab027a23 */ /* 0x002fc40000010806 */
[----:B------:R-:W-:Y:S01]  /*13c50*/  IMAD.MOV.U32 R171, RZ, RZ, R173 ;  /* 0x000000ffffab7224 */ /* 0x000fe200078e00ad */
[----:B------:R-:W-:Y:S01]  /*13c60*/  MOV R173, R149 ;  /* 0x0000009500ad7202 */ /* 0x000fe20000000f00 */
[----:B------:R-:W-:Y:S02]  /*13c70*/  IMAD.MOV.U32 R149, RZ, RZ, R148 ;  /* 0x000000ffff957224 */ /* 0x000fe400078e0094 */
[----:B------:R-:W-:Y:S02]  /*13c80*/  IMAD.MOV.U32 R148, RZ, RZ, R112 ;  /* 0x000000ffff947224 */ /* 0x000fe400078e0070 */
[----:B------:R-:W-:Y:S02]  /*13c90*/  IMAD.MOV.U32 R112, RZ, RZ, R113 ;  /* 0x000000ffff707224 */ /* 0x000fe400078e0071 */
[----:B------:R-:W-:Y:S01]  /*13ca0*/  IMAD.MOV.U32 R113, RZ, RZ, R114 ;  /* 0x000000ffff717224 */ /* 0x000fe200078e0072 */
[----:B------:R-:W-:Y:S01]  /*13cb0*/  MOV R114, R139 ;  /* 0x0000008b00727202 */ /* 0x000fe20000000f00 */
[----:B------:R-:W-:-:S02]  /*13cc0*/  IMAD.MOV.U32 R139, RZ, RZ, R69 ;  /* 0x000000ffff8b7224 */ /* 0x000fc400078e0045 */
[----:B------:R1:W1:Y:S02]  /*13cd0*/  MUFU.EX2 R69, R2 ;  /* 0x0000000200457308 */ /* 0x0002640000000800 */
[----:B-1----:R-:W-:Y:S02]  /*13ce0*/  FFMA.FTZ R2, R171, c[0x0][0x2d0], -R6 ;  /* 0x0000b400ab027a23 */ /* 0x002fe40000010806 */
[----:B------:R-:W-:Y:S02]  /*13cf0*/  IMAD.MOV.U32 R171, RZ, RZ, R173 ;  /* 0x000000ffffab7224 */ /* 0x000fe400078e00ad */
[----:B------:R-:W-:Y:S02]  /*13d00*/  IMAD.MOV.U32 R173, RZ, RZ, R149 ;  /* 0x000000ffffad7224 */ /* 0x000fe400078e0095 */
[----:B------:R-:W-:Y:S01]  /*13d10*/  IMAD.MOV.U32 R149, RZ, RZ, R112 ;  /* 0x000000ffff957224 */ /* 0x000fe200078e0070 */
[----:B------:R-:W-:Y:S01]  /*13d20*/  MOV R112, R113 ;  /* 0x0000007100707202 */ /* 0x000fe20000000f00 */
[----:B------:R-:W-:-:S02]  /*13d30*/  IMAD.MOV.U32 R113, RZ, RZ, R114 ;  /* 0x000000ffff717224 */ /* 0x000fc400078e0072 */
[----:B------:R-:W-:Y:S02]  /*13d40*/  IMAD.MOV.U32 R114, RZ, RZ, R115 ;  /* 0x000000ffff727224 */ /* 0x000fe400078e0073 */
[----:B------:R-:W-:Y:S02]  /*13d50*/  IMAD.MOV.U32 R115, RZ, RZ, R170 ;  /* 0x000000ffff737224 */ /* 0x000fe400078e00aa */
[----:B------:R-:W-:Y:S01]  /*13d60*/  IMAD.MOV.U32 R170, RZ, RZ, R169 ;  /* 0x000000ffffaa7224 */ /* 0x000fe200078e00a9 */
[----:B------:R-:W-:Y:S02]  /*13d70*/  MOV R169, R68 ;  /* 0x0000004400a97202 */ /* 0x000fe40000000f00 */
[----:B------:R1:W-:Y:S02]  /*13d80*/  MUFU.EX2 R68, R2 ;  /* 0x0000000200447308 */ /* 0x0003e40000000800 */
[----:B-1----:R-:W-:-:S06]  /*13d90*/  FFMA.FTZ R2, R171, c[0x0][0x2d0], -R6 ;  /* 0x0000b400ab027a23 */ /* 0x002fcc0000010806 */
[----:B------:R1:W-:Y:S02]  /*13da0*/  MUFU.EX2 R59, R2 ;  /* 0x00000002003b7308 */ /* 0x0003e40000000800 */
[----:B-1----:R-:W-:-:S06]  /*13db0*/  FFMA.FTZ R2, R180, c[0x0][0x2d0], -R0 ;  /* 0x0000b400b4027a23 */ /* 0x002fcc0000010800 */
[----:B------:R1:W-:Y:S02]  /*13dc0*/  MUFU.EX2 R58, R2 ;  /* 0x00000002003a7308 */ /* 0x0003e40000000800 */
[----:B-1----:R-:W-:-:S06]  /*13dd0*/  FFMA.FTZ R2, R181, c[0x0][0x2d0], -R0 ;  /* 0x0000b400b5027a23 */ /* 0x002fcc0000010800 */
[----:B------:R1:W1:Y:S02]  /*13de0*/  MUFU.EX2 R57, R2 ;  /* 0x0000000200397308 */ /* 0x0002640000000800 */
[----:B-1----:R-:W-:-:S06]  /*13df0*/  FFMA.FTZ R2, R182, c[0x0][0x2d0], -R0 ;  /* 0x0000b400b6027a23 */ /* 0x002fcc0000010800 */
[----:B------:R1:W-:Y:S01]  /*13e00*/  MUFU.EX2 R56, R2 ;  /* 0x0000000200387308 */ /* 0x0003e20000000800 */
[----:B----4-:R-:W-:Y:S02]  /*13e10*/  F2FP.BF16.PACK_AB R8, R93, R94 ;  /* 0x0000005e5d08723e */ /* 0x010fe400000010ff */
[----:B------:R-:W-:Y:S01]  /*13e20*/  F2FP.BF16.PACK_AB R9, R89, R90 ;  /* 0x0000005a5909723e */ /* 0x000fe200000010ff */
[----:B-1----:R-:W-:-:S04]  /*13e30*/  FFMA.FTZ R2, R183, c[0x0][0x2d0], -R0 ;  /* 0x0000b400b7027a23 */ /* 0x002fc80000010800 */
[----:B------:R1:W4:Y:S01]  /*13e40*/  MUFU.EX2 R31, R2 ;  /* 0x00000002001f7308 */ /* 0x0003220000000800 */
[----:B------:R-:W-:Y:S02]  /*13e50*/  F2FP.BF16.PACK_AB R10, R91, R92 ;  /* 0x0000005c5b0a723e */ /* 0x000fe400000010ff */
[----:B------:R-:W-:Y:S01]  /*13e60*/  F2FP.BF16.PACK_AB R11, R88, R75 ;  /* 0x0000004b580b723e */ /* 0x000fe200000010ff */
[----:B-1----:R-:W-:-:S04]  /*13e70*/  FFMA.FTZ R2, R173, c[0x0][0x2d0], -R5 ;  /* 0x0000b400ad027a23 */ /* 0x002fc80000010805 */
[----:B------:R1:W-:Y:S02]  /*13e80*/  MUFU.EX2 R29, R2 ;  /* 0x00000002001d7308 */ /* 0x0003e40000000800 */
[C---:B------:R-:W-:Y:S08]  /*13e90*/  HMMA.16816.F32.BF16 R124, R8.reuse, R24, R124 ;  /* 0x00000018087c723c */ /* 0x040ff0000004187c */
[----:B------:R-:W-:Y:S01]  /*13ea0*/  HMMA.16816.F32.BF16 R128, R8, R26, R128 ;  /* 0x0000001a0880723c */ /* 0x000fe20000041880 */
[----:B-1----:R-:W-:-:S07]  /*13eb0*/  FFMA.FTZ R2, R149, c[0x0][0x2d0], -R5 ;  /* 0x0000b40095027a23 */ /* 0x002fce0000010805 */
[C---:B--2---:R-:W-:Y:S01]  /*13ec0*/  HMMA.16816.F32.BF16 R140, R8.reuse, R20, R140 ;  /* 0x00000014088c723c */ /* 0x044fe2000004188c */
[----:B------:R1:W-:Y:S07]  /*13ed0*/  MUFU.EX2 R30, R2 ;  /* 0x00000002001e7308 */ /* 0x0003ee0000000800 */
[C---:B------:R-:W-:Y:S08]  /*13ee0*/  HMMA.16816.F32.BF16 R144, R8.reuse, R22, R144 ;  /* 0x000000160890723c */ /* 0x040ff00000041890 */
[----:B------:R-:W-:Y:S01]  /*13ef0*/  HMMA.16816.F32.BF16 R156, R8, R16, R156 ;  /* 0x00000010089c723c */ /* 0x000fe2000004189c */
[----:B-1----:R-:W-:-:S07]  /*13f00*/  FFMA.FTZ R2, R148, c[0x0][0x2d0], -R5 ;  /* 0x0000b40094027a23 */ /* 0x002fce0000010805 */
[C---:B------:R-:W-:Y:S01]  /*13f10*/  HMMA.16816.F32.BF16 R160, R8.reuse, R18, R84 ;  /* 0x0000001208a0723c */ /* 0x040fe20000041854 */
[----:B------:R1:W-:Y:S07]  /*13f20*/  MUFU.EX2 R28, R2 ;  /* 0x00000002001c7308 */ /* 0x0003ee0000000800 */
[C---:B------:R-:W-:Y:S08]  /*13f30*/  HMMA.16816.F32.BF16 R80, R8.reuse, R12, R80 ;  /* 0x0000000c0850723c */ /* 0x040ff00000041850 */
[----:B------:R-:W-:Y:S01]  /*13f40*/  HMMA.16816.F32.BF16 R76, R8, R14, R76 ;  /* 0x0000000e084c723c */ /* 0x000fe2000004184c */
[----:B-1----:R-:W-:-:S06]  /*13f50*/  FFMA.FTZ R2, R112, c[0x0][0x2d0], -R5 ;  /* 0x0000b40070027a23 */ /* 0x002fcc0000010805 */
[----:B------:R-:W-:Y:S02]  /*13f60*/  F2FP.BF16.PACK_AB R8, R69, R74 ;  /* 0x0000004a4508723e */ /* 0x000fe400000010ff */
[----:B------:R-:W-:Y:S02]  /*13f70*/  F2FP.BF16.PACK_AB R9, R57, R58 ;  /* 0x0000003a3909723e */ /* 0x000fe400000010ff */
[----:B------:R-:W-:Y:S02]  /*13f80*/  F2FP.BF16.PACK_AB R10, R59, R68 ;  /* 0x000000443b0a723e */ /* 0x000fe400000010ff */
[----:B----4-:R-:W-:Y:S01]  /*13f90*/  F2FP.BF16.PACK_AB R11, R31, R56 ;  /* 0x000000381f0b723e */ /* 0x010fe200000010ff */
[----:B------:R-:W-:Y:S01]  /*13fa0*/  IMAD.MOV.U32 R175, RZ, RZ, R113 ;  /* 0x000000ffffaf7224 */ /* 0x000fe200078e0071 */
[----:B------:R-:W-:-:S05]  /*13fb0*/  MOV R113, R169 ;  /* 0x000000a900717202 */ /* 0x000fca0000000f00 */
[----:B------:R-:W-:Y:S01]  /*13fc0*/  HMMA.16816.F32.BF16 R64, R8, R24, R64 ;  /* 0x000000180840723c */ /* 0x000fe20000041840 */
[----:B------:R1:W-:Y:S01]  /*13fd0*/  MUFU.EX2 R25, R2 ;  /* 0x0000000200197308 */ /* 0x0003e20000000800 */
[----:B------:R-:W-:Y:S02]  /*13fe0*/  IMAD.MOV.U32 R148, RZ, RZ, R115 ;  /* 0x000000ffff947224 */ /* 0x000fe400078e0073 */
[----:B------:R-:W-:Y:S02]  /*13ff0*/  IMAD.MOV.U32 R149, RZ, RZ, R114 ;  /* 0x000000ffff957224 */ /* 0x000fe400078e0072 */
[----:B------:R-:W-:Y:S02]  /*14000*/  IMAD.MOV.U32 R112, RZ, RZ, R170 ;  /* 0x000000ffff707224 */ /* 0x000fe400078e00aa */
[----:B------:R-:W-:Y:S02]  /*14010*/  IMAD.MOV.U32 R115, RZ, RZ, R154 ;  /* 0x000000ffff737224 */ /* 0x000fe400078e009a */
[----:B------:R-:W-:-:S02]  /*14020*/  IMAD.MOV.U32 R114, RZ, RZ, R165 ;  /* 0x000000ffff727224 */ /* 0x000fc400078e00a5 */
[----:B------:R-:W-:Y:S02]  /*14030*/  IMAD.MOV.U32 R170, RZ, RZ, R155 ;  /* 0x000000ffffaa7224 */ /* 0x000fe400078e009b */
[----:B-1----:R-:W-:Y:S02]  /*14040*/  FFMA.FTZ R2, R250, c[0x0][0x2d0], -R3 ;  /* 0x0000b400fa027a23 */ /* 0x002fe40000010803 */
[----:B------:R-:W-:Y:S02]  /*14050*/  IMAD.MOV.U32 R154, RZ, RZ, R152 ;  /* 0x000000ffff9a7224 */ /* 0x000fe400078e0098 */
[----:B------:R1:W-:Y:S01]  /*14060*/  MUFU.EX2 R24, R2 ;  /* 0x0000000200187308 */ /* 0x0003e20000000800 */
[----:B------:R-:W-:Y:S01]  /*14070*/  IMAD.MOV.U32 R169, RZ, RZ, R153 ;  /* 0x000000ffffa97224 */ /* 0x000fe200078e0099 */
[----:B------:R-:W-:Y:S01]  /*14080*/  HMMA.16816.F32.BF16 R48, R8, R22, R48 ;  /* 0x000000160830723c */ /* 0x000fe20000041830 */
[----:B------:R-:W-:Y:S01]  /*14090*/  IMAD.MOV.U32 R155, RZ, RZ, R150 ;  /* 0x000000ffff9b7224 */ /* 0x000fe200078e0096 */
[----:B------:R-:W-:Y:S01]  /*140a0*/  MOV R150, R134 ;  /* 0x0000008600967202 */ /* 0x000fe20000000f00 */
[----:B------:R-:W-:-:S02]  /*140b0*/  IMAD.MOV.U32 R152, RZ, RZ, R135 ;  /* 0x000000ffff987224 */ /* 0x000fc400078e0087 */
[----:B------:R-:W-:Y:S02]  /*140c0*/  IMAD.MOV.U32 R153, RZ, RZ, R151 ;  /* 0x000000ffff997224 */ /* 0x000fe400078e0097 */
[----:B------:R-:W-:Y:S01]  /*140d0*/  IMAD.MOV.U32 R171, RZ, RZ, R113 ;  /* 0x000000ffffab7224 */ /* 0x000fe200078e0071 */
[----:B------:R-:W-:Y:S01]  /*140e0*/  MOV R173, R114 ;  /* 0x0000007200ad7202 */ /* 0x000fe20000000f00 */
[----:B------:R-:W-:Y:S02]  /*140f0*/  IMAD.MOV.U32 R113, RZ, RZ, R170 ;  /* 0x000000ffff717224 */ /* 0x000fe400078e00aa */
[----:B-1----:R-:W-:Y:S01]  /*14100*/  FFMA.FTZ R2, R248, c[0x0][0x2d0], -R3 ;  /* 0x0000b400f8027a23 */ /* 0x002fe20000010803 */
[----:B------:R-:W-:Y:S01]  /*14110*/  MOV R170, R154 ;  /* 0x0000009a00aa7202 */ /* 0x000fe20000000f00 */
[----:B------:R-:W-:Y:S02]  /*14120*/  IMAD.MOV.U32 R151, RZ, RZ, R133 ;  /* 0x000000ffff977224 */ /* 0x000fe400078e0085 */
[----:B------:R1:W-:Y:S01]  /*14130*/  MUFU.EX2 R23, R2 ;  /* 0x0000000200177308 */ /* 0x0003e20000000800 */
[----:B------:R-:W-:-:S02]  /*14140*/  IMAD.MOV.U32 R114, RZ, RZ, R169 ;  /* 0x000000ffff727224 */ /* 0x000fc400078e00a9 */
[----:B------:R-:W-:Y:S02]  /*14150*/  IMAD.MOV.U32 R154, RZ, RZ, R152 ;  /* 0x000000ffff9a7224 */ /* 0x000fe400078e0098 */
[----:B------:R-:W-:Y:S02]  /*14160*/  IMAD.MOV.U32 R174, RZ, RZ, R148 ;  /* 0x000000ffffae7224 */ /* 0x000fe400078e0094 */
[----:B------:R-:W-:Y:S01]  /*14170*/  IMAD.MOV.U32 R169, RZ, RZ, R153 ;  /* 0x000000ffffa97224 */ /* 0x000fe200078e0099 */
[----:B------:R-:W-:Y:S01]  /*14180*/  HMMA.16816.F32.BF16 R52, R8, R20, R52 ;  /* 0x000000140834723c */ /* 0x000fe20000041834 */
[----:B------:R-:W-:Y:S02]  /*14190*/  IMAD.MOV.U32 R153, RZ, RZ, R150 ;  /* 0x000000ffff997224 */ /* 0x000fe400078e0096 */
[----:B------:R-:W-:Y:S02]  /*141a0*/  IMAD.MOV.U32 R152, RZ, RZ, R151 ;  /* 0x000000ffff987224 */ /* 0x000fe400078e0097 */
[----:B-1----:R-:W-:-:S02]  /*141b0*/  FFMA.FTZ R2, R149, c[0x0][0x2d0], -R3 ;  /* 0x0000b40095027a23 */ /* 0x002fc40000010803 */
[----:B------:R-:W-:Y:S02]  /*141c0*/  FFMA.FTZ R3, R175, c[0x0][0x2d0], -R3 ;  /* 0x0000b400af037a23 */ /* 0x000fe40000010803 */
[----:B------:R-:W-:Y:S01]  /*141d0*/  IMAD.MOV.U32 R172, RZ, RZ, R112 ;  /* 0x000000ffffac7224 */ /* 0x000fe200078e0070 */
[----:B------:R-:W-:Y:S01]  /*141e0*/  MOV R165, R132 ;  /* 0x0000008400a57202 */ /* 0x000fe20000000f00 */
[----:B------:R1:W-:Y:S01]  /*141f0*/  MUFU.EX2 R21, R3 ;  /* 0x0000000300157308 */ /* 0x0003e20000000800 */
[----:B------:R-:W-:Y:S01]  /*14200*/  IMAD.MOV.U32 R213, RZ, RZ, R170 ;  /* 0x000000ffffd57224 */ /* 0x000fe200078e00aa */
[----:B------:R-:W-:Y:S01]  /*14210*/  MOV R170, R154 ;  /* 0x0000009a00aa7202 */ /* 0x000fe20000000f00 */
[----:B------:R-:W-:Y:S01]  /*14220*/  IMAD.MOV.U32 R154, RZ, RZ, R153 ;  /* 0x000000ffff9a7224 */ /* 0x000fe200078e0099 */
[C---:B------:R-:W-:Y:S01]  /*14230*/  HMMA.16816.F32.BF16 R44, R8.reuse, R12, R44 ;  /* 0x0000000c082c723c */ /* 0x040fe2000004182c */
[----:B------:R-:W-:Y:S01]  /*14240*/  IMAD.MOV.U32 R153, RZ, RZ, R152 ;  /* 0x000000ffff997224 */ /* 0x000fe200078e0098 */
[----:B------:R-:W-:Y:S01]  /*14250*/  @UP2 UMOV UR19, UR25 ;  /* 0x0000001900132c82 */ /* 0x000fe20008000000 */
[----:B------:R-:W-:Y:S01]  /*14260*/  IMAD.MOV.U32 R152, RZ, RZ, R139 ;  /* 0x000000ffff987224 */ /* 0x000fe200078e008b */
[----:B------:R2:W-:Y:S01]  /*14270*/  MUFU.EX2 R22, R2 ;  /* 0x0000000200167308 */ /* 0x0005e20000000800 */
[----:B------:R-:W-:Y:S01]  /*14280*/  IMAD.MOV.U32 R139, RZ, RZ, R120 ;  /* 0x000000ffff8b7224 */ /* 0x000fe200078e0078 */
[----:B------:R-:W-:Y:S01]  /*14290*/  MOV R120, R7 ;  /* 0x0000000700787202 */ /* 0x000fe20000000f00 */
[----:B------:R-:W-:Y:S01]  /*142a0*/  FFMA.FTZ R5, R173, c[0x0][0x2d0], -R0 ;  /* 0x0000b400ad057a23 */ /* 0x000fe20000010800 */
[----:B------:R-:W-:Y:S01]  /*142b0*/  HMMA.16816.F32.BF16 R32, R8, R14, R32 ;  /* 0x0000000e0820723c */ /* 0x000fe20000041820 */
[----:B------:R-:W-:Y:S01]  /*142c0*/  IMAD.MOV.U32 R112, RZ, RZ, R115 ;  /* 0x000000ffff707224 */ /* 0x000fe200078e0073 */
[----:B------:R-:W4:Y:S01]  /*142d0*/  LDSM.16.MT88.4 R132, [R224+0x3100] ;  /* 0x00310000e084783b */ /* 0x000f220000004200 */
[----:B-1----:R-:W-:-:S02]  /*142e0*/  FFMA.FTZ R3, R174, c[0x0][0x2d0], -R6 ;  /* 0x0000b400ae037a23 */ /* 0x002fc40000010806 */
[----:B------:R-:W-:Y:S01]  /*142f0*/  FFMA.FTZ R7, R249, c[0x0][0x2d0], -R0 ;  /* 0x0000b400f9077a23 */ /* 0x000fe20000010800 */
[----:B------:R-:W1:Y:S01]  /*14300*/  LDSM.16.MT88.4 R148, [R227+0x3100] ;  /* 0x00310000e394783b */ /* 0x000e620000004200 */
[----:B------:R3:W1:Y:S01]  /*14310*/  MUFU.EX2 R20, R3 ;  /* 0x0000000300147308 */ /* 0x0006620000000800 */
[----:B------:R-:W-:Y:S02]  /*14320*/  FADD.FTZ R12, R221, R211 ;  /* 0x000000d3dd0c7221 */ /* 0x000fe40000010000 */
[----:B--2---:R-:W-:Y:S01]  /*14330*/  FFMA.FTZ R2, R172, c[0x0][0x2d0], -R6 ;  /* 0x0000b400ac027a23 */ /* 0x004fe20000010806 */
[----:B------:R-:W-:Y:S01]  /*14340*/  HMMA.16816.F32.BF16 R60, R8, R26, R60 ;  /* 0x0000001a083c723c */ /* 0x000fe2000004183c */
[----:B------:R-:W-:-:S03]  /*14350*/  IMAD.MOV.U32 R115, RZ, RZ, R165 ;  /* 0x000000ffff737224 */ /* 0x000fc600078e00a5 */
[----:B------:R2:W-:Y:S04]  /*14360*/  MUFU.EX2 R14, R4 ;  /* 0x00000004000e7308 */ /* 0x0005e80000000800 */
[----:B------:R-:W-:Y:S01]  /*14370*/  HMMA.16816.F32.BF16 R36, R8, R16, R36 ;  /* 0x000000100824723c */ /* 0x000fe20000041824 */
[----:B---3--:R-:W-:-:S03]  /*14380*/  FFMA.FTZ R3, R171, c[0x0][0x2d0], -R6 ;  /* 0x0000b400ab037a23 */ /* 0x008fc60000010806 */
[----:B------:R3:W-:Y:S01]  /*14390*/  MUFU.EX2 R15, R2 ;  /* 0x00000002000f7308 */ /* 0x0007e20000000800 */
[----:B------:R-:W-:-:S03]  /*143a0*/  FFMA.FTZ R6, R251, c[0x0][0x2d0], -R0 ;  /* 0x0000b400fb067a23 */ /* 0x000fc60000010800 */
[----:B------:R-:W-:Y:S01]  /*143b0*/  HMMA.16816.F32.BF16 R40, R8, R18, R40 ;  /* 0x000000120828723c */ /* 0x000fe20000041828 */
[----:B------:R-:W-:Y:S02]  /*143c0*/  FFMA.FTZ R0, R243, c[0x0][0x2d0], -R0 ;  /* 0x0000b400f3007a23 */ /* 0x000fe40000010800 */
[----:B------:R-:W-:Y:S01]  /*143d0*/  IMAD.MOV.U32 R207, RZ, RZ, R114 ;  /* 0x000000ffffcf7224 */ /* 0x000fe200078e0072 */
[----:B------:R1:W-:Y:S01]  /*143e0*/  MUFU.EX2 R13, R3 ;  /* 0x00000003000d7308 */ /* 0x0003e20000000800 */
[----:B--2---:R-:W-:Y:S02]  /*143f0*/  FADD.FTZ R4, R244, R222 ;  /* 0x000000def4047221 */ /* 0x004fe40000010000 */
[----:B------:R-:W-:Y:S01]  /*14400*/  IMAD.MOV.U32 R168, RZ, RZ, R113 ;  /* 0x000000ffffa87224 */ /* 0x000fe200078e0071 */
[----:B------:R-:W-:Y:S01]  /*14410*/  @UP2 USHF.R.U32.HI UR17, URZ, UR5, UR19 ;  /* 0x000000053f112299 */ /* 0x000fe20008011613 */
[----:B------:R-:W-:Y:S01]  /*14420*/  FADD.FTZ R4, R252, R4 ;  /* 0x00000004fc047221 */ /* 0x000fe20000010000 */
[----:B------:R-:W2:Y:S02]  /*14430*/  LDSM.16.MT88.4 R164, [R225+0x3100] ;  /* 0x00310000e1a4783b */ /* 0x000ea40000004200 */
[----:B------:R4:W-:Y:S01]  /*14440*/  MUFU.EX2 R11, R0 ;  /* 0x00000000000b7308 */ /* 0x0009e20000000800 */
[----:B---3--:R-:W-:-:S02]  /*14450*/  FADD.FTZ R2, R155, R154 ;  /* 0x0000009a9b027221 */ /* 0x008fc40000010000 */
[----:B------:R-:W-:Y:S01]  /*14460*/  IMAD.MOV.U32 R209, RZ, RZ, R115 ;  /* 0x000000ffffd17224 */ /* 0x000fe200078e0073 */
[----:B------:R-:W-:Y:S01]  /*14470*/  MOV R171, R112 ;  /* 0x0000007000ab7202 */ /* 0x000fe20000000f00 */
[----:B------:R-:W3:Y:S01]  /*14480*/  LDSM.16.MT88.4 R16, [R226+0x3100] ;  /* 0x00310000e210783b */ /* 0x000ee20000004200 */
[----:B-1----:R-:W-:Y:S02]  /*14490*/  FADD.FTZ R3, R169, R170 ;  /* 0x000000aaa9037221 */ /* 0x002fe40000010000 */
[----:B------:R1:W1:Y:S01]  /*144a0*/  MUFU.EX2 R8, R5 ;  /* 0x0000000500087308 */ /* 0x0002620000000800 */
[----:B------:R-:W-:Y:S02]  /*144b0*/  FADD.FTZ R2, R123, R2 ;  /* 0x000000027b027221 */ /* 0x000fe40000010000 */
[----:B------:R-:W-:Y:S02]  /*144c0*/  FADD.FTZ R3, R120, R3 ;  /* 0x0000000378037221 */ /* 0x000fe40000010000 */
[----:B----4-:R-:W-:-:S02]  /*144d0*/  FADD.FTZ R0, R139, R12 ;  /* 0x0000000c8b007221 */ /* 0x010fc40000010000 */
[----:B------:R-:W-:Y:S02]  /*144e0*/  FADD.FTZ R3, R209, R3 ;  /* 0x00000003d1037221 */ /* 0x000fe40000010000 */
[----:B------:R-:W-:Y:S02]  /*144f0*/  FADD.FTZ R2, R207, R2 ;  /* 0x00000002cf027221 */ /* 0x000fe40000010000 */
[----:B-1----:R-:W-:Y:S02]  /*14500*/  FADD.FTZ R5, R138, R0 ;  /* 0x000000008a057221 */ /* 0x002fe40000010000 */
[----:B------:R-:W-:Y:S02]  /*14510*/  FADD.FTZ R0, R213, R4 ;  /* 0x00000004d5007221 */ /* 0x000fe40000010000 */
[----:B------:R-:W-:Y:S02]  /*14520*/  FADD.FTZ R5, R247, R5 ;  /* 0x00000005f7057221 */ /* 0x000fe40000010000 */
[----:B------:R-:W-:-:S02]  /*14530*/  FADD.FTZ R4, R215, R0 ;  /* 0x00000000d7047221 */ /* 0x000fc40000010000 */
[----:B------:R-:W-:Y:S02]  /*14540*/  IMAD.MOV.U32 R170, RZ, RZ, R153 ;  /* 0x000000ffffaa7224 */ /* 0x000fe400078e0099 */
[----:B------:R-:W-:Y:S01]  /*14550*/  FADD.FTZ R3, R168, R3 ;  /* 0x00000003a8037221 */ /* 0x000fe20000010000 */
[----:B------:R1:W-:Y:S01]  /*14560*/  MUFU.EX2 R10, R7 ;  /* 0x00000007000a7308 */ /* 0x0003e20000000800 */
[----:B------:R-:W-:Y:S02]  /*14570*/  IMAD.MOV.U32 R169, RZ, RZ, R152 ;  /* 0x000000ffffa97224 */ /* 0x000fe400078e0098 */
[----:B------:R-:W-:Y:S02]  /*14580*/  FADD.FTZ R2, R171, R2 ;  /* 0x00000002ab027221 */ /* 0x000fe40000010000 */
[----:B------:R-:W-:Y:S01]  /*14590*/  FADD.FTZ R0, R246, R5 ;  /* 0x00000005f6007221 */ /* 0x000fe20000010000 */
[----:B------:R-:W-:Y:S01]  /*145a0*/  MOV R113, R122 ;  /* 0x0000007a00717202 */ /* 0x000fe20000000f00 */
[----:B------:R-:W-:Y:S01]  /*145b0*/  IMAD.MOV.U32 R112, RZ, RZ, R121 ;  /* 0x000000ffff707224 */ /* 0x000fe200078e0079 */
[----:B------:R4:W2:Y:S01]  /*145c0*/  MUFU.EX2 R9, R6 ;  /* 0x0000000600097308 */ /* 0x0008a20000000800 */
[----:B------:R-:W-:-:S02]  /*145d0*/  FADD.FTZ R5, R169, R2 ;  /* 0x00000002a9057221 */ /* 0x000fc40000010000 */
[----:B------:R-:W-:Y:S02]  /*145e0*/  IMAD.MOV.U32 R114, RZ, RZ, R137 ;  /* 0x000000ffff727224 */ /* 0x000fe400078e0089 */
[----:B-1----:R-:W-:Y:S02]  /*145f0*/  FADD.FTZ R7, R218, R4 ;  /* 0x00000004da077221 */ /* 0x002fe40000010000 */
[----:B------:R-:W-:Y:S02]  /*14600*/  FADD.FTZ R4, R223, R0 ;  /* 0x00000000df047221 */ /* 0x000fe40000010000 */
[----:B----4-:R-:W-:Y:S02]  /*14610*/  FADD.FTZ R6, R170, R3 ;  /* 0x00000003aa067221 */ /* 0x010fe40000010000 */
        /* <DEDUP_REMOVED lines=67> */
[----:B------:R-:W-:Y:S01]  /*14a50*/  UIADD3 UR5, UR17, UR14, -UR20 ;  /* 0x0000000e11057290 */ /* 0x000fe2000fffe814 */
[----:B------:R-:W-:-:S02]  /*14a60*/  FADD.FTZ R5, R75, R5 ;  /* 0x000000054b057221 */ /* 0x000fc40000010000 */
[----:B------:R-:W-:Y:S01]  /*14a70*/  FADD.FTZ R0, R59, R0 ;  /* 0x000000003b007221 */ /* 0x000fe20000010000 */
[----:B------:R-:W-:Y:S01]  /*14a80*/  UMOV UR4, URZ ;  /* 0x0000003f00047c82 */ /* 0x000fe20008000000 */
[----:B------:R-:W-:Y:S02]  /*14a90*/  FADD.FTZ R3, R31, R3 ;  /* 0x000000031f037221 */ /* 0x000fe40000010000 */
[----:B------:R-:W-:Y:S01]  /*14aa0*/  FADD.FTZ R4, R91, R4 ;  /* 0x000000045b047221 */ /* 0x000fe20000010000 */
[----:B------:R-:W-:Y:S01]  /*14ab0*/  UIMAD.WIDE UR4, UR5, -0x6db6db6d, UR4 ;  /* 0x92492493050478a5 */ /* 0x000fe2000f8e0204 */
[----:B------:R-:W-:Y:S02]  /*14ac0*/  FADD.FTZ R5, R88, R5 ;  /* 0x0000000558057221 */ /* 0x000fe40000010000 */
[----:B------:R-:W-:Y:S02]  /*14ad0*/  FADD.FTZ R2, R20, R0 ;  /* 0x0000000014027221 */ /* 0x000fe40000010000 */
[----:B------:R-:W-:-:S02]  /*14ae0*/  FADD.FTZ R0, R8, R3 ;  /* 0x0000000308007221 */ /* 0x000fc40000010000 */
[----:B------:R-:W-:Y:S01]  /*14af0*/  FADD.FTZ R4, R29, R4 ;  /* 0x000000041d047221 */ /* 0x000fe20000010000 */
[----:B------:R-:W-:Y:S01]  /*14b00*/  USHF.R.U32.HI UR6, URZ, 0x1f, UR5 ;  /* 0x0000001f3f067899 */ /* 0x000fe20008011605 */
[----:B------:R-:W-:Y:S02]  /*14b10*/  FADD.FTZ R5, R24, R5 ;  /* 0x0000000518057221 */ /* 0x000fe40000010000 */
[----:B------:R-:W-:Y:S02]  /*14b20*/  FADD.FTZ R3, R15, R2 ;  /* 0x000000020f037221 */ /* 0x000fe40000010000 */
[----:B--2---:R-:W-:Y:S02]  /*14b30*/  FADD.FTZ R2, R9, R0 ;  /* 0x0000000009027221 */ /* 0x004fe40000010000 */
[----:B------:R-:W-:Y:S01]  /*14b40*/  FADD.FTZ R0, R30, R4 ;  /* 0x000000041e007221 */ /* 0x000fe20000010000 */
[----:B------:R-:W-:Y:S01]  /*14b50*/  ULEA.HI.SX32 UR6, UR5, UR6, 0x1a ;  /* 0x0000000605067291 */ /* 0x000fe2000f8fd23f */
[----:B------:R-:W-:-:S02]  /*14b60*/  FADD.FTZ R5, R23, R5 ;  /* 0x0000000517057221 */ /* 0x000fc40000010000 */
[----:B------:R-:W-:Y:S02]  /*14b70*/  FADD.FTZ R4, R14, R3 ;  /* 0x000000030e047221 */ /* 0x000fe40000010000 */
[----:B------:R-:W-:Y:S02]  /*14b80*/  FADD.FTZ R3, R10, R2 ;  /* 0x000000020a037221 */ /* 0x000fe40000010000 */
[----:B------:R-:W-:Y:S01]  /*14b90*/  FADD.FTZ R2, R28, R0 ;  /* 0x000000001c027221 */ /* 0x000fe20000010000 */
[----:B------:R-:W-:Y:S01]  /*14ba0*/  UISETP.LT.AND UP0, UPT, URZ, UR6, UPT ;  /* 0x000000063f00728c */ /* 0x000fe2000bf01270 */
[----:B------:R-:W-:Y:S02]  /*14bb0*/  FADD.FTZ R0, R22, R5 ;  /* 0x0000000516007221 */ /* 0x000fe40000010000 */
[----:B------:R-:W-:Y:S02]  /*14bc0*/  FADD.FTZ R4, R13, R4 ;  /* 0x000000040d047221 */ /* 0x000fe40000010000 */
[----:B------:R-:W-:Y:S01]  /*14bd0*/  FADD.FTZ R3, R11, R3 ;  /* 0x000000030b037221 */ /* 0x000fe20000010000 */
[----:B------:R-:W-:Y:S01]  /*14be0*/  UIADD3 UR12, UR13, -0x2, URZ ;  /* 0xfffffffe0d0c7890 */ /* 0x000fe2000fffe03f */
[----:B------:R-:W-:Y:S01]  /*14bf0*/  FADD.FTZ R0, R21, R0 ;  /* 0x0000000015007221 */ /* 0x000fe20000010000 */
[----:B------:R-:W-:Y:S01]  /*14c00*/  USEL UR6, URZ, UR6, !UP0 ;  /* 0x000000063f067287 */ /* 0x000fe2000c000000 */
[----:B------:R-:W-:Y:S01]  /*14c10*/  FADD.FTZ R2, R25, R2 ;  /* 0x0000000219027221 */ /* 0x000fe20000010000 */
[----:B------:R1:W-:Y:S02]  /*14c20*/  STL [R1+0x2c], R4 ;  /* 0x00002c0401007387 */ /* 0x0003e40000100800 */
[----:B------:R-:W-:-:S02]  /*14c30*/  UISETP.GE.AND UP0, UPT, UR12, UR6, UPT ;  /* 0x000000060c00728c */ /* 0x000fc4000bf06270 */
[----:B------:R1:W-:Y:S04]  /*14c40*/  STL [R1+0x30], R3 ;  /* 0x0000300301007387 */ /* 0x0003e80000100800 */
[----:B------:R1:W-:Y:S04]  /*14c50*/  STL [R1+0x34], R0 ;  /* 0x0000340001007387 */ /* 0x0003e80000100800 */
[----:B------:R1:W-:Y:S01]  /*14c60*/  STL [R1+0x38], R2 ;  /* 0x0000380201007387 */ /* 0x0003e20000100800 */
[----:B------:R-:W-:Y:S02]  /*14c70*/  PLOP3.LUT P0, PT, PT, PT, UP0, 0x80, 0x0 ;  /* 0x000000000000781c */ /* 0x000fe40003f0f008 */
        /* <DEDUP_REMOVED lines=17> */
[----:B---3--:R-:W-:Y:S08]  /*14d90*/  HMMA.16816.F32.BF16 R172, R176, R16, R80 ;  /* 0x00000010b0ac723c */ /* 0x008ff00000041850 */
[C---:B------:R-:W-:Y:S08]  /*14da0*/  HMMA.16816.F32.BF16 R132, R180.reuse, R134, R60 ;  /* 0x00000086b484723c */ /* 0x040ff0000004183c */
[C---:B------:R-:W-:Y:S08]  /*14db0*/  HMMA.16816.F32.BF16 R148, R180.reuse, R150, R48 ;  /* 0x00000096b494723c */ /* 0x040ff00000041830 */
[C---:B------:R-:W-:Y:S08]  /*14dc0*/  HMMA.16816.F32.BF16 R164, R180.reuse, R166, R40 ;  /* 0x000000a6b4a4723c */ /* 0x040ff00000041828 */
[----:B------:R-:W-:Y:S08]  /*14dd0*/  HMMA.16816.F32.BF16 R168, R180, R16, R44 ;  /* 0x00000010b4a8723c */ /* 0x000ff0000004182c */
[-C--:B------:R-:W-:Y:S08]  /*14de0*/  HMMA.16816.F32.BF16 R176, R176, R18.reuse, R76 ;  /* 0x00000012b0b0723c */ /* 0x080ff0000004184c */
[----:B------:R-:W-:Y:S01]  /*14df0*/  HMMA.16816.F32.BF16 R180, R180, R18, R32 ;  /* 0x00000012b4b4723c */ /* 0x000fe20000041820 */
[----:B------:R-:W-:Y:S07]  /*14e00*/  @!P0 BRA `(.L_x_784) ;  /* 0x0000659000008947 */ /* 0x000fee0003800000 */
[----:B-1----:R-:W2:Y:S01]  /*14e10*/  LDL R115, [R1+0x24] ;  /* 0x0000240001737983 */ /* 0x002ea20000100800 */
[----:B------:R-:W-:Y:S01]  /*14e20*/  PLOP3.LUT P1, PT, PT, PT, UP2, 0x80, 0x0 ;  /* 0x000000000000781c */ /* 0x000fe20003f2f028 */
[----:B------:R-:W-:Y:S01]  /*14e30*/  IMAD.MOV.U32 R116, RZ, RZ, R72 ;  /* 0x000000ffff747224 */ /* 0x000fe200078e0048 */
[----:B------:R-:W-:Y:S01]  /*14e40*/  PLOP3.LUT P0, PT, PT, PT, UP2, 0x80, 0x0 ;  /* 0x000000000000781c */ /* 0x000fe20003f0f028 */
[----:B------:R-:W-:Y:S01]  /*14e50*/  IMAD.MOV.U32 R3, RZ, RZ, R73 ;  /* 0x000000ffff037224 */ /* 0x000fe200078e0049 */
[----:B------:R-:W-:Y:S01]  /*14e60*/  MOV R118, R70 ;  /* 0x0000004600767202 */ /* 0x000fe20000000f00 */
[----:B------:R-:W-:Y:S01]  /*14e70*/  IMAD.MOV.U32 R117, RZ, RZ, R71 ;  /* 0x000000ffff757224 */ /* 0x000fe200078e0047 */
[----:B------:R-:W-:-:S02]  /*14e80*/  ULDC UR5, c[0x0][0x210] ;  /* 0x0000840000057ab9 */ /* 0x000fc40000000800 */
[----:B------:R-:W-:Y:S02]  /*14e90*/  ULDC UR4, c[0x0][0x1e8] ;  /* 0x00007a0000047ab9 */ /* 0x000fe40000000800 */
[----:B------:R-:W-:Y:S02]  /*14ea0*/  UIMAD UR5, UR16, UR5, URZ ;  /* 0x00000005100572a4 */ /* 0x000fe4000f8e023f */
[----:B------:R-:W-:Y:S01]  /*14eb0*/  UIMAD UR4, UR16, UR4, URZ ;  /* 0x00000004100472a4 */ /* 0x000fe2000f8e023f */
[----:B--2---:R-:W-:-:S05]  /*14ec0*/  @P1 IMAD.HI.U32 R0, R115, c[0x0][0x2c8], RZ ;  /* 0x0000b20073001a27 */ /* 0x004fca00078e00ff */
[----:B------:R-:W-:-:S05]  /*14ed0*/  @P0 SHF.R.U32.HI R0, RZ, c[0x0][0x2cc], R0 ;  /* 0x0000b300ff000a19 */ /* 0x000fca0000011600 */
[----:B------:R1:W-:Y:S02]  /*14ee0*/  @P0 STL [R1+0x20], R0 ;  /* 0x0000200001000387 */ /* 0x0003e40000100800 */
.L_x_787:
[----:B------:R-:W-:Y:S04]  /*14ef0*/  DEPBAR.LE SB0, 0x0 ;  /* 0x000080000000791a */ /* 0x000fe80000000000 */
[----:B------:R-:W-:Y:S01]  /*14f00*/  BAR.SYNC.DEFER_BLOCKING 0x0 ;  /* 0x0000000000007b1d */ /* 0x000fe20000010000 */
[----:B------:R-:W-:Y:S05]  /*14f10*/  ISETP.LE.AND P0, PT, RZ, UR12, PT ;  /* 0x0000000cff007c0c */ /* 0x000fea000bf03270 */
[----:B--2--5:R2:W3:Y:S04]  /*14f20*/  LDSM.16.M88.4 R112, [R230+0x7100] ;  /* 0x00710000e670783b */ /* 0x0244e80000000200 */
[----:B------:R2:W4:Y:S04]  /*14f30*/  LDSM.16.M88.4 R108, [R230+0x9100] ;  /* 0x00910000e66c783b */ /* 0x0005280000000200 */
[----:B-----5:R2:W1:Y:S04]  /*14f40*/  LDSM.16.M88.4 R16, [R119+0x3900] ;  /* 0x003900007710783b */ /* 0x0204680000000200 */
        /* <DEDUP_REMOVED lines=17> */
[----:B------:R-:W4:Y:S04]  /*15060*/  LDL R6, [R1+0x18] ;  /* 0x0000180001067983 */ /* 0x000f280000100800 */
[----:B------:R-:W5:Y:S01]  /*15070*/  LDL R13, [R1+0x8] ;  /* 0x00000800010d7983 */ /* 0x000f620000100800 */
[----:B-1-3--:R-:W-:Y:S01]  /*15080*/  SHF.R.S32.HI R0, RZ, 0x1f, R2 ;  /* 0x0000001fff007819 */ /* 0x00afe20000011402 */
[----:B------:R-:W-:Y:S04]  /*15090*/  IMAD.WIDE.U32 R4, R2, c[0x0][0x208], RZ ;  /* 0x0000820002047a25 */ /* 0x000fe800078e00ff */
[----:B------:R-:W-:Y:S04]  /*150a0*/  IMAD R0, R0, c[0x0][0x208], RZ ;  /* 0x0000820000007a24 */ /* 0x000fe800078e02ff */
[----:B------:R-:W-:Y:S01]  /*150b0*/  IMAD R0, R2, c[0x0][0x20c], R0 ;  /* 0x0000830002007a24 */ /* 0x000fe200078e0200 */
[----:B----4-:R-:W-:Y:S03]  /*150c0*/  SHF.R.S32.HI R2, RZ, 0x1f, R6 ;  /* 0x0000001fff027819 */ /* 0x010fe60000011406 */
[----:B------:R-:W-:Y:S02]  /*150d0*/  IMAD.IADD R5, R5, 0x1, R0 ;  /* 0x0000000105057824 */ /* 0x000fe400078e0200 */
[----:B------:R-:W-:Y:S02]  /*150e0*/  IMAD R2, R2, c[0x0][0x218], RZ ;  /* 0x0000860002027a24 */ /* 0x000fe400078e02ff */
[----:B------:R-:W-:Y:S05]  /*150f0*/  IMAD.WIDE.U32 R4, R6, c[0x0][0x218], R4 ;  /* 0x0000860006047a25 */ /* 0x000fea00078e0004 */
[----:B------:R-:W-:Y:S01]  /*15100*/  IADD3 R0, P1, R4, UR5, RZ ;  /* 0x0000000504007c10 */ /* 0x000fe2000ff3e0ff */
[----:B------:R-:W-:Y:S03]  /*15110*/  IMAD R4, R6, c[0x0][0x21c], R2 ;  /* 0x0000870006047a24 */ /* 0x000fe600078e0202 */
[C---:B------:R-:W-:Y:S02]  /*15120*/  LEA R2, P0, R0.reuse, c[0x0][0x1f8], 0x1 ;  /* 0x00007e0000027a11 */ /* 0x040fe400078008ff */
[----:B------:R-:W-:Y:S03]  /*15130*/  IADD3.X R4, R5, UR15, R4, P1, !PT ;  /* 0x0000000f05047c10 */ /* 0x000fe60008ffe404 */
[----:B------:R-:W1:Y:S01]  /*15140*/  SHFL.IDX PT, R6, R2, RZ, 0x181f ;  /* 0x00181fff02067589 */ /* 0x000e6200000e0000 */
[----:B------:R-:W-:Y:S03]  /*15150*/  LEA.HI.X R0, R0, c[0x0][0x1fc], R4, 0x1, P0 ;  /* 0x00007f0000007a11 */ /* 0x000fe600000f0c04 */
[----:B------:R-:W3:Y:S04]  /*15160*/  SHFL.IDX PT, R4, R2, 0x1, 0x181f ;  /* 0x00381f0002047f89 */ /* 0x000ee800000e0000 */
[----:B------:R-:W4:Y:S04]  /*15170*/  SHFL.IDX PT, R5, R0, RZ, 0x181f ;  /* 0x00181fff00057589 */ /* 0x000f2800000e0000 */
[----:B------:R-:W2:Y:S04]  /*15180*/  SHFL.IDX PT, R8, R0, 0x1, 0x181f ;  /* 0x00381f0000087f89 */ /* 0x000ea800000e0000 */
[----:B------:R-:W-:Y:S04]  /*15190*/  SHFL.IDX PT, R11, R0, 0x2, 0x181f ;  /* 0x00581f00000b7f89 */ /* 0x000fe800000e0000 */
[----:B------:R-:W-:Y:S04]  /*151a0*/  SHFL.IDX PT, R22, R0, 0x3, 0x181f ;  /* 0x00781f0000167f89 */ /* 0x000fe800000e0000 */
[----:B------:R-:W-:Y:S01]  /*151b0*/  SHFL.IDX PT, R21, R0, 0x4, 0x181f ;  /* 0x00981f0000157f89 */ /* 0x000fe200000e0000 */
[-C--:B-1----:R-:W-:Y:S03]  /*151c0*/  IADD3 R6, P1, R6, R242.reuse, RZ ;  /* 0x000000f206067210 */ /* 0x082fe60007f3e0ff */
[----:B------:R-:W-:Y:S01]  /*151d0*/  SHFL.IDX PT, R20, R0, 0x5, 0x181f ;  /* 0x00b81f0000147f89 */ /* 0x000fe200000e0000 */
[-C--:B---3--:R-:W-:Y:S03]  /*151e0*/  IADD3 R4, P0, R4, R242.reuse, RZ ;  /* 0x000000f204047210 */ /* 0x088fe60007f1e0ff */
[----:B------:R5:W-:Y:S01]  /*151f0*/  SHFL.IDX PT, R15, R0, 0x6, 0x181f ;  /* 0x00d81f00000f7f89 */ /* 0x000be200000e0000 */
[--C-:B----4-:R-:W-:Y:S03]  /*15200*/  IMAD.X R7, R5, 0x1, R241.reuse, P1 ;  /* 0x0000000105077824 */ /* 0x110fe600008e06f1 */
[----:B------:R-:W1:Y:S01]  /*15210*/  SHFL.IDX PT, R12, R2, 0x2, 0x181f ;  /* 0x00581f00020c7f89 */ /* 0x000e6200000e0000 */
[--C-:B--2---:R-:W-:Y:S03]  /*15220*/  IMAD.X R5, R8, 0x1, R241.reuse, P0 ;  /* 0x0000000108057824 */ /* 0x104fe600000e06f1 */
[----:B------:R-:W2:Y:S04]  /*15230*/  SHFL.IDX PT, R10, R2, 0x3, 0x181f ;  /* 0x00781f00020a7f89 */ /* 0x000ea800000e0000 */
[----:B------:R-:W3:Y:S04]  /*15240*/  SHFL.IDX PT, R9, R2, 0x4, 0x181f ;  /* 0x00981f0002097f89 */ /* 0x000ee800000e0000 */
[----:B------:R-:W4:Y:S04]  /*15250*/  SHFL.IDX PT, R14, R2, 0x5, 0x181f ;  /* 0x00b81f00020e7f89 */ /* 0x000f2800000e0000 */
[----:B------:R-:W4:Y:S01]  /*15260*/  SHFL.IDX PT, R2, R2, 0x6, 0x181f ;  /* 0x00d81f0002027f89 */ /* 0x000f2200000e0000 */
[----:B-----5:R-:W-:Y:S05]  /*15270*/  IADD3 R0, R13, 0x100, RZ ;  /* 0x000001000d007810 */ /* 0x020fea0007ffe0ff */
[----:B------:R4:W-:Y:S01]  /*15280*/  LDGSTS.E.BYPASS.LTC128B.128 [R0], [R6.64], !P5 ;  /* 0x0000000006007fae */ /* 0x0009e2000e901d56 */
[-C--:B-1----:R-:W-:Y:S03]  /*15290*/  IADD3 R12, P0, R12, R242.reuse, RZ ;  /* 0x000000f20c0c7210 */ /* 0x082fe60007f1e0ff */
[----:B------:R1:W-:Y:S01]  /*152a0*/  LDGSTS.E.BYPASS.LTC128B.128 [R0+0x800], [R4.64], !P5 ;  /* 0x0080000004007fae */ /* 0x0003e2000e901d56 */
[-C--:B--2---:R-:W-:Y:S01]  /*152b0*/  IADD3 R10, P3, R10, R242.reuse, RZ ;  /* 0x000000f20a0a7210 */ /* 0x084fe20007f7e0ff */
[--C-:B------:R-:W-:Y:S01]  /*152c0*/  IMAD.X R13, R11, 0x1, R241.reuse, P0 ;  /* 0x000000010b0d7824 */ /* 0x100fe200000e06f1 */
[-C--:B---3--:R-:W-:Y:S03]  /*152d0*/  IADD3 R8, P2, R9, R242.reuse, RZ ;  /* 0x000000f209087210 */ /* 0x088fe60007f5e0ff */
[--C-:B------:R-:W-:Y:S01]  /*152e0*/  IMAD.X R11, R22, 0x1, R241.reuse, P3 ;  /* 0x00000001160b7824 */ /* 0x100fe200018e06f1 */
[----:B------:R2:W-:Y:S01]  /*152f0*/  LDGSTS.E.BYPASS.LTC128B.128 [R0+0x1000], [R12.64], !P5 ;  /* 0x010000000c007fae */ /* 0x0005e2000e901d56 */
[--C-:B------:R-:W-:Y:S03]  /*15300*/  IMAD.X R9, R21, 0x1, R241.reuse, P2 ;  /* 0x0000000115097824 */ /* 0x100fe600010e06f1 */
[----:B------:R2:W-:Y:S04]  /*15310*/  LDGSTS.E.BYPASS.LTC128B.128 [R0+0x1800], [R10.64], !P5 ;  /* 0x018000000a007fae */ /* 0x0005e8000e901d56 */
[----:B------:R2:W-:Y:S01]  /*15320*/  LDGSTS.E.BYPASS.LTC128B.128 [R0+0x2000], [R8.64], !P5 ;  /* 0x0200000008007fae */ /* 0x0005e2000e901d56 */
[-C--:B----4-:R-:W-:Y:S02]  /*15330*/  IADD3 R6, P1, R14, R242.reuse, RZ ;  /* 0x000000f20e067210 */ /* 0x090fe40007f3e0ff */
[----:B-1----:R-:W-:Y:S03]  /*15340*/  IADD3 R4, P0, R2, R242, RZ ;  /* 0x000000f202047210 */ /* 0x002fe60007f1e0ff */
[--C-:B------:R-:W-:Y:S02]  /*15350*/  IMAD.X R7, R20, 0x1, R241.reuse, P1 ;  /* 0x0000000114077824 */ /* 0x100fe400008e06f1 */
[----:B------:R-:W-:Y:S03]  /*15360*/  IMAD.X R5, R15, 0x1, R241, P0 ;  /* 0x000000010f057824 */ /* 0x000fe600000e06f1 */
[----:B------:R2:W-:Y:S04]  /*15370*/  LDGSTS.E.BYPASS.LTC128B.128 [R0+0x2800], [R6.64], !P5 ;  /* 0x0280000006007fae */ /* 0x0005e8000e901d56 */
[----:B------:R2:W-:Y:S02]  /*15380*/  LDGSTS.E.BYPASS.LTC128B.128 [R0+0x3000], [R4.64], !P5 ;  /* 0x0300000004007fae */ /* 0x0005e4000e901d56 */
.L_x_785:
        /* <DEDUP_REMOVED lines=65> */
[----:B------:R-:W4:Y:S07]  /*157a0*/  LDSM.16.M88.4 R196, [R229+0x4900] ;  /* 0x00490000e5c4783b */ /* 0x000f2e0000000200 */
[----:B------:R-:W-:Y:S01]  /*157b0*/  HMMA.16816.F32.BF16 R112, R188, R222, R112 ;  /* 0x000000debc70723c */ /* 0x000fe20000041870 */
[----:B------:R-:W5:Y:S08]  /*157c0*/  LDSM.16.M88.4 R188, [R229+0x5100] ;  /* 0x00510000e5bc783b */ /* 0x000f700000000200 */
[----:B------:R-:W-:Y:S01]  /*157d0*/  LDSM.16.M88.4 R220, [R228] ;  /* 0x00000000e4dc783b */ /* 0x000fe20000000200 */
        /* <DEDUP_REMOVED lines=17> */
[----:B------:R-:W2:Y:S07]  /*158f0*/  LDSM.16.M88.4 R188, [R232+0x9100] ;  /* 0x00910000e8bc783b */ /* 0x000eae0000000200 */
        /* <DEDUP_REMOVED lines=41> */
[----:B------:R-:W-:Y:S01]  /*15b90*/  MUFU.TANH R249, R12 ;  /* 0x0000000c00f97308 */ /* 0x000fe20000002400 */
[----:B--2---:R2:W-:Y:S09]  /*15ba0*/  STL [R1+0xc], R2 ;  /* 0x00000c0201007387 */ /* 0x0045f20000100800 */
[----:B------:R-:W-:Y:S01]  /*15bb0*/  MUFU.TANH R250, R13 ;  /* 0x0000000d00fa7308 */ /* 0x000fe20000002400 */
[----:B---3--:R-:W3:Y:S01]  /*15bc0*/  LDSM.16.M88.4 R8, [R228+0x1000] ;  /* 0x00100000e408783b */ /* 0x008ee20000000200 */
[-C--:B-1----:R-:W-:Y:S08]  /*15bd0*/  HMMA.16816.F32.BF16 R20, R216, R4.reuse, R20 ;  /* 0x00000004d814723c */ /* 0x082ff00000041814 */
[----:B------:R-:W-:Y:S01]  /*15be0*/  MUFU.TANH R192, R16 ;  /* 0x0000001000c07308 */ /* 0x000fe20000002400 */
[----:B----4-:R1:W-:Y:S01]  /*15bf0*/  STL [R1+0x10], R0 ;  /* 0x0000100001007387 */ /* 0x0103e20000100800 */
[C---:B------:R-:W-:Y:S08]  /*15c00*/  HMMA.16816.F32.BF16 R24, R188.reuse, R4, R24 ;  /* 0x00000004bc18723c */ /* 0x040ff00000041818 */
[----:B--2---:R-:W2:Y:S01]  /*15c10*/  MUFU.TANH R2, R14 ;  /* 0x0000000e00027308 */ /* 0x004ea20000002400 */
[-C--:B------:R-:W-:Y:S08]  /*15c20*/  HMMA.16816.F32.BF16 R28, R188, R6.reuse, R28 ;  /* 0x00000006bc1c723c */ /* 0x080ff0000004181c */
[C---:B------:R-:W-:Y:S01]  /*15c30*/  HMMA.16816.F32.BF16 R32, R216.reuse, R6, R32 ;  /* 0x00000006d820723c */ /* 0x040fe20000041820 */
[----:B------:R-:W-:Y:S01]  /*15c40*/  MUFU.TANH R187, R17 ;  /* 0x0000001100bb7308 */ /* 0x000fe20000002400 */
[----:B------:R-:W4:Y:S02]  /*15c50*/  LDSM.16.M88.4 R4, [R228+0x1800] ;  /* 0x00180000e404783b */ /* 0x000f240000000200 */
[----:B------:R-:W-:Y:S02]  /*15c60*/  FMUL.FTZ R20, R20, c[0x0][0x320] ;  /* 0x0000c80014147a20 */ /* 0x000fe40000410000 */
[----:B------:R-:W-:Y:S02]  /*15c70*/  FMUL.FTZ R21, R21, c[0x0][0x320] ;  /* 0x0000c80015157a20 */ /* 0x000fe40000410000 */
[----:B------:R-:W-:Y:S03]  /*15c80*/  FMUL.FTZ R24, R24, c[0x0][0x320] ;  /* 0x0000c80018187a20 */ /* 0x000fe60000410000 */
[----:B-1----:R-:W1:Y:S01]  /*15c90*/  MUFU.TANH R0, R15 ;  /* 0x0000000f00007308 */ /* 0x002e620000002400 */
[----:B------:R-:W-:Y:S02]  /*15ca0*/  FMUL.FTZ R25, R25, c[0x0][0x320] ;  /* 0x0000c80019197a20 */ /* 0x000fe40000410000 */
[----:B------:R-:W-:Y:S01]  /*15cb0*/  FMUL.FTZ R27, R27, c[0x0][0x320] ;  /* 0x0000c8001b1b7a20 */ /* 0x000fe20000410000 */
[----:B--2---:R-:W-:Y:S01]  /*15cc0*/  STL [R1], R2 ;  /* 0x0000000201007387 */ /* 0x004fe20000100800 */
[-C--:B---3--:R-:W-:Y:S03]  /*15cd0*/  HMMA.16816.F32.BF16 R36, R216, R8.reuse, R36 ;  /* 0x00000008d824723c */ /* 0x088fe60000041824 */
[----:B------:R-:W-:Y:S02]  /*15ce0*/  FMUL.FTZ R28, R28, c[0x0][0x320] ;  /* 0x0000c8001c1c7a20 */ /* 0x000fe40000410000 */
[----:B------:R2:W3:Y:S01]  /*15cf0*/  MUFU.TANH R212, R18 ;  /* 0x0000001200d47308 */ /* 0x0004e20000002400 */
[----:B------:R-:W-:Y:S02]  /*15d00*/  FMUL.FTZ R30, R30, c[0x0][0x320] ;  /* 0x0000c8001e1e7a20 */ /* 0x000fe40000410000 */
[C---:B------:R-:W-:Y:S04]  /*15d10*/  HMMA.16816.F32.BF16 R40, R188.reuse, R8, R40 ;  /* 0x00000008bc28723c */ /* 0x040fe80000041828 */
[----:B------:R-:W-:Y:S02]  /*15d20*/  FMUL.FTZ R32, R32, c[0x0][0x320] ;  /* 0x0000c80020207a20 */ /* 0x000fe40000410000 */
[----:B------:R-:W-:Y:S01]  /*15d30*/  FMUL.FTZ R33, R33, c[0x0][0x320] ;  /* 0x0000c80021217a20 */ /* 0x000fe20000410000 */
[----:B------:R2:W2:Y:S01]  /*15d40*/  MUFU.TANH R211, R19 ;  /* 0x0000001300d37308 */ /* 0x0004a20000002400 */
[-C--:B------:R-:W-:Y:S01]  /*15d50*/  HMMA.16816.F32.BF16 R44, R188, R10.reuse, R44 ;  /* 0x0000000abc2c723c */ /* 0x080fe2000004182c */
[----:B-1----:R-:W-:Y:S03]  /*15d60*/  STL [R1+0x4], R0 ;  /* 0x0000040001007387 */ /* 0x002fe60000100800 */
[----:B------:R-:W-:Y:S02]  /*15d70*/  FMUL.FTZ R22, R22, c[0x0][0x320] ;  /* 0x0000c80016167a20 */ /* 0x000fe40000410000 */
[----:B------:R-:W-:Y:S02]  /*15d80*/  FMUL.FTZ R23, R23, c[0x0][0x320] ;  /* 0x0000c80017177a20 */ /* 0x000fe40000410000 */
[C---:B------:R-:W-:Y:S01]  /*15d90*/  HMMA.16816.F32.BF16 R48, R216.reuse, R10, R48 ;  /* 0x0000000ad830723c */ /* 0x040fe20000041830 */
[----:B------:R1:W1:Y:S01]  /*15da0*/  MUFU.TANH R184, R20 ;  /* 0x0000001400b87308 */ /* 0x0002620000002400 */
[----:B------:R-:W5:Y:S02]  /*15db0*/  LDSM.16.M88.4 R8, [R228+0x2000] ;  /* 0x00200000e408783b */ /* 0x000f640000000200 */
[----:B------:R-:W-:Y:S02]  /*15dc0*/  FMUL.FTZ R36, R36, c[0x0][0x320] ;  /* 0x0000c80024247a20 */ /* 0x000fe40000410000 */
[----:B------:R-:W-:Y:S02]  /*15dd0*/  FMUL.FTZ R37, R37, c[0x0][0x320] ;  /* 0x0000c80025257a20 */ /* 0x000fe40000410000 */
[-C--:B----4-:R-:W-:Y:S03]  /*15de0*/  HMMA.16816.F32.BF16 R52, R216, R4.reuse, R52 ;  /* 0x00000004d834723c */ /* 0x090fe60000041834 */
[----:B------:R-:W4:Y:S01]  /*15df0*/  MUFU.TANH R21, R21 ;  /* 0x0000001500157308 */ /* 0x000f220000002400 */
        /* <DEDUP_REMOVED lines=11> */
[----:B------:R-:W1:Y:S03]  /*15eb0*/  LDSM.16.M88.4 R4, [R228+0x2800] ;  /* 0x00280000e404783b */ /* 0x000e660000000200 */
[----:B------:R-:W-:Y:S02]  /*15ec0*/  FMUL.FTZ R52, R52, c[0x0][0x320] ;  /* 0x0000c80034347a20 */ /* 0x000fe40000410000 */
[----:B------:R-:W-:Y:S02]  /*15ed0*/  FMUL.FTZ R53, R53, c[0x0][0x320] ;  /* 0x0000c80035357a20 */ /* 0x000fe40000410000 */
[----:B------:R-:W-:Y:S01]  /*15ee0*/  FMUL.FTZ R54, R54, c[0x0][0x320] ;  /* 0x0000c80036367a20 */ /* 0x000fe20000410000 */
[----:B------:R1:W1:Y:S01]  /*15ef0*/  MUFU.TANH R223, R24 ;  /* 0x0000001800df7308 */ /* 0x0002620000002400 */
[-C--:B-----5:R-:W-:Y:S03]  /*15f00*/  HMMA.16816.F32.BF16 R68, R216, R8.reuse, R68 ;  /* 0x00000008d844723c */ /* 0x0a0fe60000041844 */
[----:B------:R-:W-:Y:S02]  /*15f10*/  FMUL.FTZ R55, R55, c[0x0][0x320] ;  /* 0x0000c80037377a20 */ /* 0x000fe40000410000 */
[----:B------:R-:W-:Y:S02]  /*15f20*/  FMUL.FTZ R57, R57, c[0x0][0x320] ;  /* 0x0000c80039397a20 */ /* 0x000fe40000410000 */
[----:B------:R-:W-:Y:S01]  /*15f30*/  FMUL.FTZ R59, R59, c[0x0][0x320] ;  /* 0x0000c8003b3b7a20 */ /* 0x000fe20000410000 */
[C---:B------:R-:W-:Y:S01]  /*15f40*/  HMMA.16816.F32.BF16 R72, R188.reuse, R8, R72 ;  /* 0x00000008bc48723c */ /* 0x040fe20000041848 */
[----:B------:R2:W2:Y:S03]  /*15f50*/  MUFU.TANH R222, R25 ;  /* 0x0000001900de7308 */ /* 0x0004a60000002400 */
[----:B------:R-:W-:Y:S02]  /*15f60*/  FMUL.FTZ R61, R61, c[0x0][0x320] ;  /* 0x0000c8003d3d7a20 */ /* 0x000fe40000410000 */
[----:B------:R-:W-:Y:S02]  /*15f70*/  FMUL.FTZ R64, R64, c[0x0][0x320] ;  /* 0x0000c80040407a20 */ /* 0x000fe40000410000 */
[-C--:B------:R-:W-:Y:S03]  /*15f80*/  HMMA.16816.F32.BF16 R76, R188, R10.reuse, R76 ;  /* 0x0000000abc4c723c */ /* 0x080fe6000004184c */
[----:B------:R2:W2:Y:S01]  /*15f90*/  MUFU.TANH R247, R26 ;  /* 0x0000001a00f77308 */ /* 0x0004a20000002400 */
[----:B------:R-:W-:Y:S02]  /*15fa0*/  FMUL.FTZ R65, R65, c[0x0][0x320] ;  /* 0x0000c80041417a20 */ /* 0x000fe40000410000 */
[----:B------:R-:W-:Y:S02]  /*15fb0*/  FMUL.FTZ R66, R66, c[0x0][0x320] ;  /* 0x0000c80042427a20 */ /* 0x000fe40000410000 */
[C---:B------:R-:W-:Y:S01]  /*15fc0*/  HMMA.16816.F32.BF16 R80, R216.reuse, R10, R80 ;  /* 0x0000000ad850723c */ /* 0x040fe20000041850 */
[----:B------:R-:W5:Y:S01]  /*15fd0*/  LDSM.16.M88.4 R8, [R228+0x3000] ;  /* 0x00300000e408783b */ /* 0x000f620000000200 */
[----:B------:R-:W-:Y:S04]  /*15fe0*/  DEPBAR.LE SB0, 0x0 ;  /* 0x000080000000791a */ /* 0x000fe80000000000 */
[----:B------:R2:W2:Y:S01]  /*15ff0*/  MUFU.TANH R248, R27 ;  /* 0x0000001b00f87308 */ /* 0x0004a20000002400 */
[----:B------:R-:W-:Y:S01]  /*16000*/  FMUL.FTZ R67, R67, c[0x0][0x320] ;  /* 0x0000c80043437a20 */ /* 0x000fe20000410000 */
[-C--:B-1----:R-:W-:Y:S01]  /*16010*/  HMMA.16816.F32.BF16 R84, R216, R4.reuse, R84 ;  /* 0x00000004d854723c */ /* 0x082fe20000041854 */
        /* <DEDUP_REMOVED lines=89> */
[----:B------:R-:W-:Y:S03]  /*165b0*/  FMUL.FTZ R111, R111, c[0x0][0x320] ;  /* 0x0000c8006f6f7a20 */ /* 0x000fe60000410000 */
        /* <DEDUP_REMOVED lines=77> */
[----:B------:R-:W3:Y:S04]  /*16a90*/  LDL R0, [R1+0x8] ;  /* 0x0000080001007983 */ /* 0x000ee80000100800 */
[----:B------:R-:W-:Y:S01]  /*16aa0*/  ISETP.NE.AND P1, PT, R2, 0x1, PT ;  /* 0x000000010200780c */ /* 0x000fe20003f25270 */
[----:B------:R-:W-:Y:S02]  /*16ab0*/  IMAD.U32 R2, RZ, RZ, UR10 ;  /* 0x0000000aff027e24 */ /* 0x000fe4000f8e00ff */
[----:B---3--:R-:W-:Y:S03]  /*16ac0*/  IMAD.MOV.U32 R22, RZ, RZ, R0 ;  /* 0x000000ffff167224 */ /* 0x008fe600078e0000 */
[----:B--2---:R-:W-:Y:S07]  /*16ad0*/  IADD3 R2, R2, -0x70, R12 ;  /* 0xffffff9002027810 */ /* 0x004fee0007ffe00c */
        /* <DEDUP_REMOVED lines=11> */
[----:B------:R2:W3:Y:S02]  /*16b90*/  @!P6 LDG.E R7, [R4.64] ;  /* 0x000000160407e981 */ /* 0x0004e4000c1e1900 */
[----:B------:R-:W-:Y:S04]  /*16ba0*/  IMAD R0, R0, c[0x0][0x1e0], RZ ;  /* 0x0000780000007a24 */ /* 0x000fe800078e02ff */
[C---:B------:R-:W-:Y:S02]  /*16bb0*/  IMAD R0, R8.reuse, c[0x0][0x1e4], R0 ;  /* 0x0000790008007a24 */ /* 0x040fe400078e0200 */
[----:B--2---:R-:W-:Y:S04]  /*16bc0*/  IMAD.WIDE.U32 R4, R8, c[0x0][0x1e0], RZ ;  /* 0x0000780008047a25 */ /* 0x004fe800078e00ff */
[----:B------:R-:W-:Y:S01]  /*16bd0*/  IMAD.IADD R5, R5, 0x1, R0 ;  /* 0x0000000105057824 */ /* 0x000fe200078e0200 */
[----:B---3--:R-:W-:Y:S01]  /*16be0*/  STL [R1+0x18], R7 ;  /* 0x0000180701007387 */ /* 0x008fe20000100800 */
[----:B------:R-:W-:Y:S02]  /*16bf0*/  SHF.R.S32.HI R2, RZ, 0x1f, R7 ;  /* 0x0000001fff027819 */ /* 0x000fe40000011407 */
        /* <DEDUP_REMOVED lines=9> */
[----:B------:R-:W3:Y:S04]  /*16c90*/  SHFL.IDX PT, R7, R0, RZ, 0x181f ;  /* 0x00181fff00077589 */ /* 0x000ee800000e0000 */
[----:B------:R-:W4:Y:S04]  /*16ca0*/  SHFL.IDX PT, R4, R2, 0x1, 0x181f ;  /* 0x00381f0002047f89 */ /* 0x000f2800000e0000 */
[----:B------:R-:W5:Y:S04]  /*16cb0*/  SHFL.IDX PT, R5, R0, 0x1, 0x181f ;  /* 0x00381f0000057f89 */ /* 0x000f6800000e0000 */
[----:B------:R-:W1:Y:S04]  /*16cc0*/  SHFL.IDX PT, R10, R2, 0x3, 0x181f ;  /* 0x00781f00020a7f89 */ /* 0x000e6800000e0000 */
[----:B------:R-:W1:Y:S01]  /*16cd0*/  SHFL.IDX PT, R9, R0, 0x2, 0x181f ;  /* 0x00581f0000097f89 */ /* 0x000e6200000e0000 */
[-C--:B--2---:R-:W-:Y:S03]  /*16ce0*/  IADD3 R6, P1, R6, R242.reuse, RZ ;  /* 0x000000f206067210 */ /* 0x084fe60007f3e0ff */
[----:B------:R-:W2:Y:S04]  /*16cf0*/  SHFL.IDX PT, R8, R2, 0x4, 0x181f ;  /* 0x00981f0002087f89 */ /* 0x000ea800000e0000 */
[----:B------:R-:W2:Y:S01]  /*16d00*/  SHFL.IDX PT, R11, R2, 0x5, 0x181f ;  /* 0x00b81f00020b7f89 */ /* 0x000ea200000e0000 */
[-C--:B---3--:R-:W-:Y:S03]  /*16d10*/  IADD3.X R7, R7, R241.reuse, RZ, P1, !PT ;  /* 0x000000f107077210 */ /* 0x088fe60000ffe4ff */
[----:B------:R-:W3:Y:S01]  /*16d20*/  SHFL.IDX PT, R16, R0, 0x3, 0x181f ;  /* 0x00781f0000107f89 */ /* 0x000ee200000e0000 */
[-C--:B----4-:R-:W-:Y:S03]  /*16d30*/  IADD3 R4, P0, R4, R242.reuse, RZ ;  /* 0x000000f204047210 */ /* 0x090fe60007f1e0ff */
[----:B------:R4:W-:Y:S02]  /*16d40*/  LDGSTS.E.BYPASS.LTC128B.128 [R22+0x3900], [R6.64], !P5 ;  /* 0x0390000006167fae */ /* 0x0009e4000e901d56 */
[--C-:B-----5:R-:W-:Y:S01]  /*16d50*/  IMAD.X R5, R5, 0x1, R241.reuse, P0 ;  /* 0x0000000105057824 */ /* 0x120fe200000e06f1 */
[-C--:B------:R-:W-:Y:S01]  /*16d60*/  IADD3 R12, P0, R12, R242.reuse, RZ ;  /* 0x000000f20c0c7210 */ /* 0x080fe20007f1e0ff */
[----:B------:R-:W5:Y:S01]  /*16d70*/  SHFL.IDX PT, R15, R0, 0x4, 0x181f ;  /* 0x00981f00000f7f89 */ /* 0x000f6200000e0000 */
[-C--:B-1----:R-:W-:Y:S03]  /*16d80*/  IADD3 R10, P3, R10, R242.reuse, RZ ;  /* 0x000000f20a0a7210 */ /* 0x082fe60007f7e0ff */
[----:B------:R1:W-:Y:S01]  /*16d90*/  LDGSTS.E.BYPASS.LTC128B.128 [R22+0x4100], [R4.64], !P5 ;  /* 0x0410000004167fae */ /* 0x0003e2000e901d56 */
[--C-:B------:R-:W-:Y:S03]  /*16da0*/  IMAD.X R13, R9, 0x1, R241.reuse, P0 ;  /* 0x00000001090d7824 */ /* 0x100fe600000e06f1 */
[----:B------:R-:W1:Y:S01]  /*16db0*/  SHFL.IDX PT, R2, R2, 0x6, 0x181f ;  /* 0x00d81f0002027f89 */ /* 0x000e6200000e0000 */
[-C--:B--2---:R-:W-:Y:S03]  /*16dc0*/  IADD3 R8, P2, R8, R242.reuse, RZ ;  /* 0x000000f208087210 */ /* 0x084fe60007f5e0ff */
[----:B------:R-:W2:Y:S04]  /*16dd0*/  SHFL.IDX PT, R14, R0, 0x5, 0x181f ;  /* 0x00b81f00000e7f89 */ /* 0x000ea800000e0000 */
[----:B------:R-:W2:Y:S04]  /*16de0*/  SHFL.IDX PT, R0, R0, 0x6, 0x181f ;  /* 0x00d81f0000007f89 */ /* 0x000ea800000e0000 */
[----:B------:R2:W-:Y:S01]  /*16df0*/  LDGSTS.E.BYPASS.LTC128B.128 [R22+0x4900], [R12.64], !P5 ;  /* 0x049000000c167fae */ /* 0x0005e2000e901d56 */
[-C--:B----4-:R-:W-:Y:S01]  /*16e00*/  IADD3 R6, P1, R11, R242.reuse, RZ ;  /* 0x000000f20b067210 */ /* 0x090fe20007f3e0ff */
[--C-:B---3--:R-:W-:Y:S01]  /*16e10*/  IMAD.X R11, R16, 0x1, R241.reuse, P3 ;  /* 0x00000001100b7824 */ /* 0x108fe200018e06f1 */
[----:B-----5:R-:W-:Y:S04]  /*16e20*/  IADD3.X R9, R15, R241, RZ, P2, !PT ;  /* 0x000000f10f097210 */ /* 0x020fe800017fe4ff */
[----:B------:R3:W-:Y:S01]  /*16e30*/  LDGSTS.E.BYPASS.LTC128B.128 [R22+0x5100], [R10.64], !P5 ;  /* 0x051000000a167fae */ /* 0x0007e2000e901d56 */
[----:B-1----:R-:W-:Y:S03]  /*16e40*/  IADD3 R4, P0, R2, R242, RZ ;  /* 0x000000f202047210 */ /* 0x002fe60007f1e0ff */
[----:B------:R3:W-:Y:S01]  /*16e50*/  LDGSTS.E.BYPASS.LTC128B.128 [R22+0x5900], [R8.64], !P5 ;  /* 0x0590000008167fae */ /* 0x0007e2000e901d56 */
[--C-:B--2---:R-:W-:Y:S02]  /*16e60*/  IMAD.X R7, R14, 0x1, R241.reuse, P1 ;  /* 0x000000010e077824 */ /* 0x104fe400008e06f1 */
[----:B------:R-:W-:Y:S03]  /*16e70*/  IMAD.X R5, R0, 0x1, R241, P0 ;  /* 0x0000000100057824 */ /* 0x000fe600000e06f1 */
[----:B------:R3:W-:Y:S04]  /*16e80*/  LDGSTS.E.BYPASS.LTC128B.128 [R22+0x6100], [R6.64], !P5 ;  /* 0x0610000006167fae */ /* 0x0007e8000e901d56 */
[----:B------:R3:W-:Y:S02]  /*16e90*/  LDGSTS.E.BYPASS.LTC128B.128 [R22+0x6900], [R4.64], !P5 ;  /* 0x0690000004167fae */ /* 0x0007e4000e901d56 */
.L_x_786:
[----:B--234-:R-:W2:Y:S01]  /*16ea0*/  LDL.LU R6, [R1] ;  /* 0x0000000001067983 */ /* 0x01cea20000300800 */
[----:B------:R-:W-:Y:S01]  /*16eb0*/  PLOP3.LUT P0, PT, PT, PT, UP2, 0x80, 0x0 ;  /* 0x000000000000781c */ /* 0x000fe20003f0f028 */
[----:B------:R-:W-:Y:S02]  /*16ec0*/  UIMAD UR10, UR12, -0x70, URZ ;  /* 0xffffff900c0a78a4 */ /* 0x000fe4000f8e023f */
[----:B------:R-:W3:Y:S01]  /*16ed0*/  LDL.LU R5, [R1+0x4] ;  /* 0x0000040001057983 */ /* 0x000ee20000300800 */
[----:B------:R-:W-:Y:S02]  /*16ee0*/  UISETP.GT.AND UP0, UPT, UR12, UR6, UPT ;  /* 0x000000060c00728c */ /* 0x000fe4000bf04270 */
[----:B------:R-:W-:Y:S01]  /*16ef0*/  UIADD3 UR12, UR12, -0x1, URZ ;  /* 0xffffffff0c0c7890 */ /* 0x000fe2000fffe03f */
[----:B------:R-:W4:Y:S04]  /*16f00*/  LDL.LU R4, [R1+0xc] ;  /* 0x00000c0001047983 */ /* 0x000f280000300800 */
[----:B------:R-:W4:Y:S04]  /*16f10*/  LDL.LU R0, [R1+0x10] ;  /* 0x0000100001007983 */ /* 0x000f280000300800 */
        /* <DEDUP_REMOVED lines=13> */
[----:B---3--:R-:W-:Y:S02]  /*16ff0*/  IMAD.MOV.U32 R8, RZ, RZ, R5 ;  /* 0x000000ffff087224 */ /* 0x008fe400078e0005 */
[----:B------:R-:W-:Y:S02]  /*17000*/  IMAD.U32 R5, RZ, RZ, UR20 ;  /* 0x00000014ff057e24 */ /* 0x000fe4000f8e00ff */
[----:B----4-:R-:W-:Y:S02]  /*17010*/  IMAD.MOV.U32 R11, RZ, RZ, R4 ;  /* 0x000000ffff0b7224 */ /* 0x010fe400078e0004 */
[----:B------:R-:W-:Y:S02]  /*17020*/  IMAD.MOV.U32 R10, RZ, RZ, R0 ;  /* 0x000000ffff0a7224 */ /* 0x000fe400078e0000 */
[----:B------:R2:W3:Y:S02]  /*17030*/  LDL R0, [R1+0x24] ;  /* 0x0000240001007983 */ /* 0x0004e40000100800 */
[----:B---3--:R-:W-:Y:S05]  /*17040*/  @P0 IMAD.MOV.U32 R0, RZ, RZ, R2 ;  /* 0x000000ffff000224 */ /* 0x008fea00078e0002 */
[----:B------:R-:W-:Y:S08]  /*17050*/  SHFL.IDX PT, R7, R0, 0x2, 0x1c1f ;  /* 0x005c1f0000077f89 */ /* 0x000ff000000e0000 */
[----:B------:R-:W3:Y:S08]  /*17060*/  SHFL.IDX PT, R4, R0, RZ, 0x1c1f ;  /* 0x001c1fff00047589 */ /* 0x000ef000000e0000 */
[----:B------:R-:W4:Y:S08]  /*17070*/  SHFL.IDX PT, R2, R0, 0x1, 0x1c1f ;  /* 0x003c1f0000027f89 */ /* 0x000f3000000e0000 */
[----:B------:R1:W2:Y:S02]  /*17080*/  SHFL.IDX PT, R6, R0, 0x3, 0x1c1f ;  /* 0x007c1f0000067f89 */ /* 0x0002a400000e0000 */
[----:B-1----:R-:W-:Y:S05]  /*17090*/  IMAD.U32 R0, RZ, RZ, UR10 ;  /* 0x0000000aff007e24 */ /* 0x002fea000f8e00ff */
[----:B------:R-:W-:Y:S01]  /*170a0*/  IADD3 R0, -R12, 0x1, R0 ;  /* 0x000000010c007810 */ /* 0x000fe20007ffe100 */
[----:B------:R-:W-:Y:S03]  /*170b0*/  IMAD.MOV.U32 R12, RZ, RZ, R10 ;  /* 0x000000ffff0c7224 */ /* 0x000fe600078e000a */
[----:B------:R-:W-:Y:S01]  /*170c0*/  IADD3 R5, -R5, UR14, R0 ;  /* 0x0000000e05057c10 */ /* 0x000fe2000fffe100 */
[----:B------:R-:W-:Y:S04]  /*170d0*/  IMAD.MOV.U32 R48, RZ, RZ, R12 ;  /* 0x000000ffff307224 */ /* 0x000fe800078e000c */
[C---:B---3--:R-:W-:Y:S02]  /*170e0*/  IMAD.IADD R4, R5.reuse, 0x1, R4 ;  /* 0x0000000105047824 */ /* 0x048fe400078e0204 */
[C---:B----4-:R-:W-:Y:S02]  /*170f0*/  IMAD.IADD R2, R5.reuse, 0x1, R2 ;  /* 0x0000000105027824 */ /* 0x050fe400078e0202 */
[C---:B------:R-:W-:Y:S01]  /*17100*/  IMAD.IADD R0, R5.reuse, 0x1, R7 ;  /* 0x0000000105007824 */ /* 0x040fe200078e0207 */
[C---:B------:R-:W-:Y:S01]  /*17110*/  ISETP.GT.AND P0, PT, R4.reuse, RZ, PT ;  /* 0x000000ff0400720c */ /* 0x040fe20003f04270 */
[----:B--2---:R-:W-:Y:S01]  /*17120*/  IMAD.IADD R5, R5, 0x1, R6 ;  /* 0x0000000105057824 */ /* 0x004fe200078e0206 */
[----:B------:R-:W-:Y:S02]  /*17130*/  ISETP.GT.AND P1, PT, R4, 0x1, PT ;  /* 0x000000010400780c */ /* 0x000fe40003f24270 */
        /* <DEDUP_REMOVED lines=8> */
[C---:B------:R-:W-:Y:S02]  /*171c0*/  ISETP.GT.AND P0, PT, R4.reuse, 0x10, PT ;  /* 0x000000100400780c */ /* 0x040fe40003f04270 */
[C---:B------:R-:W-:Y:S02]  /*171d0*/  ISETP.GT.AND P1, PT, R4.reuse, 0x11, PT ;  /* 0x000000110400780c */ /* 0x040fe40003f24270 */
[----:B------:R-:W-:Y:S02]  /*171e0*/  FSEL R29, R187, -INF , P3 ;  /* 0xff800000bb1d7808 */ /* 0x000fe40001800000 */
[C---:B------:R-:W-:Y:S02]  /*171f0*/  ISETP.GT.AND P2, PT, R4.reuse, 0x18, PT ;  /* 0x000000180400780c */ /* 0x040fe40003f44270 */
[----:B------:R-:W-:Y:S02]  /*17200*/  ISETP.GT.AND P3, PT, R4, 0x19, PT ;  /* 0x000000190400780c */ /* 0x000fe40003f64270 */
[----:B------:R-:W-:Y:S02]  /*17210*/  FSEL R38, R184, -INF , P0 ;  /* 0xff800000b8267808 */ /* 0x000fe40000000000 */
[----:B------:R-:W-:Y:S02]  /*17220*/  FSEL R40, R21, -INF , P1 ;  /* 0xff80000015287808 */ /* 0x000fe40000800000 */
[----:B------:R-:W-:Y:S02]  /*17230*/  FMNMX.FTZ R6, R29, R6, !PT ;  /* 0x000000061d067209 */ /* 0x000fe40007810000 */
        /* <DEDUP_REMOVED lines=9> */
[----:B------:R-:W-:Y:S02]  /*172d0*/  FSEL R46, R46, -INF , P2 ;  /* 0xff8000002e2e7808 */ /* 0x000fe40001000000 */
[C---:B------:R-:W-:Y:S02]  /*172e0*/  ISETP.GT.AND P2, PT, R4.reuse, 0x38, PT ;  /* 0x000000380400780c */ /* 0x040fe40003f44270 */
[----:B------:R-:W-:Y:S02]  /*172f0*/  FSEL R51, R49, -INF , P3 ;  /* 0xff80000031337808 */ /* 0x000fe40001800000 */
[C---:B------:R-:W-:Y:S02]  /*17300*/  ISETP.GT.AND P3, PT, R4.reuse, 0x39, PT ;  /* 0x000000390400780c */ /* 0x040fe40003f64270 */
[C---:B------:R-:W-:Y:S02]  /*17310*/  ISETP.GT.AND P0, PT, R4.reuse, 0x30, PT ;  /* 0x000000300400780c */ /* 0x040fe40003f04270 */
[----:B------:R-:W-:Y:S02]  /*17320*/  ISETP.GT.AND P1, PT, R4, 0x31, PT ;  /* 0x000000310400780c */ /* 0x000fe40003f24270 */
[----:B------:R-:W-:Y:S02]  /*17330*/  FSEL R93, R64, -INF , P2 ;  /* 0xff800000405d7808 */ /* 0x000fe40001000000 */
[----:B------:R-:W-:Y:S02]  /*17340*/  FSEL R94, R65, -INF , P3 ;  /* 0xff800000415e7808 */ /* 0x000fe40001800000 */
[----:B------:R-:W-:Y:S02]  /*17350*/  FSEL R63, R17, -INF , P1 ;  /* 0xff800000113f7808 */ /* 0x000fe40000800000 */
[C---:B------:R-:W-:Y:S02]  /*17360*/  ISETP.GT.AND P1, PT, R4.reuse, 0x41, PT ;  /* 0x000000410400780c */ /* 0x040fe40003f24270 */
[C---:B------:R-:W-:Y:S02]  /*17370*/  ISETP.GT.AND P2, PT, R4.reuse, 0x48, PT ;  /* 0x000000480400780c */ /* 0x040fe40003f44270 */
[----:B------:R-:W-:Y:S02]  /*17380*/  ISETP.GT.AND P3, PT, R4, 0x49, PT ;  /* 0x000000490400780c */ /* 0x000fe40003f64270 */
        /* <DEDUP_REMOVED lines=11> */
[----:B------:R-:W-:Y:S02]  /*17440*/  FMNMX.FTZ R6, R42, R6, !PT ;  /* 0x000000062a067209 */ /* 0x000fe40007810000 */
[----:B------:R-:W-:Y:S02]  /*17450*/  FSEL R84, R84, -INF , P0 ;  /* 0xff80000054547808 */ /* 0x000fe40000000000 */
[----:B------:R-:W-:Y:S02]  /*17460*/  FSEL R85, R85, -INF , P1 ;  /* 0xff80000055557808 */ /* 0x000fe40000800000 */
[----:B------:R-:W-:Y:S02]  /*17470*/  ISETP.GT.AND P1, PT, R4, 0x61, PT ;  /* 0x000000610400780c */ /* 0x000fe40003f24270 */
[----:B------:R-:W-:Y:S02]  /*17480*/  FSEL R218, R96, -INF , P2 ;  /* 0xff80000060da7808 */ /* 0x000fe40001000000 */
[C---:B------:R-:W-:Y:S02]  /*17490*/  ISETP.GT.AND P2, PT, R4.reuse, 0x68, PT ;  /* 0x000000680400780c */ /* 0x040fe40003f44270 */
[----:B------:R-:W-:Y:S02]  /*174a0*/  FSEL R65, R97, -INF , P3 ;  /* 0xff80000061417808 */ /* 0x000fe40001800000 */
[C---:B------:R-:W-:Y:S02]  /*174b0*/  ISETP.GT.AND P3, PT, R4.reuse, 0x69, PT ;  /* 0x000000690400780c */ /* 0x040fe40003f64270 */
        /* <DEDUP_REMOVED lines=16> */
[----:B------:R-:W-:Y:S02]  /*175c0*/  FSEL R15, R100, -INF , P0 ;  /* 0xff800000640f7808 */ /* 0x000fe40000000000 */
[----:B------:R-:W-:Y:S02]  /*175d0*/  FMNMX.FTZ R4, R94, R4, !PT ;  /* 0x000000045e047209 */ /* 0x000fe40007810000 */
[C---:B------:R-:W-:Y:S02]  /*175e0*/  ISETP.GT.AND P0, PT, R2.reuse, RZ, PT ;  /* 0x000000ff0200720c */ /* 0x040fe40003f04270 */
        /* <DEDUP_REMOVED lines=11> */
[----:B------:R-:W-:Y:S02]  /*176a0*/  ISETP.GT.AND P0, PT, R2, 0x10, PT ;  /* 0x000000100200780c */ /* 0x000fe40003f04270 */
[----:B------:R-:W-:Y:S02]  /*176b0*/  FMNMX.FTZ R4, R218, R4, !PT ;  /* 0x00000004da047209 */ /* 0x000fe40007810000 */
[C---:B------:R-:W-:Y:S02]  /*176c0*/  ISETP.GT.AND P1, PT, R2.reuse, 0x21, PT ;  /* 0x000000210200780c */ /* 0x040fe40003f24270 */
[----:B------:R-:W-:Y:S02]  /*176d0*/  ISETP.GT.AND P4, PT, R2, 0x29, PT ;  /* 0x000000290200780c */ /* 0x000fe40003f84270 */
[----:B------:R-:W-:Y:S01]  /*176e0*/  FSEL R92, R66, -INF , P3 ;  /* 0xff800000425c7808 */ /* 0x000fe20001800000 */
[----:B------:R-:W-:Y:S01]  /*176f0*/  IMAD.MOV.U32 R66, RZ, RZ, R15 ;  /* 0x000000ffff427224 */ /* 0x000fe200078e000f */
[----:B------:R-:W-:Y:S02]  /*17700*/  ISETP.GT.AND P3, PT, R2, 0x48, PT ;  /* 0x000000480200780c */ /* 0x000fe40003f64270 */
[----:B------:R-:W-:Y:S02]  /*17710*/  FMNMX.FTZ R4, R65, R4, !PT ;  /* 0x0000000441047209 */ /* 0x000fe40007810000 */
[----:B------:R-:W-:Y:S02]  /*17720*/  FSEL R35, R208, -INF , P0 ;  /* 0xff800000d0237808 */ /* 0x000fe40000000000 */
[C---:B------:R-:W-:Y:S02]  /*17730*/  ISETP.GT.AND P0, PT, R2.reuse, 0x20, PT ;  /* 0x000000200200780c */ /* 0x040fe40003f04270 */
[----:B------:R-:W-:Y:S02]  /*17740*/  FSEL R41, R25, -INF , P1 ;  /* 0xff80000019297808 */ /* 0x000fe40000800000 */
[----:B------:R-:W-:Y:S02]  /*17750*/  ISETP.GT.AND P1, PT, R2, 0x31, PT ;  /* 0x000000310200780c */ /* 0x000fe40003f24270 */
[----:B------:R-:W-:Y:S02]  /*17760*/  FSEL R49, R24, -INF , P4 ;  /* 0xff80000018317808 */ /* 0x000fe40002000000 */
[----:B------:R-:W-:Y:S02]  /*17770*/  ISETP.GT.AND P4, PT, R2, 0x39, PT ;  /* 0x000000390200780c */ /* 0x000fe40003f84270 */
[----:B------:R-:W-:Y:S01]  /*17780*/  FSEL R189, R82, -INF , P3 ;  /* 0xff80000052bd7808 */ /* 0x000fe20001800000 */
[----:B------:R-:W-:Y:S01]  /*17790*/  IMAD.MOV.U32 R82, RZ, RZ, R31 ;  /* 0x000000ffff527224 */ /* 0x000fe200078e001f */
[----:B------:R-:W-:Y:S02]  /*177a0*/  FMNMX.FTZ R4, R66, R4, !PT ;  /* 0x0000000442047209 */ /* 0x000fe40007810000 */
[----:B------:R-:W-:Y:S02]  /*177b0*/  FSEL R39, R27, -INF , P0 ;  /* 0xff8000001b277808 */ /* 0x000fe40000000000 */
[----:B------:R-:W-:Y:S02]  /*177c0*/  FSEL R89, R19, -INF , P1 ;  /* 0xff80000013597808 */ /* 0x000fe40000800000 */
[----:B------:R-:W-:Y:S02]  /*177d0*/  ISETP.GT.AND P0, PT, R2, 0x30, PT ;  /* 0x000000300200780c */ /* 0x000fe40003f04270 */
[----:B------:R-:W-:Y:S02]  /*177e0*/  FSEL R107, R67, -INF , P4 ;  /* 0xff800000436b7808 */ /* 0x000fe40002000000 */
[----:B------:R-:W-:Y:S02]  /*177f0*/  ISETP.GT.AND P1, PT, R0, 0x1, PT ;  /* 0x000000010000780c */ /* 0x000fe40003f24270 */
[----:B------:R-:W-:Y:S02]  /*17800*/  ISETP.GT.AND P4, PT, R2, 0x41, PT ;  /* 0x000000410200780c */ /* 0x000fe40003f84270 */
[----:B------:R-:W-:Y:S02]  /*17810*/  FSEL R81, R112, -INF , P2 ;  /* 0xff80000070517808 */ /* 0x000fe40001000000 */
[----:B------:R-:W-:Y:S02]  /*17820*/  FMNMX.FTZ R4, R82, R4, !PT ;  /* 0x0000000452047209 */ /* 0x000fe40007810000 */
[----:B------:R-:W-:Y:S02]  /*17830*/  FSEL R88, R20, -INF , P0 ;  /* 0xff80000014587808 */ /* 0x000fe40000000000 */
[C---:B------:R-:W-:Y:S02]  /*17840*/  ISETP.GT.AND P2, PT, R2.reuse, 0x8, PT ;  /* 0x000000080200780c */ /* 0x040fe40003f44270 */
[----:B------:R-:W-:Y:S02]  /*17850*/  FSEL R16, R251, -INF , P1 ;  /* 0xff800000fb107808 */ /* 0x000fe40000800000 */
[----:B------:R-:W-:Y:S02]  /*17860*/  FSEL R184, R71, -INF , P4 ;  /* 0xff80000047b87808 */ /* 0x000fe40002000000 */
[----:B------:R-:W-:Y:S02]  /*17870*/  FMNMX.FTZ R6, R13, R116, !PT ;  /* 0x000000740d067209 */ /* 0x000fe40007810000 */
[C---:B------:R-:W-:Y:S02]  /*17880*/  ISETP.GT.AND P4, PT, R2.reuse, 0x49, PT ;  /* 0x000000490200780c */ /* 0x040fe40003f84270 */
[----:B------:R-:W-:Y:S02]  /*17890*/  ISETP.GT.AND P3, PT, R2, 0x50, PT ;  /* 0x000000500200780c */ /* 0x000fe40003f64270 */
[C---:B------:R-:W-:Y:S02]  /*178a0*/  ISETP.GT.AND P0, PT, R0.reuse, RZ, PT ;  /* 0x000000ff0000720c */ /* 0x040fe40003f04270 */
[----:B------:R-:W-:Y:S02]  /*178b0*/  ISETP.GT.AND P1, PT, R0, 0x10, PT ;  /* 0x000000100000780c */ /* 0x000fe40003f24270 */
[----:B------:R-:W-:Y:S02]  /*178c0*/  FMNMX.FTZ R4, R81, R4, !PT ;  /* 0x0000000451047209 */ /* 0x000fe40007810000 */
[----:B------:R-:W-:Y:S02]  /*178d0*/  FSEL R22, R212, -INF , P2 ;  /* 0xff800000d4167808 */ /* 0x000fe40001000000 */
[----:B------:R-:W-:Y:S02]  /*178e0*/  FMNMX.FTZ R6, R21, R6, !PT ;  /* 0x0000000615067209 */ /* 0x000fe40007810000 */
[----:B------:R-:W-:Y:S02]  /*178f0*/  ISETP.GT.AND P2, PT, R2, 0x18, PT ;  /* 0x000000180200780c */ /* 0x000fe40003f44270 */
[----:B------:R-:W-:Y:S01]  /*17900*/  FSEL R190, R83, -INF , P4 ;  /* 0xff80000053be7808 */ /* 0x000fe20002000000 */
[----:B------:R-:W-:Y:S01]  /*17910*/  IMAD.MOV.U32 R83, RZ, RZ, R66 ;  /* 0x000000ffff537224 */ /* 0x000fe200078e0042 */
[----:B------:R-:W-:Y:S02]  /*17920*/  FSEL R217, R86, -INF , P3 ;  /* 0xff80000056d97808 */ /* 0x000fe40001800000 */
[----:B------:R-:W-:Y:S02]  /*17930*/  ISETP.GT.AND P4, PT, R2, 0x51, PT ;  /* 0x000000510200780c */ /* 0x000fe40003f84270 */
[----:B------:R-:W-:Y:S02]  /*17940*/  FSEL R32, R223, -INF , P1 ;  /* 0xff800000df207808 */ /* 0x000fe40000800000 */
[----:B------:R-:W-:Y:S02]  /*17950*/  ISETP.GT.AND P1, PT, R5, 0x1, PT ;  /* 0x000000010500780c */ /* 0x000fe40003f24270 */
[----:B------:R-:W-:Y:S02]  /*17960*/  FSEL R12, R252, -INF , P0 ;  /* 0xff800000fc0c7808 */ /* 0x000fe40000000000 */
[C---:B------:R-:W-:Y:S02]  /*17970*/  ISETP.GT.AND P0, PT, R0.reuse, 0x8, PT ;  /* 0x000000080000780c */ /* 0x040fe40003f04270 */
[----:B------:R-:W-:Y:S02]  /*17980*/  ISETP.GT.AND P3, PT, R0, 0x18, PT ;  /* 0x000000180000780c */ /* 0x000fe40003f64270 */
[----:B------:R-:W-:Y:S02]  /*17990*/  FMNMX.FTZ R4, R80, R4, !PT ;  /* 0x0000000450047209 */ /* 0x000fe40007810000 */
[----:B------:R-:W-:Y:S02]  /*179a0*/  FSEL R37, R30, -INF , P2 ;  /* 0xff8000001e257808 */ /* 0x000fe40001000000 */
[----:B------:R-:W-:Y:S01]  /*179b0*/  FMNMX.FTZ R6, R22, R6, !PT ;  /* 0x0000000616067209 */ /* 0x000fe20007810000 */
[----:B------:R-:W1:Y:S01]  /*179c0*/  SHFL.BFLY PT, R7, R4, 0x2, 0x1f ;  /* 0x0c401f0004077f89 */ /* 0x000e6200000e0000 */
[----:B------:R-:W-:Y:S02]  /*179d0*/  FSEL R243, R87, -INF , P4 ;  /* 0xff80000057f37808 */ /* 0x000fe40002000000 */
[C---:B------:R-:W-:Y:S02]  /*179e0*/  ISETP.GT.AND P2, PT, R2.reuse, 0x28, PT ;  /* 0x000000280200780c */ /* 0x040fe40003f44270 */
[----:B------:R-:W-:Y:S02]  /*179f0*/  ISETP.GT.AND P4, PT, R2, 0x59, PT ;  /* 0x000000590200780c */ /* 0x000fe40003f84270 */
[----:B------:R-:W-:Y:S02]  /*17a00*/  FSEL R18, R48, -INF , P1 ;  /* 0xff80000030127808 */ /* 0x000fe40000800000 */
[----:B------:R-:W-:Y:S01]  /*17a10*/  FSEL R15, R249, -INF , P0 ;  /* 0xff800000f90f7808 */ /* 0x000fe20000000000 */
[----:B------:R-:W-:Y:S01]  /*17a20*/  IMAD.MOV.U32 R249, RZ, RZ, R65 ;  /* 0x000000fffff97224 */ /* 0x000fe200078e0041 */
[----:B------:R-:W-:Y:S02]  /*17a30*/  ISETP.GT.AND P0, PT, R0, 0x11, PT ;  /* 0x000000110000780c */ /* 0x000fe40003f04270 */
[----:B------:R-:W-:Y:S02]  /*17a40*/  FSEL R31, R220, -INF , P3 ;  /* 0xff800000dc1f7808 */ /* 0x000fe40001800000 */
[----:B------:R-:W-:Y:S02]  /*17a50*/  ISETP.GT.AND P3, PT, R2, 0x60, PT ;  /* 0x000000600200780c */ /* 0x000fe40003f64270 */
[----:B------:R-:W-:Y:S02]  /*17a60*/  ISETP.GT.AND P1, PT, R0, 0x20, PT ;  /* 0x000000200000780c */ /* 0x000fe40003f24270 */
[----:B------:R-:W-:Y:S02]  /*17a70*/  FSEL R47, R47, -INF , P2 ;  /* 0xff8000002f2f7808 */ /* 0x000fe40001000000 */
[----:B------:R-:W-:Y:S02]  /*17a80*/  ISETP.GT.AND P2, PT, R2, 0x40, PT ;  /* 0x000000400200780c */ /* 0x000fe40003f44270 */
        /* <DEDUP_REMOVED lines=9> */
[----:B-1----:R-:W-:Y:S02]  /*17b20*/  FMNMX.FTZ R73, R7, R4, !PT ;  /* 0x0000000407497209 */ /* 0x002fe40007810000 */
        /* <DEDUP_REMOVED lines=8> */
[----:B------:R-:W-:Y:S02]  /*17bb0*/  FMNMX.FTZ R2, R39, R2, !PT ;  /* 0x0000000227027209 */ /* 0x000fe40007810000 */
[----:B------:R-:W-:Y:S02]  /*17bc0*/  FSEL R19, R250, -INF , P2 ;  /* 0xff800000fa137808 */ /* 0x000fe40001000000 */
[----:B------:R-:W-:Y:S02]  /*17bd0*/  FMNMX.FTZ R2, R41, R2, !PT ;  /* 0x0000000229027209 */ /* 0x000fe40007810000 */
[----:B------:R-:W-:Y:S02]  /*17be0*/  FMNMX.FTZ R4, R15, R4, !PT ;  /* 0x000000040f047209 */ /* 0x000fe40007810000 */
[----:B------:R-:W-:Y:S02]  /*17bf0*/  FMNMX.FTZ R2, R47, R2, !PT ;  /* 0x000000022f027209 */ /* 0x000fe40007810000 */
[----:B------:R-:W-:Y:S02]  /*17c00*/  ISETP.GT.AND P2, PT, R5, RZ, PT ;  /* 0x000000ff0500720c */ /* 0x000fe40003f44270 */
[----:B------:R-:W-:Y:S02]  /*17c10*/  FMNMX.FTZ R2, R49, R2, !PT ;  /* 0x0000000231027209 */ /* 0x000fe40007810000 */
[----:B------:R-:W-:Y:S02]  /*17c20*/  FMNMX.FTZ R4, R19, R4, !PT ;  /* 0x0000000413047209 */ /* 0x000fe40007810000 */
[----:B------:R-:W-:Y:S02]  /*17c30*/  FMNMX.FTZ R2, R88, R2, !PT ;  /* 0x0000000258027209 */ /* 0x000fe40007810000 */
[----:B------:R-:W-:Y:S02]  /*17c40*/  FSEL R11, R11, -INF , P2 ;  /* 0xff8000000b0b7808 */ /* 0x000fe40001000000 */
[----:B------:R-:W-:Y:S02]  /*17c50*/  FMNMX.FTZ R4, R32, R4, !PT ;  /* 0x0000000420047209 */ /* 0x000fe40007810000 */
[----:B------:R-:W-:Y:S02]  /*17c60*/  FMNMX.FTZ R2, R89, R2, !PT ;  /* 0x0000000259027209 */ /* 0x000fe40007810000 */
[----:B------:R-:W-:Y:S02]  /*17c70*/  FSEL R223, R98, -INF , P0 ;  /* 0xff80000062df7808 */ /* 0x000fe40000000000 */
[----:B------:R-:W-:Y:S02]  /*17c80*/  ISETP.GT.AND P0, PT, R5, 0x8, PT ;  /* 0x000000080500780c */ /* 0x000fe40003f04270 */
[----:B------:R-:W-:Y:S02]  /*17c90*/  FMNMX.FTZ R6, R11, R118, !PT ;  /* 0x000000760b067209 */ /* 0x000fe40007810000 */
[----:B------:R-:W-:Y:S02]  /*17ca0*/  ISETP.GT.AND P2, PT, R0, 0x19, PT ;  /* 0x000000190000780c */ /* 0x000fe40003f44270 */
[----:B------:R-:W-:Y:S02]  /*17cb0*/  FMNMX.FTZ R4, R30, R4, !PT ;  /* 0x000000041e047209 */ /* 0x000fe40007810000 */
[----:B------:R-:W-:Y:S02]  /*17cc0*/  FMNMX.FTZ R2, R92, R2, !PT ;  /* 0x000000025c027209 */ /* 0x000fe40007810000 */
[----:B------:R-:W-:Y:S02]  /*17cd0*/  FSEL R20, R9, -INF , P0 ;  /* 0xff80000009147808 */ /* 0x000fe40000000000 */
[----:B------:R-:W-:Y:S01]  /*17ce0*/  FMNMX.FTZ R6, R18, R6, !PT ;  /* 0x0000000612067209 */ /* 0x000fe20007810000 */
[----:B------:R-:W-:Y:S01]  /*17cf0*/  SHFL.BFLY PT, R9, R73, 0x1, 0x1f ;  /* 0x0c201f0049097f89 */ /* 0x000fe200000e0000 */
        /* <DEDUP_REMOVED lines=8> */
[----:B------:R-:W-:Y:S02]  /*17d80*/  ISETP.GT.AND P0, PT, R5, 0x10, PT ;  /* 0x000000100500780c */ /* 0x000fe40003f04270 */
[----:B------:R-:W-:Y:S02]  /*17d90*/  FMNMX.FTZ R4, R33, R4, !PT ;  /* 0x0000000421047209 */ /* 0x000fe40007810000 */
[----:B------:R-:W-:Y:S02]  /*17da0*/  FMNMX.FTZ R2, R113, R2, !PT ;  /* 0x0000000271027209 */ /* 0x000fe40007810000 */
[----:B------:R-:W-:Y:S02]  /*17db0*/  FSEL R212, R103, -INF , P1 ;  /* 0xff80000067d47808 */ /* 0x000fe40000800000 */
[----:B------:R-:W-:Y:S02]  /*17dc0*/  FSEL R28, R247, -INF , P0 ;  /* 0xff800000f71c7808 */ /* 0x000fe40000000000 */
[----:B------:R-:W-:Y:S02]  /*17dd0*/  ISETP.GT.AND P2, PT, R5, 0x11, PT ;  /* 0x000000110500780c */ /* 0x000fe40003f44270 */
[----:B------:R-:W-:Y:S02]  /*17de0*/  FMNMX.FTZ R4, R48, R4, !PT ;  /* 0x0000000430047209 */ /* 0x000fe40007810000 */
[----:B------:R-:W-:Y:S02]  /*17df0*/  ISETP.GT.AND P1, PT, R0, 0x28, PT ;  /* 0x000000280000780c */ /* 0x000fe40003f24270 */
[----:B------:R-:W-:Y:S02]  /*17e00*/  FMNMX.FTZ R6, R17, R6, !PT ;  /* 0x0000000611067209 */ /* 0x000fe40007810000 */
[----:B------:R-:W-:Y:S02]  /*17e10*/  FMNMX.FTZ R2, R184, R2, !PT ;  /* 0x00000002b8027209 */ /* 0x000fe40007810000 */
[----:B------:R-:W-:Y:S02]  /*17e20*/  FSEL R58, R203, -INF , P1 ;  /* 0xff800000cb3a7808 */ /* 0x000fe40000800000 */
[----:B------:R-:W-:Y:S02]  /*17e30*/  ISETP.GT.AND P1, PT, R5, 0x18, PT ;  /* 0x000000180500780c */ /* 0x000fe40003f24270 */
[----:B------:R-:W-:Y:S02]  /*17e40*/  FSEL R27, R248, -INF , P2 ;  /* 0xff800000f81b7808 */ /* 0x000fe40001000000 */
[----:B------:R-:W-:Y:S02]  /*17e50*/  ISETP.GT.AND P0, PT, R0, 0x29, PT ;  /* 0x000000290000780c */ /* 0x000fe40003f04270 */
[----:B------:R-:W-:Y:S02]  /*17e60*/  FMNMX.FTZ R4, R56, R4, !PT ;  /* 0x0000000438047209 */ /* 0x000fe40007810000 */
        /* <DEDUP_REMOVED lines=11> */
[----:B------:R-:W-:Y:S02]  /*17f20*/  ISETP.GT.AND P1, PT, R5, 0x20, PT ;  /* 0x000000200500780c */ /* 0x000fe40003f24270 */
[----:B------:R-:W-:Y:S02]  /*17f30*/  FSEL R97, R197, -INF , P2 ;  /* 0xff800000c5617808 */ /* 0x000fe40001000000 */
[----:B------:R-:W-:Y:S02]  /*17f40*/  FSEL R24, R246, -INF , P0 ;  /* 0xff800000f6187808 */ /* 0x000fe40000000000 */
[----:B------:R-:W-:Y:S02]  /*17f50*/  FMNMX.FTZ R4, R60, R4, !PT ;  /* 0x000000043c047209 */ /* 0x000fe40007810000 */
[----:B------:R-:W-:Y:S02]  /*17f60*/  FMNMX.FTZ R6, R25, R6, !PT ;  /* 0x0000000619067209 */ /* 0x000fe40007810000 */
[----:B------:R-:W-:Y:S02]  /*17f70*/  FMNMX.FTZ R2, R217, R2, !PT ;  /* 0x00000002d9027209 */ /* 0x000fe40007810000 */
[----:B------:R-:W-:Y:S02]  /*17f80*/  FSEL R98, R50, -INF , P3 ;  /* 0xff80000032627808 */ /* 0x000fe40001800000 */
[----:B------:R-:W-:Y:S02]  /*17f90*/  FMNMX.FTZ R4, R97, R4, !PT ;  /* 0x0000000461047209 */ /* 0x000fe40007810000 */
[----:B------:R-:W-:Y:S02]  /*17fa0*/  ISETP.GT.AND P0, PT, R5, 0x21, PT ;  /* 0x000000210500780c */ /* 0x000fe40003f04270 */
[----:B------:R-:W-:Y:S02]  /*17fb0*/  FSEL R50, R213, -INF , P1 ;  /* 0xff800000d5327808 */ /* 0x000fe40000800000 */
[----:B------:R-:W-:Y:S02]  /*17fc0*/  ISETP.GT.AND P2, PT, R0, 0x38, PT ;  /* 0x000000380000780c */ /* 0x000fe40003f44270 */
[----:B------:R-:W-:Y:S02]  /*17fd0*/  FMNMX.FTZ R6, R24, R6, !PT ;  /* 0x0000000618067209 */ /* 0x000fe40007810000 */
[----:B------:R-:W-:Y:S02]  /*17fe0*/  FMNMX.FTZ R2, R243, R2, !PT ;  /* 0x00000002f3027209 */ /* 0x000fe40007810000 */
[----:B------:R-:W-:Y:S02]  /*17ff0*/  FMNMX.FTZ R4, R98, R4, !PT ;  /* 0x0000000462047209 */ /* 0x000fe40007810000 */
[----:B------:R-:W-:Y:S02]  /*18000*/  ISETP.GT.AND P3, PT, R0, 0x39, PT ;  /* 0x000000390000780c */ /* 0x000fe40003f64270 */
[----:B------:R-:W-:Y:S02]  /*18010*/  ISETP.GT.AND P1, PT, R5, 0x28, PT ;  /* 0x000000280500780c */ /* 0x000fe40003f24270 */
[----:B------:R-:W-:Y:S02]  /*18020*/  FMNMX.FTZ R6, R50, R6, !PT ;  /* 0x0000000632067209 */ /* 0x000fe40007810000 */
[----:B------:R-:W-:Y:S02]  /*18030*/  FSEL R105, R57, -INF , P2 ;  /* 0xff80000039697808 */ /* 0x000fe40001000000 */
[----:B------:R-:W-:Y:S02]  /*18040*/  FSEL R57, R215, -INF , P0 ;  /* 0xff800000d7397808 */ /* 0x000fe40000000000 */
[----:B------:R-:W-:Y:S02]  /*18050*/  FMNMX.FTZ R2, R223, R2, !PT ;  /* 0x00000002df027209 */ /* 0x000fe40007810000 */
[----:B------:R-:W-:Y:S02]  /*18060*/  FSEL R106, R59, -INF , P3 ;  /* 0xff8000003b6a7808 */ /* 0x000fe40001800000 */
[----:B------:R-:W-:Y:S02]  /*18070*/  ISETP.GT.AND P2, PT, R0, 0x40, PT ;  /* 0x000000400000780c */ /* 0x000fe40003f44270 */
[----:B------:R-:W-:Y:S02]  /*18080*/  ISETP.GT.AND P0, PT, R5, 0x29, PT ;  /* 0x000000290500780c */ /* 0x000fe40003f04270 */
[----:B------:R-:W-:Y:S02]  /*18090*/  FSEL R59, R209, -INF , P1 ;  /* 0xff800000d13b7808 */ /* 0x000fe40000800000 */
[----:B------:R-:W-:Y:S02]  /*180a0*/  FMNMX.FTZ R4, R105, R4, !PT ;  /* 0x0000000469047209 */ /* 0x000fe40007810000 */
[----:B------:R-:W-:Y:S02]  /*180b0*/  FMNMX.FTZ R6, R57, R6, !PT ;  /* 0x0000000639067209 */ /* 0x000fe40007810000 */
[----:B------:R-:W-:Y:S02]  /*180c0*/  FMNMX.FTZ R2, R244, R2, !PT ;  /* 0x00000002f4027209 */ /* 0x000fe40007810000 */
[----:B------:R-:W-:Y:S02]  /*180d0*/  FSEL R211, R115, -INF , P4 ;  /* 0xff80000073d37808 */ /* 0x000fe40002000000 */
[----:B------:R-:W-:Y:S02]  /*180e0*/  ISETP.GT.AND P1, PT, R5, 0x30, PT ;  /* 0x000000300500780c */ /* 0x000fe40003f24270 */
[----:B------:R-:W-:Y:S02]  /*180f0*/  FSEL R115, R61, -INF , P2 ;  /* 0xff8000003d737808 */ /* 0x000fe40001000000 */
[----:B------:R-:W-:Y:S02]  /*18100*/  FMNMX.FTZ R4, R106, R4, !PT ;  /* 0x000000046a047209 */ /* 0x000fe40007810000 */
[----:B------:R-:W-:Y:S02]  /*18110*/  FSEL R61, R210, -INF , P0 ;  /* 0xff800000d23d7808 */ /* 0x000fe40000000000 */
[----:B------:R-:W-:Y:S02]  /*18120*/  FMNMX.FTZ R6, R59, R6, !PT ;  /* 0x000000063b067209 */ /* 0x000fe40007810000 */
[----:B------:R-:W-:Y:S02]  /*18130*/  ISETP.GT.AND P4, PT, R0, 0x41, PT ;  /* 0x000000410000780c */ /* 0x000fe40003f84270 */
[----:B------:R-:W-:Y:S02]  /*18140*/  FMNMX.FTZ R2, R222, R2, !PT ;  /* 0x00000002de027209 */ /* 0x000fe40007810000 */
[----:B------:R-:W-:Y:S02]  /*18150*/  FSEL R99, R200, -INF , P1 ;  /* 0xff800000c8637808 */ /* 0x000fe40000800000 */
[----:B------:R-:W-:Y:S02]  /*18160*/  FMNMX.FTZ R4, R115, R4, !PT ;  /* 0x0000000473047209 */ /* 0x000fe40007810000 */
[----:B------:R-:W-:Y:S02]  /*18170*/  FMNMX.FTZ R6, R61, R6, !PT ;  /* 0x000000063d067209 */ /* 0x000fe40007810000 */
[----:B------:R-:W-:Y:S02]  /*18180*/  ISETP.GT.AND P0, PT, R5, 0x31, PT ;  /* 0x000000310500780c */ /* 0x000fe40003f04270 */
[----:B------:R-:W-:Y:S02]  /*18190*/  FSEL R186, R186, -INF , P4 ;  /* 0xff800000baba7808 */ /* 0x000fe40002000000 */
[C---:B------:R-:W-:Y:S02]  /*181a0*/  ISETP.GT.AND P3, PT, R0.reuse, 0x48, PT ;  /* 0x000000480000780c */ /* 0x040fe40003f64270 */
[----:B------:R-:W-:Y:S02]  /*181b0*/  ISETP.GT.AND P4, PT, R0, 0x49, PT ;  /* 0x000000490000780c */ /* 0x000fe40003f84270 */
[----:B------:R-:W-:Y:S02]  /*181c0*/  FMNMX.FTZ R2, R212, R2, !PT ;  /* 0x00000002d4027209 */ /* 0x000fe40007810000 */
[----:B------:R-:W-:Y:S02]  /*181d0*/  FMNMX.FTZ R7, R99, R6, !PT ;  /* 0x0000000663077209 */ /* 0x000fe40007810000 */
[----:B------:R-:W-:Y:S02]  /*181e0*/  FSEL R102, R201, -INF , P0 ;  /* 0xff800000c9667808 */ /* 0x000fe40000000000 */
[----:B------:R-:W-:Y:S02]  /*181f0*/  ISETP.GT.AND P2, PT, R5, 0x38, PT ;  /* 0x000000380500780c */ /* 0x000fe40003f44270 */
[----:B------:R-:W-:Y:S02]  /*18200*/  FSEL R191, R185, -INF , P3 ;  /* 0xff800000b9bf7808 */ /* 0x000fe40001800000 */
[----:B------:R-:W-:Y:S02]  /*18210*/  FMNMX.FTZ R4, R186, R4, !PT ;  /* 0x00000004ba047209 */ /* 0x000fe40007810000 */
[C---:B------:R-:W-:Y:S02]  /*18220*/  ISETP.GT.AND P3, PT, R0.reuse, 0x50, PT ;  /* 0x000000500000780c */ /* 0x040fe40003f64270 */
[----:B------:R-:W-:Y:S02]  /*18230*/  FSEL R193, R193, -INF , P4 ;  /* 0xff800000c1c17808 */ /* 0x000fe40002000000 */
[----:B------:R-:W-:Y:S02]  /*18240*/  ISETP.GT.AND P4, PT, R0, 0x51, PT ;  /* 0x000000510000780c */ /* 0x000fe40003f84270 */
[----:B------:R-:W-:Y:S02]  /*18250*/  FMNMX.FTZ R2, R216, R2, !PT ;  /* 0x00000002d8027209 */ /* 0x000fe40007810000 */
[----:B------:R-:W-:Y:S02]  /*18260*/  ISETP.GT.AND P1, PT, R5, 0x39, PT ;  /* 0x000000390500780c */ /* 0x000fe40003f24270 */
[----:B------:R-:W-:Y:S02]  /*18270*/  FSEL R252, R72, -INF , P3 ;  /* 0xff80000048fc7808 */ /* 0x000fe40001800000 */
[----:B------:R-:W-:Y:S02]  /*18280*/  FSEL R247, R76, -INF , P4 ;  /* 0xff8000004cf77808 */ /* 0x000fe40002000000 */
[----:B------:R-:W-:Y:S02]  /*18290*/  FMNMX.FTZ R6, R191, R4, !PT ;  /* 0x00000004bf067209 */ /* 0x000fe40007810000 */
[----:B------:R-:W-:Y:S02]  /*182a0*/  FMNMX.FTZ R4, R102, R7, !PT ;  /* 0x0000000766047209 */ /* 0x000fe40007810000 */
[----:B------:R-:W-:Y:S02]  /*182b0*/  FSEL R103, R199, -INF , P2 ;  /* 0xff800000c7677808 */ /* 0x000fe40001000000 */
[----:B------:R-:W-:Y:S02]  /*182c0*/  ISETP.GT.AND P2, PT, R5, 0x41, PT ;  /* 0x000000410500780c */ /* 0x000fe40003f44270 */
[C---:B------:R-:W-:Y:S02]  /*182d0*/  ISETP.GT.AND P3, PT, R0.reuse, 0x58, PT ;  /* 0x000000580000780c */ /* 0x040fe40003f64270 */
[----:B------:R-:W-:Y:S02]  /*182e0*/  ISETP.GT.AND P4, PT, R0, 0x59, PT ;  /* 0x000000590000780c */ /* 0x000fe40003f84270 */
[----:B------:R-:W-:Y:S02]  /*182f0*/  FMNMX.FTZ R2, R211, R2, !PT ;  /* 0x00000002d3027209 */ /* 0x000fe40007810000 */
[----:B------:R-:W-:Y:S02]  /*18300*/  ISETP.GT.AND P0, PT, R5, 0x40, PT ;  /* 0x000000400500780c */ /* 0x000fe40003f04270 */
[----:B------:R-:W-:Y:S01]  /*18310*/  FSEL R104, R202, -INF , P1 ;  /* 0xff800000ca687808 */ /* 0x000fe20000800000 */
[----:B------:R-:W1:Y:S01]  /*18320*/  SHFL.BFLY PT, R8, R2, 0x2, 0x1f ;  /* 0x0c401f0002087f89 */ /* 0x000e6200000e0000 */
[----:B------:R-:W-:Y:S02]  /*18330*/  ISETP.GT.AND P1, PT, R0, 0x60, PT ;  /* 0x000000600000780c */ /* 0x000fe40003f24270 */
[----:B------:R-:W-:Y:S02]  /*18340*/  FSEL R202, R77, -INF , P3 ;  /* 0xff8000004dca7808 */ /* 0x000fe40001800000 */
[----:B------:R-:W-:Y:S02]  /*18350*/  FSEL R112, R198, -INF , P2 ;  /* 0xff800000c6707808 */ /* 0x000fe40001000000 */
[C---:B------:R-:W-:Y:S02]  /*18360*/  ISETP.GT.AND P2, PT, R0.reuse, 0x61, PT ;  /* 0x000000610000780c */ /* 0x040fe40003f44270 */
[----:B------:R-:W-:Y:S02]  /*18370*/  FSEL R199, R75, -INF , P4 ;  /* 0xff8000004bc77808 */ /* 0x000fe40002000000 */
[C---:B------:R-:W-:Y:S02]  /*18380*/  ISETP.GT.AND P3, PT, R0.reuse, 0x68, PT ;  /* 0x000000680000780c */ /* 0x040fe40003f64270 */
[----:B------:R-:W-:Y:S02]  /*18390*/  ISETP.GT.AND P4, PT, R0, 0x69, PT ;  /* 0x000000690000780c */ /* 0x000fe40003f84270 */
[----:B------:R-:W-:Y:S02]  /*183a0*/  FMNMX.FTZ R0, R193, R6, !PT ;  /* 0x00000006c1007209 */ /* 0x000fe40007810000 */
[----:B------:R-:W-:Y:S02]  /*183b0*/  FMNMX.FTZ R4, R103, R4, !PT ;  /* 0x0000000467047209 */ /* 0x000fe40007810000 */
[----:B------:R-:W-:Y:S02]  /*183c0*/  FSEL R111, R196, -INF , P0 ;  /* 0xff800000c46f7808 */ /* 0x000fe40000000000 */
[----:B------:R-:W-:Y:S02]  /*183d0*/  FMNMX.FTZ R0, R252, R0, !PT ;  /* 0x00000000fc007209 */ /* 0x000fe40007810000 */
[----:B------:R-:W-:Y:S02]  /*183e0*/  FMNMX.FTZ R6, R104, R4, !PT ;  /* 0x0000000468067209 */ /* 0x000fe40007810000 */
[----:B------:R-:W-:Y:S02]  /*183f0*/  FMNMX.FTZ R4, R247, R0, !PT ;  /* 0x00000000f7047209 */ /* 0x000fe40007810000 */
[----:B------:R-:W-:Y:S02]  /*18400*/  FMNMX.FTZ R0, R111, R6, !PT ;  /* 0x000000066f007209 */ /* 0x000fe40007810000 */
[----:B------:R-:W-:Y:S02]  /*18410*/  ISETP.GT.AND P0, PT, R5, 0x48, PT ;  /* 0x000000480500780c */ /* 0x000fe40003f04270 */
[----:B------:R-:W-:Y:S02]  /*18420*/  FMNMX.FTZ R0, R112, R0, !PT ;  /* 0x0000000070007209 */ /* 0x000fe40007810000 */
[----:B------:R-:W-:Y:S02]  /*18430*/  FSEL R185, R195, -INF , P0 ;  /* 0xff800000c3b97808 */ /* 0x000fe40000000000 */
[----:B------:R-:W-:Y:S02]  /*18440*/  ISETP.GT.AND P0, PT, R5, 0x49, PT ;  /* 0x000000490500780c */ /* 0x000fe40003f04270 */
[----:B------:R-:W-:Y:S02]  /*18450*/  FMNMX.FTZ R0, R185, R0, !PT ;  /* 0x00000000b9007209 */ /* 0x000fe40007810000 */
[----:B------:R-:W-:Y:S02]  /*18460*/  FSEL R114, R79, -INF , P0 ;  /* 0xff8000004f727808 */ /* 0x000fe40000000000 */
[C---:B------:R-:W-:Y:S02]  /*18470*/  ISETP.GT.AND P0, PT, R5.reuse, 0x50, PT ;  /* 0x000000500500780c */ /* 0x040fe40003f04270 */
[----:B------:R-:W-:Y:S02]  /*18480*/  FSEL R251, R52, -INF , P1 ;  /* 0xff80000034fb7808 */ /* 0x000fe40000800000 */
[----:B------:R-:W-:Y:S02]  /*18490*/  FMNMX.FTZ R0, R114, R0, !PT ;  /* 0x0000000072007209 */ /* 0x000fe40007810000 */
[----:B------:R-:W-:Y:S02]  /*184a0*/  FSEL R206, R90, -INF , P0 ;  /* 0xff8000005ace7808 */ /* 0x000fe40000000000 */
[----:B------:R-:W-:Y:S02]  /*184b0*/  ISETP.GT.AND P1, PT, R5, 0x51, PT ;  /* 0x000000510500780c */ /* 0x000fe40003f24270 */
[----:B------:R-:W-:Y:S02]  /*184c0*/  FSEL R215, R108, -INF , P3 ;  /* 0xff8000006cd77808 */ /* 0x000fe40001800000 */
[----:B------:R-:W-:Y:S02]  /*184d0*/  FSEL R108, R91, -INF , P1 ;  /* 0xff8000005b6c7808 */ /* 0x000fe40000800000 */
[C---:B------:R-:W-:Y:S02]  /*184e0*/  ISETP.GT.AND P0, PT, R5.reuse, 0x58, PT ;  /* 0x000000580500780c */ /* 0x040fe40003f04270 */
[----:B------:R-:W-:Y:S02]  /*184f0*/  FMNMX.FTZ R0, R206, R0, !PT ;  /* 0x00000000ce007209 */ /* 0x000fe40007810000 */
[----:B-1----:R-:W-:Y:S02]  /*18500*/  FMNMX.FTZ R2, R2, R8, !PT ;  /* 0x0000000802027209 */ /* 0x002fe40007810000 */
[----:B------:R-:W-:Y:S02]  /*18510*/  FSEL R246, R78, -INF , P0 ;  /* 0xff8000004ef67808 */ /* 0x000fe40000000000 */
[C---:B------:R-:W-:Y:S01]  /*18520*/  ISETP.GT.AND P3, PT, R5.reuse, 0x59, PT ;  /* 0x000000590500780c */ /* 0x040fe20003f64270 */
[----:B------:R-:W1:Y:S01]  /*18530*/  SHFL.BFLY PT, R72, R2, 0x1, 0x1f ;  /* 0x0c201f0002487f89 */ /* 0x000e6200000e0000 */
[----:B------:R-:W-:Y:S02]  /*18540*/  FMNMX.FTZ R0, R108, R0, !PT ;  /* 0x000000006c007209 */ /* 0x000fe40007810000 */
[----:B------:R-:W-:Y:S02]  /*18550*/  ISETP.GT.AND P0, PT, R5, 0x60, PT ;  /* 0x000000600500780c */ /* 0x000fe40003f04270 */
[----:B------:R-:W-:Y:S02]  /*18560*/  FSEL R221, R95, -INF , P3 ;  /* 0xff8000005fdd7808 */ /* 0x000fe40001800000 */
[----:B------:R-:W-:Y:S02]  /*18570*/  FMNMX.FTZ R0, R246, R0, !PT ;  /* 0x00000000f6007209 */ /* 0x000fe40007810000 */
[----:B------:R-:W-:Y:S02]  /*18580*/  FSEL R219, R55, -INF , P0 ;  /* 0xff80000037db7808 */ /* 0x000fe40000000000 */
[----:B------:R-:W-:Y:S02]  /*18590*/  ISETP.GT.AND P3, PT, R5, 0x61, PT ;  /* 0x000000610500780c */ /* 0x000fe40003f64270 */
[----:B------:R-:W-:Y:S02]  /*185a0*/  FMNMX.FTZ R0, R221, R0, !PT ;  /* 0x00000000dd007209 */ /* 0x000fe40007810000 */
[----:B------:R-:W-:Y:S02]  /*185b0*/  FSEL R214, R54, -INF , P3 ;  /* 0xff80000036d67808 */ /* 0x000fe40001800000 */
[----:B------:R-:W-:Y:S02]  /*185c0*/  ISETP.GT.AND P1, PT, R5, 0x68, PT ;  /* 0x000000680500780c */ /* 0x000fe40003f24270 */
[----:B------:R-:W-:Y:S02]  /*185d0*/  FMNMX.FTZ R4, R202, R4, !PT ;  /* 0x00000004ca047209 */ /* 0x000fe40007810000 */
[----:B------:R-:W-:Y:S02]  /*185e0*/  FMNMX.FTZ R0, R219, R0, !PT ;  /* 0x00000000db007209 */ /* 0x000fe40007810000 */
[----:B------:R-:W-:Y:S02]  /*185f0*/  FMNMX.FTZ R4, R199, R4, !PT ;  /* 0x00000004c7047209 */ /* 0x000fe40007810000 */
[----:B------:R-:W-:Y:S02]  /*18600*/  ISETP.GT.AND P0, PT, R5, 0x69, PT ;  /* 0x000000690500780c */ /* 0x000fe40003f04270 */
[----:B------:R-:W-:Y:S02]  /*18610*/  FSEL R209, R110, -INF , P1 ;  /* 0xff8000006ed17808 */ /* 0x000fe40000800000 */
[----:B------:R-:W-:Y:S02]  /*18620*/  FMNMX.FTZ R0, R214, R0, !PT ;  /* 0x00000000d6007209 */ /* 0x000fe40007810000 */
[----:B------:R-:W-:Y:S02]  /*18630*/  FSEL R245, R53, -INF , P2 ;  /* 0xff80000035f57808 */ /* 0x000fe40001000000 */
[----:B------:R-:W-:Y:S01]  /*18640*/  FSEL R74, R74, -INF , P0 ;  /* 0xff8000004a4a7808 */ /* 0x000fe20000000000 */
[----:B------:R-:W-:Y:S01]  /*18650*/  LDSM.16.MT88.4 R52, [R225+0x100] ;  /* 0x00010000e134783b */ /* 0x000fe20000004200 */
        /* <DEDUP_REMOVED lines=9> */
[----:B------:R-:W-:Y:S02]  /*186f0*/  FSETP.NEU.FTZ.AND P1, PT, R72, -INF , PT ;  /* 0xff8000004800780b */ /* 0x000fe40003f3d000 */
[----:B------:R-:W-:Y:S02]  /*18700*/  FMNMX.FTZ R4, R208, R4, !PT ;  /* 0x00000004d0047209 */ /* 0x000fe40007810000 */
[----:B------:R-:W-:Y:S02]  /*18710*/  FSEL R96, R96, RZ, P1 ;  /* 0x000000ff60607208 */ /* 0x000fe40000800000 */
[----:B------:R-:W-:Y:S01]  /*18720*/  FMNMX.FTZ R73, R73, R9, !PT ;  /* 0x0000000949497209 */ /* 0x000fe20007810000 */
[----:B------:R-:W2:Y:S03]  /*18730*/  SHFL.BFLY PT, R7, R4, 0x2, 0x1f ;  /* 0x0c401f0004077f89 */ /* 0x000ea600000e0000 */
[C---:B------:R-:W-:Y:S01]  /*18740*/  FSETP.NEU.FTZ.AND P2, PT, R73.reuse, -INF , PT ;  /* 0xff8000004900780b */ /* 0x040fe20003f5d000 */
[----:B------:R-:W-:Y:S05]  /*18750*/  FMUL.FTZ R75, R73, c[0x0][0x2d0] ;  /* 0x0000b400494b7a20 */ /* 0x000fea0000410000 */
[----:B------:R-:W-:Y:S02]  /*18760*/  FSEL R75, R75, RZ, P2 ;  /* 0x000000ff4b4b7208 */ /* 0x000fe40001000000 */
[----:B-1----:R-:W-:Y:S01]  /*18770*/  FMNMX.FTZ R0, R0, R2, !PT ;  /* 0x0000000200007209 */ /* 0x002fe20007810000 */
[--C-:B------:R-:W-:Y:S02]  /*18780*/  FFMA.FTZ R2, R22, c[0x0][0x2d0], -R96.reuse ;  /* 0x0000b40016027a23 */ /* 0x100fe40000010860 */
[--C-:B------:R-:W-:Y:S02]  /*18790*/  FFMA.FTZ R5, R14, c[0x0][0x2d0], -R75.reuse ;  /* 0x0000b4000e057a23 */ /* 0x100fe4000001084b */
[----:B------:R1:W-:Y:S01]  /*187a0*/  MUFU.EX2 R200, R2 ;  /* 0x0000000200c87308 */ /* 0x0003e20000000800 */
[--C-:B------:R-:W-:Y:S01]  /*187b0*/  FFMA.FTZ R6, R10, c[0x0][0x2d0], -R75.reuse ;  /* 0x0000b4000a067a23 */ /* 0x100fe2000001084b */
[----:B--2---:R-:W-:Y:S01]  /*187c0*/  FMNMX.FTZ R4, R4, R7, !PT ;  /* 0x0000000704047209 */ /* 0x004fe20007810000 */
[--C-:B------:R-:W-:Y:S07]  /*187d0*/  FFMA.FTZ R7, R38, c[0x0][0x2d0], -R75.reuse ;  /* 0x0000b40026077a23 */ /* 0x100fee000001084b */
[----:B------:R2:W-:Y:S01]  /*187e0*/  MUFU.EX2 R220, R6 ;  /* 0x0000000600dc7308 */ /* 0x0005e20000000800 */
[----:B------:R-:W3:Y:S09]  /*187f0*/  SHFL.BFLY PT, R71, R4, 0x1, 0x1f ;  /* 0x0c201f0004477f89 */ /* 0x000ef200000e0000 */
[----:B------:R4:W4:Y:S01]  /*18800*/  MUFU.EX2 R250, R5 ;  /* 0x0000000500fa7308 */ /* 0x0009220000000800 */
[----:B-1----:R-:W1:Y:S09]  /*18810*/  SHFL.BFLY PT, R2, R0, 0x1, 0x1f ;  /* 0x0c201f0000027f89 */ /* 0x002e7200000e0000 */
[----:B------:R-:W-:Y:S01]  /*18820*/  MUFU.EX2 R232, R7 ;  /* 0x0000000700e87308 */ /* 0x000fe20000000800 */
[--C-:B--2---:R-:W-:Y:S01]  /*18830*/  FFMA.FTZ R6, R40, c[0x0][0x2d0], -R75.reuse ;  /* 0x0000b40028067a23 */ /* 0x104fe2000001084b */
[----:B---3--:R-:W-:Y:S01]  /*18840*/  FMNMX.FTZ R71, R4, R71, !PT ;  /* 0x0000004704477209 */ /* 0x008fe20007810000 */
[--C-:B------:R-:W-:Y:S03]  /*18850*/  FFMA.FTZ R4, R26, c[0x0][0x2d0], -R96.reuse ;  /* 0x0000b4001a047a23 */ /* 0x100fe60000010860 */
[C---:B------:R-:W-:Y:S04]  /*18860*/  FSETP.NEU.FTZ.AND P0, PT, R71.reuse, -INF , PT ;  /* 0xff8000004700780b */ /* 0x040fe80003f1d000 */
[----:B------:R-:W2:Y:S01]  /*18870*/  MUFU.EX2 R235, R4 ;  /* 0x0000000400eb7308 */ /* 0x000ea20000000800 */
[----:B------:R-:W-:Y:S02]  /*18880*/  FMUL.FTZ R100, R71, c[0x0][0x2d0] ;  /* 0x0000b40047647a20 */ /* 0x000fe40000410000 */
[--C-:B----4-:R-:W-:Y:S01]  /*18890*/  FFMA.FTZ R5, R23, c[0x0][0x2d0], -R75.reuse ;  /* 0x0000b40017057a23 */ /* 0x110fe2000001084b */
[----:B------:R-:W-:Y:S02]  /*188a0*/  F2FP.BF16.PACK_AB R76, R250, R220 ;  /* 0x000000dcfa4c723e */ /* 0x000fe400000010ff */
[----:B------:R-:W-:Y:S02]  /*188b0*/  FSEL R100, R100, RZ, P0 ;  /* 0x000000ff64647208 */ /* 0x000fe40000000000 */
[----:B-1----:R-:W-:Y:S02]  /*188c0*/  FMNMX.FTZ R70, R2, R0, !PT ;  /* 0x0000000002467209 */ /* 0x002fe40007810000 */
[----:B------:R1:W-:Y:S01]  /*188d0*/  MUFU.EX2 R228, R6 ;  /* 0x0000000600e47308 */ /* 0x0003e20000000800 */
[----:B------:R-:W-:Y:S02]  /*188e0*/  FFMA.FTZ R2, R35, c[0x0][0x2d0], -R96 ;  /* 0x0000b40023027a23 */ /* 0x000fe40000010860 */
[--C-:B------:R-:W-:Y:S01]  /*188f0*/  FFMA.FTZ R0, R15, c[0x0][0x2d0], -R100.reuse ;  /* 0x0000b4000f007a23 */ /* 0x100fe20000010864 */
[C---:B------:R-:W-:Y:S01]  /*18900*/  FSETP.NEU.FTZ.AND P3, PT, R70.reuse, -INF , PT ;  /* 0xff8000004600780b */ /* 0x040fe20003f7d000 */
[----:B------:R-:W-:Y:S05]  /*18910*/  FMUL.FTZ R101, R70, c[0x0][0x2d0] ;  /* 0x0000b40046657a20 */ /* 0x000fea0000410000 */
[----:B------:R3:W-:Y:S01]  /*18920*/  MUFU.EX2 R201, R0 ;  /* 0x0000000000c97308 */ /* 0x0007e20000000800 */
[----:B------:R-:W-:Y:S02]  /*18930*/  FSEL R101, R101, RZ, P3 ;  /* 0x000000ff65657208 */ /* 0x000fe40001800000 */
[----:B--2---:R-:W-:Y:S01]  /*18940*/  F2FP.BF16.PACK_AB R79, R235, R200 ;  /* 0x000000c8eb4f723e */ /* 0x004fe200000010ff */
[--C-:B------:R-:W-:Y:S06]  /*18950*/  FFMA.FTZ R4, R12, c[0x0][0x2d0], -R100.reuse ;  /* 0x0000b4000c047a23 */ /* 0x100fec0000010864 */
[----:B------:R2:W-:Y:S01]  /*18960*/  MUFU.EX2 R231, R2 ;  /* 0x0000000200e77308 */ /* 0x0005e20000000800 */
[----:B-1----:R-:W-:Y:S09]  /*18970*/  FFMA.FTZ R6, R44, c[0x0][0x2d0], -R75 ;  /* 0x0000b4002c067a23 */ /* 0x002ff2000001084b */
[----:B------:R1:W-:Y:S01]  /*18980*/  MUFU.EX2 R205, R4 ;  /* 0x0000000400cd7308 */ /* 0x0003e20000000800 */
[----:B---3--:R-:W-:Y:S09]  /*18990*/  FFMA.FTZ R0, R19, c[0x0][0x2d0], -R100 ;  /* 0x0000b40013007a23 */ /* 0x008ff20000010864 */
[----:B------:R3:W4:Y:S01]  /*189a0*/  MUFU.EX2 R234, R0 ;  /* 0x0000000000ea7308 */ /* 0x0007220000000800 */
[----:B--2---:R-:W-:Y:S09]  /*189b0*/  FFMA.FTZ R2, R41, c[0x0][0x2d0], -R96 ;  /* 0x0000b40029027a23 */ /* 0x004ff20000010860 */
[----:B------:R2:W-:Y:S01]  /*189c0*/  MUFU.EX2 R35, R2 ;  /* 0x0000000200237308 */ /* 0x0005e20000000800 */
[----:B-1----:R-:W-:Y:S09]  /*189d0*/  FFMA.FTZ R4, R16, c[0x0][0x2d0], -R100 ;  /* 0x0000b40010047a23 */ /* 0x002ff20000010864 */
[----:B------:R1:W-:Y:S01]  /*189e0*/  MUFU.EX2 R68, R4 ;  /* 0x0000000400447308 */ /* 0x0003e20000000800 */
[----:B---3--:R-:W-:Y:S01]  /*189f0*/  FFMA.FTZ R0, R11, c[0x0][0x2d0], -R101 ;  /* 0x0000b4000b007a23 */ /* 0x008fe20000010865 */
[----:B----4-:R-:W-:Y:S08]  /*18a00*/  F2FP.BF16.PACK_AB R66, R234, R201 ;  /* 0x000000c9ea42723e */ /* 0x010ff000000010ff */
[----:B------:R3:W-:Y:S01]  /*18a10*/  MUFU.EX2 R204, R0 ;  /* 0x0000000000cc7308 */ /* 0x0007e20000000800 */
[----:B--2---:R-:W-:Y:S09]  /*18a20*/  FSEL R2, R72, RZ, P1 ;  /* 0x000000ff48027208 */ /* 0x004ff20000800000 */
[----:B------:R-:W-:Y:S01]  /*18a30*/  MUFU.EX2 R40, R6 ;  /* 0x0000000600287308 */ /* 0x000fe20000000800 */
[----:B-1----:R-:W-:Y:S09]  /*18a40*/  FFMA.FTZ R4, R43, c[0x0][0x2d0], -R75 ;  /* 0x0000b4002b047a23 */ /* 0x002ff2000001084b */
[----:B------:R1:W-:Y:S01]  /*18a50*/  MUFU.EX2 R213, R5 ;  /* 0x0000000500d57308 */ /* 0x0003e20000000800 */
[----:B---3--:R-:W-:Y:S09]  /*18a60*/  FFMA.FTZ R0, R18, c[0x0][0x2d0], -R101 ;  /* 0x0000b40012007a23 */ /* 0x008ff20000010865 */
[----:B------:R2:W3:Y:S10]  /*18a70*/  MUFU.EX2 R197, R0 ;  /* 0x0000000000c57308 */ /* 0x0004f40000000800 */
[----:B------:R4:W-:Y:S01]  /*18a80*/  MUFU.EX2 R196, R4 ;  /* 0x0000000400c47308 */ /* 0x0009e20000000800 */
[----:B-1----:R-:W-:Y:S09]  /*18a90*/  FFMA.FTZ R5, R29, c[0x0][0x2d0], -R75 ;  /* 0x0000b4001d057a23 */ /* 0x002ff2000001084b */
[----:B------:R1:W-:Y:S01]  /*18aa0*/  MUFU.EX2 R64, R5 ;  /* 0x0000000500407308 */ /* 0x0003e20000000800 */
[--C-:B--2---:R-:W-:Y:S01]  /*18ab0*/  FFMA.FTZ R0, R20, c[0x0][0x2d0], -R101.reuse ;  /* 0x0000b40014007a23 */ /* 0x104fe20000010865 */
[----:B---3--:R-:W-:Y:S08]  /*18ac0*/  F2FP.BF16.PACK_AB R65, R197, R204 ;  /* 0x000000ccc541723e */ /* 0x008ff000000010ff */
[----:B------:R2:W-:Y:S01]  /*18ad0*/  MUFU.EX2 R67, R0 ;  /* 0x0000000000437308 */ /* 0x0005e20000000800 */
[--C-:B----4-:R-:W-:Y:S09]  /*18ae0*/  FFMA.FTZ R4, R39, c[0x0][0x2d0], -R96.reuse ;  /* 0x0000b40027047a23 */ /* 0x110ff20000010860 */
[----:B------:R-:W-:Y:S01]  /*18af0*/  MUFU.EX2 R86, R4 ;  /* 0x0000000400567308 */ /* 0x000fe20000000800 */
[--C-:B-1----:R-:W-:Y:S09]  /*18b00*/  FFMA.FTZ R5, R13, c[0x0][0x2d0], -R96.reuse ;  /* 0x0000b4000d057a23 */ /* 0x102ff20000010860 */
[----:B------:R1:W-:Y:S01]  /*18b10*/  MUFU.EX2 R207, R5 ;  /* 0x0000000500cf7308 */ /* 0x0003e20000000800 */
[----:B--2---:R-:W-:Y:S09]  /*18b20*/  FFMA.FTZ R0, R17, c[0x0][0x2d0], -R101 ;  /* 0x0000b40011007a23 */ /* 0x004ff20000010865 */
[----:B------:R2:W-:Y:S01]  /*18b30*/  MUFU.EX2 R233, R0 ;  /* 0x0000000000e97308 */ /* 0x0005e20000000800 */
[--C-:B-1----:R-:W-:Y:S02]  /*18b40*/  FFMA.FTZ R5, R21, c[0x0][0x2d0], -R96.reuse ;  /* 0x0000b40015057a23 */ /* 0x102fe40000010860 */
[----:B------:R-:W1:Y:S07]  /*18b50*/  LDSM.16.MT88.4 R20, [R224+0x100] ;  /* 0x00010000e014783b */ /* 0x000e6e0000004200 */
[----:B------:R3:W4:Y:S01]  /*18b60*/  MUFU.EX2 R210, R5 ;  /* 0x0000000500d27308 */ /* 0x0007220000000800 */
[--C-:B--2---:R-:W-:Y:S09]  /*18b70*/  FFMA.FTZ R0, R34, c[0x0][0x2d0], -R96.reuse ;  /* 0x0000b40022007a23 */ /* 0x104ff20000010860 */
[----:B------:R2:W-:Y:S01]  /*18b80*/  MUFU.EX2 R119, R0 ;  /* 0x0000000000777308 */ /* 0x0005e20000000800 */
[--C-:B---3--:R-:W-:Y:S01]  /*18b90*/  FFMA.FTZ R5, R42, c[0x0][0x2d0], -R75.reuse ;  /* 0x0000b4002a057a23 */ /* 0x108fe2000001084b */
[----:B----4-:R-:W-:Y:S08]  /*18ba0*/  F2FP.BF16.PACK_AB R77, R210, R207 ;  /* 0x000000cfd24d723e */ /* 0x010ff000000010ff */
[----:B------:R3:W-:Y:S01]  /*18bb0*/  MUFU.EX2 R90, R5 ;  /* 0x00000005005a7308 */ /* 0x0007e20000000800 */
[--C-:B--2---:R-:W-:Y:S09]  /*18bc0*/  FFMA.FTZ R0, R37, c[0x0][0x2d0], -R96.reuse ;  /* 0x0000b40025007a23 */ /* 0x104ff20000010860 */
[----:B------:R2:W-:Y:S01]  /*18bd0*/  MUFU.EX2 R91, R0 ;  /* 0x00000000005b7308 */ /* 0x0005e20000000800 */
[----:B---3--:R-:W-:Y:S09]  /*18be0*/  FFMA.FTZ R5, R45, c[0x0][0x2d0], -R75 ;  /* 0x0000b4002d057a23 */ /* 0x008ff2000001084b */
[----:B------:R-:W-:Y:S01]  /*18bf0*/  MUFU.EX2 R87, R5 ;  /* 0x0000000500577308 */ /* 0x000fe20000000800 */
[----:B--2---:R-:W-:Y:S02]  /*18c00*/  FFMA.FTZ R0, R36, c[0x0][0x2d0], -R96 ;  /* 0x0000b40024007a23 */ /* 0x004fe40000010860 */
[----:B------:R-:W2:Y:S07]  /*18c10*/  LDSM.16.MT88.4 R36, [R227+0x100] ;  /* 0x00010000e324783b */ /* 0x000eae0000004200 */
[----:B------:R3:W-:Y:S02]  /*18c20*/  MUFU.EX2 R109, R0 ;  /* 0x00000000006d7308 */ /* 0x0007e40000000800 */
[--C-:B---3--:R-:W-:Y:S08]  /*18c30*/  FFMA.FTZ R0, R32, c[0x0][0x2d0], -R100.reuse ;  /* 0x0000b40020007a23 */ /* 0x108ff00000010864 */
[----:B------:R3:W-:Y:S02]  /*18c40*/  MUFU.EX2 R230, R0 ;  /* 0x0000000000e67308 */ /* 0x0007e40000000800 */
[--C-:B---3--:R-:W-:Y:S08]  /*18c50*/  FFMA.FTZ R0, R30, c[0x0][0x2d0], -R100.reuse ;  /* 0x0000b4001e007a23 */ /* 0x108ff00000010864 */
[----:B------:R3:W-:Y:S02]  /*18c60*/  MUFU.EX2 R203, R0 ;  /* 0x0000000000cb7308 */ /* 0x0007e40000000800 */
[--C-:B---3--:R-:W-:Y:S08]  /*18c70*/  FFMA.FTZ R0, R31, c[0x0][0x2d0], -R100.reuse ;  /* 0x0000b4001f007a23 */ /* 0x108ff00000010864 */
[----:B------:R3:W-:Y:S02]  /*18c80*/  MUFU.EX2 R195, R0 ;  /* 0x0000000000c37308 */ /* 0x0007e40000000800 */
[----:B---3--:R-:W-:Y:S08]  /*18c90*/  FFMA.FTZ R0, R33, c[0x0][0x2d0], -R100 ;  /* 0x0000b40021007a23 */ /* 0x008ff00000010864 */
        /* <DEDUP_REMOVED lines=9> */
[----:B---3--:R-:W-:Y:S05]  /*18d30*/  FSEL R0, R73, RZ, P2 ;  /* 0x000000ff49007208 */ /* 0x008fea0001000000 */
[----:B------:R-:W-:Y:S04]  /*18d40*/  FADD.FTZ R0, -R0, R3 ;  /* 0x0000000300007221 */ /* 0x000fe80000010100 */
[----:B------:R-:W-:Y:S04]  /*18d50*/  FMUL.FTZ R0, R0, c[0x0][0x2d0] ;  /* 0x0000b40000007a20 */ /* 0x000fe80000410000 */
[----:B------:R3:W4:Y:S02]  /*18d60*/  MUFU.EX2 R69, R0 ;  /* 0x0000000000457308 */ /* 0x0007240000000800 */
[----:B---3--:R-:W-:Y:S01]  /*18d70*/  FADD.FTZ R0, -R2, R116 ;  /* 0x0000007402007221 */ /* 0x008fe20000010100 */
[----:B------:R-:W-:Y:S01]  /*18d80*/  FSEL R2, R71, RZ, P0 ;  /* 0x000000ff47027208 */ /* 0x000fe20000000000 */
[----:B------:R-:W-:Y:S01]  /*18d90*/  IMAD.MOV.U32 R116, RZ, RZ, R68 ;  /* 0x000000ffff747224 */ /* 0x000fe200078e0044 */
[----:B------:R-:W-:Y:S01]  /*18da0*/  PLOP3.LUT P0, PT, PT, PT, UP0, 0x80, 0x0 ;  /* 0x000000000000781c */ /* 0x000fe20003f0f008 */
[----:B------:R-:W-:Y:S02]  /*18db0*/  FMUL.FTZ R0, R0, c[0x0][0x2d0] ;  /* 0x0000b40000007a20 */ /* 0x000fe40000410000 */
[C---:B----4-:R-:W-:Y:S02]  /*18dc0*/  FMUL.FTZ R4, R69.reuse, R120 ;  /* 0x0000007845047220 */ /* 0x050fe40000410000 */
[----:B------:R3:W4:Y:S01]  /*18dd0*/  MUFU.EX2 R68, R0 ;  /* 0x0000000000447308 */ /* 0x0007220000000800 */
[C---:B------:R-:W-:Y:S02]  /*18de0*/  FMUL.FTZ R5, R69.reuse, R121 ;  /* 0x0000007945057220 */ /* 0x040fe40000410000 */
[----:B------:R-:W-:Y:S02]  /*18df0*/  IMAD.MOV.U32 R120, RZ, RZ, R67 ;  /* 0x000000ffff787224 */ /* 0x000fe400078e0043 */
[C---:B------:R-:W-:Y:S02]  /*18e00*/  FMUL.FTZ R16, R69.reuse, R132 ;  /* 0x0000008445107220 */ /* 0x040fe40000410000 */
[----:B------:R-:W-:Y:S01]  /*18e10*/  FMUL.FTZ R17, R69, R133 ;  /* 0x0000008545117220 */ /* 0x000fe20000410000 */
[----:B------:R-:W-:Y:S01]  /*18e20*/  F2FP.BF16.PACK_AB R67, R233, R120 ;  /* 0x00000078e943723e */ /* 0x000fe200000010ff */
[----:B------:R-:W-:Y:S02]  /*18e30*/  FMUL.FTZ R33, R69, R149 ;  /* 0x0000009545217220 */ /* 0x000fe40000410000 */
[----:B------:R-:W-:Y:S02]  /*18e40*/  IMAD.MOV.U32 R132, RZ, RZ, R201 ;  /* 0x000000ffff847224 */ /* 0x000fe400078e00c9 */
[----:B------:R-:W-:Y:S02]  /*18e50*/  IMAD.MOV.U32 R133, RZ, RZ, R200 ;  /* 0x000000ffff857224 */ /* 0x000fe400078e00c8 */
[----:B---3--:R-:W-:Y:S01]  /*18e60*/  FADD.FTZ R0, -R2, R117 ;  /* 0x0000007502007221 */ /* 0x008fe20000010100 */
[----:B------:R-:W-:Y:S01]  /*18e70*/  FSEL R2, R70, RZ, P3 ;  /* 0x000000ff46027208 */ /* 0x000fe20001800000 */
[----:B----4-:R-:W-:Y:S02]  /*18e80*/  FMUL.FTZ R6, R68, R122 ;  /* 0x0000007a44067220 */ /* 0x010fe40000410000 */
[----:B------:R-:W-:Y:S02]  /*18e90*/  FMUL.FTZ R0, R0, c[0x0][0x2d0] ;  /* 0x0000b40000007a20 */ /* 0x000fe40000410000 */
[C---:B------:R-:W-:Y:S02]  /*18ea0*/  FMUL.FTZ R7, R68.reuse, R123 ;  /* 0x0000007b44077220 */ /* 0x040fe40000410000 */
[----:B------:R3:W4:Y:S01]  /*18eb0*/  MUFU.EX2 R3, R0 ;  /* 0x0000000000037308 */ /* 0x0007220000000800 */
[C---:B------:R-:W-:Y:S02]  /*18ec0*/  FMUL.FTZ R18, R68.reuse, R134 ;  /* 0x0000008644127220 */ /* 0x040fe40000410000 */
[C---:B------:R-:W-:Y:S02]  /*18ed0*/  FMUL.FTZ R19, R68.reuse, R135 ;  /* 0x0000008744137220 */ /* 0x040fe40000410000 */
[----:B------:R-:W-:Y:S02]  /*18ee0*/  FMUL.FTZ R34, R68, R150 ;  /* 0x0000009644227220 */ /* 0x000fe40000410000 */
[----:B------:R-:W-:Y:S02]  /*18ef0*/  IMAD.MOV.U32 R134, RZ, RZ, R213 ;  /* 0x000000ffff867224 */ /* 0x000fe400078e00d5 */
[----:B------:R-:W-:Y:S02]  /*18f00*/  IMAD.MOV.U32 R117, RZ, RZ, R199 ;  /* 0x000000ffff757224 */ /* 0x000fe400078e00c7 */
[----:B------:R-:W-:Y:S02]  /*18f10*/  IMAD.MOV.U32 R135, RZ, RZ, R197 ;  /* 0x000000ffff877224 */ /* 0x000fe400078e00c5 */
[----:B---3--:R-:W-:Y:S02]  /*18f20*/  FADD.FTZ R0, -R2, R118 ;  /* 0x0000007602007221 */ /* 0x008fe40000010100 */
[----:B------:R-:W-:Y:S02]  /*18f30*/  FFMA.FTZ R2, R46, c[0x0][0x2d0], -R75 ;  /* 0x0000b4002e027a23 */ /* 0x000fe4000001084b */
[C---:B----4-:R-:W-:Y:S02]  /*18f40*/  FMUL.FTZ R9, R3.reuse, R125 ;  /* 0x0000007d03097220 */ /* 0x050fe40000410000 */
[----:B------:R3:W4:Y:S01]  /*18f50*/  MUFU.EX2 R32, R2 ;  /* 0x0000000200207308 */ /* 0x0007220000000800 */
[----:B------:R-:W-:Y:S02]  /*18f60*/  FMUL.FTZ R0, R0, c[0x0][0x2d0] ;  /* 0x0000b40000007a20 */ /* 0x000fe40000410000 */
[C---:B------:R-:W-:Y:S02]  /*18f70*/  FMUL.FTZ R12, R3.reuse, R128 ;  /* 0x00000080030c7220 */ /* 0x040fe40000410000 */
[C---:B------:R-:W-:Y:S02]  /*18f80*/  FMUL.FTZ R29, R3.reuse, R145 ;  /* 0x00000091031d7220 */ /* 0x040fe40000410000 */
[C---:B------:R-:W-:Y:S02]  /*18f90*/  FMUL.FTZ R28, R3.reuse, R144 ;  /* 0x00000090031c7220 */ /* 0x040fe40000410000 */
[C---:B------:R-:W-:Y:S01]  /*18fa0*/  FMUL.FTZ R8, R3.reuse, R124 ;  /* 0x0000007c03087220 */ /* 0x040fe20000410000 */
[----:B------:R-:W2:Y:S01]  /*18fb0*/  MUFU.EX2 R0, R0 ;  /* 0x0000000000007308 */ /* 0x000ea20000000800 */
[----:B------:R-:W-:Y:S01]  /*18fc0*/  IMAD.MOV.U32 R118, RZ, RZ, R64 ;  /* 0x000000ffff767224 */ /* 0x000fe200078e0040 */
[----:B------:R-:W-:Y:S01]  /*18fd0*/  F2FP.BF16.PACK_AB R64, R116, R205 ;  /* 0x000000cd7440723e */ /* 0x000fe200000010ff */
[C---:B------:R-:W-:Y:S02]  /*18fe0*/  FMUL.FTZ R13, R3.reuse, R129 ;  /* 0x00000081030d7220 */ /* 0x040fe40000410000 */
[C---:B------:R-:W-:Y:S01]  /*18ff0*/  FMUL.FTZ R24, R3.reuse, R140 ;  /* 0x0000008c03187220 */ /* 0x040fe20000410000 */
[----:B------:R-:W-:Y:S01]  /*19000*/  F2FP.BF16.PACK_AB R78, R118, R213 ;  /* 0x000000d5764e723e */ /* 0x000fe200000010ff */
[----:B------:R-:W-:Y:S02]  /*19010*/  IMAD.MOV.U32 R129, RZ, RZ, R86 ;  /* 0x000000ffff817224 */ /* 0x000fe400078e0056 */
[----:B------:R-:W-:Y:S02]  /*19020*/  IMAD.MOV.U32 R86, RZ, RZ, R83 ;  /* 0x000000ffff567224 */ /* 0x000fe400078e0053 */
[----:B------:R-:W-:Y:S02]  /*19030*/  FMUL.FTZ R25, R3, R141 ;  /* 0x0000008d03197220 */ /* 0x000fe40000410000 */
[-C--:B-1----:R-:W-:Y:S01]  /*19040*/  HMMA.16816.F32.BF16 R4, R76, R20.reuse, R4 ;  /* 0x000000144c04723c */ /* 0x082fe20000041804 */
[----:B---3--:R-:W-:Y:S02]  /*19050*/  FFMA.FTZ R2, R51, c[0x0][0x2d0], -R75 ;  /* 0x0000b40033027a23 */ /* 0x008fe4000001084b */
[----:B----4-:R-:W-:Y:S02]  /*19060*/  IMAD.MOV.U32 R121, RZ, RZ, R32 ;  /* 0x000000ffff797224 */ /* 0x010fe400078e0020 */
[----:B------:R1:W-:Y:S01]  /*19070*/  MUFU.EX2 R125, R2 ;  /* 0x00000002007d7308 */ /* 0x0003e20000000800 */
[----:B------:R-:W-:Y:S02]  /*19080*/  FMUL.FTZ R32, R69, R148 ;  /* 0x0000009445207220 */ /* 0x000fe40000410000 */
[----:B------:R-:W-:Y:S04]  /*19090*/  IMAD.MOV.U32 R140, RZ, RZ, R40 ;  /* 0x000000ffff8c7224 */ /* 0x000fe800078e0028 */
[C---:B--2---:R-:W-:Y:S02]  /*190a0*/  FMUL.FTZ R11, R0.reuse, R127 ;  /* 0x0000007f000b7220 */ /* 0x044fe40000410000 */
[C---:B------:R-:W-:Y:S02]  /*190b0*/  FMUL.FTZ R14, R0.reuse, R130 ;  /* 0x00000082000e7220 */ /* 0x040fe40000410000 */
[C---:B------:R-:W-:Y:S02]  /*190c0*/  FMUL.FTZ R15, R0.reuse, R131 ;  /* 0x00000083000f7220 */ /* 0x040fe40000410000 */
[C---:B------:R-:W-:Y:S02]  /*190d0*/  FMUL.FTZ R10, R0.reuse, R126 ;  /* 0x0000007e000a7220 */ /* 0x040fe40000410000 */
[C---:B------:R-:W-:Y:S02]  /*190e0*/  FMUL.FTZ R26, R0.reuse, R142 ;  /* 0x0000008e001a7220 */ /* 0x040fe40000410000 */
[----:B------:R-:W-:Y:S02]  /*190f0*/  IMAD.MOV.U32 R142, RZ, RZ, R95 ;  /* 0x000000ffff8e7224 */ /* 0x000fe400078e005f */
[----:B------:R-:W-:Y:S01]  /*19100*/  IMAD.MOV.U32 R141, RZ, RZ, R110 ;  /* 0x000000ffff8d7224 */ /* 0x000fe200078e006e */
[C---:B------:R-:W-:Y:S01]  /*19110*/  HMMA.16816.F32.BF16 R8, R64.reuse, R20, R8 ;  /* 0x000000144008723c */ /* 0x040fe20000041808 */
[----:B------:R-:W-:Y:S02]  /*19120*/  IMAD.MOV.U32 R126, RZ, RZ, R87 ;  /* 0x000000ffff7e7224 */ /* 0x000fe400078e0057 */
[----:B------:R-:W-:Y:S02]  /*19130*/  IMAD.MOV.U32 R87, RZ, RZ, R82 ;  /* 0x000000ffff577224 */ /* 0x000fe400078e0052 */
[----:B-1----:R-:W-:Y:S02]  /*19140*/  FFMA.FTZ R2, R47, c[0x0][0x2d0], -R96 ;  /* 0x0000b4002f027a23 */ /* 0x002fe40000010860 */
[C---:B------:R-:W-:Y:S01]  /*19150*/  FMUL.FTZ R20, R69.reuse, R136 ;  /* 0x0000008845147220 */ /* 0x040fe20000410000 */
[-C--:B------:R-:W-:Y:S01]  /*19160*/  HMMA.16816.F32.BF16 R12, R64, R22.reuse, R12 ;  /* 0x00000016400c723c */ /* 0x080fe2000004180c */
[----:B------:R1:W-:Y:S03]  /*19170*/  MUFU.EX2 R122, R2 ;  /* 0x00000002007a7308 */ /* 0x0003e60000000800 */
[----:B------:R-:W-:Y:S02]  /*19180*/  IMAD.MOV.U32 R136, RZ, RZ, R91 ;  /* 0x000000ffff887224 */ /* 0x000fe400078e005b */
[----:B------:R-:W-:Y:S02]  /*19190*/  FMUL.FTZ R21, R69, R137 ;  /* 0x0000008945157220 */ /* 0x000fe40000410000 */
[C---:B------:R-:W-:Y:S01]  /*191a0*/  HMMA.16816.F32.BF16 R16, R76.reuse, R22, R16 ;  /* 0x000000164c10723c */ /* 0x040fe20000041810 */
[C---:B------:R-:W-:Y:S03]  /*191b0*/  FMUL.FTZ R27, R0.reuse, R143 ;  /* 0x0000008f001b7220 */ /* 0x040fe60000410000 */
[----:B------:R-:W-:Y:S02]  /*191c0*/  FMUL.FTZ R30, R0, R146 ;  /* 0x00000092001e7220 */ /* 0x000fe40000410000 */
[----:B------:R-:W-:Y:S02]  /*191d0*/  FMUL.FTZ R40, R3, R156 ;  /* 0x0000009c03287220 */ /* 0x000fe40000410000 */
[C---:B------:R-:W-:Y:S04]  /*191e0*/  FMUL.FTZ R22, R68.reuse, R138 ;  /* 0x0000008a44167220 */ /* 0x040fe80000410000 */
[----:B------:R-:W-:Y:S02]  /*191f0*/  FMUL.FTZ R23, R68, R139 ;  /* 0x0000008b44177220 */ /* 0x000fe40000410000 */
[----:B------:R-:W-:Y:S02]  /*19200*/  IMAD.MOV.U32 R137, RZ, RZ, R90 ;  /* 0x000000ffff897224 */ /* 0x000fe400078e005a */
[----:B------:R-:W-:Y:S02]  /*19210*/  IMAD.MOV.U32 R138, RZ, RZ, R248 ;  /* 0x000000ffff8a7224 */ /* 0x000fe400078e00f8 */
[----:B-1----:R-:W-:Y:S01]  /*19220*/  FFMA.FTZ R2, R49, c[0x0][0x2d0], -R96 ;  /* 0x0000b40031027a23 */ /* 0x002fe20000010860 */
[-C--:B------:R-:W-:Y:S01]  /*19230*/  HMMA.16816.F32.BF16 R20, R76, R36.reuse, R20 ;  /* 0x000000244c14723c */ /* 0x080fe20000041814 */
[----:B------:R-:W-:Y:S02]  /*19240*/  IMAD.MOV.U32 R248, RZ, RZ, R80 ;  /* 0x000000fffff87224 */ /* 0x000fe400078e0050 */
[----:B------:R1:W-:Y:S01]  /*19250*/  MUFU.EX2 R127, R2 ;  /* 0x00000002007f7308 */ /* 0x0003e20000000800 */
[----:B------:R-:W-:Y:S02]  /*19260*/  IMAD.MOV.U32 R139, RZ, RZ, R203 ;  /* 0x000000ffff8b7224 */ /* 0x000fe400078e00cb */
[----:B------:R-:W-:Y:S02]  /*19270*/  IMAD.MOV.U32 R203, RZ, RZ, R81 ;  /* 0x000000ffffcb7224 */ /* 0x000fe400078e0051 */
[C---:B------:R-:W-:Y:S01]  /*19280*/  HMMA.16816.F32.BF16 R24, R64.reuse, R36, R24 ;  /* 0x000000244018723c */ /* 0x040fe20000041818 */
[----:B------:R-:W-:Y:S01]  /*19290*/  FMUL.FTZ R41, R3, R157 ;  /* 0x0000009d03297220 */ /* 0x000fe20000410000 */
[----:B------:R-:W2:Y:S02]  /*192a0*/  LDSM.16.MT88.4 R80, [R226+0x100] ;  /* 0x00010000e250783b */ /* 0x000ea40000004200 */
[C---:B------:R-:W-:Y:S02]  /*192b0*/  FMUL.FTZ R42, R0.reuse, R158 ;  /* 0x0000009e002a7220 */ /* 0x040fe40000410000 */
[----:B------:R-:W-:Y:S02]  /*192c0*/  FMUL.FTZ R43, R0, R159 ;  /* 0x0000009f002b7220 */ /* 0x000fe40000410000 */
[C---:B------:R-:W-:Y:S04]  /*192d0*/  FMUL.FTZ R36, R69.reuse, R152 ;  /* 0x0000009845247220 */ /* 0x040fe80000410000 */
[----:B------:R-:W-:Y:S02]  /*192e0*/  FMUL.FTZ R37, R69, R153 ;  /* 0x0000009945257220 */ /* 0x000fe40000410000 */
[----:B------:R-:W-:Y:S02]  /*192f0*/  IMAD.MOV.U32 R150, RZ, RZ, R248 ;  /* 0x000000ffff967224 */ /* 0x000fe400078e00f8 */
[----:B------:R-:W-:Y:S02]  /*19300*/  IMAD.MOV.U32 R110, RZ, RZ, R203 ;  /* 0x000000ffff6e7224 */ /* 0x000fe400078e00cb */
[----:B------:R-:W-:Y:S02]  /*19310*/  IMAD.MOV.U32 R143, RZ, RZ, R109 ;  /* 0x000000ffff8f7224 */ /* 0x000fe400078e006d */
[----:B-1----:R-:W-:Y:S02]  /*19320*/  FFMA.FTZ R2, R48, c[0x0][0x2d0], -R100 ;  /* 0x0000b40030027a23 */ /* 0x002fe40000010864 */
[----:B------:R-:W-:Y:S02]  /*19330*/  IMAD.MOV.U32 R109, RZ, RZ, R202 ;  /* 0x000000ffff6d7224 */ /* 0x000fe400078e00ca */
[----:B------:R1:W-:Y:S01]  /*19340*/  MUFU.EX2 R128, R2 ;  /* 0x0000000200807308 */ /* 0x0003e20000000800 */
[C---:B------:R-:W-:Y:S02]  /*19350*/  FMUL.FTZ R47, R0.reuse, R163 ;  /* 0x000000a3002f7220 */ /* 0x040fe40000410000 */
[----:B------:R-:W-:Y:S02]  /*19360*/  FMUL.FTZ R46, R0, R162 ;  /* 0x000000a2002e7220 */ /* 0x000fe40000410000 */
[C---:B------:R-:W-:Y:S02]  /*19370*/  FMUL.FTZ R44, R3.reuse, R160 ;  /* 0x000000a0032c7220 */ /* 0x040fe40000410000 */
[----:B------:R-:W-:Y:S02]  /*19380*/  FMUL.FTZ R45, R3, R161 ;  /* 0x000000a1032d7220 */ /* 0x000fe40000410000 */
[C---:B------:R-:W-:Y:S02]  /*19390*/  FMUL.FTZ R48, R69.reuse, R164 ;  /* 0x000000a445307220 */ /* 0x040fe40000410000 */
[----:B------:R-:W-:Y:S02]  /*193a0*/  FMUL.FTZ R49, R69, R165 ;  /* 0x000000a545317220 */ /* 0x000fe40000410000 */
[----:B------:R-:W-:Y:S02]  /*193b0*/  FMUL.FTZ R51, R68, R167 ;  /* 0x000000a744337220 */ /* 0x000fe40000410000 */
[----:B------:R-:W-:Y:S02]  /*193c0*/  IMAD.MOV.U32 R165, RZ, RZ, R198 ;  /* 0x000000ffffa57224 */ /* 0x000fe400078e00c6 */
[----:B------:R-:W-:Y:S02]  /*193d0*/  IMAD.MOV.U32 R167, RZ, RZ, R86 ;  /* 0x000000ffffa77224 */ /* 0x000fe400078e0056 */
[----:B------:R-:W-:Y:S02]  /*193e0*/  IMAD.MOV.U32 R164, RZ, RZ, R195 ;  /* 0x000000ffffa47224 */ /* 0x000fe400078e00c3 */
[----:B------:R-:W-:Y:S02]  /*193f0*/  FFMA.FTZ R110, R110, c[0x0][0x2d0], -R75 ;  /* 0x0000b4006e6e7a23 */ /* 0x000fe4000001084b */
[----:B-1----:R-:W-:Y:S02]  /*19400*/  FFMA.FTZ R2, R56, c[0x0][0x2d0], -R100 ;  /* 0x0000b40038027a23 */ /* 0x002fe40000010864 */
[----:B------:R-:W-:Y:S02]  /*19410*/  FMUL.FTZ R56, R3, R172 ;  /* 0x000000ac03387220 */ /* 0x000fe40000410000 */
[----:B------:R-:W-:Y:S01]  /*19420*/  MUFU.EX2 R110, R110 ;  /* 0x0000006e006e7308 */ /* 0x000fe20000000800 */
[----:B------:R-:W-:Y:S09]  /*19430*/  IMAD.MOV.U32 R172, RZ, RZ, R218 ;  /* 0x000000ffffac7224 */ /* 0x000ff200078e00da */
[----:B------:R1:W3:Y:S02]  /*19440*/  MUFU.EX2 R31, R2 ;  /* 0x00000002001f7308 */ /* 0x0002e40000000800 */
[----:B-1----:R-:W-:Y:S02]  /*19450*/  FFMA.FTZ R2, R50, c[0x0][0x2d0], -R101 ;  /* 0x0000b40032027a23 */ /* 0x002fe40000010865 */
[----:B---3--:R-:W-:Y:S06]  /*19460*/  IMAD.MOV.U32 R146, RZ, RZ, R31 ;  /* 0x000000ffff927224 */ /* 0x008fec00078e001f */
[----:B------:R1:W-:Y:S01]  /*19470*/  MUFU.EX2 R145, R2 ;  /* 0x0000000200917308 */ /* 0x0003e20000000800 */
[----:B------:R-:W-:Y:S02]  /*19480*/  FMUL.FTZ R31, R0, R147 ;  /* 0x00000093001f7220 */ /* 0x000fe40000410000 */
[----:B------:R-:W-:Y:S02]  /*19490*/  IMAD.MOV.U32 R147, RZ, RZ, R35 ;  /* 0x000000ffff937224 */ /* 0x000fe400078e0023 */
[C---:B------:R-:W-:Y:S02]  /*194a0*/  FMUL.FTZ R35, R68.reuse, R151 ;  /* 0x0000009744237220 */ /* 0x040fe40000410000 */
[----:B------:R-:W-:Y:S01]  /*194b0*/  IMAD.MOV.U32 R151, RZ, RZ, R87 ;  /* 0x000000ffff977224 */ /* 0x000fe200078e0057 */
[-C--:B------:R-:W-:Y:S01]  /*194c0*/  HMMA.16816.F32.BF16 R28, R64, R38.reuse, R28 ;  /* 0x00000026401c723c */ /* 0x080fe2000004181c */
[C---:B------:R-:W-:Y:S02]  /*194d0*/  FMUL.FTZ R50, R68.reuse, R166 ;  /* 0x000000a644327220 */ /* 0x040fe40000410000 */
[----:B------:R-:W-:Y:S05]  /*194e0*/  IMAD.MOV.U32 R166, RZ, RZ, R196 ;  /* 0x000000ffffa67224 */ /* 0x000fea00078e00c4 */
[C---:B------:R-:W-:Y:S07]  /*194f0*/  HMMA.16816.F32.BF16 R32, R76.reuse, R38, R32 ;  /* 0x000000264c20723c */ /* 0x040fee0000041820 */
[C---:B------:R-:W-:Y:S02]  /*19500*/  FMUL.FTZ R39, R68.reuse, R155 ;  /* 0x0000009b44277220 */ /* 0x040fe40000410000 */
[----:B-1----:R-:W-:Y:S03]  /*19510*/  FFMA.FTZ R2, R57, c[0x0][0x2d0], -R101 ;  /* 0x0000b40039027a23 */ /* 0x002fe60000010865 */
[----:B------:R-:W-:Y:S01]  /*19520*/  FMUL.FTZ R38, R68, R154 ;  /* 0x0000009a44267220 */ /* 0x000fe20000410000 */
[----:B------:R1:W-:Y:S01]  /*19530*/  MUFU.EX2 R144, R2 ;  /* 0x0000000200907308 */ /* 0x0003e20000000800 */
[----:B------:R-:W-:Y:S02]  /*19540*/  FMUL.FTZ R57, R3, R173 ;  /* 0x000000ad03397220 */ /* 0x000fe40000410000 */
[----:B------:R-:W-:Y:S03]  /*19550*/  IMAD.MOV.U32 R173, RZ, RZ, R85 ;  /* 0x000000ffffad7224 */ /* 0x000fe600078e0055 */
[-C--:B------:R-:W-:Y:S08]  /*19560*/  HMMA.16816.F32.BF16 R36, R76, R52.reuse, R36 ;  /* 0x000000344c24723c */ /* 0x080ff00000041824 */
[C---:B------:R-:W-:Y:S07]  /*19570*/  HMMA.16816.F32.BF16 R40, R64.reuse, R52, R40 ;  /* 0x000000344028723c */ /* 0x040fee0000041828 */
[C---:B------:R-:W-:Y:S01]  /*19580*/  FMUL.FTZ R52, R69.reuse, R168 ;  /* 0x000000a845347220 */ /* 0x040fe20000410000 */
[-C--:B------:R-:W-:Y:S01]  /*19590*/  HMMA.16816.F32.BF16 R44, R64, R54.reuse, R44 ;  /* 0x00000036402c723c */ /* 0x080fe2000004182c */
[----:B------:R-:W-:Y:S03]  /*195a0*/  IMAD.MOV.U32 R168, RZ, RZ, R249 ;  /* 0x000000ffffa87224 */ /* 0x000fe600078e00f9 */
[----:B-1----:R-:W-:Y:S02]  /*195b0*/  FFMA.FTZ R2, R58, c[0x0][0x2d0], -R100 ;  /* 0x0000b4003a027a23 */ /* 0x002fe40000010864 */
[----:B------:R-:W-:Y:S02]  /*195c0*/  FMUL.FTZ R53, R69, R169 ;  /* 0x000000a945357220 */ /* 0x000fe40000410000 */
[C---:B------:R-:W-:Y:S01]  /*195d0*/  HMMA.16816.F32.BF16 R48, R76.reuse, R54, R48 ;  /* 0x000000364c30723c */ /* 0x040fe20000041830 */
[----:B------:R1:W-:Y:S03]  /*195e0*/  MUFU.EX2 R123, R2 ;  /* 0x00000002007b7308 */ /* 0x0003e60000000800 */
[----:B------:R-:W-:Y:S02]  /*195f0*/  FMUL.FTZ R58, R0, R174 ;  /* 0x000000ae003a7220 */ /* 0x000fe40000410000 */
[----:B------:R-:W-:Y:S02]  /*19600*/  IMAD.MOV.U32 R169, RZ, RZ, R84 ;  /* 0x000000ffffa97224 */ /* 0x000fe400078e0054 */
[C---:B------:R-:W-:Y:S01]  /*19610*/  FMUL.FTZ R54, R68.reuse, R170 ;  /* 0x000000aa44367220 */ /* 0x040fe20000410000 */
[----:B------:R-:W3:Y:S03]  /*19620*/  LDSM.16.MT88.4 R84, [R224+0x900] ;  /* 0x00090000e054783b */ /* 0x000ee60000004200 */
[----:B------:R-:W-:Y:S07]  /*19630*/  FMUL.FTZ R55, R68, R171 ;  /* 0x000000ab44377220 */ /* 0x000fee0000410000 */
[-C--:B--2---:R-:W-:Y:S01]  /*19640*/  HMMA.16816.F32.BF16 R52, R76, R80.reuse, R52 ;  /* 0x000000504c34723c */ /* 0x084fe20000041834 */
[----:B-1----:R-:W-:Y:S02]  /*19650*/  FFMA.FTZ R2, R60, c[0x0][0x2d0], -R100 ;  /* 0x0000b4003c027a23 */ /* 0x002fe40000010864 */
[----:B------:R-:W-:Y:S02]  /*19660*/  FMUL.FTZ R60, R3, R176 ;  /* 0x000000b0033c7220 */ /* 0x000fe40000410000 */
[----:B------:R1:W-:Y:S02]  /*19670*/  MUFU.EX2 R130, R2 ;  /* 0x0000000200827308 */ /* 0x0003e40000000800 */
[--C-:B-1----:R-:W-:Y:S02]  /*19680*/  FFMA.FTZ R2, R59, c[0x0][0x2d0], -R101.reuse ;  /* 0x0000b4003b027a23 */ /* 0x102fe40000010865 */
[----:B------:R-:W-:Y:S06]  /*19690*/  FMUL.FTZ R59, R0, R175 ;  /* 0x000000af003b7220 */ /* 0x000fec0000410000 */
[----:B------:R1:W2:Y:S01]  /*196a0*/  MUFU.EX2 R124, R2 ;  /* 0x00000002007c7308 */ /* 0x0002a20000000800 */
[C---:B------:R-:W-:Y:S07]  /*196b0*/  HMMA.16816.F32.BF16 R56, R64.reuse, R80, R56 ;  /* 0x000000504038723c */ /* 0x040fee0000041838 */
[----:B------:R-:W-:Y:S02]  /*196c0*/  F2FP.BF16.PACK_AB R80, R139, R230 ;  /* 0x000000e68b50723e */ /* 0x000fe400000010ff */
[----:B------:R-:W-:Y:S03]  /*196d0*/  F2FP.BF16.PACK_AB R81, R138, R229 ;  /* 0x000000e58a51723e */ /* 0x000fe600000010ff */
[----:B-1----:R-:W-:Y:S02]  /*196e0*/  FFMA.FTZ R2, R61, c[0x0][0x2d0], -R101 ;  /* 0x0000b4003d027a23 */ /* 0x002fe40000010865 */
[----:B------:R-:W-:Y:S02]  /*196f0*/  FMUL.FTZ R61, R3, R177 ;  /* 0x000000b1033d7220 */ /* 0x000fe40000410000 */
[----:B------:R1:W4:Y:S02]  /*19700*/  MUFU.EX2 R131, R2 ;  /* 0x0000000200837308 */ /* 0x0003240000000800 */
[--C-:B-1----:R-:W-:Y:S02]  /*19710*/  FFMA.FTZ R2, R62, c[0x0][0x2d0], -R75.reuse ;  /* 0x0000b4003e027a23 */ /* 0x102fe4000001084b */
[C---:B------:R-:W-:Y:S06]  /*19720*/  FMUL.FTZ R62, R0.reuse, R178 ;  /* 0x000000b2003e7220 */ /* 0x040fec0000410000 */
[----:B------:R1:W1:Y:S02]  /*19730*/  MUFU.EX2 R148, R2 ;  /* 0x0000000200947308 */ /* 0x0002640000000800 */
[--C-:B-1----:R-:W-:Y:S02]  /*19740*/  FFMA.FTZ R2, R63, c[0x0][0x2d0], -R75.reuse ;  /* 0x0000b4003f027a23 */ /* 0x102fe4000001084b */
[----:B------:R-:W-:Y:S06]  /*19750*/  FMUL.FTZ R63, R0, R179 ;  /* 0x000000b3003f7220 */ /* 0x000fec0000410000 */
[----:B------:R1:W-:Y:S01]  /*19760*/  MUFU.EX2 R149, R2 ;  /* 0x0000000200957308 */ /* 0x0003e20000000800 */
[-C--:B------:R-:W-:Y:S07]  /*19770*/  HMMA.16816.F32.BF16 R60, R64, R82.reuse, R60 ;  /* 0x00000052403c723c */ /* 0x080fee000004183c */
[C---:B------:R-:W-:Y:S02]  /*19780*/  FMUL.FTZ R64, R69.reuse, R180 ;  /* 0x000000b445407220 */ /* 0x040fe40000410000 */
[----:B------:R-:W-:Y:S03]  /*19790*/  FMUL.FTZ R65, R69, R181 ;  /* 0x000000b545417220 */ /* 0x000fe60000410000 */
[C---:B------:R-:W-:Y:S02]  /*197a0*/  FMUL.FTZ R66, R68.reuse, R182 ;  /* 0x000000b644427220 */ /* 0x040fe40000410000 */
[----:B------:R-:W-:Y:S02]  /*197b0*/  FMUL.FTZ R67, R68, R183 ;  /* 0x000000b744437220 */ /* 0x000fe40000410000 */
[--C-:B-1----:R-:W-:Y:S05]  /*197c0*/  FFMA.FTZ R2, R88, c[0x0][0x2d0], -R96.reuse ;  /* 0x0000b40058027a23 */ /* 0x102fea0000010860 */
        /* <DEDUP_REMOVED lines=8> */
[-C--:B---3--:R-:W-:Y:S01]  /*19850*/  HMMA.16816.F32.BF16 R4, R76, R84.reuse, R4 ;  /* 0x000000544c04723c */ /* 0x088fe20000041804 */
[--C-:B-1----:R-:W-:Y:S02]  /*19860*/  FFMA.FTZ R2, R89, c[0x0][0x2d0], -R96.reuse ;  /* 0x0000b40059027a23 */ /* 0x102fe40000010860 */
[----:B------:R-:W1:Y:S05]  /*19870*/  LDSM.16.MT88.4 R88, [R227+0x900] ;  /* 0x00090000e358783b */ /* 0x000e6a0000004200 */
[C---:B------:R-:W-:Y:S01]  /*19880*/  HMMA.16816.F32.BF16 R8, R80.reuse, R84, R8 ;  /* 0x000000545008723c */ /* 0x040fe20000041808 */
[----:B------:R3:W-:Y:S07]  /*19890*/  MUFU.EX2 R154, R2 ;  /* 0x00000002009a7308 */ /* 0x0007ee0000000800 */
[-C--:B------:R-:W-:Y:S08]  /*198a0*/  HMMA.16816.F32.BF16 R12, R80, R86.reuse, R12 ;  /* 0x00000056500c723c */ /* 0x080ff0000004180c */
[C---:B------:R-:W-:Y:S01]  /*198b0*/  HMMA.16816.F32.BF16 R16, R76.reuse, R86, R16 ;  /* 0x000000564c10723c */ /* 0x040fe20000041810 */
[----:B------:R-:W-:Y:S03]  /*198c0*/  LDSM.16.MT88.4 R84, [R226+0x900] ;  /* 0x00090000e254783b */ /* 0x000fe60000004200 */
[--C-:B---3--:R-:W-:Y:S04]  /*198d0*/  FFMA.FTZ R2, R93, c[0x0][0x2d0], -R75.reuse ;  /* 0x0000b4005d027a23 */ /* 0x108fe8000001084b */
[----:B------:R3:W-:Y:S01]  /*198e0*/  MUFU.EX2 R249, R2 ;  /* 0x0000000200f97308 */ /* 0x0007e20000000800 */
[-C--:B-1----:R-:W-:Y:S08]  /*198f0*/  HMMA.16816.F32.BF16 R20, R76, R88.reuse, R20 ;  /* 0x000000584c14723c */ /* 0x082ff00000041814 */
[C---:B------:R-:W-:Y:S01]  /*19900*/  HMMA.16816.F32.BF16 R24, R80.reuse, R88, R24 ;  /* 0x000000585018723c */ /* 0x040fe20000041818 */
[----:B---3--:R-:W-:Y:S07]  /*19910*/  FFMA.FTZ R2, R94, c[0x0][0x2d0], -R75 ;  /* 0x0000b4005e027a23 */ /* 0x008fee000001084b */
[-C--:B------:R-:W-:Y:S01]  /*19920*/  HMMA.16816.F32.BF16 R28, R80, R90.reuse, R28 ;  /* 0x0000005a501c723c */ /* 0x080fe2000004181c */
[----:B------:R-:W-:Y:S01]  /*19930*/  FFMA.FTZ R88, R99, c[0x0][0x2d0], -R101 ;  /* 0x0000b40063587a23 */ /* 0x000fe20000010865 */
[----:B------:R1:W-:Y:S06]  /*19940*/  MUFU.EX2 R248, R2 ;  /* 0x0000000200f87308 */ /* 0x0003ec0000000800 */
[C---:B------:R-:W-:Y:S04]  /*19950*/  HMMA.16816.F32.BF16 R32, R76.reuse, R90, R32 ;  /* 0x0000005a4c20723c */ /* 0x040fe80000041820 */
[----:B------:R3:W-:Y:S01]  /*19960*/  MUFU.EX2 R152, R88 ;  /* 0x0000005800987308 */ /* 0x0007e20000000800 */
[--C-:B-1----:R-:W-:Y:S02]  /*19970*/  FFMA.FTZ R2, R92, c[0x0][0x2d0], -R96.reuse ;  /* 0x0000b4005c027a23 */ /* 0x102fe40000010860 */
[----:B------:R-:W1:Y:S07]  /*19980*/  LDSM.16.MT88.4 R92, [R225+0x900] ;  /* 0x00090000e15c783b */ /* 0x000e6e0000004200 */
[----:B------:R2:W-:Y:S01]  /*19990*/  MUFU.EX2 R213, R2 ;  /* 0x0000000200d57308 */ /* 0x0005e20000000800 */
[----:B---3--:R-:W3:Y:S01]  /*199a0*/  LDSM.16.MT88.4 R88, [R224+0x1100] ;  /* 0x00110000e058783b */ /* 0x008ee20000004200 */
[----:B--2---:R-:W-:Y:S02]  /*199b0*/  FFMA.FTZ R2, R107, c[0x0][0x2d0], -R96 ;  /* 0x0000b4006b027a23 */ /* 0x004fe40000010860 */
[--C-:B------:R-:W-:Y:S06]  /*199c0*/  FFMA.FTZ R107, R151, c[0x0][0x2d0], -R75.reuse ;  /* 0x0000b400976b7a23 */ /* 0x100fec000001084b */
[----:B------:R2:W-:Y:S01]  /*199d0*/  MUFU.EX2 R218, R2 ;  /* 0x0000000200da7308 */ /* 0x0005e20000000800 */
[-C--:B-1----:R-:W-:Y:S08]  /*199e0*/  HMMA.16816.F32.BF16 R36, R76, R92.reuse, R36 ;  /* 0x0000005c4c24723c */ /* 0x082ff00000041824 */
[C---:B------:R-:W-:Y:S01]  /*199f0*/  HMMA.16816.F32.BF16 R40, R80.reuse, R92, R40 ;  /* 0x0000005c5028723c */ /* 0x040fe20000041828 */
[--C-:B--2---:R-:W-:Y:S07]  /*19a00*/  FFMA.FTZ R2, R97, c[0x0][0x2d0], -R100.reuse ;  /* 0x0000b40061027a23 */ /* 0x104fee0000010864 */
[-C--:B------:R-:W-:Y:S01]  /*19a10*/  HMMA.16816.F32.BF16 R44, R80, R94.reuse, R44 ;  /* 0x0000005e502c723c */ /* 0x080fe2000004182c */
[----:B------:R-:W-:Y:S01]  /*19a20*/  FFMA.FTZ R97, R115, c[0x0][0x2d0], -R100 ;  /* 0x0000b40073617a23 */ /* 0x000fe20000010864 */
[----:B------:R1:W-:Y:S02]  /*19a30*/  MUFU.EX2 R153, R2 ;  /* 0x0000000200997308 */ /* 0x0003e40000000800 */
[----:B------:R-:W-:Y:S02]  /*19a40*/  FFMA.FTZ R115, R216, c[0x0][0x2d0], -R96 ;  /* 0x0000b400d8737a23 */ /* 0x000fe40000010860 */
[----:B------:R-:W-:Y:S02]  /*19a50*/  IMAD.MOV.U32 R216, RZ, RZ, R124 ;  /* 0x000000ffffd87224 */ /* 0x000fe400078e007c */
[C---:B------:R-:W-:Y:S01]  /*19a60*/  HMMA.16816.F32.BF16 R48, R76.reuse, R94, R48 ;  /* 0x0000005e4c30723c */ /* 0x040fe20000041830 */
[----:B------:R-:W2:Y:S03]  /*19a70*/  LDSM.16.MT88.4 R92, [R227+0x1100] ;  /* 0x00110000e35c783b */ /* 0x000ea60000004200 */
[----:B------:R3:W-:Y:S04]  /*19a80*/  MUFU.EX2 R161, R97 ;  /* 0x0000006100a17308 */ /* 0x0007e80000000800 */
[-C--:B------:R-:W-:Y:S08]  /*19a90*/  HMMA.16816.F32.BF16 R52, R76, R84.reuse, R52 ;  /* 0x000000544c34723c */ /* 0x080ff00000041834 */
[C---:B------:R-:W-:Y:S01]  /*19aa0*/  HMMA.16816.F32.BF16 R56, R80.reuse, R84, R56 ;  /* 0x000000545038723c */ /* 0x040fe20000041838 */
[----:B-1----:R-:W-:Y:S07]  /*19ab0*/  FFMA.FTZ R2, R98, c[0x0][0x2d0], -R100 ;  /* 0x0000b40062027a23 */ /* 0x002fee0000010864 */
[-C--:B------:R-:W-:Y:S01]  /*19ac0*/  HMMA.16816.F32.BF16 R60, R80, R86.reuse, R60 ;  /* 0x00000056503c723c */ /* 0x080fe2000004183c */
[----:B------:R1:W-:Y:S03]  /*19ad0*/  MUFU.EX2 R159, R2 ;  /* 0x00000002009f7308 */ /* 0x0003e60000000800 */
[----:B---3--:R-:W-:Y:S03]  /*19ae0*/  FFMA.FTZ R97, R172, c[0x0][0x2d0], -R75 ;  /* 0x0000b400ac617a23 */ /* 0x008fe6000001084b */
[----:B------:R-:W-:Y:S01]  /*19af0*/  F2FP.BF16.PACK_AB R80, R146, R128 ;  /* 0x000000809250723e */ /* 0x000fe200000010ff */
[----:B------:R-:W-:Y:S01]  /*19b00*/  HMMA.16816.F32.BF16 R64, R76, R86, R64 ;  /* 0x000000564c40723c */ /* 0x000fe20000041840 */
[----:B------:R-:W-:Y:S01]  /*19b10*/  F2FP.BF16.PACK_AB R81, R144, R145 ;  /* 0x000000919051723e */ /* 0x000fe200000010ff */
[----:B------:R-:W3:Y:S02]  /*19b20*/  LDSM.16.MT88.4 R84, [R225+0x1100] ;  /* 0x00110000e154783b */ /* 0x000ee40000004200 */
[----:B------:R-:W-:Y:S02]  /*19b30*/  F2FP.BF16.PACK_AB R82, R130, R123 ;  /* 0x0000007b8252723e */ /* 0x000fe400000010ff */
[----:B----4-:R-:W-:Y:S02]  /*19b40*/  F2FP.BF16.PACK_AB R83, R131, R124 ;  /* 0x0000007c8353723e */ /* 0x010fe400000010ff */
[----:B------:R-:W-:Y:S04]  /*19b50*/  F2FP.BF16.PACK_AB R76, R126, R140 ;  /* 0x0000008c7e4c723e */ /* 0x000fe800000010ff */
[----:B------:R-:W-:Y:S02]  /*19b60*/  F2FP.BF16.PACK_AB R77, R147, R129 ;  /* 0x00000081934d723e */ /* 0x000fe400000010ff */
[----:B------:R-:W-:Y:S02]  /*19b70*/  F2FP.BF16.PACK_AB R78, R125, R121 ;  /* 0x000000797d4e723e */ /* 0x000fe400000010ff */
[----:B------:R-:W-:Y:S01]  /*19b80*/  F2FP.BF16.PACK_AB R79, R127, R122 ;  /* 0x0000007a7f4f723e */ /* 0x000fe200000010ff */
[----:B-1----:R-:W-:Y:S02]  /*19b90*/  FFMA.FTZ R2, R102, c[0x0][0x2d0], -R101 ;  /* 0x0000b40066027a23 */ /* 0x002fe40000010865 */
[----:B------:R-:W-:Y:S02]  /*19ba0*/  FFMA.FTZ R102, R223, c[0x0][0x2d0], -R96 ;  /* 0x0000b400df667a23 */ /* 0x000fe40000010860 */
[----:B------:R1:W4:Y:S01]  /*19bb0*/  MUFU.EX2 R158, R2 ;  /* 0x00000002009e7308 */ /* 0x0003220000000800 */
[----:B------:R-:W-:Y:S01]  /*19bc0*/  IMAD.MOV.U32 R223, RZ, RZ, R131 ;  /* 0x000000ffffdf7224 */ /* 0x000fe200078e0083 */
[-C--:B------:R-:W-:Y:S08]  /*19bd0*/  HMMA.16816.F32.BF16 R4, R76, R88.reuse, R4 ;  /* 0x000000584c04723c */ /* 0x080ff00000041804 */
[C---:B------:R-:W-:Y:S08]  /*19be0*/  HMMA.16816.F32.BF16 R8, R80.reuse, R88, R8 ;  /* 0x000000585008723c */ /* 0x040ff00000041808 */
[-C--:B------:R-:W-:Y:S01]  /*19bf0*/  HMMA.16816.F32.BF16 R12, R80, R90.reuse, R12 ;  /* 0x0000005a500c723c */ /* 0x080fe2000004180c */
[--C-:B-1----:R-:W-:Y:S07]  /*19c00*/  FFMA.FTZ R2, R105, c[0x0][0x2d0], -R100.reuse ;  /* 0x0000b40069027a23 */ /* 0x102fee0000010864 */
[C---:B------:R-:W-:Y:S01]  /*19c10*/  HMMA.16816.F32.BF16 R16, R76.reuse, R90, R16 ;  /* 0x0000005a4c10723c */ /* 0x040fe20000041810 */
[----:B------:R-:W1:Y:S01]  /*19c20*/  LDSM.16.MT88.4 R88, [R226+0x1100] ;  /* 0x00110000e258783b */ /* 0x000e620000004200 */
[----:B------:R3:W-:Y:S02]  /*19c30*/  MUFU.EX2 R157, R2 ;  /* 0x00000002009d7308 */ /* 0x0007e40000000800 */
[----:B------:R-:W-:Y:S04]  /*19c40*/  FFMA.FTZ R105, R219, c[0x0][0x2d0], -R101 ;  /* 0x0000b400db697a23 */ /* 0x000fe80000010865 */
[-C--:B--2---:R-:W-:Y:S08]  /*19c50*/  HMMA.16816.F32.BF16 R20, R76, R92.reuse, R20 ;  /* 0x0000005c4c14723c */ /* 0x084ff00000041814 */
[C---:B------:R-:W-:Y:S08]  /*19c60*/  HMMA.16816.F32.BF16 R24, R80.reuse, R92, R24 ;  /* 0x0000005c5018723c */ /* 0x040ff00000041818 */
[-C--:B------:R-:W-:Y:S01]  /*19c70*/  HMMA.16816.F32.BF16 R28, R80, R94.reuse, R28 ;  /* 0x0000005e501c723c */ /* 0x080fe2000004181c */
[----:B---3--:R-:W-:Y:S03]  /*19c80*/  FFMA.FTZ R2, R106, c[0x0][0x2d0], -R100 ;  /* 0x0000b4006a027a23 */ /* 0x008fe60000010864 */
[--C-:B------:R-:W-:Y:S04]  /*19c90*/  FFMA.FTZ R106, R222, c[0x0][0x2d0], -R96.reuse ;  /* 0x0000b400de6a7a23 */ /* 0x100fe80000010860 */
[C---:B------:R-:W-:Y:S01]  /*19ca0*/  HMMA.16816.F32.BF16 R32, R76.reuse, R94, R32 ;  /* 0x0000005e4c20723c */ /* 0x040fe20000041820 */
[----:B------:R2:W3:Y:S01]  /*19cb0*/  MUFU.EX2 R203, R2 ;  /* 0x0000000200cb7308 */ /* 0x0004e20000000800 */
[----:B------:R-:W-:Y:S02]  /*19cc0*/  LDSM.16.MT88.4 R92, [R227+0x1900] ;  /* 0x00190000e35c783b */ /* 0x000fe40000004200 */
[----:B------:R-:W-:Y:S04]  /*19cd0*/  IMAD.MOV.U32 R222, RZ, RZ, R127 ;  /* 0x000000ffffde7224 */ /* 0x000fe800078e007f */
[-C--:B------:R-:W-:Y:S08]  /*19ce0*/  HMMA.16816.F32.BF16 R36, R76, R84.reuse, R36 ;  /* 0x000000544c24723c */ /* 0x080ff00000041824 */
[C---:B------:R-:W-:Y:S08]  /*19cf0*/  HMMA.16816.F32.BF16 R40, R80.reuse, R84, R40 ;  /* 0x000000545028723c */ /* 0x040ff00000041828 */
[-C--:B------:R-:W-:Y:S01]  /*19d00*/  HMMA.16816.F32.BF16 R44, R80, R86.reuse, R44 ;  /* 0x00000056502c723c */ /* 0x080fe2000004182c */
[----:B--2---:R-:W-:Y:S03]  /*19d10*/  FFMA.FTZ R2, R103, c[0x0][0x2d0], -R101 ;  /* 0x0000b40067027a23 */ /* 0x004fe60000010865 */
[----:B------:R-:W-:Y:S01]  /*19d20*/  FFMA.FTZ R103, R168, c[0x0][0x2d0], -R75 ;  /* 0x0000b400a8677a23 */ /* 0x000fe2000001084b */
[----:B------:R2:W-:Y:S03]  /*19d30*/  MUFU.EX2 R156, R2 ;  /* 0x00000002009c7308 */ /* 0x0005e60000000800 */
[C---:B------:R-:W-:Y:S01]  /*19d40*/  HMMA.16816.F32.BF16 R48, R76.reuse, R86, R48 ;  /* 0x000000564c30723c */ /* 0x040fe20000041830 */
[----:B------:R-:W3:Y:S07]  /*19d50*/  LDSM.16.MT88.4 R84, [R224+0x1900] ;  /* 0x00190000e054783b */ /* 0x000eee0000004200 */
[-C--:B-1----:R-:W-:Y:S08]  /*19d60*/  HMMA.16816.F32.BF16 R52, R76, R88.reuse, R52 ;  /* 0x000000584c34723c */ /* 0x082ff00000041834 */
[C---:B------:R-:W-:Y:S01]  /*19d70*/  HMMA.16816.F32.BF16 R56, R80.reuse, R88, R56 ;  /* 0x000000585038723c */ /* 0x040fe20000041838 */
[----:B--2---:R-:W-:Y:S03]  /*19d80*/  FFMA.FTZ R2, R104, c[0x0][0x2d0], -R101 ;  /* 0x0000b40068027a23 */ /* 0x004fe60000010865 */
[--C-:B------:R-:W-:Y:S04]  /*19d90*/  FFMA.FTZ R104, R167, c[0x0][0x2d0], -R75.reuse ;  /* 0x0000b400a7687a23 */ /* 0x100fe8000001084b */
[-C--:B------:R-:W-:Y:S01]  /*19da0*/  HMMA.16816.F32.BF16 R60, R80, R90.reuse, R60 ;  /* 0x0000005a503c723c */ /* 0x080fe2000004183c */
[----:B------:R1:W2:Y:S06]  /*19db0*/  MUFU.EX2 R202, R2 ;  /* 0x0000000200ca7308 */ /* 0x0002ac0000000800 */
[----:B------:R-:W-:Y:S01]  /*19dc0*/  FFMA.FTZ R80, R243, c[0x0][0x2d0], -R96 ;  /* 0x0000b400f3507a23 */ /* 0x000fe20000010860 */
[----:B------:R-:W-:Y:S01]  /*19dd0*/  HMMA.16816.F32.BF16 R64, R76, R90, R64 ;  /* 0x0000005a4c40723c */ /* 0x000fe20000041840 */
[----:B------:R-:W-:Y:S01]  /*19de0*/  IMAD.MOV.U32 R243, RZ, RZ, R148 ;  /* 0x000000fffff37224 */ /* 0x000fe200078e0094 */
[----:B------:R-:W2:Y:S02]  /*19df0*/  LDSM.16.MT88.4 R88, [R225+0x1900] ;  /* 0x00190000e158783b */ /* 0x000ea40000004200 */
[----:B------:R-:W-:Y:S01]  /*19e00*/  IMAD.MOV.U32 R148, RZ, RZ, R134 ;  /* 0x000000ffff947224 */ /* 0x000fe200078e0086 */
[----:B----4-:R-:W-:Y:S01]  /*19e10*/  F2FP.BF16.PACK_AB R81, R158, R152 ;  /* 0x000000989e51723e */ /* 0x010fe200000010ff */
[----:B------:R-:W-:Y:S01]  /*19e20*/  IMAD.MOV.U32 R134, RZ, RZ, R132 ;  /* 0x000000ffff867224 */ /* 0x000fe200078e0084 */
[----:B------:R-:W-:Y:S01]  /*19e30*/  F2FP.BF16.PACK_AB R77, R154, R155 ;  /* 0x0000009b9a4d723e */ /* 0x000fe200000010ff */
[----:B------:R-:W-:Y:S01]  /*19e40*/  IMAD.MOV.U32 R132, RZ, RZ, R118 ;  /* 0x000000ffff847224 */ /* 0x000fe200078e0076 */
[----:B------:R-:W-:Y:S01]  /*19e50*/  F2FP.BF16.PACK_AB R78, R248, R249 ;  /* 0x000000f9f84e723e */ /* 0x000fe200000010ff */
[----:B------:R-:W4:Y:S02]  /*19e60*/  LDL.LU R118, [R1+0x2c] ;  /* 0x00002c0001767983 */ /* 0x000f240000300800 */
[----:B------:R-:W-:Y:S02]  /*19e70*/  F2FP.BF16.PACK_AB R79, R218, R213 ;  /* 0x000000d5da4f723e */ /* 0x000fe400000010ff */
[----:B---3--:R-:W-:Y:S01]  /*19e80*/  F2FP.BF16.PACK_AB R82, R203, R157 ;  /* 0x0000009dcb52723e */ /* 0x008fe200000010ff */
[----:B-1----:R-:W-:Y:S01]  /*19e90*/  FFMA.FTZ R2, R187, c[0x0][0x2d0], -R75 ;  /* 0x0000b400bb027a23 */ /* 0x002fe2000001084b */
[----:B--2---:R-:W-:Y:S01]  /*19ea0*/  F2FP.BF16.PACK_AB R83, R202, R156 ;  /* 0x0000009cca53723e */ /* 0x004fe200000010ff */
[----:B------:R1:W-:Y:S10]  /*19eb0*/  MUFU.EX2 R187, R102 ;  /* 0x0000006600bb7308 */ /* 0x0003f40000000800 */
[----:B------:R2:W-:Y:S01]  /*19ec0*/  MUFU.EX2 R163, R2 ;  /* 0x0000000200a37308 */ /* 0x0005e20000000800 */
[----:B-1----:R-:W-:Y:S02]  /*19ed0*/  FFMA.FTZ R102, R245, c[0x0][0x2d0], -R100 ;  /* 0x0000b400f5667a23 */ /* 0x002fe40000010864 */
[----:B------:R-:W-:Y:S07]  /*19ee0*/  IMAD.MOV.U32 R245, RZ, RZ, R129 ;  /* 0x000000fffff57224 */ /* 0x000fee00078e0081 */
[----:B------:R-:W-:Y:S01]  /*19ef0*/  MUFU.EX2 R102, R102 ;  /* 0x0000006600667308 */ /* 0x000fe20000000800 */
[--C-:B--2---:R-:W-:Y:S09]  /*19f00*/  FFMA.FTZ R2, R188, c[0x0][0x2d0], -R75.reuse ;  /* 0x0000b400bc027a23 */ /* 0x104ff2000001084b */
[----:B------:R1:W-:Y:S10]  /*19f10*/  MUFU.EX2 R201, R2 ;  /* 0x0000000200c97308 */ /* 0x0003f40000000800 */
[----:B------:R2:W-:Y:S01]  /*19f20*/  MUFU.EX2 R188, R103 ;  /* 0x0000006700bc7308 */ /* 0x0005e20000000800 */
[----:B-1----:R-:W-:Y:S09]  /*19f30*/  FFMA.FTZ R2, R113, c[0x0][0x2d0], -R96 ;  /* 0x0000b40071027a23 */ /* 0x002ff20000010860 */
[----:B------:R1:W-:Y:S01]  /*19f40*/  MUFU.EX2 R162, R2 ;  /* 0x0000000200a27308 */ /* 0x0003e20000000800 */
[----:B--2---:R-:W-:Y:S02]  /*19f50*/  FFMA.FTZ R103, R251, c[0x0][0x2d0], -R100 ;  /* 0x0000b400fb677a23 */ /* 0x004fe40000010864 */
[----:B------:R-:W-:Y:S07]  /*19f60*/  IMAD.MOV.U32 R251, RZ, RZ, R128 ;  /* 0x000000fffffb7224 */ /* 0x000fee00078e0080 */
[----:B------:R-:W2:Y:S01]  /*19f70*/  MUFU.EX2 R103, R103 ;  /* 0x0000006700677308 */ /* 0x000ea20000000800 */
[--C-:B-1----:R-:W-:Y:S09]  /*19f80*/  FFMA.FTZ R2, R184, c[0x0][0x2d0], -R96.reuse ;  /* 0x0000b400b8027a23 */ /* 0x102ff20000010860 */
[----:B------:R1:W-:Y:S01]  /*19f90*/  MUFU.EX2 R200, R2 ;  /* 0x0000000200c87308 */ /* 0x0003e20000000800 */
[----:B--2---:R-:W-:Y:S01]  /*19fa0*/  F2FP.BF16.PACK_AB R176, R102, R103 ;  /* 0x0000006766b0723e */ /* 0x004fe200000010ff */
[--C-:B-1----:R-:W-:Y:S08]  /*19fb0*/  FFMA.FTZ R2, R192, c[0x0][0x2d0], -R75.reuse ;  /* 0x0000b400c0027a23 */ /* 0x102ff0000001084b */
[----:B------:R1:W-:Y:S02]  /*19fc0*/  MUFU.EX2 R198, R2 ;  /* 0x0000000200c67308 */ /* 0x0003e40000000800 */
[----:B-1----:R-:W-:Y:S08]  /*19fd0*/  FFMA.FTZ R2, R194, c[0x0][0x2d0], -R75 ;  /* 0x0000b400c2027a23 */ /* 0x002ff0000001084b */
[----:B------:R1:W-:Y:S02]  /*19fe0*/  MUFU.EX2 R199, R2 ;  /* 0x0000000200c77308 */ /* 0x0003e40000000800 */
[--C-:B-1----:R-:W-:Y:S08]  /*19ff0*/  FFMA.FTZ R2, R189, c[0x0][0x2d0], -R96.reuse ;  /* 0x0000b400bd027a23 */ /* 0x102ff00000010860 */
[----:B------:R-:W-:Y:S10]  /*1a000*/  MUFU.EX2 R189, R97 ;  /* 0x0000006100bd7308 */ /* 0x000ff40000000800 */
[----:B------:R1:W-:Y:S02]  /*1a010*/  MUFU.EX2 R197, R2 ;  /* 0x0000000200c57308 */ /* 0x0003e40000000800 */
[----:B-1----:R-:W-:Y:S08]  /*1a020*/  FFMA.FTZ R2, R190, c[0x0][0x2d0], -R96 ;  /* 0x0000b400be027a23 */ /* 0x002ff00000010860 */
[----:B------:R1:W-:Y:S10]  /*1a030*/  MUFU.EX2 R190, R80 ;  /* 0x0000005000be7308 */ /* 0x0003f40000000800 */
[----:B------:R2:W-:Y:S01]  /*1a040*/  MUFU.EX2 R196, R2 ;  /* 0x0000000200c47308 */ /* 0x0005e20000000800 */
[----:B-1----:R-:W-:Y:S01]  /*1a050*/  F2FP.BF16.PACK_AB R80, R159, R153 ;  /* 0x000000999f50723e */ /* 0x002fe200000010ff */
[----:B--2---:R-:W-:Y:S08]  /*1a060*/  FFMA.FTZ R2, R186, c[0x0][0x2d0], -R100 ;  /* 0x0000b400ba027a23 */ /* 0x004ff00000010864 */
[----:B------:R1:W-:Y:S02]  /*1a070*/  MUFU.EX2 R195, R2 ;  /* 0x0000000200c37308 */ /* 0x0003e40000000800 */
[----:B-1----:R-:W-:Y:S08]  /*1a080*/  FFMA.FTZ R2, R111, c[0x0][0x2d0], -R101 ;  /* 0x0000b4006f027a23 */ /* 0x002ff00000010865 */
[----:B------:R1:W-:Y:S01]  /*1a090*/  MUFU.EX2 R160, R2 ;  /* 0x0000000200a07308 */ /* 0x0003e20000000800 */
[----:B----4-:R-:W-:Y:S04]  /*1a0a0*/  FFMA.FTZ R69, R69, R118, R220 ;  /* 0x0000007645457223 */ /* 0x010fe800000100dc */
[----:B------:R-:W-:Y:S02]  /*1a0b0*/  FADD.FTZ R69, R250, R69 ;  /* 0x00000045fa457221 */ /* 0x000fe40000010000 */
[--C-:B-1----:R-:W-:Y:S02]  /*1a0c0*/  FFMA.FTZ R2, R112, c[0x0][0x2d0], -R101.reuse ;  /* 0x0000b40070027a23 */ /* 0x102fe40000010865 */
[----:B------:R-:W-:Y:S02]  /*1a0d0*/  FFMA.FTZ R112, R215, c[0x0][0x2d0], -R100 ;  /* 0x0000b400d7707a23 */ /* 0x000fe40000010864 */
[----:B------:R1:W2:Y:S01]  /*1a0e0*/  MUFU.EX2 R194, R2 ;  /* 0x0000000200c27308 */ /* 0x0002a20000000800 */
[----:B------:R-:W-:Y:S02]  /*1a0f0*/  IMAD.MOV.U32 R215, RZ, RZ, R166 ;  /* 0x000000ffffd77224 */ /* 0x000fe400078e00a6 */
[--C-:B-1----:R-:W-:Y:S07]  /*1a100*/  FFMA.FTZ R2, R191, c[0x0][0x2d0], -R100.reuse ;  /* 0x0000b400bf027a23 */ /* 0x102fee0000010864 */
[----:B------:R1:W-:Y:S02]  /*1a110*/  MUFU.EX2 R192, R2 ;  /* 0x0000000200c07308 */ /* 0x0003e40000000800 */
[----:B-1----:R-:W-:Y:S08]  /*1a120*/  FFMA.FTZ R2, R193, c[0x0][0x2d0], -R100 ;  /* 0x0000b400c1027a23 */ /* 0x002ff00000010864 */
[----:B------:R1:W3:Y:S02]  /*1a130*/  MUFU.EX2 R193, R2 ;  /* 0x0000000200c17308 */ /* 0x0002e40000000800 */
[--C-:B-1----:R-:W-:Y:S08]  /*1a140*/  FFMA.FTZ R2, R185, c[0x0][0x2d0], -R101.reuse ;  /* 0x0000b400b9027a23 */ /* 0x102ff00000010865 */
[----:B------:R1:W-:Y:S02]  /*1a150*/  MUFU.EX2 R171, R2 ;  /* 0x0000000200ab7308 */ /* 0x0003e40000000800 */
[----:B-1----:R-:W-:Y:S02]  /*1a160*/  FFMA.FTZ R2, R114, c[0x0][0x2d0], -R101 ;  /* 0x0000b40072027a23 */ /* 0x002fe40000010865 */
[----:B------:R-:W4:Y:S06]  /*1a170*/  LDL.LU R114, [R1+0x30] ;  /* 0x0000300001727983 */ /* 0x000f2c0000300800 */
[----:B------:R1:W1:Y:S01]  /*1a180*/  MUFU.EX2 R170, R2 ;  /* 0x0000000200aa7308 */ /* 0x0002620000000800 */
[----:B------:R-:W4:Y:S04]  /*1a190*/  LDL.LU R113, [R1+0x38] ;  /* 0x0000380001717983 */ /* 0x000f280000300800 */
[----:B------:R-:W4:Y:S01]  /*1a1a0*/  LDL.LU R111, [R1+0x34] ;  /* 0x00003400016f7983 */ /* 0x000f220000300800 */
[--C-:B-1----:R-:W-:Y:S04]  /*1a1b0*/  FFMA.FTZ R2, R169, c[0x0][0x2d0], -R75.reuse ;  /* 0x0000b400a9027a23 */ /* 0x102fe8000001084b */
[----:B------:R1:W-:Y:S02]  /*1a1c0*/  MUFU.EX2 R169, R2 ;  /* 0x0000000200a97308 */ /* 0x0003e40000000800 */
[--C-:B-1----:R-:W-:Y:S02]  /*1a1d0*/  FFMA.FTZ R2, R173, c[0x0][0x2d0], -R75.reuse ;  /* 0x0000b400ad027a23 */ /* 0x102fe4000001084b */
[----:B------:R-:W-:Y:S06]  /*1a1e0*/  FFMA.FTZ R75, R150, c[0x0][0x2d0], -R75 ;  /* 0x0000b400964b7a23 */ /* 0x000fec000001084b */
[----:B------:R1:W-:Y:S01]  /*1a1f0*/  MUFU.EX2 R191, R2 ;  /* 0x0000000200bf7308 */ /* 0x0003e20000000800 */
[----:B------:R-:W-:Y:S02]  /*1a200*/  IMAD.MOV.U32 R150, RZ, RZ, R109 ;  /* 0x000000ffff967224 */ /* 0x000fe400078e006d */
[--C-:B------:R-:W-:Y:S02]  /*1a210*/  FFMA.FTZ R109, R212, c[0x0][0x2d0], -R96.reuse ;  /* 0x0000b400d46d7a23 */ /* 0x100fe40000010860 */
[----:B------:R-:W-:Y:S05]  /*1a220*/  IMAD.MOV.U32 R212, RZ, RZ, R125 ;  /* 0x000000ffffd47224 */ /* 0x000fea00078e007d */
[----:B------:R-:W-:Y:S01]  /*1a230*/  MUFU.EX2 R109, R109 ;  /* 0x0000006d006d7308 */ /* 0x000fe20000000800 */
[----:B-1----:R-:W-:Y:S02]  /*1a240*/  FFMA.FTZ R2, R217, c[0x0][0x2d0], -R96 ;  /* 0x0000b400d9027a23 */ /* 0x002fe40000010860 */
[----:B------:R-:W-:Y:S07]  /*1a250*/  IMAD.MOV.U32 R217, RZ, RZ, R149 ;  /* 0x000000ffffd97224 */ /* 0x000fee00078e0095 */
[----:B------:R1:W-:Y:S01]  /*1a260*/  MUFU.EX2 R168, R2 ;  /* 0x0000000200a87308 */ /* 0x0003e20000000800 */
[----:B------:R-:W-:Y:S01]  /*1a270*/  IMAD.MOV.U32 R149, RZ, RZ, R135 ;  /* 0x000000ffff957224 */ /* 0x000fe200078e0087 */
[----:B------:R-:W-:Y:S01]  /*1a280*/  F2FP.BF16.PACK_AB R76, R217, R243 ;  /* 0x000000f3d94c723e */ /* 0x000fe200000010ff */
[----:B------:R-:W-:Y:S02]  /*1a290*/  IMAD.MOV.U32 R135, RZ, RZ, R133 ;  /* 0x000000ffff877224 */ /* 0x000fe400078e0085 */
[----:B------:R-:W-:Y:S02]  /*1a2a0*/  IMAD.MOV.U32 R133, RZ, RZ, R120 ;  /* 0x000000ffff857224 */ /* 0x000fe400078e0078 */
[--C-:B------:R-:W-:Y:S02]  /*1a2b0*/  FFMA.FTZ R120, R211, c[0x0][0x2d0], -R96.reuse ;  /* 0x0000b400d3787a23 */ /* 0x100fe40000010860 */
[-C--:B------:R-:W-:Y:S01]  /*1a2c0*/  HMMA.16816.F32.BF16 R4, R76, R84.reuse, R4 ;  /* 0x000000544c04723c */ /* 0x080fe20000041804 */
[----:B------:R-:W-:Y:S07]  /*1a2d0*/  IMAD.MOV.U32 R211, RZ, RZ, R123 ;  /* 0x000000ffffd37224 */ /* 0x000fee00078e007b */
[C---:B------:R-:W-:Y:S01]  /*1a2e0*/  HMMA.16816.F32.BF16 R8, R80.reuse, R84, R8 ;  /* 0x000000545008723c */ /* 0x040fe20000041808 */
[----:B-1----:R-:W-:Y:S07]  /*1a2f0*/  FFMA.FTZ R2, R244, c[0x0][0x2d0], -R96 ;  /* 0x0000b400f4027a23 */ /* 0x002fee0000010860 */
[-C--:B------:R-:W-:Y:S01]  /*1a300*/  HMMA.16816.F32.BF16 R12, R80, R86.reuse, R12 ;  /* 0x00000056500c723c */ /* 0x080fe2000004180c */
[----:B------:R-:W1:Y:S01]  /*1a310*/  LDSM.16.MT88.4 R96, [R226+0x1900] ;  /* 0x00190000e260783b */ /* 0x000e620000004200 */
[----:B------:R2:W-:Y:S02]  /*1a320*/  MUFU.EX2 R186, R2 ;  /* 0x0000000200ba7308 */ /* 0x0005e40000000800 */
[----:B------:R-:W-:Y:S04]  /*1a330*/  IMAD.MOV.U32 R244, RZ, RZ, R130 ;  /* 0x000000fffff47224 */ /* 0x000fe800078e0082 */
[C---:B------:R-:W-:Y:S01]  /*1a340*/  HMMA.16816.F32.BF16 R16, R76.reuse, R86, R16 ;  /* 0x000000564c10723c */ /* 0x040fe20000041810 */
[----:B------:R-:W1:Y:S07]  /*1a350*/  LDSM.16.MT88.4 R84, [R224+0x2100] ;  /* 0x00210000e054783b */ /* 0x000e6e0000004200 */
[-C--:B------:R-:W-:Y:S08]  /*1a360*/  HMMA.16816.F32.BF16 R20, R76, R92.reuse, R20 ;  /* 0x0000005c4c14723c */ /* 0x080ff00000041814 */
[C---:B------:R-:W-:Y:S01]  /*1a370*/  HMMA.16816.F32.BF16 R24, R80.reuse, R92, R24 ;  /* 0x0000005c5018723c */ /* 0x040fe20000041818 */
[----:B--2---:R-:W-:Y:S03]  /*1a380*/  FFMA.FTZ R2, R252, c[0x0][0x2d0], -R100 ;  /* 0x0000b400fc027a23 */ /* 0x004fe60000010864 */
[----:B------:R-:W-:Y:S04]  /*1a390*/  IMAD.MOV.U32 R252, RZ, RZ, R122 ;  /* 0x000000fffffc7224 */ /* 0x000fe800078e007a */
[-C--:B------:R-:W-:Y:S01]  /*1a3a0*/  HMMA.16816.F32.BF16 R28, R80, R94.reuse, R28 ;  /* 0x0000005e501c723c */ /* 0x080fe2000004181c */
[----:B------:R2:W-:Y:S07]  /*1a3b0*/  MUFU.EX2 R175, R2 ;  /* 0x0000000200af7308 */ /* 0x0005ee0000000800 */
[C---:B------:R-:W-:Y:S01]  /*1a3c0*/  HMMA.16816.F32.BF16 R32, R76.reuse, R94, R32 ;  /* 0x0000005e4c20723c */ /* 0x040fe20000041820 */
[----:B------:R-:W-:Y:S07]  /*1a3d0*/  LDSM.16.MT88.4 R92, [R225+0x2100] ;  /* 0x00210000e15c783b */ /* 0x000fee0000004200 */
[-C--:B------:R-:W-:Y:S08]  /*1a3e0*/  HMMA.16816.F32.BF16 R36, R76, R88.reuse, R36 ;  /* 0x000000584c24723c */ /* 0x080ff00000041824 */
[C---:B------:R-:W-:Y:S01]  /*1a3f0*/  HMMA.16816.F32.BF16 R40, R80.reuse, R88, R40 ;  /* 0x000000585028723c */ /* 0x040fe20000041828 */
[----:B--2---:R-:W-:Y:S03]  /*1a400*/  FFMA.FTZ R2, R247, c[0x0][0x2d0], -R100 ;  /* 0x0000b400f7027a23 */ /* 0x004fe60000010864 */
[----:B------:R-:W-:Y:S01]  /*1a410*/  IMAD.MOV.U32 R247, RZ, RZ, R121 ;  /* 0x000000fffff77224 */ /* 0x000fe200078e0079 */
[----:B------:R2:W-:Y:S03]  /*1a420*/  MUFU.EX2 R174, R2 ;  /* 0x0000000200ae7308 */ /* 0x0005e60000000800 */
[-C--:B------:R-:W-:Y:S08]  /*1a430*/  HMMA.16816.F32.BF16 R44, R80, R90.reuse, R44 ;  /* 0x0000005a502c723c */ /* 0x080ff0000004182c */
[C---:B------:R-:W-:Y:S01]  /*1a440*/  HMMA.16816.F32.BF16 R48, R76.reuse, R90, R48 ;  /* 0x0000005a4c30723c */ /* 0x040fe20000041830 */
[----:B------:R-:W4:Y:S07]  /*1a450*/  LDSM.16.MT88.4 R88, [R227+0x2100] ;  /* 0x00210000e358783b */ /* 0x000f2e0000004200 */
[-C--:B-1----:R-:W-:Y:S01]  /*1a460*/  HMMA.16816.F32.BF16 R52, R76, R96.reuse, R52 ;  /* 0x000000604c34723c */ /* 0x082fe20000041834 */
[--C-:B--2---:R-:W-:Y:S03]  /*1a470*/  FFMA.FTZ R2, R206, c[0x0][0x2d0], -R101.reuse ;  /* 0x0000b400ce027a23 */ /* 0x104fe60000010865 */
[----:B------:R-:W-:Y:S04]  /*1a480*/  IMAD.MOV.U32 R206, RZ, RZ, R126 ;  /* 0x000000ffffce7224 */ /* 0x000fe800078e007e */
[C---:B------:R-:W-:Y:S01]  /*1a490*/  HMMA.16816.F32.BF16 R56, R80.reuse, R96, R56 ;  /* 0x000000605038723c */ /* 0x040fe20000041838 */
[----:B------:R1:W-:Y:S07]  /*1a4a0*/  MUFU.EX2 R173, R2 ;  /* 0x0000000200ad7308 */ /* 0x0003ee0000000800 */
[-C--:B------:R-:W-:Y:S07]  /*1a4b0*/  HMMA.16816.F32.BF16 R60, R80, R98.reuse, R60 ;  /* 0x00000062503c723c */ /* 0x080fee000004183c */
[--C-:B------:R-:W-:Y:S01]  /*1a4c0*/  FFMA.FTZ R80, R221, c[0x0][0x2d0], -R101.reuse ;  /* 0x0000b400dd507a23 */ /* 0x100fe20000010865 */
[----:B------:R-:W-:Y:S01]  /*1a4d0*/  HMMA.16816.F32.BF16 R64, R76, R98, R64 ;  /* 0x000000624c40723c */ /* 0x000fe20000041840 */
[----:B------:R-:W-:Y:S01]  /*1a4e0*/  F2FP.BF16.PACK_AB R81, R194, R160 ;  /* 0x000000a0c251723e */ /* 0x000fe200000010ff */
[----:B------:R-:W2:Y:S02]  /*1a4f0*/  LDSM.16.MT88.4 R96, [R226+0x2100] ;  /* 0x00210000e260783b */ /* 0x000ea40000004200 */
[----:B---3--:R-:W-:Y:S02]  /*1a500*/  F2FP.BF16.PACK_AB R82, R193, R192 ;  /* 0x000000c0c152723e */ /* 0x008fe400000010ff */
[----:B------:R-:W-:Y:S02]  /*1a510*/  F2FP.BF16.PACK_AB R83, R170, R171 ;  /* 0x000000abaa53723e */ /* 0x000fe400000010ff */
[----:B------:R-:W-:Y:S01]  /*1a520*/  F2FP.BF16.PACK_AB R76, R201, R163 ;  /* 0x000000a3c94c723e */ /* 0x000fe200000010ff */
[--C-:B-1----:R-:W-:Y:S03]  /*1a530*/  FFMA.FTZ R2, R108, c[0x0][0x2d0], -R101.reuse ;  /* 0x0000b4006c027a23 */ /* 0x102fe60000010865 */
[----:B------:R-:W-:Y:S01]  /*1a540*/  F2FP.BF16.PACK_AB R77, R200, R162 ;  /* 0x000000a2c84d723e */ /* 0x000fe200000010ff */
[----:B------:R1:W-:Y:S01]  /*1a550*/  MUFU.EX2 R172, R2 ;  /* 0x0000000200ac7308 */ /* 0x0003e20000000800 */
[----:B------:R-:W-:Y:S01]  /*1a560*/  F2FP.BF16.PACK_AB R78, R199, R198 ;  /* 0x000000c6c74e723e */ /* 0x000fe200000010ff */
[----:B------:R-:W-:Y:S01]  /*1a570*/  FFMA.FTZ R108, R214, c[0x0][0x2d0], -R101 ;  /* 0x0000b400d66c7a23 */ /* 0x000fe20000010865 */
[----:B------:R-:W-:Y:S07]  /*1a580*/  F2FP.BF16.PACK_AB R79, R196, R197 ;  /* 0x000000c5c44f723e */ /* 0x000fee00000010ff */
[-C--:B------:R-:W-:Y:S01]  /*1a590*/  HMMA.16816.F32.BF16 R4, R76, R84.reuse, R4 ;  /* 0x000000544c04723c */ /* 0x080fe20000041804 */
[----:B-1----:R-:W-:Y:S02]  /*1a5a0*/  FFMA.FTZ R2, R150, c[0x0][0x2d0], -R100 ;  /* 0x0000b40096027a23 */ /* 0x002fe40000010864 */
[----:B------:R-:W-:Y:S02]  /*1a5b0*/  IMAD.MOV.U32 R150, RZ, RZ, R116 ;  /* 0x000000ffff967224 */ /* 0x000fe400078e0074 */
[----:B------:R1:W-:Y:S10]  /*1a5c0*/  MUFU.EX2 R116, R80 ;  /* 0x0000005000747308 */ /* 0x0003f40000000800 */
[----:B------:R3:W-:Y:S01]  /*1a5d0*/  MUFU.EX2 R185, R2 ;  /* 0x0000000200b97308 */ /* 0x0007e20000000800 */
[----:B-1----:R-:W-:Y:S07]  /*1a5e0*/  F2FP.BF16.PACK_AB R80, R195, R161 ;  /* 0x000000a1c350723e */ /* 0x002fee00000010ff */
[C---:B------:R-:W-:Y:S01]  /*1a5f0*/  HMMA.16816.F32.BF16 R8, R80.reuse, R84, R8 ;  /* 0x000000545008723c */ /* 0x040fe20000041808 */
[--C-:B---3--:R-:W-:Y:S02]  /*1a600*/  FFMA.FTZ R2, R117, c[0x0][0x2d0], -R100.reuse ;  /* 0x0000b40075027a23 */ /* 0x108fe40000010864 */
[----:B------:R-:W-:Y:S02]  /*1a610*/  FFMA.FTZ R100, R208, c[0x0][0x2d0], -R100 ;  /* 0x0000b400d0647a23 */ /* 0x000fe40000010864 */
[----:B------:R-:W-:Y:S03]  /*1a620*/  IMAD.MOV.U32 R208, RZ, RZ, R165 ;  /* 0x000000ffffd07224 */ /* 0x000fe600078e00a5 */
[-C--:B------:R-:W-:Y:S01]  /*1a630*/  HMMA.16816.F32.BF16 R12, R80, R86.reuse, R12 ;  /* 0x00000056500c723c */ /* 0x080fe2000004180c */
[----:B------:R1:W-:Y:S03]  /*1a640*/  MUFU.EX2 R184, R2 ;  /* 0x0000000200b87308 */ /* 0x0003e60000000800 */
[----:B----4-:R-:W-:Y:S02]  /*1a650*/  FFMA.FTZ R68, R68, R114, R207 ;  /* 0x0000007244447223 */ /* 0x010fe400000100cf */
[--C-:B------:R-:W-:Y:S02]  /*1a660*/  FFMA.FTZ R117, R209, c[0x0][0x2d0], -R101.reuse ;  /* 0x0000b400d1757a23 */ /* 0x100fe40000010865 */
[C---:B------:R-:W-:Y:S01]  /*1a670*/  HMMA.16816.F32.BF16 R16, R76.reuse, R86, R16 ;  /* 0x000000564c10723c */ /* 0x040fe20000041810 */
[----:B------:R-:W3:Y:S02]  /*1a680*/  LDSM.16.MT88.4 R84, [R224+0x2900] ;  /* 0x00290000e054783b */ /* 0x000ee40000004200 */
[----:B------:R-:W-:Y:S01]  /*1a690*/  MUFU.EX2 R100, R100 ;  /* 0x0000006400647308 */ /* 0x000fe20000000800 */
[----:B------:R-:W-:Y:S04]  /*1a6a0*/  FFMA.FTZ R0, R0, R111, R204 ;  /* 0x0000006f00007223 */ /* 0x000fe800000100cc */
[-C--:B------:R-:W-:Y:S01]  /*1a6b0*/  HMMA.16816.F32.BF16 R20, R76, R88.reuse, R20 ;  /* 0x000000584c14723c */ /* 0x080fe20000041814 */
[----:B------:R-:W-:Y:S04]  /*1a6c0*/  FADD.FTZ R0, R149, R0 ;  /* 0x0000000095007221 */ /* 0x000fe80000010000 */
[----:B------:R-:W-:Y:S03]  /*1a6d0*/  MUFU.EX2 R114, R104 ;  /* 0x0000006800727308 */ /* 0x000fe60000000800 */
[C---:B------:R-:W-:Y:S01]  /*1a6e0*/  HMMA.16816.F32.BF16 R24, R80.reuse, R88, R24 ;  /* 0x000000585018723c */ /* 0x040fe20000041818 */
[--C-:B-1----:R-:W-:Y:S03]  /*1a6f0*/  FFMA.FTZ R2, R246, c[0x0][0x2d0], -R101.reuse ;  /* 0x0000b400f6027a23 */ /* 0x102fe60000010865 */
[----:B------:R-:W-:Y:S02]  /*1a700*/  IMAD.MOV.U32 R246, RZ, RZ, R164 ;  /* 0x000000fffff67224 */ /* 0x000fe400078e00a4 */
[----:B------:R-:W-:Y:S01]  /*1a710*/  LDSM.16.MT88.4 R164, [R225+0x3100] ;  /* 0x00310000e1a4783b */ /* 0x000fe20000004200 */
[----:B------:R1:W-:Y:S01]  /*1a720*/  MUFU.EX2 R118, R2 ;  /* 0x0000000200767308 */ /* 0x0003e20000000800 */
[-C--:B------:R-:W-:Y:S01]  /*1a730*/  HMMA.16816.F32.BF16 R28, R80, R90.reuse, R28 ;  /* 0x0000005a501c723c */ /* 0x080fe2000004181c */
[----:B------:R-:W-:Y:S03]  /*1a740*/  FFMA.FTZ R101, R74, c[0x0][0x2d0], -R101 ;  /* 0x0000b4004a657a23 */ /* 0x000fe60000010865 */
[----:B------:R-:W-:Y:S02]  /*1a750*/  FFMA.FTZ R74, R3, R113, R205 ;  /* 0x00000071034a7223 */ /* 0x000fe400000100cd */
[----:B------:R-:W-:Y:S02]  /*1a760*/  FADD.FTZ R3, R210, R68 ;  /* 0x00000044d2037221 */ /* 0x000fe40000010000 */
[C---:B------:R-:W-:Y:S01]  /*1a770*/  HMMA.16816.F32.BF16 R32, R76.reuse, R90, R32 ;  /* 0x0000005a4c20723c */ /* 0x040fe20000041820 */
[----:B------:R-:W4:Y:S01]  /*1a780*/  LDSM.16.MT88.4 R88, [R227+0x2900] ;  /* 0x00290000e358783b */ /* 0x000f220000004200 */
[----:B------:R-:W-:Y:S02]  /*1a790*/  MUFU.EX2 R104, R120 ;  /* 0x0000007800687308 */ /* 0x000fe40000000800 */
[----:B------:R-:W-:Y:S02]  /*1a7a0*/  FADD.FTZ R3, R135, R3 ;  /* 0x0000000387037221 */ /* 0x000fe40000010000 */
[----:B------:R-:W-:Y:S02]  /*1a7b0*/  FADD.FTZ R68, R148, R69 ;  /* 0x0000004594447221 */ /* 0x000fe40000010000 */
[-C--:B------:R-:W-:Y:S04]  /*1a7c0*/  HMMA.16816.F32.BF16 R36, R76, R92.reuse, R36 ;  /* 0x0000005c4c24723c */ /* 0x080fe80000041824 */
[----:B------:R-:W2:Y:S01]  /*1a7d0*/  MUFU.EX2 R113, R107 ;  /* 0x0000006b00717308 */ /* 0x000ea20000000800 */
[----:B------:R-:W-:Y:S02]  /*1a7e0*/  FADD.FTZ R69, R132, R68 ;  /* 0x0000004484457221 */ /* 0x000fe40000010000 */
[----:B-1----:R-:W-:Y:S01]  /*1a7f0*/  FADD.FTZ R2, R150, R74 ;  /* 0x0000004a96027221 */ /* 0x002fe20000010000 */
[C---:B------:R-:W-:Y:S01]  /*1a800*/  HMMA.16816.F32.BF16 R40, R80.reuse, R92, R40 ;  /* 0x0000005c5028723c */ /* 0x040fe20000041828 */
[----:B------:R-:W-:Y:S03]  /*1a810*/  LDSM.16.MT88.4 R148, [R227+0x3100] ;  /* 0x00310000e394783b */ /* 0x000fe60000004200 */
[----:B------:R-:W-:Y:S02]  /*1a820*/  FADD.FTZ R74, R133, R0 ;  /* 0x00000000854a7221 */ /* 0x000fe40000010000 */
[----:B------:R1:W1:Y:S02]  /*1a830*/  MUFU.EX2 R107, R75 ;  /* 0x0000004b006b7308 */ /* 0x0002640000000800 */
[-C--:B------:R-:W-:Y:S01]  /*1a840*/  HMMA.16816.F32.BF16 R44, R80, R94.reuse, R44 ;  /* 0x0000005e502c723c */ /* 0x080fe2000004182c */
[----:B------:R-:W-:Y:S07]  /*1a850*/  FADD.FTZ R68, R233, R74 ;  /* 0x0000004ae9447221 */ /* 0x000fee0000010000 */
[C---:B------:R-:W-:Y:S01]  /*1a860*/  HMMA.16816.F32.BF16 R48, R76.reuse, R94, R48 ;  /* 0x0000005e4c30723c */ /* 0x040fe20000041830 */
[----:B------:R-:W3:Y:S01]  /*1a870*/  LDSM.16.MT88.4 R92, [R225+0x2900] ;  /* 0x00290000e15c783b */ /* 0x000ee20000004200 */
[----:B------:R-:W-:Y:S02]  /*1a880*/  MUFU.EX2 R101, R101 ;  /* 0x0000006500657308 */ /* 0x000fe40000000800 */
[----:B--2---:R-:W-:Y:S04]  /*1a890*/  F2FP.BF16.PACK_AB R180, R113, R114 ;  /* 0x0000007271b4723e */ /* 0x004fe800000010ff */
[-C--:B------:R-:W-:Y:S04]  /*1a8a0*/  HMMA.16816.F32.BF16 R52, R76, R96.reuse, R52 ;  /* 0x000000604c34723c */ /* 0x080fe80000041834 */
[----:B------:R-:W2:Y:S01]  /*1a8b0*/  MUFU.EX2 R111, R106 ;  /* 0x0000006a006f7308 */ /* 0x000ea20000000800 */
[----:B-1----:R-:W-:Y:S01]  /*1a8c0*/  FADD.FTZ R75, R134, R2 ;  /* 0x00000002864b7221 */ /* 0x002fe20000010000 */
[----:B------:R-:W-:Y:S02]  /*1a8d0*/  F2FP.BF16.PACK_AB R182, R107, R110 ;  /* 0x0000006e6bb6723e */ /* 0x000fe400000010ff */
[C---:B------:R-:W-:Y:S01]  /*1a8e0*/  HMMA.16816.F32.BF16 R56, R80.reuse, R96, R56 ;  /* 0x000000605038723c */ /* 0x040fe20000041838 */
[----:B------:R-:W-:Y:S01]  /*1a8f0*/  FADD.FTZ R2, R235, R3 ;  /* 0x00000003eb027221 */ /* 0x000fe20000010000 */
[----:B------:R-:W-:Y:S02]  /*1a900*/  LDSM.16.MT88.4 R132, [R224+0x3100] ;  /* 0x00310000e084783b */ /* 0x000fe40000004200 */
[----:B------:R-:W-:Y:S02]  /*1a910*/  FADD.FTZ R0, R234, R75 ;  /* 0x0000004bea007221 */ /* 0x000fe40000010000 */
[----:B------:R-:W-:Y:S01]  /*1a920*/  FADD.FTZ R3, R232, R69 ;  /* 0x00000045e8037221 */ /* 0x000fe20000010000 */
[----:B------:R-:W1:Y:S01]  /*1a930*/  MUFU.EX2 R106, R115 ;  /* 0x00000073006a7308 */ /* 0x000e620000000800 */
[-C--:B------:R-:W-:Y:S01]  /*1a940*/  HMMA.16816.F32.BF16 R60, R80, R98.reuse, R60 ;  /* 0x00000062503c723c */ /* 0x080fe2000004183c */
[----:B------:R-:W-:Y:S01]  /*1a950*/  FADD.FTZ R2, R231, R2 ;  /* 0x00000002e7027221 */ /* 0x000fe20000010000 */
[----:B------:R1:W5:Y:S02]  /*1a960*/  LDL.LU R235, [R1+0x60] ;  /* 0x0000600001eb7983 */ /* 0x0003640000300800 */
[----:B------:R-:W-:Y:S02]  /*1a970*/  FADD.FTZ R74, R230, R0 ;  /* 0x00000000e64a7221 */ /* 0x000fe40000010000 */
[----:B------:R1:W5:Y:S01]  /*1a980*/  LDL.LU R234, [R1+0x5c] ;  /* 0x00005c0001ea7983 */ /* 0x0003620000300800 */
[----:B------:R-:W-:Y:S01]  /*1a990*/  FADD.FTZ R69, R229, R68 ;  /* 0x00000044e5457221 */ /* 0x000fe20000010000 */
[----:B------:R-:W-:Y:S01]  /*1a9a0*/  HMMA.16816.F32.BF16 R64, R76, R98, R64 ;  /* 0x000000624c40723c */ /* 0x000fe20000041840 */
[----:B------:R-:W-:Y:S01]  /*1a9b0*/  FADD.FTZ R0, R228, R3 ;  /* 0x00000003e4007221 */ /* 0x000fe20000010000 */
[----:B------:R1:W5:Y:S02]  /*1a9c0*/  LDL.LU R233, [R1+0x58] ;  /* 0x0000580001e97983 */ /* 0x0003640000300800 */
[----:B------:R-:W-:Y:S01]  /*1a9d0*/  FADD.FTZ R68, R119, R2 ;  /* 0x0000000277447221 */ /* 0x000fe20000010000 */
[----:B------:R-:W-:Y:S01]  /*1a9e0*/  F2FP.BF16.PACK_AB R80, R174, R175 ;  /* 0x000000afae50723e */ /* 0x000fe200000010ff */
[----:B------:R4:W5:Y:S01]  /*1a9f0*/  LDL.LU R232, [R1+0x54] ;  /* 0x0000540001e87983 */ /* 0x0009620000300800 */
[----:B------:R-:W-:Y:S01]  /*1aa00*/  F2FP.BF16.PACK_AB R76, R191, R169 ;  /* 0x000000a9bf4c723e */ /* 0x000fe200000010ff */
[----:B------:R-:W-:Y:S01]  /*1aa10*/  FADD.FTZ R3, R139, R74 ;  /* 0x0000004a8b037221 */ /* 0x000fe20000010000 */
[----:B------:R-:W-:Y:S01]  /*1aa20*/  F2FP.BF16.PACK_AB R77, R190, R168 ;  /* 0x000000a8be4d723e */ /* 0x000fe200000010ff */
[----:B------:R4:W5:Y:S02]  /*1aa30*/  LDL.LU R231, [R1+0x50] ;  /* 0x0000500001e77983 */ /* 0x0009640000300800 */
[----:B------:R-:W-:Y:S01]  /*1aa40*/  F2FP.BF16.PACK_AB R78, R188, R189 ;  /* 0x000000bdbc4e723e */ /* 0x000fe200000010ff */
[----:B------:R-:W-:Y:S01]  /*1aa50*/  FADD.FTZ R3, R246, R3 ;  /* 0x00000003f6037221 */ /* 0x000fe20000010000 */
[----:B------:R4:W5:Y:S01]  /*1aa60*/  LDL.LU R230, [R1+0x4c] ;  /* 0x00004c0001e67983 */ /* 0x0009620000300800 */
[----:B------:R-:W-:Y:S01]  /*1aa70*/  F2FP.BF16.PACK_AB R79, R186, R187 ;  /* 0x000000bbba4f723e */ /* 0x000fe200000010ff */
[----:B------:R-:W-:Y:S01]  /*1aa80*/  FADD.FTZ R2, R138, R69 ;  /* 0x000000458a027221 */ /* 0x000fe20000010000 */
[----:B------:R-:W-:Y:S01]  /*1aa90*/  F2FP.BF16.PACK_AB R81, R172, R173 ;  /* 0x000000adac51723e */ /* 0x000fe200000010ff */
[----:B------:R4:W5:Y:S01]  /*1aaa0*/  LDL.LU R229, [R1+0x48] ;  /* 0x0000480001e57983 */ /* 0x0009620000300800 */
[----:B------:R-:W-:Y:S01]  /*1aab0*/  F2FP.BF16.PACK_AB R82, R184, R185 ;  /* 0x000000b9b852723e */ /* 0x000fe200000010ff */
[----:B------:R-:W-:Y:S01]  /*1aac0*/  FADD.FTZ R2, R208, R2 ;  /* 0x00000002d0027221 */ /* 0x000fe20000010000 */
[----:B------:R-:W-:Y:S01]  /*1aad0*/  F2FP.BF16.PACK_AB R83, R116, R118 ;  /* 0x000000767453723e */ /* 0x000fe200000010ff */
[-C--:B---3--:R-:W-:Y:S01]  /*1aae0*/  HMMA.16816.F32.BF16 R4, R76, R84.reuse, R4 ;  /* 0x000000544c04723c */ /* 0x088fe20000041804 */
[----:B------:R3:W5:Y:S01]  /*1aaf0*/  LDL.LU R228, [R1+0x44] ;  /* 0x0000440001e47983 */ /* 0x0007620000300800 */
[----:B--2---:R-:W-:Y:S01]  /*1ab00*/  F2FP.BF16.PACK_AB R181, R109, R111 ;  /* 0x0000006f6db5723e */ /* 0x004fe200000010ff */
[----:B------:R-:W-:Y:S01]  /*1ab10*/  FADD.FTZ R0, R137, R0 ;  /* 0x0000000089007221 */ /* 0x000fe20000010000 */
[----:B-1----:R-:W-:Y:S01]  /*1ab20*/  F2FP.BF16.PACK_AB R183, R104, R106 ;  /* 0x0000006a68b7723e */ /* 0x002fe200000010ff */
[----:B------:R3:W5:Y:S02]  /*1ab30*/  LDL.LU R119, [R1+0x40] ;  /* 0x0000400001777983 */ /* 0x0007640000300800 */
[----:B------:R-:W-:Y:S01]  /*1ab40*/  FADD.FTZ R0, R215, R0 ;  /* 0x00000000d7007221 */ /* 0x000fe20000010000 */
[C---:B------:R-:W-:Y:S01]  /*1ab50*/  HMMA.16816.F32.BF16 R8, R80.reuse, R84, R8 ;  /* 0x000000545008723c */ /* 0x040fe20000041808 */
[----:B------:R-:W1:Y:S01]  /*1ab60*/  LDSM.16.MT88.4 R96, [R226+0x2900] ;  /* 0x00290000e260783b */ /* 0x000e620000004200 */
[----:B------:R-:W2:Y:S06]  /*1ab70*/  MUFU.EX2 R85, R112 ;  /* 0x0000007000557308 */ /* 0x000eac0000000800 */
[-C--:B------:R-:W-:Y:S04]  /*1ab80*/  HMMA.16816.F32.BF16 R12, R80, R86.reuse, R12 ;  /* 0x00000056500c723c */ /* 0x080fe8000004180c */
[----:B------:R-:W3:Y:S04]  /*1ab90*/  MUFU.EX2 R84, R117 ;  /* 0x0000007500547308 */ /* 0x000ee80000000800 */
[C---:B------:R-:W-:Y:S06]  /*1aba0*/  HMMA.16816.F32.BF16 R16, R76.reuse, R86, R16 ;  /* 0x000000564c10723c */ /* 0x040fec0000041810 */
[----:B------:R-:W-:Y:S02]  /*1abb0*/  MUFU.EX2 R87, R105 ;  /* 0x0000006900577308 */ /* 0x000fe40000000800 */
[-C--:B----4-:R-:W-:Y:S01]  /*1abc0*/  HMMA.16816.F32.BF16 R20, R76, R88.reuse, R20 ;  /* 0x000000584c14723c */ /* 0x090fe20000041814 */
[----:B--2---:R-:W-:Y:S07]  /*1abd0*/  F2FP.BF16.PACK_AB R178, R100, R85 ;  /* 0x0000005564b2723e */ /* 0x004fee00000010ff */
[C---:B------:R-:W-:Y:S01]  /*1abe0*/  HMMA.16816.F32.BF16 R24, R80.reuse, R88, R24 ;  /* 0x000000585018723c */ /* 0x040fe20000041818 */
[----:B------:R-:W2:Y:S03]  /*1abf0*/  MUFU.EX2 R86, R108 ;  /* 0x0000006c00567308 */ /* 0x000ea60000000800 */
[----:B---3--:R-:W-:Y:S01]  /*1ac00*/  F2FP.BF16.PACK_AB R179, R101, R84 ;  /* 0x0000005465b3723e */ /* 0x008fe200000010ff */
[----:B------:R-:W-:Y:S03]  /*1ac10*/  IMAD.MOV.U32 R117, RZ, RZ, R71 ;  /* 0x000000ffff757224 */ /* 0x000fe600078e0047 */
[-C--:B------:R-:W-:Y:S08]  /*1ac20*/  HMMA.16816.F32.BF16 R28, R80, R90.reuse, R28 ;  /* 0x0000005a501c723c */ /* 0x080ff0000004181c */
[C---:B------:R-:W-:Y:S08]  /*1ac30*/  HMMA.16816.F32.BF16 R32, R76.reuse, R90, R32 ;  /* 0x0000005a4c20723c */ /* 0x040ff00000041820 */
[-C--:B------:R-:W-:Y:S01]  /*1ac40*/  HMMA.16816.F32.BF16 R36, R76, R92.reuse, R36 ;  /* 0x0000005c4c24723c */ /* 0x080fe20000041824 */
[----:B--2---:R-:W-:Y:S07]  /*1ac50*/  F2FP.BF16.PACK_AB R177, R86, R87 ;  /* 0x0000005756b1723e */ /* 0x004fee00000010ff */
[C---:B------:R-:W-:Y:S08]  /*1ac60*/  HMMA.16816.F32.BF16 R40, R80.reuse, R92, R40 ;  /* 0x0000005c5028723c */ /* 0x040ff00000041828 */
[-C--:B------:R-:W-:Y:S08]  /*1ac70*/  HMMA.16816.F32.BF16 R44, R80, R94.reuse, R44 ;  /* 0x0000005e502c723c */ /* 0x080ff0000004182c */
[C---:B------:R-:W-:Y:S08]  /*1ac80*/  HMMA.16816.F32.BF16 R48, R76.reuse, R94, R48 ;  /* 0x0000005e4c30723c */ /* 0x040ff00000041830 */
[-C--:B-1----:R-:W-:Y:S08]  /*1ac90*/  HMMA.16816.F32.BF16 R52, R76, R96.reuse, R52 ;  /* 0x000000604c34723c */ /* 0x082ff00000041834 */
        /* <DEDUP_REMOVED lines=24> */
[----:B------:R-:W-:Y:S02]  /*1ae20*/  FADD.FTZ R11, R216, R4 ;  /* 0x00000004d80b7221 */ /* 0x000fe40000010000 */
[----:B------:R-:W1:Y:S01]  /*1ae30*/  LDSM.16.MT88.4 R4, [R226+0x3100] ;  /* 0x00310000e204783b */ /* 0x000e620000004200 */
        /* <DEDUP_REMOVED lines=86> */
.L_x_784:
[----:B-1----:R-:W-:-:S13]  /*1b3a0*/  ISETP.LE.AND P0, PT, RZ, UR12, PT ;  /* 0x0000000cff007c0c */ /* 0x002fda000bf03270 */
[----:B------:R-:W-:Y:S05]  /*1b3b0*/  @!P0 BRA `(.L_x_788) ;  /* 0x000058e000008947 */ /* 0x000fea0003800000 */
[----:B--2---:R-:W2:Y:S01]  /*1b3c0*/  LDL R0, [R1+0x8] ;  /* 0x0000080001007983 */ /* 0x004ea20000100800 */
[----:B------:R-:W-:Y:S01]  /*1b3d0*/  IMAD.MOV.U32 R3, RZ, RZ, R72 ;  /* 0x000000ffff037224 */ /* 0x000fe200078e0048 */
[----:B------:R-:W-:Y:S01]  /*1b3e0*/  MOV R117, R70 ;  /* 0x0000004600757202 */ /* 0x000fe20000000f00 */
[----:B------:R-:W-:Y:S01]  /*1b3f0*/  IMAD.MOV.U32 R2, RZ, RZ, R73 ;  /* 0x000000ffff027224 */ /* 0x000fe200078e0049 */
[----:B------:R-:W-:Y:S01]  /*1b400*/  MOV R116, R71 ;  /* 0x0000004700747202 */ /* 0x000fe20000000f00 */
[----:B------:R-:W-:Y:S02]  /*1b410*/  ULDC UR5, c[0x0][0x210] ;  /* 0x0000840000057ab9 */ /* 0x000fe40000000800 */
[----:B------:R-:W-:Y:S02]  /*1b420*/  ULDC UR4, c[0x0][0x1e8] ;  /* 0x00007a0000047ab9 */ /* 0x000fe40000000800 */
[----:B------:R-:W-:Y:S02]  /*1b430*/  UIMAD UR5, UR16, UR5, URZ ;  /* 0x00000005100572a4 */ /* 0x000fe4000f8e023f */
[----:B------:R-:W-:Y:S01]  /*1b440*/  UIMAD UR4, UR16, UR4, URZ ;  /* 0x00000004100472a4 */ /* 0x000fe2000f8e023f */
[----:B--2---:R-:W-:Y:S01]  /*1b450*/  IADD3 R252, R0, 0x100, RZ ;  /* 0x0000010000fc7810 */ /* 0x004fe20007ffe0ff */
[----:B------:R-:W-:Y:S05]  /*1b460*/  BRA `(.L_x_789) ;  /* 0x0000045000007947 */ /* 0x000fea0003800000 */
.L_x_791:
[----:B------:R-:W2:Y:S01]  /*1b470*/  LDL R5, [R1+0x3c] ;  /* 0x00003c0001057983 */ /* 0x000ea20000100800 */
[----:B------:R-:W-:Y:S01]  /*1b480*/  IMAD.MOV.U32 R4, RZ, RZ, c[0x0][0x2b8] ;  /* 0x0000ae00ff047624 */ /* 0x000fe200078e00ff */
[----:B------:R-:W-:Y:S01]  /*1b490*/  UIMAD UR6, UR12, 0x70, UR18 ;  /* 0x000000700c0678a4 */ /* 0x000fe2000f8e0212 */
[----:B------:R-:W-:Y:S01]  /*1b4a0*/  IMAD.MOV.U32 R8, RZ, RZ, RZ ;  /* 0x000000ffff087224 */ /* 0x000fe200078e00ff */
[----:B------:R-:W3:Y:S02]  /*1b4b0*/  LDL R67, [R1+0x8] ;  /* 0x0000080001437983 */ /* 0x000ee40000100800 */
        /* <DEDUP_REMOVED lines=12> */
[C---:B------:R-:W-:Y:S01]  /*1b580*/  IMAD.WIDE.U32 R4, R9.reuse, c[0x0][0x1e0], RZ ;  /* 0x0000780009047a25 */ /* 0x040fe200078e00ff */
[----:B------:R-:W-:Y:S01]  /*1b590*/  STL [R1+0x1c], R9 ;  /* 0x00001c0901007387 */ /* 0x000fe20000100800 */
[----:B------:R-:W-:Y:S03]  /*1b5a0*/  SHF.R.S32.HI R0, RZ, 0x1f, R9 ;  /* 0x0000001fff007819 */ /* 0x000fe60000011409 */
[----:B------:R-:W2:Y:S02]  /*1b5b0*/  @!P6 LDG.E R8, [R6.64] ;  /* 0x000000160608e981 */ /* 0x000ea4000c1e1900 */
[----:B------:R-:W-:Y:S04]  /*1b5c0*/  IMAD R0, R0, c[0x0][0x1e0], RZ ;  /* 0x0000780000007a24 */ /* 0x000fe800078e02ff */
[----:B------:R-:W-:Y:S04]  /*1b5d0*/  IMAD R0, R9, c[0x0][0x1e4], R0 ;  /* 0x0000790009007a24 */ /* 0x000fe800078e0200 */
[----:B------:R-:W-:Y:S01]  /*1b5e0*/  IMAD.IADD R5, R5, 0x1, R0 ;  /* 0x0000000105057824 */ /* 0x000fe200078e0200 */
[----:B--2---:R-:W-:Y:S01]  /*1b5f0*/  STL [R1+0x18], R8 ;  /* 0x0000180801007387 */ /* 0x004fe20000100800 */
[----:B------:R-:W-:Y:S02]  /*1b600*/  SHF.R.S32.HI R6, RZ, 0x1f, R8 ;  /* 0x0000001fff067819 */ /* 0x000fe40000011408 */
[----:B------:R-:W-:Y:S04]  /*1b610*/  IMAD.WIDE.U32 R4, R8, c[0x0][0x1f0], R4 ;  /* 0x00007c0008047a25 */ /* 0x000fe800078e0004 */
        /* <DEDUP_REMOVED lines=17> */
[-C--:B--2---:R-:W-:Y:S03]  /*1b730*/  IADD3.X R7, R7, R241.reuse, RZ, P1, !PT ;  /* 0x000000f107077210 */ /* 0x084fe60000ffe4ff */
        /* <DEDUP_REMOVED lines=16> */
[----:B----4-:R-:W-:Y:S01]  /*1b840*/  IADD3.X R9, R17, R241, RZ, P2, !PT ;  /* 0x000000f111097210 */ /* 0x010fe200017fe4ff */
[--C-:B-----5:R-:W-:Y:S04]  /*1b850*/  IMAD.X R7, R16, 0x1, R241.reuse, P1 ;  /* 0x0000000110077824 */ /* 0x120fe800008e06f1 */
[----:B------:R2:W-:Y:S04]  /*1b860*/  LDGSTS.E.BYPASS.LTC128B.128 [R67+0x5900], [R8.64], !P5 ;  /* 0x0590000008437fae */ /* 0x0005e8000e901d56 */
[----:B------:R2:W-:Y:S01]  /*1b870*/  LDGSTS.E.BYPASS.LTC128B.128 [R67+0x6100], [R6.64], !P5 ;  /* 0x0610000006437fae */ /* 0x0005e2000e901d56 */
[----:B-1----:R-:W-:Y:S05]  /*1b880*/  IADD3 R4, P0, R15, R242, RZ ;  /* 0x000000f20f047210 */ /* 0x002fea0007f1e0ff */
[----:B------:R-:W-:Y:S05]  /*1b890*/  IMAD.X R5, R0, 0x1, R241, P0 ;  /* 0x0000000100057824 */ /* 0x000fea00000e06f1 */
[----:B------:R2:W-:Y:S01]  /*1b8a0*/  LDGSTS.E.BYPASS.LTC128B.128 [R67+0x6900], [R4.64], !P5 ;  /* 0x0690000004437fae */ /* 0x0005e2000e901d56 */
[----:B------:R-:W-:-:S05]  /*1b8b0*/  BRA `(.L_x_790) ;  /* 0x00001b0000007947 */ /* 0x000fca0003800000 */
.L_x_789:
        /* <DEDUP_REMOVED lines=43> */
[----:B---3--:R-:W-:Y:S03]  /*1bb70*/  SHF.R.S32.HI R0, RZ, 0x1f, R70 ;  /* 0x0000001fff007819 */ /* 0x008fe60000011446 */
[----:B------:R-:W-:Y:S02]  /*1bb80*/  MOV R64, R68 ;  /* 0x0000004400407202 */ /* 0x000fe40000000f00 */
[----:B------:R-:W-:Y:S03]  /*1bb90*/  IMAD R0, R0, c[0x0][0x218], RZ ;  /* 0x0000860000007a24 */ /* 0x000fe600078e02ff */
[C---:B------:R-:W-:Y:S02]  /*1bba0*/  IMAD.WIDE.U32 R72, R70.reuse, c[0x0][0x218], R64 ;  /* 0x0000860046487a25 */ /* 0x040fe400078e0040 */
[C---:B------:R-:W-:Y:S02]  /*1bbb0*/  HMMA.16816.F32.BF16 R64, R112.reuse, R66, RZ ;  /* 0x000000427040723c */ /* 0x040fe400000418ff */
[----:B------:R-:W-:Y:S01]  /*1bbc0*/  IMAD R74, R70, c[0x0][0x21c], R0 ;  /* 0x00008700464a7a24 */ /* 0x000fe200078e0200 */
[----:B------:R-:W-:Y:S04]  /*1bbd0*/  IADD3 R0, P0, R72, UR5, RZ ;  /* 0x0000000548007c10 */ /* 0x000fe8000ff1e0ff */
[----:B------:R-:W-:Y:S01]  /*1bbe0*/  IADD3.X R72, R73, UR15, R74, P0, !PT ;  /* 0x0000000f49487c10 */ /* 0x000fe200087fe44a */
[-C--:B------:R-:W-:Y:S01]  /*1bbf0*/  HMMA.16816.F32.BF16 R68, R112, R80.reuse, RZ ;  /* 0x000000507044723c */ /* 0x080fe200000418ff */
[C---:B------:R-:W-:Y:S04]  /*1bc00*/  LEA R100, P0, R0.reuse, c[0x0][0x1f8], 0x1 ;  /* 0x00007e0000647a11 */ /* 0x040fe800078008ff */
[----:B------:R-:W-:Y:S01]  /*1bc10*/  LEA.HI.X R0, R0, c[0x0][0x1fc], R72, 0x1, P0 ;  /* 0x00007f0000007a11 */ /* 0x000fe200000f0c48 */
[----:B------:R-:W1:Y:S02]  /*1bc20*/  SHFL.IDX PT, R94, R100, RZ, 0x181f ;  /* 0x00181fff645e7589 */ /* 0x000e6400000e0000 */
[C---:B------:R-:W-:Y:S06]  /*1bc30*/  HMMA.16816.F32.BF16 R72, R108.reuse, R80, RZ ;  /* 0x000000506c48723c */ /* 0x040fec00000418ff */
[----:B------:R-:W2:Y:S02]  /*1bc40*/  SHFL.IDX PT, R88, R0, RZ, 0x181f ;  /* 0x00181fff00587589 */ /* 0x000ea400000e0000 */
[-C--:B------:R-:W-:Y:S06]  /*1bc50*/  HMMA.16816.F32.BF16 R76, R108, R82.reuse, RZ ;  /* 0x000000526c4c723c */ /* 0x080fec00000418ff */
[----:B------:R-:W3:Y:S02]  /*1bc60*/  SHFL.IDX PT, R92, R100, 0x1, 0x181f ;  /* 0x00381f00645c7f89 */ /* 0x000ee400000e0000 */
[C---:B------:R-:W-:Y:S04]  /*1bc70*/  HMMA.16816.F32.BF16 R80, R112.reuse, R82, RZ ;  /* 0x000000527050723c */ /* 0x040fe800000418ff */
[-C--:B-1----:R-:W-:Y:S02]  /*1bc80*/  IADD3 R94, P0, R94, R242.reuse, RZ ;  /* 0x000000f25e5e7210 */ /* 0x082fe40007f1e0ff */
[----:B------:R-:W1:Y:S02]  /*1bc90*/  SHFL.IDX PT, R93, R0, 0x1, 0x181f ;  /* 0x00381f00005d7f89 */ /* 0x000e6400000e0000 */
[-C--:B------:R-:W-:Y:S01]  /*1bca0*/  HMMA.16816.F32.BF16 R84, R112, R96.reuse, RZ ;  /* 0x000000607054723c */ /* 0x080fe200000418ff */
[-C--:B--2---:R-:W-:Y:S05]  /*1bcb0*/  IADD3.X R95, R88, R241.reuse, RZ, P0, !PT ;  /* 0x000000f1585f7210 */ /* 0x084fea00007fe4ff */
[----:B------:R-:W2:Y:S02]  /*1bcc0*/  SHFL.IDX PT, R102, R100, 0x2, 0x181f ;  /* 0x00581f0064667f89 */ /* 0x000ea400000e0000 */
[C---:B------:R-:W-:Y:S04]  /*1bcd0*/  HMMA.16816.F32.BF16 R88, R108.reuse, R96, RZ ;  /* 0x000000606c58723c */ /* 0x040fe800000418ff */
[-C--:B---3--:R-:W-:Y:S02]  /*1bce0*/  IADD3 R92, P1, R92, R242.reuse, RZ ;  /* 0x000000f25c5c7210 */ /* 0x088fe40007f3e0ff */
[----:B------:R3:W-:Y:S02]  /*1bcf0*/  LDGSTS.E.BYPASS.LTC128B.128 [R252], [R94.64], !P5 ;  /* 0x000000005efc7fae */ /* 0x0007e4000e901d56 */
[-C--:B-1----:R-:W-:Y:S06]  /*1bd00*/  IADD3.X R93, R93, R241.reuse, RZ, P1, !PT ;  /* 0x000000f15d5d7210 */ /* 0x082fec0000ffe4ff */
        /* <DEDUP_REMOVED lines=363> */
.L_x_790:
        /* <DEDUP_REMOVED lines=910> */
.L_x_788:
[----:B--2---:R-:W2:Y:S04]  /*20ca0*/  LDL.LU R0, [R1+0x2c] ;  /* 0x00002c0001007983 */ /* 0x004ea80000300800 */
        /* <DEDUP_REMOVED lines=119> */
.L_x_732:
        /* <DEDUP_REMOVED lines=76> */
[----:B------:R1:W-:Y:S01]  /*218e0*/  STS [R3+0x2480], R130 ;  /* 0x0024808203007388 */ /* 0x0003e20000000800 */
[----:B------:R-:W-:-:S02]  /*218f0*/  PLOP3.LUT P0, PT, PT, PT, UP1, 0x80, 0x0 ;  /* 0x000000000000781c */ /* 0x000fc40003f0f018 */
[----:B------:R-:W-:-:S05]  /*21900*/  SEL R6, R6, 0xffffffe0, !P1 ;  /* 0xffffffe006067807 */ /* 0x000fca0004800000 */
[----:B------:R-:W-:-:S05]  /*21910*/  IMAD.IADD R4, R0, 0x1, R6 ;  /* 0x0000000100047824 */ /* 0x000fca00078e0206 */
[----:B------:R-:W-:Y:S01]  /*21920*/  STS [R4+0x80], R30 ;  /* 0x0000801e04007388 */ /* 0x000fe20000000800 */
[----:B--2---:R-:W-:-:S03]  /*21930*/  IMAD.IADD R0, R6, 0x1, R3 ;  /* 0x0000000106007824 */ /* 0x004fc600078e0203 */
        /* <DEDUP_REMOVED lines=53> */
.L_x_793:
        /* <DEDUP_REMOVED lines=17> */
[----:B------:R-:W-:Y:S01]  /*21da0*/  UIMAD UR11, UR16, UR11, UR4 ;  /* 0x0000000b100b72a4 */ /* 0x000fe2000f8e0204 */
[----:B------:R-:W-:Y:S01]  /*21db0*/  SHF.R.S32.HI R2, RZ, 0x1f, R5 ;  /* 0x0000001fff027819 */ /* 0x000fe20000011405 */
[----:B------:R-:W-:Y:S01]  /*21dc0*/  USHF.R.S32.HI UR9, URZ, 0x1f, UR21 ;  /* 0x0000001f3f097899 */ /* 0x000fe20008011415 */
[----:B------:R-:W-:Y:S01]  /*21dd0*/  LEA.HI R0, R0, R34, RZ, 0x2 ;  /* 0x0000002200007211 */ /* 0x000fe200078f10ff */
[----:B------:R-:W-:Y:S01]  /*21de0*/  ULDC.64 UR4, c[0x0][0x3a0] ;  /* 0x0000e80000047ab9 */ /* 0x000fe20000000a00 */
[----:B------:R-:W-:Y:S01]  /*21df0*/  LEA.HI R2, R2, R5, RZ, 0x2 ;  /* 0x0000000502027211 */ /* 0x000fe200078f10ff */
[----:B------:R-:W-:Y:S01]  /*21e00*/  UIMAD UR13, UR7, UR4, URZ ;  /* 0x00000004070d72a4 */ /* 0x000fe2000f8e023f */
[----:B------:R-:W-:Y:S01]  /*21e10*/  LOP3.LUT R0, R0, 0xffffffc, RZ, 0xc0, !PT ;  /* 0x0ffffffc00007812 */ /* 0x000fe200078ec0ff */
[----:B------:R-:W-:Y:S01]  /*21e20*/  UMOV UR14, UR6 ;  /* 0x00000006000e7c82 */ /* 0x000fe20008000000 */
[----:B------:R-:W-:Y:S01]  /*21e30*/  SHF.R.S32.HI R2, RZ, 0x2, R2 ;  /* 0x00000002ff027819 */ /* 0x000fe20000011402 */
[----:B------:R-:W-:Y:S01]  /*21e40*/  UMOV UR15, UR7 ;  /* 0x00000007000f7c82 */ /* 0x000fe20008000000 */
[----:B------:R-:W-:Y:S01]  /*21e50*/  LEA.HI R21, R41, R40, RZ, 0x6 ;  /* 0x0000002829157211 */ /* 0x000fe200078f30ff */
[----:B------:R-:W-:Y:S01]  /*21e60*/  IMAD.IADD R0, R34, 0x1, -R0 ;  /* 0x0000000122007824 */ /* 0x000fe200078e0a00 */
[----:B------:R-:W-:-:S02]  /*21e70*/  USEL UR9, UR9, URZ, !UP1 ;  /* 0x0000003f09097287 */ /* 0x000fc4000c800000 */
[----:B------:R-:W-:Y:S01]  /*21e80*/  UIMAD.WIDE.U32 UR14, UR16, UR10, UR14 ;  /* 0x0000000a100e72a5 */ /* 0x000fe2000f8e000e */
        /* <DEDUP_REMOVED lines=50> */
[----:B------:R-:W-:-:S03]  /*221b0*/  SHF.R.S32.HI R53, RZ, 0x1f, R0 ;  /* 0x0000001fff357819 */ /* 0x000fc60000011400 */
        /* <DEDUP_REMOVED lines=9> */
[C---:B------:R-:W-:Y:S01]  /*22250*/  IMAD R5, R7.reuse, c[0x0][0x3e4], R6 ;  /* 0x0000f90007057a24 */ /* 0x040fe200078e0206 */
[----:B------:R-:W-:Y:S01]  /*22260*/  SHFL.IDX PT, R14, R9, 0x1, 0x1c1f ;  /* 0x003c1f00090e7f89 */ /* 0x000fe200000e0000 */
[----:B------:R-:W-:Y:S01]  /*22270*/  IMAD.WIDE.U32 R6, R7, c[0x0][0x3e0], R2 ;  /* 0x0000f80007067a25 */ /* 0x000fe200078e0002 */
[----:B------:R-:W-:Y:S02]  /*22280*/  LEA.HI.X R3, R4, c[0x0][0x454], R8, 0x2, P0 ;  /* 0x0001150004037a11 */ /* 0x000fe400000f1408 */
[----:B------:R-:W-:Y:S01]  /*22290*/  SHF.R.S32.HI R10, RZ, 0x1f, R18 ;  /* 0x0000001fff0a7819 */ /* 0x000fe20000011412 */
[----:B-----5:R-:W-:Y:S02]  /*222a0*/  IMAD R2, R12, c[0x0][0x4e8], RZ ;  /* 0x00013a000c027a24 */ /* 0x020fe400078e02ff */
[----:B------:R-:W1:Y:S01]  /*222b0*/  SHFL.IDX PT, R17, R3, RZ, 0x1c1f ;  /* 0x001c1fff03117589 */ /* 0x000e6200000e0000 */
[----:B------:R-:W-:Y:S02]  /*222c0*/  IMAD.MOV.U32 R4, RZ, RZ, R6 ;  /* 0x000000ffff047224 */ /* 0x000fe400078e0006 */
[----:B------:R-:W-:Y:S01]  /*222d0*/  IMAD R8, R22, 0x80, R11 ;  /* 0x0000008016087824 */ /* 0x000fe200078e020b */
[----:B------:R-:W2:Y:S01]  /*222e0*/  SHFL.IDX PT, R15, R3, 0x1, 0x1c1f ;  /* 0x003c1f00030f7f89 */ /* 0x000ea200000e0000 */
[----:B------:R-:W-:-:S02]  /*222f0*/  IMAD R6, R10, c[0x0][0x3d8], RZ ;  /* 0x0000f6000a067a24 */ /* 0x000fc400078e02ff */
[----:B------:R-:W-:Y:S01]  /*22300*/  IMAD.IADD R5, R7, 0x1, R5 ;  /* 0x0000000107057824 */ /* 0x000fe200078e0205 */
[----:B------:R-:W-:Y:S01]  /*22310*/  SHFL.IDX PT, R12, R9, 0x2, 0x1c1f ;  /* 0x005c1f00090c7f89 */ /* 0x000fe200000e0000 */
[----:B------:R-:W-:Y:S01]  /*22320*/  IADD3 R7, R8, 0x8, RZ ;  /* 0x0000000808077810 */ /* 0x000fe20007ffe0ff */
[----:B------:R-:W-:Y:S01]  /*22330*/  IMAD R6, R18, c[0x0][0x3dc], R6 ;  /* 0x0000f70012067a24 */ /* 0x000fe200078e0206 */
[-C--:B------:R-:W-:Y:S01]  /*22340*/  ISETP.GE.OR P5, PT, R8, R2.reuse, P1 ;  /* 0x000000020800720c */ /* 0x080fe20000fa6670 */
[----:B------:R-:W3:Y:S01]  /*22350*/  SHFL.IDX PT, R13, R3, 0x2, 0x1c1f ;  /* 0x005c1f00030d7f89 */ /* 0x000ee200000e0000 */
[----:B------:R-:W-:Y:S01]  /*22360*/  IMAD.WIDE.U32 R4, R18, c[0x0][0x3d8], R4 ;  /* 0x0000f60012047a25 */ /* 0x000fe200078e0004 */
[----:B------:R-:W-:Y:S02]  /*22370*/  ISETP.GE.OR P4, PT, R7, R2, P1 ;  /* 0x000000020700720c */ /* 0x000fe40000f86670 */
[----:B------:R-:W-:Y:S01]  /*22380*/  SHFL.IDX PT, R10, R9, 0x3, 0x1c1f ;  /* 0x007c1f00090a7f89 */ /* 0x000fe200000e0000 */
[----:B------:R-:W-:Y:S01]  /*22390*/  IMAD.IADD R6, R5, 0x1, R6 ;  /* 0x0000000105067824 */ /* 0x000fe200078e0206 */
[C---:B------:R-:W-:Y:S01]  /*223a0*/  LEA R5, P2, R4.reuse, c[0x0][0x380], 0x1 ;  /* 0x0000e00004057a11 */ /* 0x040fe200078408ff */
[----:B------:R-:W-:Y:S01]  /*223b0*/  IMAD.SHL.U32 R7, R21, 0x8, RZ ;  /* 0x0000000815077824 */ /* 0x000fe200078e00ff */
[----:B------:R4:W3:Y:S02]  /*223c0*/  SHFL.IDX PT, R11, R3, 0x3, 0x1c1f ;  /* 0x007c1f00030b7f89 */ /* 0x0008e400000e0000 */
[----:B------:R-:W-:-:S02]  /*223d0*/  LEA.HI.X R4, R4, c[0x0][0x384], R6, 0x1, P2 ;  /* 0x0000e10004047a11 */ /* 0x000fc400010f0c06 */
[----:B------:R-:W-:Y:S01]  /*223e0*/  LOP3.LUT R7, R20, 0x7ffffe00, R7, 0xf8, !PT ;  /* 0x7ffffe0014077812 */ /* 0x000fe200078ef807 */
[----:B-1----:R-:W-:Y:S04]  /*223f0*/  @!P5 ST.E [R16.64], R36 ;  /* 0x000000241000d985 */ /* 0x002fe8000c101916 */
[----:B--2---:R-:W-:Y:S01]  /*22400*/  @!P4 ST.E [R14.64], R37 ;  /* 0x000000250e00c985 */ /* 0x004fe2000c101916 */
[----:B------:R-:W-:-:S03]  /*22410*/  IMAD.SHL.U32 R6, R7, 0x2, RZ ;  /* 0x0000000207067824 */ /* 0x000fc600078e00ff */
[----:B------:R-:W-:Y:S04]  /*22420*/  SHFL.IDX PT, R9, R4, RZ, 0x181f ;  /* 0x00181fff04097589 */ /* 0x000fe800000e0000 */
[----:B------:R-:W-:Y:S04]  /*22430*/  SHFL.IDX PT, R14, R5, 0x2, 0x181f ;  /* 0x00581f00050e7f89 */ /* 0x000fe800000e0000 */
[----:B------:R-:W-:Y:S01]  /*22440*/  SHFL.IDX PT, R44, R4, 0x2, 0x181f ;  /* 0x00581f00042c7f89 */ /* 0x000fe200000e0000 */
[C---:B----4-:R-:W-:Y:S02]  /*22450*/  IADD3 R3, R8.reuse, 0x40, RZ ;  /* 0x0000004008037810 */ /* 0x050fe40007ffe0ff */
[----:B------:R-:W-:Y:S01]  /*22460*/  IADD3 R8, R8, 0x48, RZ ;  /* 0x0000004808087810 */ /* 0x000fe20007ffe0ff */
[----:B------:R-:W-:Y:S01]  /*22470*/  SHFL.IDX PT, R15, R5, 0x3, 0x181f ;  /* 0x00781f00050f7f89 */ /* 0x000fe200000e0000 */
        /* <DEDUP_REMOVED lines=69> */
.L_x_792:
        /* <DEDUP_REMOVED lines=31> */
.L_x_794:
        /* <DEDUP_REMOVED lines=43> */
.L_x_796:
[----:B------:R-:W-:Y:S05]  /*22d70*/  BSYNC B0 ;  /* 0x0000000000007941 */ /* 0x000fea0003800000 */
.L_x_795:
        /* <DEDUP_REMOVED lines=109> */
.L_x_797:
        /* <DEDUP_REMOVED lines=11> */
.L_x_1606:


//--------------------- .text._ZN7cutlass13device_kernelIN5flash19enable_sm80_to_sm89INS1_16FlashAttnFwdSm80INS1_25CollectiveMainloopFwdSm80ILi4ELi1ELb0EN4cute5tupleIJNS5_1CILi128EEENS7_ILi112EEENS7_ILi64EEEEEELi64ENS_10bfloat16_tEfNS_4arch4Sm80ELb0ELb0ELb0ELb0ELb1ELb0ELb1ELb0EEENS1_21CollectiveEpilogueFwdINS6_IJS8_SA_S9_EEENS6_IJNS7_ILi1EEESI_SI_EEESC_SE_Li128ELb0ELb1ELb0ELb0EEENS1_19SingleTileSchedulerILb0ELb0ELb1ELi128EEEEEEEEEvNT_6ParamsE --------------------------
	.section	.text._ZN7cutlass13device_kernelIN5flash19enable_sm80_to_sm89INS1_16FlashAttnFwdSm80INS1_25CollectiveMainloopFwdSm80ILi4ELi1ELb0EN4cute5tupleIJNS5_1CILi128EEENS7_ILi112EEENS7_ILi64EEEEEELi64ENS_10bfloat16_tEfNS_4arch4Sm80ELb0ELb0ELb0ELb0ELb1ELb0ELb1ELb0EEENS1_21CollectiveEpilogueFwdINS6_IJS8_SA_S9_EEENS6_IJNS7_ILi1EEESI_SI_EEESC_SE_Li128ELb0ELb1ELb0ELb0EEENS1_19SingleTileSchedulerILb0ELb0ELb1ELi128EEEEEEEEEvNT_6ParamsE,"ax",@progbits
	.sectioninfo	@"SHI_REGISTERS=255"
	.align	128
.text._ZN7cutlass13device_kernelIN5flash19enable_sm80_to_sm89INS1_16FlashAttnFwdSm80INS1_25CollectiveMainloopFwdSm80ILi4ELi1ELb0EN4cute5tupleIJNS5_1CILi128EEENS7_ILi112EEENS7_ILi64EEEEEELi64ENS_10bfloat16_tEfNS_4arch4Sm80ELb0ELb0ELb0ELb0ELb1ELb0ELb1ELb0EEENS1_21CollectiveEpilogueFwdINS6_IJS8_SA_S9_EEENS6_IJNS7_ILi1EEESI_SI_EEESC_SE_Li128ELb0ELb1ELb0ELb0EEENS1_19SingleTileSchedulerILb0ELb0ELb1ELi128EEEEEEEEEvNT_6ParamsE:
        .type           _ZN7cutlass13device_kernelIN5flash19enable_sm80_to_sm89INS1_16FlashAttnFwdSm80INS1_25CollectiveMainloopFwdSm80ILi4ELi1ELb0EN4cute5tupleIJNS5_1CILi128EEENS7_ILi112EEENS7_ILi64EEEEEELi64ENS_10bfloat16_tEfNS_4arch4Sm80ELb0ELb0ELb0ELb0ELb1ELb0ELb1ELb0EEENS1_21CollectiveEpilogueFwdINS6_IJS8_SA_S9_EEENS6_IJNS7_ILi1EEESI_SI_EEESC_SE_Li128ELb0ELb1ELb0ELb0EEENS1_19SingleTileSchedulerILb0ELb0ELb1ELi128EEEEEEEEEvNT_6ParamsE,@function
        .size           _ZN7cutlass13device_kernelIN5flash19enable_sm80_to_sm89INS1_16FlashAttnFwdSm80INS1_25CollectiveMainloopFwdSm80ILi4ELi1ELb0EN4cute5tupleIJNS5_1CILi128EEENS7_ILi112EEENS7_ILi64EEEEEELi64ENS_10bfloat16_tEfNS_4arch4Sm80ELb0ELb0ELb0ELb0ELb1ELb0ELb1ELb0EEENS1_21CollectiveEpilogueFwdINS6_IJS8_SA_S9_EEENS6_IJNS7_ILi1EEESI_SI_EEESC_SE_Li128ELb0ELb1ELb0ELb0EEENS1_19SingleTileSchedulerILb0ELb0ELb1ELi128EEEEEEEEEvNT_6ParamsE,(.L_x_1607 - _ZN7cutlass13device_kernelIN5flash19enable_sm80_to_sm89INS1_16FlashAttnFwdSm80INS1_25CollectiveMainloopFwdSm80ILi4ELi1ELb0EN4cute5tupleIJNS5_1CILi128EEENS7_ILi112EEENS7_ILi64EEEEEELi64ENS_10bfloat16_tEfNS_4arch4Sm80ELb0ELb0ELb0ELb0ELb1ELb0ELb1ELb0EEENS1_21CollectiveEpilogueFwdINS6_IJS8_SA_S9_EEENS6_IJNS7_ILi1EEESI_SI_EEESC_SE_Li128ELb0ELb1ELb0ELb0EEENS1_19SingleTileSchedulerILb0ELb0ELb1ELi128EEEEEEEEEvNT_6ParamsE)
        .other          _ZN7cutlass13device_kernelIN5flash19enable_sm80_to_sm89INS1_16FlashAttnFwdSm80INS1_25CollectiveMainloopFwdSm80ILi4ELi1ELb0EN4cute5tupleIJNS5_1CILi128EEENS7_ILi112EEENS7_ILi64EEEEEELi64ENS_10bfloat16_tEfNS_4arch4Sm80ELb0ELb0ELb0ELb0ELb1ELb0ELb1ELb0EEENS1_21CollectiveEpilogueFwdINS6_IJS8_SA_S9_EEENS6_IJNS7_ILi1EEESI_SI_EEESC_SE_Li128ELb0ELb1ELb0ELb0EEENS1_19SingleTileSchedulerILb0ELb0ELb1ELi128EEEEEEEEEvNT_6ParamsE,@"STO_CUDA_ENTRY STV_DEFAULT"
_ZN7cutlass13device_kernelIN5flash19enable_sm80_to_sm89INS1_16FlashAttnFwdSm80INS1_25CollectiveMainloopFwdSm80ILi4ELi1ELb0EN4cute5tupleIJNS5_1CILi128EEENS7_ILi112EEENS7_ILi64EEEEEELi64ENS_10bfloat16_tEfNS_4arch4Sm80ELb0ELb0ELb0ELb0ELb1ELb0ELb1ELb0EEENS1_21CollectiveEpilogueFwdINS6_IJS8_SA_S9_EEENS6_IJNS7_ILi1EEESI_SI_EEESC_SE_Li128ELb0ELb1ELb0ELb0EEENS1_19SingleTileSchedulerILb0ELb0ELb1ELi128EEEEEEEEEvNT_6ParamsE:
        /* <DEDUP_REMOVED lines=128> */
[C---:B-1----:R-:W-:Y:S02]  /*0800*/  IADD3 R12, R13.reuse, 0x40, RZ ;  /* 0x000000400d0c7810 */ /* 0x042fe40007ffe0ff */
[----:B--2---:R-:W-:Y:S01]  /*0810*/  @!P3 LEA R2, P6, R76, R4, 0x1 ;  /* 0x000000044c02b211 */ /* 0x004fe200078c08ff */
        /* <DEDUP_REMOVED lines=17> */
[----:B----4-:R-:W-:Y:S01]  /*0930*/  @!P4 LEA R2, P1, R76, R9, 0x1 ;  /* 0x000000094c02c211 */ /* 0x010fe200078208ff */
        /* <DEDUP_REMOVED lines=9> */
[----:B------:R-:W-:Y:S01]  /*09d0*/  @!P6 IMAD.SHL.U32 R8, R132, 0x2, RZ ;  /* 0x000000028408e824 */ /* 0x000fe200078e00ff */
        /* <DEDUP_REMOVED lines=42> */
[----:B------:R-:W-:Y:S01]  /*0c80*/  ULDC.64 UR4, c[0x0][0x210] ;  /* 0x0000840000047ab9 */ /* 0x000fe20000000a00 */
[----:B------:R-:W-:Y:S01]  /*0c90*/  IADD3 R31, -R16, UR18, RZ ;  /* 0x00000012101f7c10 */ /* 0x000fe2000fffe1ff */
[----:B------:R-:W-:Y:S01]  /*0ca0*/  UIMAD UR6, UR6, UR4, URZ ;  /* 0x00000004060672a4 */ /* 0x000fe2000f8e023f */
[----:B------:R-:W-:Y:S01]  /*0cb0*/  SHF.R.S32.HI R9, RZ, 0x4, R10 ;  /* 0x00000004ff097819 */ /* 0x000fe2000001140a */
[----:B------:R-:W-:Y:S01]  /*0cc0*/  IMAD R0, R24, c[0x0][0x1e0], RZ ;  /* 0x0000780018007a24 */ /* 0x000fe200078e02ff */
[C---:B------:R-:W-:Y:S01]  /*0cd0*/  ISETP.GE.AND P5, PT, R31.reuse, 0x1, PT ;  /* 0x000000011f00780c */ /* 0x040fe20003fa6270 */
[----:B------:R-:W-:Y:S01]  /*0ce0*/  UIMAD.WIDE.U32 UR22, UR7, UR4, URZ ;  /* 0x00000004071672a5 */ /* 0x000fe2000f8e003f */
[----:B------:R-:W-:Y:S01]  /*0cf0*/  ISETP.GE.AND P4, PT, R31, 0x11, PT ;  /* 0x000000111f00780c */ /* 0x000fe20003f86270 */
[----:B------:R-:W-:Y:S01]  /*0d00*/  IMAD R0, R249, c[0x0][0x1e4], R0 ;  /* 0x00007900f9007a24 */ /* 0x000fe200078e0200 */
[----:B------:R-:W-:Y:S01]  /*0d10*/  ISETP.GE.AND P6, PT, R31, 0x41, PT ;  /* 0x000000411f00780c */ /* 0x000fe20003fc6270 */
        /* <DEDUP_REMOVED lines=26> */
[C---:B--2---:R-:W-:Y:S02]  /*0ec0*/  @P5 LEA.HI.X R5, R76.reuse, R5, R133, 0x1, P2 ;  /* 0x000000054c055211 */ /* 0x044fe400010f0c85 */
[----:B------:R-:W-:Y:S01]  /*0ed0*/  ISETP.GE.AND P2, PT, R31, 0x31, PT ;  /* 0x000000311f00780c */ /* 0x000fe20003f46270 */
[----:B------:R-:W-:Y:S01]  /*0ee0*/  SHFL.IDX PT, R18, R6, 0x5, 0x181f ;  /* 0x00b81f0006127f89 */ /* 0x000fe200000e0000 */
[----:B---3--:R-:W-:-:S03]  /*0ef0*/  @P4 LEA R2, P1, R76, R2, 0x1 ;  /* 0x000000024c024211 */ /* 0x008fc600078208ff */
[----:B------:R1:W-:Y:S01]  /*0f00*/  @P5 LDGSTS.E.BYPASS.LTC128B.128 [R0+0x3900], [R4.64], !P3 ;  /* 0x0390000004005fae */ /* 0x0003e2000d901d4c */
[----:B----4-:R-:W-:Y:S02]  /*0f10*/  @P4 LEA.HI.X R3, R76, R8, R133, 0x1, P1 ;  /* 0x000000084c034211 */ /* 0x010fe400008f0c85 */
[C---:B------:R-:W-:Y:S01]  /*0f20*/  ISETP.GE.AND P1, PT, R31.reuse, 0x21, PT ;  /* 0x000000211f00780c */ /* 0x040fe20003f26270 */
        /* <DEDUP_REMOVED lines=21> */
[C---:B-1----:R-:W-:Y:S01]  /*1080*/  @P2 IMAD.SHL.U32 R7, R132.reuse, 0x2, RZ ;  /* 0x0000000284072824 */ /* 0x042fe200078e00ff */
[----:B------:R-:W-:Y:S01]  /*1090*/  LOP3.LUT R4, R9, 0x8, R4, 0xf8, !PT ;  /* 0x0000000809047812 */ /* 0x000fe200078ef804 */
[----:B--2---:R-:W-:-:S05]  /*10a0*/  @P1 IMAD.SHL.U32 R0, R132, 0x2, RZ ;  /* 0x0000000284001824 */ /* 0x004fca00078e00ff */
[----:B------:R3:W-:Y:S02]  /*10b0*/  @P1 LDGSTS.E.BYPASS.LTC128B.128 [R0+0x4900], [R2.64], !P3 ;  /* 0x0490000002001fae */ /* 0x0007e4000d901d4c */
[----:B---3--:R-:W-:Y:S02]  /*10c0*/  @P2 LEA R2, P1, R76, R5, 0x1 ;  /* 0x000000054c022211 */ /* 0x008fe400078208ff */
[----:B------:R-:W-:Y:S01]  /*10d0*/  SHF.R.U32.HI R0, RZ, 0x3, R9 ;  /* 0x00000003ff007819 */ /* 0x000fe20000011609 */
[----:B------:R-:W-:Y:S01]  /*10e0*/  @P6 IMAD.SHL.U32 R9, R132, 0x2, RZ ;  /* 0x0000000284096824 */ /* 0x000fe200078e00ff */
        /* <DEDUP_REMOVED lines=131> */
.L_x_798:
[C---:B-1234-:R-:W-:Y:S01]  /*1920*/  HMMA.16816.F32.BF16 R32, R8.reuse, R60, RZ ;  /* 0x0000003c0820723c */ /* 0x05efe200000418ff */
[----:B------:R-:W-:Y:S01]  /*1930*/  IMAD.MOV.U32 R0, RZ, RZ, 0x40 ;  /* 0x00000040ff007424 */ /* 0x000fe200078e00ff */
[----:B------:R-:W-:Y:S01]  /*1940*/  LOP3.LUT P2, RZ, R30, 0x4, RZ, 0xc0, !PT ;  /* 0x000000041eff7812 */ /* 0x000fe2000784c0ff */
[----:B------:R-:W-:Y:S01]  /*1950*/  IMAD R235, R4, 0x2, R234 ;  /* 0x0000000204eb7824 */ /* 0x000fe200078e02ea */
[----:B------:R-:W0:Y:S01]  /*1960*/  LDGDEPBAR ;  /* 0x00000000000079af */ /* 0x000e220000000000 */
[----:B------:R-:W-:Y:S01]  /*1970*/  UISETP.GE.AND UP0, UPT, UR10, 0x71, UPT ;  /* 0x000000710a00788c */ /* 0x000fe2000bf06270 */
[----:B------:R-:W-:Y:S01]  /*1980*/  SEL R0, R0, 0xffffffc0, !P2 ;  /* 0xffffffc000007807 */ /* 0x000fe20005000000 */
[----:B------:R-:W-:Y:S01]  /*1990*/  IMAD R236, R3, 0x2, R235 ;  /* 0x0000000203ec7824 */ /* 0x000fe200078e02eb */
[----:B------:R-:W-:Y:S02]  /*19a0*/  HMMA.16816.F32.BF16 R24, R8, R56, RZ ;  /* 0x000000380818723c */ /* 0x000fe400000418ff */
[----:B------:R-:W-:-:S02]  /*19b0*/  IADD3 R233, R135, R0, RZ ;  /* 0x0000000087e97210 */ /* 0x000fc40007ffe0ff */
[----:B------:R-:W-:Y:S01]  /*19c0*/  IADD3 R232, R238, R0, RZ ;  /* 0x00000000eee87210 */ /* 0x000fe20007ffe0ff */
[----:B------:R-:W-:Y:S01]  /*19d0*/  IMAD.IADD R0, R79, 0x1, R78 ;  /* 0x000000014f007824 */ /* 0x000fe200078e024e */
[----:B------:R-:W-:Y:S02]  /*19e0*/  PLOP3.LUT P2, PT, PT, PT, UP0, 0x80, 0x0 ;  /* 0x000000000000781c */ /* 0x000fe40003f4f008 */
[C---:B------:R-:W-:Y:S01]  /*19f0*/  HMMA.16816.F32.BF16 R36, R8.reuse, R64, RZ ;  /* 0x000000400824723c */ /* 0x040fe200000418ff */
[----:B------:R-:W-:Y:S07]  /*1a00*/  LDSM.16.M88.4 R28, [R232+0x2800] ;  /* 0x00280000e81c783b */ /* 0x000fee0000000200 */
[C---:B------:R-:W-:Y:S08]  /*1a10*/  HMMA.16816.F32.BF16 R68, R8.reuse, R52, RZ ;  /* 0x000000340844723c */ /* 0x040ff000000418ff */
[C---:B------:R-:W-:Y:S08]  /*1a20*/  HMMA.16816.F32.BF16 R72, R8.reuse, R48, RZ ;  /* 0x000000300848723c */ /* 0x040ff000000418ff */
[----:B------:R-:W-:Y:S08]  /*1a30*/  HMMA.16816.F32.BF16 R80, R8, R44, RZ ;  /* 0x0000002c0850723c */ /* 0x000ff000000418ff */
[-C--:B------:R-:W-:Y:S08]  /*1a40*/  HMMA.16816.F32.BF16 R164, R12, R40.reuse, RZ ;  /* 0x000000280ca4723c */ /* 0x080ff000000418ff */
[C---:B------:R-:W-:Y:S08]  /*1a50*/  HMMA.16816.F32.BF16 R84, R8.reuse, R40, RZ ;  /* 0x000000280854723c */ /* 0x040ff000000418ff */
[C---:B------:R-:W-:Y:S08]  /*1a60*/  HMMA.16816.F32.BF16 R100, R8.reuse, R66, RZ ;  /* 0x000000420864723c */ /* 0x040ff000000418ff */
[C---:B------:R-:W-:Y:S08]  /*1a70*/  HMMA.16816.F32.BF16 R96, R8.reuse, R62, RZ ;  /* 0x0000003e0860723c */ /* 0x040ff000000418ff */
[C---:B------:R-:W-:Y:S08]  /*1a80*/  HMMA.16816.F32.BF16 R92, R8.reuse, R58, RZ ;  /* 0x0000003a085c723c */ /* 0x040ff000000418ff */
[C---:B------:R-:W-:Y:S08]  /*1a90*/  HMMA.16816.F32.BF16 R136, R8.reuse, R54, RZ ;  /* 0x000000360888723c */ /* 0x040ff000000418ff */
[C---:B------:R-:W-:Y:S08]  /*1aa0*/  HMMA.16816.F32.BF16 R184, R8.reuse, R50, RZ ;  /* 0x0000003208b8723c */ /* 0x040ff000000418ff */
[C---:B------:R-:W-:Y:S08]  /*1ab0*/  HMMA.16816.F32.BF16 R200, R8.reuse, R46, RZ ;  /* 0x0000002e08c8723c */ /* 0x040ff000000418ff */
[----:B------:R-:W-:Y:S08]  /*1ac0*/  HMMA.16816.F32.BF16 R196, R8, R42, RZ ;  /* 0x0000002a08c4723c */ /* 0x000ff000000418ff */
[C---:B------:R-:W-:Y:S08]  /*1ad0*/  HMMA.16816.F32.BF16 R168, R12.reuse, R44, RZ ;  /* 0x0000002c0ca8723c */ /* 0x040ff000000418ff */
[----:B------:R-:W-:Y:S08]  /*1ae0*/  HMMA.16816.F32.BF16 R140, R12, R46, RZ ;  /* 0x0000002e0c8c723c */ /* 0x000ff000000418ff */
[----:B------:R-:W-:Y:S08]  /*1af0*/  HMMA.16816.F32.BF16 R44, R16, R124, R32 ;  /* 0x0000007c102c723c */ /* 0x000ff00000041820 */
[C---:B------:R-:W-:Y:S08]  /*1b00*/  HMMA.16816.F32.BF16 R192, R12.reuse, R64, RZ ;  /* 0x000000400cc0723c */ /* 0x040ff000000418ff */
[C---:B------:R-:W-:Y:S08]  /*1b10*/  HMMA.16816.F32.BF16 R188, R12.reuse, R60, RZ ;  /* 0x0000003c0cbc723c */ /* 0x040ff000000418ff */
[C---:B------:R-:W-:Y:S08]  /*1b20*/  HMMA.16816.F32.BF16 R180, R12.reuse, R56, RZ ;  /* 0x000000380cb4723c */ /* 0x040ff000000418ff */
[C---:B------:R-:W-:Y:S08]  /*1b30*/  HMMA.16816.F32.BF16 R176, R12.reuse, R52, RZ ;  /* 0x000000340cb0723c */ /* 0x040ff000000418ff */
[C---:B------:R-:W-:Y:S08]  /*1b40*/  HMMA.16816.F32.BF16 R172, R12.reuse, R48, RZ ;  /* 0x000000300cac723c */ /* 0x040ff000000418ff */
[C---:B------:R-:W-:Y:S01]  /*1b50*/  HMMA.16816.F32.BF16 R160, R12.reuse, R66, RZ ;  /* 0x000000420ca0723c */ /* 0x040fe200000418ff */
[----:B------:R-:W-:Y:S07]  /*1b60*/  LDSM.16.M88.4 R64, [R233+0x4900] ;  /* 0x00490000e940783b */ /* 0x000fee0000000200 */
[C---:B------:R-:W-:Y:S01]  /*1b70*/  HMMA.16816.F32.BF16 R156, R12.reuse, R62, RZ ;  /* 0x0000003e0c9c723c */ /* 0x040fe200000418ff */
[----:B------:R-:W-:Y:S07]  /*1b80*/  LDSM.16.M88.4 R60, [R233+0x5100] ;  /* 0x00510000e93c783b */ /* 0x000fee0000000200 */
[C---:B------:R-:W-:Y:S01]  /*1b90*/  HMMA.16816.F32.BF16 R152, R12.reuse, R58, RZ ;  /* 0x0000003a0c98723c */ /* 0x040fe200000418ff */
[----:B------:R-:W-:Y:S07]  /*1ba0*/  LDSM.16.M88.4 R56, [R233+0x5900] ;  /* 0x00590000e938783b */ /* 0x000fee0000000200 */
[C---:B------:R-:W-:Y:S01]  /*1bb0*/  HMMA.16816.F32.BF16 R148, R12.reuse, R54, RZ ;  /* 0x000000360c94723c */ /* 0x040fe200000418ff */
[----:B------:R-:W-:Y:S07]  /*1bc0*/  LDSM.16.M88.4 R52, [R233+0x6100] ;  /* 0x00610000e934783b */ /* 0x000fee0000000200 */
[C---:B------:R-:W-:Y:S08]  /*1bd0*/  HMMA.16816.F32.BF16 R144, R12.reuse, R50, RZ ;  /* 0x000000320c90723c */ /* 0x040ff000000418ff */
[----:B------:R-:W-:Y:S08]  /*1be0*/  HMMA.16816.F32.BF16 R88, R12, R42, RZ ;  /* 0x0000002a0c58723c */ /* 0x000ff000000418ff */
[C---:B------:R-:W-:Y:S01]  /*1bf0*/  HMMA.16816.F32.BF16 R32, R16.reuse, R120, R24 ;  /* 0x000000781020723c */ /* 0x040fe20000041818 */
[----:B------:R-:W1:Y:S07]  /*1c00*/  LDSM.16.M88.4 R24, [R235+0x9100] ;  /* 0x00910000eb18783b */ /* 0x000e6e0000000200 */
[C---:B------:R-:W-:Y:S08]  /*1c10*/  HMMA.16816.F32.BF16 R48, R16.reuse, R128, R36 ;  /* 0x000000801030723c */ /* 0x040ff00000041824 */
[C---:B------:R-:W-:Y:S01]  /*1c20*/  HMMA.16816.F32.BF16 R12, R16.reuse, R116, R68 ;  /* 0x00000074100c723c */ /* 0x040fe20000041844 */
[----:B------:R-:W-:Y:S07]  /*1c30*/  LDSM.16.M88.4 R68, [R233+0x4100] ;  /* 0x00410000e944783b */ /* 0x000fee0000000200 */
[C---:B------:R-:W-:Y:S01]  /*1c40*/  HMMA.16816.F32.BF16 R8, R16.reuse, R112, R72 ;  /* 0x000000701008723c */ /* 0x040fe20000041848 */
[----:B------:R-:W2:Y:S07]  /*1c50*/  LDSM.16.M88.4 R72, [R233+0x3900] ;  /* 0x00390000e948783b */ /* 0x000eae0000000200 */
[----:B------:R-:W-:Y:S01]  /*1c60*/  HMMA.16816.F32.BF16 R36, R16, R108, R80 ;  /* 0x0000006c1024723c */ /* 0x000fe20000041850 */
[----:B------:R-:W3:Y:S07]  /*1c70*/  LDSM.16.M88.4 R80, [R233+0x6900] ;  /* 0x00690000e950783b */ /* 0x000eee0000000200 */
[-C--:B------:R-:W-:Y:S08]  /*1c80*/  HMMA.16816.F32.BF16 R164, R20, R104.reuse, R164 ;  /* 0x0000006814a4723c */ /* 0x080ff000000418a4 */
[C---:B------:R-:W-:Y:S08]  /*1c90*/  HMMA.16816.F32.BF16 R40, R16.reuse, R104, R84 ;  /* 0x000000681028723c */ /* 0x040ff00000041854 */
[C---:B------:R-:W-:Y:S08]  /*1ca0*/  HMMA.16816.F32.BF16 R204, R16.reuse, R130, R100 ;  /* 0x0000008210cc723c */ /* 0x040ff00000041864 */
[----:B------:R-:W-:Y:S01]  /*1cb0*/  HMMA.16816.F32.BF16 R208, R16, R126, R96 ;  /* 0x0000007e10d0723c */ /* 0x000fe20000041860 */
[----:B------:R-:W-:Y:S01]  /*1cc0*/  IMAD.MOV.U32 R7, RZ, RZ, R164 ;  /* 0x000000ffff077224 */ /* 0x000fe200078e00a4 */
[----:B------:R-:W-:Y:S01]  /*1cd0*/  MOV R6, R165 ;  /* 0x000000a500067202 */ /* 0x000fe20000000f00 */
[----:B------:R-:W-:Y:S01]  /*1ce0*/  IMAD.MOV.U32 R5, RZ, RZ, R166 ;  /* 0x000000ffff057224 */ /* 0x000fe200078e00a6 */
[----:B------:R-:W-:-:S04]  /*1cf0*/  MOV R2, R167 ;  /* 0x000000a700027202 */ /* 0x000fc80000000f00 */
[C---:B------:R-:W-:Y:S08]  /*1d00*/  HMMA.16816.F32.BF16 R220, R16.reuse, R122, R92 ;  /* 0x0000007a10dc723c */ /* 0x040ff0000004185c */
[C---:B------:R-:W-:Y:S08]  /*1d10*/  HMMA.16816.F32.BF16 R216, R16.reuse, R118, R136 ;  /* 0x0000007610d8723c */ /* 0x040ff00000041888 */
[C---:B------:R-:W-:Y:S08]  /*1d20*/  HMMA.16816.F32.BF16 R212, R16.reuse, R114, R184 ;  /* 0x0000007210d4723c */ /* 0x040ff000000418b8 */
[C---:B------:R-:W-:Y:S08]  /*1d30*/  HMMA.16816.F32.BF16 R200, R16.reuse, R110, R200 ;  /* 0x0000006e10c8723c */ /* 0x040ff000000418c8 */
[----:B------:R-:W-:Y:S01]  /*1d40*/  HMMA.16816.F32.BF16 R196, R16, R106, R196 ;  /* 0x0000006a10c4723c */ /* 0x000fe200000418c4 */
[----:B------:R-:W4:Y:S07]  /*1d50*/  LDSM.16.M88.4 R16, [R235+0x7100] ;  /* 0x00710000eb10783b */ /* 0x000f2e0000000200 */
        /* <DEDUP_REMOVED lines=14> */
[C---:B-1----:R-:W-:Y:S01]  /*1e40*/  HMMA.16816.F32.BF16 R148, R24.reuse, R56, R8 ;  /* 0x000000381894723c */ /* 0x042fe20000041808 */
[----:B------:R-:W-:Y:S07]  /*1e50*/  LDSM.16.M88.4 R8, [R236+0x9100] ;  /* 0x00910000ec08783b */ /* 0x000fee0000000200 */
[C---:B------:R-:W-:Y:S01]  /*1e60*/  HMMA.16816.F32.BF16 R144, R24.reuse, R52, R36 ;  /* 0x000000341890723c */ /* 0x040fe20000041824 */
[----:B------:R-:W1:Y:S07]  /*1e70*/  LDSM.16.M88.4 R36, [R232+0x1800] ;  /* 0x00180000e824783b */ /* 0x000e6e0000000200 */
[C---:B--2---:R-:W-:Y:S01]  /*1e80*/  HMMA.16816.F32.BF16 R168, R24.reuse, R72, R48 ;  /* 0x0000004818a8723c */ /* 0x044fe20000041830 */
[----:B------:R-:W2:Y:S07]  /*1e90*/  LDSM.16.M88.4 R48, [R232] ;  /* 0x00000000e830783b */ /* 0x000eae0000000200 */
[C---:B------:R-:W-:Y:S01]  /*1ea0*/  HMMA.16816.F32.BF16 R160, R24.reuse, R68, R44 ;  /* 0x0000004418a0723c */ /* 0x040fe2000004182c */
[----:B------:R-:W5:Y:S07]  /*1eb0*/  LDSM.16.M88.4 R44, [R232+0x800] ;  /* 0x00080000e82c783b */ /* 0x000f6e0000000200 */
[C---:B------:R-:W-:Y:S01]  /*1ec0*/  HMMA.16816.F32.BF16 R152, R24.reuse, R60, R12 ;  /* 0x0000003c1898723c */ /* 0x040fe2000004180c */
[----:B------:R-:W1:Y:S07]  /*1ed0*/  LDSM.16.M88.4 R12, [R236+0x7100] ;  /* 0x00710000ec0c783b */ /* 0x000e6e0000000200 */
[C---:B------:R-:W-:Y:S01]  /*1ee0*/  HMMA.16816.F32.BF16 R156, R24.reuse, R64, R32 ;  /* 0x00000040189c723c */ /* 0x040fe20000041820 */
[----:B------:R-:W-:Y:S07]  /*1ef0*/  LDSM.16.M88.4 R32, [R232+0x2000] ;  /* 0x00200000e820783b */ /* 0x000fee0000000200 */
[----:B---3--:R-:W-:Y:S01]  /*1f00*/  HMMA.16816.F32.BF16 R112, R24, R80, R40 ;  /* 0x000000501870723c */ /* 0x008fe20000041828 */
[----:B------:R-:W3:Y:S01]  /*1f10*/  LDSM.16.M88.4 R40, [R232+0x1000] ;  /* 0x00100000e828783b */ /* 0x000ee20000000200 */
[----:B------:R-:W-:-:S06]  /*1f20*/  DEPBAR.LE SB0, 0x0 ;  /* 0x000080000000791a */ /* 0x000fcc0000000000 */
[C---:B------:R-:W-:Y:S07]  /*1f30*/  HMMA.16816.F32.BF16 R140, R24.reuse, R74, R204 ;  /* 0x0000004a188c723c */ /* 0x040fee00000418cc */
[----:B------:R-:W-:Y:S01]  /*1f40*/  IMAD.MOV.U32 R204, RZ, RZ, R7 ;  /* 0x000000ffffcc7224 */ /* 0x000fe200078e0007 */
[----:B------:R-:W-:Y:S01]  /*1f50*/  MOV R205, R6 ;  /* 0x0000000600cd7202 */ /* 0x000fe20000000f00 */
[----:B------:R-:W-:Y:S01]  /*1f60*/  IMAD.MOV.U32 R206, RZ, RZ, R5 ;  /* 0x000000ffffce7224 */ /* 0x000fe200078e0005 */
[----:B------:R-:W-:Y:S01]  /*1f70*/  MOV R207, R2 ;  /* 0x0000000200cf7202 */ /* 0x000fe20000000f00 */
[----:B------:R-:W-:Y:S08]  /*1f80*/  HMMA.16816.F32.BF16 R136, R24, R70, R208 ;  /* 0x000000461888723c */ /* 0x000ff000000418d0 */
[C---:B----4-:R-:W-:Y:S08]  /*1f90*/  HMMA.16816.F32.BF16 R104, R16.reuse, R72, R192 ;  /* 0x000000481068723c */ /* 0x050ff000000418c0 */
        /* <DEDUP_REMOVED lines=18> */
[C---:B-1----:R-:W-:Y:S08]  /*20c0*/  HMMA.16816.F32.BF16 R172, R8.reuse, R36, R152 ;  /* 0x0000002408ac723c */ /* 0x042ff00000041898 */
[C---:B--2---:R-:W-:Y:S08]  /*20d0*/  HMMA.16816.F32.BF16 R168, R8.reuse, R48, R168 ;  /* 0x0000003008a8723c */ /* 0x044ff000000418a8 */
[C---:B------:R-:W-:Y:S08]  /*20e0*/  HMMA.16816.F32.BF16 R140, R8.reuse, R50, R140 ;  /* 0x00000032088c723c */ /* 0x040ff0000004188c */
[C---:B-----5:R-:W-:Y:S08]  /*20f0*/  HMMA.16816.F32.BF16 R160, R8.reuse, R44, R160 ;  /* 0x0000002c08a0723c */ /* 0x060ff000000418a0 */
[C---:B------:R-:W-:Y:S08]  /*2100*/  HMMA.16816.F32.BF16 R136, R8.reuse, R46, R136 ;  /* 0x0000002e0888723c */ /* 0x040ff00000041888 */
[----:B------:R-:W-:Y:S08]  /*2110*/  HMMA.16816.F32.BF16 R152, R8, R38, R124 ;  /* 0x000000260898723c */ /* 0x000ff0000004187c */
[C---:B------:R-:W-:Y:S08]  /*2120*/  HMMA.16816.F32.BF16 R104, R12.reuse, R48, R104 ;  /* 0x000000300c68723c */ /* 0x040ff00000041868 */
[C---:B------:R-:W-:Y:S08]  /*2130*/  HMMA.16816.F32.BF16 R100, R12.reuse, R50, R100 ;  /* 0x000000320c64723c */ /* 0x040ff00000041864 */
[C---:B------:R-:W-:Y:S08]  /*2140*/  HMMA.16816.F32.BF16 R96, R12.reuse, R44, R96 ;  /* 0x0000002c0c60723c */ /* 0x040ff00000041860 */
[C---:B------:R-:W-:Y:S08]  /*2150*/  HMMA.16816.F32.BF16 R72, R12.reuse, R36, R72 ;  /* 0x000000240c48723c */ /* 0x040ff00000041848 */
[----:B------:R-:W-:Y:S08]  /*2160*/  HMMA.16816.F32.BF16 R68, R12, R38, R68 ;  /* 0x000000260c44723c */ /* 0x000ff00000041844 */
        /* <DEDUP_REMOVED lines=19> */
[----:B------:R-:W-:Y:S02]  /*22a0*/  IMAD.U32 R2, RZ, RZ, UR11 ;  /* 0x0000000bff027e24 */ /* 0x000fe4000f8e00ff */
        /* <DEDUP_REMOVED lines=28> */
[----:B------:R-:W-:Y:S04]  /*2470*/  SHFL.IDX PT, R10, R2, RZ, 0x181f ;  /* 0x00181fff020a7589 */ /* 0x000fe800000e0000 */
[----:B------:R-:W2:Y:S04]  /*2480*/  SHFL.IDX PT, R8, R5, 0x2, 0x181f ;  /* 0x00581f0005087f89 */ /* 0x000ea800000e0000 */
[----:B------:R-:W3:Y:S04]  /*2490*/  SHFL.IDX PT, R9, R5, 0x3, 0x181f ;  /* 0x00781f0005097f89 */ /* 0x000ee800000e0000 */
[----:B------:R-:W4:Y:S04]  /*24a0*/  SHFL.IDX PT, R13, R2, 0x1, 0x181f ;  /* 0x00381f00020d7f89 */ /* 0x000f2800000e0000 */
[----:B------:R-:W5:Y:S04]  /*24b0*/  SHFL.IDX PT, R15, R2, 0x2, 0x181f ;  /* 0x00581f00020f7f89 */ /* 0x000f6800000e0000 */
[----:B------:R-:W-:Y:S04]  /*24c0*/  SHFL.IDX PT, R22, R2, 0x3, 0x181f ;  /* 0x00781f0002167f89 */ /* 0x000fe800000e0000 */
[----:B------:R-:W1:Y:S04]  /*24d0*/  SHFL.IDX PT, R11, R5, 0x4, 0x181f ;  /* 0x00981f00050b7f89 */ /* 0x000e6800000e0000 */
        /* <DEDUP_REMOVED lines=9> */
[-C--:B------:R-:W-:Y:S01]  /*2570*/  IADD3 R14, P5, R8, R2.reuse, RZ ;  /* 0x00000002080e7210 */ /* 0x080fe20007fbe0ff */
[--C-:B------:R-:W-:Y:S01]  /*2580*/  IMAD.X R19, R10, 0x1, R5.reuse, P4 ;  /* 0x000000010a137824 */ /* 0x100fe200020e0605 */
[-C--:B---3--:R-:W-:Y:S02]  /*2590*/  IADD3 R12, P4, R9, R2.reuse, RZ ;  /* 0x00000002090c7210 */ /* 0x088fe40007f9e0ff */
[----:B----4-:R-:W-:Y:S01]  /*25a0*/  IADD3.X R17, R13, R5, RZ, P6, !PT ;  /* 0x000000050d117210 */ /* 0x010fe200037fe4ff */
[--C-:B-----5:R-:W-:Y:S01]  /*25b0*/  IMAD.X R15, R15, 0x1, R5.reuse, P5 ;  /* 0x000000010f0f7824 */ /* 0x120fe200028e0605 */
[-C--:B------:R-:W-:Y:S01]  /*25c0*/  IADD3 R10, P6, R11, R2.reuse, RZ ;  /* 0x000000020b0a7210 */ /* 0x080fe20007fde0ff */
        /* <DEDUP_REMOVED lines=14> */
.L_x_799:
[----:B-1----:R-:W-:Y:S01]  /*26b0*/  SHF.R.S32.HI R2, RZ, 0x1f, R77 ;  /* 0x0000001fff027819 */ /* 0x002fe2000001144d */
[----:B------:R-:W-:Y:S01]  /*26c0*/  STL [R1+0x3c], R239 ;  /* 0x00003cef01007387 */ /* 0x000fe20000100800 */
[----:B------:R-:W-:-:S02]  /*26d0*/  IMAD.SHL.U32 R228, R0, 0x2, RZ ;  /* 0x0000000200e47824 */ /* 0x000fc400078e00ff */
[----:B------:R-:W-:Y:S01]  /*26e0*/  LEA.HI R5, R2, R77, RZ, 0x2 ;  /* 0x0000004d02057211 */ /* 0x000fe200078f10ff */
[----:B------:R-:W-:Y:S01]  /*26f0*/  STL [R1+0x38], R238 ;  /* 0x000038ee01007387 */ /* 0x000fe20000100800 */
[----:B------:R-:W-:Y:S01]  /*2700*/  IMAD R231, R3, 0x2, R228 ;  /* 0x0000000203e77824 */ /* 0x000fe200078e02e4 */
[----:B------:R-:W-:Y:S02]  /*2710*/  LEA R229, R4, R228, 0x1 ;  /* 0x000000e404e57211 */ /* 0x000fe400078e08ff */
[----:B------:R-:W-:Y:S01]  /*2720*/  STL [R1+0x34], R237 ;  /* 0x000034ed01007387 */ /* 0x000fe20000100800 */
[----:B------:R-:W-:Y:S02]  /*2730*/  LOP3.LUT R2, R5, 0x7ffffffc, RZ, 0xc0, !PT ;  /* 0x7ffffffc05027812 */ /* 0x000fe400078ec0ff */
[----:B------:R-:W-:Y:S01]  /*2740*/  IMAD R230, R3, 0x2, R229 ;  /* 0x0000000203e67824 */ /* 0x000fe200078e02e5 */
[----:B------:R-:W-:Y:S02]  /*2750*/  STL [R1+0x30], R236 ;  /* 0x000030ec01007387 */ /* 0x000fe40000100800 */
[----:B------:R-:W-:-:S02]  /*2760*/  IMAD.IADD R2, R77, 0x1, -R2 ;  /* 0x000000014d027824 */ /* 0x000fc400078e0a02 */
[----:B------:R-:W-:Y:S04]  /*2770*/  STL [R1+0x2c], R235 ;  /* 0x00002ceb01007387 */ /* 0x000fe80000100800 */
[----:B------:R-:W-:Y:S04]  /*2780*/  STL [R1+0x28], R234 ;  /* 0x000028ea01007387 */ /* 0x000fe80000100800 */
[----:B------:R-:W-:Y:S04]  /*2790*/  STL [R1+0x24], R233 ;  /* 0x000024e901007387 */ /* 0x000fe80000100800 */
[----:B------:R-:W-:Y:S04]  /*27a0*/  STL [R1+0x20], R232 ;  /* 0x000020e801007387 */ /* 0x000fe80000100800 */
[----:B------:R-:W-:Y:S04]  /*27b0*/  STL [R1+0x1c], R135 ;  /* 0x00001c8701007387 */ /* 0x000fe80000100800 */
[----:B------:R-:W-:Y:S04]  /*27c0*/  STL [R1+0x18], R76 ;  /* 0x0000184c01007387 */ /* 0x000fe80000100800 */
[----:B------:R1:W-:Y:S04]  /*27d0*/  STL [R1+0x14], R5 ;  /* 0x0000140501007387 */ /* 0x0003e80000100800 */
[----:B------:R-:W-:Y:S04]  /*27e0*/  LDSM.16.MT88.4 R20, [R228+0x100] ;  /* 0x00010000e414783b */ /* 0x000fe80000004200 */
[----:B------:R-:W-:Y:S04]  /*27f0*/  LDSM.16.MT88.4 R24, [R229+0x100] ;  /* 0x00010000e518783b */ /* 0x000fe80000004200 */
[----:B------:R-:W0:Y:S01]  /*2800*/  LDGDEPBAR ;  /* 0x00000000000079af */ /* 0x000e220000000000 */
[----:B-1----:R-:W-:-:S04]  /*2810*/  IMAD.MOV.U32 R5, RZ, RZ, -0x2 ;  /* 0xfffffffeff057424 */ /* 0x002fc800078e00ff */
        /* <DEDUP_REMOVED lines=9> */
[----:B------:R-:W-:Y:S02]  /*28b0*/  FSEL R32, R106, -INF , P4 ;  /* 0xff8000006a207808 */ /* 0x000fe40002000000 */
[----:B------:R-:W-:Y:S02]  /*28c0*/  ISETP.GT.AND P4, PT, R2, 0x9, PT ;  /* 0x000000090200780c */ /* 0x000fe40003f84270 */
[----:B------:R-:W-:Y:S02]  /*28d0*/  FSEL R30, R100, -INF , P5 ;  /* 0xff800000641e7808 */ /* 0x000fe40002800000 */
[----:B------:R-:W-:-:S02]  /*28e0*/  FMNMX.FTZ R5, R10, R29, !PT ;  /* 0x0000001d0a057209 */ /* 0x000fc40007810000 */
[----:B------:R-:W-:Y:S02]  /*28f0*/  FSEL R17, R142, -INF , P5 ;  /* 0xff8000008e117808 */ /* 0x000fe40002800000 */
[----:B------:R-:W-:Y:S02]  /*2900*/  FSEL R13, R140, -INF , P5 ;  /* 0xff8000008c0d7808 */ /* 0x000fe40002800000 */
[----:B------:R-:W-:Y:S02]  /*2910*/  FSEL R34, R102, -INF , P5 ;  /* 0xff80000066227808 */ /* 0x000fe40002800000 */
[----:B------:R-:W-:Y:S02]  /*2920*/  FSEL R16, R171, -INF , P6 ;  /* 0xff800000ab107808 */ /* 0x000fe40003000000 */
[----:B------:R-:W-:Y:S02]  /*2930*/  FSEL R33, R107, -INF , P6 ;  /* 0xff8000006b217808 */ /* 0x000fe40003000000 */
[----:B------:R-:W-:-:S02]  /*2940*/  ISETP.GT.AND P5, PT, R2, 0x11, PT ;  /* 0x000000110200780c */ /* 0x000fc40003fa4270 */
[----:B------:R-:W-:Y:S02]  /*2950*/  FMNMX.FTZ R6, R11, R12, !PT ;  /* 0x0000000c0b067209 */ /* 0x000fe40007810000 */
[----:B------:R-:W-:Y:S02]  /*2960*/  ISETP.GT.AND P6, PT, R2, 0x10, PT ;  /* 0x000000100200780c */ /* 0x000fe40003fc4270 */
[----:B------:R-:W-:Y:S02]  /*2970*/  FSEL R31, R101, -INF , P4 ;  /* 0xff800000651f7808 */ /* 0x000fe40002000000 */
[----:B------:R-:W-:Y:S02]  /*2980*/  FMNMX.FTZ R5, R30, R5, !PT ;  /* 0x000000051e057209 */ /* 0x000fe40007810000 */
[----:B------:R-:W-:Y:S02]  /*2990*/  FSEL R14, R141, -INF , P4 ;  /* 0xff8000008d0e7808 */ /* 0x000fe40002000000 */
[----:B------:R-:W-:-:S02]  /*29a0*/  FSEL R92, R163, -INF , P5 ;  /* 0xff800000a35c7808 */ /* 0x000fc40002800000 */
[----:B------:R-:W-:Y:S02]  /*29b0*/  FSEL R41, R161, -INF , P5 ;  /* 0xff800000a1297808 */ /* 0x000fe40002800000 */
[----:B------:R-:W-:Y:S02]  /*29c0*/  FSEL R120, R99, -INF , P5 ;  /* 0xff80000063787808 */ /* 0x000fe40002800000 */
[----:B------:R-:W-:Y:S02]  /*29d0*/  FSEL R100, R97, -INF , P5 ;  /* 0xff80000061647808 */ /* 0x000fe40002800000 */
[----:B------:R-:W-:Y:S02]  /*29e0*/  FMNMX.FTZ R6, R13, R6, !PT ;  /* 0x000000060d067209 */ /* 0x000fe40007810000 */
[----:B------:R-:W-:Y:S02]  /*29f0*/  FSEL R35, R103, -INF , P4 ;  /* 0xff80000067237808 */ /* 0x000fe40002000000 */
[----:B------:R-:W-:-:S02]  /*2a00*/  FSEL R95, R96, -INF , P6 ;  /* 0xff800000605f7808 */ /* 0x000fc40003000000 */
[----:B------:R-:W-:Y:S02]  /*2a10*/  ISETP.GT.AND P5, PT, R2, 0x20, PT ;  /* 0x000000200200780c */ /* 0x000fe40003fa4270 */
[----:B------:R-:W-:Y:S02]  /*2a20*/  FMNMX.FTZ R5, R31, R5, !PT ;  /* 0x000000051f057209 */ /* 0x000fe40007810000 */
[----:B------:R-:W-:Y:S02]  /*2a30*/  FSEL R28, R143, -INF , P4 ;  /* 0xff8000008f1c7808 */ /* 0x000fe40002000000 */
[----:B------:R-:W-:Y:S02]  /*2a40*/  FSEL R79, R162, -INF , P6 ;  /* 0xff800000a24f7808 */ /* 0x000fe40003000000 */
[----:B------:R-:W-:Y:S02]  /*2a50*/  FSEL R40, R160, -INF , P6 ;  /* 0xff800000a0287808 */ /* 0x000fe40003000000 */
[----:B------:R-:W-:-:S02]  /*2a60*/  FSEL R103, R98, -INF , P6 ;  /* 0xff80000062677808 */ /* 0x000fc40003000000 */
[C---:B------:R-:W-:Y:S02]  /*2a70*/  ISETP.GT.AND P4, PT, R2.reuse, 0x18, PT ;  /* 0x000000180200780c */ /* 0x040fe40003f84270 */
[----:B------:R-:W-:Y:S02]  /*2a80*/  ISETP.GT.AND P6, PT, R2, 0x19, PT ;  /* 0x000000190200780c */ /* 0x000fe40003fc4270 */
[----:B------:R-:W-:Y:S02]  /*2a90*/  FMNMX.FTZ R6, R14, R6, !PT ;  /* 0x000000060e067209 */ /* 0x000fe40007810000 */
[----:B------:R-:W-:Y:S02]  /*2aa0*/  FSEL R124, R156, -INF , P5 ;  /* 0xff8000009c7c7808 */ /* 0x000fe40002800000 */
        /* <DEDUP_REMOVED lines=14> */
[----:B------:R-:W-:Y:S02]  /*2b90*/  ISETP.GT.AND P6, PT, R2, 0x28, PT ;  /* 0x000000280200780c */ /* 0x000fe40003fc4270 */
        /* <DEDUP_REMOVED lines=11> */
[C---:B------:R-:W-:Y:S02]  /*2c50*/  ISETP.GT.AND P5, PT, R2.reuse, 0x38, PT ;  /* 0x000000380200780c */ /* 0x040fe40003fa4270 */
[----:B------:R-:W-:Y:S02]  /*2c60*/  FMNMX.FTZ R6, R41, R6, !PT ;  /* 0x0000000629067209 */ /* 0x000fe40007810000 */
        /* <DEDUP_REMOVED lines=16> */
[----:B------:R-:W-:Y:S02]  /*2d70*/  FSEL R167, R74, -INF , P4 ;  /* 0xff8000004aa77808 */ /* 0x000fe40002000000 */
[----:B------:R-:W-:Y:S02]  /*2d80*/  FSEL R143, R72, -INF , P4 ;  /* 0xff800000488f7808 */ /* 0x000fe40002000000 */
[----:B------:R-:W-:Y:S02]  /*2d90*/  ISETP.GT.AND P6, PT, R2, 0x40, PT ;  /* 0x000000400200780c */ /* 0x000fe40003fc4270 */
[----:B------:R-:W-:Y:S02]  /*2da0*/  FSEL R168, R70, -INF , P5 ;  /* 0xff80000046a87808 */ /* 0x000fe40002800000 */
[----:B------:R-:W-:Y:S02]  /*2db0*/  FSEL R152, R68, -INF , P5 ;  /* 0xff80000044987808 */ /* 0x000fe40002800000 */
        /* <DEDUP_REMOVED lines=28> */
[----:B------:R-:W-:Y:S02]  /*2f80*/  FMNMX.FTZ R6, R125, R6, !PT ;  /* 0x000000067d067209 */ /* 0x000fe40007810000 */
[C---:B------:R-:W-:Y:S02]  /*2f90*/  ISETP.GT.AND P4, PT, R2.reuse, 0x51, PT ;  /* 0x000000510200780c */ /* 0x040fe40003f84270 */
[----:B------:R-:W-:-:S02]  /*2fa0*/  ISETP.GT.AND P5, PT, R2, 0x58, PT ;  /* 0x000000580200780c */ /* 0x000fc40003fa4270 */
[----:B------:R-:W-:Y:S02]  /*2fb0*/  FMNMX.FTZ R5, R140, R5, !PT ;  /* 0x000000058c057209 */ /* 0x000fe40007810000 */
[----:B------:R-:W-:Y:S02]  /*2fc0*/  FMNMX.FTZ R7, R79, R7, !PT ;  /* 0x000000074f077209 */ /* 0x000fe40007810000 */
[----:B------:R-:W-:Y:S02]  /*2fd0*/  FSEL R171, R148, -INF , P6 ;  /* 0xff80000094ab7808 */ /* 0x000fe40003000000 */
        /* <DEDUP_REMOVED lines=77> */
[----:B------:R-:W-:Y:S02]  /*34b0*/  FSEL R145, R113, -INF , P4 ;  /* 0xff80000071917808 */ /* 0x000fe40002000000 */
        /* <DEDUP_REMOVED lines=15> */
[----:B------:R-:W-:Y:S01]  /*35b0*/  FMNMX.FTZ R6, R220, R6, !PT ;  /* 0x00000006dc067209 */ /* 0x000fe20007810000 */
[----:B------:R-:W1:Y:S01]  /*35c0*/  SHFL.BFLY PT, R7, R133, 0x2, 0x1f ;  /* 0x0c401f0085077f89 */ /* 0x000e6200000e0000 */
[----:B------:R-:W-:Y:S02]  /*35d0*/  FMNMX.FTZ R131, R237, R2, !PT ;  /* 0x00000002ed837209 */ /* 0x000fe40007810000 */
[----:B------:R-:W-:Y:S02]  /*35e0*/  FMNMX.FTZ R5, R158, R5, !PT ;  /* 0x000000059e057209 */ /* 0x000fe40007810000 */
[----:B------:R-:W-:Y:S02]  /*35f0*/  FMNMX.FTZ R2, R218, R6, !PT ;  /* 0x00000006da027209 */ /* 0x000fe40007810000 */
        /* <DEDUP_REMOVED lines=11> */
[----:B------:R-:W-:Y:S02]  /*36b0*/  FMNMX.FTZ R2, R222, R2, !PT ;  /* 0x00000002de027209 */ /* 0x000fe40007810000 */
[----:B------:R-:W-:Y:S02]  /*36c0*/  FMNMX.FTZ R5, R170, R5, !PT ;  /* 0x00000005aa057209 */ /* 0x000fe40007810000 */
[----:B------:R-:W-:Y:S02]  /*36d0*/  FMNMX.FTZ R2, R234, R2, !PT ;  /* 0x00000002ea027209 */ /* 0x000fe40007810000 */
[----:B------:R-:W-:-:S02]  /*36e0*/  FMNMX.FTZ R5, R184, R5, !PT ;  /* 0x00000005b8057209 */ /* 0x000fc40007810000 */
[----:B-1----:R-:W-:Y:S02]  /*36f0*/  FMNMX.FTZ R133, R133, R7, !PT ;  /* 0x0000000785857209 */ /* 0x002fe40007810000 */
[----:B--2---:R-:W-:Y:S02]  /*3700*/  FMNMX.FTZ R131, R131, R6, !PT ;  /* 0x0000000683837209 */ /* 0x004fe40007810000 */
        /* <DEDUP_REMOVED lines=8> */
[----:B------:R-:W-:Y:S01]  /*3790*/  FSEL R226, R51, -INF , P5 ;  /* 0xff80000033e27808 */ /* 0x000fe20002800000 */
[----:B------:R-:W-:Y:S01]  /*37a0*/  LDSM.16.MT88.4 R36, [R230+0x100] ;  /* 0x00010000e624783b */ /* 0x000fe20000004200 */
[----:B------:R-:W-:-:S04]  /*37b0*/  FMNMX.FTZ R5, R202, R5, !PT ;  /* 0x00000005ca057209 */ /* 0x000fc80007810000 */
        /* <DEDUP_REMOVED lines=23> */
[----:B------:R1:W4:Y:S01]  /*3930*/  MUFU.EX2 R18, R9 ;  /* 0x0000000900127308 */ /* 0x0003220000000800 */
[----:B---3--:R-:W-:-:S07]  /*3940*/  FFMA.FTZ R5, R11, c[0x0][0x2d0], -R6 ;  /* 0x0000b4000b057a23 */ /* 0x008fce0000010806 */
[----:B------:R3:W-:Y:S01]  /*3950*/  MUFU.EX2 R144, R5 ;  /* 0x0000000500907308 */ /* 0x0007e20000000800 */
[----:B--2---:R-:W-:Y:S01]  /*3960*/  FMNMX.FTZ R8, R8, R10, !PT ;  /* 0x0000000a08087209 */ /* 0x004fe20007810000 */
[----:B-1----:R-:W-:Y:S02]  /*3970*/  FFMA.FTZ R9, R14, c[0x0][0x2d0], -R6 ;  /* 0x0000b4000e097a23 */ /* 0x002fe40000010806 */
[----:B----4-:R-:W-:-:S04]  /*3980*/  IMAD.MOV.U32 R4, RZ, RZ, R18 ;  /* 0x000000ffff047224 */ /* 0x010fc800078e0012 */
        /* <DEDUP_REMOVED lines=25> */
[----:B------:R-:W-:Y:S01]  /*3b20*/  HMMA.16816.F32.BF16 R64, R8, R22, RZ ;  /* 0x000000160840723c */ /* 0x000fe200000418ff */
[----:B-1----:R-:W-:Y:S01]  /*3b30*/  FFMA.FTZ R0, R30, c[0x0][0x2d0], -R7 ;  /* 0x0000b4001e007a23 */ /* 0x002fe20000010807 */
[----:B---3--:R-:W-:-:S03]  /*3b40*/  F2FP.BF16.PACK_AB R12, R211, R223 ;  /* 0x000000dfd30c723e */ /* 0x008fc600000010ff */
[----:B------:R1:W-:Y:S03]  /*3b50*/  MUFU.EX2 R235, R0 ;  /* 0x0000000000eb7308 */ /* 0x0003e60000000800 */
[C---:B--2---:R-:W-:Y:S08]  /*3b60*/  HMMA.16816.F32.BF16 R60, R8.reuse, R16, RZ ;  /* 0x00000010083c723c */ /* 0x044ff000000418ff */
        /* <DEDUP_REMOVED lines=27> */
[C---:B------:R-:W-:Y:S08]  /*3d20*/  HMMA.16816.F32.BF16 R80, R12.reuse, R16, RZ ;  /* 0x000000100c50723c */ /* 0x040ff000000418ff */
[----:B------:R-:W-:Y:S01]  /*3d30*/  HMMA.16816.F32.BF16 R108, R12, R18, RZ ;  /* 0x000000120c6c723c */ /* 0x000fe200000418ff */
[----:B------:R-:W3:Y:S01]  /*3d40*/  LDSM.16.MT88.4 R16, [R229+0x900] ;  /* 0x00090000e510783b */ /* 0x000ee20000004200 */
[----:B-1----:R-:W-:-:S06]  /*3d50*/  FFMA.FTZ R3, R77, c[0x0][0x2d0], -R6 ;  /* 0x0000b4004d037a23 */ /* 0x002fcc0000010806 */
[----:B------:R-:W-:Y:S01]  /*3d60*/  HMMA.16816.F32.BF16 R40, R8, R38, RZ ;  /* 0x000000260828723c */ /* 0x000fe200000418ff */
[----:B------:R-:W-:Y:S01]  /*3d70*/  IMAD.MOV.U32 R77, RZ, RZ, R73 ;  /* 0x000000ffff4d7224 */ /* 0x000fe200078e0049 */
[----:B------:R1:W-:Y:S06]  /*3d80*/  MUFU.EX2 R236, R3 ;  /* 0x0000000300ec7308 */ /* 0x0003ec0000000800 */
[C---:B------:R-:W-:Y:S08]  /*3d90*/  HMMA.16816.F32.BF16 R116, R12.reuse, R26, RZ ;  /* 0x0000001a0c74723c */ /* 0x040ff000000418ff */
[----:B------:R-:W-:Y:S01]  /*3da0*/  HMMA.16816.F32.BF16 R104, R12, R38, RZ ;  /* 0x000000260c68723c */ /* 0x000fe200000418ff */
[----:B-1----:R-:W-:Y:S01]  /*3db0*/  FFMA.FTZ R3, R78, c[0x0][0x2d0], -R6 ;  /* 0x0000b4004e037a23 */ /* 0x002fe20000010806 */
[----:B------:R-:W-:-:S03]  /*3dc0*/  MOV R78, R197 ;  /* 0x000000c5004e7202 */ /* 0x000fc60000000f00 */
[----:B------:R1:W4:Y:S02]  /*3dd0*/  MUFU.EX2 R172, R3 ;  /* 0x0000000300ac7308 */ /* 0x0003240000000800 */
[----:B-1----:R-:W-:Y:S01]  /*3de0*/  FFMA.FTZ R3, R79, c[0x0][0x2d0], -R5 ;  /* 0x0000b4004f037a23 */ /* 0x002fe20000010805 */
[----:B----4-:R-:W-:Y:S01]  /*3df0*/  F2FP.BF16.PACK_AB R10, R172, R236 ;  /* 0x000000ecac0a723e */ /* 0x010fe200000010ff */
[----:B------:R-:W-:-:S04]  /*3e00*/  IMAD.MOV.U32 R79, RZ, RZ, R72 ;  /* 0x000000ffff4f7224 */ /* 0x000fc800078e0048 */
[----:B------:R1:W-:Y:S01]  /*3e10*/  MUFU.EX2 R88, R3 ;  /* 0x0000000300587308 */ /* 0x0003e20000000800 */
[----:B------:R-:W-:Y:S01]  /*3e20*/  HMMA.16816.F32.BF16 R72, R12, R24, RZ ;  /* 0x000000180c48723c */ /* 0x000fe200000418ff */
[----:B------:R-:W-:-:S07]  /*3e30*/  F2FP.BF16.PACK_AB R8, R198, R79 ;  /* 0x0000004fc608723e */ /* 0x000fce00000010ff */
[----:B------:R-:W-:Y:S01]  /*3e40*/  HMMA.16816.F32.BF16 R24, R12, R36, RZ ;  /* 0x000000240c18723c */ /* 0x000fe200000418ff */
[----:B------:R-:W-:Y:S01]  /*3e50*/  LDSM.16.MT88.4 R12, [R228+0x1100] ;  /* 0x00110000e40c783b */ /* 0x000fe20000004200 */
[----:B-1----:R-:W-:-:S04]  /*3e60*/  FFMA.FTZ R3, R92, c[0x0][0x2d0], -R5 ;  /* 0x0000b4005c037a23 */ /* 0x002fc80000010805 */
        /* <DEDUP_REMOVED lines=9> */
[C---:B--2---:R-:W-:Y:S08]  /*3f00*/  HMMA.16816.F32.BF16 R136, R8.reuse, R20, R68 ;  /* 0x000000140888723c */ /* 0x044ff00000041844 */
[----:B------:R-:W-:Y:S01]  /*3f10*/  HMMA.16816.F32.BF16 R112, R8, R32, R60 ;  /* 0x000000200870723c */ /* 0x000fe2000004183c */
[----:B-1----:R-:W-:-:S04]  /*3f20*/  FFMA.FTZ R3, R100, c[0x0][0x2d0], -R7 ;  /* 0x0000b40064037a23 */ /* 0x002fc80000010807 */
[----:B------:R1:W2:Y:S03]  /*3f30*/  MUFU.EX2 R246, R3 ;  /* 0x0000000300f67308 */ /* 0x0002a60000000800 */
[C---:B------:R-:W-:Y:S08]  /*3f40*/  HMMA.16816.F32.BF16 R92, R8.reuse, R28, R44 ;  /* 0x0000001c085c723c */ /* 0x040ff0000004182c */
[----:B------:R-:W-:Y:S01]  /*3f50*/  HMMA.16816.F32.BF16 R68, R8, R34, R56 ;  /* 0x000000220844723c */ /* 0x000fe20000041838 */
[----:B-1----:R-:W-:-:S07]  /*3f60*/  FFMA.FTZ R3, R101, c[0x0][0x2d0], -R7 ;  /* 0x0000b40065037a23 */ /* 0x002fce0000010807 */
[C---:B---3--:R-:W-:Y:S01]  /*3f70*/  HMMA.16816.F32.BF16 R60, R8.reuse, R18, R48 ;  /* 0x00000012083c723c */ /* 0x048fe20000041830 */
[----:B------:R1:W-:Y:S07]  /*3f80*/  MUFU.EX2 R225, R3 ;  /* 0x0000000300e17308 */ /* 0x0003ee0000000800 */
[----:B------:R-:W-:Y:S01]  /*3f90*/  HMMA.16816.F32.BF16 R44, R8, R30, R40 ;  /* 0x0000001e082c723c */ /* 0x000fe20000041828 */
[----:B-1----:R-:W-:-:S04]  /*3fa0*/  FFMA.FTZ R3, R102, c[0x0][0x2d0], -R7 ;  /* 0x0000b40066037a23 */ /* 0x002fc80000010807 */
[----:B------:R1:W3:Y:S02]  /*3fb0*/  MUFU.EX2 R245, R3 ;  /* 0x0000000300f57308 */ /* 0x0002e40000000800 */
[--C-:B-1----:R-:W-:Y:S02]  /*3fc0*/  FFMA.FTZ R3, R103, c[0x0][0x2d0], -R0.reuse ;  /* 0x0000b40067037a23 */ /* 0x102fe40000010800 */
[----:B------:R-:W-:Y:S04]  /*3fd0*/  HMMA.16816.F32.BF16 R100, R8, R16, R52 ;  /* 0x000000100864723c */ /* 0x000fe80000041834 */
[----:B------:R1:W-:Y:S02]  /*3fe0*/  MUFU.EX2 R213, R3 ;  /* 0x0000000300d57308 */ /* 0x0003e40000000800 */
[----:B-1----:R-:W-:-:S02]  /*3ff0*/  FFMA.FTZ R3, R120, c[0x0][0x2d0], -R0 ;  /* 0x0000b40078037a23 */ /* 0x002fc40000010800 */
[----:B------:R-:W-:-:S04]  /*4000*/  IMAD.MOV.U32 R120, RZ, RZ, R88 ;  /* 0x000000ffff787224 */ /* 0x000fc800078e0058 */
[----:B------:R1:W4:Y:S01]  /*4010*/  MUFU.EX2 R215, R3 ;  /* 0x0000000300d77308 */ /* 0x0003220000000800 */
[----:B------:R-:W-:Y:S07]  /*4020*/  HMMA.16816.F32.BF16 R88, R8, R22, R64 ;  /* 0x000000160858723c */ /* 0x000fee0000041840 */
[----:B--2---:R-:W-:Y:S02]  /*4030*/  F2FP.BF16.PACK_AB R8, R246, R247 ;  /* 0x000000f7f608723e */ /* 0x004fe400000010ff */
[----:B---3--:R-:W-:Y:S01]  /*4040*/  F2FP.BF16.PACK_AB R10, R245, R225 ;  /* 0x000000e1f50a723e */ /* 0x008fe200000010ff */
[----:B-1----:R-:W-:Y:S01]  /*4050*/  FFMA.FTZ R3, R121, c[0x0][0x2d0], -R0 ;  /* 0x0000b40079037a23 */ /* 0x002fe20000010800 */
[----:B------:R-:W-:-:S02]  /*4060*/  MOV R121, R201 ;  /* 0x000000c900797202 */ /* 0x000fc40000000f00 */
[----:B----4-:R-:W-:Y:S01]  /*4070*/  F2FP.BF16.PACK_AB R9, R215, R213 ;  /* 0x000000d5d709723e */ /* 0x010fe200000010ff */
[----:B------:R1:W-:Y:S02]  /*4080*/  MUFU.EX2 R216, R3 ;  /* 0x0000000300d87308 */ /* 0x0003e40000000800 */
[----:B-1----:R-:W-:Y:S02]  /*4090*/  FFMA.FTZ R3, R122, c[0x0][0x2d0], -R0 ;  /* 0x0000b4007a037a23 */ /* 0x002fe40000010800 */
[----:B------:R-:W-:-:S04]  /*40a0*/  IMAD.MOV.U32 R122, RZ, RZ, R4 ;  /* 0x000000ffff7a7224 */ /* 0x000fc800078e0004 */
[----:B------:R1:W2:Y:S01]  /*40b0*/  MUFU.EX2 R214, R3 ;  /* 0x0000000300d67308 */ /* 0x0002a20000000800 */
[----:B------:R-:W-:Y:S02]  /*40c0*/  IMAD.MOV.U32 R4, RZ, RZ, R200 ;  /* 0x000000ffff047224 */ /* 0x000fe400078e00c8 */
[----:B-1----:R-:W-:Y:S01]  /*40d0*/  FFMA.FTZ R3, R123, c[0x0][0x2d0], -R7 ;  /* 0x0000b4007b037a23 */ /* 0x002fe20000010807 */
[----:B--2---:R-:W-:Y:S01]  /*40e0*/  F2FP.BF16.PACK_AB R11, R214, R216 ;  /* 0x000000d8d60b723e */ /* 0x004fe200000010ff */
[----:B------:R-:W-:-:S03]  /*40f0*/  IMAD.MOV.U32 R123, RZ, RZ, R77 ;  /* 0x000000ffff7b7224 */ /* 0x000fc600078e004d */
[----:B------:R1:W-:Y:S01]  /*4100*/  MUFU.EX2 R250, R3 ;  /* 0x0000000300fa7308 */ /* 0x0003e20000000800 */
[----:B------:R-:W-:Y:S02]  /*4110*/  IMAD.MOV.U32 R77, RZ, RZ, R194 ;  /* 0x000000ffff4d7224 */ /* 0x000fe400078e00c2 */
[C---:B------:R-:W-:Y:S07]  /*4120*/  HMMA.16816.F32.BF16 R56, R8.reuse, R18, R116 ;  /* 0x000000120838723c */ /* 0x040fee0000041874 */
[----:B------:R-:W-:Y:S01]  /*4130*/  IMAD.MOV.U32 R116, RZ, RZ, R79 ;  /* 0x000000ffff747224 */ /* 0x000fe200078e004f */
[----:B------:R-:W-:Y:S01]  /*4140*/  HMMA.16816.F32.BF16 R36, R8, R34, R108 ;  /* 0x000000220824723c */ /* 0x000fe2000004186c */
[----:B------:R-:W-:-:S02]  /*4150*/  IMAD.MOV.U32 R79, RZ, RZ, R199 ;  /* 0x000000ffff4f7224 */ /* 0x000fc400078e00c7 */
[----:B------:R-:W-:Y:S02]  /*4160*/  IMAD.MOV.U32 R117, RZ, RZ, R120 ;  /* 0x000000ffff757224 */ /* 0x000fe400078e0078 */
[----:B-1----:R-:W-:Y:S01]  /*4170*/  FFMA.FTZ R3, R124, c[0x0][0x2d0], -R6 ;  /* 0x0000b4007c037a23 */ /* 0x002fe20000010806 */
[----:B------:R-:W-:Y:S01]  /*4180*/  MOV R124, R78 ;  /* 0x0000004e007c7202 */ /* 0x000fe20000000f00 */
[----:B------:R-:W-:Y:S01]  /*4190*/  IMAD.MOV.U32 R110, RZ, RZ, R196 ;  /* 0x000000ffff6e7224 */ /* 0x000fe200078e00c4 */
[----:B------:R-:W-:Y:S01]  /*41a0*/  HMMA.16816.F32.BF16 R48, R8, R20, R84 ;  /* 0x000000140830723c */ /* 0x000fe20000041854 */
[----:B------:R1:W-:Y:S01]  /*41b0*/  MUFU.EX2 R252, R3 ;  /* 0x0000000300fc7308 */ /* 0x0003e20000000800 */
[----:B------:R-:W-:Y:S01]  /*41c0*/  IMAD.MOV.U32 R78, RZ, RZ, R195 ;  /* 0x000000ffff4e7224 */ /* 0x000fe200078e00c3 */
[----:B------:R-:W-:Y:S01]  /*41d0*/  MOV R109, R193 ;  /* 0x000000c1006d7202 */ /* 0x000fe20000000f00 */
[----:B------:R-:W-:Y:S02]  /*41e0*/  IMAD.MOV.U32 R108, RZ, RZ, R192 ;  /* 0x000000ffff6c7224 */ /* 0x000fe400078e00c0 */
[----:B------:R-:W-:-:S02]  /*41f0*/  IMAD.MOV.U32 R120, RZ, RZ, R191 ;  /* 0x000000ffff787224 */ /* 0x000fc400078e00bf */
[C---:B------:R-:W-:Y:S01]  /*4200*/  HMMA.16816.F32.BF16 R40, R8.reuse, R22, R96 ;  /* 0x000000160828723c */ /* 0x040fe20000041860 */
[----:B------:R-:W2:Y:S01]  /*4210*/  LDSM.16.MT88.4 R20, [R231+0x1100] ;  /* 0x00110000e714783b */ /* 0x000ea20000004200 */
[----:B------:R-:W-:Y:S02]  /*4220*/  IMAD.MOV.U32 R111, RZ, RZ, R189 ;  /* 0x000000ffff6f7224 */ /* 0x000fe400078e00bd */
[----:B------:R-:W-:Y:S02]  /*4230*/  IMAD.MOV.U32 R118, RZ, RZ, R188 ;  /* 0x000000ffff767224 */ /* 0x000fe400078e00bc */
[----:B------:R-:W-:Y:S02]  /*4240*/  IMAD.MOV.U32 R119, RZ, RZ, R110 ;  /* 0x000000ffff777224 */ /* 0x000fe400078e006e */
[----:B------:R-:W-:Y:S01]  /*4250*/  HMMA.16816.F32.BF16 R84, R8, R28, R24 ;  /* 0x0000001c0854723c */ /* 0x000fe20000041818 */
[----:B-1----:R-:W-:Y:S01]  /*4260*/  FFMA.FTZ R3, R125, c[0x0][0x2d0], -R6 ;  /* 0x0000b4007d037a23 */ /* 0x002fe20000010806 */
[----:B------:R-:W1:Y:S01]  /*4270*/  LDSM.16.MT88.4 R24, [R229+0x1100] ;  /* 0x00110000e518783b */ /* 0x000e620000004200 */
[----:B------:R-:W-:-:S02]  /*4280*/  IMAD.MOV.U32 R125, RZ, RZ, R205 ;  /* 0x000000ffff7d7224 */ /* 0x000fc400078e00cd */
[----:B------:R3:W4:Y:S03]  /*4290*/  MUFU.EX2 R212, R3 ;  /* 0x0000000300d47308 */ /* 0x0007260000000800 */
[C---:B------:R-:W-:Y:S01]  /*42a0*/  HMMA.16816.F32.BF16 R52, R8.reuse, R32, R80 ;  /* 0x000000200834723c */ /* 0x040fe20000041850 */
[----:B------:R-:W1:Y:S07]  /*42b0*/  LDSM.16.MT88.4 R32, [R230+0x1100] ;  /* 0x00110000e620783b */ /* 0x000e6e0000004200 */
[----:B------:R-:W-:Y:S01]  /*42c0*/  HMMA.16816.F32.BF16 R72, R8, R16, R72 ;  /* 0x000000100848723c */ /* 0x000fe20000041848 */
[----:B---3--:R-:W-:Y:S01]  /*42d0*/  FFMA.FTZ R3, R126, c[0x0][0x2d0], -R6 ;  /* 0x0000b4007e037a23 */ /* 0x008fe20000010806 */
[----:B------:R-:W-:-:S05]  /*42e0*/  MOV R126, R204 ;  /* 0x000000cc007e7202 */ /* 0x000fca0000000f00 */
[----:B------:R-:W-:Y:S01]  /*42f0*/  IMAD.MOV.U32 R17, RZ, RZ, R190 ;  /* 0x000000ffff117224 */ /* 0x000fe200078e00be */
[----:B------:R-:W-:Y:S01]  /*4300*/  HMMA.16816.F32.BF16 R64, R8, R30, R104 ;  /* 0x0000001e0840723c */ /* 0x000fe20000041868 */
[----:B------:R3:W-:Y:S06]  /*4310*/  MUFU.EX2 R210, R3 ;  /* 0x0000000300d27308 */ /* 0x0007ec0000000800 */
[----:B----4-:R-:W-:Y:S01]  /*4320*/  F2FP.BF16.PACK_AB R8, R212, R252 ;  /* 0x000000fcd408723e */ /* 0x010fe200000010ff */
[----:B---3--:R-:W-:Y:S02]  /*4330*/  FFMA.FTZ R3, R127, c[0x0][0x2d0], -R6 ;  /* 0x0000b4007f037a23 */ /* 0x008fe40000010806 */
[----:B------:R-:W-:-:S02]  /*4340*/  IMAD.MOV.U32 R127, RZ, RZ, R203 ;  /* 0x000000ffff7f7224 */ /* 0x000fc400078e00cb */
[----:B------:R3:W4:Y:S02]  /*4350*/  MUFU.EX2 R209, R3 ;  /* 0x0000000300d17308 */ /* 0x0007240000000800 */
[----:B---3--:R-:W-:Y:S01]  /*4360*/  FFMA.FTZ R3, R128, c[0x0][0x2d0], -R5 ;  /* 0x0000b40080037a23 */ /* 0x008fe20000010805 */
[----:B----4-:R-:W-:Y:S01]  /*4370*/  F2FP.BF16.PACK_AB R10, R209, R210 ;  /* 0x000000d2d10a723e */ /* 0x010fe200000010ff */
[----:B------:R-:W-:-:S04]  /*4380*/  IMAD.MOV.U32 R128, RZ, RZ, R202 ;  /* 0x000000ffff807224 */ /* 0x000fc800078e00ca */
[----:B------:R3:W-:Y:S02]  /*4390*/  MUFU.EX2 R251, R3 ;  /* 0x0000000300fb7308 */ /* 0x0007e40000000800 */
[----:B---3--:R-:W-:Y:S02]  /*43a0*/  FFMA.FTZ R3, R129, c[0x0][0x2d0], -R5 ;  /* 0x0000b40081037a23 */ /* 0x008fe40000010805 */
[----:B------:R-:W-:-:S04]  /*43b0*/  IMAD.MOV.U32 R129, RZ, RZ, R198 ;  /* 0x000000ffff817224 */ /* 0x000fc800078e00c6 */
[----:B------:R3:W4:Y:S01]  /*43c0*/  MUFU.EX2 R205, R3 ;  /* 0x0000000300cd7308 */ /* 0x0007220000000800 */
[----:B------:R-:W-:Y:S02]  /*43d0*/  IMAD.MOV.U32 R110, RZ, RZ, R129 ;  /* 0x000000ffff6e7224 */ /* 0x000fe400078e0081 */
[--C-:B---3--:R-:W-:Y:S01]  /*43e0*/  FFMA.FTZ R3, R130, c[0x0][0x2d0], -R5.reuse ;  /* 0x0000b40082037a23 */ /* 0x108fe20000010805 */
[----:B------:R-:W-:Y:S02]  /*43f0*/  MOV R130, R197 ;  /* 0x000000c500827202 */ /* 0x000fe40000000f00 */
[----:B----4-:R-:W-:Y:S02]  /*4400*/  F2FP.BF16.PACK_AB R9, R205, R251 ;  /* 0x000000fbcd09723e */ /* 0x010fe400000010ff */
[----:B------:R3:W-:Y:S02]  /*4410*/  MUFU.EX2 R204, R3 ;  /* 0x0000000300cc7308 */ /* 0x0007e40000000800 */
[----:B---3--:R-:W-:-:S06]  /*4420*/  FFMA.FTZ R3, R134, c[0x0][0x2d0], -R5 ;  /* 0x0000b40086037a23 */ /* 0x008fcc0000010805 */
[----:B------:R3:W4:Y:S02]  /*4430*/  MUFU.EX2 R203, R3 ;  /* 0x0000000300cb7308 */ /* 0x0007240000000800 */
[----:B---3--:R-:W-:Y:S01]  /*4440*/  FFMA.FTZ R3, R141, c[0x0][0x2d0], -R7 ;  /* 0x0000b4008d037a23 */ /* 0x008fe20000010807 */
[----:B----4-:R-:W-:Y:S01]  /*4450*/  F2FP.BF16.PACK_AB R11, R203, R204 ;  /* 0x000000cccb0b723e */ /* 0x010fe200000010ff */
[----:B------:R-:W-:-:S04]  /*4460*/  IMAD.MOV.U32 R141, RZ, RZ, R173 ;  /* 0x000000ffff8d7224 */ /* 0x000fc800078e00ad */
[----:B------:R3:W4:Y:S02]  /*4470*/  MUFU.EX2 R202, R3 ;  /* 0x0000000300ca7308 */ /* 0x0007240000000800 */
[C---:B--2---:R-:W-:Y:S08]  /*4480*/  HMMA.16816.F32.BF16 R80, R8.reuse, R22, R68 ;  /* 0x000000160850723c */ /* 0x044ff00000041844 */
[----:B-1----:R-:W-:Y:S01]  /*4490*/  HMMA.16816.F32.BF16 R68, R8, R26, R60 ;  /* 0x0000001a0844723c */ /* 0x002fe2000004183c */
[----:B---3--:R-:W-:-:S02]  /*44a0*/  FFMA.FTZ R3, R140, c[0x0][0x2d0], -R7 ;  /* 0x0000b4008c037a23 */ /* 0x008fc40000010807 */
[----:B------:R-:W-:Y:S02]  /*44b0*/  IMAD.MOV.U32 R140, RZ, RZ, R146 ;  /* 0x000000ffff8c7224 */ /* 0x000fe400078e0092 */
[----:B------:R1:W-:Y:S03]  /*44c0*/  MUFU.EX2 R201, R3 ;  /* 0x0000000300c97308 */ /* 0x0003e60000000800 */
[C---:B------:R-:W-:Y:S08]  /*44d0*/  HMMA.16816.F32.BF16 R136, R8.reuse, R12, R136 ;  /* 0x0000000c0888723c */ /* 0x040ff00000041888 */
[----:B------:R-:W-:Y:S01]  /*44e0*/  HMMA.16816.F32.BF16 R112, R8, R20, R112 ;  /* 0x000000140870723c */ /* 0x000fe20000041870 */
[----:B-1----:R-:W-:-:S07]  /*44f0*/  FFMA.FTZ R3, R142, c[0x0][0x2d0], -R7 ;  /* 0x0000b4008e037a23 */ /* 0x002fce0000010807 */
[C---:B------:R-:W-:Y:S01]  /*4500*/  HMMA.16816.F32.BF16 R100, R8.reuse, R24, R100 ;  /* 0x000000180864723c */ /* 0x040fe20000041864 */
[----:B------:R-:W-:Y:S01]  /*4510*/  MOV R142, R147 ;  /* 0x00000093008e7202 */ /* 0x000fe20000000f00 */
[----:B------:R1:W2:Y:S06]  /*4520*/  MUFU.EX2 R200, R3 ;  /* 0x0000000300c87308 */ /* 0x0002ac0000000800 */
[C---:B------:R-:W-:Y:S08]  /*4530*/  HMMA.16816.F32.BF16 R96, R8.reuse, R32, R92 ;  /* 0x000000200860723c */ /* 0x040ff0000004185c */
[----:B------:R-:W-:Y:S01]  /*4540*/  HMMA.16816.F32.BF16 R88, R8, R14, R88 ;  /* 0x0000000e0858723c */ /* 0x000fe20000041858 */
[----:B-1----:R-:W-:-:S02]  /*4550*/  FFMA.FTZ R3, R143, c[0x0][0x2d0], -R7 ;  /* 0x0000b4008f037a23 */ /* 0x002fc40000010807 */
[----:B------:R-:W-:Y:S02]  /*4560*/  IMAD.MOV.U32 R143, RZ, RZ, R144 ;  /* 0x000000ffff8f7224 */ /* 0x000fe400078e0090 */
[----:B------:R1:W-:Y:S03]  /*4570*/  MUFU.EX2 R199, R3 ;  /* 0x0000000300c77308 */ /* 0x0003e60000000800 */
[----:B------:R-:W-:Y:S07]  /*4580*/  HMMA.16816.F32.BF16 R60, R8, R34, R44 ;  /* 0x00000022083c723c */ /* 0x000fee000004182c */
[----:B----4-:R-:W-:-:S02]  /*4590*/  F2FP.BF16.PACK_AB R8, R202, R250 ;  /* 0x000000faca08723e */ /* 0x010fc400000010ff */
        /* <DEDUP_REMOVED lines=21> */
[----:B------:R-:W3:Y:S01]  /*46f0*/  LDSM.16.MT88.4 R20, [R229+0x1900] ;  /* 0x00190000e514783b */ /* 0x000ee20000004200 */
[----:B-1----:R-:W-:-:S06]  /*4700*/  FFMA.FTZ R3, R161, c[0x0][0x2d0], -R6 ;  /* 0x0000b400a1037a23 */ /* 0x002fcc0000010806 */
[C---:B------:R-:W-:Y:S01]  /*4710*/  HMMA.16816.F32.BF16 R28, R8.reuse, R24, R72 ;  /* 0x00000018081c723c */ /* 0x040fe20000041848 */
[----:B------:R1:W-:Y:S07]  /*4720*/  MUFU.EX2 R192, R3 ;  /* 0x0000000300c07308 */ /* 0x0003ee0000000800 */
[C---:B------:R-:W-:Y:S01]  /*4730*/  HMMA.16816.F32.BF16 R56, R8.reuse, R26, R56 ;  /* 0x0000001a0838723c */ /* 0x040fe20000041838 */
[----:B------:R-:W-:Y:S07]  /*4740*/  LDSM.16.MT88.4 R24, [R230+0x1900] ;  /* 0x00190000e618783b */ /* 0x000fee0000004200 */
[----:B------:R-:W-:Y:S01]  /*4750*/  HMMA.16816.F32.BF16 R92, R8, R32, R84 ;  /* 0x00000020085c723c */ /* 0x000fe20000041854 */
[----:B-1----:R-:W-:-:S04]  /*4760*/  FFMA.FTZ R3, R162, c[0x0][0x2d0], -R6 ;  /* 0x0000b400a2037a23 */ /* 0x002fc80000010806 */
[----:B------:R1:W4:Y:S03]  /*4770*/  MUFU.EX2 R191, R3 ;  /* 0x0000000300bf7308 */ /* 0x0003260000000800 */
[----:B------:R-:W-:Y:S01]  /*4780*/  HMMA.16816.F32.BF16 R72, R8, R34, R64 ;  /* 0x000000220848723c */ /* 0x000fe20000041840 */
[----:B-1----:R-:W-:-:S06]  /*4790*/  FFMA.FTZ R3, R154, c[0x0][0x2d0], -R6 ;  /* 0x0000b4009a037a23 */ /* 0x002fcc0000010806 */
[----:B----4-:R-:W-:Y:S01]  /*47a0*/  F2FP.BF16.PACK_AB R8, R191, R192 ;  /* 0x000000c0bf08723e */ /* 0x010fe200000010ff */
[----:B------:R-:W-:Y:S01]  /*47b0*/  IMAD.MOV.U32 R154, RZ, RZ, R77 ;  /* 0x000000ffff9a7224 */ /* 0x000fe200078e004d */
[----:B------:R1:W-:Y:S02]  /*47c0*/  MUFU.EX2 R190, R3 ;  /* 0x0000000300be7308 */ /* 0x0003e40000000800 */
[----:B-1----:R-:W-:Y:S01]  /*47d0*/  FFMA.FTZ R3, R153, c[0x0][0x2d0], -R6 ;  /* 0x0000b40099037a23 */ /* 0x002fe20000010806 */
[----:B------:R-:W-:Y:S02]  /*47e0*/  MOV R153, R17 ;  /* 0x0000001100997202 */ /* 0x000fe40000000f00 */
[----:B------:R-:W1:Y:S03]  /*47f0*/  LDSM.16.MT88.4 R16, [R228+0x1900] ;  /* 0x00190000e410783b */ /* 0x000e660000004200 */
[----:B------:R4:W2:Y:S02]  /*4800*/  MUFU.EX2 R189, R3 ;  /* 0x0000000300bd7308 */ /* 0x0008a40000000800 */
[----:B----4-:R-:W-:Y:S01]  /*4810*/  FFMA.FTZ R3, R163, c[0x0][0x2d0], -R5 ;  /* 0x0000b400a3037a23 */ /* 0x010fe20000010805 */
[----:B--2---:R-:W-:-:S05]  /*4820*/  F2FP.BF16.PACK_AB R10, R189, R190 ;  /* 0x000000bebd0a723e */ /* 0x004fca00000010ff */
[----:B------:R2:W-:Y:S02]  /*4830*/  MUFU.EX2 R188, R3 ;  /* 0x0000000300bc7308 */ /* 0x0005e40000000800 */
[----:B--2---:R-:W-:Y:S01]  /*4840*/  FFMA.FTZ R3, R165, c[0x0][0x2d0], -R5 ;  /* 0x0000b400a5037a23 */ /* 0x004fe20000010805 */
[----:B------:R-:W-:Y:S02]  /*4850*/  MOV R165, R109 ;  /* 0x0000006d00a57202 */ /* 0x000fe40000000f00 */
[----:B------:R-:W-:-:S03]  /*4860*/  MOV R109, R128 ;  /* 0x00000080006d7202 */ /* 0x000fc60000000f00 */
[----:B------:R2:W4:Y:S02]  /*4870*/  MUFU.EX2 R134, R3 ;  /* 0x0000000300867308 */ /* 0x0005240000000800 */
[----:B--2---:R-:W-:Y:S01]  /*4880*/  FFMA.FTZ R3, R164, c[0x0][0x2d0], -R5 ;  /* 0x0000b400a4037a23 */ /* 0x004fe20000010805 */
[----:B----4-:R-:W-:Y:S01]  /*4890*/  F2FP.BF16.PACK_AB R9, R134, R188 ;  /* 0x000000bc8609723e */ /* 0x010fe200000010ff */
[----:B------:R-:W-:-:S04]  /*48a0*/  IMAD.MOV.U32 R164, RZ, RZ, R108 ;  /* 0x000000ffffa47224 */ /* 0x000fc800078e006c */
[----:B------:R2:W-:Y:S01]  /*48b0*/  MUFU.EX2 R129, R3 ;  /* 0x0000000300817308 */ /* 0x0005e20000000800 */
[----:B------:R-:W-:Y:S02]  /*48c0*/  IMAD.MOV.U32 R108, RZ, RZ, R130 ;  /* 0x000000ffff6c7224 */ /* 0x000fe400078e0082 */
[----:B--2---:R-:W-:Y:S02]  /*48d0*/  FFMA.FTZ R3, R155, c[0x0][0x2d0], -R5 ;  /* 0x0000b4009b037a23 */ /* 0x004fe40000010805 */
[----:B------:R-:W-:-:S03]  /*48e0*/  IMAD.MOV.U32 R155, RZ, RZ, R111 ;  /* 0x000000ffff9b7224 */ /* 0x000fc600078e006f */
[----:B------:R2:W4:Y:S02]  /*48f0*/  MUFU.EX2 R130, R3 ;  /* 0x0000000300827308 */ /* 0x0005240000000800 */
[----:B--2---:R-:W-:Y:S01]  /*4900*/  FFMA.FTZ R3, R166, c[0x0][0x2d0], -R7 ;  /* 0x0000b400a6037a23 */ /* 0x004fe20000010807 */
[----:B----4-:R-:W-:Y:S01]  /*4910*/  F2FP.BF16.PACK_AB R11, R130, R129 ;  /* 0x00000081820b723e */ /* 0x010fe200000010ff */
[----:B------:R-:W-:-:S04]  /*4920*/  IMAD.MOV.U32 R166, RZ, RZ, R145 ;  /* 0x000000ffffa67224 */ /* 0x000fc800078e0091 */
[----:B------:R2:W4:Y:S02]  /*4930*/  MUFU.EX2 R128, R3 ;  /* 0x0000000300807308 */ /* 0x0005240000000800 */
[C---:B------:R-:W-:Y:S07]  /*4940*/  HMMA.16816.F32.BF16 R156, R8.reuse, R12, R112 ;  /* 0x0000000c089c723c */ /* 0x040fee0000041870 */
[----:B------:R-:W-:Y:S01]  /*4950*/  MOV R114, R175 ;  /* 0x000000af00727202 */ /* 0x000fe20000000f00 */
[----:B------:R-:W-:Y:S01]  /*4960*/  IMAD.MOV.U32 R113, RZ, RZ, R174 ;  /* 0x000000ffff717224 */ /* 0x000fe200078e00ae */
[----:B------:R-:W-:Y:S01]  /*4970*/  HMMA.16816.F32.BF16 R160, R8, R14, R80 ;  /* 0x0000000e08a0723c */ /* 0x000fe20000041850 */
[----:B------:R-:W-:Y:S01]  /*4980*/  MOV R115, R79 ;  /* 0x0000004f00737202 */ /* 0x000fe20000000f00 */
[----:B--2---:R-:W-:-:S02]  /*4990*/  FFMA.FTZ R3, R148, c[0x0][0x2d0], -R7 ;  /* 0x0000b40094037a23 */ /* 0x004fc40000010807 */
[----:B------:R-:W-:Y:S02]  /*49a0*/  IMAD.MOV.U32 R148, RZ, RZ, R118 ;  /* 0x000000ffff947224 */ /* 0x000fe400078e0076 */
[----:B------:R2:W-:Y:S01]  /*49b0*/  MUFU.EX2 R111, R3 ;  /* 0x00000003006f7308 */ /* 0x0005e20000000800 */
[----:B------:R-:W-:Y:S01]  /*49c0*/  IMAD.MOV.U32 R118, RZ, RZ, R110 ;  /* 0x000000ffff767224 */ /* 0x000fe200078e006e */
[C---:B---3--:R-:W-:Y:S08]  /*49d0*/  HMMA.16816.F32.BF16 R84, R8.reuse, R22, R68 ;  /* 0x000000160854723c */ /* 0x048ff00000041844 */
[----:B-1----:R-:W-:Y:S01]  /*49e0*/  HMMA.16816.F32.BF16 R136, R8, R16, R136 ;  /* 0x000000100888723c */ /* 0x002fe20000041888 */
[----:B--2---:R-:W-:-:S02]  /*49f0*/  FFMA.FTZ R3, R150, c[0x0][0x2d0], -R7 ;  /* 0x0000b40096037a23 */ /* 0x004fc40000010807 */
[----:B------:R-:W-:Y:S01]  /*4a00*/  IMAD.MOV.U32 R150, RZ, RZ, R119 ;  /* 0x000000ffff967224 */ /* 0x000fe200078e0077 */
[----:B------:R-:W-:Y:S01]  /*4a10*/  MOV R119, R108 ;  /* 0x0000006c00777202 */ /* 0x000fe20000000f00 */
[----:B------:R1:W-:Y:S03]  /*4a20*/  MUFU.EX2 R110, R3 ;  /* 0x00000003006e7308 */ /* 0x0003e60000000800 */
[C---:B------:R-:W-:Y:S08]  /*4a30*/  HMMA.16816.F32.BF16 R88, R8.reuse, R18, R88 ;  /* 0x000000120858723c */ /* 0x040ff00000041858 */
[----:B------:R-:W-:Y:S01]  /*4a40*/  HMMA.16816.F32.BF16 R80, R8, R24, R96 ;  /* 0x000000180850723c */ /* 0x000fe20000041860 */
[----:B-1----:R-:W-:-:S07]  /*4a50*/  FFMA.FTZ R3, R149, c[0x0][0x2d0], -R7 ;  /* 0x0000b40095037a23 */ /* 0x002fce0000010807 */
[----:B------:R-:W-:Y:S01]  /*4a60*/  HMMA.16816.F32.BF16 R68, R8, R26, R60 ;  /* 0x0000001a0844723c */ /* 0x000fe2000004183c */
[----:B------:R-:W-:Y:S02]  /*4a70*/  IMAD.MOV.U32 R149, RZ, RZ, R109 ;  /* 0x000000ffff957224 */ /* 0x000fe400078e006d */
[----:B------:R1:W-:Y:S02]  /*4a80*/  MUFU.EX2 R109, R3 ;  /* 0x00000003006d7308 */ /* 0x0003e40000000800 */
[----:B-1----:R-:W-:Y:S02]  /*4a90*/  FFMA.FTZ R3, R167, c[0x0][0x2d0], -R0 ;  /* 0x0000b400a7037a23 */ /* 0x002fe40000010800 */
[----:B------:R-:W-:-:S04]  /*4aa0*/  IMAD.MOV.U32 R167, RZ, RZ, R124 ;  /* 0x000000ffffa77224 */ /* 0x000fc800078e007c */
[----:B------:R1:W-:Y:S01]  /*4ab0*/  MUFU.EX2 R107, R3 ;  /* 0x00000003006b7308 */ /* 0x0003e20000000800 */
[----:B------:R-:W-:Y:S02]  /*4ac0*/  IMAD.MOV.U32 R124, RZ, RZ, R172 ;  /* 0x000000ffff7c7224 */ /* 0x000fe400078e00ac */
[----:B------:R-:W-:Y:S07]  /*4ad0*/  HMMA.16816.F32.BF16 R172, R8, R20, R100 ;  /* 0x0000001408ac723c */ /* 0x000fee0000041864 */
[----:B------:R-:W-:-:S02]  /*4ae0*/  F2FP.BF16.PACK_AB R8, R195, R199 ;  /* 0x000000c7c308723e */ /* 0x000fc400000010ff */
[----:B----4-:R-:W-:Y:S01]  /*4af0*/  F2FP.BF16.PACK_AB R10, R128, R193 ;  /* 0x000000c1800a723e */ /* 0x010fe200000010ff */
[----:B-1----:R-:W-:-:S04]  /*4b00*/  FFMA.FTZ R3, R169, c[0x0][0x2d0], -R0 ;  /* 0x0000b400a9037a23 */ /* 0x002fc80000010800 */
        /* <DEDUP_REMOVED lines=12> */
[----:B-1----:R-:W-:-:S04]  /*4bd0*/  FFMA.FTZ R3, R171, c[0x0][0x2d0], -R6 ;  /* 0x0000b400ab037a23 */ /* 0x002fc80000010806 */
[----:B------:R1:W-:Y:S02]  /*4be0*/  MUFU.EX2 R102, R3 ;  /* 0x0000000300667308 */ /* 0x0003e40000000800 */
[C---:B------:R-:W-:Y:S08]  /*4bf0*/  HMMA.16816.F32.BF16 R44, R8.reuse, R24, R92 ;  /* 0x00000018082c723c */ /* 0x040ff0000004185c */
[----:B------:R-:W-:Y:S01]  /*4c00*/  HMMA.16816.F32.BF16 R52, R8, R12, R40 ;  /* 0x0000000c0834723c */ /* 0x000fe20000041828 */
[----:B-1----:R-:W-:-:S07]  /*4c10*/  FFMA.FTZ R3, R177, c[0x0][0x2d0], -R6 ;  /* 0x0000b400b1037a23 */ /* 0x002fce0000010806 */
[C---:B------:R-:W-:Y:S01]  /*4c20*/  HMMA.16816.F32.BF16 R48, R8.reuse, R14, R36 ;  /* 0x0000000e0830723c */ /* 0x040fe20000041824 */
[----:B------:R-:W1:Y:S01]  /*4c30*/  LDSM.16.MT88.4 R12, [R231+0x2100] ;  /* 0x00210000e70c783b */ /* 0x000e620000004200 */
[----:B------:R3:W4:Y:S06]  /*4c40*/  MUFU.EX2 R103, R3 ;  /* 0x0000000300677308 */ /* 0x00072c0000000800 */
[C---:B------:R-:W-:Y:S01]  /*4c50*/  HMMA.16816.F32.BF16 R32, R8.reuse, R20, R28 ;  /* 0x000000140820723c */ /* 0x040fe2000004181c */
[----:B------:R-:W-:Y:S07]  /*4c60*/  LDSM.16.MT88.4 R28, [R230+0x2100] ;  /* 0x00210000e61c783b */ /* 0x000fee0000004200 */
[----:B------:R-:W-:Y:S01]  /*4c70*/  HMMA.16816.F32.BF16 R36, R8, R22, R56 ;  /* 0x000000160824723c */ /* 0x000fe20000041838 */
[----:B------:R-:W1:Y:S01]  /*4c80*/  LDSM.16.MT88.4 R20, [R229+0x2100] ;  /* 0x00210000e514783b */ /* 0x000e620000004200 */
        /* <DEDUP_REMOVED lines=20> */
[C---:B--2---:R-:W-:Y:S08]  /*4dd0*/  HMMA.16816.F32.BF16 R144, R8.reuse, R18, R88 ;  /* 0x000000120890723c */ /* 0x044ff00000041858 */
[----:B------:R-:W-:Y:S01]  /*4de0*/  HMMA.16816.F32.BF16 R136, R8, R16, R136 ;  /* 0x000000100888723c */ /* 0x000fe20000041888 */
[----:B---3--:R-:W-:-:S02]  /*4df0*/  FFMA.FTZ R3, R183, c[0x0][0x2d0], -R0 ;  /* 0x0000b400b7037a23 */ /* 0x008fc40000010800 */
[----:B------:R-:W-:Y:S01]  /*4e00*/  FFMA.FTZ R4, R4, c[0x0][0x2d0], -R7 ;  /* 0x0000b40004047a23 */ /* 0x000fe20000010807 */
[----:B------:R-:W-:Y:S01]  /*4e10*/  LDSM.16.MT88.4 R180, [R229+0x3100] ;  /* 0x00310000e5b4783b */ /* 0x000fe20000004200 */
[----:B------:R2:W3:Y:S03]  /*4e20*/  MUFU.EX2 R94, R3 ;  /* 0x00000003005e7308 */ /* 0x0004e60000000800 */
[C---:B-1----:R-:W-:Y:S08]  /*4e30*/  HMMA.16816.F32.BF16 R156, R8.reuse, R12, R156 ;  /* 0x0000000c089c723c */ /* 0x042ff0000004189c */
[----:B------:R-:W-:Y:S01]  /*4e40*/  HMMA.16816.F32.BF16 R160, R8, R14, R160 ;  /* 0x0000000e08a0723c */ /* 0x000fe200000418a0 */
[----:B--2---:R-:W-:-:S07]  /*4e50*/  FFMA.FTZ R3, R185, c[0x0][0x2d0], -R0 ;  /* 0x0000b400b9037a23 */ /* 0x004fce0000010800 */
[C---:B------:R-:W-:Y:S01]  /*4e60*/  HMMA.16816.F32.BF16 R172, R8.reuse, R20, R172 ;  /* 0x0000001408ac723c */ /* 0x040fe200000418ac */
[----:B------:R1:W-:Y:S07]  /*4e70*/  MUFU.EX2 R93, R3 ;  /* 0x00000003005d7308 */ /* 0x0003ee0000000800 */
[C---:B------:R-:W-:Y:S08]  /*4e80*/  HMMA.16816.F32.BF16 R84, R8.reuse, R22, R84 ;  /* 0x000000160854723c */ /* 0x040ff00000041854 */
[----:B------:R-:W-:Y:S01]  /*4e90*/  HMMA.16816.F32.BF16 R80, R8, R28, R80 ;  /* 0x0000001c0850723c */ /* 0x000fe20000041850 */
[----:B-1----:R-:W-:-:S04]  /*4ea0*/  FFMA.FTZ R3, R186, c[0x0][0x2d0], -R0 ;  /* 0x0000b400ba037a23 */ /* 0x002fc80000010800 */
[----:B------:R1:W2:Y:S03]  /*4eb0*/  MUFU.EX2 R92, R3 ;  /* 0x00000003005c7308 */ /* 0x0002a60000000800 */
[----:B------:R-:W-:Y:S07]  /*4ec0*/  HMMA.16816.F32.BF16 R68, R8, R30, R68 ;  /* 0x0000001e0844723c */ /* 0x000fee0000041844 */
[----:B------:R-:W-:-:S02]  /*4ed0*/  F2FP.BF16.PACK_AB R8, R110, R111 ;  /* 0x0000006f6e08723e */ /* 0x000fc400000010ff */
[----:B---3--:R-:W-:Y:S02]  /*4ee0*/  F2FP.BF16.PACK_AB R9, R94, R95 ;  /* 0x0000005f5e09723e */ /* 0x008fe400000010ff */
[----:B------:R-:W-:Y:S01]  /*4ef0*/  F2FP.BF16.PACK_AB R10, R108, R109 ;  /* 0x0000006d6c0a723e */ /* 0x000fe200000010ff */
[----:B-1----:R-:W-:Y:S01]  /*4f00*/  FFMA.FTZ R3, R187, c[0x0][0x2d0], -R6 ;  /* 0x0000b400bb037a23 */ /* 0x002fe20000010806 */
[----:B--2---:R-:W-:-:S03]  /*4f10*/  F2FP.BF16.PACK_AB R11, R92, R93 ;  /* 0x0000005d5c0b723e */ /* 0x004fc600000010ff */
[----:B------:R1:W-:Y:S04]  /*4f20*/  MUFU.EX2 R91, R3 ;  /* 0x00000003005b7308 */ /* 0x0003e80000000800 */
        /* <DEDUP_REMOVED lines=15> */
[----:B------:R1:W-:Y:S03]  /*5020*/  MUFU.EX2 R88, R3 ;  /* 0x0000000300587308 */ /* 0x0003e60000000800 */
[----:B------:R-:W-:Y:S01]  /*5030*/  HMMA.16816.F32.BF16 R44, R8, R28, R44 ;  /* 0x0000001c082c723c */ /* 0x000fe2000004182c */
[----:B-1----:R-:W-:-:S04]  /*5040*/  FFMA.FTZ R3, R217, c[0x0][0x2d0], -R5 ;  /* 0x0000b400d9037a23 */ /* 0x002fc80000010805 */
[----:B------:R1:W-:Y:S02]  /*5050*/  MUFU.EX2 R79, R3 ;  /* 0x00000003004f7308 */ /* 0x0003e40000000800 */
[----:B-1----:R-:W-:-:S06]  /*5060*/  FFMA.FTZ R3, R220, c[0x0][0x2d0], -R5 ;  /* 0x0000b400dc037a23 */ /* 0x002fcc0000010805 */
[----:B------:R1:W4:Y:S02]  /*5070*/  MUFU.EX2 R78, R3 ;  /* 0x00000003004e7308 */ /* 0x0003240000000800 */
        /* <DEDUP_REMOVED lines=8> */
[----:B------:R-:W-:Y:S01]  /*5100*/  IMAD.MOV.U32 R167, RZ, RZ, R149 ;  /* 0x000000ffffa77224 */ /* 0x000fe200078e0095 */
[----:B------:R1:W-:Y:S01]  /*5110*/  MUFU.EX2 R74, R3 ;  /* 0x00000003004a7308 */ /* 0x0003e20000000800 */
[----:B------:R-:W-:Y:S01]  /*5120*/  IMAD.MOV.U32 R149, RZ, RZ, R150 ;  /* 0x000000ffff957224 */ /* 0x000fe200078e0096 */
[----:B------:R-:W-:Y:S01]  /*5130*/  MOV R150, R148 ;  /* 0x0000009400967202 */ /* 0x000fe20000000f00 */
[----:B------:R-:W-:-:S02]  /*5140*/  IMAD.MOV.U32 R148, RZ, RZ, R153 ;  /* 0x000000ffff947224 */ /* 0x000fc400078e0099 */
[----:B------:R-:W-:Y:S02]  /*5150*/  IMAD.MOV.U32 R153, RZ, RZ, R127 ;  /* 0x000000ffff997224 */ /* 0x000fe400078e007f */
[----:B------:R-:W-:Y:S01]  /*5160*/  IMAD.MOV.U32 R127, RZ, RZ, R126 ;  /* 0x000000ffff7f7224 */ /* 0x000fe200078e007e */
[----:B--2---:R-:W-:Y:S02]  /*5170*/  F2FP.BF16.PACK_AB R8, R90, R91 ;  /* 0x0000005b5a08723e */ /* 0x004fe400000010ff */
[----:B----4-:R-:W-:Y:S02]  /*5180*/  F2FP.BF16.PACK_AB R9, R78, R79 ;  /* 0x0000004f4e09723e */ /* 0x010fe400000010ff */
[----:B------:R-:W-:Y:S02]  /*5190*/  F2FP.BF16.PACK_AB R10, R88, R89 ;  /* 0x00000059580a723e */ /* 0x000fe400000010ff */
[----:B------:R-:W-:Y:S01]  /*51a0*/  F2FP.BF16.PACK_AB R11, R77, R75 ;  /* 0x0000004b4d0b723e */ /* 0x000fe200000010ff */
[----:B-1----:R-:W-:Y:S01]  /*51b0*/  FFMA.FTZ R3, R113, c[0x0][0x2d0], -R7 ;  /* 0x0000b40071037a23 */ /* 0x002fe20000010807 */
[----:B------:R-:W-:Y:S01]  /*51c0*/  MOV R126, R125 ;  /* 0x0000007d007e7202 */ /* 0x000fe20000000f00 */
[----:B------:R-:W-:-:S02]  /*51d0*/  IMAD.MOV.U32 R113, RZ, RZ, R114 ;  /* 0x000000ffff717224 */ /* 0x000fc400078e0072 */
[----:B------:R-:W-:Y:S01]  /*51e0*/  IMAD.MOV.U32 R114, RZ, RZ, R115 ;  /* 0x000000ffff727224 */ /* 0x000fe200078e0073 */
[----:B------:R-:W-:Y:S01]  /*51f0*/  MOV R115, R167 ;  /* 0x000000a700737202 */ /* 0x000fe20000000f00 */
[----:B------:R-:W-:Y:S01]  /*5200*/  IMAD.MOV.U32 R167, RZ, RZ, R149 ;  /* 0x000000ffffa77224 */ /* 0x000fe200078e0095 */
[----:B------:R1:W2:Y:S01]  /*5210*/  MUFU.EX2 R73, R3 ;  /* 0x0000000300497308 */ /* 0x0002a20000000800 */
[----:B------:R-:W-:Y:S02]  /*5220*/  IMAD.MOV.U32 R149, RZ, RZ, R150 ;  /* 0x000000ffff957224 */ /* 0x000fe400078e0096 */
[----:B------:R-:W-:Y:S01]  /*5230*/  IMAD.MOV.U32 R150, RZ, RZ, R148 ;  /* 0x000000ffff967224 */ /* 0x000fe200078e0094 */
[----:B------:R-:W-:Y:S01]  /*5240*/  MOV R148, R127 ;  /* 0x0000007f00947202 */ /* 0x000fe20000000f00 */
[----:B------:R-:W-:Y:S01]  /*5250*/  HMMA.16816.F32.BF16 R136, R8, R24, R136 ;  /* 0x000000180888723c */ /* 0x000fe20000041888 */
[----:B------:R-:W-:Y:S02]  /*5260*/  IMAD.MOV.U32 R125, RZ, RZ, R239 ;  /* 0x000000ffff7d7224 */ /* 0x000fe400078e00ef */
[----:B-1----:R-:W-:-:S05]  /*5270*/  FFMA.FTZ R3, R113, c[0x0][0x2d0], -R7 ;  /* 0x0000b40071037a23 */ /* 0x002fca0000010807 */
[C---:B------:R-:W-:Y:S01]  /*5280*/  HMMA.16816.F32.BF16 R144, R8.reuse, R26, R144 ;  /* 0x0000001a0890723c */ /* 0x040fe20000041890 */
[----:B------:R-:W-:Y:S01]  /*5290*/  IMAD.MOV.U32 R113, RZ, RZ, R114 ;  /* 0x000000ffff717224 */ /* 0x000fe200078e0072 */
[----:B------:R1:W5:Y:S01]  /*52a0*/  LDL.LU R239, [R1+0x3c] ;  /* 0x00003c0001ef7983 */ /* 0x0003620000300800 */
[----:B------:R-:W-:Y:S02]  /*52b0*/  IMAD.MOV.U32 R114, RZ, RZ, R115 ;  /* 0x000000ffff727224 */ /* 0x000fe400078e0073 */
[----:B------:R-:W-:Y:S01]  /*52c0*/  IMAD.MOV.U32 R115, RZ, RZ, R167 ;  /* 0x000000ffff737224 */ /* 0x000fe200078e00a7 */
[----:B------:R-:W-:Y:S01]  /*52d0*/  MOV R167, R149 ;  /* 0x0000009500a77202 */ /* 0x000fe20000000f00 */
[----:B------:R-:W-:Y:S01]  /*52e0*/  IMAD.MOV.U32 R149, RZ, RZ, R150 ;  /* 0x000000ffff957224 */ /* 0x000fe200078e0096 */
[----:B------:R4:W-:Y:S01]  /*52f0*/  MUFU.EX2 R72, R3 ;  /* 0x0000000300487308 */ /* 0x0009e20000000800 */
[----:B------:R-:W-:Y:S02]  /*5300*/  IMAD.MOV.U32 R150, RZ, RZ, R148 ;  /* 0x000000ffff967224 */ /* 0x000fe400078e0094 */
[----:B------:R-:W-:Y:S01]  /*5310*/  IMAD.MOV.U32 R148, RZ, RZ, R166 ;  /* 0x000000ffff947224 */ /* 0x000fe200078e00a6 */
[----:B------:R-:W-:Y:S01]  /*5320*/  MOV R166, R140 ;  /* 0x0000008c00a67202 */ /* 0x000fe20000000f00 */
[----:B------:R-:W-:Y:S01]  /*5330*/  IMAD.MOV.U32 R140, RZ, RZ, R141 ;  /* 0x000000ffff8c7224 */ /* 0x000fe200078e008d */
[----:B---3--:R-:W-:Y:S01]  /*5340*/  HMMA.16816.F32.BF16 R156, R8, R20, R156 ;  /* 0x00000014089c723c */ /* 0x008fe2000004189c */
[----:B------:R-:W-:-:S02]  /*5350*/  IMAD.MOV.U32 R127, RZ, RZ, R126 ;  /* 0x000000ffff7f7224 */ /* 0x000fc400078e007e */
[----:B----4-:R-:W-:Y:S02]  /*5360*/  FFMA.FTZ R3, R113, c[0x0][0x2d0], -R7 ;  /* 0x0000b40071037a23 */ /* 0x010fe40000010807 */
[----:B------:R-:W-:Y:S01]  /*5370*/  IMAD.MOV.U32 R113, RZ, RZ, R114 ;  /* 0x000000ffff717224 */ /* 0x000fe200078e0072 */
[----:B------:R-:W-:Y:S01]  /*5380*/  MOV R114, R115 ;  /* 0x0000007300727202 */ /* 0x000fe20000000f00 */
[----:B------:R-:W-:Y:S01]  /*5390*/  IMAD.MOV.U32 R115, RZ, RZ, R167 ;  /* 0x000000ffff737224 */ /* 0x000fe200078e00a7 */
[----:B------:R3:W-:Y:S01]  /*53a0*/  MUFU.EX2 R59, R3 ;  /* 0x00000003003b7308 */ /* 0x0007e20000000800 */
[----:B------:R-:W-:Y:S02]  /*53b0*/  IMAD.MOV.U32 R167, RZ, RZ, R149 ;  /* 0x000000ffffa77224 */ /* 0x000fe400078e0095 */
[----:B------:R-:W-:Y:S01]  /*53c0*/  IMAD.MOV.U32 R149, RZ, RZ, R150 ;  /* 0x000000ffff957224 */ /* 0x000fe200078e0096 */
[----:B------:R-:W-:Y:S01]  /*53d0*/  MOV R150, R148 ;  /* 0x0000009400967202 */ /* 0x000fe20000000f00 */
[----:B------:R-:W-:-:S02]  /*53e0*/  IMAD.MOV.U32 R148, RZ, RZ, R166 ;  /* 0x000000ffff947224 */ /* 0x000fc400078e00a6 */
[----:B------:R-:W-:Y:S01]  /*53f0*/  IMAD.MOV.U32 R141, RZ, RZ, R237 ;  /* 0x000000ffff8d7224 */ /* 0x000fe200078e00ed */
[----:B------:R-:W-:Y:S01]  /*5400*/  HMMA.16816.F32.BF16 R160, R8, R22, R160 ;  /* 0x0000001608a0723c */ /* 0x000fe200000418a0 */
[----:B------:R-:W-:Y:S02]  /*5410*/  IMAD.MOV.U32 R126, RZ, RZ, R125 ;  /* 0x000000ffff7e7224 */ /* 0x000fe400078e007d */
[----:B---3--:R-:W-:Y:S02]  /*5420*/  FFMA.FTZ R3, R113, c[0x0][0x2d0], -R0 ;  /* 0x0000b40071037a23 */ /* 0x008fe40000010800 */
[----:B------:R-:W-:Y:S02]  /*5430*/  IMAD.MOV.U32 R113, RZ, RZ, R114 ;  /* 0x000000ffff717224 */ /* 0x000fe400078e0072 */
[----:B------:R-:W-:Y:S01]  /*5440*/  IMAD.MOV.U32 R114, RZ, RZ, R115 ;  /* 0x000000ffff727224 */ /* 0x000fe200078e0073 */
[----:B------:R3:W-:Y:S01]  /*5450*/  MUFU.EX2 R58, R3 ;  /* 0x00000003003a7308 */ /* 0x0007e20000000800 */
[----:B------:R-:W-:Y:S01]  /*5460*/  IMAD.MOV.U32 R115, RZ, RZ, R167 ;  /* 0x000000ffff737224 */ /* 0x000fe200078e00a7 */
[----:B------:R-:W-:Y:S01]  /*5470*/  MOV R167, R149 ;  /* 0x0000009500a77202 */ /* 0x000fe20000000f00 */
[----:B------:R-:W-:-:S02]  /*5480*/  IMAD.MOV.U32 R149, RZ, RZ, R150 ;  /* 0x000000ffff957224 */ /* 0x000fc400078e0096 */
[----:B------:R-:W-:Y:S02]  /*5490*/  IMAD.MOV.U32 R150, RZ, RZ, R148 ;  /* 0x000000ffff967224 */ /* 0x000fe400078e0094 */
[----:B------:R-:W-:Y:S02]  /*54a0*/  IMAD.MOV.U32 R166, RZ, RZ, R141 ;  /* 0x000000ffffa67224 */ /* 0x000fe400078e008d */
[----:B------:R-:W-:Y:S01]  /*54b0*/  IMAD.MOV.U32 R141, RZ, RZ, R121 ;  /* 0x000000ffff8d7224 */ /* 0x000fe200078e0079 */
[----:B------:R-:W-:Y:S01]  /*54c0*/  HMMA.16816.F32.BF16 R172, R8, R16, R172 ;  /* 0x0000001008ac723c */ /* 0x000fe200000418ac */
[----:B------:R-:W-:Y:S02]  /*54d0*/  IMAD.MOV.U32 R125, RZ, RZ, R124 ;  /* 0x000000ffff7d7224 */ /* 0x000fe400078e007c */
[----:B---3--:R-:W-:Y:S02]  /*54e0*/  FFMA.FTZ R3, R113, c[0x0][0x2d0], -R0 ;  /* 0x0000b40071037a23 */ /* 0x008fe40000010800 */
[----:B------:R-:W-:-:S03]  /*54f0*/  IMAD.MOV.U32 R148, RZ, RZ, R166 ;  /* 0x000000ffff947224 */ /* 0x000fc600078e00a6 */
[----:B------:R-:W-:Y:S01]  /*5500*/  HMMA.16816.F32.BF16 R176, R8, R18, R84 ;  /* 0x0000001208b0723c */ /* 0x000fe20000041854 */
[----:B------:R-:W-:-:S07]  /*5510*/  IMAD.MOV.U32 R113, RZ, RZ, R114 ;  /* 0x000000ffff717224 */ /* 0x000fce00078e0072 */
[C---:B------:R-:W-:Y:S01]  /*5520*/  HMMA.16816.F32.BF16 R80, R8.reuse, R12, R80 ;  /* 0x0000000c0850723c */ /* 0x040fe20000041850 */
[----:B------:R-:W-:Y:S01]  /*5530*/  IMAD.MOV.U32 R114, RZ, RZ, R115 ;  /* 0x000000ffff727224 */ /* 0x000fe200078e0073 */
[----:B------:R-:W-:Y:S01]  /*5540*/  MOV R115, R167 ;  /* 0x000000a700737202 */ /* 0x000fe20000000f00 */
[----:B------:R-:W-:Y:S01]  /*5550*/  IMAD.MOV.U32 R167, RZ, RZ, R149 ;  /* 0x000000ffffa77224 */ /* 0x000fe200078e0095 */
[----:B------:R3:W4:Y:S01]  /*5560*/  MUFU.EX2 R57, R3 ;  /* 0x0000000300397308 */ /* 0x0007220000000800 */
[----:B------:R-:W-:Y:S01]  /*5570*/  IMAD.MOV.U32 R149, RZ, RZ, R150 ;  /* 0x000000ffff957224 */ /* 0x000fe200078e0096 */
[----:B------:R-:W-:Y:S01]  /*5580*/  MOV R166, R141 ;  /* 0x0000008d00a67202 */ /* 0x000fe20000000f00 */
[----:B------:R-:W-:Y:S01]  /*5590*/  IMAD.MOV.U32 R150, RZ, RZ, R148 ;  /* 0x000000ffff967224 */ /* 0x000fe200078e0094 */
[----:B------:R-:W-:Y:S01]  /*55a0*/  HMMA.16816.F32.BF16 R68, R8, R14, R68 ;  /* 0x0000000e0844723c */ /* 0x000fe20000041844 */
[----:B------:R-:W-:Y:S02]  /*55b0*/  MOV R121, R236 ;  /* 0x000000ec00797202 */ /* 0x000fe40000000f00 */
[----:B------:R-:W-:Y:S01]  /*55c0*/  MOV R124, R238 ;  /* 0x000000ee007c7202 */ /* 0x000fe20000000f00 */
[----:B---3--:R-:W-:Y:S01]  /*55d0*/  FFMA.FTZ R3, R113, c[0x0][0x2d0], -R0 ;  /* 0x0000b40071037a23 */ /* 0x008fe20000010800 */
[----:B------:R-:W-:Y:S01]  /*55e0*/  MOV R148, R166 ;  /* 0x000000a600947202 */ /* 0x000fe20000000f00 */
[----:B------:R-:W-:Y:S01]  /*55f0*/  IMAD.MOV.U32 R113, RZ, RZ, R114 ;  /* 0x000000ffff717224 */ /* 0x000fe200078e0072 */
[----:B--2---:R-:W-:Y:S01]  /*5600*/  F2FP.BF16.PACK_AB R8, R73, R74 ;  /* 0x0000004a4908723e */ /* 0x004fe200000010ff */
[----:B------:R-:W-:Y:S01]  /*5610*/  IMAD.MOV.U32 R114, RZ, RZ, R115 ;  /* 0x000000ffff727224 */ /* 0x000fe200078e0073 */
[----:B------:R-:W-:Y:S01]  /*5620*/  MOV R115, R167 ;  /* 0x000000a700737202 */ /* 0x000fe20000000f00 */
[----:B------:R2:W-:Y:S01]  /*5630*/  MUFU.EX2 R56, R3 ;  /* 0x0000000300387308 */ /* 0x0005e20000000800 */
[----:B------:R-:W-:Y:S01]  /*5640*/  IMAD.MOV.U32 R167, RZ, RZ, R149 ;  /* 0x000000ffffa77224 */ /* 0x000fe200078e0095 */
[----:B----4-:R-:W-:Y:S01]  /*5650*/  F2FP.BF16.PACK_AB R9, R57, R58 ;  /* 0x0000003a3909723e */ /* 0x010fe200000010ff */
[----:B------:R-:W-:Y:S01]  /*5660*/  IMAD.MOV.U32 R149, RZ, RZ, R150 ;  /* 0x000000ffff957224 */ /* 0x000fe200078e0096 */
[----:B------:R-:W-:Y:S01]  /*5670*/  F2FP.BF16.PACK_AB R10, R59, R72 ;  /* 0x000000483b0a723e */ /* 0x000fe200000010ff */
[----:B------:R-:W-:Y:S01]  /*5680*/  IMAD.MOV.U32 R166, RZ, RZ, R234 ;  /* 0x000000ffffa67224 */ /* 0x000fe200078e00ea */
[----:B------:R1:W5:Y:S01]  /*5690*/  LDL.LU R238, [R1+0x38] ;  /* 0x0000380001ee7983 */ /* 0x0003620000300800 */
[----:B--2---:R-:W-:Y:S01]  /*56a0*/  FFMA.FTZ R3, R113, c[0x0][0x2d0], -R0 ;  /* 0x0000b40071037a23 */ /* 0x004fe20000010800 */
[----:B------:R-:W-:Y:S01]  /*56b0*/  MOV R113, R114 ;  /* 0x0000007200717202 */ /* 0x000fe20000000f00 */
[----:B------:R-:W-:Y:S01]  /*56c0*/  IMAD.MOV.U32 R114, RZ, RZ, R115 ;  /* 0x000000ffff727224 */ /* 0x000fe200078e0073 */
[----:B------:R1:W5:Y:S01]  /*56d0*/  LDL.LU R237, [R1+0x34] ;  /* 0x0000340001ed7983 */ /* 0x0003620000300800 */
[----:B------:R2:W3:Y:S01]  /*56e0*/  MUFU.EX2 R31, R3 ;  /* 0x00000003001f7308 */ /* 0x0004e20000000800 */
[----:B------:R-:W-:-:S02]  /*56f0*/  IMAD.MOV.U32 R115, RZ, RZ, R167 ;  /* 0x000000ffff737224 */ /* 0x000fc400078e00a7 */
[----:B------:R-:W-:Y:S01]  /*5700*/  IMAD.MOV.U32 R167, RZ, RZ, R149 ;  /* 0x000000ffffa77224 */ /* 0x000fe200078e0095 */
[----:B------:R1:W5:Y:S01]  /*5710*/  LDL.LU R236, [R1+0x30] ;  /* 0x0000300001ec7983 */ /* 0x0003620000300800 */
[----:B------:R-:W-:Y:S01]  /*5720*/  IMAD.MOV.U32 R150, RZ, RZ, R148 ;  /* 0x000000ffff967224 */ /* 0x000fe200078e0094 */
[----:B------:R-:W-:Y:S01]  /*5730*/  MOV R148, R166 ;  /* 0x000000a600947202 */ /* 0x000fe20000000f00 */
[----:B------:R-:W-:Y:S02]  /*5740*/  IMAD.MOV.U32 R141, RZ, RZ, R235 ;  /* 0x000000ffff8d7224 */ /* 0x000fe400078e00eb */
[----:B--2---:R-:W-:Y:S01]  /*5750*/  FFMA.FTZ R3, R113, c[0x0][0x2d0], -R6 ;  /* 0x0000b40071037a23 */ /* 0x004fe20000010806 */
[----:B------:R-:W-:Y:S01]  /*5760*/  MOV R149, R150 ;  /* 0x0000009600957202 */ /* 0x000fe20000000f00 */
[----:B------:R-:W-:Y:S01]  /*5770*/  IMAD.MOV.U32 R113, RZ, RZ, R114 ;  /* 0x000000ffff717224 */ /* 0x000fe200078e0072 */
[----:B------:R-:W-:Y:S01]  /*5780*/  MOV R114, R115 ;  /* 0x0000007300727202 */ /* 0x000fe20000000f00 */
[----:B------:R2:W-:Y:S01]  /*5790*/  MUFU.EX2 R29, R3 ;  /* 0x00000003001d7308 */ /* 0x0005e20000000800 */
[----:B------:R-:W-:Y:S01]  /*57a0*/  IMAD.MOV.U32 R115, RZ, RZ, R167 ;  /* 0x000000ffff737224 */ /* 0x000fe200078e00a7 */
[----:B---3--:R-:W-:Y:S01]  /*57b0*/  F2FP.BF16.PACK_AB R11, R31, R56 ;  /* 0x000000381f0b723e */ /* 0x008fe200000010ff */
[----:B------:R-:W-:Y:S01]  /*57c0*/  IMAD.MOV.U32 R166, RZ, RZ, R155 ;  /* 0x000000ffffa67224 */ /* 0x000fe200078e009b */
[----:B------:R1:W5:Y:S01]  /*57d0*/  LDL.LU R235, [R1+0x2c] ;  /* 0x00002c0001eb7983 */ /* 0x0003620000300800 */
[----:B------:R-:W-:-:S02]  /*57e0*/  IMAD.MOV.U32 R155, RZ, RZ, R120 ;  /* 0x000000ffff9b7224 */ /* 0x000fc400078e0078 */
[----:B------:R-:W-:Y:S01]  /*57f0*/  IMAD.MOV.U32 R150, RZ, RZ, R148 ;  /* 0x000000ffff967224 */ /* 0x000fe200078e0094 */
[----:B------:R1:W5:Y:S01]  /*5800*/  LDL.LU R234, [R1+0x28] ;  /* 0x0000280001ea7983 */ /* 0x0003620000300800 */
[----:B------:R-:W-:Y:S02]  /*5810*/  IMAD.MOV.U32 R167, RZ, RZ, R149 ;  /* 0x000000ffffa77224 */ /* 0x000fe400078e0095 */
[----:B--2---:R-:W-:Y:S02]  /*5820*/  FFMA.FTZ R3, R113, c[0x0][0x2d0], -R6 ;  /* 0x0000b40071037a23 */ /* 0x004fe40000010806 */
[----:B------:R-:W-:Y:S01]  /*5830*/  IMAD.MOV.U32 R113, RZ, RZ, R114 ;  /* 0x000000ffff717224 */ /* 0x000fe200078e0072 */
[----:B------:R-:W-:Y:S01]  /*5840*/  MOV R114, R115 ;  /* 0x0000007300727202 */ /* 0x000fe20000000f00 */
[----:B------:R2:W3:Y:S01]  /*5850*/  MUFU.EX2 R30, R3 ;  /* 0x00000003001e7308 */ /* 0x0004e20000000800 */
[----:B------:R-:W-:Y:S02]  /*5860*/  IMAD.MOV.U32 R148, RZ, RZ, R166 ;  /* 0x000000ffff947224 */ /* 0x000fe400078e00a6 */
[----:B------:R-:W-:Y:S01]  /*5870*/  IMAD.MOV.U32 R166, RZ, RZ, R155 ;  /* 0x000000ffffa67224 */ /* 0x000fe200078e009b */
[----:B------:R-:W-:Y:S01]  /*5880*/  MOV R155, R164 ;  /* 0x000000a4009b7202 */ /* 0x000fe20000000f00 */
[----:B------:R-:W-:-:S02]  /*5890*/  IMAD.MOV.U32 R164, RZ, RZ, R165 ;  /* 0x000000ffffa47224 */ /* 0x000fc400078e00a5 */
[----:B------:R-:W-:Y:S01]  /*58a0*/  IMAD.MOV.U32 R115, RZ, RZ, R167 ;  /* 0x000000ffff737224 */ /* 0x000fe200078e00a7 */
[C---:B------:R-:W-:Y:S01]  /*58b0*/  HMMA.16816.F32.BF16 R60, R8.reuse, R26, R60 ;  /* 0x0000001a083c723c */ /* 0x040fe2000004183c */
[----:B------:R-:W-:Y:S02]  /*58c0*/  IMAD.MOV.U32 R165, RZ, RZ, R232 ;  /* 0x000000ffffa57224 */ /* 0x000fe400078e00e8 */
[----:B------:R-:W-:Y:S02]  /*58d0*/  IMAD.MOV.U32 R120, RZ, RZ, R233 ;  /* 0x000000ffff787224 */ /* 0x000fe400078e00e9 */
[----:B------:R-:W-:Y:S02]  /*58e0*/  IMAD.MOV.U32 R149, RZ, RZ, R150 ;  /* 0x000000ffff957224 */ /* 0x000fe400078e0096 */
[----:B--2---:R-:W-:Y:S01]  /*58f0*/  FFMA.FTZ R3, R113, c[0x0][0x2d0], -R6 ;  /* 0x0000b40071037a23 */ /* 0x004fe20000010806 */
[----:B------:R-:W-:Y:S01]  /*5900*/  HMMA.16816.F32.BF16 R64, R8, R24, R64 ;  /* 0x000000180840723c */ /* 0x000fe20000041840 */
[----:B------:R1:W5:Y:S02]  /*5910*/  LDL.LU R233, [R1+0x24] ;  /* 0x0000240001e97983 */ /* 0x0003640000300800 */
[----:B------:R2:W-:Y:S01]  /*5920*/  MUFU.EX2 R28, R3 ;  /* 0x00000003001c7308 */ /* 0x0005e20000000800 */
[----:B------:R-:W-:Y:S01]  /*5930*/  MOV R150, R148 ;  /* 0x0000009400967202 */ /* 0x000fe20000000f00 */
[----:B------:R-:W-:Y:S01]  /*5940*/  IMAD.MOV.U32 R148, RZ, RZ, R166 ;  /* 0x000000ffff947224 */ /* 0x000fe200078e00a6 */
[----:B------:R1:W5:Y:S01]  /*5950*/  LDL.LU R232, [R1+0x20] ;  /* 0x0000200001e87983 */ /* 0x0003620000300800 */
[----:B------:R-:W-:-:S02]  /*5960*/  IMAD.MOV.U32 R166, RZ, RZ, R155 ;  /* 0x000000ffffa67224 */ /* 0x000fc400078e009b */
[----:B------:R-:W-:Y:S01]  /*5970*/  IMAD.MOV.U32 R155, RZ, RZ, R164 ;  /* 0x000000ffff9b7224 */ /* 0x000fe200078e00a4 */
[----:B------:R-:W-:Y:S01]  /*5980*/  MOV R164, R165 ;  /* 0x000000a500a47202 */ /* 0x000fe20000000f00 */
[----:B------:R-:W-:Y:S02]  /*5990*/  IMAD.MOV.U32 R167, RZ, RZ, R149 ;  /* 0x000000ffffa77224 */ /* 0x000fe400078e0095 */
[----:B------:R-:W-:Y:S02]  /*59a0*/  IMAD.MOV.U32 R165, RZ, RZ, R153 ;  /* 0x000000ffffa57224 */ /* 0x000fe400078e0099 */
[----:B--2---:R-:W-:Y:S02]  /*59b0*/  FFMA.FTZ R3, R114, c[0x0][0x2d0], -R6 ;  /* 0x0000b40072037a23 */ /* 0x004fe40000010806 */
[----:B------:R-:W-:Y:S02]  /*59c0*/  IMAD.MOV.U32 R149, RZ, RZ, R150 ;  /* 0x000000ffff957224 */ /* 0x000fe400078e0096 */
[----:B------:R2:W-:Y:S01]  /*59d0*/  MUFU.EX2 R26, R3 ;  /* 0x00000003001a7308 */ /* 0x0005e20000000800 */
[----:B------:R-:W-:Y:S01]  /*59e0*/  MOV R150, R148 ;  /* 0x0000009400967202 */ /* 0x000fe20000000f00 */
[----:B------:R-:W-:-:S02]  /*59f0*/  IMAD.MOV.U32 R153, RZ, RZ, R135 ;  /* 0x000000ffff997224 */ /* 0x000fc400078e0087 */
[----:B------:R-:W-:Y:S01]  /*5a00*/  IMAD.MOV.U32 R148, RZ, RZ, R166 ;  /* 0x000000ffff947224 */ /* 0x000fe200078e00a6 */
[----:B------:R-:W-:Y:S01]  /*5a10*/  HMMA.16816.F32.BF16 R48, R8, R22, R48 ;  /* 0x000000160830723c */ /* 0x000fe20000041830 */
[----:B------:R-:W-:Y:S01]  /*5a20*/  IMAD.MOV.U32 R166, RZ, RZ, R155 ;  /* 0x000000ffffa67224 */ /* 0x000fe200078e009b */
[----:B------:R1:W5:Y:S01]  /*5a30*/  LDL.LU R135, [R1+0x1c] ;  /* 0x00001c0001877983 */ /* 0x0003620000300800 */
[----:B------:R-:W-:Y:S01]  /*5a40*/  IMAD.MOV.U32 R155, RZ, RZ, R164 ;  /* 0x000000ffff9b7224 */ /* 0x000fe200078e00a4 */
[----:B------:R-:W-:Y:S01]  /*5a50*/  MOV R164, R165 ;  /* 0x000000a500a47202 */ /* 0x000fe20000000f00 */
[----:B------:R-:W-:Y:S02]  /*5a60*/  IMAD.MOV.U32 R165, RZ, RZ, R153 ;  /* 0x000000ffffa57224 */ /* 0x000fe400078e0099 */
[----:B--2---:R-:W-:Y:S02]  /*5a70*/  FFMA.FTZ R3, R115, c[0x0][0x2d0], -R5 ;  /* 0x0000b40073037a23 */ /* 0x004fe40000010805 */
[----:B------:R-:W-:-:S02]  /*5a80*/  IMAD.MOV.U32 R170, RZ, RZ, R167 ;  /* 0x000000ffffaa7224 */ /* 0x000fc400078e00a7 */
[----:B------:R2:W-:Y:S01]  /*5a90*/  MUFU.EX2 R25, R3 ;  /* 0x0000000300197308 */ /* 0x0005e20000000800 */
[----:B------:R-:W-:Y:S01]  /*5aa0*/  IMAD.MOV.U32 R114, RZ, RZ, R155 ;  /* 0x000000ffff727224 */ /* 0x000fe200078e009b */
[----:B------:R-:W-:Y:S01]  /*5ab0*/  MOV R155, R165 ;  /* 0x000000a5009b7202 */ /* 0x000fe20000000f00 */
[----:B------:R-:W-:Y:S02]  /*5ac0*/  IMAD.MOV.U32 R153, RZ, RZ, R154 ;  /* 0x000000ffff997224 */ /* 0x000fe400078e009a */
[----:B------:R-:W-:Y:S02]  /*5ad0*/  IMAD.MOV.U32 R169, RZ, RZ, R150 ;  /* 0x000000ffffa97224 */ /* 0x000fe400078e0096 */
[----:B------:R-:W-:Y:S01]  /*5ae0*/  IMAD.MOV.U32 R154, RZ, RZ, R152 ;  /* 0x000000ffff9a7224 */ /* 0x000fe200078e0098 */
[----:B------:R-:W-:Y:S01]  /*5af0*/  MOV R152, R76 ;  /* 0x0000004c00987202 */ /* 0x000fe20000000f00 */
[----:B--2---:R-:W-:Y:S01]  /*5b00*/  FFMA.FTZ R3, R219, c[0x0][0x2d0], -R5 ;  /* 0x0000b400db037a23 */ /* 0x004fe20000010805 */
[----:B------:R-:W-:Y:S01]  /*5b10*/  HMMA.16816.F32.BF16 R52, R8, R20, R52 ;  /* 0x000000140834723c */ /* 0x000fe20000041834 */
[----:B------:R-:W-:-:S02]  /*5b20*/  IMAD.MOV.U32 R113, RZ, RZ, R166 ;  /* 0x000000ffff717224 */ /* 0x000fc400078e00a6 */
[----:B------:R-:W-:Y:S01]  /*5b30*/  IMAD.MOV.U32 R168, RZ, RZ, R149 ;  /* 0x000000ffffa87224 */ /* 0x000fe200078e0095 */
[----:B------:R2:W4:Y:S01]  /*5b40*/  MUFU.EX2 R24, R3 ;  /* 0x0000000300187308 */ /* 0x0005220000000800 */
[----:B------:R-:W-:Y:S01]  /*5b50*/  IMAD.MOV.U32 R115, RZ, RZ, R164 ;  /* 0x000000ffff737224 */ /* 0x000fe200078e00a4 */
[----:B------:R-:W-:Y:S01]  /*5b60*/  MOV R112, R148 ;  /* 0x0000009400707202 */ /* 0x000fe20000000f00 */
[----:B------:R-:W-:Y:S01]  /*5b70*/  IMAD.MOV.U32 R207, RZ, RZ, R155 ;  /* 0x000000ffffcf7224 */ /* 0x000fe200078e009b */
[C---:B------:R-:W-:Y:S01]  /*5b80*/  HMMA.16816.F32.BF16 R44, R8.reuse, R12, R44 ;  /* 0x0000000c082c723c */ /* 0x040fe2000004182c */
[----:B------:R-:W-:Y:S01]  /*5b90*/  IMAD.MOV.U32 R208, RZ, RZ, R154 ;  /* 0x000000ffffd07224 */ /* 0x000fe200078e009a */
[----:B------:R-:W-:Y:S01]  /*5ba0*/  MOV R154, R152 ;  /* 0x00000098009a7202 */ /* 0x000fe20000000f00 */
[--C-:B------:R-:W-:Y:S01]  /*5bb0*/  FFMA.FTZ R6, R114, c[0x0][0x2d0], -R0.reuse ;  /* 0x0000b40072067a23 */ /* 0x100fe20000010800 */
[----:B------:R1:W-:Y:S01]  /*5bc0*/  MUFU.EX2 R21, R4 ;  /* 0x0000000400157308 */ /* 0x0003e20000000800 */
[----:B------:R-:W-:Y:S01]  /*5bd0*/  IMAD.MOV.U32 R206, RZ, RZ, R153 ;  /* 0x000000ffffce7224 */ /* 0x000fe200078e0099 */
[----:B------:R-:W4:Y:S02]  /*5be0*/  LDSM.16.MT88.4 R148, [R228+0x3100] ;  /* 0x00310000e494783b */ /* 0x000f240000004200 */
[C---:B------:R-:W-:Y:S02]  /*5bf0*/  HMMA.16816.F32.BF16 R40, R8.reuse, R14, R40 ;  /* 0x0000000e0828723c */ /* 0x040fe40000041828 */
[----:B------:R4:W5:Y:S01]  /*5c00*/  LDL.LU R76, [R1+0x18] ;  /* 0x00001800014c7983 */ /* 0x0009620000300800 */
[----:B------:R-:W-:Y:S01]  /*5c10*/  FFMA.FTZ R12, R115, c[0x0][0x2d0], -R0 ;  /* 0x0000b400730c7a23 */ /* 0x000fe20000010800 */
[----:B------:R-:W-:Y:S01]  /*5c20*/  MOV R152, R141 ;  /* 0x0000008d00987202 */ /* 0x000fe20000000f00 */
[----:B--2---:R-:W-:Y:S01]  /*5c30*/  FFMA.FTZ R3, R222, c[0x0][0x2d0], -R5 ;  /* 0x0000b400de037a23 */ /* 0x004fe20000010805 */
[----:B------:R-:W-:Y:S01]  /*5c40*/  MOV R141, R120 ;  /* 0x00000078008d7202 */ /* 0x000fe20000000f00 */
[----:B------:R-:W-:Y:S01]  /*5c50*/  IMAD.MOV.U32 R155, RZ, RZ, R143 ;  /* 0x000000ffff9b7224 */ /* 0x000fe200078e008f */
[C---:B------:R-:W-:Y:S01]  /*5c60*/  HMMA.16816.F32.BF16 R32, R8.reuse, R16, R32 ;  /* 0x000000100820723c */ /* 0x040fe20000041820 */
[----:B------:R2:W-:Y:S01]  /*5c70*/  MUFU.EX2 R23, R3 ;  /* 0x0000000300177308 */ /* 0x0005e20000000800 */
[----:B------:R-:W-:Y:S01]  /*5c80*/  IMAD.MOV.U32 R115, RZ, RZ, R142 ;  /* 0x000000ffff737224 */ /* 0x000fe200078e008e */
[----:B------:R-:W-:Y:S01]  /*5c90*/  MOV R114, R125 ;  /* 0x0000007d00727202 */ /* 0x000fe20000000f00 */
[----:B-1----:R-:W-:Y:S01]  /*5ca0*/  FFMA.FTZ R4, R113, c[0x0][0x2d0], -R0 ;  /* 0x0000b40071047a23 */ /* 0x002fe20000010800 */
[----:B------:R-:W1:Y:S01]  /*5cb0*/  LDSM.16.MT88.4 R164, [R231+0x3100] ;  /* 0x00310000e7a4783b */ /* 0x000e620000004200 */
[----:B------:R-:W-:Y:S01]  /*5cc0*/  IMAD.MOV.U32 R153, RZ, RZ, R140 ;  /* 0x000000ffff997224 */ /* 0x000fe200078e008c */
[----:B---3--:R-:W-:Y:S01]  /*5cd0*/  F2FP.BF16.PACK_AB R184, R30, R29 ;  /* 0x0000001d1eb8723e */ /* 0x008fe200000010ff */
[----:B------:R-:W-:Y:S01]  /*5ce0*/  FFMA.FTZ R0, R226, c[0x0][0x2d0], -R0 ;  /* 0x0000b400e2007a23 */ /* 0x000fe20000010800 */
[----:B------:R-:W-:Y:S01]  /*5cf0*/  HMMA.16816.F32.BF16 R36, R8, R18, R36 ;  /* 0x000000120824723c */ /* 0x000fe20000041824 */
[----:B------:R-:W-:Y:S01]  /*5d00*/  FADD.FTZ R13, R223, R211 ;  /* 0x000000d3df0d7221 */ /* 0x000fe20000010000 */
[----:B------:R3:W-:Y:S01]  /*5d10*/  MUFU.EX2 R9, R4 ;  /* 0x0000000400097308 */ /* 0x0007e20000000800 */
[----:B------:R-:W-:Y:S01]  /*5d20*/  IMAD.MOV.U32 R143, RZ, RZ, R123 ;  /* 0x000000ffff8f7224 */ /* 0x000fe200078e007b */
[----:B------:R-:W1:Y:S01]  /*5d30*/  LDSM.16.MT88.4 R16, [R230+0x3100] ;  /* 0x00310000e610783b */ /* 0x000e620000004200 */
[----:B------:R-:W-:Y:S01]  /*5d40*/  IMAD.MOV.U32 R142, RZ, RZ, R122 ;  /* 0x000000ffff8e7224 */ /* 0x000fe200078e007a */
[----:B----4-:R-:W-:Y:S01]  /*5d50*/  F2FP.BF16.PACK_AB R185, R24, R25 ;  /* 0x0000001918b9723e */ /* 0x010fe200000010ff */
[----:B------:R-:W-:Y:S01]  /*5d60*/  IMAD.MOV.U32 R140, RZ, RZ, R121 ;  /* 0x000000ffff8c7224 */ /* 0x000fe200078e0079 */
[----:B------:R-:W-:Y:S01]  /*5d70*/  F2FP.BF16.PACK_AB R186, R26, R28 ;  /* 0x0000001c1aba723e */ /* 0x000fe200000010ff */
[----:B--2---:R-:W-:Y:S01]  /*5d80*/  FFMA.FTZ R3, R170, c[0x0][0x2d0], -R5 ;  /* 0x0000b400aa037a23 */ /* 0x004fe20000010805 */
[----:B------:R-:W-:Y:S01]  /*5d90*/  MUFU.EX2 R11, R12 ;  /* 0x0000000c000b7308 */ /* 0x000fe20000000800 */
[----:B------:R-:W-:-:S02]  /*5da0*/  FFMA.FTZ R5, R169, c[0x0][0x2d0], -R7 ;  /* 0x0000b400a9057a23 */ /* 0x000fc40000010807 */
[----:B------:R-:W-:-:S05]  /*5db0*/  IMAD.MOV.U32 R113, RZ, RZ, R141 ;  /* 0x000000ffff717224 */ /* 0x000fca00078e008d */
[----:B------:R2:W4:Y:S01]  /*5dc0*/  MUFU.EX2 R22, R3 ;  /* 0x0000000300167308 */ /* 0x0005220000000800 */
[----:B---3--:R-:W-:Y:S02]  /*5dd0*/  FADD.FTZ R4, R155, R115 ;  /* 0x000000739b047221 */ /* 0x008fe40000010000 */
[----:B------:R-:W-:Y:S02]  /*5de0*/  IMAD.MOV.U32 R115, RZ, RZ, R124 ;  /* 0x000000ffff737224 */ /* 0x000fe400078e007c */
[----:B------:R-:W-:-:S03]  /*5df0*/  FADD.FTZ R4, R142, R4 ;  /* 0x000000048e047221 */ /* 0x000fc60000010000 */
[----:B------:R3:W-:Y:S01]  /*5e00*/  MUFU.EX2 R15, R5 ;  /* 0x00000005000f7308 */ /* 0x0007e20000000800 */
[----:B--2---:R-:W-:-:S07]  /*5e10*/  FFMA.FTZ R3, R168, c[0x0][0x2d0], -R7 ;  /* 0x0000b400a8037a23 */ /* 0x004fce0000010807 */
[----:B------:R2:W-:Y:S01]  /*5e20*/  MUFU.EX2 R12, R0 ;  /* 0x00000000000c7308 */ /* 0x0005e20000000800 */
[----:B------:R-:W-:Y:S01]  /*5e30*/  FFMA.FTZ R7, R112, c[0x0][0x2d0], -R7 ;  /* 0x0000b40070077a23 */ /* 0x000fe20000010807 */
[----:B----4-:R-:W-:Y:S01]  /*5e40*/  F2FP.BF16.PACK_AB R187, R22, R23 ;  /* 0x0000001716bb723e */ /* 0x010fe200000010ff */
[----:B------:R-:W-:Y:S02]  /*5e50*/  IMAD.MOV.U32 R112, RZ, RZ, R140 ;  /* 0x000000ffff707224 */ /* 0x000fe400078e008c */
[----:B---3--:R-:W-:-:S03]  /*5e60*/  FADD.FTZ R5, R227, R224 ;  /* 0x000000e0e3057221 */ /* 0x008fc60000010000 */
[----:B------:R3:W4:Y:S01]  /*5e70*/  MUFU.EX2 R20, R3 ;  /* 0x0000000300147308 */ /* 0x0007220000000800 */
[C---:B------:R-:W-:Y:S07]  /*5e80*/  HMMA.16816.F32.BF16 R136, R184.reuse, R148, R136 ;  /* 0x00000094b888723c */ /* 0x040fee0000041888 */
[----:B------:R1:W1:Y:S01]  /*5e90*/  MUFU.EX2 R10, R6 ;  /* 0x00000006000a7308 */ /* 0x0002620000000800 */
[----:B--2---:R-:W-:Y:S01]  /*5ea0*/  FADD.FTZ R0, R152, R13 ;  /* 0x0000000d98007221 */ /* 0x004fe20000010000 */
[----:B------:R-:W-:Y:S01]  /*5eb0*/  HMMA.16816.F32.BF16 R144, R184, R150, R144 ;  /* 0x00000096b890723c */ /* 0x000fe20000041890 */
[----:B---3--:R-:W-:-:S05]  /*5ec0*/  FADD.FTZ R3, R154, R153 ;  /* 0x000000999a037221 */ /* 0x008fca0000010000 */
[----:B------:R2:W3:Y:S01]  /*5ed0*/  MUFU.EX2 R14, R7 ;  /* 0x00000007000e7308 */ /* 0x0004e20000000800 */
[----:B----4-:R-:W-:Y:S01]  /*5ee0*/  F2FP.BF16.PACK_AB R124, R20, R21 ;  /* 0x00000015147c723e */ /* 0x010fe200000010ff */
[----:B-1----:R-:W-:Y:S01]  /*5ef0*/  HMMA.16816.F32.BF16 R156, R184, R164, R156 ;  /* 0x000000a4b89c723c */ /* 0x002fe2000004189c */
[----:B------:R-:W-:Y:S01]  /*5f00*/  FADD.FTZ R6, R143, R5 ;  /* 0x000000058f067221 */ /* 0x000fe20000010000 */
[----:B------:R-:W-:Y:S01]  /*5f10*/  F2FP.BF16.PACK_AB R125, R10, R9 ;  /* 0x000000090a7d723e */ /* 0x000fe200000010ff */
[----:B------:R-:W-:Y:S01]  /*5f20*/  FADD.FTZ R5, R127, R3 ;  /* 0x000000037f057221 */ /* 0x000fe20000010000 */
[----:B------:R-:W-:Y:S01]  /*5f30*/  F2FP.BF16.PACK_AB R127, R12, R11 ;  /* 0x0000000b0c7f723e */ /* 0x000fe200000010ff */
[----:B------:R-:W-:-:S03]  /*5f40*/  FADD.FTZ R3, R206, R4 ;  /* 0x00000004ce037221 */ /* 0x000fc60000010000 */
[C---:B------:R-:W-:Y:S01]  /*5f50*/  HMMA.16816.F32.BF16 R160, R184.reuse, R166, R160 ;  /* 0x000000a6b8a0723c */ /* 0x040fe200000418a0 */
[----:B------:R-:W-:Y:S02]  /*5f60*/  FADD.FTZ R5, R207, R5 ;  /* 0x00000005cf057221 */ /* 0x000fe40000010000 */
[----:B------:R-:W-:Y:S02]  /*5f70*/  FADD.FTZ R4, R116, R3 ;  /* 0x0000000374047221 */ /* 0x000fe40000010000 */
[----:B--2---:R-:W-:Y:S01]  /*5f80*/  FADD.FTZ R7, R126, R0 ;  /* 0x000000007e077221 */ /* 0x004fe20000010000 */
[----:B---3--:R-:W-:Y:S01]  /*5f90*/  F2FP.BF16.PACK_AB R126, R14, R15 ;  /* 0x0000000f0e7e723e */ /* 0x008fe200000010ff */
[----:B------:R-:W-:Y:S01]  /*5fa0*/  FADD.FTZ R0, R208, R6 ;  /* 0x00000006d0007221 */ /* 0x000fe20000010000 */
[----:B------:R-:W-:Y:S01]  /*5fb0*/  HMMA.16816.F32.BF16 R172, R184, R180, R172 ;  /* 0x000000b4b8ac723c */ /* 0x000fe200000418ac */
[----:B------:R-:W-:Y:S02]  /*5fc0*/  FADD.FTZ R7, R247, R7 ;  /* 0x00000007f7077221 */ /* 0x000fe40000010000 */
[----:B------:R-:W-:-:S02]  /*5fd0*/  FADD.FTZ R6, R213, R0 ;  /* 0x00000000d5067221 */ /* 0x000fc40000010000 */
[----:B------:R-:W-:Y:S02]  /*5fe0*/  FADD.FTZ R3, R117, R5 ;  /* 0x0000000575037221 */ /* 0x000fe40000010000 */
        /* <DEDUP_REMOVED lines=46> */
[-C--:B------:R-:W-:Y:S01]  /*62d0*/  HMMA.16816.F32.BF16 R184, R184, R18.reuse, R68 ;  /* 0x00000012b8b8723c */ /* 0x080fe20000041844 */
        /* <DEDUP_REMOVED lines=36> */
[----:B------:R-:W-:Y:S01]  /*6520*/  FADD.FTZ R252, R90, R252 ;  /* 0x000000fc5afc7221 */ /* 0x000fe20000010000 */
[----:B------:R1:W-:Y:S01]  /*6530*/  STL [R1], R0 ;  /* 0x0000000001007387 */ /* 0x0003e20000100800 */
        /* <DEDUP_REMOVED lines=19> */
[----:B------:R-:W-:Y:S05]  /*6670*/  @!P2 BRA `(.L_x_800) ;  /* 0x000043200000a947 */ /* 0x000fea0003800000 */
[----:B-1---5:R-:W-:Y:S01]  /*6680*/  SHF.R.S32.HI R115, RZ, 0x1f, R76 ;  /* 0x0000001fff737819 */ /* 0x022fe2000001144c */
[----:B------:R-:W-:Y:S01]  /*6690*/  IMAD.MOV.U32 R3, RZ, RZ, R132 ;  /* 0x000000ffff037224 */ /* 0x000fe200078e0084 */
[----:B------:R-:W-:Y:S01]  /*66a0*/  MOV R0, R133 ;  /* 0x0000008500007202 */ /* 0x000fe20000000f00 */
[----:B------:R-:W-:Y:S01]  /*66b0*/  IMAD.MOV.U32 R134, RZ, RZ, R2 ;  /* 0x000000ffff867224 */ /* 0x000fe200078e0002 */
[----:B------:R-:W-:Y:S01]  /*66c0*/  MOV R128, R131 ;  /* 0x0000008300807202 */ /* 0x000fe20000000f00 */
[C---:B------:R-:W-:Y:S01]  /*66d0*/  IMAD.SHL.U32 R246, R76.reuse, 0x2, RZ ;  /* 0x000000024cf67824 */ /* 0x040fe200078e00ff */
[----:B------:R-:W-:Y:S01]  /*66e0*/  SHF.L.U64.HI R247, R76, 0x1, R115 ;  /* 0x000000014cf77819 */ /* 0x000fe20000010273 */
[----:B------:R-:W-:-:S03]  /*66f0*/  UIADD3 UR9, UR9, -0x2, URZ ;  /* 0xfffffffe09097890 */ /* 0x000fc6000fffe03f */
[----:B------:R-:W2:Y:S02]  /*6700*/  LDL R115, [R1+0x8] ;  /* 0x0000080001737983 */ /* 0x000ea40000100800 */
[----:B--2---:R-:W-:Y:S01]  /*6710*/  SHF.L.U32 R245, R115, 0x1, RZ ;  /* 0x0000000173f57819 */ /* 0x004fe200000006ff */
[----:B------:R-:W-:Y:S06]  /*6720*/  BRA `(.L_x_801) ;  /* 0x0000040000007947 */ /* 0x000fec0003800000 */
.L_x_803:
[----:B------:R-:W2:Y:S01]  /*6730*/  LDL R130, [R1+0x4] ;  /* 0x0000040001827983 */ /* 0x000ea20000100800 */
[----:B------:R-:W-:Y:S01]  /*6740*/  UIMAD UR4, UR9, 0x70, UR11 ;  /* 0x00000070090478a4 */ /* 0x000fe2000f8e020b */
[----:B------:R-:W-:Y:S05]  /*6750*/  IMAD.MOV.U32 R248, RZ, RZ, RZ ;  /* 0x000000fffff87224 */ /* 0x000fea00078e00ff */
[----:B------:R-:W-:Y:S05]  /*6760*/  IMAD.U32 R129, RZ, RZ, UR4 ;  /* 0x00000004ff817e24 */ /* 0x000fea000f8e00ff */
[----:B--2---:R-:W-:Y:S05]  /*6770*/  IADD3 R129, R129, -0x70, R130 ;  /* 0xffffff9081817810 */ /* 0x004fea0007ffe082 */
        /* <DEDUP_REMOVED lines=59> */
.L_x_801:
[----:B------:R-:W-:Y:S04]  /*6b30*/  DEPBAR.LE SB0, 0x0 ;  /* 0x000080000000791a */ /* 0x000fe80000000000 */
[----:B------:R-:W-:Y:S01]  /*6b40*/  BAR.SYNC.DEFER_BLOCKING 0x0 ;  /* 0x0000000000007b1d */ /* 0x000fe20000010000 */
[C---:B------:R-:W-:Y:S01]  /*6b50*/  IMAD.WIDE.U32 R52, R249.reuse, c[0x0][0x208], RZ ;  /* 0x00008200f9347a25 */ /* 0x040fe200078e00ff */
[----:B------:R-:W-:Y:S01]  /*6b60*/  SHF.R.S32.HI R2, RZ, 0x1f, R249 ;  /* 0x0000001fff027819 */ /* 0x000fe200000114f9 */
[----:B------:R-:W-:Y:S04]  /*6b70*/  UISETP.GE.AND UP0, UPT, UR9, 0x1, UPT ;  /* 0x000000010900788c */ /* 0x000fe8000bf06270 */
[----:B------:R-:W-:Y:S04]  /*6b80*/  IMAD R2, R2, c[0x0][0x208], RZ ;  /* 0x0000820002027a24 */ /* 0x000fe800078e02ff */
[----:B------:R-:W-:Y:S04]  /*6b90*/  IMAD R2, R249, c[0x0][0x20c], R2 ;  /* 0x00008300f9027a24 */ /* 0x000fe800078e0202 */
[----:B------:R-:W-:Y:S01]  /*6ba0*/  IMAD.IADD R53, R53, 0x1, R2 ;  /* 0x0000000135357824 */ /* 0x000fe200078e0202 */
[----:B------:R-:W-:Y:S03]  /*6bb0*/  SHF.R.S32.HI R2, RZ, 0x1f, R248 ;  /* 0x0000001fff027819 */ /* 0x000fe600000114f8 */
[----:B------:R-:W-:Y:S04]  /*6bc0*/  IMAD.WIDE.U32 R60, R248, c[0x0][0x218], R52 ;  /* 0x00008600f83c7a25 */ /* 0x000fe800078e0034 */
[----:B------:R-:W-:Y:S01]  /*6bd0*/  IMAD R2, R2, c[0x0][0x218], RZ ;  /* 0x0000860002027a24 */ /* 0x000fe200078e02ff */
[----:B------:R-:W-:Y:S01]  /*6be0*/  LDSM.16.M88.4 R112, [R234+0x7100] ;  /* 0x00710000ea70783b */ /* 0x000fe20000000200 */
[----:B------:R-:W-:Y:S02]  /*6bf0*/  IADD3 R84, P2, R60, UR22, RZ ;  /* 0x000000163c547c10 */ /* 0x000fe4000ff5e0ff */
[----:B------:R-:W-:Y:S03]  /*6c00*/  IMAD R2, R248, c[0x0][0x21c], R2 ;  /* 0x00008700f8027a24 */ /* 0x000fe600078e0202 */
[----:B------:R-:W1:Y:S06]  /*6c10*/  LDSM.16.M88.4 R16, [R135+0x3900] ;  /* 0x003900008710783b */ /* 0x000e6c0000000200 */
[----:B------:R-:W2:Y:S06]  /*6c20*/  LDSM.16.M88.4 R108, [R234+0x9100] ;  /* 0x00910000ea6c783b */ /* 0x000eac0000000200 */
[----:B------:R-:W3:Y:S06]  /*6c30*/  LDSM.16.M88.4 R32, [R135+0x4100] ;  /* 0x004100008720783b */ /* 0x000eec0000000200 */
[----:B------:R-:W4:Y:S06]  /*6c40*/  LDSM.16.M88.4 R48, [R135+0x4900] ;  /* 0x004900008730783b */ /* 0x000f2c0000000200 */
[----:B------:R-:W5:Y:S06]  /*6c50*/  LDSM.16.M88.4 R64, [R135+0x5100] ;  /* 0x005100008740783b */ /* 0x000f6c0000000200 */
[----:B------:R-:W3:Y:S06]  /*6c60*/  LDSM.16.M88.4 R80, [R135+0x5900] ;  /* 0x005900008750783b */ /* 0x000eec0000000200 */
[----:B------:R-:W-:Y:S01]  /*6c70*/  LDSM.16.M88.4 R96, [R135+0x6100] ;  /* 0x006100008760783b */ /* 0x000fe20000000200 */
[-C--:B-1----:R-:W-:Y:S05]  /*6c80*/  HMMA.16816.F32.BF16 R4, R112, R16.reuse, RZ ;  /* 0x000000107004723c */ /* 0x082fea00000418ff */
[----:B------:R-:W-:Y:S03]  /*6c90*/  LDSM.16.M88.4 R188, [R135+0x6900] ;  /* 0x0069000087bc783b */ /* 0x000fe60000000200 */
[C---:B--2---:R-:W-:Y:S03]  /*6ca0*/  HMMA.16816.F32.BF16 R8, R108.reuse, R16, RZ ;  /* 0x000000106c08723c */ /* 0x044fe600000418ff */
[----:B------:R-:W-:Y:S06]  /*6cb0*/  LDSM.16.M88.4 R192, [R237+0x7100] ;  /* 0x00710000edc0783b */ /* 0x000fec0000000200 */
[----:B------:R-:W-:Y:S01]  /*6cc0*/  LDSM.16.M88.4 R196, [R238] ;  /* 0x00000000eec4783b */ /* 0x000fe20000000200 */
[-C--:B------:R-:W-:Y:S05]  /*6cd0*/  HMMA.16816.F32.BF16 R12, R108, R18.reuse, RZ ;  /* 0x000000126c0c723c */ /* 0x080fea00000418ff */
[----:B------:R-:W-:Y:S03]  /*6ce0*/  LDSM.16.M88.4 R200, [R237+0x9100] ;  /* 0x00910000edc8783b */ /* 0x000fe60000000200 */
[C---:B------:R-:W-:Y:S03]  /*6cf0*/  HMMA.16816.F32.BF16 R16, R112.reuse, R18, RZ ;  /* 0x000000127010723c */ /* 0x040fe600000418ff */
[----:B------:R-:W-:Y:S05]  /*6d00*/  LDSM.16.M88.4 R204, [R244] ;  /* 0x00000000f4cc783b */ /* 0x000fea0000000200 */
[-C--:B---3--:R-:W-:Y:S01]  /*6d10*/  HMMA.16816.F32.BF16 R20, R112, R32.reuse, RZ ;  /* 0x000000207014723c */ /* 0x088fe200000418ff */
[----:B------:R-:W-:Y:S06]  /*6d20*/  LDSM.16.M88.4 R208, [R243] ;  /* 0x00000000f3d0783b */ /* 0x000fec0000000200 */
[----:B------:R-:W-:Y:S01]  /*6d30*/  LDSM.16.M88.4 R212, [R242] ;  /* 0x00000000f2d4783b */ /* 0x000fe20000000200 */
[C---:B------:R-:W-:Y:S05]  /*6d40*/  HMMA.16816.F32.BF16 R24, R108.reuse, R32, RZ ;  /* 0x000000206c18723c */ /* 0x040fea00000418ff */
[----:B------:R-:W-:Y:S03]  /*6d50*/  LDSM.16.M88.4 R216, [R241] ;  /* 0x00000000f1d8783b */ /* 0x000fe60000000200 */
[-C--:B------:R-:W-:Y:S03]  /*6d60*/  HMMA.16816.F32.BF16 R28, R108, R34.reuse, RZ ;  /* 0x000000226c1c723c */ /* 0x080fe600000418ff */
[----:B------:R-:W-:Y:S05]  /*6d70*/  LDSM.16.M88.4 R220, [R240] ;  /* 0x00000000f0dc783b */ /* 0x000fea0000000200 */
[C---:B------:R-:W-:Y:S01]  /*6d80*/  HMMA.16816.F32.BF16 R32, R112.reuse, R34, RZ ;  /* 0x000000227020723c */ /* 0x040fe200000418ff */
[----:B------:R-:W-:Y:S07]  /*6d90*/  LDSM.16.M88.4 R224, [R239] ;  /* 0x00000000efe0783b */ /* 0x000fee0000000200 */
[-C--:B----4-:R-:W-:Y:S08]  /*6da0*/  HMMA.16816.F32.BF16 R36, R112, R48.reuse, RZ ;  /* 0x000000307024723c */ /* 0x090ff000000418ff */
[C---:B------:R-:W-:Y:S08]  /*6db0*/  HMMA.16816.F32.BF16 R40, R108.reuse, R48, RZ ;  /* 0x000000306c28723c */ /* 0x040ff000000418ff */
[-C--:B------:R-:W-:Y:S08]  /*6dc0*/  HMMA.16816.F32.BF16 R44, R108, R50.reuse, RZ ;  /* 0x000000326c2c723c */ /* 0x080ff000000418ff */
[C---:B------:R-:W-:Y:S08]  /*6dd0*/  HMMA.16816.F32.BF16 R48, R112.reuse, R50, RZ ;  /* 0x000000327030723c */ /* 0x040ff000000418ff */
[-C--:B-----5:R-:W-:Y:S08]  /*6de0*/  HMMA.16816.F32.BF16 R52, R112, R64.reuse, RZ ;  /* 0x000000407034723c */ /* 0x0a0ff000000418ff */
[C---:B------:R-:W-:Y:S07]  /*6df0*/  HMMA.16816.F32.BF16 R56, R108.reuse, R64, RZ ;  /* 0x000000406c38723c */ /* 0x040fee00000418ff */
[----:B------:R-:W-:Y:S02]  /*6e00*/  IADD3.X R64, R61, UR5, R2, P2, !PT ;  /* 0x000000053d407c10 */ /* 0x000fe400097fe402 */
[-C--:B------:R-:W-:Y:S03]  /*6e10*/  HMMA.16816.F32.BF16 R60, R108, R66.reuse, RZ ;  /* 0x000000426c3c723c */ /* 0x080fe600000418ff */
[C---:B------:R-:W-:Y:S04]  /*6e20*/  LEA R2, P2, R84.reuse, c[0x0][0x1f8], 0x1 ;  /* 0x00007e0054027a11 */ /* 0x040fe800078408ff */
[----:B------:R-:W-:Y:S01]  /*6e30*/  LEA.HI.X R84, R84, c[0x0][0x1fc], R64, 0x1, P2 ;  /* 0x00007f0054547a11 */ /* 0x000fe200010f0c40 */
[----:B------:R-:W1:Y:S01]  /*6e40*/  SHFL.IDX PT, R86, R2, RZ, 0x181f ;  /* 0x00181fff02567589 */ /* 0x000e6200000e0000 */
[C---:B------:R-:W-:Y:S05]  /*6e50*/  HMMA.16816.F32.BF16 R64, R112.reuse, R66, RZ ;  /* 0x000000427040723c */ /* 0x040fea00000418ff */
[----:B------:R-:W2:Y:S03]  /*6e60*/  SHFL.IDX PT, R85, R84, RZ, 0x181f ;  /* 0x00181fff54557589 */ /* 0x000ea600000e0000 */
[-C--:B------:R-:W-:Y:S03]  /*6e70*/  HMMA.16816.F32.BF16 R68, R112, R80.reuse, RZ ;  /* 0x000000507044723c */ /* 0x080fe600000418ff */
[----:B------:R-:W3:Y:S05]  /*6e80*/  SHFL.IDX PT, R88, R2, 0x1, 0x181f ;  /* 0x00381f0002587f89 */ /* 0x000eea00000e0000 */
[C---:B------:R-:W-:Y:S01]  /*6e90*/  HMMA.16816.F32.BF16 R72, R108.reuse, R80, RZ ;  /* 0x000000506c48723c */ /* 0x040fe200000418ff */
[----:B------:R-:W4:Y:S03]  /*6ea0*/  SHFL.IDX PT, R89, R84, 0x1, 0x181f ;  /* 0x00381f0054597f89 */ /* 0x000f2600000e0000 */
[-C--:B-1----:R-:W-:Y:S04]  /*6eb0*/  IADD3 R86, P2, R86, R246.reuse, RZ ;  /* 0x000000f656567210 */ /* 0x082fe80007f5e0ff */
[-C--:B------:R-:W-:Y:S01]  /*6ec0*/  HMMA.16816.F32.BF16 R76, R108, R82.reuse, RZ ;  /* 0x000000526c4c723c */ /* 0x080fe200000418ff */
[----:B------:R-:W1:Y:S03]  /*6ed0*/  SHFL.IDX PT, R94, R2, 0x2, 0x181f ;  /* 0x00581f00025e7f89 */ /* 0x000e6600000e0000 */
[--C-:B--2---:R-:W-:Y:S03]  /*6ee0*/  IMAD.X R87, R85, 0x1, R247.reuse, P2 ;  /* 0x0000000155577824 */ /* 0x104fe600010e06f7 */
[----:B------:R-:W2:Y:S01]  /*6ef0*/  SHFL.IDX PT, R92, R2, 0x3, 0x181f ;  /* 0x00781f00025c7f89 */ /* 0x000ea200000e0000 */
[C---:B------:R-:W-:Y:S04]  /*6f00*/  HMMA.16816.F32.BF16 R80, R112.reuse, R82, RZ ;  /* 0x000000527050723c */ /* 0x040fe800000418ff */
[-C--:B---3--:R-:W-:Y:S01]  /*6f10*/  IADD3 R88, P5, R88, R246.reuse, RZ ;  /* 0x000000f658587210 */ /* 0x088fe20007fbe0ff */
[----:B------:R3:W-:Y:S04]  /*6f20*/  LDGSTS.E.BYPASS.LTC128B.128 [R245+0x100], [R86.64], !P3 ;  /* 0x0010000056f57fae */ /* 0x0007e8000d901d4c */
[--C-:B----4-:R-:W-:Y:S02]  /*6f30*/  IMAD.X R89, R89, 0x1, R247.reuse, P5 ;  /* 0x0000000159597824 */ /* 0x110fe400028e06f7 */
[----:B------:R-:W4:Y:S06]  /*6f40*/  SHFL.IDX PT, R91, R84, 0x2, 0x181f ;  /* 0x00581f00545b7f89 */ /* 0x000f2c00000e0000 */
[----:B------:R-:W5:Y:S01]  /*6f50*/  SHFL.IDX PT, R90, R84, 0x3, 0x181f ;  /* 0x00781f00545a7f89 */ /* 0x000f6200000e0000 */
[-C--:B-1----:R-:W-:Y:S05]  /*6f60*/  IADD3 R94, P4, R94, R246.reuse, RZ ;  /* 0x000000f65e5e7210 */ /* 0x082fea0007f9e0ff */
[----:B------:R-:W-:Y:S01]  /*6f70*/  SHFL.IDX PT, R104, R84, 0x4, 0x181f ;  /* 0x00981f0054687f89 */ /* 0x000fe200000e0000 */
[-C--:B--2---:R-:W-:Y:S05]  /*6f80*/  IADD3 R92, P2, R92, R246.reuse, RZ ;  /* 0x000000f65c5c7210 */ /* 0x084fea0007f5e0ff */
[----:B------:R-:W-:Y:S06]  /*6f90*/  SHFL.IDX PT, R103, R84, 0x5, 0x181f ;  /* 0x00b81f0054677f89 */ /* 0x000fec00000e0000 */
[----:B------:R3:W-:Y:S01]  /*6fa0*/  SHFL.IDX PT, R101, R84, 0x6, 0x181f ;  /* 0x00d81f0054657f89 */ /* 0x0007e200000e0000 */
[--C-:B----4-:R-:W-:Y:S05]  /*6fb0*/  IMAD.X R95, R91, 0x1, R247.reuse, P4 ;  /* 0x000000015b5f7824 */ /* 0x110fea00020e06f7 */
[----:B------:R1:W-:Y:S01]  /*6fc0*/  LDGSTS.E.BYPASS.LTC128B.128 [R245+0x900], [R88.64], !P3 ;  /* 0x0090000058f57fae */ /* 0x0003e2000d901d4c */
[--C-:B-----5:R-:W-:Y:S05]  /*6fd0*/  IMAD.X R93, R90, 0x1, R247.reuse, P2 ;  /* 0x000000015a5d7824 */ /* 0x120fea00010e06f7 */
[----:B------:R-:W2:Y:S06]  /*6fe0*/  SHFL.IDX PT, R100, R2, 0x4, 0x181f ;  /* 0x00981f0002647f89 */ /* 0x000eac00000e0000 */
[----:B------:R-:W4:Y:S01]  /*6ff0*/  SHFL.IDX PT, R102, R2, 0x5, 0x181f ;  /* 0x00b81f0002667f89 */ /* 0x000f2200000e0000 */
[-C--:B---3--:R-:W-:Y:S05]  /*7000*/  HMMA.16816.F32.BF16 R84, R112, R96.reuse, RZ ;  /* 0x000000607054723c */ /* 0x088fea00000418ff */
[----:B------:R-:W3:Y:S06]  /*7010*/  SHFL.IDX PT, R2, R2, 0x6, 0x181f ;  /* 0x00d81f0002027f89 */ /* 0x000eec00000e0000 */
[----:B------:R5:W-:Y:S01]  /*7020*/  LDGSTS.E.BYPASS.LTC128B.128 [R245+0x1100], [R94.64], !P3 ;  /* 0x011000005ef57fae */ /* 0x000be2000d901d4c */
[C---:B-1----:R-:W-:Y:S05]  /*7030*/  HMMA.16816.F32.BF16 R88, R108.reuse, R96, RZ ;  /* 0x000000606c58723c */ /* 0x042fea00000418ff */
[----:B------:R5:W-:Y:S02]  /*7040*/  LDGSTS.E.BYPASS.LTC128B.128 [R245+0x1900], [R92.64], !P3 ;  /* 0x019000005cf57fae */ /* 0x000be4000d901d4c */
[-C--:B--2---:R-:W-:Y:S02]  /*7050*/  IADD3 R96, P5, R100, R246.reuse, RZ ;  /* 0x000000f664607210 */ /* 0x084fe40007fbe0ff */
[-C--:B----4-:R-:W-:Y:S03]  /*7060*/  IADD3 R102, P4, R102, R246.reuse, RZ ;  /* 0x000000f666667210 */ /* 0x090fe60007f9e0ff */
[--C-:B------:R-:W-:Y:S02]  /*7070*/  IMAD.X R97, R104, 0x1, R247.reuse, P5 ;  /* 0x0000000168617824 */ /* 0x100fe400028e06f7 */
[--C-:B------:R-:W-:Y:S01]  /*7080*/  IMAD.X R103, R103, 0x1, R247.reuse, P4 ;  /* 0x0000000167677824 */ /* 0x100fe200020e06f7 */
[----:B---3--:R-:W-:Y:S02]  /*7090*/  IADD3 R100, P2, R2, R246, RZ ;  /* 0x000000f602647210 */ /* 0x008fe40007f5e0ff */
[----:B------:R1:W-:Y:S03]  /*70a0*/  LDGSTS.E.BYPASS.LTC128B.128 [R245+0x2100], [R96.64], !P3 ;  /* 0x0210000060f57fae */ /* 0x0003e6000d901d4c */
[----:B------:R-:W-:Y:S01]  /*70b0*/  IMAD.X R101, R101, 0x1, R247, P2 ;  /* 0x0000000165657824 */ /* 0x000fe200010e06f7 */
[----:B------:R-:W-:Y:S02]  /*70c0*/  PLOP3.LUT P2, PT, PT, PT, UP0, 0x80, 0x0 ;  /* 0x000000000000781c */ /* 0x000fe40003f4f008 */
[----:B------:R2:W-:Y:S06]  /*70d0*/  LDGSTS.E.BYPASS.LTC128B.128 [R245+0x2900], [R102.64], !P3 ;  /* 0x0290000066f57fae */ /* 0x0005ec000d901d4c */
[----:B------:R2:W-:Y:S01]  /*70e0*/  LDGSTS.E.BYPASS.LTC128B.128 [R245+0x3100], [R100.64], !P3 ;  /* 0x0310000064f57fae */ /* 0x0005e2000d901d4c */
[-C--:B-----5:R-:W-:Y:S05]  /*70f0*/  HMMA.16816.F32.BF16 R92, R108, R98.reuse, RZ ;  /* 0x000000626c5c723c */ /* 0x0a0fea00000418ff */
[----:B------:R-:W0:Y:S03]  /*7100*/  LDGDEPBAR ;  /* 0x00000000000079af */ /* 0x000e260000000000 */
[C---:B-1----:R-:W-:Y:S08]  /*7110*/  HMMA.16816.F32.BF16 R96, R112.reuse, R98, RZ ;  /* 0x000000627060723c */ /* 0x042ff000000418ff */
        /* <DEDUP_REMOVED lines=38> */
[----:B------:R-:W5:Y:S07]  /*7380*/  LDSM.16.M88.4 R200, [R233+0x5100] ;  /* 0x00510000e9c8783b */ /* 0x000f6e0000000200 */
        /* <DEDUP_REMOVED lines=11> */
[----:B------:R-:W-:Y:S07]  /*7440*/  LDSM.16.M88.4 R208, [R232] ;  /* 0x00000000e8d0783b */ /* 0x000fee0000000200 */
[-C--:B----4-:R-:W-:Y:S08]  /*7450*/  HMMA.16816.F32.BF16 R36, R188, R212.reuse, R36 ;  /* 0x000000d4bc24723c */ /* 0x090ff00000041824 */
[C---:B------:R-:W-:Y:S08]  /*7460*/  HMMA.16816.F32.BF16 R40, R204.reuse, R212, R40 ;  /* 0x000000d4cc28723c */ /* 0x040ff00000041828 */
[-C--:B------:R-:W-:Y:S08]  /*7470*/  HMMA.16816.F32.BF16 R44, R204, R214.reuse, R44 ;  /* 0x000000d6cc2c723c */ /* 0x080ff0000004182c */
[C---:B------:R-:W-:Y:S01]  /*7480*/  HMMA.16816.F32.BF16 R48, R188.reuse, R214, R48 ;  /* 0x000000d6bc30723c */ /* 0x040fe20000041830 */
[----:B------:R-:W-:Y:S07]  /*7490*/  LDSM.16.M88.4 R212, [R236+0x9100] ;  /* 0x00910000ecd4783b */ /* 0x000fee0000000200 */
[-C--:B-----5:R-:W-:Y:S08]  /*74a0*/  HMMA.16816.F32.BF16 R52, R188, R200.reuse, R52 ;  /* 0x000000c8bc34723c */ /* 0x0a0ff00000041834 */
        /* <DEDUP_REMOVED lines=14> */
[-C--:B-1----:R-:W-:Y:S08]  /*7590*/  HMMA.16816.F32.BF16 R100, R188, R196.reuse, R100 ;  /* 0x000000c4bc64723c */ /* 0x082ff00000041864 */
[C---:B------:R-:W-:Y:S08]  /*75a0*/  HMMA.16816.F32.BF16 R104, R204.reuse, R196, R104 ;  /* 0x000000c4cc68723c */ /* 0x040ff00000041868 */
[-C--:B------:R-:W-:Y:S01]  /*75b0*/  HMMA.16816.F32.BF16 R108, R204, R198.reuse, R108 ;  /* 0x000000c6cc6c723c */ /* 0x080fe2000004186c */
[----:B------:R-:W1:Y:S07]  /*75c0*/  LDSM.16.M88.4 R204, [R232+0x2000] ;  /* 0x00200000e8cc783b */ /* 0x000e6e0000000200 */
[----:B------:R-:W-:Y:S01]  /*75d0*/  HMMA.16816.F32.BF16 R112, R188, R198, R112 ;  /* 0x000000c6bc70723c */ /* 0x000fe20000041870 */
[----:B------:R-:W5:Y:S06]  /*75e0*/  LDSM.16.M88.4 R188, [R232+0x2800] ;  /* 0x00280000e8bc783b */ /* 0x000f6c0000000200 */
[----:B------:R-:W1:Y:S01]  /*75f0*/  LDSM.16.M88.4 R196, [R232+0x3000] ;  /* 0x00300000e8c4783b */ /* 0x000e620000000200 */
[-C--:B--2---:R-:W-:Y:S01]  /*7600*/  HMMA.16816.F32.BF16 R4, R200, R208.reuse, R4 ;  /* 0x000000d0c804723c */ /* 0x084fe20000041804 */
[----:B------:R-:W-:Y:S04]  /*7610*/  DEPBAR.LE SB0, 0x0 ;  /* 0x000080000000791a */ /* 0x000fe80000000000 */
[----:B------:R-:W-:Y:S03]  /*7620*/  BAR.SYNC.DEFER_BLOCKING 0x0 ;  /* 0x0000000000007b1d */ /* 0x000fe60000010000 */
[C---:B------:R-:W-:Y:S08]  /*7630*/  HMMA.16816.F32.BF16 R8, R212.reuse, R208, R8 ;  /* 0x000000d0d408723c */ /* 0x040ff00000041808 */
[-C--:B------:R-:W-:Y:S08]  /*7640*/  HMMA.16816.F32.BF16 R12, R212, R210.reuse, R12 ;  /* 0x000000d2d40c723c */ /* 0x080ff0000004180c */
[C---:B------:R-:W-:Y:S08]  /*7650*/  HMMA.16816.F32.BF16 R16, R200.reuse, R210, R16 ;  /* 0x000000d2c810723c */ /* 0x040ff00000041810 */
[-C--:B---3--:R-:W-:Y:S08]  /*7660*/  HMMA.16816.F32.BF16 R20, R200, R216.reuse, R20 ;  /* 0x000000d8c814723c */ /* 0x088ff00000041814 */
[C---:B------:R-:W-:Y:S08]  /*7670*/  HMMA.16816.F32.BF16 R24, R212.reuse, R216, R24 ;  /* 0x000000d8d418723c */ /* 0x040ff00000041818 */
[-C--:B------:R-:W-:Y:S08]  /*7680*/  HMMA.16816.F32.BF16 R28, R212, R218.reuse, R28 ;  /* 0x000000dad41c723c */ /* 0x080ff0000004181c */
[C---:B------:R-:W-:Y:S08]  /*7690*/  HMMA.16816.F32.BF16 R32, R200.reuse, R218, R32 ;  /* 0x000000dac820723c */ /* 0x040ff00000041820 */
[-C--:B------:R-:W-:Y:S08]  /*76a0*/  HMMA.16816.F32.BF16 R36, R200, R220.reuse, R36 ;  /* 0x000000dcc824723c */ /* 0x080ff00000041824 */
[C---:B------:R-:W-:Y:S08]  /*76b0*/  HMMA.16816.F32.BF16 R40, R212.reuse, R220, R40 ;  /* 0x000000dcd428723c */ /* 0x040ff00000041828 */
[-C--:B------:R-:W-:Y:S08]  /*76c0*/  HMMA.16816.F32.BF16 R44, R212, R222.reuse, R44 ;  /* 0x000000ded42c723c */ /* 0x080ff0000004182c */
[C---:B------:R-:W-:Y:S08]  /*76d0*/  HMMA.16816.F32.BF16 R48, R200.reuse, R222, R48 ;  /* 0x000000dec830723c */ /* 0x040ff00000041830 */
[-C--:B----4-:R-:W-:Y:S08]  /*76e0*/  HMMA.16816.F32.BF16 R52, R200, R192.reuse, R52 ;  /* 0x000000c0c834723c */ /* 0x090ff00000041834 */
[C---:B------:R-:W-:Y:S08]  /*76f0*/  HMMA.16816.F32.BF16 R56, R212.reuse, R192, R56 ;  /* 0x000000c0d438723c */ /* 0x040ff00000041838 */
[-C--:B------:R-:W-:Y:S08]  /*7700*/  HMMA.16816.F32.BF16 R60, R212, R194.reuse, R60 ;  /* 0x000000c2d43c723c */ /* 0x080ff0000004183c */
[C---:B------:R-:W-:Y:S08]  /*7710*/  HMMA.16816.F32.BF16 R64, R200.reuse, R194, R64 ;  /* 0x000000c2c840723c */ /* 0x040ff00000041840 */
[-C--:B-1----:R-:W-:Y:S08]  /*7720*/  HMMA.16816.F32.BF16 R68, R200, R204.reuse, R68 ;  /* 0x000000ccc844723c */ /* 0x082ff00000041844 */
        /* <DEDUP_REMOVED lines=10> */
[----:B------:R-:W-:Y:S01]  /*77d0*/  HMMA.16816.F32.BF16 R112, R200, R198, R112 ;  /* 0x000000c6c870723c */ /* 0x000fe20000041870 */
[----:B------:R-:W-:-:S07]  /*77e0*/  @P2 BRA `(.L_x_803) ;  /* 0xffffef4000002947 */ /* 0x000fce000383ffff */
.L_x_802:
[----:B--2---:R-:W-:Y:S01]  /*77f0*/  FMNMX.FTZ R133, R4, R0, !PT ;  /* 0x0000000004857209 */ /* 0x004fe20007810000 */
        /* <DEDUP_REMOVED lines=105> */
[----:B--2---:R-:W-:Y:S01]  /*7e90*/  FMNMX.FTZ R2, R2, R132, !PT ;  /* 0x0000008402027209 */ /* 0x004fe20007810000 */
[----:B------:R-:W1:Y:S01]  /*7ea0*/  SHFL.BFLY PT, R188, R133, 0x1, 0x1f ;  /* 0x0c201f0085bc7f89 */ /* 0x000e6200000e0000 */
[----:B------:R-:W-:Y:S02]  /*7eb0*/  FMNMX.FTZ R130, R79, R130, !PT ;  /* 0x000000824f827209 */ /* 0x000fe40007810000 */
[----:B------:R-:W-:Y:S02]  /*7ec0*/  FMNMX.FTZ R129, R108, R129, !PT ;  /* 0x000000816c817209 */ /* 0x000fe40007810000 */
[----:B------:R-:W-:Y:S02]  /*7ed0*/  FMNMX.FTZ R130, R90, R130, !PT ;  /* 0x000000825a827209 */ /* 0x000fe40007810000 */
[----:B------:R-:W-:Y:S01]  /*7ee0*/  FMNMX.FTZ R129, R109, R129, !PT ;  /* 0x000000816d817209 */ /* 0x000fe20007810000 */
[----:B------:R-:W2:Y:S01]  /*7ef0*/  SHFL.BFLY PT, R132, R2, 0x1, 0x1f ;  /* 0x0c201f0002847f89 */ /* 0x000ea200000e0000 */
[----:B------:R-:W-:Y:S02]  /*7f00*/  FMNMX.FTZ R130, R91, R130, !PT ;  /* 0x000000825b827209 */ /* 0x000fe40007810000 */
[----:B------:R-:W-:Y:S01]  /*7f10*/  ISETP.LT.AND P2, PT, RZ, UR9, PT ;  /* 0x00000009ff007c0c */ /* 0x000fe2000bf41270 */
[----:B------:R-:W-:Y:S01]  /*7f20*/  UIADD3 UR9, UR9, -0x1, URZ ;  /* 0xffffffff09097890 */ /* 0x000fe2000fffe03f */
[----:B------:R-:W-:Y:S03]  /*7f30*/  FMNMX.FTZ R130, R94, R130, !PT ;  /* 0x000000825e827209 */ /* 0x000fe60007810000 */
[----:B------:R-:W3:Y:S01]  /*7f40*/  SHFL.BFLY PT, R131, R129, 0x2, 0x1f ;  /* 0x0c401f0081837f89 */ /* 0x000ee200000e0000 */
[----:B------:R-:W-:Y:S04]  /*7f50*/  FMNMX.FTZ R130, R95, R130, !PT ;  /* 0x000000825f827209 */ /* 0x000fe80007810000 */
[----:B------:R-:W-:Y:S02]  /*7f60*/  FMNMX.FTZ R130, R106, R130, !PT ;  /* 0x000000826a827209 */ /* 0x000fe40007810000 */
[----:B-1----:R-:W-:Y:S05]  /*7f70*/  FMNMX.FTZ R133, R133, R188, !PT ;  /* 0x000000bc85857209 */ /* 0x002fea0007810000 */
[C---:B------:R-:W-:Y:S02]  /*7f80*/  FMUL.FTZ R188, R133.reuse, c[0x0][0x2d0] ;  /* 0x0000b40085bc7a20 */ /* 0x040fe40000410000 */
[----:B------:R-:W-:Y:S01]  /*7f90*/  FADD.FTZ R0, -R133, R0 ;  /* 0x0000000085007221 */ /* 0x000fe20000010100 */
[----:B--2---:R-:W-:Y:S01]  /*7fa0*/  FMNMX.FTZ R132, R2, R132, !PT ;  /* 0x0000008402847209 */ /* 0x004fe20007810000 */
[--C-:B------:R-:W-:Y:S02]  /*7fb0*/  FFMA.FTZ R20, R20, c[0x0][0x2d0], -R188.reuse ;  /* 0x0000b40014147a23 */ /* 0x100fe400000108bc */
[--C-:B------:R-:W-:Y:S02]  /*7fc0*/  FFMA.FTZ R21, R21, c[0x0][0x2d0], -R188.reuse ;  /* 0x0000b40015157a23 */ /* 0x100fe400000108bc */
[----:B------:R-:W-:Y:S01]  /*7fd0*/  MUFU.EX2 R202, R20 ;  /* 0x0000001400ca7308 */ /* 0x000fe20000000800 */
[--C-:B------:R-:W-:Y:S02]  /*7fe0*/  FFMA.FTZ R36, R36, c[0x0][0x2d0], -R188.reuse ;  /* 0x0000b40024247a23 */ /* 0x100fe400000108bc */
[--C-:B------:R-:W-:Y:S01]  /*7ff0*/  FFMA.FTZ R37, R37, c[0x0][0x2d0], -R188.reuse ;  /* 0x0000b40025257a23 */ /* 0x100fe200000108bc */
[----:B---3--:R-:W-:Y:S01]  /*8000*/  FMNMX.FTZ R129, R129, R131, !PT ;  /* 0x0000008381817209 */ /* 0x008fe20007810000 */
[--C-:B------:R-:W-:Y:S02]  /*8010*/  FFMA.FTZ R64, R64, c[0x0][0x2d0], -R188.reuse ;  /* 0x0000b40040407a23 */ /* 0x100fe400000108bc */
[--C-:B------:R-:W-:Y:S02]  /*8020*/  FFMA.FTZ R65, R65, c[0x0][0x2d0], -R188.reuse ;  /* 0x0000b40041417a23 */ /* 0x100fe400000108bc */
[--C-:B------:R-:W-:Y:S01]  /*8030*/  FFMA.FTZ R68, R68, c[0x0][0x2d0], -R188.reuse ;  /* 0x0000b40044447a23 */ /* 0x100fe200000108bc */
[----:B------:R-:W-:Y:S01]  /*8040*/  MUFU.EX2 R196, R21 ;  /* 0x0000001500c47308 */ /* 0x000fe20000000800 */
[--C-:B------:R-:W-:Y:S01]  /*8050*/  FFMA.FTZ R69, R69, c[0x0][0x2d0], -R188.reuse ;  /* 0x0000b40045457a23 */ /* 0x100fe200000108bc */
[----:B------:R-:W1:Y:S01]  /*8060*/  SHFL.BFLY PT, R131, R129, 0x1, 0x1f ;  /* 0x0c201f0081837f89 */ /* 0x000e6200000e0000 */
[----:B------:R-:W-:Y:S02]  /*8070*/  FMUL.FTZ R189, R132, c[0x0][0x2d0] ;  /* 0x0000b40084bd7a20 */ /* 0x000fe40000410000 */
        /* <DEDUP_REMOVED lines=12> */
[--C-:B------:R-:W-:Y:S01]  /*8140*/  FFMA.FTZ R18, R18, c[0x0][0x2d0], -R189.reuse ;  /* 0x0000b40012127a23 */ /* 0x100fe200000108bd */
[----:B-1----:R-:W-:Y:S01]  /*8150*/  FMNMX.FTZ R131, R129, R131, !PT ;  /* 0x0000008381837209 */ /* 0x002fe20007810000 */
[--C-:B------:R-:W-:Y:S02]  /*8160*/  FFMA.FTZ R19, R19, c[0x0][0x2d0], -R189.reuse ;  /* 0x0000b40013137a23 */ /* 0x100fe400000108bd */
[--C-:B------:R-:W-:Y:S01]  /*8170*/  FFMA.FTZ R34, R34, c[0x0][0x2d0], -R189.reuse ;  /* 0x0000b40022227a23 */ /* 0x100fe200000108bd */
[----:B------:R1:W-:Y:S01]  /*8180*/  MUFU.EX2 R197, R23 ;  /* 0x0000001700c57308 */ /* 0x0003e20000000800 */
[----:B------:R-:W-:Y:S01]  /*8190*/  FMUL.FTZ R2, R0, c[0x0][0x2d0] ;  /* 0x0000b40000027a20 */ /* 0x000fe20000410000 */
[----:B------:R-:W-:Y:S01]  /*81a0*/  FMNMX.FTZ R0, R107, R130, !PT ;  /* 0x000000826b007209 */ /* 0x000fe20007810000 */
[--C-:B------:R-:W-:Y:S02]  /*81b0*/  FFMA.FTZ R35, R35, c[0x0][0x2d0], -R189.reuse ;  /* 0x0000b40023237a23 */ /* 0x100fe400000108bd */
[--C-:B------:R-:W-:Y:S01]  /*81c0*/  FFMA.FTZ R83, R83, c[0x0][0x2d0], -R189.reuse ;  /* 0x0000b40053537a23 */ /* 0x100fe200000108bd */
[----:B------:R-:W-:Y:S01]  /*81d0*/  FMNMX.FTZ R0, R110, R0, !PT ;  /* 0x000000006e007209 */ /* 0x000fe20007810000 */
[--C-:B------:R-:W-:Y:S02]  /*81e0*/  FFMA.FTZ R4, R4, c[0x0][0x2d0], -R188.reuse ;  /* 0x0000b40004047a23 */ /* 0x100fe400000108bc */
[--C-:B------:R-:W-:Y:S01]  /*81f0*/  FFMA.FTZ R5, R5, c[0x0][0x2d0], -R188.reuse ;  /* 0x0000b40005057a23 */ /* 0x100fe200000108bc */
[----:B------:R2:W3:Y:S01]  /*8200*/  MUFU.EX2 R130, R2 ;  /* 0x0000000200827308 */ /* 0x0004e20000000800 */
[----:B------:R-:W-:Y:S01]  /*8210*/  FMNMX.FTZ R0, R111, R0, !PT ;  /* 0x000000006f007209 */ /* 0x000fe20007810000 */
[--C-:B------:R-:W-:Y:S02]  /*8220*/  FFMA.FTZ R6, R6, c[0x0][0x2d0], -R189.reuse ;  /* 0x0000b40006067a23 */ /* 0x100fe400000108bd */
[--C-:B------:R-:W-:Y:S02]  /*8230*/  FFMA.FTZ R7, R7, c[0x0][0x2d0], -R189.reuse ;  /* 0x0000b40007077a23 */ /* 0x100fe400000108bd */
[--C-:B------:R-:W-:Y:S02]  /*8240*/  FFMA.FTZ R32, R32, c[0x0][0x2d0], -R188.reuse ;  /* 0x0000b40020207a23 */ /* 0x100fe400000108bc */
[--C-:B------:R-:W-:Y:S02]  /*8250*/  FFMA.FTZ R33, R33, c[0x0][0x2d0], -R188.reuse ;  /* 0x0000b40021217a23 */ /* 0x100fe400000108bc */
[----:B------:R4:W-:Y:S01]  /*8260*/  MUFU.EX2 R207, R4 ;  /* 0x0000000400cf7308 */ /* 0x0009e20000000800 */
[--C-:B------:R-:W-:Y:S02]  /*8270*/  FFMA.FTZ R50, R50, c[0x0][0x2d0], -R189.reuse ;  /* 0x0000b40032327a23 */ /* 0x100fe400000108bd */
[--C-:B------:R-:W-:Y:S01]  /*8280*/  FFMA.FTZ R48, R48, c[0x0][0x2d0], -R188.reuse ;  /* 0x0000b40030307a23 */ /* 0x100fe200000108bc */
[----:B-1----:R-:W-:Y:S01]  /*8290*/  LDSM.16.MT88.4 R20, [R228+0x100] ;  /* 0x00010000e414783b */ /* 0x002fe20000004200 */
[--C-:B------:R-:W-:Y:S02]  /*82a0*/  FFMA.FTZ R49, R49, c[0x0][0x2d0], -R188.reuse ;  /* 0x0000b40031317a23 */ /* 0x100fe400000108bc */
[--C-:B------:R-:W-:Y:S02]  /*82b0*/  FFMA.FTZ R51, R51, c[0x0][0x2d0], -R189.reuse ;  /* 0x0000b40033337a23 */ /* 0x100fe400000108bd */
[--C-:B------:R-:W-:Y:S01]  /*82c0*/  FFMA.FTZ R52, R52, c[0x0][0x2d0], -R188.reuse ;  /* 0x0000b40034347a23 */ /* 0x100fe200000108bc */
[----:B------:R-:W1:Y:S01]  /*82d0*/  MUFU.EX2 R208, R5 ;  /* 0x0000000500d07308 */ /* 0x000e620000000800 */
[--C-:B------:R-:W-:Y:S02]  /*82e0*/  FFMA.FTZ R53, R53, c[0x0][0x2d0], -R188.reuse ;  /* 0x0000b40035357a23 */ /* 0x100fe400000108bc */
[----:B------:R-:W-:Y:S02]  /*82f0*/  FFMA.FTZ R54, R54, c[0x0][0x2d0], -R189 ;  /* 0x0000b40036367a23 */ /* 0x000fe400000108bd */
[----:B--2---:R-:W-:Y:S02]  /*8300*/  FADD.FTZ R2, -R132, R3 ;  /* 0x0000000384027221 */ /* 0x004fe40000010100 */
[----:B---3--:R-:W-:Y:S01]  /*8310*/  FMUL.FTZ R16, R130, R148 ;  /* 0x0000009482107220 */ /* 0x008fe20000410000 */
[----:B------:R-:W2:Y:S01]  /*8320*/  SHFL.BFLY PT, R3, R0, 0x2, 0x1f ;  /* 0x0c401f0000037f89 */ /* 0x000ea200000e0000 */
[----:B------:R-:W-:Y:S01]  /*8330*/  FMUL.FTZ R2, R2, c[0x0][0x2d0] ;  /* 0x0000b40002027a20 */ /* 0x000fe20000410000 */
[----:B------:R3:W-:Y:S01]  /*8340*/  MUFU.EX2 R223, R17 ;  /* 0x0000001100df7308 */ /* 0x0007e20000000800 */
[C---:B------:R-:W-:Y:S02]  /*8350*/  FMUL.FTZ R116, R130.reuse, R116 ;  /* 0x0000007482747220 */ /* 0x040fe40000410000 */
[C---:B------:R-:W-:Y:S02]  /*8360*/  FMUL.FTZ R117, R130.reuse, R117 ;  /* 0x0000007582757220 */ /* 0x040fe40000410000 */
[C---:B------:R-:W-:Y:S02]  /*8370*/  FMUL.FTZ R124, R130.reuse, R124 ;  /* 0x0000007c827c7220 */ /* 0x040fe40000410000 */
[C---:B------:R-:W-:Y:S02]  /*8380*/  FMUL.FTZ R125, R130.reuse, R125 ;  /* 0x0000007d827d7220 */ /* 0x040fe40000410000 */
[----:B----4-:R-:W-:Y:S01]  /*8390*/  FMUL.FTZ R4, R130, R140 ;  /* 0x0000008c82047220 */ /* 0x010fe20000410000 */
[----:B------:R4:W4:Y:S01]  /*83a0*/  MUFU.EX2 R129, R2 ;  /* 0x0000000200817308 */ /* 0x0009220000000800 */
[--C-:B------:R-:W-:Y:S02]  /*83b0*/  FFMA.FTZ R55, R55, c[0x0][0x2d0], -R189.reuse ;  /* 0x0000b40037377a23 */ /* 0x100fe400000108bd */
[--C-:B------:R-:W-:Y:S01]  /*83c0*/  FFMA.FTZ R80, R80, c[0x0][0x2d0], -R188.reuse ;  /* 0x0000b40050507a23 */ /* 0x100fe200000108bc */
[----:B-1----:R-:W-:Y:S01]  /*83d0*/  F2FP.BF16.PACK_AB R140, R208, R207 ;  /* 0x000000cfd08c723e */ /* 0x002fe200000010ff */
[----:B------:R-:W-:Y:S02]  /*83e0*/  FMUL.FTZ R5, R130, R141 ;  /* 0x0000008d82057220 */ /* 0x000fe40000410000 */
[--C-:B------:R-:W-:Y:S02]  /*83f0*/  FFMA.FTZ R81, R81, c[0x0][0x2d0], -R188.reuse ;  /* 0x0000b40051517a23 */ /* 0x100fe400000108bc */
[--C-:B------:R-:W-:Y:S01]  /*8400*/  FFMA.FTZ R82, R82, c[0x0][0x2d0], -R189.reuse ;  /* 0x0000b40052527a23 */ /* 0x100fe200000108bd */
[----:B------:R1:W-:Y:S01]  /*8410*/  MUFU.EX2 R204, R6 ;  /* 0x0000000600cc7308 */ /* 0x0003e20000000800 */
[--C-:B------:R-:W-:Y:S01]  /*8420*/  FFMA.FTZ R84, R84, c[0x0][0x2d0], -R188.reuse ;  /* 0x0000b40054547a23 */ /* 0x100fe200000108bc */
[----:B--2---:R-:W-:Y:S01]  /*8430*/  FMNMX.FTZ R0, R0, R3, !PT ;  /* 0x0000000300007209 */ /* 0x004fe20007810000 */
[--C-:B------:R-:W-:Y:S02]  /*8440*/  FFMA.FTZ R85, R85, c[0x0][0x2d0], -R188.reuse ;  /* 0x0000b40055557a23 */ /* 0x100fe400000108bc */
[----:B---3--:R-:W-:Y:S02]  /*8450*/  FMUL.FTZ R17, R130, R149 ;  /* 0x0000009582117220 */ /* 0x008fe40000410000 */
[--C-:B------:R-:W-:Y:S02]  /*8460*/  FFMA.FTZ R86, R86, c[0x0][0x2d0], -R189.reuse ;  /* 0x0000b40056567a23 */ /* 0x100fe400000108bd */
[--C-:B------:R-:W-:Y:S01]  /*8470*/  FFMA.FTZ R96, R96, c[0x0][0x2d0], -R188.reuse ;  /* 0x0000b40060607a23 */ /* 0x100fe200000108bc */
[----:B------:R-:W2:Y:S01]  /*8480*/  MUFU.EX2 R209, R7 ;  /* 0x0000000700d17308 */ /* 0x000ea20000000800 */
[----:B------:R-:W-:Y:S02]  /*8490*/  FFMA.FTZ R97, R97, c[0x0][0x2d0], -R188 ;  /* 0x0000b40061617a23 */ /* 0x000fe400000108bc */
[--C-:B------:R-:W-:Y:S02]  /*84a0*/  FFMA.FTZ R87, R87, c[0x0][0x2d0], -R189.reuse ;  /* 0x0000b40057577a23 */ /* 0x100fe400000108bd */
[----:B----4-:R-:W-:Y:S02]  /*84b0*/  FADD.FTZ R2, -R131, R128 ;  /* 0x0000008083027221 */ /* 0x010fe40000010100 */
[C---:B------:R-:W-:Y:S02]  /*84c0*/  FMUL.FTZ R118, R129.reuse, R118 ;  /* 0x0000007681767220 */ /* 0x040fe40000410000 */
[----:B------:R-:W-:Y:S01]  /*84d0*/  FMUL.FTZ R2, R2, c[0x0][0x2d0] ;  /* 0x0000b40002027a20 */ /* 0x000fe20000410000 */
[----:B------:R3:W-:Y:S01]  /*84e0*/  MUFU.EX2 R218, R18 ;  /* 0x0000001200da7308 */ /* 0x0007e20000000800 */
[C---:B------:R-:W-:Y:S02]  /*84f0*/  FMUL.FTZ R119, R129.reuse, R119 ;  /* 0x0000007781777220 */ /* 0x040fe40000410000 */
[C---:B------:R-:W-:Y:S02]  /*8500*/  FMUL.FTZ R126, R129.reuse, R126 ;  /* 0x0000007e817e7220 */ /* 0x040fe40000410000 */
[----:B-1----:R-:W-:Y:S01]  /*8510*/  FMUL.FTZ R6, R129, R142 ;  /* 0x0000008e81067220 */ /* 0x002fe20000410000 */
[----:B------:R-:W-:Y:S01]  /*8520*/  F2FP.BF16.PACK_AB R142, R223, R221 ;  /* 0x000000dddf8e723e */ /* 0x000fe200000010ff */
[----:B------:R-:W-:Y:S02]  /*8530*/  FMUL.FTZ R127, R129, R127 ;  /* 0x0000007f817f7220 */ /* 0x000fe40000410000 */
[--C-:B------:R-:W-:Y:S01]  /*8540*/  FFMA.FTZ R98, R98, c[0x0][0x2d0], -R189.reuse ;  /* 0x0000b40062627a23 */ /* 0x100fe200000108bd */
[----:B------:R1:W4:Y:S01]  /*8550*/  MUFU.EX2 R128, R2 ;  /* 0x0000000200807308 */ /* 0x0003220000000800 */
[--C-:B------:R-:W-:Y:S02]  /*8560*/  FFMA.FTZ R99, R99, c[0x0][0x2d0], -R189.reuse ;  /* 0x0000b40063637a23 */ /* 0x100fe400000108bd */
[--C-:B------:R-:W-:Y:S01]  /*8570*/  FFMA.FTZ R100, R100, c[0x0][0x2d0], -R188.reuse ;  /* 0x0000b40064647a23 */ /* 0x100fe200000108bc */
[----:B--2---:R-:W-:Y:S01]  /*8580*/  F2FP.BF16.PACK_AB R141, R209, R204 ;  /* 0x000000ccd18d723e */ /* 0x004fe200000010ff */
[----:B------:R-:W-:Y:S02]  /*8590*/  FMUL.FTZ R7, R129, R143 ;  /* 0x0000008f81077220 */ /* 0x000fe40000410000 */
[--C-:B------:R-:W-:Y:S02]  /*85a0*/  FFMA.FTZ R101, R101, c[0x0][0x2d0], -R188.reuse ;  /* 0x0000b40065657a23 */ /* 0x100fe400000108bc */
[--C-:B------:R-:W-:Y:S01]  /*85b0*/  FFMA.FTZ R112, R112, c[0x0][0x2d0], -R188.reuse ;  /* 0x0000b40070707a23 */ /* 0x100fe200000108bc */
[----:B------:R2:W2:Y:S01]  /*85c0*/  MUFU.EX2 R225, R19 ;  /* 0x0000001300e17308 */ /* 0x0004a20000000800 */
[----:B------:R-:W-:Y:S02]  /*85d0*/  FFMA.FTZ R188, R113, c[0x0][0x2d0], -R188 ;  /* 0x0000b40071bc7a23 */ /* 0x000fe400000108bc */
[--C-:B------:R-:W-:Y:S02]  /*85e0*/  FFMA.FTZ R102, R102, c[0x0][0x2d0], -R189.reuse ;  /* 0x0000b40066667a23 */ /* 0x100fe400000108bd */
[----:B---3--:R-:W-:Y:S02]  /*85f0*/  FMUL.FTZ R18, R129, R150 ;  /* 0x0000009681127220 */ /* 0x008fe40000410000 */
[--C-:B------:R-:W-:Y:S02]  /*8600*/  FFMA.FTZ R103, R103, c[0x0][0x2d0], -R189.reuse ;  /* 0x0000b40067677a23 */ /* 0x100fe400000108bd */
[--C-:B------:R-:W-:Y:S01]  /*8610*/  FFMA.FTZ R114, R114, c[0x0][0x2d0], -R189.reuse ;  /* 0x0000b40072727a23 */ /* 0x100fe200000108bd */
[----:B------:R-:W-:Y:S01]  /*8620*/  MUFU.EX2 R192, R34 ;  /* 0x0000002200c07308 */ /* 0x000fe20000000800 */
[----:B------:R-:W-:Y:S01]  /*8630*/  FFMA.FTZ R189, R115, c[0x0][0x2d0], -R189 ;  /* 0x0000b40073bd7a23 */ /* 0x000fe200000108bd */
[----:B-1----:R-:W1:Y:S01]  /*8640*/  SHFL.BFLY PT, R2, R0, 0x1, 0x1f ;  /* 0x0c201f0000027f89 */ /* 0x002e6200000e0000 */
[C---:B----4-:R-:W-:Y:S02]  /*8650*/  FMUL.FTZ R120, R128.reuse, R120 ;  /* 0x0000007880787220 */ /* 0x050fe40000410000 */
[----:B------:R-:W-:Y:S05]  /*8660*/  FMUL.FTZ R121, R128, R121 ;  /* 0x0000007980797220 */ /* 0x000fea0000410000 */
[----:B------:R-:W-:Y:S01]  /*8670*/  MUFU.EX2 R226, R35 ;  /* 0x0000002300e27308 */ /* 0x000fe20000000800 */
[----:B--2---:R-:W-:Y:S01]  /*8680*/  FMUL.FTZ R19, R129, R151 ;  /* 0x0000009781137220 */ /* 0x004fe20000410000 */
[----:B------:R-:W-:Y:S01]  /*8690*/  F2FP.BF16.PACK_AB R143, R225, R218 ;  /* 0x000000dae18f723e */ /* 0x000fe200000010ff */
[----:B------:R-:W-:Y:S07]  /*86a0*/  LDSM.16.MT88.4 R148, [R230+0x100] ;  /* 0x00010000e694783b */ /* 0x000fee0000004200 */
[----:B------:R-:W-:Y:S01]  /*86b0*/  MUFU.EX2 R195, R36 ;  /* 0x0000002400c37308 */ /* 0x000fe20000000800 */
[-C--:B------:R-:W-:Y:S05]  /*86c0*/  HMMA.16816.F32.BF16 R4, R140, R20.reuse, R4 ;  /* 0x000000148c04723c */ /* 0x080fea0000041804 */
[----:B-1----:R-:W-:Y:S04]  /*86d0*/  FMNMX.FTZ R2, R0, R2, !PT ;  /* 0x0000000200027209 */ /* 0x002fe80007810000 */
[----:B------:R-:W-:Y:S03]  /*86e0*/  MUFU.EX2 R34, R37 ;  /* 0x0000002500227308 */ /* 0x000fe60000000800 */
[C---:B------:R-:W-:Y:S02]  /*86f0*/  FADD.FTZ R0, -R2.reuse, R134 ;  /* 0x0000008602007221 */ /* 0x040fe40000010100 */
[----:B------:R-:W-:Y:S02]  /*8700*/  FMUL.FTZ R134, R131, c[0x0][0x2d0] ;  /* 0x0000b40083867a20 */ /* 0x000fe40000410000 */
[----:B------:R-:W-:Y:S03]  /*8710*/  FMUL.FTZ R3, R2, c[0x0][0x2d0] ;  /* 0x0000b40002037a20 */ /* 0x000fe60000410000 */
[----:B------:R-:W-:Y:S01]  /*8720*/  MUFU.EX2 R194, R38 ;  /* 0x0000002600c27308 */ /* 0x000fe20000000800 */
[----:B------:R-:W-:Y:S02]  /*8730*/  FMUL.FTZ R0, R0, c[0x0][0x2d0] ;  /* 0x0000b40000007a20 */ /* 0x000fe40000410000 */
        /* <DEDUP_REMOVED lines=10> */
[----:B------:R-:W2:Y:S01]  /*87e0*/  MUFU.EX2 R0, R0 ;  /* 0x0000000000007308 */ /* 0x000ea20000000800 */
[--C-:B------:R-:W-:Y:S02]  /*87f0*/  FFMA.FTZ R57, R57, c[0x0][0x2d0], -R134.reuse ;  /* 0x0000b40039397a23 */ /* 0x100fe40000010886 */
[--C-:B------:R-:W-:Y:S02]  /*8800*/  FFMA.FTZ R58, R58, c[0x0][0x2d0], -R3.reuse ;  /* 0x0000b4003a3a7a23 */ /* 0x100fe40000010803 */
[--C-:B------:R-:W-:Y:S02]  /*8810*/  FFMA.FTZ R59, R59, c[0x0][0x2d0], -R3.reuse ;  /* 0x0000b4003b3b7a23 */ /* 0x100fe40000010803 */
[--C-:B------:R-:W-:Y:S02]  /*8820*/  FFMA.FTZ R60, R60, c[0x0][0x2d0], -R134.reuse ;  /* 0x0000b4003c3c7a23 */ /* 0x100fe40000010886 */
[--C-:B------:R-:W-:Y:S01]  /*8830*/  FFMA.FTZ R61, R61, c[0x0][0x2d0], -R134.reuse ;  /* 0x0000b4003d3d7a23 */ /* 0x100fe20000010886 */
[----:B------:R3:W-:Y:S01]  /*8840*/  MUFU.EX2 R203, R8 ;  /* 0x0000000800cb7308 */ /* 0x0007e20000000800 */
[--C-:B------:R-:W-:Y:S02]  /*8850*/  FFMA.FTZ R62, R62, c[0x0][0x2d0], -R3.reuse ;  /* 0x0000b4003e3e7a23 */ /* 0x100fe40000010803 */
[--C-:B------:R-:W-:Y:S01]  /*8860*/  FFMA.FTZ R63, R63, c[0x0][0x2d0], -R3.reuse ;  /* 0x0000b4003f3f7a23 */ /* 0x100fe20000010803 */
[----:B-1----:R-:W1:Y:S01]  /*8870*/  LDSM.16.MT88.4 R36, [R231+0x100] ;  /* 0x00010000e724783b */ /* 0x002e620000004200 */
[--C-:B------:R-:W-:Y:S02]  /*8880*/  FFMA.FTZ R72, R72, c[0x0][0x2d0], -R134.reuse ;  /* 0x0000b40048487a23 */ /* 0x100fe40000010886 */
[--C-:B------:R-:W-:Y:S02]  /*8890*/  FFMA.FTZ R73, R73, c[0x0][0x2d0], -R134.reuse ;  /* 0x0000b40049497a23 */ /* 0x100fe40000010886 */
[--C-:B------:R-:W-:Y:S01]  /*88a0*/  FFMA.FTZ R74, R74, c[0x0][0x2d0], -R3.reuse ;  /* 0x0000b4004a4a7a23 */ /* 0x100fe20000010803 */
[----:B------:R-:W4:Y:S01]  /*88b0*/  MUFU.EX2 R205, R9 ;  /* 0x0000000900cd7308 */ /* 0x000f220000000800 */
[--C-:B------:R-:W-:Y:S02]  /*88c0*/  FFMA.FTZ R75, R75, c[0x0][0x2d0], -R3.reuse ;  /* 0x0000b4004b4b7a23 */ /* 0x100fe40000010803 */
[--C-:B------:R-:W-:Y:S02]  /*88d0*/  FFMA.FTZ R76, R76, c[0x0][0x2d0], -R134.reuse ;  /* 0x0000b4004c4c7a23 */ /* 0x100fe40000010886 */
[--C-:B------:R-:W-:Y:S02]  /*88e0*/  FFMA.FTZ R77, R77, c[0x0][0x2d0], -R134.reuse ;  /* 0x0000b4004d4d7a23 */ /* 0x100fe40000010886 */
[--C-:B------:R-:W-:Y:S02]  /*88f0*/  FFMA.FTZ R78, R78, c[0x0][0x2d0], -R3.reuse ;  /* 0x0000b4004e4e7a23 */ /* 0x100fe40000010803 */
[--C-:B------:R-:W-:Y:S01]  /*8900*/  FFMA.FTZ R79, R79, c[0x0][0x2d0], -R3.reuse ;  /* 0x0000b4004f4f7a23 */ /* 0x100fe20000010803 */
[----:B------:R1:W-:Y:S01]  /*8910*/  MUFU.EX2 R217, R12 ;  /* 0x0000000c00d97308 */ /* 0x0003e20000000800 */
[C---:B--2---:R-:W-:Y:S02]  /*8920*/  FMUL.FTZ R122, R0.reuse, R122 ;  /* 0x0000007a007a7220 */ /* 0x044fe40000410000 */
[----:B------:R-:W-:Y:S02]  /*8930*/  FMUL.FTZ R123, R0, R123 ;  /* 0x0000007b007b7220 */ /* 0x000fe40000410000 */
[----:B---3--:R-:W-:Y:S02]  /*8940*/  FMUL.FTZ R8, R128, R136 ;  /* 0x0000008880087220 */ /* 0x008fe40000410000 */
[--C-:B------:R-:W-:Y:S02]  /*8950*/  FFMA.FTZ R24, R24, c[0x0][0x2d0], -R134.reuse ;  /* 0x0000b40018187a23 */ /* 0x100fe40000010886 */
[--C-:B------:R-:W-:Y:S01]  /*8960*/  FFMA.FTZ R25, R25, c[0x0][0x2d0], -R134.reuse ;  /* 0x0000b40019197a23 */ /* 0x100fe20000010886 */
[----:B------:R2:W3:Y:S01]  /*8970*/  MUFU.EX2 R220, R13 ;  /* 0x0000000d00dc7308 */ /* 0x0004e20000000800 */
[--C-:B------:R-:W-:Y:S02]  /*8980*/  FFMA.FTZ R26, R26, c[0x0][0x2d0], -R3.reuse ;  /* 0x0000b4001a1a7a23 */ /* 0x100fe40000010803 */
[--C-:B------:R-:W-:Y:S01]  /*8990*/  FFMA.FTZ R28, R28, c[0x0][0x2d0], -R134.reuse ;  /* 0x0000b4001c1c7a23 */ /* 0x100fe20000010886 */
[----:B----4-:R-:W-:Y:S01]  /*89a0*/  F2FP.BF16.PACK_AB R136, R205, R203 ;  /* 0x000000cbcd88723e */ /* 0x010fe200000010ff */
[----:B------:R-:W-:Y:S02]  /*89b0*/  FMUL.FTZ R9, R128, R137 ;  /* 0x0000008980097220 */ /* 0x000fe40000410000 */
[--C-:B------:R-:W-:Y:S02]  /*89c0*/  FFMA.FTZ R30, R30, c[0x0][0x2d0], -R3.reuse ;  /* 0x0000b4001e1e7a23 */ /* 0x100fe40000010803 */
[--C-:B------:R-:W-:Y:S01]  /*89d0*/  FFMA.FTZ R41, R41, c[0x0][0x2d0], -R134.reuse ;  /* 0x0000b40029297a23 */ /* 0x100fe20000010886 */
[----:B------:R4:W-:Y:S01]  /*89e0*/  MUFU.EX2 R201, R10 ;  /* 0x0000000a00c97308 */ /* 0x0009e20000000800 */
[--C-:B------:R-:W-:Y:S02]  /*89f0*/  FFMA.FTZ R42, R42, c[0x0][0x2d0], -R3.reuse ;  /* 0x0000b4002a2a7a23 */ /* 0x100fe40000010803 */
[--C-:B------:R-:W-:Y:S02]  /*8a00*/  FFMA.FTZ R40, R40, c[0x0][0x2d0], -R134.reuse ;  /* 0x0000b40028287a23 */ /* 0x100fe40000010886 */
[----:B-1----:R-:W-:Y:S02]  /*8a10*/  FMUL.FTZ R12, R128, R144 ;  /* 0x00000090800c7220 */ /* 0x002fe40000410000 */
[--C-:B------:R-:W-:Y:S02]  /*8a20*/  FFMA.FTZ R43, R43, c[0x0][0x2d0], -R3.reuse ;  /* 0x0000b4002b2b7a23 */ /* 0x100fe40000010803 */
[--C-:B------:R-:W-:Y:S01]  /*8a30*/  FFMA.FTZ R44, R44, c[0x0][0x2d0], -R134.reuse ;  /* 0x0000b4002c2c7a23 */ /* 0x100fe20000010886 */
[----:B------:R-:W1:Y:S01]  /*8a40*/  MUFU.EX2 R214, R11 ;  /* 0x0000000b00d67308 */ /* 0x000e620000000800 */
[--C-:B------:R-:W-:Y:S02]  /*8a50*/  FFMA.FTZ R27, R27, c[0x0][0x2d0], -R3.reuse ;  /* 0x0000b4001b1b7a23 */ /* 0x100fe40000010803 */
[--C-:B------:R-:W-:Y:S02]  /*8a60*/  FFMA.FTZ R29, R29, c[0x0][0x2d0], -R134.reuse ;  /* 0x0000b4001d1d7a23 */ /* 0x100fe40000010886 */
[----:B--2---:R-:W-:Y:S02]  /*8a70*/  FMUL.FTZ R13, R128, R145 ;  /* 0x00000091800d7220 */ /* 0x004fe40000410000 */
[--C-:B------:R-:W-:Y:S02]  /*8a80*/  FFMA.FTZ R31, R31, c[0x0][0x2d0], -R3.reuse ;  /* 0x0000b4001f1f7a23 */ /* 0x100fe40000010803 */
[--C-:B------:R-:W-:Y:S01]  /*8a90*/  FFMA.FTZ R45, R45, c[0x0][0x2d0], -R134.reuse ;  /* 0x0000b4002d2d7a23 */ /* 0x100fe20000010886 */
[----:B------:R2:W-:Y:S01]  /*8aa0*/  MUFU.EX2 R135, R15 ;  /* 0x0000000f00877308 */ /* 0x0005e20000000800 */
[--C-:B------:R-:W-:Y:S02]  /*8ab0*/  FFMA.FTZ R46, R46, c[0x0][0x2d0], -R3.reuse ;  /* 0x0000b4002e2e7a23 */ /* 0x100fe40000010803 */
[--C-:B------:R-:W-:Y:S02]  /*8ac0*/  FFMA.FTZ R47, R47, c[0x0][0x2d0], -R3.reuse ;  /* 0x0000b4002f2f7a23 */ /* 0x100fe40000010803 */
[----:B----4-:R-:W-:Y:S01]  /*8ad0*/  FMUL.FTZ R10, R0, R138 ;  /* 0x0000008a000a7220 */ /* 0x010fe20000410000 */
[----:B---3--:R-:W-:Y:S01]  /*8ae0*/  F2FP.BF16.PACK_AB R138, R220, R217 ;  /* 0x000000d9dc8a723e */ /* 0x008fe200000010ff */
[--C-:B------:R-:W-:Y:S02]  /*8af0*/  FFMA.FTZ R88, R88, c[0x0][0x2d0], -R134.reuse ;  /* 0x0000b40058587a23 */ /* 0x100fe40000010886 */
[--C-:B------:R-:W-:Y:S01]  /*8b00*/  FFMA.FTZ R89, R89, c[0x0][0x2d0], -R134.reuse ;  /* 0x0000b40059597a23 */ /* 0x100fe20000010886 */
[----:B------:R-:W3:Y:S01]  /*8b10*/  MUFU.EX2 R216, R14 ;  /* 0x0000000e00d87308 */ /* 0x000ee20000000800 */
[--C-:B------:R-:W-:Y:S02]  /*8b20*/  FFMA.FTZ R92, R92, c[0x0][0x2d0], -R134.reuse ;  /* 0x0000b4005c5c7a23 */ /* 0x100fe40000010886 */
[--C-:B------:R-:W-:Y:S01]  /*8b30*/  FFMA.FTZ R93, R93, c[0x0][0x2d0], -R134.reuse ;  /* 0x0000b4005d5d7a23 */ /* 0x100fe20000010886 */
[----:B-1----:R-:W-:Y:S01]  /*8b40*/  F2FP.BF16.PACK_AB R137, R214, R201 ;  /* 0x000000c9d689723e */ /* 0x002fe200000010ff */
[----:B------:R-:W-:Y:S02]  /*8b50*/  FMUL.FTZ R11, R0, R139 ;  /* 0x0000008b000b7220 */ /* 0x000fe40000410000 */
[--C-:B------:R-:W-:Y:S02]  /*8b60*/  FFMA.FTZ R90, R90, c[0x0][0x2d0], -R3.reuse ;  /* 0x0000b4005a5a7a23 */ /* 0x100fe40000010803 */
[--C-:B------:R-:W-:Y:S01]  /*8b70*/  FFMA.FTZ R91, R91, c[0x0][0x2d0], -R3.reuse ;  /* 0x0000b4005b5b7a23 */ /* 0x100fe20000010803 */
[----:B------:R1:W-:Y:S01]  /*8b80*/  MUFU.EX2 R199, R24 ;  /* 0x0000001800c77308 */ /* 0x0003e20000000800 */
[--C-:B------:R-:W-:Y:S02]  /*8b90*/  FFMA.FTZ R94, R94, c[0x0][0x2d0], -R3.reuse ;  /* 0x0000b4005e5e7a23 */ /* 0x100fe40000010803 */
[--C-:B------:R-:W-:Y:S02]  /*8ba0*/  FFMA.FTZ R95, R95, c[0x0][0x2d0], -R3.reuse ;  /* 0x0000b4005f5f7a23 */ /* 0x100fe40000010803 */
[----:B--2---:R-:W-:Y:S02]  /*8bb0*/  FMUL.FTZ R15, R0, R147 ;  /* 0x00000093000f7220 */ /* 0x004fe40000410000 */
[--C-:B------:R-:W-:Y:S02]  /*8bc0*/  FFMA.FTZ R106, R106, c[0x0][0x2d0], -R3.reuse ;  /* 0x0000b4006a6a7a23 */ /* 0x100fe40000010803 */
[--C-:B------:R-:W-:Y:S01]  /*8bd0*/  FFMA.FTZ R107, R107, c[0x0][0x2d0], -R3.reuse ;  /* 0x0000b4006b6b7a23 */ /* 0x100fe20000010803 */
[----:B------:R2:W-:Y:S01]  /*8be0*/  MUFU.EX2 R206, R25 ;  /* 0x0000001900ce7308 */ /* 0x0005e20000000800 */
[--C-:B------:R-:W-:Y:S02]  /*8bf0*/  FFMA.FTZ R110, R110, c[0x0][0x2d0], -R3.reuse ;  /* 0x0000b4006e6e7a23 */ /* 0x100fe40000010803 */
[----:B------:R-:W-:Y:S01]  /*8c00*/  FFMA.FTZ R3, R111, c[0x0][0x2d0], -R3 ;  /* 0x0000b4006f037a23 */ /* 0x000fe20000010803 */
[----:B---3--:R-:W-:Y:S01]  /*8c10*/  F2FP.BF16.PACK_AB R139, R135, R216 ;  /* 0x000000d8878b723e */ /* 0x008fe200000010ff */
[----:B------:R-:W-:Y:S02]  /*8c20*/  FMUL.FTZ R14, R0, R146 ;  /* 0x00000092000e7220 */ /* 0x000fe40000410000 */
[----:B------:R-:W3:Y:S01]  /*8c30*/  LDSM.16.MT88.4 R144, [R229+0x100] ;  /* 0x00010000e590783b */ /* 0x000ee20000004200 */
[--C-:B------:R-:W-:Y:S02]  /*8c40*/  FFMA.FTZ R104, R104, c[0x0][0x2d0], -R134.reuse ;  /* 0x0000b40068687a23 */ /* 0x100fe40000010886 */
[----:B------:R4:W-:Y:S01]  /*8c50*/  MUFU.EX2 R198, R26 ;  /* 0x0000001a00c67308 */ /* 0x0009e20000000800 */
[C---:B------:R-:W-:Y:S04]  /*8c60*/  HMMA.16816.F32.BF16 R8, R136.reuse, R20, R8 ;  /* 0x000000148808723c */ /* 0x040fe80000041808 */
[----:B-1----:R-:W-:Y:S02]  /*8c70*/  FMUL.FTZ R24, R128, R156 ;  /* 0x0000009c80187220 */ /* 0x002fe40000410000 */
[--C-:B------:R-:W-:Y:S02]  /*8c80*/  FFMA.FTZ R105, R105, c[0x0][0x2d0], -R134.reuse ;  /* 0x0000b40069697a23 */ /* 0x100fe40000010886 */
[-C--:B------:R-:W-:Y:S01]  /*8c90*/  HMMA.16816.F32.BF16 R12, R136, R22.reuse, R12 ;  /* 0x00000016880c723c */ /* 0x080fe2000004180c */
[----:B------:R-:W1:Y:S03]  /*8ca0*/  MUFU.EX2 R219, R27 ;  /* 0x0000001b00db7308 */ /* 0x000e660000000800 */
[C---:B------:R-:W-:Y:S02]  /*8cb0*/  FMUL.FTZ R20, R130.reuse, R152 ;  /* 0x0000009882147220 */ /* 0x040fe40000410000 */
[----:B------:R-:W-:Y:S02]  /*8cc0*/  FMUL.FTZ R21, R130, R153 ;  /* 0x0000009982157220 */ /* 0x000fe40000410000 */
[C---:B------:R-:W-:Y:S03]  /*8cd0*/  HMMA.16816.F32.BF16 R16, R140.reuse, R22, R16 ;  /* 0x000000168c10723c */ /* 0x040fe60000041810 */
[----:B------:R3:W-:Y:S01]  /*8ce0*/  MUFU.EX2 R191, R28 ;  /* 0x0000001c00bf7308 */ /* 0x0007e20000000800 */
[----:B--2---:R-:W-:Y:S02]  /*8cf0*/  FMUL.FTZ R25, R128, R157 ;  /* 0x0000009d80197220 */ /* 0x004fe40000410000 */
[--C-:B------:R-:W-:Y:S02]  /*8d00*/  FFMA.FTZ R108, R108, c[0x0][0x2d0], -R134.reuse ;  /* 0x0000b4006c6c7a23 */ /* 0x100fe40000010886 */
[C---:B------:R-:W-:Y:S04]  /*8d10*/  FMUL.FTZ R22, R129.reuse, R154 ;  /* 0x0000009a81167220 */ /* 0x040fe80000410000 */
[----:B------:R-:W-:Y:S01]  /*8d20*/  FMUL.FTZ R23, R129, R155 ;  /* 0x0000009b81177220 */ /* 0x000fe20000410000 */
[----:B------:R2:W-:Y:S01]  /*8d30*/  MUFU.EX2 R190, R30 ;  /* 0x0000001e00be7308 */ /* 0x0005e20000000800 */
[C---:B----4-:R-:W-:Y:S01]  /*8d40*/  FMUL.FTZ R26, R0.reuse, R158 ;  /* 0x0000009e001a7220 */ /* 0x050fe20000410000 */
[----:B------:R-:W-:Y:S01]  /*8d50*/  MOV R158, R226 ;  /* 0x000000e2009e7202 */ /* 0x000fe20000000f00 */
[----:B------:R-:W-:Y:S01]  /*8d60*/  FFMA.FTZ R134, R109, c[0x0][0x2d0], -R134 ;  /* 0x0000b4006d867a23 */ /* 0x000fe20000010886 */
[----:B-1----:R-:W-:Y:S01]  /*8d70*/  MOV R153, R219 ;  /* 0x000000db00997202 */ /* 0x002fe20000000f00 */
[----:B------:R-:W-:Y:S01]  /*8d80*/  FMUL.FTZ R27, R0, R159 ;  /* 0x0000009f001b7220 */ /* 0x000fe20000410000 */
[-C--:B------:R-:W-:Y:S04]  /*8d90*/  HMMA.16816.F32.BF16 R20, R140, R36.reuse, R20 ;  /* 0x000000248c14723c */ /* 0x080fe80000041814 */
[----:B------:R-:W1:Y:S04]  /*8da0*/  MUFU.EX2 R222, R32 ;  /* 0x0000002000de7308 */ /* 0x000e680000000800 */
[C---:B------:R-:W-:Y:S04]  /*8db0*/  HMMA.16816.F32.BF16 R24, R136.reuse, R36, R24 ;  /* 0x000000248818723c */ /* 0x040fe80000041818 */
[----:B---3--:R-:W-:Y:S02]  /*8dc0*/  FMUL.FTZ R28, R128, R160 ;  /* 0x000000a0801c7220 */ /* 0x008fe40000410000 */
[----:B------:R-:W3:Y:S01]  /*8dd0*/  MUFU.EX2 R227, R29 ;  /* 0x0000001d00e37308 */ /* 0x000ee20000000800 */
[C---:B------:R-:W-:Y:S02]  /*8de0*/  FMUL.FTZ R36, R130.reuse, R168 ;  /* 0x000000a882247220 */ /* 0x040fe40000410000 */
[----:B------:R-:W-:Y:S03]  /*8df0*/  FMUL.FTZ R37, R130, R169 ;  /* 0x000000a982257220 */ /* 0x000fe60000410000 */
[C---:B--2---:R-:W-:Y:S01]  /*8e00*/  FMUL.FTZ R30, R0.reuse, R162 ;  /* 0x000000a2001e7220 */ /* 0x044fe20000410000 */
[----:B------:R-:W-:Y:S01]  /*8e10*/  MOV R162, R34 ;  /* 0x0000002200a27202 */ /* 0x000fe20000000f00 */
[C---:B------:R-:W-:Y:S01]  /*8e20*/  FMUL.FTZ R34, R129.reuse, R166 ;  /* 0x000000a681227220 */ /* 0x040fe20000410000 */
[----:B------:R-:W-:Y:S01]  /*8e30*/  MOV R166, R199 ;  /* 0x000000c700a67202 */ /* 0x000fe20000000f00 */
[----:B------:R2:W4:Y:S01]  /*8e40*/  MUFU.EX2 R32, R31 ;  /* 0x0000001f00207308 */ /* 0x0005220000000800 */
[----:B-1----:R-:W-:Y:S09]  /*8e50*/  MOV R152, R222 ;  /* 0x000000de00987202 */ /* 0x002ff20000000f00 */
[----:B------:R-:W1:Y:S01]  /*8e60*/  MUFU.EX2 R29, R41 ;  /* 0x00000029001d7308 */ /* 0x000e620000000800 */
[----:B---3--:R-:W-:Y:S09]  /*8e70*/  MOV R157, R227 ;  /* 0x000000e3009d7202 */ /* 0x008ff20000000f00 */
[----:B------:R-:W3:Y:S01]  /*8e80*/  MUFU.EX2 R224, R33 ;  /* 0x0000002100e07308 */ /* 0x000ee20000000800 */
[----:B--2---:R-:W-:Y:S01]  /*8e90*/  FMUL.FTZ R31, R0, R163 ;  /* 0x000000a3001f7220 */ /* 0x004fe20000410000 */
[----:B----4-:R-:W-:Y:S01]  /*8ea0*/  MOV R156, R32 ;  /* 0x00000020009c7202 */ /* 0x010fe20000000f00 */
[----:B------:R-:W-:Y:S01]  /*8eb0*/  FMUL.FTZ R32, R130, R164 ;  /* 0x000000a482207220 */ /* 0x000fe20000410000 */
[----:B------:R-:W-:Y:S06]  /*8ec0*/  MOV R164, R202 ;  /* 0x000000ca00a47202 */ /* 0x000fec0000000f00 */
[----:B------:R-:W2:Y:S01]  /*8ed0*/  MUFU.EX2 R33, R42 ;  /* 0x0000002a00217308 */ /* 0x000ea20000000800 */
[----:B-1----:R-:W-:Y:S01]  /*8ee0*/  MOV R160, R29 ;  /* 0x0000001d00a07202 */ /* 0x002fe20000000f00 */
[C---:B------:R-:W-:Y:S01]  /*8ef0*/  FMUL.FTZ R29, R128.reuse, R161 ;  /* 0x000000a1801d7220 */ /* 0x040fe20000410000 */
[----:B------:R-:W-:Y:S01]  /*8f00*/  MOV R161, R35 ;  /* 0x0000002300a17202 */ /* 0x000fe20000000f00 */
[C---:B------:R-:W-:Y:S01]  /*8f10*/  FMUL.FTZ R35, R129.reuse, R167 ;  /* 0x000000a781237220 */ /* 0x040fe20000410000 */
[----:B------:R-:W-:Y:S01]  /*8f20*/  MOV R167, R198 ;  /* 0x000000c600a77202 */ /* 0x000fe20000000f00 */
[----:B------:R-:W-:Y:S04]  /*8f30*/  FMUL.FTZ R41, R128, R173 ;  /* 0x000000ad80297220 */ /* 0x000fe80000410000 */
[----:B------:R1:W-:Y:S01]  /*8f40*/  MUFU.EX2 R193, R40 ;  /* 0x0000002800c17308 */ /* 0x0003e20000000800 */
[-C--:B------:R-:W-:Y:S03]  /*8f50*/  HMMA.16816.F32.BF16 R28, R136, R38.reuse, R28 ;  /* 0x00000026881c723c */ /* 0x080fe6000004181c */
[----:B---3--:R-:W-:Y:S06]  /*8f60*/  MOV R159, R224 ;  /* 0x000000e0009f7202 */ /* 0x008fec0000000f00 */
[----:B------:R3:W-:Y:S03]  /*8f70*/  MUFU.EX2 R212, R43 ;  /* 0x0000002b00d47308 */ /* 0x0007e60000000800 */
[----:B--2---:R-:W-:Y:S01]  /*8f80*/  MOV R163, R33 ;  /* 0x0000002100a37202 */ /* 0x004fe20000000f00 */
[----:B------:R-:W-:Y:S01]  /*8f90*/  FMUL.FTZ R33, R130, R165 ;  /* 0x000000a582217220 */ /* 0x000fe20000410000 */
[----:B------:R-:W-:Y:S01]  /*8fa0*/  MOV R165, R200 ;  /* 0x000000c800a57202 */ /* 0x000fe20000000f00 */
[----:B------:R-:W-:Y:S04]  /*8fb0*/  FMUL.FTZ R42, R0, R174 ;  /* 0x000000ae002a7220 */ /* 0x000fe80000410000 */
[----:B------:R2:W-:Y:S01]  /*8fc0*/  MUFU.EX2 R226, R44 ;  /* 0x0000002c00e27308 */ /* 0x0005e20000000800 */
[C---:B------:R-:W-:Y:S04]  /*8fd0*/  HMMA.16816.F32.BF16 R32, R140.reuse, R38, R32 ;  /* 0x000000268c20723c */ /* 0x040fe80000041820 */
[----:B-1----:R-:W-:Y:S03]  /*8fe0*/  FMUL.FTZ R40, R128, R172 ;  /* 0x000000ac80287220 */ /* 0x002fe60000410000 */
[C---:B------:R-:W-:Y:S02]  /*8ff0*/  FMUL.FTZ R38, R129.reuse, R170 ;  /* 0x000000aa81267220 */ /* 0x040fe40000410000 */
[----:B------:R1:W-:Y:S03]  /*9000*/  MUFU.EX2 R227, R45 ;  /* 0x0000002d00e37308 */ /* 0x0003e60000000800 */
[C---:B------:R-:W-:Y:S02]  /*9010*/  FMUL.FTZ R39, R129.reuse, R171 ;  /* 0x000000ab81277220 */ /* 0x040fe40000410000 */
[----:B---3--:R-:W-:Y:S05]  /*9020*/  FMUL.FTZ R43, R0, R175 ;  /* 0x000000af002b7220 */ /* 0x008fea0000410000 */
[-C--:B------:R-:W-:Y:S01]  /*9030*/  HMMA.16816.F32.BF16 R36, R140, R144.reuse, R36 ;  /* 0x000000908c24723c */ /* 0x080fe20000041824 */
[----:B------:R3:W-:Y:S02]  /*9040*/  MUFU.EX2 R222, R46 ;  /* 0x0000002e00de7308 */ /* 0x0007e40000000800 */
[C---:B--2---:R-:W-:Y:S05]  /*9050*/  FMUL.FTZ R44, R128.reuse, R176 ;  /* 0x000000b0802c7220 */ /* 0x044fea0000410000 */
[C---:B------:R-:W-:Y:S03]  /*9060*/  HMMA.16816.F32.BF16 R40, R136.reuse, R144, R40 ;  /* 0x000000908828723c */ /* 0x040fe60000041828 */
[----:B------:R2:W-:Y:S01]  /*9070*/  MUFU.EX2 R224, R47 ;  /* 0x0000002f00e07308 */ /* 0x0005e20000000800 */
[----:B-1----:R-:W-:Y:S09]  /*9080*/  FMUL.FTZ R45, R128, R177 ;  /* 0x000000b1802d7220 */ /* 0x002ff20000410000 */
[----:B------:R-:W1:Y:S01]  /*9090*/  MUFU.EX2 R215, R50 ;  /* 0x0000003200d77308 */ /* 0x000e620000000800 */
[C---:B---3--:R-:W-:Y:S09]  /*90a0*/  FMUL.FTZ R46, R0.reuse, R178 ;  /* 0x000000b2002e7220 */ /* 0x048ff20000410000 */
[----:B------:R3:W4:Y:S01]  /*90b0*/  MUFU.EX2 R213, R48 ;  /* 0x0000003000d57308 */ /* 0x0007220000000800 */
[----:B--2---:R-:W-:Y:S09]  /*90c0*/  FMUL.FTZ R47, R0, R179 ;  /* 0x000000b3002f7220 */ /* 0x004ff20000410000 */
[----:B------:R2:W2:Y:S01]  /*90d0*/  MUFU.EX2 R211, R49 ;  /* 0x0000003100d37308 */ /* 0x0004a20000000800 */
[-C--:B------:R-:W-:Y:S03]  /*90e0*/  HMMA.16816.F32.BF16 R44, R136, R146.reuse, R44 ;  /* 0x00000092882c723c */ /* 0x080fe6000004182c */
[----:B-1----:R-:W-:Y:S01]  /*90f0*/  MOV R154, R215 ;  /* 0x000000d7009a7202 */ /* 0x002fe20000000f00 */
[C---:B------:R-:W-:Y:S03]  /*9100*/  FMUL.FTZ R50, R129.reuse, R182 ;  /* 0x000000b681327220 */ /* 0x040fe60000410000 */
[----:B------:R-:W-:Y:S02]  /*9110*/  MOV R109, R154 ;  /* 0x0000009a006d7202 */ /* 0x000fe40000000f00 */
[----:B------:R1:W1:Y:S03]  /*9120*/  MUFU.EX2 R210, R51 ;  /* 0x0000003300d27308 */ /* 0x0002660000000800 */
[C---:B---3--:R-:W-:Y:S01]  /*9130*/  FMUL.FTZ R48, R130.reuse, R180 ;  /* 0x000000b482307220 */ /* 0x048fe20000410000 */
[----:B------:R-:W-:Y:S02]  /*9140*/  MOV R180, R212 ;  /* 0x000000d400b47202 */ /* 0x000fe40000000f00 */
[----:B----4-:R-:W-:Y:S04]  /*9150*/  MOV R155, R213 ;  /* 0x000000d5009b7202 */ /* 0x010fe80000000f00 */
[----:B------:R3:W-:Y:S01]  /*9160*/  MUFU.EX2 R219, R52 ;  /* 0x0000003400db7308 */ /* 0x0007e20000000800 */
[----:B------:R-:W-:Y:S01]  /*9170*/  MOV R111, R155 ;  /* 0x0000009b006f7202 */ /* 0x000fe20000000f00 */
[C---:B--2---:R-:W-:Y:S01]  /*9180*/  FMUL.FTZ R49, R130.reuse, R181 ;  /* 0x000000b582317220 */ /* 0x044fe20000410000 */
[----:B------:R-:W-:Y:S01]  /*9190*/  MOV R181, R211 ;  /* 0x000000d300b57202 */ /* 0x000fe20000000f00 */
[----:B------:R-:W-:Y:S01]  /*91a0*/  FFMA.FTZ R130, R130, R250, R207 ;  /* 0x000000fa82827223 */ /* 0x000fe200000100cf */
[----:B------:R-:W-:Y:S02]  /*91b0*/  MOV R207, R180 ;  /* 0x000000b400cf7202 */ /* 0x000fe40000000f00 */
[----:B------:R-:W-:Y:S03]  /*91c0*/  MOV R115, R181 ;  /* 0x000000b500737202 */ /* 0x000fe60000000f00 */
[----:B------:R2:W-:Y:S01]  /*91d0*/  MUFU.EX2 R171, R53 ;  /* 0x0000003500ab7308 */ /* 0x0005e20000000800 */
[----:B------:R-:W-:Y:S02]  /*91e0*/  FADD.FTZ R130, R208, R130 ;  /* 0x00000082d0827221 */ /* 0x000fe40000010000 */
[----:B-1----:R-:W-:Y:S01]  /*91f0*/  FMUL.FTZ R51, R129, R183 ;  /* 0x000000b781337220 */ /* 0x002fe20000410000 */
[----:B------:R-:W-:Y:S02]  /*9200*/  MOV R183, R206 ;  /* 0x000000ce00b77202 */ /* 0x000fe40000000f00 */
[----:B------:R-:W-:Y:S04]  /*9210*/  MOV R182, R210 ;  /* 0x000000d200b67202 */ /* 0x000fe80000000f00 */
[----:B------:R1:W-:Y:S01]  /*9220*/  MUFU.EX2 R170, R54 ;  /* 0x0000003600aa7308 */ /* 0x0003e20000000800 */
[C---:B------:R-:W-:Y:S01]  /*9230*/  HMMA.16816.F32.BF16 R48, R140.reuse, R146, R48 ;  /* 0x000000928c30723c */ /* 0x040fe20000041830 */
[----:B------:R-:W4:Y:S03]  /*9240*/  LDSM.16.MT88.4 R144, [R228+0x900] ;  /* 0x00090000e490783b */ /* 0x000f260000004200 */
[----:B------:R-:W-:Y:S01]  /*9250*/  MOV R113, R182 ;  /* 0x000000b600717202 */ /* 0x000fe20000000f00 */
[C---:B---3--:R-:W-:Y:S01]  /*9260*/  FMUL.FTZ R52, R128.reuse, R184 ;  /* 0x000000b880347220 */ /* 0x048fe20000410000 */
[----:B------:R-:W-:Y:S02]  /*9270*/  MOV R184, R197 ;  /* 0x000000c500b87202 */ /* 0x000fe40000000f00 */
[-C--:B------:R-:W-:Y:S01]  /*9280*/  HMMA.16816.F32.BF16 R116, R140, R148.reuse, R116 ;  /* 0x000000948c74723c */ /* 0x080fe20000041874 */
[----:B------:R3:W-:Y:S03]  /*9290*/  MUFU.EX2 R215, R55 ;  /* 0x0000003700d77308 */ /* 0x0007e60000000800 */
[C---:B--2---:R-:W-:Y:S01]  /*92a0*/  FMUL.FTZ R53, R128.reuse, R185 ;  /* 0x000000b980357220 */ /* 0x044fe20000410000 */
[----:B------:R-:W-:Y:S01]  /*92b0*/  MOV R185, R196 ;  /* 0x000000c400b97202 */ /* 0x000fe20000000f00 */
[----:B------:R-:W-:Y:S02]  /*92c0*/  FFMA.FTZ R128, R128, R252, R203 ;  /* 0x000000fc80807223 */ /* 0x000fe400000100cb */
[C---:B------:R-:W-:Y:S03]  /*92d0*/  HMMA.16816.F32.BF16 R120, R136.reuse, R148, R120 ;  /* 0x000000948878723c */ /* 0x040fe60000041878 */
[----:B------:R-:W-:Y:S01]  /*92e0*/  MUFU.EX2 R212, R64 ;  /* 0x0000004000d47308 */ /* 0x000fe20000000800 */
[----:B------:R-:W-:Y:S02]  /*92f0*/  FADD.FTZ R128, R205, R128 ;  /* 0x00000080cd807221 */ /* 0x000fe40000010000 */
[C---:B-1----:R-:W-:Y:S01]  /*9300*/  FMUL.FTZ R54, R0.reuse, R186 ;  /* 0x000000ba00367220 */ /* 0x042fe20000410000 */
[----:B------:R-:W-:Y:S05]  /*9310*/  MOV R186, R195 ;  /* 0x000000c300ba7202 */ /* 0x000fea0000000f00 */
[----:B------:R-:W-:Y:S01]  /*9320*/  MOV R203, R186 ;  /* 0x000000ba00cb7202 */ /* 0x000fe20000000f00 */
[----:B------:R-:W-:Y:S01]  /*9330*/  MUFU.EX2 R213, R65 ;  /* 0x0000004100d57308 */ /* 0x000fe20000000800 */
[C---:B---3--:R-:W-:Y:S01]  /*9340*/  FMUL.FTZ R55, R0.reuse, R187 ;  /* 0x000000bb00377220 */ /* 0x048fe20000410000 */
[----:B------:R-:W-:Y:S01]  /*9350*/  MOV R187, R194 ;  /* 0x000000c200bb7202 */ /* 0x000fe20000000f00 */
[----:B------:R-:W-:Y:S07]  /*9360*/  FFMA.FTZ R0, R0, R251, R201 ;  /* 0x000000fb00007223 */ /* 0x000fee00000100c9 */
[----:B------:R-:W-:Y:S01]  /*9370*/  MUFU.EX2 R210, R66 ;  /* 0x0000004200d27308 */ /* 0x000fe20000000800 */
[-C--:B------:R-:W-:Y:S03]  /*9380*/  HMMA.16816.F32.BF16 R52, R136, R150.reuse, R52 ;  /* 0x000000968834723c */ /* 0x080fe60000041834 */
[----:B------:R-:W-:Y:S04]  /*9390*/  FADD.FTZ R0, R214, R0 ;  /* 0x00000000d6007221 */ /* 0x000fe80000010000 */
[----:B------:R-:W-:Y:S01]  /*93a0*/  F2FP.BF16.PACK_AB R136, R185, R164 ;  /* 0x000000a4b988723e */ /* 0x000fe200000010ff */
[----:B------:R-:W-:Y:S01]  /*93b0*/  HMMA.16816.F32.BF16 R124, R140, R150, R124 ;  /* 0x000000968c7c723c */ /* 0x000fe2000004187c */
[----:B------:R-:W1:Y:S01]  /*93c0*/  LDSM.16.MT88.4 R148, [R231+0x900] ;  /* 0x00090000e794783b */ /* 0x000e620000004200 */
[----:B------:R2:W-:Y:S02]  /*93d0*/  MUFU.EX2 R211, R67 ;  /* 0x0000004300d37308 */ /* 0x0005e40000000800 */
[----:B------:R-:W-:Y:S01]  /*93e0*/  F2FP.BF16.PACK_AB R137, R184, R165 ;  /* 0x000000a5b889723e */ /* 0x000fe200000010ff */
[----:B------:R-:W-:Y:S01]  /*93f0*/  FADD.FTZ R0, R216, R0 ;  /* 0x00000000d8007221 */ /* 0x000fe20000010000 */
[----:B------:R-:W-:Y:S02]  /*9400*/  F2FP.BF16.PACK_AB R138, R159, R152 ;  /* 0x000000989f8a723e */ /* 0x000fe400000010ff */
[----:B------:R-:W-:Y:S01]  /*9410*/  F2FP.BF16.PACK_AB R139, R158, R192 ;  /* 0x000000c09e8b723e */ /* 0x000fe200000010ff */
[----:B------:R-:W-:Y:S03]  /*9420*/  FADD.FTZ R0, R135, R0 ;  /* 0x0000000087007221 */ /* 0x000fe60000010000 */
[----:B------:R-:W-:Y:S01]  /*9430*/  F2FP.BF16.PACK_AB R140, R183, R166 ;  /* 0x000000a6b78c723e */ /* 0x000fe200000010ff */
[----:B------:R-:W-:Y:S01]  /*9440*/  MUFU.EX2 R169, R56 ;  /* 0x0000003800a97308 */ /* 0x000fe20000000800 */
[----:B------:R-:W-:Y:S01]  /*9450*/  F2FP.BF16.PACK_AB R141, R153, R167 ;  /* 0x000000a7998d723e */ /* 0x000fe200000010ff */
[-C--:B----4-:R-:W-:Y:S05]  /*9460*/  HMMA.16816.F32.BF16 R4, R136, R144.reuse, R4 ;  /* 0x000000908804723c */ /* 0x090fea0000041804 */
[----:B------:R-:W-:Y:S02]  /*9470*/  F2FP.BF16.PACK_AB R142, R157, R191 ;  /* 0x000000bf9d8e723e */ /* 0x000fe400000010ff */
[-C--:B------:R-:W-:Y:S01]  /*9480*/  F2FP.BF16.PACK_AB R143, R156, R190.reuse ;  /* 0x000000be9c8f723e */ /* 0x080fe200000010ff */
[----:B------:R-:W3:Y:S01]  /*9490*/  MUFU.EX2 R175, R57 ;  /* 0x0000003900af7308 */ /* 0x000ee20000000800 */
[----:B--2---:R-:W2:Y:S05]  /*94a0*/  LDSM.16.MT88.4 R64, [R229+0x900] ;  /* 0x00090000e540783b */ /* 0x004eaa0000004200 */
[C---:B------:R-:W-:Y:S04]  /*94b0*/  HMMA.16816.F32.BF16 R8, R140.reuse, R144, R8 ;  /* 0x000000908c08723c */ /* 0x040fe80000041808 */
[----:B------:R-:W-:Y:S03]  /*94c0*/  MUFU.EX2 R168, R58 ;  /* 0x0000003a00a87308 */ /* 0x000fe60000000800 */
[----:B------:R-:W-:Y:S01]  /*94d0*/  MOV R145, R193 ;  /* 0x000000c100917202 */ /* 0x000fe20000000f00 */
[-C--:B------:R-:W-:Y:S04]  /*94e0*/  HMMA.16816.F32.BF16 R12, R140, R146.reuse, R12 ;  /* 0x000000928c0c723c */ /* 0x080fe8000004180c */
[----:B------:R-:W-:Y:S02]  /*94f0*/  MOV R144, R190 ;  /* 0x000000be00907202 */ /* 0x000fe40000000f00 */
[----:B------:R4:W2:Y:S01]  /*9500*/  MUFU.EX2 R174, R59 ;  /* 0x0000003b00ae7308 */ /* 0x0008a20000000800 */
[----:B------:R-:W-:Y:S01]  /*9510*/  MOV R250, R145 ;  /* 0x0000009100fa7202 */ /* 0x000fe20000000f00 */
[C---:B------:R-:W-:Y:S04]  /*9520*/  HMMA.16816.F32.BF16 R16, R136.reuse, R146, R16 ;  /* 0x000000928810723c */ /* 0x040fe80000041810 */
[----:B------:R-:W-:Y:S03]  /*9530*/  MOV R252, R144 ;  /* 0x0000009000fc7202 */ /* 0x000fe60000000f00 */
[----:B------:R-:W-:Y:S01]  /*9540*/  MOV R146, R192 ;  /* 0x000000c000927202 */ /* 0x000fe20000000f00 */
[-C--:B-1----:R-:W-:Y:S01]  /*9550*/  HMMA.16816.F32.BF16 R20, R136, R148.reuse, R20 ;  /* 0x000000948814723c */ /* 0x082fe20000041814 */
[----:B------:R-:W-:Y:S03]  /*9560*/  MUFU.EX2 R173, R60 ;  /* 0x0000003c00ad7308 */ /* 0x000fe60000000800 */
[----:B------:R-:W-:Y:S02]  /*9570*/  MOV R147, R191 ;  /* 0x000000bf00937202 */ /* 0x000fe40000000f00 */
[----:B------:R-:W-:Y:S02]  /*9580*/  MOV R251, R146 ;  /* 0x0000009200fb7202 */ /* 0x000fe40000000f00 */
[C---:B------:R-:W-:Y:S01]  /*9590*/  HMMA.16816.F32.BF16 R24, R140.reuse, R148, R24 ;  /* 0x000000948c18723c */ /* 0x040fe20000041818 */
[----:B------:R-:W3:Y:S02]  /*95a0*/  LDL.LU R149, [R1] ;  /* 0x0000000001957983 */ /* 0x000ee40000300800 */
[----:B------:R-:W1:Y:S01]  /*95b0*/  MUFU.EX2 R206, R61 ;  /* 0x0000003d00ce7308 */ /* 0x000e620000000800 */
[----:B------:R-:W-:Y:S01]  /*95c0*/  MOV R201, R147 ;  /* 0x0000009300c97202 */ /* 0x000fe20000000f00 */
[----:B------:R1:W5:Y:S03]  /*95d0*/  LDL.LU R135, [R1+0x18] ;  /* 0x0000180001877983 */ /* 0x0003660000300800 */
[-C--:B------:R-:W-:Y:S01]  /*95e0*/  HMMA.16816.F32.BF16 R28, R140, R150.reuse, R28 ;  /* 0x000000968c1c723c */ /* 0x080fe2000004181c */
[----:B----4-:R-:W4:Y:S04]  /*95f0*/  LDSM.16.MT88.4 R56, [R230+0x900] ;  /* 0x00090000e638783b */ /* 0x010f280000004200 */
[----:B------:R-:W-:Y:S03]  /*9600*/  MUFU.EX2 R172, R62 ;  /* 0x0000003e00ac7308 */ /* 0x000fe60000000800 */
[C---:B------:R-:W-:Y:S07]  /*9610*/  HMMA.16816.F32.BF16 R32, R136.reuse, R150, R32 ;  /* 0x000000968820723c */ /* 0x040fee0000041820 */
[----:B------:R1:W1:Y:S01]  /*9620*/  MUFU.EX2 R179, R63 ;  /* 0x0000003f00b37308 */ /* 0x0002620000000800 */
[-C--:B--2---:R-:W-:Y:S08]  /*9630*/  HMMA.16816.F32.BF16 R36, R136, R64.reuse, R36 ;  /* 0x000000408824723c */ /* 0x084ff00000041824 */
[C---:B------:R-:W-:Y:S01]  /*9640*/  HMMA.16816.F32.BF16 R40, R140.reuse, R64, R40 ;  /* 0x000000408c28723c */ /* 0x040fe20000041828 */
[----:B------:R-:W-:Y:S06]  /*9650*/  MUFU.EX2 R178, R68 ;  /* 0x0000004400b27308 */ /* 0x000fec0000000800 */
[----:B------:R-:W-:Y:S01]  /*9660*/  F2FP.BF16.PACK_AB R64, R160, R145 ;  /* 0x00000091a040723e */ /* 0x000fe200000010ff */
[-C--:B------:R-:W-:Y:S03]  /*9670*/  HMMA.16816.F32.BF16 R44, R140, R66.reuse, R44 ;  /* 0x000000428c2c723c */ /* 0x080fe6000004182c */
[----:B------:R-:W-:Y:S01]  /*9680*/  MUFU.EX2 R202, R69 ;  /* 0x0000004500ca7308 */ /* 0x000fe20000000800 */
[----:B------:R-:W-:Y:S01]  /*9690*/  F2FP.BF16.PACK_AB R65, R180, R163 ;  /* 0x000000a3b441723e */ /* 0x000fe200000010ff */
[----:B-1----:R-:W1:Y:S03]  /*96a0*/  LDSM.16.MT88.4 R60, [R228+0x1100] ;  /* 0x00110000e43c783b */ /* 0x002e660000004200 */
[C---:B------:R-:W-:Y:S05]  /*96b0*/  HMMA.16816.F32.BF16 R48, R136.reuse, R66, R48 ;  /* 0x000000428830723c */ /* 0x040fea0000041830 */
[----:B------:R-:W-:Y:S02]  /*96c0*/  MUFU.EX2 R177, R70 ;  /* 0x0000004600b17308 */ /* 0x000fe40000000800 */
[----:B------:R-:W-:Y:S01]  /*96d0*/  F2FP.BF16.PACK_AB R66, R227, R226 ;  /* 0x000000e2e342723e */ /* 0x000fe200000010ff */
[-C--:B----4-:R-:W-:Y:S04]  /*96e0*/  HMMA.16816.F32.BF16 R116, R136, R56.reuse, R116 ;  /* 0x000000388874723c */ /* 0x090fe80000041874 */
[----:B------:R-:W-:Y:S03]  /*96f0*/  F2FP.BF16.PACK_AB R67, R224, R222 ;  /* 0x000000dee043723e */ /* 0x000fe600000010ff */
[----:B------:R2:W-:Y:S01]  /*9700*/  MUFU.EX2 R200, R71 ;  /* 0x0000004700c87308 */ /* 0x0005e20000000800 */
[C---:B------:R-:W-:Y:S07]  /*9710*/  HMMA.16816.F32.BF16 R120, R140.reuse, R56, R120 ;  /* 0x000000388c78723c */ /* 0x040fee0000041878 */
[----:B------:R-:W-:Y:S01]  /*9720*/  F2FP.BF16.PACK_AB R56, R162, R186 ;  /* 0x000000baa238723e */ /* 0x000fe200000010ff */
[-C--:B------:R-:W-:Y:S01]  /*9730*/  HMMA.16816.F32.BF16 R52, R140, R58.reuse, R52 ;  /* 0x0000003a8c34723c */ /* 0x080fe20000041834 */
[----:B------:R-:W-:Y:S03]  /*9740*/  MUFU.EX2 R176, R72 ;  /* 0x0000004800b07308 */ /* 0x000fe60000000800 */
[----:B------:R-:W-:Y:S03]  /*9750*/  F2FP.BF16.PACK_AB R57, R161, R187 ;  /* 0x000000bba139723e */ /* 0x000fe600000010ff */
[----:B------:R-:W-:Y:S01]  /*9760*/  MOV R143, R167 ;  /* 0x000000a7008f7202 */ /* 0x000fe20000000f00 */
[----:B------:R-:W-:Y:S01]  /*9770*/  HMMA.16816.F32.BF16 R124, R136, R58, R124 ;  /* 0x0000003a887c723c */ /* 0x000fe2000004187c */
[----:B------:R-:W-:Y:S02]  /*9780*/  LDSM.16.MT88.4 R136, [R229+0x1100] ;  /* 0x00110000e588783b */ /* 0x000fe40000004200 */
[----:B------:R-:W4:Y:S01]  /*9790*/  MUFU.EX2 R195, R73 ;  /* 0x0000004900c37308 */ /* 0x000f220000000800 */
[----:B------:R-:W-:Y:S01]  /*97a0*/  MOV R142, R166 ;  /* 0x000000a6008e7202 */ /* 0x000fe20000000f00 */
[----:B------:R-:W-:Y:S01]  /*97b0*/  FADD.FTZ R0, R143, R0 ;  /* 0x000000008f007221 */ /* 0x000fe20000010000 */
[----:B------:R-:W-:Y:S02]  /*97c0*/  MOV R141, R165 ;  /* 0x000000a5008d7202 */ /* 0x000fe40000000f00 */
[----:B------:R-:W-:Y:S01]  /*97d0*/  F2FP.BF16.PACK_AB R58, R181, R155 ;  /* 0x0000009bb53a723e */ /* 0x000fe200000010ff */
[----:B--2---:R-:W2:Y:S03]  /*97e0*/  LDSM.16.MT88.4 R68, [R231+0x1100] ;  /* 0x00110000e744783b */ /* 0x004ea60000004200 */
[----:B------:R-:W-:Y:S01]  /*97f0*/  F2FP.BF16.PACK_AB R59, R182, R154 ;  /* 0x0000009ab63b723e */ /* 0x000fe200000010ff */
[----:B------:R-:W-:Y:S01]  /*9800*/  MUFU.EX2 R194, R74 ;  /* 0x0000004a00c27308 */ /* 0x000fe20000000800 */
[----:B------:R-:W-:Y:S01]  /*9810*/  MOV R140, R164 ;  /* 0x000000a4008c7202 */ /* 0x000fe20000000f00 */
[----:B------:R-:W-:Y:S02]  /*9820*/  FADD.FTZ R0, R153, R0 ;  /* 0x0000000099007221 */ /* 0x000fe40000010000 */
[----:B------:R-:W-:Y:S02]  /*9830*/  LDSM.16.MT88.4 R164, [R231+0x3100] ;  /* 0x00310000e7a4783b */ /* 0x000fe40000004200 */
[-C--:B-1----:R-:W-:Y:S04]  /*9840*/  HMMA.16816.F32.BF16 R4, R56, R60.reuse, R4 ;  /* 0x0000003c3804723c */ /* 0x082fe80000041804 */
[----:B------:R1:W1:Y:S01]  /*9850*/  MUFU.EX2 R193, R75 ;  /* 0x0000004b00c17308 */ /* 0x0002620000000800 */
[----:B------:R-:W-:Y:S03]  /*9860*/  FADD.FTZ R0, R252, R0 ;  /* 0x00000000fc007221 */ /* 0x000fe60000010000 */
[C---:B------:R-:W-:Y:S06]  /*9870*/  HMMA.16816.F32.BF16 R8, R64.reuse, R60, R8 ;  /* 0x0000003c4008723c */ /* 0x040fec0000041808 */
[----:B------:R-:W-:Y:S02]  /*9880*/  MUFU.EX2 R192, R76 ;  /* 0x0000004c00c07308 */ /* 0x000fe40000000800 */
[-C--:B------:R-:W-:Y:S08]  /*9890*/  HMMA.16816.F32.BF16 R12, R64, R62.reuse, R12 ;  /* 0x0000003e400c723c */ /* 0x080ff0000004180c */
[C---:B------:R-:W-:Y:S01]  /*98a0*/  HMMA.16816.F32.BF16 R16, R56.reuse, R62, R16 ;  /* 0x0000003e3810723c */ /* 0x040fe20000041810 */
[----:B------:R-:W4:Y:S01]  /*98b0*/  LDSM.16.MT88.4 R60, [R230+0x1100] ;  /* 0x00110000e63c783b */ /* 0x000f220000004200 */
[----:B------:R-:W3:Y:S06]  /*98c0*/  MUFU.EX2 R191, R77 ;  /* 0x0000004d00bf7308 */ /* 0x000eec0000000800 */
[-C--:B--2---:R-:W-:Y:S01]  /*98d0*/  HMMA.16816.F32.BF16 R20, R56, R68.reuse, R20 ;  /* 0x000000443814723c */ /* 0x084fe20000041814 */
[----:B-1----:R-:W-:Y:S03]  /*98e0*/  LDSM.16.MT88.4 R72, [R229+0x1900] ;  /* 0x00190000e548783b */ /* 0x002fe60000004200 */
[----:B------:R-:W-:Y:S04]  /*98f0*/  MUFU.EX2 R190, R78 ;  /* 0x0000004e00be7308 */ /* 0x000fe80000000800 */
[C---:B------:R-:W-:Y:S06]  /*9900*/  HMMA.16816.F32.BF16 R24, R64.reuse, R68, R24 ;  /* 0x000000444018723c */ /* 0x040fec0000041818 */
[----:B------:R-:W-:Y:S02]  /*9910*/  MUFU.EX2 R196, R83 ;  /* 0x0000005300c47308 */ /* 0x000fe40000000800 */
[-C--:B------:R-:W-:Y:S08]  /*9920*/  HMMA.16816.F32.BF16 R28, R64, R70.reuse, R28 ;  /* 0x00000046401c723c */ /* 0x080ff0000004181c */
[C---:B------:R-:W-:Y:S01]  /*9930*/  HMMA.16816.F32.BF16 R32, R56.reuse, R70, R32 ;  /* 0x000000463820723c */ /* 0x040fe20000041820 */
[----:B------:R-:W1:Y:S01]  /*9940*/  LDSM.16.MT88.4 R68, [R228+0x1900] ;  /* 0x00190000e444783b */ /* 0x000e620000004200 */
[----:B------:R2:W-:Y:S06]  /*9950*/  MUFU.EX2 R83, R79 ;  /* 0x0000004f00537308 */ /* 0x0005ec0000000800 */
[-C--:B------:R-:W-:Y:S04]  /*9960*/  HMMA.16816.F32.BF16 R36, R56, R136.reuse, R36 ;  /* 0x000000883824723c */ /* 0x080fe80000041824 */
[----:B------:R-:W-:Y:S04]  /*9970*/  MUFU.EX2 R189, R189 ;  /* 0x000000bd00bd7308 */ /* 0x000fe80000000800 */
[C---:B------:R-:W-:Y:S06]  /*9980*/  HMMA.16816.F32.BF16 R40, R64.reuse, R136, R40 ;  /* 0x000000884028723c */ /* 0x040fec0000041828 */
[----:B------:R-:W-:Y:S02]  /*9990*/  MUFU.EX2 R199, R80 ;  /* 0x0000005000c77308 */ /* 0x000fe40000000800 */
[-C--:B------:R-:W-:Y:S01]  /*99a0*/  HMMA.16816.F32.BF16 R44, R64, R138.reuse, R44 ;  /* 0x0000008a402c723c */ /* 0x080fe2000004182c */
[----:B--2---:R-:W-:Y:S07]  /*99b0*/  LDSM.16.MT88.4 R76, [R230+0x1900] ;  /* 0x00190000e64c783b */ /* 0x004fee0000004200 */
[C---:B------:R-:W-:Y:S01]  /*99c0*/  HMMA.16816.F32.BF16 R48, R56.reuse, R138, R48 ;  /* 0x0000008a3830723c */ /* 0x040fe20000041830 */
[----:B------:R-:W2:Y:S07]  /*99d0*/  MUFU.EX2 R198, R81 ;  /* 0x0000005100c67308 */ /* 0x000eae0000000800 */
[-C--:B----4-:R-:W-:Y:S03]  /*99e0*/  HMMA.16816.F32.BF16 R116, R56, R60.reuse, R116 ;  /* 0x0000003c3874723c */ /* 0x090fe60000041874 */
[----:B------:R-:W4:Y:S05]  /*99f0*/  MUFU.EX2 R197, R82 ;  /* 0x0000005200c57308 */ /* 0x000f2a0000000800 */
[C---:B------:R-:W-:Y:S05]  /*9a00*/  HMMA.16816.F32.BF16 R120, R64.reuse, R60, R120 ;  /* 0x0000003c4078723c */ /* 0x040fea0000041878 */
[----:B------:R-:W-:Y:S02]  /*9a10*/  MUFU.EX2 R114, R114 ;  /* 0x0000007200727308 */ /* 0x000fe40000000800 */
[----:B---3--:R-:W-:Y:S01]  /*9a20*/  F2FP.BF16.PACK_AB R60, R175, R169 ;  /* 0x000000a9af3c723e */ /* 0x008fe200000010ff */
[-C--:B------:R-:W-:Y:S01]  /*9a30*/  HMMA.16816.F32.BF16 R52, R64, R62.reuse, R52 ;  /* 0x0000003e4034723c */ /* 0x080fe20000041834 */
[----:B------:R-:W3:Y:S03]  /*9a40*/  LDSM.16.MT88.4 R64, [R231+0x1900] ;  /* 0x00190000e740783b */ /* 0x000ee60000004200 */
[----:B------:R-:W-:Y:S03]  /*9a50*/  F2FP.BF16.PACK_AB R61, R174, R168 ;  /* 0x000000a8ae3d723e */ /* 0x000fe600000010ff */
[----:B------:R-:W-:Y:S01]  /*9a60*/  MUFU.EX2 R107, R107 ;  /* 0x0000006b006b7308 */ /* 0x000fe20000000800 */
[----:B------:R-:W-:Y:S07]  /*9a70*/  HMMA.16816.F32.BF16 R124, R56, R62, R124 ;  /* 0x0000003e387c723c */ /* 0x000fee000004187c */
[----:B------:R-:W-:Y:S02]  /*9a80*/  F2FP.BF16.PACK_AB R56, R171, R219 ;  /* 0x000000dbab38723e */ /* 0x000fe400000010ff */
[----:B------:R-:W-:Y:S01]  /*9a90*/  F2FP.BF16.PACK_AB R57, R215, R170 ;  /* 0x000000aad739723e */ /* 0x000fe200000010ff */
[----:B------:R-:W-:Y:S02]  /*9aa0*/  MUFU.EX2 R110, R110 ;  /* 0x0000006e006e7308 */ /* 0x000fe40000000800 */
[----:B------:R-:W-:Y:S02]  /*9ab0*/  F2FP.BF16.PACK_AB R58, R213, R212 ;  /* 0x000000d4d53a723e */ /* 0x000fe400000010ff */
[----:B------:R-:W-:Y:S02]  /*9ac0*/  F2FP.BF16.PACK_AB R59, R211, R210 ;  /* 0x000000d2d33b723e */ /* 0x000fe400000010ff */
[----:B------:R-:W-:Y:S02]  /*9ad0*/  F2FP.BF16.PACK_AB R62, R206, R173 ;  /* 0x000000adce3e723e */ /* 0x000fe400000010ff */
[----:B------:R-:W-:Y:S02]  /*9ae0*/  F2FP.BF16.PACK_AB R63, R179, R172 ;  /* 0x000000acb33f723e */ /* 0x000fe400000010ff */
[----:B------:R-:W-:Y:S01]  /*9af0*/  MUFU.EX2 R88, R88 ;  /* 0x0000005800587308 */ /* 0x000fe20000000800 */
[-C--:B-1----:R-:W-:Y:S08]  /*9b00*/  HMMA.16816.F32.BF16 R4, R56, R68.reuse, R4 ;  /* 0x000000443804723c */ /* 0x082ff00000041804 */
[C---:B------:R-:W-:Y:S01]  /*9b10*/  HMMA.16816.F32.BF16 R8, R60.reuse, R68, R8 ;  /* 0x000000443c08723c */ /* 0x040fe20000041808 */
[----:B------:R-:W-:Y:S07]  /*9b20*/  MUFU.EX2 R89, R89 ;  /* 0x0000005900597308 */ /* 0x000fee0000000800 */
[-C--:B------:R-:W-:Y:S03]  /*9b30*/  HMMA.16816.F32.BF16 R12, R60, R70.reuse, R12 ;  /* 0x000000463c0c723c */ /* 0x080fe6000004180c */
[----:B------:R-:W-:Y:S05]  /*9b40*/  MUFU.EX2 R90, R90 ;  /* 0x0000005a005a7308 */ /* 0x000fea0000000800 */
[C---:B------:R-:W-:Y:S01]  /*9b50*/  HMMA.16816.F32.BF16 R16, R56.reuse, R70, R16 ;  /* 0x000000463810723c */ /* 0x040fe20000041810 */
[----:B------:R-:W-:Y:S04]  /*9b60*/  LDSM.16.MT88.4 R68, [R231+0x2100] ;  /* 0x00210000e744783b */ /* 0x000fe80000004200 */
[----:B------:R-:W-:Y:S03]  /*9b70*/  MUFU.EX2 R91, R91 ;  /* 0x0000005b005b7308 */ /* 0x000fe60000000800 */
[-C--:B---3--:R-:W-:Y:S07]  /*9b80*/  HMMA.16816.F32.BF16 R20, R56, R64.reuse, R20 ;  /* 0x000000403814723c */ /* 0x088fee0000041814 */
[----:B------:R-:W-:Y:S01]  /*9b90*/  MUFU.EX2 R92, R92 ;  /* 0x0000005c005c7308 */ /* 0x000fe20000000800 */
[C---:B------:R-:W-:Y:S08]  /*9ba0*/  HMMA.16816.F32.BF16 R24, R60.reuse, R64, R24 ;  /* 0x000000403c18723c */ /* 0x040ff00000041818 */
[-C--:B------:R-:W-:Y:S01]  /*9bb0*/  HMMA.16816.F32.BF16 R28, R60, R66.reuse, R28 ;  /* 0x000000423c1c723c */ /* 0x080fe2000004181c */
[----:B------:R-:W-:Y:S07]  /*9bc0*/  MUFU.EX2 R93, R93 ;  /* 0x0000005d005d7308 */ /* 0x000fee0000000800 */
[C---:B------:R-:W-:Y:S01]  /*9bd0*/  HMMA.16816.F32.BF16 R32, R56.reuse, R66, R32 ;  /* 0x000000423820723c */ /* 0x040fe20000041820 */
[----:B------:R-:W1:Y:S02]  /*9be0*/  LDSM.16.MT88.4 R64, [R228+0x2100] ;  /* 0x00210000e440783b */ /* 0x000e640000004200 */
[----:B------:R-:W-:Y:S01]  /*9bf0*/  MUFU.EX2 R94, R94 ;  /* 0x0000005e005e7308 */ /* 0x000fe20000000800 */
[----:B------:R-:W-:Y:S01]  /*9c00*/  FFMA.FTZ R129, R129, R149, R204 ;  /* 0x0000009581817223 */ /* 0x000fe200000100cc */
[----:B------:R-:W-:Y:S03]  /*9c10*/  MOV R204, R187 ;  /* 0x000000bb00cc7202 */ /* 0x000fe60000000f00 */
[-C--:B------:R-:W-:Y:S01]  /*9c20*/  HMMA.16816.F32.BF16 R36, R56, R72.reuse, R36 ;  /* 0x000000483824723c */ /* 0x080fe20000041824 */
[----:B------:R-:W-:Y:S03]  /*9c30*/  LDSM.16.MT88.4 R148, [R228+0x3100] ;  /* 0x00310000e494783b */ /* 0x000fe60000004200 */
[----:B------:R-:W-:Y:S01]  /*9c40*/  FADD.FTZ R129, R209, R129 ;  /* 0x00000081d1817221 */ /* 0x000fe20000010000 */
[----:B------:R-:W-:Y:S03]  /*9c50*/  MUFU.EX2 R95, R95 ;  /* 0x0000005f005f7308 */ /* 0x000fe60000000800 */
[C---:B------:R-:W-:Y:S07]  /*9c60*/  HMMA.16816.F32.BF16 R40, R60.reuse, R72, R40 ;  /* 0x000000483c28723c */ /* 0x040fee0000041828 */
[----:B------:R-:W-:Y:S01]  /*9c70*/  MUFU.EX2 R103, R103 ;  /* 0x0000006700677308 */ /* 0x000fe20000000800 */
[-C--:B------:R-:W-:Y:S08]  /*9c80*/  HMMA.16816.F32.BF16 R44, R60, R74.reuse, R44 ;  /* 0x0000004a3c2c723c */ /* 0x080ff0000004182c */
[C---:B------:R-:W-:Y:S01]  /*9c90*/  HMMA.16816.F32.BF16 R48, R56.reuse, R74, R48 ;  /* 0x0000004a3830723c */ /* 0x040fe20000041830 */
[----:B------:R-:W3:Y:S01]  /*9ca0*/  LDSM.16.MT88.4 R72, [R229+0x2100] ;  /* 0x00210000e548783b */ /* 0x000ee20000004200 */
[----:B------:R-:W-:Y:S06]  /*9cb0*/  MUFU.EX2 R104, R104 ;  /* 0x0000006800687308 */ /* 0x000fec0000000800 */
[-C--:B------:R-:W-:Y:S04]  /*9cc0*/  HMMA.16816.F32.BF16 R116, R56, R76.reuse, R116 ;  /* 0x0000004c3874723c */ /* 0x080fe80000041874 */
[----:B------:R-:W-:Y:S04]  /*9cd0*/  MUFU.EX2 R105, R105 ;  /* 0x0000006900697308 */ /* 0x000fe80000000800 */
[C---:B------:R-:W-:Y:S06]  /*9ce0*/  HMMA.16816.F32.BF16 R120, R60.reuse, R76, R120 ;  /* 0x0000004c3c78723c */ /* 0x040fec0000041878 */
[----:B------:R-:W-:Y:S02]  /*9cf0*/  MUFU.EX2 R106, R106 ;  /* 0x0000006a006a7308 */ /* 0x000fe40000000800 */
[-C--:B------:R-:W-:Y:S07]  /*9d00*/  HMMA.16816.F32.BF16 R52, R60, R78.reuse, R52 ;  /* 0x0000004e3c34723c */ /* 0x080fee0000041834 */
[----:B------:R-:W-:Y:S01]  /*9d10*/  F2FP.BF16.PACK_AB R60, R195, R176 ;  /* 0x000000b0c33c723e */ /* 0x000fe200000010ff */
[----:B------:R-:W-:Y:S01]  /*9d20*/  HMMA.16816.F32.BF16 R124, R56, R78, R124 ;  /* 0x0000004e387c723c */ /* 0x000fe2000004187c */
[----:B------:R-:W3:Y:S01]  /*9d30*/  LDSM.16.MT88.4 R76, [R230+0x2100] ;  /* 0x00210000e64c783b */ /* 0x000ee20000004200 */
[----:B------:R-:W-:Y:S02]  /*9d40*/  MUFU.EX2 R108, R108 ;  /* 0x0000006c006c7308 */ /* 0x000fe40000000800 */
[----:B------:R-:W-:Y:S02]  /*9d50*/  F2FP.BF16.PACK_AB R61, R193, R194 ;  /* 0x000000c2c13d723e */ /* 0x000fe400000010ff */
[----:B------:R-:W-:Y:S02]  /*9d60*/  F2FP.BF16.PACK_AB R62, R191, R192 ;  /* 0x000000c0bf3e723e */ /* 0x000fe400000010ff */
[----:B------:R-:W-:Y:S04]  /*9d70*/  F2FP.BF16.PACK_AB R56, R202, R178 ;  /* 0x000000b2ca38723e */ /* 0x000fe800000010ff */
[----:B------:R-:W-:Y:S01]  /*9d80*/  F2FP.BF16.PACK_AB R57, R200, R177 ;  /* 0x000000b1c839723e */ /* 0x000fe200000010ff */
[----:B------:R-:W3:Y:S01]  /*9d90*/  MUFU.EX2 R134, R134 ;  /* 0x0000008600867308 */ /* 0x000ee20000000800 */
[----:B--2---:R-:W-:Y:S02]  /*9da0*/  F2FP.BF16.PACK_AB R58, R198, R199 ;  /* 0x000000c7c63a723e */ /* 0x004fe400000010ff */
[----:B----4-:R-:W-:Y:S02]  /*9db0*/  F2FP.BF16.PACK_AB R59, R196, R197 ;  /* 0x000000c5c43b723e */ /* 0x010fe400000010ff */
[----:B------:R-:W-:Y:S05]  /*9dc0*/  F2FP.BF16.PACK_AB R63, R83, R190 ;  /* 0x000000be533f723e */ /* 0x000fea00000010ff */
[-C--:B-1----:R-:W-:Y:S01]  /*9dd0*/  HMMA.16816.F32.BF16 R4, R56, R64.reuse, R4 ;  /* 0x000000403804723c */ /* 0x082fe20000041804 */
[----:B------:R-:W-:Y:S07]  /*9de0*/  MUFU.EX2 R84, R84 ;  /* 0x0000005400547308 */ /* 0x000fee0000000800 */
[C---:B------:R-:W-:Y:S03]  /*9df0*/  HMMA.16816.F32.BF16 R8, R60.reuse, R64, R8 ;  /* 0x000000403c08723c */ /* 0x040fe60000041808 */
[----:B------:R-:W1:Y:S01]  /*9e00*/  MUFU.EX2 R85, R85 ;  /* 0x0000005500557308 */ /* 0x000e620000000800 */
[----:B---3--:R-:W-:Y:S04]  /*9e10*/  F2FP.BF16.PACK_AB R186, R134, R108 ;  /* 0x0000006c86ba723e */ /* 0x008fe800000010ff */
[-C--:B------:R-:W-:Y:S05]  /*9e20*/  HMMA.16816.F32.BF16 R12, R60, R66.reuse, R12 ;  /* 0x000000423c0c723c */ /* 0x080fea000004180c */
[----:B------:R-:W-:Y:S03]  /*9e30*/  MUFU.EX2 R86, R86 ;  /* 0x0000005600567308 */ /* 0x000fe60000000800 */
[C---:B------:R-:W-:Y:S01]  /*9e40*/  HMMA.16816.F32.BF16 R16, R56.reuse, R66, R16 ;  /* 0x000000423810723c */ /* 0x040fe20000041810 */
[----:B------:R-:W2:Y:S06]  /*9e50*/  LDSM.16.MT88.4 R64, [R228+0x2900] ;  /* 0x00290000e440783b */ /* 0x000eac0000004200 */
[----:B------:R-:W3:Y:S01]  /*9e60*/  MUFU.EX2 R87, R87 ;  /* 0x0000005700577308 */ /* 0x000ee20000000800 */
[-C--:B------:R-:W-:Y:S08]  /*9e70*/  HMMA.16816.F32.BF16 R20, R56, R68.reuse, R20 ;  /* 0x000000443814723c */ /* 0x080ff00000041814 */
[C---:B------:R-:W-:Y:S01]  /*9e80*/  HMMA.16816.F32.BF16 R24, R60.reuse, R68, R24 ;  /* 0x000000443c18723c */ /* 0x040fe20000041818 */
[----:B------:R-:W-:Y:S07]  /*9e90*/  MUFU.EX2 R96, R96 ;  /* 0x0000006000607308 */ /* 0x000fee0000000800 */
[-C--:B------:R-:W-:Y:S03]  /*9ea0*/  HMMA.16816.F32.BF16 R28, R60, R70.reuse, R28 ;  /* 0x000000463c1c723c */ /* 0x080fe6000004181c */
[----:B------:R-:W4:Y:S05]  /*9eb0*/  MUFU.EX2 R97, R97 ;  /* 0x0000006100617308 */ /* 0x000f2a0000000800 */
[C---:B------:R-:W-:Y:S01]  /*9ec0*/  HMMA.16816.F32.BF16 R32, R56.reuse, R70, R32 ;  /* 0x000000463820723c */ /* 0x040fe20000041820 */
[----:B------:R-:W1:Y:S04]  /*9ed0*/  LDSM.16.MT88.4 R68, [R231+0x2900] ;  /* 0x00290000e744783b */ /* 0x000e680000004200 */
[----:B------:R-:W-:Y:S03]  /*9ee0*/  MUFU.EX2 R98, R98 ;  /* 0x0000006200627308 */ /* 0x000fe60000000800 */
[-C--:B------:R-:W-:Y:S07]  /*9ef0*/  HMMA.16816.F32.BF16 R36, R56, R72.reuse, R36 ;  /* 0x000000483824723c */ /* 0x080fee0000041824 */
[----:B------:R-:W1:Y:S01]  /*9f00*/  MUFU.EX2 R99, R99 ;  /* 0x0000006300637308 */ /* 0x000e620000000800 */
[C---:B------:R-:W-:Y:S08]  /*9f10*/  HMMA.16816.F32.BF16 R40, R60.reuse, R72, R40 ;  /* 0x000000483c28723c */ /* 0x040ff00000041828 */
[-C--:B------:R-:W-:Y:S01]  /*9f20*/  HMMA.16816.F32.BF16 R44, R60, R74.reuse, R44 ;  /* 0x0000004a3c2c723c */ /* 0x080fe2000004182c */
[----:B------:R-:W-:Y:S07]  /*9f30*/  MUFU.EX2 R100, R100 ;  /* 0x0000006400647308 */ /* 0x000fee0000000800 */
[C---:B------:R-:W-:Y:S01]  /*9f40*/  HMMA.16816.F32.BF16 R48, R56.reuse, R74, R48 ;  /* 0x0000004a3830723c */ /* 0x040fe20000041830 */
[----:B------:R-:W2:Y:S02]  /*9f50*/  LDSM.16.MT88.4 R72, [R229+0x2900] ;  /* 0x00290000e548783b */ /* 0x000ea40000004200 */
[----:B------:R-:W-:Y:S05]  /*9f60*/  MUFU.EX2 R101, R101 ;  /* 0x0000006500657308 */ /* 0x000fea0000000800 */
[-C--:B------:R-:W-:Y:S05]  /*9f70*/  HMMA.16816.F32.BF16 R116, R56, R76.reuse, R116 ;  /* 0x0000004c3874723c */ /* 0x080fea0000041874 */
[----:B------:R-:W-:Y:S03]  /*9f80*/  MUFU.EX2 R102, R102 ;  /* 0x0000006600667308 */ /* 0x000fe60000000800 */
[C---:B------:R-:W-:Y:S07]  /*9f90*/  HMMA.16816.F32.BF16 R120, R60.reuse, R76, R120 ;  /* 0x0000004c3c78723c */ /* 0x040fee0000041878 */
[----:B------:R-:W-:Y:S01]  /*9fa0*/  MUFU.EX2 R112, R112 ;  /* 0x0000007000707308 */ /* 0x000fe20000000800 */
[-C--:B------:R-:W-:Y:S07]  /*9fb0*/  HMMA.16816.F32.BF16 R52, R60, R78.reuse, R52 ;  /* 0x0000004e3c34723c */ /* 0x080fee0000041834 */
[----:B------:R-:W-:Y:S01]  /*9fc0*/  F2FP.BF16.PACK_AB R63, R95, R94 ;  /* 0x0000005e5f3f723e */ /* 0x000fe200000010ff */
[----:B------:R-:W-:Y:S01]  /*9fd0*/  HMMA.16816.F32.BF16 R124, R56, R78, R124 ;  /* 0x0000004e387c723c */ /* 0x000fe2000004187c */
[----:B------:R-:W2:Y:S01]  /*9fe0*/  LDSM.16.MT88.4 R76, [R230+0x2900] ;  /* 0x00290000e64c783b */ /* 0x000ea20000004200 */
[----:B------:R-:W-:Y:S02]  /*9ff0*/  MUFU.EX2 R188, R188 ;  /* 0x000000bc00bc7308 */ /* 0x000fe40000000800 */
[----:B------:R-:W-:Y:S02]  /*a000*/  FADD.FTZ R60, R221, R130 ;  /* 0x00000082dd3c7221 */ /* 0x000fe40000010000 */
[----:B------:R-:W-:Y:S01]  /*a010*/  FADD.FTZ R62, R218, R129 ;  /* 0x00000081da3e7221 */ /* 0x000fe20000010000 */
[----:B-1----:R-:W-:Y:S01]  /*a020*/  F2FP.BF16.PACK_AB R56, R85, R84 ;  /* 0x000000545538723e */ /* 0x002fe200000010ff */
[----:B------:R-:W-:Y:S01]  /*a030*/  FADD.FTZ R61, R217, R128 ;  /* 0x00000080d93d7221 */ /* 0x000fe20000010000 */
[----:B---3--:R-:W-:Y:S03]  /*a040*/  F2FP.BF16.PACK_AB R57, R87, R86 ;  /* 0x000000565739723e */ /* 0x008fe600000010ff */
[----:B----4-:R-:W-:Y:S01]  /*a050*/  F2FP.BF16.PACK_AB R58, R97, R96 ;  /* 0x00000060613a723e */ /* 0x010fe200000010ff */
[----:B------:R-:W-:Y:S01]  /*a060*/  FADD.FTZ R80, R220, R61 ;  /* 0x0000003ddc507221 */ /* 0x000fe20000010000 */
[----:B------:R-:W-:Y:S01]  /*a070*/  F2FP.BF16.PACK_AB R59, R99, R98 ;  /* 0x00000062633b723e */ /* 0x000fe200000010ff */
[----:B------:R-:W-:Y:S01]  /*a080*/  FADD.FTZ R82, R223, R60 ;  /* 0x0000003cdf527221 */ /* 0x000fe20000010000 */
[----:B------:R-:W-:Y:S01]  /*a090*/  F2FP.BF16.PACK_AB R60, R89, R88 ;  /* 0x00000058593c723e */ /* 0x000fe200000010ff */
[----:B------:R-:W-:Y:S01]  /*a0a0*/  FADD.FTZ R81, R225, R62 ;  /* 0x0000003ee1517221 */ /* 0x000fe20000010000 */
[----:B------:R-:W-:Y:S02]  /*a0b0*/  F2FP.BF16.PACK_AB R61, R91, R90 ;  /* 0x0000005a5b3d723e */ /* 0x000fe400000010ff */
[----:B------:R-:W-:Y:S01]  /*a0c0*/  F2FP.BF16.PACK_AB R62, R93, R92 ;  /* 0x0000005c5d3e723e */ /* 0x000fe200000010ff */
[-C--:B--2---:R-:W-:Y:S03]  /*a0d0*/  HMMA.16816.F32.BF16 R4, R56, R64.reuse, R4 ;  /* 0x000000403804723c */ /* 0x084fe60000041804 */
[----:B------:R-:W-:Y:S05]  /*a0e0*/  MOV R128, R131 ;  /* 0x0000008300807202 */ /* 0x000fea0000000f00 */
[C---:B------:R-:W-:Y:S01]  /*a0f0*/  HMMA.16816.F32.BF16 R8, R60.reuse, R64, R8 ;  /* 0x000000403c08723c */ /* 0x040fe20000041808 */
[----:B------:R1:W2:Y:S07]  /*a100*/  MUFU.EX2 R64, R3 ;  /* 0x0000000300407308 */ /* 0x0002ae0000000800 */
[-C--:B------:R-:W-:Y:S08]  /*a110*/  HMMA.16816.F32.BF16 R12, R60, R66.reuse, R12 ;  /* 0x000000423c0c723c */ /* 0x080ff0000004180c */
[C---:B------:R-:W-:Y:S08]  /*a120*/  HMMA.16816.F32.BF16 R16, R56.reuse, R66, R16 ;  /* 0x000000423810723c */ /* 0x040ff00000041810 */
[-C--:B------:R-:W-:Y:S04]  /*a130*/  HMMA.16816.F32.BF16 R20, R56, R68.reuse, R20 ;  /* 0x000000443814723c */ /* 0x080fe80000041814 */
[----:B-1----:R-:W-:Y:S01]  /*a140*/  FADD.FTZ R3, R142, R80 ;  /* 0x000000508e037221 */ /* 0x002fe20000010000 */
[----:B--2---:R-:W-:Y:S03]  /*a150*/  F2FP.BF16.PACK_AB R187, R64, R110 ;  /* 0x0000006e40bb723e */ /* 0x004fe600000010ff */
[C---:B------:R-:W-:Y:S04]  /*a160*/  HMMA.16816.F32.BF16 R24, R60.reuse, R68, R24 ;  /* 0x000000443c18723c */ /* 0x040fe80000041818 */
[----:B------:R-:W-:Y:S02]  /*a170*/  FADD.FTZ R3, R183, R3 ;  /* 0x00000003b7037221 */ /* 0x000fe40000010000 */
[----:B------:R-:W1:Y:S02]  /*a180*/  LDSM.16.MT88.4 R180, [R229+0x3100] ;  /* 0x00310000e5b4783b */ /* 0x000e640000004200 */
[-C--:B------:R-:W-:Y:S04]  /*a190*/  HMMA.16816.F32.BF16 R28, R60, R70.reuse, R28 ;  /* 0x000000463c1c723c */ /* 0x080fe8000004181c */
[----:B------:R-:W-:Y:S04]  /*a1a0*/  FADD.FTZ R3, R201, R3 ;  /* 0x00000003c9037221 */ /* 0x000fe80000010000 */
[C---:B------:R-:W-:Y:S08]  /*a1b0*/  HMMA.16816.F32.BF16 R32, R56.reuse, R70, R32 ;  /* 0x000000463820723c */ /* 0x040ff00000041820 */
[-C--:B------:R-:W-:Y:S08]  /*a1c0*/  HMMA.16816.F32.BF16 R36, R56, R72.reuse, R36 ;  /* 0x000000483824723c */ /* 0x080ff00000041824 */
[C---:B------:R-:W-:Y:S08]  /*a1d0*/  HMMA.16816.F32.BF16 R40, R60.reuse, R72, R40 ;  /* 0x000000483c28723c */ /* 0x040ff00000041828 */
[-C--:B------:R-:W-:Y:S08]  /*a1e0*/  HMMA.16816.F32.BF16 R44, R60, R74.reuse, R44 ;  /* 0x0000004a3c2c723c */ /* 0x080ff0000004182c */
[C---:B------:R-:W-:Y:S08]  /*a1f0*/  HMMA.16816.F32.BF16 R48, R56.reuse, R74, R48 ;  /* 0x0000004a3830723c */ /* 0x040ff00000041830 */
[-C--:B------:R-:W-:Y:S08]  /*a200*/  HMMA.16816.F32.BF16 R116, R56, R76.reuse, R116 ;  /* 0x0000004c3874723c */ /* 0x080ff00000041874 */
[C---:B------:R-:W-:Y:S08]  /*a210*/  HMMA.16816.F32.BF16 R120, R60.reuse, R76, R120 ;  /* 0x0000004c3c78723c */ /* 0x040ff00000041878 */
[-C--:B------:R-:W-:Y:S07]  /*a220*/  HMMA.16816.F32.BF16 R52, R60, R78.reuse, R52 ;  /* 0x0000004e3c34723c */ /* 0x080fee0000041834 */
[----:B------:R-:W-:Y:S01]  /*a230*/  FADD.FTZ R61, R140, R82 ;  /* 0x000000528c3d7221 */ /* 0x000fe20000010000 */
[----:B------:R-:W-:Y:S04]  /*a240*/  HMMA.16816.F32.BF16 R124, R56, R78, R124 ;  /* 0x0000004e387c723c */ /* 0x000fe8000004187c */
[----:B------:R-:W-:Y:S02]  /*a250*/  FADD.FTZ R60, R141, R81 ;  /* 0x000000518d3c7221 */ /* 0x000fe40000010000 */
[----:B------:R-:W-:Y:S01]  /*a260*/  FADD.FTZ R61, R185, R61 ;  /* 0x0000003db93d7221 */ /* 0x000fe20000010000 */
[----:B------:R-:W-:Y:S01]  /*a270*/  F2FP.BF16.PACK_AB R185, R107, R106 ;  /* 0x0000006a6bb9723e */ /* 0x000fe200000010ff */
[----:B------:R-:W-:Y:S01]  /*a280*/  FADD.FTZ R60, R184, R60 ;  /* 0x0000003cb83c7221 */ /* 0x000fe20000010000 */
[----:B------:R-:W-:Y:S03]  /*a290*/  F2FP.BF16.PACK_AB R184, R105, R104 ;  /* 0x0000006869b8723e */ /* 0x000fe600000010ff */
[----:B------:R-:W-:Y:S02]  /*a2a0*/  F2FP.BF16.PACK_AB R56, R101, R100 ;  /* 0x000000646538723e */ /* 0x000fe400000010ff */
[----:B------:R-:W-:Y:S02]  /*a2b0*/  F2FP.BF16.PACK_AB R57, R103, R102 ;  /* 0x000000666739723e */ /* 0x000fe400000010ff */
[----:B------:R-:W-:Y:S02]  /*a2c0*/  F2FP.BF16.PACK_AB R58, R188, R112 ;  /* 0x00000070bc3a723e */ /* 0x000fe400000010ff */
[----:B------:R-:W-:Y:S07]  /*a2d0*/  F2FP.BF16.PACK_AB R59, R189, R114 ;  /* 0x00000072bd3b723e */ /* 0x000fee00000010ff */
[-C--:B------:R-:W-:Y:S07]  /*a2e0*/  HMMA.16816.F32.BF16 R140, R56, R148.reuse, R4 ;  /* 0x00000094388c723c */ /* 0x080fee0000041804 */
        /* <DEDUP_REMOVED lines=60> */
[-C--:B--2---:R-:W-:Y:S03]  /*a6b0*/  HMMA.16816.F32.BF16 R116, R56, R4.reuse, R116 ;  /* 0x000000043874723c */ /* 0x084fe60000041874 */
        /* <DEDUP_REMOVED lines=40> */
[----:B------:R-:W-:Y:S01]  /*a940*/  MOV R134, R2 ;  /* 0x0000000200867202 */ /* 0x000fe20000000f00 */
[----:B------:R1:W-:Y:S01]  /*a950*/  STL [R1], R4 ;  /* 0x0000000401007387 */ /* 0x0003e20000100800 */
[----:B------:R-:W-:Y:S01]  /*a960*/  MOV R3, R132 ;  /* 0x0000008400037202 */ /* 0x000fe20000000f00 */
[----:B------:R-:W-:Y:S01]  /*a970*/  FADD.FTZ R251, R64, R0 ;  /* 0x0000000040fb7221 */ /* 0x000fe20000010000 */
[----:B------:R-:W-:Y:S01]  /*a980*/  MOV R0, R133 ;  /* 0x0000008500007202 */ /* 0x000fe20000000f00 */
[----:B-1---5:R-:W-:-:S05]  /*a990*/  @P2 BRA `(.L_x_801) ;  /* 0xffffc19000002947 */ /* 0x022fca000383ffff */
.L_x_800:
[----:B-1----:R-:W2:Y:S04]  /*a9a0*/  LDL.LU R4, [R1] ;  /* 0x0000000001047983 */ /* 0x002ea80000300800 */
[----:B------:R-:W1:Y:S04]  /*a9b0*/  SHFL.BFLY PT, R16, R250, 0x2, 0x1f ;  /* 0x0c401f00fa107f89 */ /* 0x000e6800000e0000 */
[----:B------:R-:W3:Y:S04]  /*a9c0*/  SHFL.BFLY PT, R10, R252, 0x2, 0x1f ;  /* 0x0c401f00fc0a7f89 */ /* 0x000ee800000e0000 */
[----:B------:R-:W4:Y:S04]  /*a9d0*/  SHFL.BFLY PT, R15, R251, 0x2, 0x1f ;  /* 0x0c401f00fb0f7f89 */ /* 0x000f2800000e0000 */
[----:B------:R-:W4:Y:S01]  /*a9e0*/  S2R R8, SR_TID.X ;  /* 0x0000000000087919 */ /* 0x000f220000002100 */
[----:B------:R-:W-:Y:S01]  /*a9f0*/  IMAD.MOV.U32 R57, RZ, RZ, c[0x0][0x4e8] ;  /* 0x00013a00ff397624 */ /* 0x000fe200078e00ff */
[----:B------:R-:W4:Y:S01]  /*aa00*/  S2UR UR7, SR_CTAID.Y ;  /* 0x00000000000779c3 */ /* 0x000f220000002600 */
[----:B------:R-:W-:Y:S01]  /*aa10*/  ULDC.64 UR4, c[0x0][0x490] ;  /* 0x0001240000047ab9 */ /* 0x000fe20000000a00 */
[----:B------:R-:W2:Y:S02]  /*aa20*/  LDL.LU R9, [R1+0x10] ;  /* 0x0000100001097983 */ /* 0x000ea40000300800 */
[----:B------:R-:W-:-:S02]  /*aa30*/  ISETP.NE.AND P0, PT, R57, 0x1, PT ;  /* 0x000000013900780c */ /* 0x000fc40003f05270 */
[----:B------:R-:W2:Y:S01]  /*aa40*/  LDL.LU R58, [R1+0x14] ;  /* 0x00001400013a7983 */ /* 0x000ea20000300800 */
[----:B-1----:R-:W-:-:S03]  /*aa50*/  FADD.FTZ R16, R16, R250 ;  /* 0x000000fa10107221 */ /* 0x002fc60000010000 */
[----:B------:R-:W2:Y:S01]  /*aa60*/  LDL.LU R59, [R1+0x8] ;  /* 0x00000800013b7983 */ /* 0x000ea20000300800 */
[----:B---3--:R-:W-:-:S03]  /*aa70*/  FADD.FTZ R10, R10, R252 ;  /* 0x000000fc0a0a7221 */ /* 0x008fc60000010000 */
[----:B------:R-:W1:Y:S01]  /*aa80*/  SHFL.BFLY PT, R5, R16, 0x1, 0x1f ;  /* 0x0c201f0010057f89 */ /* 0x000e6200000e0000 */
[----:B----4-:R-:W-:-:S03]  /*aa90*/  FADD.FTZ R15, R15, R251 ;  /* 0x000000fb0f0f7221 */ /* 0x010fc60000010000 */
[----:B------:R-:W3:Y:S01]  /*aaa0*/  SHFL.BFLY PT, R3, R10, 0x1, 0x1f ;  /* 0x0c201f000a037f89 */ /* 0x000ee200000e0000 */
[----:B------:R-:W-:-:S04]  /*aab0*/  SHF.R.S32.HI R54, RZ, 0x1f, R8 ;  /* 0x0000001fff367819 */ /* 0x000fc80000011408 */
[-C--:B------:R-:W-:Y:S01]  /*aac0*/  LEA.HI R22, R54, R8.reuse, RZ, 0x5 ;  /* 0x0000000836167211 */ /* 0x080fe200078f28ff */
[----:B-1----:R-:W-:Y:S01]  /*aad0*/  FADD.FTZ R16, R16, R5 ;  /* 0x0000000510107221 */ /* 0x002fe20000010000 */
[CC--:B------:R-:W-:Y:S02]  /*aae0*/  LEA.HI R5, R54.reuse, R8.reuse, RZ, 0x2 ;  /* 0x0000000836057211 */ /* 0x0c0fe400078f10ff */
[----:B------:R-:W-:Y:S01]  /*aaf0*/  LEA.HI R54, R54, R8, RZ, 0x3 ;  /* 0x0000000836367211 */ /* 0x000fe200078f18ff */
[----:B---3--:R-:W-:Y:S01]  /*ab00*/  FADD.FTZ R10, R10, R3 ;  /* 0x000000030a0a7221 */ /* 0x008fe20000010000 */
[----:B------:R-:W-:Y:S01]  /*ab10*/  FSETP.NE.FTZ.AND P4, PT, R16, RZ, PT ;  /* 0x000000ff1000720b */ /* 0x000fe20003f95000 */
[----:B------:R-:W-:Y:S01]  /*ab20*/  USHF.R.S32.HI UR6, URZ, 0x1f, UR7 ;  /* 0x0000001f3f067899 */ /* 0x000fe20008011407 */
[----:B------:R-:W-:Y:S02]  /*ab30*/  LOP3.LUT R7, R54, 0xfffffff8, RZ, 0xc0, !PT ;  /* 0xfffffff836077812 */ /* 0x000fe400078ec0ff */
[----:B------:R-:W-:-:S02]  /*ab40*/  FSETP.NE.FTZ.AND P2, PT, R10, RZ, PT ;  /* 0x000000ff0a00720b */ /* 0x000fc40003f55000 */
[----:B------:R-:W-:Y:S01]  /*ab50*/  LOP3.LUT R17, R5, 0xfffffffc, RZ, 0xc0, !PT ;  /* 0xfffffffc05117812 */ /* 0x000fe200078ec0ff */
[----:B------:R-:W-:Y:S01]  /*ab60*/  UIMAD UR8, UR6, UR4, URZ ;  /* 0x00000004060872a4 */ /* 0x000fe2000f8e023f */
[----:B------:R-:W-:Y:S02]  /*ab70*/  IMAD.IADD R55, R8, 0x1, -R7 ;  /* 0x0000000108377824 */ /* 0x000fe400078e0a07 */
[----:B------:R-:W-:Y:S01]  /*ab80*/  IADD3 R17, -R17, R8, RZ ;  /* 0x0000000811117210 */ /* 0x000fe20007ffe1ff */
        /* <DEDUP_REMOVED lines=10> */
[----:B------:R-:W-:-:S05]  /*ac30*/  MOV R7, UR11 ;  /* 0x0000000b00077c02 */ /* 0x000fca0008000f00 */
[----:B------:R-:W-:Y:S01]  /*ac40*/  IMAD.U32 R7, RZ, RZ, UR5 ;  /* 0x00000005ff077e24 */ /* 0x000fe2000f8e00ff */
[----:B------:R-:W1:Y:S04]  /*ac50*/  S2R R56, SR_CTAID.X ;  /* 0x0000000000387919 */ /* 0x000e680000002500 */
[----:B--2---:R-:W2:Y:S01]  /*ac60*/  SHFL.BFLY PT, R13, R4, 0x2, 0x1f ;  /* 0x0c401f00040d7f89 */ /* 0x004ea200000e0000 */
[----:B------:R-:W-:Y:S01]  /*ac70*/  @P0 IMAD.HI.U32 R3, R9, c[0x0][0x4ec], RZ ;  /* 0x00013b0009030a27 */ /* 0x000fe200078e00ff */
[----:B------:R-:W-:-:S03]  /*ac80*/  MOV R25, R9 ;  /* 0x0000000900197202 */ /* 0x000fc60000000f00 */
[----:B--2---:R-:W-:Y:S01]  /*ac90*/  FADD.FTZ R13, R13, R4 ;  /* 0x000000040d0d7221 */ /* 0x004fe20000010000 */
[----:B------:R-:W-:Y:S01]  /*aca0*/  @P0 SHF.R.U32.HI R25, RZ, c[0x0][0x4f0], R3 ;  /* 0x00013c00ff190a19 */ /* 0x000fe20000011603 */
[----:B------:R-:W2:Y:S04]  /*acb0*/  SHFL.BFLY PT, R4, R15, 0x1, 0x1f ;  /* 0x0c201f000f047f89 */ /* 0x000ea800000e0000 */
[----:B------:R-:W3:Y:S01]  /*acc0*/  SHFL.BFLY PT, R0, R13, 0x1, 0x1f ;  /* 0x0c201f000d007f89 */ /* 0x000ee200000e0000 */
[----:B------:R-:W-:-:S04]  /*acd0*/  IMAD.MOV R6, RZ, RZ, -R25 ;  /* 0x000000ffff067224 */ /* 0x000fc800078e0a19 */
[----:B------:R-:W-:Y:S02]  /*ace0*/  IMAD R49, R6, c[0x0][0x4e8], R9 ;  /* 0x00013a0006317a24 */ /* 0x000fe400078e0209 */
[----:B--2---:R-:W-:Y:S01]  /*acf0*/  FADD.FTZ R15, R15, R4 ;  /* 0x000000040f0f7221 */ /* 0x004fe20000010000 */
[----:B------:R-:W-:Y:S01]  /*ad00*/  LOP3.LUT R4, R22, 0xffffffe0, RZ, 0xc0, !PT ;  /* 0xffffffe016047812 */ /* 0x000fe200078ec0ff */
[----:B---3--:R-:W-:-:S04]  /*ad10*/  FADD.FTZ R13, R13, R0 ;  /* 0x000000000d0d7221 */ /* 0x008fc80000010000 */
[----:B------:R-:W-:Y:S02]  /*ad20*/  IMAD.IADD R3, R8, 0x1, -R4 ;  /* 0x0000000108037824 */ /* 0x000fe400078e0a04 */
[----:B------:R-:W-:Y:S01]  /*ad30*/  IMAD.MOV.U32 R0, RZ, RZ, RZ ;  /* 0x000000ffff007224 */ /* 0x000fe200078e00ff */
[----:B------:R-:W-:Y:S01]  /*ad40*/  FSETP.NE.FTZ.AND P3, PT, R13, RZ, PT ;  /* 0x000000ff0d00720b */ /* 0x000fe20003f75000 */
[----:B------:R-:W-:Y:S01]  /*ad50*/  IMAD.MOV.U32 R4, RZ, RZ, RZ ;  /* 0x000000ffff047224 */ /* 0x000fe200078e00ff */
[----:B------:R-:W-:Y:S02]  /*ad60*/  LOP3.LUT P6, RZ, R3, 0x3, RZ, 0xc0, !PT ;  /* 0x0000000303ff7812 */ /* 0x000fe400078cc0ff */
[----:B------:R-:W-:Y:S01]  /*ad70*/  MOV R3, RZ ;  /* 0x000000ff00037202 */ /* 0x000fe20000000f00 */
[----:B------:R-:W2:Y:S01]  /*ad80*/  @P4 MUFU.RCP R0, R16 ;  /* 0x0000001000004308 */ /* 0x000ea20000001000 */
[----:B------:R-:W-:-:S07]  /*ad90*/  FSETP.NE.FTZ.AND P1, PT, R15, RZ, PT ;  /* 0x000000ff0f00720b */ /* 0x000fce0003f35000 */
[----:B------:R-:W3:Y:S01]  /*ada0*/  @P2 MUFU.RCP R3, R10 ;  /* 0x0000000a00032308 */ /* 0x000ee20000001000 */
[----:B------:R-:W-:-:S07]  /*adb0*/  SHF.R.S32.HI R8, RZ, 0x2, R5 ;  /* 0x00000002ff087819 */ /* 0x000fce0000011405 */
[----:B------:R-:W4:Y:S01]  /*adc0*/  @P3 MUFU.RCP R4, R13 ;  /* 0x0000000d00043308 */ /* 0x000f220000001000 */
[C---:B--2---:R-:W-:Y:S02]  /*add0*/  FMUL.FTZ R141, R0.reuse, R141 ;  /* 0x0000008d008d7220 */ /* 0x044fe40000410000 */
        /* <DEDUP_REMOVED lines=33> */
[----:B------:R-:W2:Y:S03]  /*aff0*/  @P1 MUFU.RCP R0, R15 ;  /* 0x0000000f00001308 */ /* 0x000ea60000001000 */
[----:B------:R-:W-:Y:S01]  /*b000*/  LEA.HI R3, R3, R8, RZ, 0x3 ;  /* 0x0000000803037211 */ /* 0x000fe200078f18ff */
[----:B------:R-:W-:-:S04]  /*b010*/  IMAD.U32 R6, RZ, RZ, UR10 ;  /* 0x0000000aff067e24 */ /* 0x000fc8000f8e00ff */
[----:B------:R-:W3:Y:S01]  /*b020*/  @P1 MUFU.LG2 R15, R15 ;  /* 0x0000000f000f1308 */ /* 0x000ee20000000c00 */
[----:B------:R-:W-:Y:S01]  /*b030*/  LOP3.LUT R3, R3, 0xfffffff8, RZ, 0xc0, !PT ;  /* 0xfffffff803037812 */ /* 0x000fe200078ec0ff */
[C---:B----4-:R-:W-:Y:S02]  /*b040*/  FMUL.FTZ R143, R4.reuse, R143 ;  /* 0x0000008f048f7220 */ /* 0x050fe40000410000 */
        /* <DEDUP_REMOVED lines=20> */
[----:B------:R-:W4:Y:S01]  /*b190*/  @P3 MUFU.LG2 R13, R13 ;  /* 0x0000000d000d3308 */ /* 0x000f220000000c00 */
[C---:B--2---:R-:W-:Y:S01]  /*b1a0*/  FMUL.FTZ R139, R0.reuse, R139 ;  /* 0x0000008b008b7220 */ /* 0x044fe20000410000 */
        /* <DEDUP_REMOVED lines=17> */
[----:B------:R-:W2:Y:S01]  /*b2c0*/  @P2 MUFU.LG2 R10, R10 ;  /* 0x0000000a000a2308 */ /* 0x000ea20000000c00 */
[----:B------:R-:W-:Y:S02]  /*b2d0*/  @P2 IMAD.MOV.U32 R0, RZ, RZ, 0x3f317218 ;  /* 0x3f317218ff002424 */ /* 0x000fe400078e00ff */
[----:B------:R-:W-:Y:S02]  /*b2e0*/  IMAD.U32 R5, RZ, RZ, UR15 ;  /* 0x0000000fff057e24 */ /* 0x000fe4000f8e00ff */
[----:B------:R-:W-:Y:S02]  /*b2f0*/  @P4 FMUL.FTZ R14, R4, c[0x0][0x2d0] ;  /* 0x0000b400040e4a20 */ /* 0x000fe40000410000 */
[----:B------:R-:W-:Y:S02]  /*b300*/  @P3 FMUL.FTZ R5, R3, c[0x0][0x2d0] ;  /* 0x0000b40003053a20 */ /* 0x000fe40000410000 */
[----:B---3--:R-:W-:-:S02]  /*b310*/  @P1 FMUL.FTZ R4, R15, 0.69314718246459960938 ;  /* 0x3f3172180f041820 */ /* 0x008fc40000410000 */
[----:B------:R-:W-:Y:S01]  /*b320*/  @P2 FMUL.FTZ R3, R0, c[0x0][0x2d0] ;  /* 0x0000b40000032a20 */ /* 0x000fe20000410000 */
[----:B------:R-:W3:Y:S01]  /*b330*/  S2R R15, SR_CTAID.Z ;  /* 0x00000000000f7919 */ /* 0x000ee20000002700 */
[----:B------:R-:W-:-:S04]  /*b340*/  @P1 FMUL.FTZ R0, R11, c[0x0][0x2d0] ;  /* 0x0000b4000b001a20 */ /* 0x000fc80000410000 */
[----:B------:R-:W-:Y:S01]  /*b350*/  @P1 FFMA.FTZ R53, R0, R2, R4 ;  /* 0x0000000200351223 */ /* 0x000fe20000010004 */
[----:B------:R-:W-:Y:S01]  /*b360*/  SHF.R.S32.HI R0, RZ, 0x5, R22 ;  /* 0x00000005ff007819 */ /* 0x000fe20000011416 */
[----:B----4-:R-:W-:-:S03]  /*b370*/  @P3 FMUL.FTZ R13, R13, 0.69314718246459960938 ;  /* 0x3f3172180d0d3820 */ /* 0x010fc60000410000 */
[----:B------:R-:W-:Y:S01]  /*b380*/  SHF.R.S32.HI R2, RZ, 0x1f, R0 ;  /* 0x0000001fff027819 */ /* 0x000fe20000011400 */
[----:B--2---:R-:W-:Y:S02]  /*b390*/  @P2 FMUL.FTZ R10, R10, 0.69314718246459960938 ;  /* 0x3f3172180a0a2820 */ /* 0x004fe40000410000 */
[----:B------:R-:W-:Y:S01]  /*b3a0*/  @P3 FFMA.FTZ R51, R5, R132, R13 ;  /* 0x0000008405333223 */ /* 0x000fe2000001000d */
[----:B------:R-:W-:Y:S02]  /*b3b0*/  LEA.HI R2, R2, R0, RZ, 0x2 ;  /* 0x0000000002027211 */ /* 0x000fe400078f10ff */
[----:B------:R-:W-:Y:S01]  /*b3c0*/  LEA.HI R5, R17, R17, RZ, 0x1 ;  /* 0x0000001111057211 */ /* 0x000fe200078f08ff */
[----:B------:R-:W-:Y:S01]  /*b3d0*/  @P2 FFMA.FTZ R50, R3, R131, R10 ;  /* 0x0000008303322223 */ /* 0x000fe2000001000a */
[----:B------:R-:W-:Y:S02]  /*b3e0*/  LOP3.LUT R3, R2, 0xffffffc, RZ, 0xc0, !PT ;  /* 0x0ffffffc02037812 */ /* 0x000fe400078ec0ff */
[----:B------:R-:W-:-:S03]  /*b3f0*/  LOP3.LUT R2, R5, 0x1ffffffe, RZ, 0xc0, !PT ;  /* 0x1ffffffe05027812 */ /* 0x000fc600078ec0ff */
[----:B------:R-:W-:Y:S01]  /*b400*/  IMAD.IADD R13, R0, 0x1, -R3 ;  /* 0x00000001000d7824 */ /* 0x000fe200078e0a03 */
[----:B------:R-:W-:Y:S01]  /*b410*/  IADD3 R11, R17, -R2, RZ ;  /* 0x80000002110b7210 */ /* 0x000fe20007ffe0ff */
[----:B---3--:R-:W-:Y:S01]  /*b420*/  IMAD.WIDE.U32 R2, R15, c[0x0][0x3f0], R6 ;  /* 0x0000fc000f027a25 */ /* 0x008fe200078e0006 */
[----:B------:R-:W-:Y:S02]  /*b430*/  SHF.R.S32.HI R7, RZ, 0x2, R58 ;  /* 0x00000002ff077819 */ /* 0x000fe4000001143a */
[----:B------:R-:W2:Y:S01]  /*b440*/  LDL R58, [R1+0xc] ;  /* 0x00000c00013a7983 */ /* 0x000ea20000100800 */
[----:B------:R-:W3:Y:S01]  /*b450*/  @P4 MUFU.LG2 R16, R16 ;  /* 0x0000001000104308 */ /* 0x000ee20000000c00 */
[----:B------:R-:W-:Y:S01]  /*b460*/  IMAD.MOV.U32 R52, RZ, RZ, -0x800000 ;  /* 0xff800000ff347424 */ /* 0x000fe200078e00ff */
[----:B------:R-:W-:Y:S02]  /*b470*/  SHF.R.S32.HI R4, RZ, 0x1f, R15 ;  /* 0x0000001fff047819 */ /* 0x000fe4000001140f */
[----:B------:R-:W-:-:S03]  /*b480*/  LOP3.LUT R6, R12, 0x1, RZ, 0xc0, !PT ;  /* 0x000000010c067812 */ /* 0x000fc600078ec0ff */
[----:B------:R-:W-:Y:S02]  /*b490*/  IMAD R48, R4, c[0x0][0x498], RZ ;  /* 0x0001260004307a24 */ /* 0x000fe400078e02ff */
[----:B---3--:R-:W-:-:S04]  /*b4a0*/  @P4 FMUL.FTZ R16, R16, 0.69314718246459960938 ;  /* 0x3f31721810104820 */ /* 0x008fc80000410000 */
[----:B------:R-:W-:Y:S02]  /*b4b0*/  @P4 FFMA.FTZ R52, R14, R133, R16 ;  /* 0x000000850e344223 */ /* 0x000fe40000010010 */
[----:B------:R-:W-:Y:S02]  /*b4c0*/  IMAD R14, R0, 0x200, R17 ;  /* 0x00000200000e7824 */ /* 0x000fe400078e0211 */
[----:B------:R-:W-:Y:S02]  /*b4d0*/  IMAD.SHL.U32 R0, R5, 0x20, RZ ;  /* 0x0000002005007824 */ /* 0x000fe400078e00ff */
[----:B------:R-:W-:Y:S02]  /*b4e0*/  IMAD R10, R4, c[0x0][0x3f0], RZ ;  /* 0x0000fc00040a7a24 */ /* 0x000fe400078e02ff */
[----:B------:R-:W-:Y:S01]  /*b4f0*/  IMAD.SHL.U32 R4, R12, 0x40, RZ ;  /* 0x000000400c047824 */ /* 0x000fe200078e00ff */
[----:B------:R-:W-:Y:S02]  /*b500*/  LOP3.LUT R5, R0, 0xffffffc0, RZ, 0xc0, !PT ;  /* 0xffffffc000057812 */ /* 0x000fe400078ec0ff */
[----:B------:R-:W-:-:S02]  /*b510*/  R2P PR, R12, 0x6 ;  /* 0x000000060c007804 */ /* 0x000fc40000000000 */
        /* <DEDUP_REMOVED lines=8> */
[----:B-1----:R-:W-:Y:S01]  /*b5a0*/  IMAD R0, R56, 0x80, R0 ;  /* 0x0000008038007824 */ /* 0x002fe200078e0200 */
        /* <DEDUP_REMOVED lines=38> */
[----:B------:R-:W-:Y:S01]  /*b810*/  BAR.SYNC.DEFER_BLOCKING 0x1, 0x80 ;  /* 0x0042000000007b1d */ /* 0x000fe20000010000 */
[----:B------:R-:W-:Y:S01]  /*b820*/  IMAD.MOV.U32 R16, RZ, RZ, 0x20 ;  /* 0x00000020ff107424 */ /* 0x000fe200078e00ff */
[----:B------:R-:W-:Y:S01]  /*b830*/  F2FP.BF16.PACK_AB R19, R143, R19 ;  /* 0x000000138f13723e */ /* 0x000fe200000010ff */
[----:B------:R-:W-:Y:S01]  /*b840*/  IMAD.WIDE.U32 R2, R49, c[0x0][0x3d8], R2 ;  /* 0x0000f60031027a25 */ /* 0x000fe200078e0002 */
[----:B------:R-:W-:Y:S02]  /*b850*/  F2FP.BF16.PACK_AB R21, R149, R21 ;  /* 0x000000159515723e */ /* 0x000fe400000010ff */
[----:B------:R-:W-:-:S02]  /*b860*/  IADD3 R6, R0, R15, RZ ;  /* 0x0000000f00067210 */ /* 0x000fc40007ffe0ff */
[----:B------:R-:W-:Y:S02]  /*b870*/  F2FP.BF16.PACK_AB R20, R151, R20 ;  /* 0x000000149714723e */ /* 0x000fe400000010ff */
[----:B------:R-:W-:Y:S02]  /*b880*/  IADD3.X R9, R7, R17, R48, P0, !PT ;  /* 0x0000001107097210 */ /* 0x000fe400007fe430 */
[----:B------:R-:W-:Y:S02]  /*b890*/  F2FP.BF16.PACK_AB R23, R137, R23 ;  /* 0x000000178917723e */ /* 0x000fe400000010ff */
[----:B------:R-:W-:Y:S02]  /*b8a0*/  F2FP.BF16.PACK_AB R24, R139, R24 ;  /* 0x000000188b18723e */ /* 0x000fe400000010ff */
[----:B------:R-:W-:Y:S02]  /*b8b0*/  SHF.R.S32.HI R7, RZ, 0x1f, R4 ;  /* 0x0000001fff077819 */ /* 0x000fe40000011404 */
[----:B------:R-:W-:-:S02]  /*b8c0*/  F2FP.BF16.PACK_AB R26, R145, R26 ;  /* 0x0000001a911a723e */ /* 0x000fc400000010ff */
[----:B------:R-:W-:Y:S02]  /*b8d0*/  F2FP.BF16.PACK_AB R27, R147, R27 ;  /* 0x0000001b931b723e */ /* 0x000fe400000010ff */
[----:B------:R-:W-:Y:S01]  /*b8e0*/  SEL R16, R16, 0xffffffe0, !P1 ;  /* 0xffffffe010107807 */ /* 0x000fe20004800000 */
[----:B------:R-:W-:Y:S01]  /*b8f0*/  STS [R0+0x80], R18 ;  /* 0x0000801200007388 */ /* 0x000fe20000000800 */
[----:B------:R-:W-:-:S03]  /*b900*/  IADD3 R3, R3, R11, RZ ;  /* 0x0000000b03037210 */ /* 0x000fc60007ffe0ff */
[----:B------:R-:W-:Y:S01]  /*b910*/  STS [R0+0x480], R19 ;  /* 0x0004801300007388 */ /* 0x000fe20000000800 */
[----:B------:R-:W-:-:S03]  /*b920*/  IMAD R7, R7, c[0x0][0x488], RZ ;  /* 0x0001220007077a24 */ /* 0x000fc600078e02ff */
        /* <DEDUP_REMOVED lines=149> */
.L_x_804:
        /* <DEDUP_REMOVED lines=16> */
.L_x_1607:


//--------------------- .text._ZN7cutlass13device_kernelIN5flash19enable_sm80_to_sm89INS1_16FlashAttnFwdSm80INS1_25CollectiveMainloopFwdSm80ILi4ELi1ELb0EN4cute5tupleIJNS5_1CILi128EEENS7_ILi112EEENS7_ILi64EEEEEELi64ENS_10bfloat16_tEfNS_4arch4Sm80ELb0ELb0ELb0ELb1ELb1ELb0ELb1ELb0EEENS1_21CollectiveEpilogueFwdINS6_IJS8_SA_S9_EEENS6_IJNS7_ILi1EEESI_SI_EEESC_SE_Li128ELb1ELb1ELb0ELb0EEENS1_19SingleTileSchedulerILb1ELb0ELb1ELi128EEEEEEEEEvNT_6ParamsE --------------------------
	.section	.text._ZN7cutlass13device_kernelIN5flash19enable_sm80_to_sm89INS1_16FlashAttnFwdSm80INS1_25CollectiveMainloopFwdSm80ILi4ELi1ELb0EN4cute5tupleIJNS5_1CILi128EEENS7_ILi112EEENS7_ILi64EEEEEELi64ENS_10bfloat16_tEfNS_4arch4Sm80ELb0ELb0ELb0ELb1ELb1ELb0ELb1ELb0EEENS1_21CollectiveEpilogueFwdINS6_IJS8_SA_S9_EEENS6_IJNS7_ILi1EEESI_SI_EEESC_SE_Li128ELb1ELb1ELb0ELb0EEENS1_19SingleTileSchedulerILb1ELb0ELb1ELi128EEEEEEEEEvNT_6ParamsE,"ax",@progbits
	.sectioninfo	@"SHI_REGISTERS=255"
	.align	128
.text._ZN7cutlass13device_kernelIN5flash19enable_sm80_to_sm89INS1_16FlashAttnFwdSm80INS1_25CollectiveMainloopFwdSm80ILi4ELi1ELb0EN4cute5tupleIJNS5_1CILi128EEENS7_ILi112EEENS7_ILi64EEEEEELi64ENS_10bfloat16_tEfNS_4arch4Sm80ELb0ELb0ELb0ELb1ELb1ELb0ELb1ELb0EEENS1_21CollectiveEpilogueFwdINS6_IJS8_SA_S9_EEENS6_IJNS7_ILi1EEESI_SI_EEESC_SE_Li128ELb1ELb1ELb0ELb0EEENS1_19SingleTileSchedulerILb1ELb0ELb1ELi128EEEEEEEEEvNT_6ParamsE:
        .type           _ZN7cutlass13device_kernelIN5flash19enable_sm80_to_sm89INS1_16FlashAttnFwdSm80INS1_25CollectiveMainloopFwdSm80ILi4ELi1ELb0EN4cute5tupleIJNS5_1CILi128EEENS7_ILi112EEENS7_ILi64EEEEEELi64ENS_10bfloat16_tEfNS_4arch4Sm80ELb0ELb0ELb0ELb1ELb1ELb0ELb1ELb0EEENS1_21CollectiveEpilogueFwdINS6_IJS8_SA_S9_EEENS6_IJNS7_ILi1EEESI_SI_EEESC_SE_Li128ELb1ELb1ELb0ELb0EEENS1_19SingleTileSchedulerILb1ELb0ELb1ELi128EEEEEEEEEvNT_6ParamsE,@function
        .size           _ZN7cutlass13device_kernelIN5flash19enable_sm80_to_sm89INS1_16FlashAttnFwdSm80INS1_25CollectiveMainloopFwdSm80ILi4ELi1ELb0EN4cute5tupleIJNS5_1CILi128EEENS7_ILi112EEENS7_ILi64EEEEEELi64ENS_10bfloat16_tEfNS_4arch4Sm80ELb0ELb0ELb0ELb1ELb1ELb0ELb1ELb0EEENS1_21CollectiveEpilogueFwdINS6_IJS8_SA_S9_EEENS6_IJNS7_ILi1EEESI_SI_EEESC_SE_Li128ELb1ELb1ELb0ELb0EEENS1_19SingleTileSchedulerILb1ELb0ELb1ELi128EEEEEEEEEvNT_6ParamsE,(.L_x_1608 - _ZN7cutlass13device_kernelIN5flash19enable_sm80_to_sm89INS1_16FlashAttnFwdSm80INS1_25CollectiveMainloopFwdSm80ILi4ELi1ELb0EN4cute5tupleIJNS5_1CILi128EEENS7_ILi112EEENS7_ILi64EEEEEELi64ENS_10bfloat16_tEfNS_4arch4Sm80ELb0ELb0ELb0ELb1ELb1ELb0ELb1ELb0EEENS1_21CollectiveEpilogueFwdINS6_IJS8_SA_S9_EEENS6_IJNS7_ILi1EEESI_SI_EEESC_SE_Li128ELb1ELb1ELb0ELb0EEENS1_19SingleTileSchedulerILb1ELb0ELb1ELi128EEEEEEEEEvNT_6ParamsE)
        .other          _ZN7cutlass13device_kernelIN5flash19enable_sm80_to_sm89INS1_16FlashAttnFwdSm80INS1_25CollectiveMainloopFwdSm80ILi4ELi1ELb0EN4cute5tupleIJNS5_1CILi128EEENS7_ILi112EEENS7_ILi64EEEEEELi64ENS_10bfloat16_tEfNS_4arch4Sm80ELb0ELb0ELb0ELb1ELb1ELb0ELb1ELb0EEENS1_21CollectiveEpilogueFwdINS6_IJS8_SA_S9_EEENS6_IJNS7_ILi1EEESI_SI_EEESC_SE_Li128ELb1ELb1ELb0ELb0EEENS1_19SingleTileSchedulerILb1ELb0ELb1ELi128EEEEEEEEEvNT_6ParamsE,@"STO_CUDA_ENTRY STV_DEFAULT"
_ZN7cutlass13device_kernelIN5flash19enable_sm80_to_sm89INS1_16FlashAttnFwdSm80INS1_25CollectiveMainloopFwdSm80ILi4ELi1ELb0EN4cute5tupleIJNS5_1CILi128EEENS7_ILi112EEENS7_ILi64EEEEEELi64ENS_10bfloat16_tEfNS_4arch4Sm80ELb0ELb0ELb0ELb1ELb1ELb0ELb1ELb0EEENS1_21CollectiveEpilogueFwdINS6_IJS8_SA_S9_EEENS6_IJNS7_ILi1EEESI_SI_EEESC_SE_Li128ELb1ELb1ELb0ELb0EEENS1_19SingleTileSchedulerILb1ELb0ELb1ELi128EEEEEEEEEvNT_6ParamsE:
        /* <DEDUP_REMOVED lines=21> */
.L_x_806:
        /* <DEDUP_REMOVED lines=13> */
.L_x_808:
[----:B------:R-:W-:Y:S02]  /*0220*/  ULDC UR6, c[0x0][0x54c] ;  /* 0x0001530000067ab9 */ /* 0x000fe40000000800 */
.L_x_807:
[----:B------:R-:W-:Y:S02]  /*0230*/  ULDC UR4, c[0x0][0x548] ;  /* 0x0001520000047ab9 */ /* 0x000fe40000000800 */
[----:B------:R-:W-:-:S02]  /*0240*/  USHF.L.U32 UR5, UR5, 0x7, URZ ;  /* 0x0000000705057899 */ /* 0x000fc4000800063f */
[----:B------:R-:W-:-:S04]  /*0250*/  UIMAD UR4, UR6, UR4, URZ ;  /* 0x00000004060472a4 */ /* 0x000fc8000f8e023f */
[----:B------:R-:W-:-:S04]  /*0260*/  UISETP.GE.AND UP0, UPT, UR5, UR4, UPT ;  /* 0x000000040500728c */ /* 0x000fc8000bf06270 */
[----:B------:R-:W-:Y:S01]  /*0270*/  USEL UR11, UR11, 0xffffffff, !UP0 ;  /* 0xffffffff0b0b7887 */ /* 0x000fe2000c000000 */
[----:B------:R-:W-:Y:S05]  /*0280*/  BRA `(.L_x_809) ;  /* 0x000001b000007947 */ /* 0x000fea0003800000 */
.L_x_805:
        /* <DEDUP_REMOVED lines=8> */
.L_x_810:
        /* <DEDUP_REMOVED lines=13> */
.L_x_812:
[----:B------:R-:W-:Y:S02]  /*03e0*/  ULDC UR6, c[0x0][0x54c] ;  /* 0x0001530000067ab9 */ /* 0x000fe40000000800 */
.L_x_811:
[----:B------:R-:W-:Y:S02]  /*03f0*/  ULDC UR4, c[0x0][0x548] ;  /* 0x0001520000047ab9 */ /* 0x000fe40000000800 */
[----:B------:R-:W-:-:S02]  /*0400*/  USHF.L.U32 UR5, UR5, 0x7, URZ ;  /* 0x0000000705057899 */ /* 0x000fc4000800063f */
[----:B------:R-:W-:-:S04]  /*0410*/  UIMAD UR4, UR6, UR4, URZ ;  /* 0x00000004060472a4 */ /* 0x000fc8000f8e023f */
[----:B------:R-:W-:-:S04]  /*0420*/  UISETP.GE.AND UP0, UPT, UR5, UR4, UPT ;  /* 0x000000040500728c */ /* 0x000fc8000bf06270 */
[----:B------:R-:W-:-:S06]  /*0430*/  USEL UR11, UR11, 0xffffffff, !UP0 ;  /* 0xffffffff0b0b7887 */ /* 0x000fcc000c000000 */
.L_x_809:
        /* <DEDUP_REMOVED lines=44> */
.L_x_813:
        /* <DEDUP_REMOVED lines=10> */
.L_x_814:
        /* <DEDUP_REMOVED lines=12> */
.L_x_815:
        /* <DEDUP_REMOVED lines=151> */
.L_x_818:
[----:B--2---:R-:W-:Y:S05]  /*11d0*/  BSYNC B0 ;  /* 0x0000000000007941 */ /* 0x004fea0003800000 */
.L_x_817:
        /* <DEDUP_REMOVED lines=11> */
.L_x_820:
[----:B------:R-:W-:Y:S05]  /*1290*/  BSYNC B0 ;  /* 0x0000000000007941 */ /* 0x000fea0003800000 */
.L_x_819:
        /* <DEDUP_REMOVED lines=11> */
.L_x_822:
[----:B------:R-:W-:Y:S05]  /*1350*/  BSYNC B0 ;  /* 0x0000000000007941 */ /* 0x000fea0003800000 */
.L_x_821:
        /* <DEDUP_REMOVED lines=11> */
.L_x_824:
[----:B------:R-:W-:Y:S05]  /*1410*/  BSYNC B0 ;  /* 0x0000000000007941 */ /* 0x000fea0003800000 */
.L_x_823:
        /* <DEDUP_REMOVED lines=11> */
.L_x_826:
[----:B------:R-:W-:Y:S05]  /*14d0*/  BSYNC B0 ;  /* 0x0000000000007941 */ /* 0x000fea0003800000 */
.L_x_825:
        /* <DEDUP_REMOVED lines=11> */
.L_x_828:
[----:B------:R-:W-:Y:S05]  /*1590*/  BSYNC B0 ;  /* 0x0000000000007941 */ /* 0x000fea0003800000 */
.L_x_827:
        /* <DEDUP_REMOVED lines=11> */
.L_x_830:
[----:B------:R-:W-:Y:S05]  /*1650*/  BSYNC B0 ;  /* 0x0000000000007941 */ /* 0x000fea0003800000 */
.L_x_829:
[----:B-12---:R-:W1:Y:S01]  /*1660*/  SHFL.IDX PT, R9, R9, 0x7, 0x181f ;  /* 0x00f81f0009097f89 */ /* 0x006e6200000e0000 */
[----:B------:R-:W-:Y:S01]  /*1670*/  UMOV UR14, 0x70 ;  /* 0x00000070000e7882 */ /* 0x000fe20000000000 */
[----:B----4-:R-:W-:Y:S01]  /*1680*/  IMAD.MOV.U32 R0, RZ, RZ, c[0x0][0x2b8] ;  /* 0x0000ae00ff007624 */ /* 0x010fe200078e00ff */
[----:B------:R-:W-:Y:S01]  /*1690*/  UIMAD UR14, UR6, UR14, -0x70 ;  /* 0xffffff90060e74a4 */ /* 0x000fe2000f8e020e */
[----:B------:R2:W4:Y:S01]  /*16a0*/  SHFL.IDX PT, R11, R5, 0x7, 0x181f ;  /* 0x00f81f00050b7f89 */ /* 0x00052200000e0000 */
[----:B------:R-:W-:Y:S01]  /*16b0*/  IMAD.SHL.U32 R248, R10, 0x2, RZ ;  /* 0x000000020af87824 */ /* 0x000fe200078e00ff */
[----:B------:R-:W-:Y:S01]  /*16c0*/  USHF.R.S32.HI UR15, URZ, 0x1f, UR18 ;  /* 0x0000001f3f0f7899 */ /* 0x000fe20008011412 */
[----:B------:R-:W-:Y:S01]  /*16d0*/  ISETP.NE.AND P5, PT, R0, 0x1, PT ;  /* 0x000000010000780c */ /* 0x000fe20003fa5270 */
[----:B------:R-:W-:Y:S01]  /*16e0*/  ULDC.64 UR4, c[0x0][0x2b0] ;  /* 0x0000ac0000047ab9 */ /* 0x000fe20000000a00 */
[----:B------:R-:W-:Y:S01]  /*16f0*/  IADD3 R0, R225, UR14, RZ ;  /* 0x0000000ee1007c10 */ /* 0x000fe2000fffe0ff */
[----:B------:R-:W-:Y:S01]  /*1700*/  UIMAD UR15, UR15, UR4, URZ ;  /* 0x000000040f0f72a4 */ /* 0x000fe2000f8e023f */
[----:B------:R-:W-:Y:S01]  /*1710*/  IMAD.MOV.U32 R247, RZ, RZ, RZ ;  /* 0x000000fffff77224 */ /* 0x000fe200078e00ff */
[----:B------:R-:W-:Y:S01]  /*1720*/  UIMAD.WIDE.U32 UR16, UR18, UR4, URZ ;  /* 0x00000004121072a5 */ /* 0x000fe2000f8e003f */
[C---:B------:R-:W-:Y:S01]  /*1730*/  ISETP.GE.AND P4, PT, R0.reuse, UR7, PT ;  /* 0x0000000700007c0c */ /* 0x040fe2000bf86270 */
[----:B------:R-:W-:Y:S01]  /*1740*/  UIMAD UR15, UR18, UR5, UR15 ;  /* 0x00000005120f72a4 */ /* 0x000fe2000f8e020f */
[----:B------:R-:W-:-:S02]  /*1750*/  IADD3 R2, R0, UR10, RZ ;  /* 0x0000000a00027c10 */ /* 0x000fc4000fffe0ff */
[----:B------:R-:W-:Y:S01]  /*1760*/  ISETP.GT.OR P4, PT, R225, 0x6f, P4 ;  /* 0x0000006fe100780c */ /* 0x000fe20002784670 */
[----:B------:R-:W-:Y:S02]  /*1770*/  UIADD3 UR15, UR17, UR15, URZ ;  /* 0x0000000f110f7290 */ /* 0x000fe4000fffe03f */
[----:B------:R-:W-:Y:S01]  /*1780*/  IMAD.MOV.U32 R0, RZ, RZ, R2 ;  /* 0x000000ffff007224 */ /* 0x000fe200078e0002 */
        /* <DEDUP_REMOVED lines=16> */
[----:B------:R-:W-:Y:S01]  /*1890*/  IMAD.MOV R0, RZ, RZ, -R0 ;  /* 0x000000ffff007224 */ /* 0x000fe200078e0a00 */
[----:B------:R-:W-:Y:S01]  /*18a0*/  UIMAD UR18, UR8, UR4, URZ ;  /* 0x00000004081272a4 */ /* 0x000fe2000f8e023f */
[----:B------:R-:W-:Y:S01]  /*18b0*/  IMAD.U32 R10, RZ, RZ, UR9 ;  /* 0x00000009ff0a7e24 */ /* 0x000fe2000f8e00ff */
[----:B------:R-:W-:Y:S01]  /*18c0*/  UIMAD.WIDE.U32 UR20, UR9, UR4, URZ ;  /* 0x00000004091472a5 */ /* 0x000fe2000f8e003f */
[----:B------:R-:W-:Y:S01]  /*18d0*/  IMAD R249, R0, c[0x0][0x2b8], R2 ;  /* 0x0000ae0000f97a24 */ /* 0x000fe200078e0202 */
[----:B------:R-:W-:Y:S01]  /*18e0*/  UIMAD UR5, UR9, UR5, UR18 ;  /* 0x00000005090572a4 */ /* 0x000fe2000f8e0212 */
[C---:B------:R-:W-:Y:S01]  /*18f0*/  ISETP.GE.AND P6, PT, R24.reuse, c[0x0][0x1d4], PT ;  /* 0x0000750018007a0c */ /* 0x040fe20003fc6270 */
[----:B------:R-:W-:Y:S01]  /*1900*/  UIADD3 UR18, UR6, -0x1, URZ ;  /* 0xffffffff06127890 */ /* 0x000fe2000fffe03f */
[----:B------:R-:W-:Y:S01]  /*1910*/  IMAD R5, R249, c[0x0][0x1e0], RZ ;  /* 0x00007800f9057a24 */ /* 0x000fe200078e02ff */
[----:B------:R-:W-:Y:S01]  /*1920*/  SHF.R.S32.HI R25, RZ, 0x1f, R249 ;  /* 0x0000001fff197819 */ /* 0x000fe200000114f9 */
[----:B------:R-:W-:Y:S01]  /*1930*/  UIADD3 UR19, UR21, UR5, URZ ;  /* 0x0000000515137290 */ /* 0x000fe2000fffe03f */
[----:B------:R-:W-:Y:S01]  /*1940*/  LEA.HI R138, R21, R224, RZ, 0x5 ;  /* 0x000000e0158a7211 */ /* 0x000fe200078f28ff */
[----:B------:R-:W-:Y:S01]  /*1950*/  UIMAD UR18, UR18, -0x70, UR7 ;  /* 0xffffff90121278a4 */ /* 0x000fe2000f8e0207 */
[----:B------:R-:W-:Y:S01]  /*1960*/  IMAD.SHL.U32 R246, R24, 0x2, RZ ;  /* 0x0000000218f67824 */ /* 0x000fe200078e00ff */
[----:B------:R-:W-:Y:S01]  /*1970*/  ULDC.64 UR4, c[0x0][0x210] ;  /* 0x0000840000047ab9 */ /* 0x000fe20000000a00 */
[----:B------:R-:W-:Y:S01]  /*1980*/  IMAD R0, R25, c[0x0][0x1e0], RZ ;  /* 0x0000780019007a24 */ /* 0x000fe200078e02ff */
[----:B------:R-:W-:Y:S01]  /*1990*/  UIMAD UR8, UR8, UR4, URZ ;  /* 0x00000004080872a4 */ /* 0x000fe2000f8e023f */
[----:B------:R-:W-:Y:S01]  /*19a0*/  IADD3 R250, R248, 0x100, RZ ;  /* 0x00000100f8fa7810 */ /* 0x000fe20007ffe0ff */
[----:B------:R-:W-:Y:S01]  /*19b0*/  UIMAD.WIDE.U32 UR22, UR9, UR4, URZ ;  /* 0x00000004091672a5 */ /* 0x000fe2000f8e003f */
[----:B------:R-:W-:Y:S01]  /*19c0*/  IMAD R0, R249, c[0x0][0x1e4], R0 ;  /* 0x00007900f9007a24 */ /* 0x000fe200078e0200 */
[----:B------:R-:W-:Y:S01]  /*19d0*/  IADD3 R27, -R16, UR18, RZ ;  /* 0x00000012101b7c10 */ /* 0x000fe2000fffe1ff */
[----:B------:R-:W-:-:S02]  /*19e0*/  UIMAD UR5, UR9, UR5, UR8 ;  /* 0x00000005090572a4 */ /* 0x000fc4000f8e0208 */
[----:B------:R-:W-:Y:S01]  /*19f0*/  UISETP.GE.AND UP0, UPT, UR7, 0x71, UPT ;  /* 0x000000710700788c */ /* 0x000fe2000bf06270 */
[----:B--2---:R-:W-:Y:S01]  /*1a00*/  IMAD.WIDE.U32 R6, R249, c[0x0][0x1e0], RZ ;  /* 0x00007800f9067a25 */ /* 0x004fe200078e00ff */
[C---:B------:R-:W-:Y:S01]  /*1a10*/  ISETP.GE.AND P1, PT, R27.reuse, 0x1, PT ;  /* 0x000000011b00780c */ /* 0x040fe20003f26270 */
[----:B------:R-:W-:Y:S01]  /*1a20*/  UIADD3 UR5, UR23, UR5, URZ ;  /* 0x0000000517057290 */ /* 0x000fe2000fffe03f */
[----:B------:R-:W-:Y:S01]  /*1a30*/  ISETP.GE.AND P3, PT, R27, 0x11, PT ;  /* 0x000000111b00780c */ /* 0x000fe20003f66270 */
[----:B------:R-:W-:Y:S01]  /*1a40*/  IMAD.IADD R7, R7, 0x1, R0 ;  /* 0x0000000107077824 */ /* 0x000fe200078e0200 */
[----:B------:R-:W-:Y:S02]  /*1a50*/  ISETP.GE.AND P2, PT, R27, 0x21, PT ;  /* 0x000000211b00780c */ /* 0x000fe40003f46270 */
        /* <DEDUP_REMOVED lines=21> */
[----:B------:R-:W2:Y:S04]  /*1bb0*/  SHFL.IDX PT, R10, R2, 0x4, 0x181f ;  /* 0x00981f00020a7f89 */ /* 0x000ea800000e0000 */
[----:B------:R1:W-:Y:S01]  /*1bc0*/  @P1 LDGSTS.E.BYPASS.LTC128B.128 [R248+0x3900], [R6.64], !P6 ;  /* 0x0390000006f81fae */ /* 0x0003e2000f101d4c */
[----:B------:R-:W-:-:S03]  /*1bd0*/  ISETP.GE.AND P1, PT, R27, 0x31, PT ;  /* 0x000000311b00780c */ /* 0x000fc60003f26270 */
[----:B------:R-:W-:Y:S04]  /*1be0*/  SHFL.IDX PT, R15, R5, 0x6, 0x181f ;  /* 0x00d81f00050f7f89 */ /* 0x000fe800000e0000 */
[----:B------:R-:W2:Y:S04]  /*1bf0*/  SHFL.IDX PT, R2, R2, 0x5, 0x181f ;  /* 0x00b81f0002027f89 */ /* 0x000ea800000e0000 */
[----:B------:R-:W2:Y:S04]  /*1c00*/  SHFL.IDX PT, R5, R0, 0x4, 0x181f ;  /* 0x00981f0000057f89 */ /* 0x000ea800000e0000 */
[----:B------:R-:W-:Y:S01]  /*1c10*/  SHFL.IDX PT, R13, R0, 0x6, 0x181f ;  /* 0x00d81f00000d7f89 */ /* 0x000fe200000e0000 */
[----:B-1----:R-:W-:-:S02]  /*1c20*/  @P3 LEA R6, P4, R24, R8, 0x1 ;  /* 0x0000000818063211 */ /* 0x002fc400078808ff */
[C---:B---3--:R-:W-:Y:S02]  /*1c30*/  @P2 LEA R8, P0, R24.reuse, R9, 0x1 ;  /* 0x0000000918082211 */ /* 0x048fe400078008ff */
[C-C-:B----4-:R-:W-:Y:S02]  /*1c40*/  @P3 LEA.HI.X R7, R24.reuse, R12, R245.reuse, 0x1, P4 ;  /* 0x0000000c18073211 */ /* 0x150fe400020f0cf5 */
[----:B------:R1:W3:Y:S01]  /*1c50*/  SHFL.IDX PT, R12, R0, 0x5, 0x181f ;  /* 0x00b81f00000c7f89 */ /* 0x0002e200000e0000 */
[----:B-----5:R-:W-:Y:S02]  /*1c60*/  @P2 LEA.HI.X R9, R24, R17, R245, 0x1, P0 ;  /* 0x0000001118092211 */ /* 0x020fe400000f0cf5 */
[C---:B------:R-:W-:Y:S01]  /*1c70*/  ISETP.GE.AND P4, PT, R27.reuse, 0x41, PT ;  /* 0x000000411b00780c */ /* 0x040fe20003f86270 */
[----:B------:R4:W-:Y:S01]  /*1c80*/  @P3 LDGSTS.E.BYPASS.LTC128B.128 [R248+0x4100], [R6.64], !P6 ;  /* 0x0410000006f83fae */ /* 0x0009e2000f101d4c */
[C---:B------:R-:W-:Y:S02]  /*1c90*/  ISETP.GE.AND P3, PT, R27.reuse, 0x51, PT ;  /* 0x000000511b00780c */ /* 0x040fe40003f66270 */
[----:B------:R-:W-:Y:S01]  /*1ca0*/  SHF.R.S32.HI R17, RZ, 0x4, R20 ;  /* 0x00000004ff117819 */ /* 0x000fe20000011414 */
[----:B------:R5:W-:Y:S01]  /*1cb0*/  @P2 LDGSTS.E.BYPASS.LTC128B.128 [R248+0x4900], [R8.64], !P6 ;  /* 0x0490000008f82fae */ /* 0x000be2000f101d4c */
[----:B------:R-:W-:-:S02]  /*1cc0*/  ISETP.GE.AND P2, PT, R27, 0x61, PT ;  /* 0x000000611b00780c */ /* 0x000fc40003f46270 */
[----:B-1----:R-:W-:-:S04]  /*1cd0*/  LEA.HI R0, R20, R17, RZ, 0x1 ;  /* 0x0000001114007211 */ /* 0x002fc800078f08ff */
[----:B------:R-:W-:Y:S02]  /*1ce0*/  LOP3.LUT R0, R0, 0xfffffffe, RZ, 0xc0, !PT ;  /* 0xfffffffe00007812 */ /* 0x000fe400078ec0ff */
[----:B----4-:R-:W-:-:S04]  /*1cf0*/  @P1 LEA R6, P0, R24, R11, 0x1 ;  /* 0x0000000b18061211 */ /* 0x010fc800078008ff */
[C---:B------:R-:W-:Y:S02]  /*1d00*/  @P1 LEA.HI.X R7, R24.reuse, R14, R245, 0x1, P0 ;  /* 0x0000000e18071211 */ /* 0x040fe400000f0cf5 */
[----:B--2---:R-:W-:-:S03]  /*1d10*/  @P4 LEA R10, P0, R24, R10, 0x1 ;  /* 0x0000000a180a4211 */ /* 0x004fc600078008ff */
[----:B------:R1:W-:Y:S01]  /*1d20*/  @P1 LDGSTS.E.BYPASS.LTC128B.128 [R248+0x5100], [R6.64], !P6 ;  /* 0x0510000006f81fae */ /* 0x0003e2000f101d4c */
[----:B-----5:R-:W-:Y:S01]  /*1d30*/  @P3 LEA R8, P1, R24, R2, 0x1 ;  /* 0x0000000218083211 */ /* 0x020fe200078208ff */
[----:B------:R-:W-:Y:S01]  /*1d40*/  IMAD.SHL.U32 R2, R18, 0x40, RZ ;  /* 0x0000004012027824 */ /* 0x000fe200078e00ff */
[C-C-:B------:R-:W-:Y:S02]  /*1d50*/  @P4 LEA.HI.X R11, R24.reuse, R5, R245.reuse, 0x1, P0 ;  /* 0x00000005180b4211 */ /* 0x140fe400000f0cf5 */
[----:B---3--:R-:W-:Y:S01]  /*1d60*/  @P3 LEA.HI.X R9, R24, R12, R245, 0x1, P1 ;  /* 0x0000000c18093211 */ /* 0x008fe200008f0cf5 */
[----:B------:R-:W-:Y:S01]  /*1d70*/  IMAD.IADD R12, R17, 0x1, -R0 ;  /* 0x00000001110c7824 */ /* 0x000fe200078e0a00 */
[----:B------:R-:W-:Y:S01]  /*1d80*/  LOP3.LUT R2, R2, 0x1c0, RZ, 0xc0, !PT ;  /* 0x000001c002027812 */ /* 0x000fe200078ec0ff */
[----:B------:R2:W-:Y:S01]  /*1d90*/  @P4 LDGSTS.E.BYPASS.LTC128B.128 [R248+0x5900], [R10.64], !P6 ;  /* 0x059000000af84fae */ /* 0x0005e2000f101d4c */
[----:B------:R-:W-:Y:S02]  /*1da0*/  IMAD.SHL.U32 R0, R26, 0x40, RZ ;  /* 0x000000401a007824 */ /* 0x000fe400078e00ff */
[----:B------:R-:W-:Y:S01]  /*1db0*/  IMAD.SHL.U32 R5, R12, 0x8, RZ ;  /* 0x000000080c057824 */ /* 0x000fe200078e00ff */
[----:B------:R3:W-:Y:S02]  /*1dc0*/  @P3 LDGSTS.E.BYPASS.LTC128B.128 [R248+0x6100], [R8.64], !P6 ;  /* 0x0610000008f83fae */ /* 0x0007e4000f101d4c */
[----:B------:R-:W-:-:S02]  /*1dd0*/  LOP3.LUT R0, R0, 0x1c0, RZ, 0xc0, !PT ;  /* 0x000001c000007812 */ /* 0x000fc400078ec0ff */
[----:B-1----:R-:W-:-:S04]  /*1de0*/  @P2 LEA R6, P0, R24, R15, 0x1 ;  /* 0x0000000f18062211 */ /* 0x002fc800078008ff */
[--C-:B------:R-:W-:Y:S02]  /*1df0*/  @P2 LEA.HI.X R7, R24, R13, R245.reuse, 0x1, P0 ;  /* 0x0000000d18072211 */ /* 0x100fe400000f0cf5 */
[----:B------:R-:W-:Y:S02]  /*1e00*/  LOP3.LUT P0, RZ, R26, 0x2, RZ, 0xc0, !PT ;  /* 0x000000021aff7812 */ /* 0x000fe4000780c0ff */
[C---:B------:R-:W-:Y:S01]  /*1e10*/  SHF.L.U64.HI R245, R24.reuse, 0x1, R245 ;  /* 0x0000000118f57819 */ /* 0x040fe200000102f5 */
[----:B------:R1:W-:Y:S01]  /*1e20*/  @P2 LDGSTS.E.BYPASS.LTC128B.128 [R248+0x6900], [R6.64], !P6 ;  /* 0x0690000006f82fae */ /* 0x0003e2000f101d4c */
[----:B------:R-:W-:Y:S01]  /*1e30*/  ISETP.GE.AND P2, PT, R24, c[0x0][0x1d4], PT ;  /* 0x0000750018007a0c */ /* 0x000fe20003f46270 */
[----:B---3--:R-:W-:Y:S02]  /*1e40*/  IMAD.SHL.U32 R8, R16, 0x8, RZ ;  /* 0x0000000810087824 */ /* 0x008fe400078e00ff */
[----:B------:R-:W0:Y:S01]  /*1e50*/  LDGDEPBAR ;  /* 0x00000000000079af */ /* 0x000e220000000000 */
[----:B------:R-:W-:-:S02]  /*1e60*/  ISETP.LT.OR P4, PT, R27, 0x1, P2 ;  /* 0x000000011b00780c */ /* 0x000fc40001781670 */
[----:B------:R-:W-:Y:S02]  /*1e70*/  ISETP.LT.OR P1, PT, R27, 0x11, P2 ;  /* 0x000000111b00780c */ /* 0x000fe40001721670 */
[----:B------:R-:W-:Y:S02]  /*1e80*/  LOP3.LUT R8, R0, 0x8, R8, 0xf8, !PT ;  /* 0x0000000800087812 */ /* 0x000fe400078ef808 */
[----:B-1----:R-:W-:Y:S01]  /*1e90*/  SHF.R.U32.HI R6, RZ, 0x3, R0 ;  /* 0x00000003ff067819 */ /* 0x002fe20000011600 */
[----:B------:R-:W-:-:S04]  /*1ea0*/  DEPBAR.LE SB0, 0x1 ;  /* 0x000080400000791a */ /* 0x000fc80000000000 */
[----:B------:R-:W-:-:S04]  /*1eb0*/  DEPBAR.LE SB0, 0x0 ;  /* 0x000080000000791a */ /* 0x000fc80000000000 */
[----:B------:R-:W-:Y:S01]  /*1ec0*/  LOP3.LUT R7, R2, 0x8, R5, 0xf8, !PT ;  /* 0x0000000802077812 */ /* 0x000fe200078ef805 */
[----:B------:R-:W-:Y:S01]  /*1ed0*/  IMAD.SHL.U32 R5, R19, 0x40, RZ ;  /* 0x0000004013057824 */ /* 0x000fe200078e00ff */
[----:B------:R-:W-:Y:S01]  /*1ee0*/  SHF.R.U32.HI R2, RZ, 0x3, R2 ;  /* 0x00000003ff027819 */ /* 0x000fe20000011602 */
[----:B------:R-:W-:Y:S01]  /*1ef0*/  IMAD.SHL.U32 R0, R138, 0x20, RZ ;  /* 0x000000208a007824 */ /* 0x000fe200078e00ff */
[----:B------:R-:W-:Y:S02]  /*1f00*/  LOP3.LUT R6, R8, R6, RZ, 0x3c, !PT ;  /* 0x0000000608067212 */ /* 0x000fe400078e3cff */
[----:B------:R-:W-:Y:S02]  /*1f10*/  LOP3.LUT R137, R7, R2, RZ, 0x3c, !PT ;  /* 0x0000000207897212 */ /* 0x000fe400078e3cff */
[----:B------:R-:W-:Y:S02]  /*1f20*/  LOP3.LUT R136, R5, 0xfffffe00, RZ, 0xc0, !PT ;  /* 0xfffffe0005887812 */ /* 0x000fe400078ec0ff */
[----:B------:R-:W-:Y:S01]  /*1f30*/  LOP3.LUT R2, R0, 0x7ffffc00, RZ, 0xc0, !PT ;  /* 0x7ffffc0000027812 */ /* 0x000fe200078ec0ff */
[----:B------:R-:W-:-:S02]  /*1f40*/  IMAD R0, R12, 0x200, R6 ;  /* 0x000002000c007824 */ /* 0x000fc400078e0206 */
[----:B------:R-:W-:Y:S01]  /*1f50*/  IMAD.WIDE.U32 R6, R249, c[0x0][0x208], RZ ;  /* 0x00008200f9067a25 */ /* 0x000fe200078e00ff */
[----:B------:R-:W-:-:S03]  /*1f60*/  IADD3 R2, R137, R136, R2 ;  /* 0x0000008889027210 */ /* 0x000fc60007ffe002 */
[----:B------:R-:W-:Y:S01]  /*1f70*/  IMAD.SHL.U32 R139, R0, 0x2, RZ ;  /* 0x00000002008b7824 */ /* 0x000fe200078e00ff */
[----:B------:R-:W-:Y:S01]  /*1f80*/  BAR.SYNC.DEFER_BLOCKING 0x0 ;  /* 0x0000000000007b1d */ /* 0x000fe20000010000 */
[----:B------:R-:W-:Y:S02]  /*1f90*/  IMAD.SHL.U32 R234, R2, 0x2, RZ ;  /* 0x0000000202ea7824 */ /* 0x000fe400078e00ff */
[----:B------:R-:W-:Y:S01]  /*1fa0*/  IMAD R2, R56, c[0x0][0x218], RZ ;  /* 0x0000860038027a24 */ /* 0x000fe200078e02ff */
[----:B------:R-:W-:Y:S01]  /*1fb0*/  IADD3 R0, R139, 0x3900, RZ ;  /* 0x000039008b007810 */ /* 0x000fe20007ffe0ff */
        /* <DEDUP_REMOVED lines=8> */
[C---:B------:R-:W-:Y:S01]  /*2040*/  IADD3 R243, R238.reuse, 0x1000, RZ ;  /* 0x00001000eef37810 */ /* 0x040fe20007ffe0ff */
[----:B------:R-:W-:Y:S01]  /*2050*/  IMAD R236, R3, 0x2, R235 ;  /* 0x0000000203ec7824 */ /* 0x000fe200078e02eb */
[C---:B------:R-:W-:Y:S01]  /*2060*/  IADD3 R242, R238.reuse, 0x1800, RZ ;  /* 0x00001800eef27810 */ /* 0x040fe20007ffe0ff */
[----:B------:R-:W-:Y:S01]  /*2070*/  IMAD.IADD R7, R7, 0x1, R0 ;  /* 0x0000000107077824 */ /* 0x000fe200078e0200 */
[C---:B------:R-:W-:Y:S02]  /*2080*/  IADD3 R241, R238.reuse, 0x2000, RZ ;  /* 0x00002000eef17810 */ /* 0x040fe40007ffe0ff */
[C---:B------:R-:W-:Y:S01]  /*2090*/  IADD3 R240, R238.reuse, 0x2800, RZ ;  /* 0x00002800eef07810 */ /* 0x040fe20007ffe0ff */
[----:B------:R-:W-:Y:S01]  /*20a0*/  IMAD.WIDE.U32 R6, R247, c[0x0][0x218], R6 ;  /* 0x00008600f7067a25 */ /* 0x000fe200078e0006 */
[----:B------:R-:W-:Y:S01]  /*20b0*/  IADD3 R239, R238, 0x3000, RZ ;  /* 0x00003000eeef7810 */ /* 0x000fe20007ffe0ff */
[----:B--2---:R-:W-:Y:S03]  /*20c0*/  LDSM.16.M88.4 R8, [R234+0x9100] ;  /* 0x00910000ea08783b */ /* 0x004fe60000000200 */
[----:B------:R-:W-:Y:S01]  /*20d0*/  IADD3 R0, P0, R6, UR22, RZ ;  /* 0x0000001606007c10 */ /* 0x000fe2000ff1e0ff */
[----:B------:R-:W1:Y:S03]  /*20e0*/  LDSM.16.M88.4 R32, [R139+0x3900] ;  /* 0x003900008b20783b */ /* 0x000e660000000200 */
[----:B------:R-:W-:Y:S01]  /*20f0*/  IADD3.X R6, R7, UR5, R2, P0, !PT ;  /* 0x0000000507067c10 */ /* 0x000fe200087fe402 */
[----:B------:R-:W2:Y:S01]  /*2100*/  LDSM.16.M88.4 R28, [R139+0x4100] ;  /* 0x004100008b1c783b */ /* 0x000ea20000000200 */
[----:B------:R-:W-:-:S03]  /*2110*/  LEA R2, P0, R0, c[0x0][0x1f8], 0x1 ;  /* 0x00007e0000027a11 */ /* 0x000fc600078008ff */
[----:B------:R-:W3:Y:S01]  /*2120*/  LDSM.16.M88.4 R20, [R139+0x4900] ;  /* 0x004900008b14783b */ /* 0x000ee20000000200 */
[----:B------:R-:W-:-:S03]  /*2130*/  LEA.HI.X R0, R0, c[0x0][0x1fc], R6, 0x1, P0 ;  /* 0x00007f0000007a11 */ /* 0x000fc600000f0c06 */
[----:B------:R-:W4:Y:S04]  /*2140*/  LDSM.16.M88.4 R16, [R139+0x5100] ;  /* 0x005100008b10783b */ /* 0x000f280000000200 */
[----:B------:R-:W5:Y:S04]  /*2150*/  LDSM.16.M88.4 R36, [R139+0x5900] ;  /* 0x005900008b24783b */ /* 0x000f680000000200 */
[----:B------:R-:W4:Y:S04]  /*2160*/  LDSM.16.M88.4 R40, [R139+0x6100] ;  /* 0x006100008b28783b */ /* 0x000f280000000200 */
[----:B------:R-:W4:Y:S04]  /*2170*/  LDSM.16.M88.4 R44, [R139+0x6900] ;  /* 0x006900008b2c783b */ /* 0x000f280000000200 */
[----:B------:R-:W5:Y:S04]  /*2180*/  LDSM.16.M88.4 R12, [R234+0x7100] ;  /* 0x00710000ea0c783b */ /* 0x000f680000000200 */
[----:B------:R-:W3:Y:S04]  /*2190*/  SHFL.IDX PT, R5, R2, RZ, 0x181f ;  /* 0x00181fff02057589 */ /* 0x000ee800000e0000 */
[----:B------:R-:W-:Y:S01]  /*21a0*/  SHFL.IDX PT, R6, R2, 0x1, 0x181f ;  /* 0x00381f0002067f89 */ /* 0x000fe200000e0000 */
[C---:B-1----:R-:W-:Y:S03]  /*21b0*/  HMMA.16816.F32.BF16 R52, R8.reuse, R32, RZ ;  /* 0x000000200834723c */ /* 0x042fe600000418ff */
[----:B------:R-:W-:Y:S04]  /*21c0*/  SHFL.IDX PT, R7, R2, 0x2, 0x181f ;  /* 0x00581f0002077f89 */ /* 0x000fe800000e0000 */
[----:B------:R-:W-:Y:S01]  /*21d0*/  SHFL.IDX PT, R25, R0, 0x4, 0x181f ;  /* 0x00981f0000197f89 */ /* 0x000fe200000e0000 */
[C---:B--2---:R-:W-:Y:S03]  /*21e0*/  HMMA.16816.F32.BF16 R60, R8.reuse, R28, RZ ;  /* 0x0000001c083c723c */ /* 0x044fe600000418ff */
[----:B------:R-:W-:Y:S04]  /*21f0*/  LDSM.16.M88.4 R76, [R238+0x1000] ;  /* 0x00100000ee4c783b */ /* 0x000fe80000000200 */
[----:B------:R-:W-:Y:S01]  /*2200*/  LDSM.16.M88.4 R48, [R238+0x1800] ;  /* 0x00180000ee30783b */ /* 0x000fe20000000200 */
[C---:B---3--:R-:W-:Y:S03]  /*2210*/  HMMA.16816.F32.BF16 R64, R8.reuse, R20, RZ ;  /* 0x000000140840723c */ /* 0x048fe600000418ff */
[----:B------:R-:W-:Y:S04]  /*2220*/  LDSM.16.M88.4 R80, [R238+0x800] ;  /* 0x00080000ee50783b */ /* 0x000fe80000000200 */
[----:B------:R-:W-:Y:S01]  /*2230*/  LDSM.16.M88.4 R84, [R238] ;  /* 0x00000000ee54783b */ /* 0x000fe20000000200 */
[C---:B----4-:R-:W-:Y:S08]  /*2240*/  HMMA.16816.F32.BF16 R68, R8.reuse, R16, RZ ;  /* 0x000000100844723c */ /* 0x050ff000000418ff */
[C---:B-----5:R-:W-:Y:S08]  /*2250*/  HMMA.16816.F32.BF16 R96, R8.reuse, R36, RZ ;  /* 0x000000240860723c */ /* 0x060ff000000418ff */
        /* <DEDUP_REMOVED lines=9> */
[----:B------:R-:W1:Y:S04]  /*22f0*/  SHFL.IDX PT, R8, R0, RZ, 0x181f ;  /* 0x00181fff00087589 */ /* 0x000e6800000e0000 */
[----:B------:R-:W-:Y:S03]  /*2300*/  SHFL.IDX PT, R10, R0, 0x1, 0x181f ;  /* 0x00381f00000a7f89 */ /* 0x000fe600000e0000 */
[C---:B------:R-:W-:Y:S01]  /*2310*/  HMMA.16816.F32.BF16 R168, R12.reuse, R32, RZ ;  /* 0x000000200ca8723c */ /* 0x040fe200000418ff */
[----:B------:R-:W-:Y:S04]  /*2320*/  SHFL.IDX PT, R9, R2, 0x3, 0x181f ;  /* 0x00781f0002097f89 */ /* 0x000fe800000e0000 */
[----:B------:R-:W-:Y:S03]  /*2330*/  SHFL.IDX PT, R11, R2, 0x4, 0x181f ;  /* 0x00981f00020b7f89 */ /* 0x000fe600000e0000 */
[C---:B------:R-:W-:Y:S01]  /*2340*/  HMMA.16816.F32.BF16 R220, R12.reuse, R34, RZ ;  /* 0x000000220cdc723c */ /* 0x040fe200000418ff */
[----:B------:R-:W-:Y:S07]  /*2350*/  LDSM.16.M88.4 R32, [R238+0x2800] ;  /* 0x00280000ee20783b */ /* 0x000fee0000000200 */
[C---:B------:R-:W-:Y:S08]  /*2360*/  HMMA.16816.F32.BF16 R184, R12.reuse, R28, RZ ;  /* 0x0000001c0cb8723c */ /* 0x040ff000000418ff */
[C---:B------:R-:W-:Y:S01]  /*2370*/  HMMA.16816.F32.BF16 R216, R12.reuse, R30, RZ ;  /* 0x0000001e0cd8723c */ /* 0x040fe200000418ff */
[----:B------:R-:W-:Y:S07]  /*2380*/  LDSM.16.M88.4 R28, [R238+0x3000] ;  /* 0x00300000ee1c783b */ /* 0x000fee0000000200 */
[C---:B------:R-:W-:Y:S07]  /*2390*/  HMMA.16816.F32.BF16 R164, R12.reuse, R20, RZ ;  /* 0x000000140ca4723c */ /* 0x040fee00000418ff */
[-C--:B------:R-:W-:Y:S01]  /*23a0*/  IADD3 R20, P3, R5, R246.reuse, RZ ;  /* 0x000000f605147210 */ /* 0x080fe20007f7e0ff */
[C---:B------:R-:W-:Y:S01]  /*23b0*/  HMMA.16816.F32.BF16 R212, R12.reuse, R22, RZ ;  /* 0x000000160cd4723c */ /* 0x040fe200000418ff */
[----:B------:R-:W-:Y:S03]  /*23c0*/  SHFL.IDX PT, R23, R0, 0x3, 0x181f ;  /* 0x00781f0000177f89 */ /* 0x000fe600000e0000 */
[----:B-1----:R-:W-:Y:S01]  /*23d0*/  IMAD.X R21, R8, 0x1, R245, P3 ;  /* 0x0000000108157824 */ /* 0x002fe200018e06f5 */
[----:B------:R-:W-:Y:S03]  /*23e0*/  SHFL.IDX PT, R22, R2, 0x5, 0x181f ;  /* 0x00b81f0002167f89 */ /* 0x000fe600000e0000 */
[C---:B------:R-:W-:Y:S01]  /*23f0*/  HMMA.16816.F32.BF16 R160, R12.reuse, R16, RZ ;  /* 0x000000100ca0723c */ /* 0x040fe200000418ff */
[----:B------:R-:W-:Y:S04]  /*2400*/  SHFL.IDX PT, R2, R2, 0x6, 0x181f ;  /* 0x00d81f0002027f89 */ /* 0x000fe800000e0000 */
[----:B------:R-:W-:Y:S03]  /*2410*/  SHFL.IDX PT, R5, R0, 0x6, 0x181f ;  /* 0x00d81f0000057f89 */ /* 0x000fe600000e0000 */
[C---:B------:R-:W-:Y:S01]  /*2420*/  HMMA.16816.F32.BF16 R176, R12.reuse, R18, RZ ;  /* 0x000000120cb0723c */ /* 0x040fe200000418ff */
[----:B------:R-:W1:Y:S07]  /*2430*/  LDSM.16.M88.4 R16, [R237+0x9100] ;  /* 0x00910000ed10783b */ /* 0x000e6e0000000200 */
[C---:B------:R-:W-:Y:S08]  /*2440*/  HMMA.16816.F32.BF16 R156, R12.reuse, R36, RZ ;  /* 0x000000240c9c723c */ /* 0x040ff000000418ff */
[C---:B------:R-:W-:Y:S01]  /*2450*/  HMMA.16816.F32.BF16 R172, R12.reuse, R38, RZ ;  /* 0x000000260cac723c */ /* 0x040fe200000418ff */
[----:B------:R-:W-:Y:S07]  /*2460*/  LDSM.16.M88.4 R36, [R238+0x2000] ;  /* 0x00200000ee24783b */ /* 0x000fee0000000200 */
[C---:B------:R-:W-:Y:S01]  /*2470*/  HMMA.16816.F32.BF16 R152, R12.reuse, R40, RZ ;  /* 0x000000280c98723c */ /* 0x040fe200000418ff */
[----:B------:R-:W2:Y:S07]  /*2480*/  SHFL.IDX PT, R40, R0, 0x5, 0x181f ;  /* 0x00b81f0000287f89 */ /* 0x000eae00000e0000 */
[C---:B------:R-:W-:Y:S08]  /*2490*/  HMMA.16816.F32.BF16 R180, R12.reuse, R42, RZ ;  /* 0x0000002a0cb4723c */ /* 0x040ff000000418ff */
[C---:B------:R-:W-:Y:S08]  /*24a0*/  HMMA.16816.F32.BF16 R144, R12.reuse, R44, RZ ;  /* 0x0000002c0c90723c */ /* 0x040ff000000418ff */
[----:B------:R-:W-:Y:S01]  /*24b0*/  HMMA.16816.F32.BF16 R148, R12, R46, RZ ;  /* 0x0000002e0c94723c */ /* 0x000fe200000418ff */
[----:B------:R-:W3:Y:S06]  /*24c0*/  SHFL.IDX PT, R13, R0, 0x2, 0x181f ;  /* 0x00581f00000d7f89 */ /* 0x000eec00000e0000 */
[-C--:B------:R-:W-:Y:S01]  /*24d0*/  IADD3 R14, P0, R6, R246.reuse, RZ ;  /* 0x000000f6060e7210 */ /* 0x080fe20007f1e0ff */
[----:B-1----:R-:W-:Y:S01]  /*24e0*/  HMMA.16816.F32.BF16 R128, R16, R76, R64 ;  /* 0x0000004c1080723c */ /* 0x002fe20000041840 */
[----:B------:R-:W-:-:S03]  /*24f0*/  IADD3 R12, P3, R7, R246, RZ ;  /* 0x000000f6070c7210 */ /* 0x000fc60007f7e0ff */
[----:B------:R-:W-:Y:S01]  /*2500*/  IMAD.X R15, R10, 0x1, R245, P0 ;  /* 0x000000010a0f7824 */ /* 0x000fe200000e06f5 */
[----:B------:R-:W-:-:S03]  /*2510*/  IADD3 R6, P0, R9, R246, RZ ;  /* 0x000000f609067210 */ /* 0x000fc60007f1e0ff */
[----:B------:R-:W-:Y:S02]  /*2520*/  HMMA.16816.F32.BF16 R124, R16, R48, R68 ;  /* 0x00000030107c723c */ /* 0x000fe40000041844 */
[----:B------:R-:W-:Y:S01]  /*2530*/  IMAD.X R7, R23, 0x1, R245, P0 ;  /* 0x0000000117077824 */ /* 0x000fe200000e06f5 */
[----:B------:R-:W-:-:S05]  /*2540*/  IADD3 R22, P0, R22, R246, RZ ;  /* 0x000000f616167210 */ /* 0x000fca0007f1e0ff */
[--C-:B--2---:R-:W-:Y:S01]  /*2550*/  IMAD.X R23, R40, 0x1, R245.reuse, P0 ;  /* 0x0000000128177824 */ /* 0x104fe200000e06f5 */
[----:B------:R-:W-:Y:S01]  /*2560*/  ISETP.LT.OR P0, PT, R27, 0x31, P2 ;  /* 0x000000311b00780c */ /* 0x000fe20001701670 */
[--C-:B---3--:R-:W-:Y:S01]  /*2570*/  IMAD.X R13, R13, 0x1, R245.reuse, P3 ;  /* 0x000000010d0d7824 */ /* 0x108fe200018e06f5 */
[----:B------:R-:W-:Y:S01]  /*2580*/  IADD3 R24, P3, R11, R246, RZ ;  /* 0x000000f60b187210 */ /* 0x000fe20007f7e0ff */
[----:B------:R-:W-:Y:S01]  /*2590*/  IMAD.MOV.U32 R0, RZ, RZ, 0x40 ;  /* 0x00000040ff007424 */ /* 0x000fe200078e00ff */
[----:B------:R-:W1:Y:S01]  /*25a0*/  LDSM.16.M88.4 R8, [R237+0x7100] ;  /* 0x00710000ed08783b */ /* 0x000e620000000200 */
[----:B------:R-:W-:Y:S02]  /*25b0*/  HMMA.16816.F32.BF16 R44, R16, R28, R72 ;  /* 0x0000001c102c723c */ /* 0x000fe40000041848 */
[----:B------:R-:W-:Y:S01]  /*25c0*/  IMAD.X R25, R25, 0x1, R245, P3 ;  /* 0x0000000119197824 */ /* 0x000fe200018e06f5 */
[C---:B------:R-:W-:Y:S01]  /*25d0*/  ISETP.LT.OR P3, PT, R27.reuse, 0x21, P2 ;  /* 0x000000211b00780c */ /* 0x040fe20001761670 */
[----:B------:R-:W-:Y:S01]  /*25e0*/  @!PT LDS RZ, [RZ] ;  /* 0x00000000fffff984 */ /* 0x000fe20000000800 */
[----:B------:R-:W-:Y:S01]  /*25f0*/  @!PT LDS RZ, [RZ] ;  /* 0x00000000fffff984 */ /* 0x000fe20000000800 */
[----:B------:R-:W-:Y:S01]  /*2600*/  @!PT LDS RZ, [RZ] ;  /* 0x00000000fffff984 */ /* 0x000fe20000000800 */
[----:B------:R2:W-:Y:S01]  /*2610*/  LDGSTS.E.BYPASS.LTC128B.128 [R248+0x100], [R20.64], !P4 ;  /* 0x0010000014f87fae */ /* 0x0005e2000e101d4c */
[----:B------:R-:W-:-:S03]  /*2620*/  ISETP.LT.OR P4, PT, R27, 0x41, P2 ;  /* 0x000000411b00780c */ /* 0x000fc60001781670 */
[----:B------:R3:W-:Y:S01]  /*2630*/  LDGSTS.E.BYPASS.LTC128B.128 [R248+0x900], [R14.64], !P1 ;  /* 0x009000000ef87fae */ /* 0x0007e2000c901d4c */
[----:B------:R-:W-:Y:S01]  /*2640*/  LOP3.LUT P1, RZ, R26, 0x4, RZ, 0xc0, !PT ;  /* 0x000000041aff7812 */ /* 0x000fe2000782c0ff */
[----:B------:R-:W-:Y:S03]  /*2650*/  HMMA.16816.F32.BF16 R204, R16, R78, R100 ;  /* 0x0000004e10cc723c */ /* 0x000fe60000041864 */
[----:B------:R-:W-:-:S03]  /*2660*/  SEL R0, R0, 0xffffffc0, !P1 ;  /* 0xffffffc000007807 */ /* 0x000fc60004800000 */
[----:B------:R3:W-:Y:S01]  /*2670*/  LDGSTS.E.BYPASS.LTC128B.128 [R248+0x1100], [R12.64], !P3 ;  /* 0x011000000cf87fae */ /* 0x0007e2000d901d4c */
[----:B------:R-:W-:Y:S01]  /*2680*/  ISETP.LT.OR P3, PT, R27, 0x51, P2 ;  /* 0x000000511b00780c */ /* 0x000fe20001761670 */
[----:B------:R-:W-:Y:S01]  /*2690*/  IMAD.IADD R233, R139, 0x1, R0 ;  /* 0x000000018be97824 */ /* 0x000fe200078e0200 */
[----:B------:R-:W-:Y:S01]  /*26a0*/  ISETP.LT.OR P2, PT, R27, 0x61, P2 ;  /* 0x000000611b00780c */ /* 0x000fe20001741670 */
[----:B------:R4:W-:Y:S01]  /*26b0*/  LDGSTS.E.BYPASS.LTC128B.128 [R248+0x1900], [R6.64], !P0 ;  /* 0x0190000006f87fae */ /* 0x0009e2000c101d4c */
[----:B------:R-:W-:Y:S01]  /*26c0*/  HMMA.16816.F32.BF16 R140, R16, R84, R52 ;  /* 0x00000054108c723c */ /* 0x000fe20000041834 */
[----:B------:R-:W-:Y:S01]  /*26d0*/  IMAD.IADD R232, R0, 0x1, R238 ;  /* 0x0000000100e87824 */ /* 0x000fe200078e02ee */
[----:B------:R-:W-:Y:S01]  /*26e0*/  LOP3.LUT R0, R137, R136, RZ, 0xfc, !PT ;  /* 0x0000008889007212 */ /* 0x000fe200078efcff */
[----:B------:R5:W-:Y:S01]  /*26f0*/  LDGSTS.E.BYPASS.LTC128B.128 [R248+0x2100], [R24.64], !P4 ;  /* 0x0210000018f87fae */ /* 0x000be2000e101d4c */
[----:B------:R-:W-:-:S04]  /*2700*/  ISETP.GT.AND P4, PT, R225, 0x6f, PT ;  /* 0x0000006fe100780c */ /* 0x000fc80003f84270 */
[C---:B------:R-:W-:Y:S01]  /*2710*/  HMMA.16816.F32.BF16 R132, R16.reuse, R80, R60 ;  /* 0x000000501084723c */ /* 0x040fe2000004183c */
[----:B------:R2:W-:Y:S07]  /*2720*/  LDGSTS.E.BYPASS.LTC128B.128 [R248+0x2900], [R22.64], !P3 ;  /* 0x0290000016f87fae */ /* 0x0005ee000d901d4c */
[C---:B------:R-:W-:Y:S08]  /*2730*/  HMMA.16816.F32.BF16 R96, R16.reuse, R36, R96 ;  /* 0x000000241060723c */ /* 0x040ff00000041860 */
[----:B---3--:R-:W-:Y:S01]  /*2740*/  HMMA.16816.F32.BF16 R12, R16, R82, R88 ;  /* 0x00000052100c723c */ /* 0x008fe20000041858 */
[----:B----4-:R-:W-:-:S05]  /*2750*/  IADD3 R6, P0, R2, R246, RZ ;  /* 0x000000f602067210 */ /* 0x010fca0007f1e0ff */
[----:B------:R-:W-:Y:S02]  /*2760*/  IMAD.X R7, R5, 0x1, R245, P0 ;  /* 0x0000000105077824 */ /* 0x000fe400000e06f5 */
[C---:B------:R-:W-:Y:S01]  /*2770*/  HMMA.16816.F32.BF16 R92, R16.reuse, R32, R92 ;  /* 0x00000020105c723c */ /* 0x040fe2000004185c */
[----:B------:R-:W-:Y:S02]  /*2780*/  PLOP3.LUT P0, PT, PT, PT, UP0, 0x80, 0x0 ;  /* 0x000000000000781c */ /* 0x000fe40003f0f008 */
[----:B------:R3:W-:Y:S04]  /*2790*/  LDGSTS.E.BYPASS.LTC128B.128 [R248+0x3100], [R6.64], !P2 ;  /* 0x0310000006f87fae */ /* 0x0007e8000d101d4c */
[----:B--2---:R-:W-:Y:S01]  /*27a0*/  LDSM.16.M88.4 R20, [R235+0x9100] ;  /* 0x00910000eb14783b */ /* 0x004fe20000000200 */
[C---:B------:R-:W-:Y:S03]  /*27b0*/  HMMA.16816.F32.BF16 R104, R16.reuse, R86, R104 ;  /* 0x000000561068723c */ /* 0x040fe60000041868 */
[----:B------:R-:W2:Y:S04]  /*27c0*/  LDSM.16.M88.4 R64, [R233+0x4900] ;  /* 0x00490000e940783b */ /* 0x000ea80000000200 */
[----:B------:R-:W4:Y:S01]  /*27d0*/  LDSM.16.M88.4 R72, [R233+0x3900] ;  /* 0x00390000e948783b */ /* 0x000f220000000200 */
[C---:B------:R-:W-:Y:S03]  /*27e0*/  HMMA.16816.F32.BF16 R116, R16.reuse, R50, R116 ;  /* 0x000000321074723c */ /* 0x040fe60000041874 */
[----:B------:R-:W2:Y:S04]  /*27f0*/  LDSM.16.M88.4 R68, [R233+0x4100] ;  /* 0x00410000e944783b */ /* 0x000ea80000000200 */
[----:B------:R-:W2:Y:S01]  /*2800*/  LDSM.16.M88.4 R88, [R233+0x6900] ;  /* 0x00690000e958783b */ /* 0x000ea20000000200 */
[C---:B------:R-:W-:Y:S03]  /*2810*/  HMMA.16816.F32.BF16 R112, R16.reuse, R38, R112 ;  /* 0x000000261070723c */ /* 0x040fe60000041870 */
[----:B------:R-:W2:Y:S04]  /*2820*/  LDSM.16.M88.4 R56, [R233+0x5900] ;  /* 0x00590000e938783b */ /* 0x000ea80000000200 */
[----:B------:R-:W2:Y:S01]  /*2830*/  LDSM.16.M88.4 R52, [R233+0x6100] ;  /* 0x00610000e934783b */ /* 0x000ea20000000200 */
[C---:B------:R-:W-:Y:S03]  /*2840*/  HMMA.16816.F32.BF16 R108, R16.reuse, R34, R108 ;  /* 0x00000022106c723c */ /* 0x040fe6000004186c */
[----:B------:R-:W-:Y:S04]  /*2850*/  LDSM.16.M88.4 R60, [R233+0x5100] ;  /* 0x00510000e93c783b */ /* 0x000fe80000000200 */
[----:B------:R-:W-:Y:S01]  /*2860*/  LDSM.16.M88.4 R40, [R232+0x1000] ;  /* 0x00100000e828783b */ /* 0x000fe20000000200 */
[----:B------:R-:W-:Y:S03]  /*2870*/  HMMA.16816.F32.BF16 R100, R16, R30, R120 ;  /* 0x0000001e1064723c */ /* 0x000fe60000041878 */
[----:B------:R-:W2:Y:S04]  /*2880*/  LDSM.16.M88.4 R16, [R235+0x7100] ;  /* 0x00710000eb10783b */ /* 0x000ea80000000200 */
[----:B-----5:R-:W-:Y:S01]  /*2890*/  LDSM.16.M88.4 R24, [R232+0x3000] ;  /* 0x00300000e818783b */ /* 0x020fe20000000200 */
[C---:B-1----:R-:W-:Y:S03]  /*28a0*/  HMMA.16816.F32.BF16 R120, R8.reuse, R84, R168 ;  /* 0x000000540878723c */ /* 0x042fe600000418a8 */
        /* <DEDUP_REMOVED lines=18> */
[----:B------:R-:W5:Y:S03]  /*29d0*/  LDSM.16.M88.4 R28, [R232+0x2800] ;  /* 0x00280000e81c783b */ /* 0x000f660000000200 */
[C---:B--2---:R-:W-:Y:S08]  /*29e0*/  HMMA.16816.F32.BF16 R160, R20.reuse, R64, R128 ;  /* 0x0000004014a0723c */ /* 0x044ff00000041880 */
[C---:B----4-:R-:W-:Y:S08]  /*29f0*/  HMMA.16816.F32.BF16 R172, R20.reuse, R72, R140 ;  /* 0x0000004814ac723c */ /* 0x050ff0000004188c */
[C---:B------:R-:W-:Y:S01]  /*2a00*/  HMMA.16816.F32.BF16 R128, R20.reuse, R70, R12 ;  /* 0x000000461480723c */ /* 0x040fe2000004180c */
[----:B------:R-:W2:Y:S07]  /*2a10*/  LDSM.16.M88.4 R12, [R236+0x7100] ;  /* 0x00710000ec0c783b */ /* 0x000eae0000000200 */
[----:B------:R-:W-:Y:S01]  /*2a20*/  HMMA.16816.F32.BF16 R140, R20, R88, R44 ;  /* 0x00000058148c723c */ /* 0x000fe2000004182c */
[----:B------:R-:W4:Y:S01]  /*2a30*/  LDSM.16.M88.4 R44, [R232+0x800] ;  /* 0x00080000e82c783b */ /* 0x000f220000000200 */
[----:B------:R-:W-:-:S06]  /*2a40*/  DEPBAR.LE SB0, 0x0 ;  /* 0x000080000000791a */ /* 0x000fcc0000000000 */
[C---:B------:R-:W-:Y:S08]  /*2a50*/  HMMA.16816.F32.BF16 R164, R20.reuse, R68, R132 ;  /* 0x0000004414a4723c */ /* 0x040ff00000041884 */
[C---:B------:R-:W-:Y:S08]  /*2a60*/  HMMA.16816.F32.BF16 R148, R20.reuse, R56, R96 ;  /* 0x000000381494723c */ /* 0x040ff00000041860 */
[C---:B------:R-:W-:Y:S08]  /*2a70*/  HMMA.16816.F32.BF16 R132, R20.reuse, R74, R104 ;  /* 0x0000004a1484723c */ /* 0x040ff00000041868 */
[C---:B------:R-:W-:Y:S08]  /*2a80*/  HMMA.16816.F32.BF16 R144, R20.reuse, R52, R92 ;  /* 0x000000341490723c */ /* 0x040ff0000004185c */
[----:B------:R-:W-:Y:S08]  /*2a90*/  HMMA.16816.F32.BF16 R104, R20, R90, R100 ;  /* 0x0000005a1468723c */ /* 0x000ff00000041864 */
[----:B------:R-:W-:Y:S08]  /*2aa0*/  HMMA.16816.F32.BF16 R96, R16, R74, R84 ;  /* 0x0000004a1060723c */ /* 0x000ff00000041854 */
[----:B------:R-:W-:Y:S08]  /*2ab0*/  HMMA.16816.F32.BF16 R152, R20, R60, R124 ;  /* 0x0000003c1498723c */ /* 0x000ff0000004187c */
        /* <DEDUP_REMOVED lines=12> */
[----:B------:R-:W-:Y:S08]  /*2b80*/  HMMA.16816.F32.BF16 R108, R20, R54, R108 ;  /* 0x00000036146c723c */ /* 0x000ff0000004186c */
[C---:B------:R-:W-:Y:S08]  /*2b90*/  HMMA.16816.F32.BF16 R56, R16.reuse, R52, R200 ;  /* 0x000000341038723c */ /* 0x040ff000000418c8 */
[C---:B------:R-:W-:Y:S08]  /*2ba0*/  HMMA.16816.F32.BF16 R52, R16.reuse, R54, R180 ;  /* 0x000000361034723c */ /* 0x040ff000000418b4 */
[C---:B------:R-:W-:Y:S08]  /*2bb0*/  HMMA.16816.F32.BF16 R20, R16.reuse, R88, R208 ;  /* 0x000000581014723c */ /* 0x040ff000000418d0 */
[----:B------:R-:W-:Y:S08]  /*2bc0*/  HMMA.16816.F32.BF16 R16, R16, R90, R176 ;  /* 0x0000005a1010723c */ /* 0x000ff000000418b0 */
[C---:B-1----:R-:W-:Y:S08]  /*2bd0*/  HMMA.16816.F32.BF16 R172, R8.reuse, R48, R172 ;  /* 0x0000003008ac723c */ /* 0x042ff000000418ac */
[C---:B------:R-:W-:Y:S08]  /*2be0*/  HMMA.16816.F32.BF16 R132, R8.reuse, R50, R132 ;  /* 0x000000320884723c */ /* 0x040ff00000041884 */
[C---:B------:R-:W-:Y:S08]  /*2bf0*/  HMMA.16816.F32.BF16 R168, R8.reuse, R36, R152 ;  /* 0x0000002408a8723c */ /* 0x040ff00000041898 */
[C---:B-----5:R-:W-:Y:S08]  /*2c00*/  HMMA.16816.F32.BF16 R144, R8.reuse, R28, R144 ;  /* 0x0000001c0890723c */ /* 0x060ff00000041890 */
[----:B------:R-:W-:Y:S08]  /*2c10*/  HMMA.16816.F32.BF16 R108, R8, R30, R108 ;  /* 0x0000001e086c723c */ /* 0x000ff0000004186c */
[C---:B--2---:R-:W-:Y:S08]  /*2c20*/  HMMA.16816.F32.BF16 R100, R12.reuse, R48, R100 ;  /* 0x000000300c64723c */ /* 0x044ff00000041864 */
[C---:B------:R-:W-:Y:S08]  /*2c30*/  HMMA.16816.F32.BF16 R96, R12.reuse, R50, R96 ;  /* 0x000000320c60723c */ /* 0x040ff00000041860 */
[C---:B------:R-:W-:Y:S08]  /*2c40*/  HMMA.16816.F32.BF16 R56, R12.reuse, R28, R56 ;  /* 0x0000001c0c38723c */ /* 0x040ff00000041838 */
[----:B------:R-:W-:Y:S08]  /*2c50*/  HMMA.16816.F32.BF16 R52, R12, R30, R52 ;  /* 0x0000001e0c34723c */ /* 0x000ff00000041834 */
        /* <DEDUP_REMOVED lines=21> */
[----:B---3--:R-:W-:Y:S02]  /*2db0*/  IMAD.U32 R2, RZ, RZ, UR10 ;  /* 0x0000000aff027e24 */ /* 0x008fe4000f8e00ff */
        /* <DEDUP_REMOVED lines=37> */
[----:B------:R-:W1:Y:S01]  /*3010*/  SHFL.IDX PT, R19, R2, 0x3, 0x181f ;  /* 0x00781f0002137f89 */ /* 0x000e6200000e0000 */
        /* <DEDUP_REMOVED lines=9> */
[----:B------:R-:W-:-:S03]  /*30b0*/  IADD3 R10, P3, R13, R246, RZ ;  /* 0x000000f60d0a7210 */ /* 0x000fc60007f7e0ff */
        /* <DEDUP_REMOVED lines=13> */
.L_x_831:
[----:B---3--:R-:W-:Y:S01]  /*3190*/  LOP3.LUT R2, R138, 0xffffffe0, RZ, 0xc0, !PT ;  /* 0xffffffe08a027812 */ /* 0x008fe200078ec0ff */
[----:B-1----:R-:W-:Y:S01]  /*31a0*/  IMAD.MOV.U32 R6, RZ, RZ, -0x2 ;  /* 0xfffffffeff067424 */ /* 0x002fe200078e00ff */
[----:B------:R-:W-:Y:S01]  /*31b0*/  STL [R1+0x18], R234 ;  /* 0x000018ea01007387 */ /* 0x000fe20000100800 */
[----:B------:R-:W-:Y:S02]  /*31c0*/  IMAD.SHL.U32 R228, R0, 0x2, RZ ;  /* 0x0000000200e47824 */ /* 0x000fe400078e00ff */
[----:B------:R-:W-:Y:S01]  /*31d0*/  IMAD.IADD R2, R224, 0x1, -R2 ;  /* 0x00000001e0027824 */ /* 0x000fe200078e0a02 */
[----:B------:R-:W-:Y:S01]  /*31e0*/  STL [R1+0x14], R233 ;  /* 0x000014e901007387 */ /* 0x000fe20000100800 */
[----:B------:R-:W-:Y:S01]  /*31f0*/  IMAD R231, R3, 0x2, R228 ;  /* 0x0000000203e77824 */ /* 0x000fe200078e02e4 */
[----:B------:R-:W-:-:S02]  /*3200*/  LEA R229, R4, R228, 0x1 ;  /* 0x000000e404e57211 */ /* 0x000fc400078e08ff */
[----:B------:R-:W-:Y:S01]  /*3210*/  SHF.R.S32.HI R5, RZ, 0x1f, R2 ;  /* 0x0000001fff057819 */ /* 0x000fe20000011402 */
[----:B------:R-:W-:Y:S02]  /*3220*/  STL [R1+0x10], R232 ;  /* 0x000010e801007387 */ /* 0x000fe40000100800 */
[----:B------:R-:W-:Y:S01]  /*3230*/  IMAD R230, R3, 0x2, R229 ;  /* 0x0000000203e67824 */ /* 0x000fe200078e02e5 */
[----:B------:R-:W-:Y:S01]  /*3240*/  LEA.HI R5, R5, R2, RZ, 0x2 ;  /* 0x0000000205057211 */ /* 0x000fe200078f10ff */
[----:B------:R1:W-:Y:S03]  /*3250*/  STL [R1+0xc], R139 ;  /* 0x00000c8b01007387 */ /* 0x0003e60000100800 */
[----:B------:R-:W-:Y:S01]  /*3260*/  LOP3.LUT R5, R5, 0x7ffffffc, RZ, 0xc0, !PT ;  /* 0x7ffffffc05057812 */ /* 0x000fe200078ec0ff */
[----:B------:R-:W-:Y:S04]  /*3270*/  LDSM.16.MT88.4 R40, [R230+0x100] ;  /* 0x00010000e628783b */ /* 0x000fe80000004200 */
[----:B------:R-:W-:Y:S01]  /*3280*/  IMAD.IADD R2, R2, 0x1, -R5 ;  /* 0x0000000102027824 */ /* 0x000fe200078e0a05 */
[----:B------:R-:W0:Y:S03]  /*3290*/  LDGDEPBAR ;  /* 0x00000000000079af */ /* 0x000e260000000000 */
[----:B------:R-:W-:-:S05]  /*32a0*/  IMAD R2, R2, R6, UR18 ;  /* 0x0000001202027e24 */ /* 0x000fca000f8e0206 */
[C---:B------:R-:W-:Y:S02]  /*32b0*/  ISETP.GT.AND P1, PT, R2.reuse, RZ, PT ;  /* 0x000000ff0200720c */ /* 0x040fe40003f24270 */
[----:B------:R-:W-:Y:S02]  /*32c0*/  ISETP.GT.AND P3, PT, R2, 0x1, PT ;  /* 0x000000010200780c */ /* 0x000fe40003f64270 */
        /* <DEDUP_REMOVED lines=10> */
[----:B------:R-:W-:Y:S02]  /*3370*/  FMNMX.FTZ R5, R10, R25, !PT ;  /* 0x000000190a057209 */ /* 0x000fe40007810000 */
[----:B------:R-:W-:Y:S02]  /*3380*/  FMNMX.FTZ R6, R11, R12, !PT ;  /* 0x0000000c0b067209 */ /* 0x000fe40007810000 */
[----:B------:R-:W-:Y:S02]  /*3390*/  FSEL R16, R175, -INF , P3 ;  /* 0xff800000af107808 */ /* 0x000fe40001800000 */
[----:B------:R-:W-:Y:S02]  /*33a0*/  FSEL R33, R103, -INF , P3 ;  /* 0xff80000067217808 */ /* 0x000fe40001800000 */
[----:B------:R-:W-:Y:S02]  /*33b0*/  FSEL R17, R134, -INF , P2 ;  /* 0xff80000086117808 */ /* 0x000fe40001000000 */
[----:B------:R-:W-:-:S02]  /*33c0*/  ISETP.GT.AND P3, PT, R2, 0x10, PT ;  /* 0x000000100200780c */ /* 0x000fc40003f64270 */
        /* <DEDUP_REMOVED lines=16> */
[----:B------:R-:W-:Y:S02]  /*34d0*/  FSEL R113, R51, -INF , P2 ;  /* 0xff80000033717808 */ /* 0x000fe40001000000 */
[----:B------:R-:W-:-:S02]  /*34e0*/  FSEL R97, R49, -INF , P2 ;  /* 0xff80000031617808 */ /* 0x000fc40001000000 */
        /* <DEDUP_REMOVED lines=12> */
[----:B------:R-:W-:Y:S02]  /*35b0*/  FSEL R121, R162, -INF , P2 ;  /* 0xff800000a2797808 */ /* 0x000fe40001000000 */
[----:B------:R-:W-:Y:S02]  /*35c0*/  FSEL R117, R160, -INF , P2 ;  /* 0xff800000a0757808 */ /* 0x000fe40001000000 */
[----:B------:R-:W-:Y:S02]  /*35d0*/  ISETP.GT.AND P3, PT, R2, 0x28, PT ;  /* 0x000000280200780c */ /* 0x000fe40003f64270 */
[----:B------:R-:W-:Y:S02]  /*35e0*/  FSEL R129, R82, -INF , P2 ;  /* 0xff80000052817808 */ /* 0x000fe40001000000 */
[----:B------:R-:W-:Y:S02]  /*35f0*/  FSEL R116, R80, -INF , P2 ;  /* 0xff80000050747808 */ /* 0x000fe40001000000 */
[----:B------:R-:W-:-:S02]  /*3600*/  FMNMX.FTZ R5, R96, R5, !PT ;  /* 0x0000000560057209 */ /* 0x000fc40007810000 */
[----:B------:R-:W-:Y:S02]  /*3610*/  FMNMX.FTZ R6, R36, R6, !PT ;  /* 0x0000000624067209 */ /* 0x000fe40007810000 */
[----:B------:R-:W-:Y:S02]  /*3620*/  ISETP.GT.AND P2, PT, R2, 0x29, PT ;  /* 0x000000290200780c */ /* 0x000fe40003f44270 */
        /* <DEDUP_REMOVED lines=44> */
[----:B------:R-:W-:Y:S02]  /*38f0*/  ISETP.GT.AND P1, PT, R2, 0x48, PT ;  /* 0x000000480200780c */ /* 0x000fe40003f24270 */
[----:B------:R-:W-:-:S02]  /*3900*/  FSEL R183, R67, -INF , P2 ;  /* 0xff80000043b77808 */ /* 0x000fc40001000000 */
[----:B------:R-:W-:Y:S02]  /*3910*/  FSEL R150, R65, -INF , P2 ;  /* 0xff80000041967808 */ /* 0x000fe40001000000 */
        /* <DEDUP_REMOVED lines=13> */
[----:B------:R-:W-:Y:S02]  /*39f0*/  FMNMX.FTZ R5, R126, R5, !PT ;  /* 0x000000057e057209 */ /* 0x000fe40007810000 */
[----:B------:R-:W-:Y:S02]  /*3a00*/  FMNMX.FTZ R6, R118, R6, !PT ;  /* 0x0000000676067209 */ /* 0x000fe40007810000 */
[----:B------:R-:W-:Y:S02]  /*3a10*/  ISETP.GT.AND P2, PT, R2, 0x58, PT ;  /* 0x000000580200780c */ /* 0x000fe40003f44270 */
[----:B------:R-:W-:-:S02]  /*3a20*/  FMNMX.FTZ R7, R24, R7, !PT ;  /* 0x0000000718077209 */ /* 0x000fc40007810000 */
[----:B------:R-:W-:Y:S02]  /*3a30*/  FSEL R171, R148, -INF , P3 ;  /* 0xff80000094ab7808 */ /* 0x000fe40001800000 */
[----:B------:R-:W-:Y:S02]  /*3a40*/  FSEL R146, R145, -INF , P1 ;  /* 0xff80000091927808 */ /* 0x000fe40000800000 */
        /* <DEDUP_REMOVED lines=28> */
[----:B-1----:R-:W-:Y:S02]  /*3c10*/  FSEL R139, R22, -INF , P2 ;  /* 0xff800000168b7808 */ /* 0x002fe40001000000 */
[----:B------:R-:W-:Y:S02]  /*3c20*/  FSEL R233, R20, -INF , P2 ;  /* 0xff80000014e97808 */ /* 0x000fe40001000000 */
[C---:B------:R-:W-:Y:S02]  /*3c30*/  ISETP.GT.AND P1, PT, R2.reuse, 0x61, PT ;  /* 0x000000610200780c */ /* 0x040fe40003f24270 */
[C---:B------:R-:W-:Y:S02]  /*3c40*/  ISETP.GT.AND P3, PT, R2.reuse, 0x68, PT ;  /* 0x000000680200780c */ /* 0x040fe40003f64270 */
[----:B------:R-:W-:Y:S02]  /*3c50*/  ISETP.GT.AND P2, PT, R2, 0x69, PT ;  /* 0x000000690200780c */ /* 0x000fe40003f44270 */
        /* <DEDUP_REMOVED lines=33> */
[----:B------:R-:W-:Y:S01]  /*3e70*/  FSEL R188, R176, -INF , P3 ;  /* 0xff800000b0bc7808 */ /* 0x000fe20001800000 */
[----:B------:R-:W-:Y:S01]  /*3e80*/  IMAD.MOV.U32 R176, RZ, RZ, R8 ;  /* 0x000000ffffb07224 */ /* 0x000fe200078e0008 */
        /* <DEDUP_REMOVED lines=9> */
[----:B------:R-:W-:Y:S02]  /*3f20*/  FSEL R192, R141, -INF , P1 ;  /* 0xff8000008dc07808 */ /* 0x000fe40000800000 */
[----:B------:R-:W-:Y:S02]  /*3f30*/  FSEL R205, R21, -INF , P1 ;  /* 0xff80000015cd7808 */ /* 0x000fe40000800000 */
[----:B------:R-:W-:Y:S02]  /*3f40*/  FMNMX.FTZ R137, R233, R137, !PT ;  /* 0x00000089e9897209 */ /* 0x000fe40007810000 */
[----:B------:R-:W-:Y:S02]  /*3f50*/  FMNMX.FTZ R2, R201, R2, !PT ;  /* 0x00000002c9027209 */ /* 0x000fe40007810000 */
[----:B------:R-:W-:Y:S02]  /*3f60*/  FMNMX.FTZ R5, R180, R5, !PT ;  /* 0x00000005b4057209 */ /* 0x000fe40007810000 */
[----:B------:R-:W-:-:S02]  /*3f70*/  FMNMX.FTZ R6, R115, R6, !PT ;  /* 0x0000000673067209 */ /* 0x000fc40007810000 */
        /* <DEDUP_REMOVED lines=44> */
[----:B------:R-:W-:-:S03]  /*4240*/  FMNMX.FTZ R6, R162, R6, !PT ;  /* 0x00000006a2067209 */ /* 0x000fc60007810000 */
[----:B------:R-:W-:Y:S01]  /*4250*/  LDSM.16.MT88.4 R28, [R229+0x100] ;  /* 0x00010000e51c783b */ /* 0x000fe20000004200 */
        /* <DEDUP_REMOVED lines=21> */
[----:B------:R1:W-:Y:S01]  /*43b0*/  MUFU.EX2 R178, R2 ;  /* 0x0000000200b27308 */ /* 0x0003e20000000800 */
[----:B--2---:R-:W-:Y:S02]  /*43c0*/  FMNMX.FTZ R8, R8, R10, !PT ;  /* 0x0000000a08087209 */ /* 0x004fe40007810000 */
[----:B-1----:R-:W-:Y:S01]  /*43d0*/  FMNMX.FTZ R2, R9, R5, !PT ;  /* 0x0000000509027209 */ /* 0x002fe20007810000 */
[--C-:B------:R-:W-:Y:S02]  /*43e0*/  FFMA.FTZ R5, R12, c[0x0][0x2d0], -R6.reuse ;  /* 0x0000b4000c057a23 */ /* 0x100fe40000010806 */
[----:B------:R-:W-:Y:S01]  /*43f0*/  FFMA.FTZ R9, R13, c[0x0][0x2d0], -R6 ;  /* 0x0000b4000d097a23 */ /* 0x000fe20000010806 */
[C---:B------:R-:W-:Y:S01]  /*4400*/  FSETP.NEU.FTZ.AND P1, PT, R2.reuse, -INF , PT ;  /* 0xff8000000200780b */ /* 0x040fe20003f3d000 */
[----:B------:R1:W-:Y:S08]  /*4410*/  MUFU.EX2 R177, R5 ;  /* 0x0000000500b17308 */ /* 0x0003f00000000800 */
        /* <DEDUP_REMOVED lines=33> */
[----:B------:R-:W1:Y:S02]  /*4630*/  LDSM.16.MT88.4 R24, [R228+0x900] ;  /* 0x00090000e418783b */ /* 0x000e640000004200 */
[----:B------:R2:W3:Y:S02]  /*4640*/  MUFU.EX2 R163, R3 ;  /* 0x0000000300a37308 */ /* 0x0004e40000000800 */
[C---:B------:R-:W-:Y:S08]  /*4650*/  HMMA.16816.F32.BF16 R68, R8.reuse, R22, RZ ;  /* 0x000000160844723c */ /* 0x040ff000000418ff */
[----:B------:R-:W-:Y:S01]  /*4660*/  HMMA.16816.F32.BF16 R60, R8, R18, RZ ;  /* 0x00000012083c723c */ /* 0x000fe200000418ff */
[----:B--2---:R-:W-:Y:S01]  /*4670*/  FFMA.FTZ R3, R32, c[0x0][0x2d0], -R0 ;  /* 0x0000b40020037a23 */ /* 0x004fe20000010800 */
[----:B---3--:R-:W-:-:S06]  /*4680*/  F2FP.BF16.PACK_AB R14, R163, R196 ;  /* 0x000000c4a30e723e */ /* 0x008fcc00000010ff */
[C---:B------:R-:W-:Y:S01]  /*4690*/  HMMA.16816.F32.BF16 R52, R8.reuse, R30, RZ ;  /* 0x0000001e0834723c */ /* 0x040fe200000418ff */
[----:B------:R2:W-:Y:S07]  /*46a0*/  MUFU.EX2 R223, R3 ;  /* 0x0000000300df7308 */ /* 0x0005ee0000000800 */
[----:B------:R-:W-:Y:S01]  /*46b0*/  HMMA.16816.F32.BF16 R44, R8, R42, RZ ;  /* 0x0000002a082c723c */ /* 0x000fe200000418ff */
[----:B--2---:R-:W-:-:S04]  /*46c0*/  FFMA.FTZ R3, R33, c[0x0][0x2d0], -R0 ;  /* 0x0000b40021037a23 */ /* 0x004fc80000010800 */
[----:B------:R2:W3:Y:S02]  /*46d0*/  MUFU.EX2 R220, R3 ;  /* 0x0000000300dc7308 */ /* 0x0004e40000000800 */
[----:B--2---:R-:W-:Y:S01]  /*46e0*/  FFMA.FTZ R3, R34, c[0x0][0x2d0], -R0 ;  /* 0x0000b40022037a23 */ /* 0x004fe20000010800 */
[----:B---3--:R-:W-:-:S05]  /*46f0*/  F2FP.BF16.PACK_AB R13, R220, R223 ;  /* 0x000000dfdc0d723e */ /* 0x008fca00000010ff */
[----:B------:R2:W-:Y:S02]  /*4700*/  MUFU.EX2 R222, R3 ;  /* 0x0000000300de7308 */ /* 0x0005e40000000800 */
[----:B--2---:R-:W-:Y:S02]  /*4710*/  FFMA.FTZ R3, R35, c[0x0][0x2d0], -R0 ;  /* 0x0000b40023037a23 */ /* 0x004fe40000010800 */
[----:B------:R-:W-:Y:S04]  /*4720*/  LDSM.16.MT88.4 R32, [R230+0x900] ;  /* 0x00090000e620783b */ /* 0x000fe80000004200 */
        /* <DEDUP_REMOVED lines=11> */
[----:B--2---:R-:W-:Y:S01]  /*47e0*/  FFMA.FTZ R3, R38, c[0x0][0x2d0], -R6 ;  /* 0x0000b40026037a23 */ /* 0x004fe20000010806 */
[----:B----4-:R-:W-:-:S06]  /*47f0*/  F2FP.BF16.PACK_AB R8, R198, R4 ;  /* 0x00000004c608723e */ /* 0x010fcc00000010ff */
[C---:B------:R-:W-:Y:S01]  /*4800*/  HMMA.16816.F32.BF16 R16, R12.reuse, R40, RZ ;  /* 0x000000280c10723c */ /* 0x040fe200000418ff */
[----:B------:R2:W-:Y:S07]  /*4810*/  MUFU.EX2 R195, R3 ;  /* 0x0000000300c37308 */ /* 0x0005ee0000000800 */
[C---:B------:R-:W-:Y:S08]  /*4820*/  HMMA.16816.F32.BF16 R108, R12.reuse, R30, RZ ;  /* 0x0000001e0c6c723c */ /* 0x040ff000000418ff */
[----:B------:R-:W-:Y:S01]  /*4830*/  HMMA.16816.F32.BF16 R76, R12, R28, RZ ;  /* 0x0000001c0c4c723c */ /* 0x000fe200000418ff */
[----:B------:R-:W-:Y:S01]  /*4840*/  LDSM.16.MT88.4 R28, [R230+0x1100] ;  /* 0x00110000e61c783b */ /* 0x000fe20000004200 */
[----:B--2---:R-:W-:-:S03]  /*4850*/  FFMA.FTZ R3, R39, c[0x0][0x2d0], -R6 ;  /* 0x0000b40027037a23 */ /* 0x004fc60000010806 */
[----:B------:R-:W2:Y:S01]  /*4860*/  LDSM.16.MT88.4 R36, [R231+0x900] ;  /* 0x00090000e724783b */ /* 0x000ea20000004200 */
[----:B------:R4:W1:Y:S02]  /*4870*/  MUFU.EX2 R189, R3 ;  /* 0x0000000300bd7308 */ /* 0x0008640000000800 */
[----:B----4-:R-:W-:Y:S01]  /*4880*/  FFMA.FTZ R3, R92, c[0x0][0x2d0], -R5 ;  /* 0x0000b4005c037a23 */ /* 0x010fe20000010805 */
[----:B-1----:R-:W-:-:S05]  /*4890*/  F2FP.BF16.PACK_AB R10, R189, R195 ;  /* 0x000000c3bd0a723e */ /* 0x002fca00000010ff */
[----:B------:R1:W-:Y:S02]  /*48a0*/  MUFU.EX2 R206, R3 ;  /* 0x0000000300ce7308 */ /* 0x0003e40000000800 */
[----:B-1----:R-:W-:-:S06]  /*48b0*/  FFMA.FTZ R3, R93, c[0x0][0x2d0], -R5 ;  /* 0x0000b4005d037a23 */ /* 0x002fcc0000010805 */
        /* <DEDUP_REMOVED lines=9> */
[C---:B------:R-:W-:Y:S08]  /*4950*/  HMMA.16816.F32.BF16 R140, R8.reuse, R24, R72 ;  /* 0x00000018088c723c */ /* 0x040ff00000041848 */
[----:B---3--:R-:W-:Y:S01]  /*4960*/  HMMA.16816.F32.BF16 R92, R8, R20, R56 ;  /* 0x00000014085c723c */ /* 0x008fe20000041838 */
[----:B-1----:R-:W-:-:S04]  /*4970*/  FFMA.FTZ R3, R97, c[0x0][0x2d0], -R7 ;  /* 0x0000b40061037a23 */ /* 0x002fc80000010807 */
[----:B------:R1:W3:Y:S03]  /*4980*/  MUFU.EX2 R218, R3 ;  /* 0x0000000300da7308 */ /* 0x0002e60000000800 */
[C---:B------:R-:W-:Y:S08]  /*4990*/  HMMA.16816.F32.BF16 R72, R8.reuse, R32, R48 ;  /* 0x000000200848723c */ /* 0x040ff00000041830 */
[----:B------:R-:W-:Y:S01]  /*49a0*/  HMMA.16816.F32.BF16 R68, R8, R26, R68 ;  /* 0x0000001a0844723c */ /* 0x000fe20000041844 */
[----:B-1----:R-:W-:-:S07]  /*49b0*/  FFMA.FTZ R3, R104, c[0x0][0x2d0], -R7 ;  /* 0x0000b40068037a23 */ /* 0x002fce0000010807 */
[----:B------:R-:W-:Y:S01]  /*49c0*/  HMMA.16816.F32.BF16 R44, R8, R34, R44 ;  /* 0x00000022082c723c */ /* 0x000fe2000004182c */
[----:B------:R1:W-:Y:S07]  /*49d0*/  MUFU.EX2 R215, R3 ;  /* 0x0000000300d77308 */ /* 0x0003ee0000000800 */
[----:B------:R-:W-:Y:S01]  /*49e0*/  HMMA.16816.F32.BF16 R96, R12, R42, RZ ;  /* 0x0000002a0c60723c */ /* 0x000fe200000418ff */
[----:B------:R-:W-:Y:S01]  /*49f0*/  LDSM.16.MT88.4 R12, [R231+0x1100] ;  /* 0x00110000e70c783b */ /* 0x000fe20000004200 */
[----:B-1----:R-:W-:-:S06]  /*4a00*/  FFMA.FTZ R3, R105, c[0x0][0x2d0], -R7 ;  /* 0x0000b40069037a23 */ /* 0x002fcc0000010807 */
[C---:B--2---:R-:W-:Y:S01]  /*4a10*/  HMMA.16816.F32.BF16 R104, R8.reuse, R36, R64 ;  /* 0x000000240868723c */ /* 0x044fe20000041840 */
[----:B------:R1:W2:Y:S07]  /*4a20*/  MUFU.EX2 R217, R3 ;  /* 0x0000000300d97308 */ /* 0x0002ae0000000800 */
[C---:B------:R-:W-:Y:S08]  /*4a30*/  HMMA.16816.F32.BF16 R64, R8.reuse, R38, R60 ;  /* 0x000000260840723c */ /* 0x040ff0000004183c */
[----:B------:R-:W-:Y:S01]  /*4a40*/  HMMA.16816.F32.BF16 R60, R8, R22, R52 ;  /* 0x00000016083c723c */ /* 0x000fe20000041834 */
[----:B-1----:R-:W-:-:S02]  /*4a50*/  FFMA.FTZ R3, R112, c[0x0][0x2d0], -R0 ;  /* 0x0000b40070037a23 */ /* 0x002fc40000010800 */
[----:B------:R-:W-:Y:S02]  /*4a60*/  IMAD.MOV.U32 R112, RZ, RZ, R205 ;  /* 0x000000ffff707224 */ /* 0x000fe400078e00cd */
[----:B------:R1:W-:Y:S02]  /*4a70*/  MUFU.EX2 R205, R3 ;  /* 0x0000000300cd7308 */ /* 0x0003e40000000800 */
[----:B---3--:R-:W-:Y:S02]  /*4a80*/  F2FP.BF16.PACK_AB R8, R218, R219 ;  /* 0x000000dbda08723e */ /* 0x008fe400000010ff */
[----:B--2---:R-:W-:Y:S01]  /*4a90*/  F2FP.BF16.PACK_AB R10, R217, R215 ;  /* 0x000000d7d90a723e */ /* 0x004fe200000010ff */
[----:B-1----:R-:W-:Y:S02]  /*4aa0*/  FFMA.FTZ R3, R113, c[0x0][0x2d0], -R0 ;  /* 0x0000b40071037a23 */ /* 0x002fe40000010800 */
[----:B------:R-:W-:Y:S02]  /*4ab0*/  IMAD.MOV.U32 R113, RZ, RZ, R206 ;  /* 0x000000ffff717224 */ /* 0x000fe400078e00ce */
[----:B------:R1:W2:Y:S02]  /*4ac0*/  MUFU.EX2 R207, R3 ;  /* 0x0000000300cf7308 */ /* 0x0002a40000000800 */
[----:B-1----:R-:W-:Y:S01]  /*4ad0*/  FFMA.FTZ R3, R114, c[0x0][0x2d0], -R0 ;  /* 0x0000b40072037a23 */ /* 0x002fe20000010800 */
[----:B--2---:R-:W-:Y:S01]  /*4ae0*/  F2FP.BF16.PACK_AB R9, R207, R205 ;  /* 0x000000cdcf09723e */ /* 0x004fe200000010ff */
[----:B------:R-:W-:-:S04]  /*4af0*/  IMAD.MOV.U32 R114, RZ, RZ, R204 ;  /* 0x000000ffff727224 */ /* 0x000fc800078e00cc */
        /* <DEDUP_REMOVED lines=10> */
[----:B-1----:R-:W-:Y:S01]  /*4ba0*/  FFMA.FTZ R3, R117, c[0x0][0x2d0], -R6 ;  /* 0x0000b40075037a23 */ /* 0x002fe20000010806 */
[----:B------:R-:W-:-:S05]  /*4bb0*/  MOV R117, R201 ;  /* 0x000000c900757202 */ /* 0x000fca0000000f00 */
[----:B------:R-:W-:Y:S01]  /*4bc0*/  IMAD.MOV.U32 R102, RZ, RZ, R116 ;  /* 0x000000ffff667224 */ /* 0x000fe200078e0074 */
[----:B------:R1:W-:Y:S01]  /*4bd0*/  MUFU.EX2 R203, R3 ;  /* 0x0000000300cb7308 */ /* 0x0003e20000000800 */
[C---:B------:R-:W-:Y:S01]  /*4be0*/  HMMA.16816.F32.BF16 R48, R8.reuse, R24, R84 ;  /* 0x000000180830723c */ /* 0x040fe20000041854 */
[----:B------:R-:W-:Y:S01]  /*4bf0*/  IMAD.MOV.U32 R103, RZ, RZ, R117 ;  /* 0x000000ffff677224 */ /* 0x000fe200078e0075 */
[----:B------:R-:W-:Y:S01]  /*4c00*/  MOV R116, R252 ;  /* 0x000000fc00747202 */ /* 0x000fe20000000f00 */
[----:B------:R-:W-:Y:S02]  /*4c10*/  IMAD.MOV.U32 R117, RZ, RZ, R195 ;  /* 0x000000ffff757224 */ /* 0x000fe400078e00c3 */
[----:B------:R-:W-:Y:S01]  /*4c20*/  IMAD.MOV.U32 R101, RZ, RZ, R112 ;  /* 0x000000ffff657224 */ /* 0x000fe200078e0070 */
[----:B------:R-:W-:Y:S01]  /*4c30*/  MOV R112, R190 ;  /* 0x000000be00707202 */ /* 0x000fe20000000f00 */
[----:B------:R-:W-:Y:S01]  /*4c40*/  IMAD.MOV.U32 R100, RZ, RZ, R115 ;  /* 0x000000ffff647224 */ /* 0x000fe200078e0073 */
[----:B------:R-:W-:Y:S01]  /*4c50*/  HMMA.16816.F32.BF16 R84, R8, R32, R16 ;  /* 0x000000200854723c */ /* 0x000fe20000041810 */
[----:B------:R-:W2:Y:S01]  /*4c60*/  LDSM.16.MT88.4 R16, [R228+0x1100] ;  /* 0x00110000e410783b */ /* 0x000ea20000004200 */
[----:B-1----:R-:W-:-:S06]  /*4c70*/  FFMA.FTZ R3, R118, c[0x0][0x2d0], -R6 ;  /* 0x0000b40076037a23 */ /* 0x002fcc0000010806 */
[C---:B------:R-:W-:Y:S01]  /*4c80*/  HMMA.16816.F32.BF16 R40, R8.reuse, R26, R88 ;  /* 0x0000001a0828723c */ /* 0x040fe20000041858 */
[----:B------:R-:W-:Y:S01]  /*4c90*/  IMAD.MOV.U32 R118, RZ, RZ, R200 ;  /* 0x000000ffff767224 */ /* 0x000fe200078e00c8 */
[----:B------:R-:W1:Y:S01]  /*4ca0*/  LDSM.16.MT88.4 R24, [R229+0x1100] ;  /* 0x00110000e518783b */ /* 0x000e620000004200 */
[----:B------:R3:W4:Y:S05]  /*4cb0*/  MUFU.EX2 R204, R3 ;  /* 0x0000000300cc7308 */ /* 0x00072a0000000800 */
[C---:B------:R-:W-:Y:S07]  /*4cc0*/  HMMA.16816.F32.BF16 R56, R8.reuse, R22, R108 ;  /* 0x000000160838723c */ /* 0x040fee000004186c */
[----:B------:R-:W-:Y:S01]  /*4cd0*/  IMAD.MOV.U32 R111, RZ, RZ, R192 ;  /* 0x000000ffff6f7224 */ /* 0x000fe200078e00c0 */
[----:B------:R-:W-:Y:S01]  /*4ce0*/  HMMA.16816.F32.BF16 R76, R8, R20, R76 ;  /* 0x00000014084c723c */ /* 0x000fe2000004184c */
[----:B------:R-:W-:-:S02]  /*4cf0*/  IMAD.MOV.U32 R110, RZ, RZ, R189 ;  /* 0x000000ffff6e7224 */ /* 0x000fc400078e00bd */
[----:B---3--:R-:W-:Y:S02]  /*4d00*/  FFMA.FTZ R3, R119, c[0x0][0x2d0], -R6 ;  /* 0x0000b40077037a23 */ /* 0x008fe40000010806 */
[----:B------:R-:W-:Y:S02]  /*4d10*/  IMAD.MOV.U32 R119, RZ, RZ, R199 ;  /* 0x000000ffff777224 */ /* 0x000fe400078e00c7 */
[----:B------:R3:W-:Y:S01]  /*4d20*/  MUFU.EX2 R202, R3 ;  /* 0x0000000300ca7308 */ /* 0x0007e20000000800 */
[----:B------:R-:W-:Y:S01]  /*4d30*/  IMAD.MOV.U32 R109, RZ, RZ, R188 ;  /* 0x000000ffff6d7224 */ /* 0x000fe200078e00bc */
[----:B------:R-:W-:Y:S07]  /*4d40*/  HMMA.16816.F32.BF16 R32, R8, R34, R96 ;  /* 0x000000220820723c */ /* 0x000fee0000041860 */
[----:B----4-:R-:W-:Y:S01]  /*4d50*/  F2FP.BF16.PACK_AB R8, R204, R203 ;  /* 0x000000cbcc08723e */ /* 0x010fe200000010ff */
[----:B------:R-:W-:-:S02]  /*4d60*/  IMAD.MOV.U32 R96, RZ, RZ, R100 ;  /* 0x000000ffff607224 */ /* 0x000fc400078e0064 */
[----:B------:R-:W-:Y:S02]  /*4d70*/  IMAD.MOV.U32 R99, RZ, RZ, R161 ;  /* 0x000000ffff637224 */ /* 0x000fe400078e00a1 */
[----:B------:R-:W-:Y:S02]  /*4d80*/  IMAD.MOV.U32 R98, RZ, RZ, R103 ;  /* 0x000000ffff627224 */ /* 0x000fe400078e0067 */
[----:B---3--:R-:W-:Y:S02]  /*4d90*/  FFMA.FTZ R3, R120, c[0x0][0x2d0], -R6 ;  /* 0x0000b40078037a23 */ /* 0x008fe40000010806 */
[----:B------:R-:W-:Y:S02]  /*4da0*/  IMAD.MOV.U32 R120, RZ, RZ, R197 ;  /* 0x000000ffff787224 */ /* 0x000fe400078e00c5 */
[----:B------:R3:W4:Y:S01]  /*4db0*/  MUFU.EX2 R201, R3 ;  /* 0x0000000300c97308 */ /* 0x0007220000000800 */
[----:B------:R-:W-:Y:S02]  /*4dc0*/  IMAD.MOV.U32 R103, RZ, RZ, R167 ;  /* 0x000000ffff677224 */ /* 0x000fe400078e00a7 */
[----:B------:R-:W-:-:S02]  /*4dd0*/  IMAD.MOV.U32 R97, RZ, RZ, R176 ;  /* 0x000000ffff617224 */ /* 0x000fc400078e00b0 */
[--C-:B---3--:R-:W-:Y:S01]  /*4de0*/  FFMA.FTZ R3, R121, c[0x0][0x2d0], -R5.reuse ;  /* 0x0000b40079037a23 */ /* 0x108fe20000010805 */
[----:B----4-:R-:W-:Y:S01]  /*4df0*/  F2FP.BF16.PACK_AB R10, R201, R202 ;  /* 0x000000cac90a723e */ /* 0x010fe200000010ff */
[----:B------:R-:W-:Y:S02]  /*4e00*/  IMAD.MOV.U32 R121, RZ, RZ, R198 ;  /* 0x000000ffff797224 */ /* 0x000fe400078e00c6 */
[----:B------:R3:W-:Y:S02]  /*4e10*/  MUFU.EX2 R200, R3 ;  /* 0x0000000300c87308 */ /* 0x0007e40000000800 */
[----:B---3--:R-:W-:Y:S02]  /*4e20*/  FFMA.FTZ R3, R122, c[0x0][0x2d0], -R5 ;  /* 0x0000b4007a037a23 */ /* 0x008fe40000010805 */
[----:B------:R-:W-:-:S04]  /*4e30*/  IMAD.MOV.U32 R122, RZ, RZ, R113 ;  /* 0x000000ffff7a7224 */ /* 0x000fc800078e0071 */
[----:B------:R3:W4:Y:S01]  /*4e40*/  MUFU.EX2 R199, R3 ;  /* 0x0000000300c77308 */ /* 0x0007220000000800 */
[----:B------:R-:W-:Y:S02]  /*4e50*/  IMAD.MOV.U32 R113, RZ, RZ, R191 ;  /* 0x000000ffff717224 */ /* 0x000fe400078e00bf */
[----:B---3--:R-:W-:Y:S01]  /*4e60*/  FFMA.FTZ R3, R123, c[0x0][0x2d0], -R5 ;  /* 0x0000b4007b037a23 */ /* 0x008fe20000010805 */
[----:B------:R-:W-:Y:S01]  /*4e70*/  MOV R123, R118 ;  /* 0x00000076007b7202 */ /* 0x000fe20000000f00 */
[----:B------:R-:W-:Y:S01]  /*4e80*/  IMAD.MOV.U32 R118, RZ, RZ, R194 ;  /* 0x000000ffff767224 */ /* 0x000fe200078e00c2 */
[----:B----4-:R-:W-:Y:S02]  /*4e90*/  F2FP.BF16.PACK_AB R9, R199, R200 ;  /* 0x000000c8c709723e */ /* 0x010fe400000010ff */
[----:B------:R3:W-:Y:S01]  /*4ea0*/  MUFU.EX2 R198, R3 ;  /* 0x0000000300c67308 */ /* 0x0007e20000000800 */
[----:B------:R-:W-:Y:S02]  /*4eb0*/  IMAD.MOV.U32 R100, RZ, RZ, R123 ;  /* 0x000000ffff647224 */ /* 0x000fe400078e007b */
[----:B------:R-:W-:-:S02]  /*4ec0*/  IMAD.MOV.U32 R123, RZ, RZ, R162 ;  /* 0x000000ffff7b7224 */ /* 0x000fc400078e00a2 */
[----:B---3--:R-:W-:Y:S02]  /*4ed0*/  FFMA.FTZ R3, R124, c[0x0][0x2d0], -R5 ;  /* 0x0000b4007c037a23 */ /* 0x008fe40000010805 */
[----:B------:R-:W-:Y:S02]  /*4ee0*/  IMAD.MOV.U32 R124, RZ, RZ, R114 ;  /* 0x000000ffff7c7224 */ /* 0x000fe400078e0072 */
[----:B------:R3:W4:Y:S02]  /*4ef0*/  MUFU.EX2 R197, R3 ;  /* 0x0000000300c57308 */ /* 0x0007240000000800 */
[----:B---3--:R-:W-:Y:S01]  /*4f00*/  FFMA.FTZ R3, R126, c[0x0][0x2d0], -R7 ;  /* 0x0000b4007e037a23 */ /* 0x008fe20000010807 */
[----:B----4-:R-:W-:Y:S01]  /*4f10*/  F2FP.BF16.PACK_AB R11, R197, R198 ;  /* 0x000000c6c50b723e */ /* 0x010fe200000010ff */
[----:B------:R-:W-:-:S04]  /*4f20*/  IMAD.MOV.U32 R126, RZ, RZ, R196 ;  /* 0x000000ffff7e7224 */ /* 0x000fc800078e00c4 */
[----:B------:R3:W4:Y:S02]  /*4f30*/  MUFU.EX2 R196, R3 ;  /* 0x0000000300c47308 */ /* 0x0007240000000800 */
[C---:B--2---:R-:W-:Y:S08]  /*4f40*/  HMMA.16816.F32.BF16 R80, R8.reuse, R18, R68 ;  /* 0x000000120850723c */ /* 0x044ff00000041844 */
[----:B------:R-:W-:Y:S01]  /*4f50*/  HMMA.16816.F32.BF16 R68, R8, R14, R64 ;  /* 0x0000000e0844723c */ /* 0x000fe20000041840 */
[----:B---3--:R-:W-:-:S02]  /*4f60*/  FFMA.FTZ R3, R125, c[0x0][0x2d0], -R7 ;  /* 0x0000b4007d037a23 */ /* 0x008fc40000010807 */
[----:B------:R-:W-:Y:S02]  /*4f70*/  IMAD.MOV.U32 R125, RZ, RZ, R119 ;  /* 0x000000ffff7d7224 */ /* 0x000fe400078e0077 */
[----:B------:R2:W-:Y:S01]  /*4f80*/  MUFU.EX2 R195, R3 ;  /* 0x0000000300c37308 */ /* 0x0005e20000000800 */
[----:B------:R-:W-:Y:S02]  /*4f90*/  IMAD.MOV.U32 R119, RZ, RZ, R193 ;  /* 0x000000ffff777224 */ /* 0x000fe400078e00c1 */
[C---:B-1----:R-:W-:Y:S08]  /*4fa0*/  HMMA.16816.F32.BF16 R64, R8.reuse, R26, R60 ;  /* 0x0000001a0840723c */ /* 0x042ff0000004183c */
[----:B------:R-:W-:Y:S01]  /*4fb0*/  HMMA.16816.F32.BF16 R140, R8, R16, R140 ;  /* 0x00000010088c723c */ /* 0x000fe2000004188c */
[----:B--2---:R-:W-:-:S07]  /*4fc0*/  FFMA.FTZ R3, R127, c[0x0][0x2d0], -R7 ;  /* 0x0000b4007f037a23 */ /* 0x004fce0000010807 */
[----:B------:R-:W-:Y:S01]  /*4fd0*/  HMMA.16816.F32.BF16 R104, R8, R12, R104 ;  /* 0x0000000c0868723c */ /* 0x000fe20000041868 */
[----:B------:R-:W-:Y:S01]  /*4fe0*/  IMAD.MOV.U32 R127, RZ, RZ, R102 ;  /* 0x000000ffff7f7224 */ /* 0x000fe200078e0066 */
[----:B------:R1:W2:Y:S01]  /*4ff0*/  MUFU.EX2 R194, R3 ;  /* 0x0000000300c27308 */ /* 0x0002a20000000800 */
[----:B------:R-:W-:-:S05]  /*5000*/  MOV R102, R163 ;  /* 0x000000a300667202 */ /* 0x000fca0000000f00 */
[C---:B------:R-:W-:Y:S08]  /*5010*/  HMMA.16816.F32.BF16 R92, R8.reuse, R24, R92 ;  /* 0x00000018085c723c */ /* 0x040ff0000004185c */
[----:B------:R-:W-:Y:S01]  /*5020*/  HMMA.16816.F32.BF16 R88, R8, R28, R72 ;  /* 0x0000001c0858723c */ /* 0x000fe20000041848 */
[----:B-1----:R-:W-:Y:S02]  /*5030*/  FFMA.FTZ R3, R128, c[0x0][0x2d0], -R7 ;  /* 0x0000b40080037a23 */ /* 0x002fe40000010807 */
[----:B------:R-:W-:-:S02]  /*5040*/  IMAD.MOV.U32 R128, RZ, RZ, R110 ;  /* 0x000000ffff807224 */ /* 0x000fc400078e006e */
[----:B------:R1:W-:Y:S03]  /*5050*/  MUFU.EX2 R193, R3 ;  /* 0x0000000300c17308 */ /* 0x0003e60000000800 */
[----:B------:R-:W-:Y:S07]  /*5060*/  HMMA.16816.F32.BF16 R60, R8, R30, R44 ;  /* 0x0000001e083c723c */ /* 0x000fee000004182c */
[----:B----4-:R-:W-:-:S02]  /*5070*/  F2FP.BF16.PACK_AB R8, R196, R251 ;  /* 0x000000fbc408723e */ /* 0x010fc400000010ff */
[----:B--2---:R-:W-:Y:S01]  /*5080*/  F2FP.BF16.PACK_AB R10, R194, R195 ;  /* 0x000000c3c20a723e */ /* 0x004fe200000010ff */
[----:B-1----:R-:W-:Y:S02]  /*5090*/  FFMA.FTZ R3, R129, c[0x0][0x2d0], -R0 ;  /* 0x0000b40081037a23 */ /* 0x002fe40000010800 */
[----:B------:R-:W-:Y:S02]  /*50a0*/  IMAD.MOV.U32 R129, RZ, RZ, R112 ;  /* 0x000000ffff817224 */ /* 0x000fe400078e0070 */
[----:B------:R1:W-:Y:S02]  /*50b0*/  MUFU.EX2 R252, R3 ;  /* 0x0000000300fc7308 */ /* 0x0003e40000000800 */
[----:B-1----:R-:W-:Y:S02]  /*50c0*/  FFMA.FTZ R3, R130, c[0x0][0x2d0], -R0 ;  /* 0x0000b40082037a23 */ /* 0x002fe40000010800 */
[----:B------:R-:W-:-:S04]  /*50d0*/  IMAD.MOV.U32 R130, RZ, RZ, R102 ;  /* 0x000000ffff827224 */ /* 0x000fc800078e0066 */
[----:B------:R1:W2:Y:S01]  /*50e0*/  MUFU.EX2 R192, R3 ;  /* 0x0000000300c07308 */ /* 0x0002a20000000800 */
[----:B------:R-:W-:Y:S02]  /*50f0*/  IMAD.MOV.U32 R102, RZ, RZ, R123 ;  /* 0x000000ffff667224 */ /* 0x000fe400078e007b */
[----:B------:R-:W-:Y:S02]  /*5100*/  IMAD.MOV.U32 R123, RZ, RZ, R179 ;  /* 0x000000ffff7b7224 */ /* 0x000fe400078e00b3 */
[----:B-1----:R-:W-:Y:S01]  /*5110*/  FFMA.FTZ R3, R131, c[0x0][0x2d0], -R0 ;  /* 0x0000b40083037a23 */ /* 0x002fe20000010800 */
[----:B--2---:R-:W-:Y:S01]  /*5120*/  F2FP.BF16.PACK_AB R9, R192, R252 ;  /* 0x000000fcc009723e */ /* 0x004fe200000010ff */
[----:B------:R-:W-:Y:S01]  /*5130*/  IMAD.MOV.U32 R131, RZ, RZ, R100 ;  /* 0x000000ffff837224 */ /* 0x000fe200078e0064 */
[----:B------:R-:W-:Y:S01]  /*5140*/  MOV R100, R178 ;  /* 0x000000b200647202 */ /* 0x000fe20000000f00 */
[----:B------:R1:W-:Y:S02]  /*5150*/  MUFU.EX2 R191, R3 ;  /* 0x0000000300bf7308 */ /* 0x0003e40000000800 */
[----:B-1----:R-:W-:-:S06]  /*5160*/  FFMA.FTZ R3, R134, c[0x0][0x2d0], -R0 ;  /* 0x0000b40086037a23 */ /* 0x002fcc0000010800 */
[----:B------:R1:W2:Y:S02]  /*5170*/  MUFU.EX2 R189, R3 ;  /* 0x0000000300bd7308 */ /* 0x0002a40000000800 */
[----:B-1----:R-:W-:Y:S01]  /*5180*/  FFMA.FTZ R3, R133, c[0x0][0x2d0], -R7 ;  /* 0x0000b40085037a23 */ /* 0x002fe20000010807 */
[----:B--2---:R-:W-:-:S05]  /*5190*/  F2FP.BF16.PACK_AB R11, R189, R191 ;  /* 0x000000bfbd0b723e */ /* 0x004fca00000010ff */
[----:B------:R1:W-:Y:S02]  /*51a0*/  MUFU.EX2 R190, R3 ;  /* 0x0000000300be7308 */ /* 0x0003e40000000800 */
[C---:B------:R-:W-:Y:S07]  /*51b0*/  HMMA.16816.F32.BF16 R20, R8.reuse, R12, R52 ;  /* 0x0000000c0814723c */ /* 0x040fee0000041834 */
[----:B------:R-:W-:Y:S01]  /*51c0*/  IMAD.MOV.U32 R55, RZ, RZ, R165 ;  /* 0x000000ffff377224 */ /* 0x000fe200078e00a5 */
[----:B------:R-:W-:Y:S01]  /*51d0*/  HMMA.16816.F32.BF16 R36, R8, R14, R36 ;  /* 0x0000000e0824723c */ /* 0x000fe20000041824 */
[----:B------:R-:W-:Y:S01]  /*51e0*/  LDSM.16.MT88.4 R12, [R231+0x1900] ;  /* 0x00190000e70c783b */ /* 0x000fe20000004200 */
[----:B-1----:R-:W-:-:S04]  /*51f0*/  FFMA.FTZ R3, R132, c[0x0][0x2d0], -R7 ;  /* 0x0000b40084037a23 */ /* 0x002fc80000010807 */
[----:B------:R1:W-:Y:S02]  /*5200*/  MUFU.EX2 R188, R3 ;  /* 0x0000000300bc7308 */ /* 0x0003e40000000800 */
[C---:B------:R-:W-:Y:S08]  /*5210*/  HMMA.16816.F32.BF16 R44, R8.reuse, R18, R40 ;  /* 0x00000012082c723c */ /* 0x040ff00000041828 */
[----:B------:R-:W-:Y:S01]  /*5220*/  HMMA.16816.F32.BF16 R48, R8, R16, R48 ;  /* 0x000000100830723c */ /* 0x000fe20000041830 */
[----:B------:R-:W2:Y:S01]  /*5230*/  LDSM.16.MT88.4 R16, [R228+0x1900] ;  /* 0x00190000e410783b */ /* 0x000ea20000004200 */
[----:B-1----:R-:W-:-:S06]  /*5240*/  FFMA.FTZ R3, R138, c[0x0][0x2d0], -R6 ;  /* 0x0000b4008a037a23 */ /* 0x002fcc0000010806 */
[C---:B------:R-:W-:Y:S01]  /*5250*/  HMMA.16816.F32.BF16 R40, R8.reuse, R24, R76 ;  /* 0x000000180828723c */ /* 0x040fe2000004184c */
[----:B------:R1:W-:Y:S07]  /*5260*/  MUFU.EX2 R138, R3 ;  /* 0x00000003008a7308 */ /* 0x0003ee0000000800 */
[C---:B------:R-:W-:Y:S01]  /*5270*/  HMMA.16816.F32.BF16 R56, R8.reuse, R26, R56 ;  /* 0x0000001a0838723c */ /* 0x040fe20000041838 */
[----:B------:R-:W-:Y:S07]  /*5280*/  LDSM.16.MT88.4 R24, [R229+0x1900] ;  /* 0x00190000e518783b */ /* 0x000fee0000004200 */
[----:B------:R-:W-:Y:S01]  /*5290*/  HMMA.16816.F32.BF16 R84, R8, R28, R84 ;  /* 0x0000001c0854723c */ /* 0x000fe20000041854 */
[----:B-1----:R-:W-:-:S02]  /*52a0*/  FFMA.FTZ R3, R156, c[0x0][0x2d0], -R6 ;  /* 0x0000b4009c037a23 */ /* 0x002fc40000010806 */
[----:B------:R-:W-:Y:S02]  /*52b0*/  IMAD.MOV.U32 R156, RZ, RZ, R151 ;  /* 0x000000ffff9c7224 */ /* 0x000fe400078e0097 */
[----:B------:R1:W3:Y:S03]  /*52c0*/  MUFU.EX2 R134, R3 ;  /* 0x0000000300867308 */ /* 0x0002e60000000800 */
[----:B------:R-:W-:Y:S01]  /*52d0*/  HMMA.16816.F32.BF16 R72, R8, R30, R32 ;  /* 0x0000001e0848723c */ /* 0x000fe20000041820 */
[----:B------:R-:W4:Y:S04]  /*52e0*/  LDSM.16.MT88.4 R32, [R230+0x1900] ;  /* 0x00190000e620783b */ /* 0x000f280000004200 */
[----:B------:R-:W-:Y:S01]  /*52f0*/  LDSM.16.MT88.4 R28, [R230+0x2100] ;  /* 0x00210000e61c783b */ /* 0x000fe20000004200 */
[----:B-1----:R-:W-:Y:S01]  /*5300*/  FFMA.FTZ R3, R152, c[0x0][0x2d0], -R6 ;  /* 0x0000b40098037a23 */ /* 0x002fe20000010806 */
[----:B---3--:R-:W-:-:S02]  /*5310*/  F2FP.BF16.PACK_AB R8, R134, R138 ;  /* 0x0000008a8608723e */ /* 0x008fc400000010ff */
[----:B------:R-:W-:Y:S01]  /*5320*/  MOV R152, R166 ;  /* 0x000000a600987202 */ /* 0x000fe20000000f00 */
        /* <DEDUP_REMOVED lines=25> */
[----:B------:R1:W-:Y:S02]  /*54c0*/  MUFU.EX2 R110, R3 ;  /* 0x00000003006e7308 */ /* 0x0003e40000000800 */
[----:B-1----:R-:W-:-:S06]  /*54d0*/  FFMA.FTZ R3, R150, c[0x0][0x2d0], -R7 ;  /* 0x0000b40096037a23 */ /* 0x002fcc0000010807 */
[----:B------:R1:W-:Y:S02]  /*54e0*/  MUFU.EX2 R109, R3 ;  /* 0x00000003006d7308 */ /* 0x0003e40000000800 */
[----:B-1----:R-:W-:Y:S02]  /*54f0*/  FFMA.FTZ R3, R149, c[0x0][0x2d0], -R7 ;  /* 0x0000b40095037a23 */ /* 0x002fe40000010807 */
[C---:B------:R-:W-:Y:S04]  /*5500*/  HMMA.16816.F32.BF16 R148, R8.reuse, R18, R80 ;  /* 0x000000120894723c */ /* 0x040fe80000041850 */
[----:B------:R1:W-:Y:S04]  /*5510*/  MUFU.EX2 R108, R3 ;  /* 0x00000003006c7308 */ /* 0x0003e80000000800 */
[----:B------:R-:W-:Y:S01]  /*5520*/  HMMA.16816.F32.BF16 R80, R8, R26, R64 ;  /* 0x0000001a0850723c */ /* 0x000fe20000041840 */
[----:B-1----:R-:W-:-:S07]  /*5530*/  FFMA.FTZ R3, R160, c[0x0][0x2d0], -R0 ;  /* 0x0000b400a0037a23 */ /* 0x002fce0000010800 */
[----:B------:R-:W-:Y:S01]  /*5540*/  HMMA.16816.F32.BF16 R160, R8, R12, R104 ;  /* 0x0000000c08a0723c */ /* 0x000fe20000041868 */
[----:B------:R1:W-:Y:S02]  /*5550*/  MUFU.EX2 R106, R3 ;  /* 0x00000003006a7308 */ /* 0x0003e40000000800 */
[----:B-1----:R-:W-:-:S05]  /*5560*/  FFMA.FTZ R3, R164, c[0x0][0x2d0], -R0 ;  /* 0x0000b400a4037a23 */ /* 0x002fca0000010800 */
[C---:B------:R-:W-:Y:S01]  /*5570*/  HMMA.16816.F32.BF16 R164, R8.reuse, R14, R68 ;  /* 0x0000000e08a4723c */ /* 0x040fe20000041844 */
[----:B------:R1:W2:Y:S07]  /*5580*/  MUFU.EX2 R105, R3 ;  /* 0x0000000300697308 */ /* 0x0002ae0000000800 */
[----:B------:R-:W-:Y:S01]  /*5590*/  HMMA.16816.F32.BF16 R68, R8, R34, R60 ;  /* 0x000000220844723c */ /* 0x000fe2000004183c */
[----:B-1----:R-:W-:Y:S02]  /*55a0*/  FFMA.FTZ R3, R169, c[0x0][0x2d0], -R0 ;  /* 0x0000b400a9037a23 */ /* 0x002fe40000010800 */
[----:B------:R-:W-:-:S02]  /*55b0*/  IMAD.MOV.U32 R169, RZ, RZ, R98 ;  /* 0x000000ffffa97224 */ /* 0x000fc400078e0062 */
[----:B------:R1:W-:Y:S01]  /*55c0*/  MUFU.EX2 R104, R3 ;  /* 0x0000000300687308 */ /* 0x0003e20000000800 */
[----:B------:R-:W-:Y:S02]  /*55d0*/  IMAD.MOV.U32 R98, RZ, RZ, R177 ;  /* 0x000000ffff627224 */ /* 0x000fe400078e00b1 */
[----:B------:R-:W-:Y:S02]  /*55e0*/  HMMA.16816.F32.BF16 R176, R8, R24, R92 ;  /* 0x0000001808b0723c */ /* 0x000fe4000004185c */
[----:B------:R-:W-:-:S05]  /*55f0*/  IMAD.MOV.U32 R127, RZ, RZ, R98 ;  /* 0x000000ffff7f7224 */ /* 0x000fca00078e0062 */
[----:B------:R-:W-:Y:S02]  /*5600*/  F2FP.BF16.PACK_AB R8, R190, R193 ;  /* 0x000000c1be08723e */ /* 0x000fe400000010ff */
[----:B--2---:R-:W-:Y:S02]  /*5610*/  F2FP.BF16.PACK_AB R9, R105, R106 ;  /* 0x0000006a6909723e */ /* 0x004fe400000010ff */
[----:B------:R-:W-:Y:S01]  /*5620*/  F2FP.BF16.PACK_AB R10, R111, R188 ;  /* 0x000000bc6f0a723e */ /* 0x000fe200000010ff */
[----:B-1----:R-:W-:Y:S02]  /*5630*/  FFMA.FTZ R3, R170, c[0x0][0x2d0], -R0 ;  /* 0x0000b400aa037a23 */ /* 0x002fe40000010800 */
[----:B------:R-:W-:Y:S02]  /*5640*/  IMAD.MOV.U32 R170, RZ, RZ, R152 ;  /* 0x000000ffffaa7224 */ /* 0x000fe400078e0098 */
[----:B------:R-:W-:Y:S02]  /*5650*/  IMAD.MOV.U32 R152, RZ, RZ, R156 ;  /* 0x000000ffff987224 */ /* 0x000fe400078e009c */
[----:B------:R-:W-:Y:S01]  /*5660*/  IMAD.MOV.U32 R156, RZ, RZ, R99 ;  /* 0x000000ffff9c7224 */ /* 0x000fe200078e0063 */
[----:B------:R-:W-:-:S02]  /*5670*/  MOV R99, R103 ;  /* 0x0000006700637202 */ /* 0x000fc40000000f00 */
        /* <DEDUP_REMOVED lines=10> */
[----:B------:R-:W-:Y:S02]  /*5720*/  IMAD.MOV.U32 R124, RZ, RZ, R101 ;  /* 0x000000ffff7c7224 */ /* 0x000fe400078e0065 */
[C---:B------:R-:W-:Y:S01]  /*5730*/  HMMA.16816.F32.BF16 R52, R8.reuse, R12, R20 ;  /* 0x0000000c0834723c */ /* 0x040fe20000041814 */
[----:B------:R1:W-:Y:S01]  /*5740*/  MUFU.EX2 R101, R3 ;  /* 0x0000000300657308 */ /* 0x0003e20000000800 */
[----:B------:R-:W2:Y:S06]  /*5750*/  LDSM.16.MT88.4 R20, [R228+0x2100] ;  /* 0x00210000e414783b */ /* 0x000eac0000004200 */
[C---:B------:R-:W-:Y:S01]  /*5760*/  HMMA.16816.F32.BF16 R48, R8.reuse, R14, R36 ;  /* 0x0000000e0830723c */ /* 0x040fe20000041824 */
[----:B------:R-:W3:Y:S07]  /*5770*/  LDSM.16.MT88.4 R12, [R229+0x2100] ;  /* 0x00210000e50c783b */ /* 0x000eee0000004200 */
[----:B------:R-:W-:Y:S01]  /*5780*/  HMMA.16816.F32.BF16 R44, R8, R32, R84 ;  /* 0x00000020082c723c */ /* 0x000fe20000041854 */
[----:B-1----:R-:W-:Y:S01]  /*5790*/  FFMA.FTZ R3, R173, c[0x0][0x2d0], -R6 ;  /* 0x0000b400ad037a23 */ /* 0x002fe20000010806 */
[----:B------:R-:W-:-:S03]  /*57a0*/  MOV R173, R102 ;  /* 0x0000006600ad7202 */ /* 0x000fc60000000f00 */
[----:B------:R1:W4:Y:S03]  /*57b0*/  MUFU.EX2 R102, R3 ;  /* 0x0000000300667308 */ /* 0x0003260000000800 */
[C---:B------:R-:W-:Y:S08]  /*57c0*/  HMMA.16816.F32.BF16 R36, R8.reuse, R24, R40 ;  /* 0x000000180824723c */ /* 0x040ff00000041828 */
[----:B------:R-:W-:Y:S01]  /*57d0*/  HMMA.16816.F32.BF16 R40, R8, R26, R56 ;  /* 0x0000001a0828723c */ /* 0x000fe20000041838 */
[----:B------:R-:W2:Y:S01]  /*57e0*/  LDSM.16.MT88.4 R24, [R228+0x2900] ;  /* 0x00290000e418783b */ /* 0x000ea20000004200 */
[----:B-1----:R-:W-:-:S02]  /*57f0*/  FFMA.FTZ R3, R172, c[0x0][0x2d0], -R6 ;  /* 0x0000b400ac037a23 */ /* 0x002fc40000010806 */
[----:B------:R-:W-:-:S04]  /*5800*/  IMAD.MOV.U32 R172, RZ, RZ, R97 ;  /* 0x000000ffffac7224 */ /* 0x000fc800078e0061 */
[----:B------:R-:W-:Y:S01]  /*5810*/  HMMA.16816.F32.BF16 R32, R8, R34, R72 ;  /* 0x000000220820723c */ /* 0x000fe20000041848 */
[----:B------:R1:W-:Y:S06]  /*5820*/  MUFU.EX2 R100, R3 ;  /* 0x0000000300647308 */ /* 0x0003ec0000000800 */
[----:B----4-:R-:W-:Y:S01]  /*5830*/  F2FP.BF16.PACK_AB R8, R102, R101 ;  /* 0x000000656608723e */ /* 0x010fe200000010ff */
[----:B-1----:R-:W-:Y:S02]  /*5840*/  FFMA.FTZ R3, R174, c[0x0][0x2d0], -R6 ;  /* 0x0000b400ae037a23 */ /* 0x002fe40000010806 */
[----:B------:R-:W-:-:S02]  /*5850*/  IMAD.MOV.U32 R174, RZ, RZ, R99 ;  /* 0x000000ffffae7224 */ /* 0x000fc400078e0063 */
        /* <DEDUP_REMOVED lines=23> */
[C---:B------:R-:W-:Y:S08]  /*59d0*/  HMMA.16816.F32.BF16 R80, R8.reuse, R14, R80 ;  /* 0x0000000e0850723c */ /* 0x040ff00000041850 */
[----:B------:R-:W-:Y:S01]  /*59e0*/  HMMA.16816.F32.BF16 R76, R8, R28, R76 ;  /* 0x0000001c084c723c */ /* 0x000fe2000004184c */
[----:B-1----:R-:W-:-:S04]  /*59f0*/  FFMA.FTZ R3, R186, c[0x0][0x2d0], -R0 ;  /* 0x0000b400ba037a23 */ /* 0x002fc80000010800 */
[----:B------:R1:W3:Y:S03]  /*5a00*/  MUFU.EX2 R91, R3 ;  /* 0x00000003005b7308 */ /* 0x0002e60000000800 */
[----:B------:R-:W-:Y:S07]  /*5a10*/  HMMA.16816.F32.BF16 R68, R8, R30, R68 ;  /* 0x0000001e0844723c */ /* 0x000fee0000041844 */
[----:B------:R-:W-:-:S02]  /*5a20*/  F2FP.BF16.PACK_AB R8, R109, R110 ;  /* 0x0000006e6d08723e */ /* 0x000fc400000010ff */
[----:B--2---:R-:W-:Y:S02]  /*5a30*/  F2FP.BF16.PACK_AB R9, R93, R94 ;  /* 0x0000005e5d09723e */ /* 0x004fe400000010ff */
[----:B------:R-:W-:Y:S01]  /*5a40*/  F2FP.BF16.PACK_AB R10, R107, R108 ;  /* 0x0000006c6b0a723e */ /* 0x000fe200000010ff */
[----:B-1----:R-:W-:Y:S01]  /*5a50*/  FFMA.FTZ R3, R144, c[0x0][0x2d0], -R6 ;  /* 0x0000b40090037a23 */ /* 0x002fe20000010806 */
[----:B---3--:R-:W-:-:S03]  /*5a60*/  F2FP.BF16.PACK_AB R11, R91, R92 ;  /* 0x0000005c5b0b723e */ /* 0x008fc600000010ff */
        /* <DEDUP_REMOVED lines=34> */
[----:B-1----:R-:W-:Y:S02]  /*5c90*/  FFMA.FTZ R3, R174, c[0x0][0x2d0], -R7 ;  /* 0x0000b400ae037a23 */ /* 0x002fe40000010807 */
[----:B------:R-:W-:Y:S01]  /*5ca0*/  IMAD.MOV.U32 R174, RZ, RZ, R172 ;  /* 0x000000ffffae7224 */ /* 0x000fe200078e00ac */
[----:B------:R-:W-:-:S03]  /*5cb0*/  MOV R172, R173 ;  /* 0x000000ad00ac7202 */ /* 0x000fc60000000f00 */
[----:B------:R1:W-:Y:S01]  /*5cc0*/  MUFU.EX2 R72, R3 ;  /* 0x0000000300487308 */ /* 0x0003e20000000800 */
[----:B------:R-:W-:Y:S02]  /*5cd0*/  IMAD.MOV.U32 R173, RZ, RZ, R171 ;  /* 0x000000ffffad7224 */ /* 0x000fe400078e00ab */
[----:B------:R-:W-:Y:S02]  /*5ce0*/  IMAD.MOV.U32 R171, RZ, RZ, R168 ;  /* 0x000000ffffab7224 */ /* 0x000fe400078e00a8 */
[----:B------:R-:W-:Y:S02]  /*5cf0*/  IMAD.MOV.U32 R168, RZ, RZ, R170 ;  /* 0x000000ffffa87224 */ /* 0x000fe400078e00aa */
[----:B------:R-:W-:Y:S02]  /*5d00*/  IMAD.MOV.U32 R170, RZ, RZ, R169 ;  /* 0x000000ffffaa7224 */ /* 0x000fe400078e00a9 */
[----:B------:R-:W-:Y:S01]  /*5d10*/  IMAD.MOV.U32 R169, RZ, RZ, R159 ;  /* 0x000000ffffa97224 */ /* 0x000fe200078e009f */
[----:B------:R-:W-:Y:S01]  /*5d20*/  MOV R159, R155 ;  /* 0x0000009b009f7202 */ /* 0x000fe20000000f00 */
[----:B------:R-:W-:-:S02]  /*5d30*/  IMAD.MOV.U32 R155, RZ, RZ, R154 ;  /* 0x000000ffff9b7224 */ /* 0x000fc400078e009a */
[----:B------:R-:W-:Y:S01]  /*5d40*/  IMAD.MOV.U32 R154, RZ, RZ, R125 ;  /* 0x000000ffff9a7224 */ /* 0x000fe200078e007d */
[C---:B------:R-:W-:Y:S01]  /*5d50*/  HMMA.16816.F32.BF16 R140, R8.reuse, R24, R140 ;  /* 0x00000018088c723c */ /* 0x040fe2000004188c */
[----:B------:R-:W-:Y:S02]  /*5d60*/  IMAD.MOV.U32 R125, RZ, RZ, R234 ;  /* 0x000000ffff7d7224 */ /* 0x000fe400078e00ea */
[----:B-1----:R-:W-:Y:S01]  /*5d70*/  FFMA.FTZ R3, R174, c[0x0][0x2d0], -R7 ;  /* 0x0000b400ae037a23 */ /* 0x002fe20000010807 */
[----:B------:R1:W5:Y:S03]  /*5d80*/  LDL.LU R234, [R1+0x18] ;  /* 0x0000180001ea7983 */ /* 0x0003660000300800 */
[----:B------:R2:W-:Y:S01]  /*5d90*/  MUFU.EX2 R59, R3 ;  /* 0x00000003003b7308 */ /* 0x0005e20000000800 */
[----:B------:R-:W-:Y:S01]  /*5da0*/  HMMA.16816.F32.BF16 R148, R8, R26, R148 ;  /* 0x0000001a0894723c */ /* 0x000fe20000041894 */
[----:B--2---:R-:W-:-:S02]  /*5db0*/  FFMA.FTZ R3, R172, c[0x0][0x2d0], -R0 ;  /* 0x0000b400ac037a23 */ /* 0x004fc40000010800 */
[----:B------:R-:W-:Y:S02]  /*5dc0*/  IMAD.MOV.U32 R172, RZ, RZ, R173 ;  /* 0x000000ffffac7224 */ /* 0x000fe400078e00ad */
[----:B------:R-:W-:Y:S01]  /*5dd0*/  IMAD.MOV.U32 R173, RZ, RZ, R171 ;  /* 0x000000ffffad7224 */ /* 0x000fe200078e00ab */
[----:B------:R-:W-:Y:S01]  /*5de0*/  MOV R171, R168 ;  /* 0x000000a800ab7202 */ /* 0x000fe20000000f00 */
[----:B------:R2:W-:Y:S01]  /*5df0*/  MUFU.EX2 R58, R3 ;  /* 0x00000003003a7308 */ /* 0x0005e20000000800 */
[----:B------:R-:W-:Y:S02]  /*5e00*/  IMAD.MOV.U32 R168, RZ, RZ, R170 ;  /* 0x000000ffffa87224 */ /* 0x000fe400078e00aa */
[----:B------:R-:W-:Y:S02]  /*5e10*/  IMAD.MOV.U32 R170, RZ, RZ, R169 ;  /* 0x000000ffffaa7224 */ /* 0x000fe400078e00a9 */
[----:B------:R-:W-:Y:S02]  /*5e20*/  IMAD.MOV.U32 R169, RZ, RZ, R159 ;  /* 0x000000ffffa97224 */ /* 0x000fe400078e009f */
[----:B------:R-:W-:-:S02]  /*5e30*/  IMAD.MOV.U32 R159, RZ, RZ, R155 ;  /* 0x000000ffff9f7224 */ /* 0x000fc400078e009b */
[----:B------:R-:W-:Y:S01]  /*5e40*/  IMAD.MOV.U32 R155, RZ, RZ, R154 ;  /* 0x000000ffff9b7224 */ /* 0x000fe200078e009a */
[----:B------:R-:W-:Y:S01]  /*5e50*/  HMMA.16816.F32.BF16 R160, R8, R20, R160 ;  /* 0x0000001408a0723c */ /* 0x000fe200000418a0 */
[----:B------:R-:W-:Y:S01]  /*5e60*/  MOV R154, R123 ;  /* 0x0000007b009a7202 */ /* 0x000fe20000000f00 */
[----:B------:R-:W-:Y:S02]  /*5e70*/  IMAD.MOV.U32 R123, RZ, RZ, R4 ;  /* 0x000000ffff7b7224 */ /* 0x000fe400078e0004 */
[----:B------:R-:W-:Y:S02]  /*5e80*/  IMAD.MOV.U32 R4, RZ, RZ, R233 ;  /* 0x000000ffff047224 */ /* 0x000fe400078e00e9 */
[----:B--2---:R-:W-:Y:S01]  /*5e90*/  FFMA.FTZ R3, R172, c[0x0][0x2d0], -R0 ;  /* 0x0000b400ac037a23 */ /* 0x004fe20000010800 */
[----:B------:R1:W5:Y:S01]  /*5ea0*/  LDL.LU R233, [R1+0x14] ;  /* 0x0000140001e97983 */ /* 0x0003620000300800 */
[----:B------:R-:W-:Y:S02]  /*5eb0*/  IMAD.MOV.U32 R172, RZ, RZ, R173 ;  /* 0x000000ffffac7224 */ /* 0x000fe400078e00ad */
[----:B------:R-:W-:Y:S01]  /*5ec0*/  IMAD.MOV.U32 R173, RZ, RZ, R171 ;  /* 0x000000ffffad7224 */ /* 0x000fe200078e00ab */
[----:B------:R2:W1:Y:S01]  /*5ed0*/  MUFU.EX2 R57, R3 ;  /* 0x0000000300397308 */ /* 0x0004620000000800 */
[----:B------:R-:W-:Y:S01]  /*5ee0*/  IMAD.MOV.U32 R171, RZ, RZ, R168 ;  /* 0x000000ffffab7224 */ /* 0x000fe200078e00a8 */
[----:B------:R-:W-:Y:S01]  /*5ef0*/  MOV R168, R170 ;  /* 0x000000aa00a87202 */ /* 0x000fe20000000f00 */
[----:B------:R-:W-:-:S02]  /*5f00*/  IMAD.MOV.U32 R170, RZ, RZ, R169 ;  /* 0x000000ffffaa7224 */ /* 0x000fc400078e00a9 */
[----:B------:R-:W-:Y:S01]  /*5f10*/  IMAD.MOV.U32 R169, RZ, RZ, R159 ;  /* 0x000000ffffa97224 */ /* 0x000fe200078e009f */
[C---:B------:R-:W-:Y:S01]  /*5f20*/  HMMA.16816.F32.BF16 R164, R8.reuse, R22, R164 ;  /* 0x0000001608a4723c */ /* 0x040fe200000418a4 */
[----:B------:R-:W-:Y:S02]  /*5f30*/  IMAD.MOV.U32 R159, RZ, RZ, R155 ;  /* 0x000000ffff9f7224 */ /* 0x000fe400078e009b */
[----:B------:R-:W-:Y:S02]  /*5f40*/  IMAD.MOV.U32 R155, RZ, RZ, R154 ;  /* 0x000000ffff9b7224 */ /* 0x000fe400078e009a */
[----:B------:R-:W-:Y:S01]  /*5f50*/  IMAD.MOV.U32 R154, RZ, RZ, R124 ;  /* 0x000000ffff9a7224 */ /* 0x000fe200078e007c */
[----:B------:R-:W-:Y:S02]  /*5f60*/  MOV R124, R232 ;  /* 0x000000e8007c7202 */ /* 0x000fe40000000f00 */
[C---:B----4-:R-:W-:Y:S08]  /*5f70*/  HMMA.16816.F32.BF16 R176, R8.reuse, R16, R176 ;  /* 0x0000001008b0723c */ /* 0x050ff000000418b0 */
[----:B------:R-:W-:Y:S01]  /*5f80*/  HMMA.16816.F32.BF16 R180, R8, R18, R80 ;  /* 0x0000001208b4723c */ /* 0x000fe20000041850 */
[----:B--2---:R-:W-:Y:S01]  /*5f90*/  FFMA.FTZ R3, R172, c[0x0][0x2d0], -R0 ;  /* 0x0000b400ac037a23 */ /* 0x004fe20000010800 */
[----:B------:R2:W5:Y:S01]  /*5fa0*/  LDL.LU R232, [R1+0x10] ;  /* 0x0000100001e87983 */ /* 0x0005620000300800 */
[----:B------:R-:W-:-:S02]  /*5fb0*/  IMAD.MOV.U32 R172, RZ, RZ, R173 ;  /* 0x000000ffffac7224 */ /* 0x000fc400078e00ad */
[----:B------:R4:W-:Y:S01]  /*5fc0*/  MUFU.EX2 R56, R3 ;  /* 0x0000000300387308 */ /* 0x0009e20000000800 */
[----:B------:R-:W-:Y:S02]  /*5fd0*/  IMAD.MOV.U32 R173, RZ, RZ, R171 ;  /* 0x000000ffffad7224 */ /* 0x000fe400078e00ab */
[----:B------:R-:W-:Y:S02]  /*5fe0*/  IMAD.MOV.U32 R171, RZ, RZ, R168 ;  /* 0x000000ffffab7224 */ /* 0x000fe400078e00a8 */
[----:B------:R-:W-:Y:S01]  /*5ff0*/  IMAD.MOV.U32 R168, RZ, RZ, R169 ;  /* 0x000000ffffa87224 */ /* 0x000fe200078e00a9 */
[----:B------:R-:W-:Y:S01]  /*6000*/  HMMA.16816.F32.BF16 R76, R8, R12, R76 ;  /* 0x0000000c084c723c */ /* 0x000fe2000004184c */
[----:B------:R-:W-:Y:S01]  /*6010*/  IMAD.MOV.U32 R169, RZ, RZ, R159 ;  /* 0x000000ffffa97224 */ /* 0x000fe200078e009f */
[----:B------:R-:W-:Y:S01]  /*6020*/  MOV R159, R155 ;  /* 0x0000009b009f7202 */ /* 0x000fe20000000f00 */
[----:B------:R-:W-:Y:S02]  /*6030*/  IMAD.MOV.U32 R155, RZ, RZ, R154 ;  /* 0x000000ffff9b7224 */ /* 0x000fe400078e009a */
[----:B------:R-:W-:-:S02]  /*6040*/  IMAD.MOV.U32 R154, RZ, RZ, R157 ;  /* 0x000000ffff9a7224 */ /* 0x000fc400078e009d */
[----:B------:R-:W-:Y:S01]  /*6050*/  IMAD.MOV.U32 R157, RZ, RZ, R153 ;  /* 0x000000ffff9d7224 */ /* 0x000fe200078e0099 */
[----:B------:R-:W-:Y:S01]  /*6060*/  HMMA.16816.F32.BF16 R68, R8, R14, R68 ;  /* 0x0000000e0844723c */ /* 0x000fe20000041844 */
[----:B------:R-:W-:Y:S02]  /*6070*/  IMAD.MOV.U32 R153, RZ, RZ, R139 ;  /* 0x000000ffff997224 */ /* 0x000fe400078e008b */
[----:B----4-:R-:W-:Y:S01]  /*6080*/  FFMA.FTZ R3, R172, c[0x0][0x2d0], -R0 ;  /* 0x0000b400ac037a23 */ /* 0x010fe20000010800 */
[----:B------:R-:W-:Y:S01]  /*6090*/  MOV R186, R154 ;  /* 0x0000009a00ba7202 */ /* 0x000fe20000000f00 */
[----:B------:R-:W-:Y:S01]  /*60a0*/  FFMA.FTZ R4, R4, c[0x0][0x2d0], -R7 ;  /* 0x0000b40004047a23 */ /* 0x000fe20000010807 */
[----:B------:R2:W5:Y:S01]  /*60b0*/  LDL.LU R139, [R1+0xc] ;  /* 0x00000c00018b7983 */ /* 0x0005620000300800 */
[----:B------:R4:W4:Y:S01]  /*60c0*/  MUFU.EX2 R31, R3 ;  /* 0x00000003001f7308 */ /* 0x0009220000000800 */
[----:B---3--:R-:W-:Y:S01]  /*60d0*/  F2FP.BF16.PACK_AB R8, R73, R74 ;  /* 0x0000004a4908723e */ /* 0x008fe200000010ff */
[----:B------:R-:W-:Y:S01]  /*60e0*/  IMAD.MOV.U32 R184, RZ, RZ, R153 ;  /* 0x000000ffffb87224 */ /* 0x000fe200078e0099 */
[----:B-1----:R-:W-:Y:S01]  /*60f0*/  F2FP.BF16.PACK_AB R9, R57, R58 ;  /* 0x0000003a3909723e */ /* 0x002fe200000010ff */
[----:B------:R-:W-:Y:S01]  /*6100*/  IMAD.MOV.U32 R174, RZ, RZ, R156 ;  /* 0x000000ffffae7224 */ /* 0x000fe200078e009c */
[----:B------:R-:W-:Y:S01]  /*6110*/  F2FP.BF16.PACK_AB R10, R59, R72 ;  /* 0x000000483b0a723e */ /* 0x000fe200000010ff */
[----:B------:R-:W-:-:S02]  /*6120*/  IMAD.MOV.U32 R144, RZ, RZ, R155 ;  /* 0x000000ffff907224 */ /* 0x000fc400078e009b */
[----:B------:R-:W-:Y:S01]  /*6130*/  IMAD.MOV.U32 R172, RZ, RZ, R131 ;  /* 0x000000ffffac7224 */ /* 0x000fe200078e0083 */
[----:B------:R-:W-:Y:S01]  /*6140*/  MOV R83, R174 ;  /* 0x000000ae00537202 */ /* 0x000fe20000000f00 */
[----:B------:R-:W-:Y:S02]  /*6150*/  IMAD.MOV.U32 R185, RZ, RZ, R157 ;  /* 0x000000ffffb97224 */ /* 0x000fe400078e009d */
[----:B------:R-:W-:Y:S02]  /*6160*/  IMAD.MOV.U32 R82, RZ, RZ, R172 ;  /* 0x000000ffff527224 */ /* 0x000fe400078e00ac */
[----:B------:R-:W-:Y:S01]  /*6170*/  IMAD.MOV.U32 R172, RZ, RZ, R158 ;  /* 0x000000ffffac7224 */ /* 0x000fe200078e009e */
[----:B------:R-:W-:Y:S01]  /*6180*/  MOV R158, R126 ;  /* 0x0000007e009e7202 */ /* 0x000fe20000000f00 */
[----:B----4-:R-:W-:Y:S01]  /*6190*/  FFMA.FTZ R3, R173, c[0x0][0x2d0], -R6 ;  /* 0x0000b400ad037a23 */ /* 0x010fe20000010806 */
[----:B------:R-:W-:Y:S01]  /*61a0*/  F2FP.BF16.PACK_AB R11, R31, R56 ;  /* 0x000000381f0b723e */ /* 0x000fe200000010ff */
[----:B------:R-:W-:Y:S01]  /*61b0*/  IMAD.MOV.U32 R174, RZ, RZ, R127 ;  /* 0x000000ffffae7224 */ /* 0x000fe200078e007f */
[----:B------:R-:W-:Y:S01]  /*61c0*/  MOV R173, R130 ;  /* 0x0000008200ad7202 */ /* 0x000fe20000000f00 */
[----:B------:R1:W-:Y:S01]  /*61d0*/  MUFU.EX2 R29, R3 ;  /* 0x00000003001d7308 */ /* 0x0003e20000000800 */
[----:B------:R-:W-:-:S02]  /*61e0*/  IMAD.MOV.U32 R157, RZ, RZ, R116 ;  /* 0x000000ffff9d7224 */ /* 0x000fc400078e0074 */
[----:B------:R-:W-:Y:S01]  /*61f0*/  IMAD.MOV.U32 R175, RZ, RZ, R152 ;  /* 0x000000ffffaf7224 */ /* 0x000fe200078e0098 */
[C---:B------:R-:W-:Y:S01]  /*6200*/  HMMA.16816.F32.BF16 R64, R8.reuse, R24, R64 ;  /* 0x000000180840723c */ /* 0x040fe20000041840 */
[----:B------:R-:W-:Y:S01]  /*6210*/  IMAD.MOV.U32 R81, RZ, RZ, R173 ;  /* 0x000000ffff517224 */ /* 0x000fe200078e00ad */
[----:B------:R-:W3:Y:S01]  /*6220*/  LDSM.16.MT88.4 R152, [R228+0x3100] ;  /* 0x00310000e498783b */ /* 0x000ee20000004200 */
[----:B------:R-:W-:Y:S02]  /*6230*/  IMAD.MOV.U32 R173, RZ, RZ, R125 ;  /* 0x000000ffffad7224 */ /* 0x000fe400078e007d */
[----:B------:R-:W-:Y:S02]  /*6240*/  IMAD.MOV.U32 R130, RZ, RZ, R119 ;  /* 0x000000ffff827224 */ /* 0x000fe400078e0077 */
[----:B------:R-:W-:Y:S01]  /*6250*/  IMAD.MOV.U32 R225, RZ, RZ, R175 ;  /* 0x000000ffffe17224 */ /* 0x000fe200078e00af */
[----:B------:R-:W-:Y:S01]  /*6260*/  HMMA.16816.F32.BF16 R48, R8, R22, R48 ;  /* 0x000000160830723c */ /* 0x000fe20000041830 */
[----:B------:R-:W-:-:S02]  /*6270*/  IMAD.MOV.U32 R156, RZ, RZ, R117 ;  /* 0x000000ffff9c7224 */ /* 0x000fc400078e0075 */
[----:B------:R-:W-:Y:S02]  /*6280*/  IMAD.MOV.U32 R131, RZ, RZ, R118 ;  /* 0x000000ffff837224 */ /* 0x000fe400078e0076 */
[----:B-1----:R-:W-:Y:S01]  /*6290*/  FFMA.FTZ R3, R171, c[0x0][0x2d0], -R6 ;  /* 0x0000b400ab037a23 */ /* 0x002fe20000010806 */
[----:B------:R-:W-:Y:S01]  /*62a0*/  LDSM.16.MT88.4 R116, [R229+0x3100] ;  /* 0x00310000e574783b */ /* 0x000fe20000004200 */
[----:B------:R-:W-:Y:S01]  /*62b0*/  IMAD.MOV.U32 R226, RZ, RZ, R156 ;  /* 0x000000ffffe27224 */ /* 0x000fe200078e009c */
[----:B------:R-:W-:Y:S01]  /*62c0*/  HMMA.16816.F32.BF16 R52, R8, R20, R52 ;  /* 0x000000140834723c */ /* 0x000fe20000041834 */
[----:B------:R1:W-:Y:S01]  /*62d0*/  MUFU.EX2 R30, R3 ;  /* 0x00000003001e7308 */ /* 0x0003e20000000800 */
[----:B------:R-:W-:Y:S02]  /*62e0*/  IMAD.MOV.U32 R212, RZ, RZ, R131 ;  /* 0x000000ffffd47224 */ /* 0x000fe400078e0083 */
[----:B------:R-:W-:Y:S02]  /*62f0*/  IMAD.MOV.U32 R209, RZ, RZ, R128 ;  /* 0x000000ffffd17224 */ /* 0x000fe400078e0080 */
[----:B------:R-:W-:-:S02]  /*6300*/  IMAD.MOV.U32 R211, RZ, RZ, R129 ;  /* 0x000000ffffd37224 */ /* 0x000fc400078e0081 */
[C---:B------:R-:W-:Y:S01]  /*6310*/  HMMA.16816.F32.BF16 R44, R8.reuse, R12, R44 ;  /* 0x0000000c082c723c */ /* 0x040fe2000004182c */
[----:B------:R4:W-:Y:S06]  /*6320*/  MUFU.EX2 R20, R4 ;  /* 0x0000000400147308 */ /* 0x0009ec0000000800 */
[----:B------:R-:W-:Y:S01]  /*6330*/  FFMA.FTZ R12, R216, c[0x0][0x2d0], -R0 ;  /* 0x0000b400d80c7a23 */ /* 0x000fe20000010800 */
[----:B------:R-:W-:Y:S01]  /*6340*/  HMMA.16816.F32.BF16 R60, R8, R26, R60 ;  /* 0x0000001a083c723c */ /* 0x000fe2000004183c */
[----:B-1----:R-:W-:-:S04]  /*6350*/  FFMA.FTZ R3, R168, c[0x0][0x2d0], -R6 ;  /* 0x0000b400a8037a23 */ /* 0x002fc80000010806 */
[----:B------:R1:W-:Y:S03]  /*6360*/  MUFU.EX2 R28, R3 ;  /* 0x00000003001c7308 */ /* 0x0003e60000000800 */
[----:B------:R-:W-:Y:S01]  /*6370*/  HMMA.16816.F32.BF16 R36, R8, R16, R36 ;  /* 0x000000100824723c */ /* 0x000fe20000041824 */
[----:B----4-:R-:W-:-:S07]  /*6380*/  FFMA.FTZ R4, R186, c[0x0][0x2d0], -R7 ;  /* 0x0000b400ba047a23 */ /* 0x010fce0000010807 */
[----:B------:R-:W-:Y:S01]  /*6390*/  HMMA.16816.F32.BF16 R40, R8, R18, R40 ;  /* 0x000000120828723c */ /* 0x000fe20000041828 */
[----:B------:R-:W-:Y:S01]  /*63a0*/  LDSM.16.MT88.4 R16, [R230+0x3100] ;  /* 0x00310000e610783b */ /* 0x000fe20000004200 */
[----:B-1----:R-:W-:Y:S02]  /*63b0*/  FFMA.FTZ R3, R170, c[0x0][0x2d0], -R6 ;  /* 0x0000b400aa037a23 */ /* 0x002fe40000010806 */
[----:B------:R-:W-:-:S04]  /*63c0*/  FFMA.FTZ R6, R221, c[0x0][0x2d0], -R0 ;  /* 0x0000b400dd067a23 */ /* 0x000fc80000010800 */
[----:B------:R-:W-:Y:S01]  /*63d0*/  HMMA.16816.F32.BF16 R32, R8, R14, R32 ;  /* 0x0000000e0820723c */ /* 0x000fe20000041820 */
[----:B------:R1:W4:Y:S08]  /*63e0*/  MUFU.EX2 R25, R3 ;  /* 0x0000000300197308 */ /* 0x0003300000000800 */
[----:B------:R2:W-:Y:S01]  /*63f0*/  MUFU.EX2 R14, R4 ;  /* 0x00000004000e7308 */ /* 0x0005e20000000800 */
[----:B-1----:R-:W-:-:S07]  /*6400*/  FFMA.FTZ R3, R169, c[0x0][0x2d0], -R5 ;  /* 0x0000b400a9037a23 */ /* 0x002fce0000010805 */
[----:B------:R-:W-:Y:S01]  /*6410*/  MUFU.EX2 R11, R12 ;  /* 0x0000000c000b7308 */ /* 0x000fe20000000800 */
[----:B------:R-:W1:Y:S01]  /*6420*/  LDSM.16.MT88.4 R168, [R231+0x3100] ;  /* 0x00310000e7a8783b */ /* 0x000e620000004200 */
[----:B----4-:R-:W-:Y:S01]  /*6430*/  F2FP.BF16.PACK_AB R186, R25, R28 ;  /* 0x0000001c19ba723e */ /* 0x010fe200000010ff */
[----:B--2---:R-:W-:-:S05]  /*6440*/  FADD.FTZ R4, R223, R220 ;  /* 0x000000dcdf047221 */ /* 0x004fca0000010000 */
[----:B------:R2:W-:Y:S08]  /*6450*/  MUFU.EX2 R24, R3 ;  /* 0x0000000300187308 */ /* 0x0005f00000000800 */
[----:B------:R-:W-:Y:S01]  /*6460*/  MUFU.EX2 R10, R6 ;  /* 0x00000006000a7308 */ /* 0x000fe20000000800 */
[----:B--2---:R-:W-:-:S07]  /*6470*/  FFMA.FTZ R3, R210, c[0x0][0x2d0], -R5 ;  /* 0x0000b400d2037a23 */ /* 0x004fce0000010805 */
[----:B------:R2:W4:Y:S02]  /*6480*/  MUFU.EX2 R23, R3 ;  /* 0x0000000300177308 */ /* 0x0005240000000800 */
[----:B--2---:R-:W-:-:S06]  /*6490*/  FFMA.FTZ R3, R213, c[0x0][0x2d0], -R5 ;  /* 0x0000b400d5037a23 */ /* 0x004fcc0000010805 */
[----:B------:R2:W-:Y:S02]  /*64a0*/  MUFU.EX2 R22, R3 ;  /* 0x0000000300167308 */ /* 0x0005e40000000800 */
[----:B--2---:R-:W-:Y:S02]  /*64b0*/  FFMA.FTZ R3, R224, c[0x0][0x2d0], -R5 ;  /* 0x0000b400e0037a23 */ /* 0x004fe40000010805 */
[----:B------:R-:W-:Y:S01]  /*64c0*/  FFMA.FTZ R5, R184, c[0x0][0x2d0], -R0 ;  /* 0x0000b400b8057a23 */ /* 0x000fe20000010800 */
[----:B------:R-:W-:-:S03]  /*64d0*/  F2FP.BF16.PACK_AB R184, R30, R29 ;  /* 0x0000001d1eb8723e */ /* 0x000fc600000010ff */
[----:B------:R2:W1:Y:S01]  /*64e0*/  MUFU.EX2 R21, R3 ;  /* 0x0000000300157308 */ /* 0x0004620000000800 */
[----:B------:R-:W-:-:S07]  /*64f0*/  FFMA.FTZ R0, R214, c[0x0][0x2d0], -R0 ;  /* 0x0000b400d6007a23 */ /* 0x000fce0000010800 */
[----:B------:R3:W3:Y:S01]  /*6500*/  MUFU.EX2 R9, R5 ;  /* 0x0000000500097308 */ /* 0x0006e20000000800 */
[----:B--2---:R-:W-:-:S07]  /*6510*/  FFMA.FTZ R3, R144, c[0x0][0x2d0], -R7 ;  /* 0x0000b40090037a23 */ /* 0x004fce0000010807 */
[----:B------:R2:W2:Y:S01]  /*6520*/  MUFU.EX2 R12, R0 ;  /* 0x00000000000c7308 */ /* 0x0004a20000000800 */
[----:B------:R-:W-:Y:S01]  /*6530*/  FFMA.FTZ R7, R185, c[0x0][0x2d0], -R7 ;  /* 0x0000b400b9077a23 */ /* 0x000fe20000010807 */
[----:B----4-:R-:W-:Y:S02]  /*6540*/  F2FP.BF16.PACK_AB R185, R23, R24 ;  /* 0x0000001817b9723e */ /* 0x010fe400000010ff */
[----:B-1----:R-:W-:Y:S01]  /*6550*/  F2FP.BF16.PACK_AB R187, R21, R22 ;  /* 0x0000001615bb723e */ /* 0x002fe200000010ff */
[----:B---3--:R-:W-:-:S03]  /*6560*/  FADD.FTZ R5, R124, R227 ;  /* 0x000000e37c057221 */ /* 0x008fc60000010000 */
[----:B------:R1:W3:Y:S01]  /*6570*/  MUFU.EX2 R15, R3 ;  /* 0x00000003000f7308 */ /* 0x0002e20000000800 */
[----:B------:R-:W-:Y:S01]  /*6580*/  F2FP.BF16.PACK_AB R129, R10, R9 ;  /* 0x000000090a81723e */ /* 0x000fe200000010ff */
[----:B------:R-:W-:Y:S01]  /*6590*/  FADD.FTZ R6, R158, R5 ;  /* 0x000000059e067221 */ /* 0x000fe20000010000 */
[C---:B------:R-:W-:Y:S01]  /*65a0*/  HMMA.16816.F32.BF16 R140, R184.reuse, R152, R140 ;  /* 0x00000098b88c723c */ /* 0x040fe2000004188c */
[----:B------:R-:W-:Y:S02]  /*65b0*/  FADD.FTZ R5, R222, R4 ;  /* 0x00000004de057221 */ /* 0x000fe40000010000 */
[----:B--2---:R-:W-:Y:S02]  /*65c0*/  FADD.FTZ R0, R159, R173 ;  /* 0x000000ad9f007221 */ /* 0x004fe40000010000 */
[----:B------:R2:W4:Y:S01]  /*65d0*/  MUFU.EX2 R13, R7 ;  /* 0x00000007000d7308 */ /* 0x0005220000000800 */
[----:B------:R-:W-:Y:S02]  /*65e0*/  F2FP.BF16.PACK_AB R131, R12, R11 ;  /* 0x0000000b0c83723e */ /* 0x000fe400000010ff */
[----:B------:R-:W-:Y:S01]  /*65f0*/  HMMA.16816.F32.BF16 R148, R184, R154, R148 ;  /* 0x0000009ab894723c */ /* 0x000fe20000041894 */
[----:B-1----:R-:W-:Y:S01]  /*6600*/  FADD.FTZ R3, R172, R174 ;  /* 0x000000aeac037221 */ /* 0x002fe20000010000 */
[----:B---3--:R-:W-:-:S03]  /*6610*/  F2FP.BF16.PACK_AB R128, R15, R20 ;  /* 0x000000140f80723e */ /* 0x008fc600000010ff */
[----:B------:R-:W-:-:S03]  /*6620*/  FADD.FTZ R4, R157, R3 ;  /* 0x000000039d047221 */ /* 0x000fc60000010000 */
[C---:B------:R-:W-:Y:S01]  /*6630*/  HMMA.16816.F32.BF16 R160, R184.reuse, R168, R160 ;  /* 0x000000a8b8a0723c */ /* 0x040fe200000418a0 */
[----:B------:R-:W-:Y:S02]  /*6640*/  FADD.FTZ R3, R81, R6 ;  /* 0x0000000651037221 */ /* 0x000fe40000010000 */
[----:B------:R-:W-:Y:S02]  /*6650*/  FADD.FTZ R4, R83, R4 ;  /* 0x0000000453047221 */ /* 0x000fe40000010000 */
[----:B--2---:R-:W-:Y:S01]  /*6660*/  FADD.FTZ R7, R130, R0 ;  /* 0x0000000082077221 */ /* 0x004fe20000010000 */
[----:B----4-:R-:W-:Y:S01]  /*6670*/  F2FP.BF16.PACK_AB R130, R13, R14 ;  /* 0x0000000e0d82723e */ /* 0x010fe200000010ff */
        /* <DEDUP_REMOVED lines=99> */
[----:B------:R1:W-:Y:S01]  /*6cb0*/  STL [R1+0x4], R0 ;  /* 0x0000040001007387 */ /* 0x0003e20000100800 */
[----:B------:R-:W-:Y:S02]  /*6cc0*/  FADD.FTZ R251, R72, R251 ;  /* 0x000000fb48fb7221 */ /* 0x000fe40000010000 */
[----:B------:R-:W-:Y:S01]  /*6cd0*/  FADD.FTZ R252, R56, R252 ;  /* 0x000000fc38fc7221 */ /* 0x000fe20000010000 */
[----:B------:R1:W-:Y:S01]  /*6ce0*/  STL [R1], R4 ;  /* 0x0000000401007387 */ /* 0x0003e20000100800 */
        /* <DEDUP_REMOVED lines=10> */
[----:B------:R-:W-:Y:S05]  /*6d90*/  @!P0 BRA `(.L_x_832) ;  /* 0x0000428000008947 */ /* 0x000fea0003800000 */
[----:B------:R-:W-:Y:S01]  /*6da0*/  IMAD.MOV.U32 R3, RZ, RZ, R136 ;  /* 0x000000ffff037224 */ /* 0x000fe200078e0088 */
[----:B------:R-:W-:Y:S01]  /*6db0*/  MOV R138, R2 ;  /* 0x00000002008a7202 */ /* 0x000fe20000000f00 */
[----:B-1----:R-:W-:Y:S01]  /*6dc0*/  IMAD.MOV.U32 R0, RZ, RZ, R137 ;  /* 0x000000ffff007224 */ /* 0x002fe200078e0089 */
[----:B------:R-:W-:Y:S01]  /*6dd0*/  MOV R133, R135 ;  /* 0x0000008700857202 */ /* 0x000fe20000000f00 */
[----:B------:R-:W-:Y:S01]  /*6de0*/  UIADD3 UR6, UR6, -0x2, URZ ;  /* 0xfffffffe06067890 */ /* 0x000fe2000fffe03f */
[----:B------:R-:W-:Y:S05]  /*6df0*/  BRA `(.L_x_833) ;  /* 0x0000040000007947 */ /* 0x000fea0003800000 */
.L_x_835:
        /* <DEDUP_REMOVED lines=64> */
.L_x_833:
[----:B------:R-:W-:Y:S04]  /*7200*/  DEPBAR.LE SB0, 0x0 ;  /* 0x000080000000791a */ /* 0x000fe80000000000 */
[----:B------:R-:W-:Y:S01]  /*7210*/  BAR.SYNC.DEFER_BLOCKING 0x0 ;  /* 0x0000000000007b1d */ /* 0x000fe20000010000 */
[C---:B------:R-:W-:Y:S01]  /*7220*/  IMAD.WIDE.U32 R68, R249.reuse, c[0x0][0x208], RZ ;  /* 0x00008200f9447a25 */ /* 0x040fe200078e00ff */
[----:B------:R-:W-:Y:S01]  /*7230*/  SHF.R.S32.HI R2, RZ, 0x1f, R249 ;  /* 0x0000001fff027819 */ /* 0x000fe200000114f9 */
[----:B------:R-:W-:Y:S04]  /*7240*/  UISETP.GE.AND UP0, UPT, UR6, 0x1, UPT ;  /* 0x000000010600788c */ /* 0x000fe8000bf06270 */
[----:B------:R-:W-:Y:S04]  /*7250*/  IMAD R2, R2, c[0x0][0x208], RZ ;  /* 0x0000820002027a24 */ /* 0x000fe800078e02ff */
[----:B------:R-:W-:Y:S01]  /*7260*/  IMAD R2, R249, c[0x0][0x20c], R2 ;  /* 0x00008300f9027a24 */ /* 0x000fe200078e0202 */
[----:B-----5:R-:W-:Y:S06]  /*7270*/  LDSM.16.M88.4 R112, [R234+0x7100] ;  /* 0x00710000ea70783b */ /* 0x020fec0000000200 */
[----:B------:R-:W1:Y:S06]  /*7280*/  LDSM.16.M88.4 R16, [R139+0x3900] ;  /* 0x003900008b10783b */ /* 0x000e6c0000000200 */
[----:B------:R-:W2:Y:S06]  /*7290*/  LDSM.16.M88.4 R108, [R234+0x9100] ;  /* 0x00910000ea6c783b */ /* 0x000eac0000000200 */
[----:B------:R-:W3:Y:S06]  /*72a0*/  LDSM.16.M88.4 R32, [R139+0x4100] ;  /* 0x004100008b20783b */ /* 0x000eec0000000200 */
[----:B------:R-:W4:Y:S06]  /*72b0*/  LDSM.16.M88.4 R48, [R139+0x4900] ;  /* 0x004900008b30783b */ /* 0x000f2c0000000200 */
[----:B------:R-:W3:Y:S06]  /*72c0*/  LDSM.16.M88.4 R64, [R139+0x5100] ;  /* 0x005100008b40783b */ /* 0x000eec0000000200 */
        /* <DEDUP_REMOVED lines=24> */
[-C--:B------:R-:W-:Y:S08]  /*7450*/  HMMA.16816.F32.BF16 R52, R112, R64.reuse, RZ ;  /* 0x000000407034723c */ /* 0x080ff000000418ff */
[C---:B------:R-:W-:Y:S07]  /*7460*/  HMMA.16816.F32.BF16 R56, R108.reuse, R64, RZ ;  /* 0x000000406c38723c */ /* 0x040fee00000418ff */
[----:B------:R-:W-:Y:S01]  /*7470*/  IMAD.IADD R65, R69, 0x1, R2 ;  /* 0x0000000145417824 */ /* 0x000fe200078e0202 */
[-C--:B------:R-:W-:Y:S01]  /*7480*/  HMMA.16816.F32.BF16 R60, R108, R66.reuse, RZ ;  /* 0x000000426c3c723c */ /* 0x080fe200000418ff */
[----:B------:R-:W-:Y:S03]  /*7490*/  IMAD.MOV.U32 R64, RZ, RZ, R68 ;  /* 0x000000ffff407224 */ /* 0x000fe600078e0044 */
[----:B------:R-:W-:Y:S01]  /*74a0*/  SHF.R.S32.HI R2, RZ, 0x1f, R247 ;  /* 0x0000001fff027819 */ /* 0x000fe200000114f7 */
[C---:B------:R-:W-:Y:S03]  /*74b0*/  IMAD.WIDE.U32 R72, R247.reuse, c[0x0][0x218], R64 ;  /* 0x00008600f7487a25 */ /* 0x040fe600078e0040 */
[C---:B------:R-:W-:Y:S04]  /*74c0*/  HMMA.16816.F32.BF16 R64, R112.reuse, R66, RZ ;  /* 0x000000427040723c */ /* 0x040fe800000418ff */
[----:B------:R-:W-:Y:S01]  /*74d0*/  IMAD R2, R2, c[0x0][0x218], RZ ;  /* 0x0000860002027a24 */ /* 0x000fe200078e02ff */
[----:B------:R-:W-:Y:S03]  /*74e0*/  IADD3 R132, P1, R72, UR22, RZ ;  /* 0x0000001648847c10 */ /* 0x000fe6000ff3e0ff */
[-C--:B------:R-:W-:Y:S01]  /*74f0*/  HMMA.16816.F32.BF16 R68, R112, R80.reuse, RZ ;  /* 0x000000507044723c */ /* 0x080fe200000418ff */
[----:B------:R-:W-:Y:S03]  /*7500*/  IMAD R72, R247, c[0x0][0x21c], R2 ;  /* 0x00008700f7487a24 */ /* 0x000fe600078e0202 */
[C---:B------:R-:W-:Y:S02]  /*7510*/  LEA R2, P0, R132.reuse, c[0x0][0x1f8], 0x1 ;  /* 0x00007e0084027a11 */ /* 0x040fe400078008ff */
[----:B------:R-:W-:Y:S03]  /*7520*/  IADD3.X R72, R73, UR5, R72, P1, !PT ;  /* 0x0000000549487c10 */ /* 0x000fe60008ffe448 */
[----:B------:R-:W1:Y:S03]  /*7530*/  SHFL.IDX PT, R94, R2, RZ, 0x181f ;  /* 0x00181fff025e7589 */ /* 0x000e6600000e0000 */
[----:B------:R-:W-:Y:S02]  /*7540*/  LEA.HI.X R132, R132, c[0x0][0x1fc], R72, 0x1, P0 ;  /* 0x00007f0084847a11 */ /* 0x000fe400000f0c48 */
[C---:B------:R-:W-:Y:S01]  /*7550*/  HMMA.16816.F32.BF16 R72, R108.reuse, R80, RZ ;  /* 0x000000506c48723c */ /* 0x040fe200000418ff */
[----:B------:R-:W2:Y:S06]  /*7560*/  SHFL.IDX PT, R92, R2, 0x1, 0x181f ;  /* 0x00381f00025c7f89 */ /* 0x000eac00000e0000 */
[----:B------:R-:W3:Y:S01]  /*7570*/  SHFL.IDX PT, R88, R132, RZ, 0x181f ;  /* 0x00181fff84587589 */ /* 0x000ee200000e0000 */
[-C--:B------:R-:W-:Y:S05]  /*7580*/  HMMA.16816.F32.BF16 R76, R108, R82.reuse, RZ ;  /* 0x000000526c4c723c */ /* 0x080fea00000418ff */
[----:B------:R-:W4:Y:S03]  /*7590*/  SHFL.IDX PT, R89, R132, 0x1, 0x181f ;  /* 0x00381f0084597f89 */ /* 0x000f2600000e0000 */
[C---:B------:R-:W-:Y:S03]  /*75a0*/  HMMA.16816.F32.BF16 R80, R112.reuse, R82, RZ ;  /* 0x000000527050723c */ /* 0x040fe600000418ff */
[----:B------:R-:W4:Y:S01]  /*75b0*/  SHFL.IDX PT, R100, R2, 0x2, 0x181f ;  /* 0x00581f0002647f89 */ /* 0x000f2200000e0000 */
[-C--:B-1----:R-:W-:Y:S04]  /*75c0*/  IADD3 R94, P1, R94, R246.reuse, RZ ;  /* 0x000000f65e5e7210 */ /* 0x082fe80007f3e0ff */
[-C--:B------:R-:W-:Y:S01]  /*75d0*/  HMMA.16816.F32.BF16 R84, R112, R96.reuse, RZ ;  /* 0x000000607054723c */ /* 0x080fe200000418ff */
[----:B------:R-:W1:Y:S03]  /*75e0*/  SHFL.IDX PT, R103, R132, 0x2, 0x181f ;  /* 0x00581f0084677f89 */ /* 0x000e6600000e0000 */
[-C--:B--2---:R-:W-:Y:S03]  /*75f0*/  IADD3 R92, P0, R92, R246.reuse, RZ ;  /* 0x000000f65c5c7210 */ /* 0x084fe60007f1e0ff */
[----:B------:R-:W2:Y:S01]  /*7600*/  SHFL.IDX PT, R101, R2, 0x3, 0x181f ;  /* 0x00781f0002657f89 */ /* 0x000ea200000e0000 */
[--C-:B---3--:R-:W-:Y:S05]  /*7610*/  IMAD.X R95, R88, 0x1, R245.reuse, P1 ;  /* 0x00000001585f7824 */ /* 0x108fea00008e06f5 */
[----:B------:R-:W3:Y:S01]  /*7620*/  SHFL.IDX PT, R104, R132, 0x3, 0x181f ;  /* 0x00781f0084687f89 */ /* 0x000ee200000e0000 */
[--C-:B----4-:R-:W-:Y:S02]  /*7630*/  IMAD.X R93, R89, 0x1, R245.reuse, P0 ;  /* 0x00000001595d7824 */ /* 0x110fe400000e06f5 */
[C---:B------:R-:W-:Y:S03]  /*7640*/  HMMA.16816.F32.BF16 R88, R108.reuse, R96, RZ ;  /* 0x000000606c58723c */ /* 0x040fe600000418ff */
[----:B------:R-:W4:Y:S04]  /*7650*/  SHFL.IDX PT, R102, R2, 0x4, 0x181f ;  /* 0x00981f0002667f89 */ /* 0x000f2800000e0000 */
[-C--:B------:R-:W-:Y:S02]  /*7660*/  IADD3 R96, P0, R100, R246.reuse, RZ ;  /* 0x000000f664607210 */ /* 0x080fe40007f1e0ff */
[----:B------:R-:W4:Y:S03]  /*7670*/  SHFL.IDX PT, R106, R132, 0x4, 0x181f ;  /* 0x00981f00846a7f89 */ /* 0x000f2600000e0000 */
[-C--:B-1----:R-:W-:Y:S03]  /*7680*/  IADD3.X R97, R103, R245.reuse, RZ, P0, !PT ;  /* 0x000000f567617210 */ /* 0x082fe600007fe4ff */
[----:B------:R-:W1:Y:S01]  /*7690*/  SHFL.IDX PT, R105, R2, 0x5, 0x181f ;  /* 0x00b81f0002697f89 */ /* 0x000e6200000e0000 */
[-C--:B--2---:R-:W-:Y:S05]  /*76a0*/  IADD3 R100, P1, R101, R246.reuse, RZ ;  /* 0x000000f665647210 */ /* 0x084fea0007f3e0ff */
[----:B------:R2:W-:Y:S01]  /*76b0*/  LDGSTS.E.BYPASS.LTC128B.128 [R250], [R94.64], !P6 ;  /* 0x000000005efa7fae */ /* 0x0005e2000f101d4c */
[--C-:B---3--:R-:W-:Y:S05]  /*76c0*/  IMAD.X R101, R104, 0x1, R245.reuse, P1 ;  /* 0x0000000168657824 */ /* 0x108fea00008e06f5 */
[----:B------:R-:W3:Y:S01]  /*76d0*/  SHFL.IDX PT, R107, R132, 0x5, 0x181f ;  /* 0x00b81f00846b7f89 */ /* 0x000ee200000e0000 */
[-C--:B----4-:R-:W-:Y:S05]  /*76e0*/  IADD3 R102, P0, R102, R246.reuse, RZ ;  /* 0x000000f666667210 */ /* 0x090fea0007f1e0ff */
[----:B------:R2:W-:Y:S01]  /*76f0*/  LDGSTS.E.BYPASS.LTC128B.128 [R250+0x800], [R92.64], !P6 ;  /* 0x008000005cfa7fae */ /* 0x0005e2000f101d4c */
[--C-:B------:R-:W-:Y:S05]  /*7700*/  IMAD.X R103, R106, 0x1, R245.reuse, P0 ;  /* 0x000000016a677824 */ /* 0x100fea00000e06f5 */
[----:B------:R4:W-:Y:S01]  /*7710*/  LDGSTS.E.BYPASS.LTC128B.128 [R250+0x1000], [R96.64], !P6 ;  /* 0x0100000060fa7fae */ /* 0x0009e2000f101d4c */
[-C--:B-1----:R-:W-:Y:S05]  /*7720*/  IADD3 R104, P0, R105, R246.reuse, RZ ;  /* 0x000000f669687210 */ /* 0x082fea0007f1e0ff */
[----:B------:R1:W-:Y:S06]  /*7730*/  LDGSTS.E.BYPASS.LTC128B.128 [R250+0x1800], [R100.64], !P6 ;  /* 0x0180000064fa7fae */ /* 0x0003ec000f101d4c */
[----:B------:R1:W-:Y:S01]  /*7740*/  LDGSTS.E.BYPASS.LTC128B.128 [R250+0x2000], [R102.64], !P6 ;  /* 0x0200000066fa7fae */ /* 0x0003e2000f101d4c */
[----:B---3--:R-:W-:Y:S05]  /*7750*/  IADD3.X R105, R107, R245, RZ, P0, !PT ;  /* 0x000000f56b697210 */ /* 0x008fea00007fe4ff */
[----:B------:R3:W-:Y:S01]  /*7760*/  LDGSTS.E.BYPASS.LTC128B.128 [R250+0x2800], [R104.64], !P6 ;  /* 0x0280000068fa7fae */ /* 0x0007e2000f101d4c */
[-C--:B--2---:R-:W-:Y:S05]  /*7770*/  HMMA.16816.F32.BF16 R92, R108, R98.reuse, RZ ;  /* 0x000000626c5c723c */ /* 0x084fea00000418ff */
[----:B------:R-:W2:Y:S03]  /*7780*/  SHFL.IDX PT, R2, R2, 0x6, 0x181f ;  /* 0x00d81f0002027f89 */ /* 0x000ea600000e0000 */
[C---:B----4-:R-:W-:Y:S03]  /*7790*/  HMMA.16816.F32.BF16 R96, R112.reuse, R98, RZ ;  /* 0x000000627060723c */ /* 0x050fe600000418ff */
[----:B------:R-:W4:Y:S05]  /*77a0*/  SHFL.IDX PT, R132, R132, 0x6, 0x181f ;  /* 0x00d81f0084847f89 */ /* 0x000f2a00000e0000 */
[-C--:B-1----:R-:W-:Y:S08]  /*77b0*/  HMMA.16816.F32.BF16 R100, R112, R188.reuse, RZ ;  /* 0x000000bc7064723c */ /* 0x082ff000000418ff */
[C---:B---3--:R-:W-:Y:S04]  /*77c0*/  HMMA.16816.F32.BF16 R104, R108.reuse, R188, RZ ;  /* 0x000000bc6c68723c */ /* 0x048fe800000418ff */
[----:B--2---:R-:W-:Y:S04]  /*77d0*/  IADD3 R134, P0, R2, R246, RZ ;  /* 0x000000f602867210 */ /* 0x004fe80007f1e0ff */
[-C--:B------:R-:W-:Y:S01]  /*77e0*/  HMMA.16816.F32.BF16 R108, R108, R190.reuse, RZ ;  /* 0x000000be6c6c723c */ /* 0x080fe200000418ff */
[----:B----4-:R-:W-:Y:S01]  /*77f0*/  IMAD.X R135, R132, 0x1, R245, P0 ;  /* 0x0000000184877824 */ /* 0x010fe200000e06f5 */
[----:B------:R-:W-:Y:S04]  /*7800*/  PLOP3.LUT P0, PT, PT, PT, UP0, 0x80, 0x0 ;  /* 0x000000000000781c */ /* 0x000fe80003f0f008 */
[----:B------:R1:W-:Y:S02]  /*7810*/  LDGSTS.E.BYPASS.LTC128B.128 [R250+0x3000], [R134.64], !P6 ;  /* 0x0300000086fa7fae */ /* 0x0003e4000f101d4c */
[----:B------:R-:W-:Y:S04]  /*7820*/  HMMA.16816.F32.BF16 R112, R112, R190, RZ ;  /* 0x000000be7070723c */ /* 0x000fe800000418ff */
[----:B------:R-:W-:Y:S04]  /*7830*/  LDSM.16.M88.4 R188, [R235+0x7100] ;  /* 0x00710000ebbc783b */ /* 0x000fe80000000200 */
[-C--:B------:R-:W-:Y:S02]  /*7840*/  HMMA.16816.F32.BF16 R4, R192, R196.reuse, R4 ;  /* 0x000000c4c004723c */ /* 0x080fe40000041804 */
[----:B------:R-:W0:Y:S06]  /*7850*/  LDGDEPBAR ;  /* 0x00000000000079af */ /* 0x000e2c0000000000 */
        /* <DEDUP_REMOVED lines=32> */
[----:B------:R-:W1:Y:S07]  /*7a60*/  LDSM.16.M88.4 R200, [R233+0x5900] ;  /* 0x00590000e9c8783b */ /* 0x000e6e0000000200 */
[----:B------:R-:W-:Y:S01]  /*7a70*/  HMMA.16816.F32.BF16 R112, R192, R226, R112 ;  /* 0x000000e2c070723c */ /* 0x000fe20000041870 */
[----:B------:R-:W1:Y:S06]  /*7a80*/  LDSM.16.M88.4 R192, [R233+0x6100] ;  /* 0x00610000e9c0783b */ /* 0x000e6c0000000200 */
[----:B------:R-:W-:Y:S01]  /*7a90*/  LDSM.16.M88.4 R224, [R232+0x1800] ;  /* 0x00180000e8e0783b */ /* 0x000fe20000000200 */
        /* <DEDUP_REMOVED lines=9> */
[----:B------:R-:W-:Y:S07]  /*7b30*/  LDSM.16.M88.4 R208, [R232] ;  /* 0x00000000e8d0783b */ /* 0x000fee0000000200 */
[-C--:B-1----:R-:W-:Y:S08]  /*7b40*/  HMMA.16816.F32.BF16 R36, R188, R212.reuse, R36 ;  /* 0x000000d4bc24723c */ /* 0x082ff00000041824 */
        /* <DEDUP_REMOVED lines=18> */
[----:B------:R-:W3:Y:S07]  /*7c70*/  LDSM.16.M88.4 R192, [R232+0x2000] ;  /* 0x00200000e8c0783b */ /* 0x000eee0000000200 */
[-C--:B--2---:R-:W-:Y:S08]  /*7c80*/  HMMA.16816.F32.BF16 R100, R188, R196.reuse, R100 ;  /* 0x000000c4bc64723c */ /* 0x084ff00000041864 */
[C---:B------:R-:W-:Y:S08]  /*7c90*/  HMMA.16816.F32.BF16 R104, R204.reuse, R196, R104 ;  /* 0x000000c4cc68723c */ /* 0x040ff00000041868 */
[-C--:B------:R-:W-:Y:S01]  /*7ca0*/  HMMA.16816.F32.BF16 R108, R204, R198.reuse, R108 ;  /* 0x000000c6cc6c723c */ /* 0x080fe2000004186c */
[----:B------:R-:W2:Y:S07]  /*7cb0*/  LDSM.16.M88.4 R204, [R232+0x2800] ;  /* 0x00280000e8cc783b */ /* 0x000eae0000000200 */
[----:B------:R-:W-:Y:S01]  /*7cc0*/  HMMA.16816.F32.BF16 R112, R188, R198, R112 ;  /* 0x000000c6bc70723c */ /* 0x000fe20000041870 */
[----:B------:R-:W4:Y:S01]  /*7cd0*/  LDSM.16.M88.4 R188, [R232+0x3000] ;  /* 0x00300000e8bc783b */ /* 0x000f220000000200 */
[----:B------:R-:W-:Y:S05]  /*7ce0*/  DEPBAR.LE SB0, 0x0 ;  /* 0x000080000000791a */ /* 0x000fea0000000000 */
[----:B------:R-:W-:Y:S01]  /*7cf0*/  BAR.SYNC.DEFER_BLOCKING 0x0 ;  /* 0x0000000000007b1d */ /* 0x000fe20000010000 */
        /* <DEDUP_REMOVED lines=19> */
[C---:B------:R-:W-:Y:S08]  /*7e30*/  HMMA.16816.F32.BF16 R80, R200.reuse, R194, R80 ;  /* 0x000000c2c850723c */ /* 0x040ff00000041850 */
[-C--:B--2---:R-:W-:Y:S08]  /*7e40*/  HMMA.16816.F32.BF16 R84, R200, R204.reuse, R84 ;  /* 0x000000ccc854723c */ /* 0x084ff00000041854 */
[C---:B------:R-:W-:Y:S08]  /*7e50*/  HMMA.16816.F32.BF16 R88, R212.reuse, R204, R88 ;  /* 0x000000ccd458723c */ /* 0x040ff00000041858 */
[-C--:B------:R-:W-:Y:S08]  /*7e60*/  HMMA.16816.F32.BF16 R92, R212, R206.reuse, R92 ;  /* 0x000000ced45c723c */ /* 0x080ff0000004185c */
[C---:B------:R-:W-:Y:S08]  /*7e70*/  HMMA.16816.F32.BF16 R96, R200.reuse, R206, R96 ;  /* 0x000000cec860723c */ /* 0x040ff00000041860 */
[-C--:B----4-:R-:W-:Y:S08]  /*7e80*/  HMMA.16816.F32.BF16 R100, R200, R188.reuse, R100 ;  /* 0x000000bcc864723c */ /* 0x090ff00000041864 */
[C---:B------:R-:W-:Y:S08]  /*7e90*/  HMMA.16816.F32.BF16 R104, R212.reuse, R188, R104 ;  /* 0x000000bcd468723c */ /* 0x040ff00000041868 */
[-C--:B------:R-:W-:Y:S08]  /*7ea0*/  HMMA.16816.F32.BF16 R108, R212, R190.reuse, R108 ;  /* 0x000000bed46c723c */ /* 0x080ff0000004186c */
[----:B------:R-:W-:Y:S01]  /*7eb0*/  HMMA.16816.F32.BF16 R112, R200, R190, R112 ;  /* 0x000000bec870723c */ /* 0x000fe20000041870 */
[----:B------:R-:W-:-:S07]  /*7ec0*/  @P0 BRA `(.L_x_835) ;  /* 0xffffef3000000947 */ /* 0x000fce000383ffff */
.L_x_834:
[----:B------:R-:W-:Y:S01]  /*7ed0*/  FMNMX.FTZ R2, R4, R0, !PT ;  /* 0x0000000004027209 */ /* 0x000fe20007810000 */
[----:B------:R-:W0:Y:S01]  /*7ee0*/  LDGDEPBAR ;  /* 0x00000000000079af */ /* 0x000e220000000000 */
        /* <DEDUP_REMOVED lines=107> */
[----:B------:R-:W-:Y:S01]  /*85a0*/  ISETP.LT.AND P0, PT, RZ, UR6, PT ;  /* 0x00000006ff007c0c */ /* 0x000fe2000bf01270 */
[----:B------:R-:W-:Y:S01]  /*85b0*/  UIADD3 UR6, UR6, -0x1, URZ ;  /* 0xffffffff06067890 */ /* 0x000fe2000fffe03f */
[----:B------:R-:W-:Y:S01]  /*85c0*/  FMNMX.FTZ R135, R79, R135, !PT ;  /* 0x000000874f877209 */ /* 0x000fe20007810000 */
[----:B------:R-:W-:Y:S03]  /*85d0*/  SHFL.BFLY PT, R188, R134, 0x1, 0x1f ;  /* 0x0c201f0086bc7f89 */ /* 0x000fe600000e0000 */
[----:B------:R-:W-:Y:S04]  /*85e0*/  FMNMX.FTZ R135, R90, R135, !PT ;  /* 0x000000875a877209 */ /* 0x000fe80007810000 */
[----:B------:R-:W-:Y:S01]  /*85f0*/  FMNMX.FTZ R135, R91, R135, !PT ;  /* 0x000000875b877209 */ /* 0x000fe20007810000 */
[----:B------:R-:W2:Y:S03]  /*8600*/  SHFL.BFLY PT, R136, R132, 0x2, 0x1f ;  /* 0x0c401f0084887f89 */ /* 0x000ea600000e0000 */
[----:B------:R-:W-:Y:S02]  /*8610*/  FMNMX.FTZ R135, R94, R135, !PT ;  /* 0x000000875e877209 */ /* 0x000fe40007810000 */
[----:B-1----:R-:W-:Y:S02]  /*8620*/  FMNMX.FTZ R137, R2, R189, !PT ;  /* 0x000000bd02897209 */ /* 0x002fe40007810000 */
[----:B------:R-:W-:Y:S03]  /*8630*/  FMNMX.FTZ R2, R95, R135, !PT ;  /* 0x000000875f027209 */ /* 0x000fe60007810000 */
[C---:B------:R-:W-:Y:S01]  /*8640*/  FMUL.FTZ R193, R137.reuse, c[0x0][0x2d0] ;  /* 0x0000b40089c17a20 */ /* 0x040fe20000410000 */
[----:B------:R-:W-:Y:S01]  /*8650*/  FMNMX.FTZ R135, R106, R2, !PT ;  /* 0x000000026a877209 */ /* 0x000fe20007810000 */
[----:B------:R-:W-:Y:S02]  /*8660*/  FADD.FTZ R0, -R137, R0 ;  /* 0x0000000089007221 */ /* 0x000fe40000010100 */
[--C-:B------:R-:W-:Y:S02]  /*8670*/  FFMA.FTZ R20, R20, c[0x0][0x2d0], -R193.reuse ;  /* 0x0000b40014147a23 */ /* 0x100fe400000108c1 */
[--C-:B------:R-:W-:Y:S02]  /*8680*/  FFMA.FTZ R21, R21, c[0x0][0x2d0], -R193.reuse ;  /* 0x0000b40015157a23 */ /* 0x100fe400000108c1 */
[----:B------:R-:W-:Y:S01]  /*8690*/  MUFU.EX2 R195, R20 ;  /* 0x0000001400c37308 */ /* 0x000fe20000000800 */
[--C-:B------:R-:W-:Y:S02]  /*86a0*/  FFMA.FTZ R52, R52, c[0x0][0x2d0], -R193.reuse ;  /* 0x0000b40034347a23 */ /* 0x100fe400000108c1 */
[--C-:B------:R-:W-:Y:S01]  /*86b0*/  FFMA.FTZ R53, R53, c[0x0][0x2d0], -R193.reuse ;  /* 0x0000b40035357a23 */ /* 0x100fe200000108c1 */
[----:B--2---:R-:W-:Y:S01]  /*86c0*/  FMNMX.FTZ R132, R132, R136, !PT ;  /* 0x0000008884847209 */ /* 0x004fe20007810000 */
[--C-:B------:R-:W-:Y:S01]  /*86d0*/  FFMA.FTZ R64, R64, c[0x0][0x2d0], -R193.reuse ;  /* 0x0000b40040407a23 */ /* 0x100fe200000108c1 */
[----:B------:R-:W-:Y:S01]  /*86e0*/  FMNMX.FTZ R136, R134, R188, !PT ;  /* 0x000000bc86887209 */ /* 0x000fe20007810000 */
[--C-:B------:R-:W-:Y:S02]  /*86f0*/  FFMA.FTZ R65, R65, c[0x0][0x2d0], -R193.reuse ;  /* 0x0000b40041417a23 */ /* 0x100fe400000108c1 */
[----:B------:R-:W1:Y:S01]  /*8700*/  SHFL.BFLY PT, R190, R132, 0x1, 0x1f ;  /* 0x0c201f0084be7f89 */ /* 0x000e6200000e0000 */
[----:B------:R-:W-:Y:S01]  /*8710*/  MUFU.EX2 R194, R21 ;  /* 0x0000001500c27308 */ /* 0x000fe20000000800 */
[--C-:B------:R-:W-:Y:S02]  /*8720*/  FFMA.FTZ R68, R68, c[0x0][0x2d0], -R193.reuse ;  /* 0x0000b40044447a23 */ /* 0x100fe400000108c1 */
[--C-:B------:R-:W-:Y:S02]  /*8730*/  FFMA.FTZ R69, R69, c[0x0][0x2d0], -R193.reuse ;  /* 0x0000b40045457a23 */ /* 0x100fe400000108c1 */
[----:B------:R-:W-:Y:S02]  /*8740*/  FMUL.FTZ R192, R136, c[0x0][0x2d0] ;  /* 0x0000b40088c07a20 */ /* 0x000fe40000410000 */
        /* <DEDUP_REMOVED lines=9> */
[----:B------:R-:W-:Y:S01]  /*87e0*/  FMUL.FTZ R2, R0, c[0x0][0x2d0] ;  /* 0x0000b40000027a20 */ /* 0x000fe20000410000 */
[----:B------:R-:W-:Y:S01]  /*87f0*/  FMNMX.FTZ R0, R107, R135, !PT ;  /* 0x000000876b007209 */ /* 0x000fe20007810000 */
[--C-:B------:R-:W-:Y:S01]  /*8800*/  FFMA.FTZ R70, R70, c[0x0][0x2d0], -R192.reuse ;  /* 0x0000b40046467a23 */ /* 0x100fe200000108c0 */
[----:B-1----:R-:W-:Y:S01]  /*8810*/  FMNMX.FTZ R135, R132, R190, !PT ;  /* 0x000000be84877209 */ /* 0x002fe20007810000 */
[--C-:B------:R-:W-:Y:S01]  /*8820*/  FFMA.FTZ R71, R71, c[0x0][0x2d0], -R192.reuse ;  /* 0x0000b40047477a23 */ /* 0x100fe200000108c0 */
[----:B------:R-:W-:Y:S01]  /*8830*/  FMNMX.FTZ R0, R110, R0, !PT ;  /* 0x000000006e007209 */ /* 0x000fe20007810000 */
[--C-:B------:R-:W-:Y:S02]  /*8840*/  FFMA.FTZ R17, R17, c[0x0][0x2d0], -R193.reuse ;  /* 0x0000b40011117a23 */ /* 0x100fe400000108c1 */
[--C-:B------:R-:W-:Y:S01]  /*8850*/  FFMA.FTZ R18, R18, c[0x0][0x2d0], -R192.reuse ;  /* 0x0000b40012127a23 */ /* 0x100fe200000108c0 */
[----:B------:R1:W2:Y:S01]  /*8860*/  MUFU.EX2 R134, R2 ;  /* 0x0000000200867308 */ /* 0x0002a20000000800 */
[--C-:B------:R-:W-:Y:S01]  /*8870*/  FFMA.FTZ R19, R19, c[0x0][0x2d0], -R192.reuse ;  /* 0x0000b40013137a23 */ /* 0x100fe200000108c0 */
[----:B------:R-:W-:Y:S01]  /*8880*/  FMNMX.FTZ R0, R111, R0, !PT ;  /* 0x000000006f007209 */ /* 0x000fe20007810000 */
        /* <DEDUP_REMOVED lines=10> */
[----:B------:R4:W-:Y:S01]  /*8930*/  MUFU.EX2 R203, R4 ;  /* 0x0000000400cb7308 */ /* 0x0009e20000000800 */
[--C-:B------:R-:W-:Y:S02]  /*8940*/  FFMA.FTZ R39, R39, c[0x0][0x2d0], -R192.reuse ;  /* 0x0000b40027277a23 */ /* 0x100fe400000108c0 */
[----:B------:R-:W-:Y:S02]  /*8950*/  FFMA.FTZ R48, R48, c[0x0][0x2d0], -R193 ;  /* 0x0000b40030307a23 */ /* 0x000fe400000108c1 */
[----:B-1----:R-:W-:Y:S02]  /*8960*/  FADD.FTZ R2, -R136, R3 ;  /* 0x0000000388027221 */ /* 0x002fe40000010100 */
[----:B--2---:R-:W-:Y:S01]  /*8970*/  FMUL.FTZ R16, R134, R152 ;  /* 0x0000009886107220 */ /* 0x004fe20000410000 */
[----:B------:R-:W1:Y:S01]  /*8980*/  SHFL.BFLY PT, R3, R0, 0x2, 0x1f ;  /* 0x0c401f0000037f89 */ /* 0x000e6200000e0000 */
[----:B------:R-:W-:Y:S01]  /*8990*/  FMUL.FTZ R2, R2, c[0x0][0x2d0] ;  /* 0x0000b40002027a20 */ /* 0x000fe20000410000 */
[----:B------:R-:W2:Y:S01]  /*89a0*/  MUFU.EX2 R218, R5 ;  /* 0x0000000500da7308 */ /* 0x000ea20000000800 */
[C---:B------:R-:W-:Y:S02]  /*89b0*/  FMUL.FTZ R116, R134.reuse, R116 ;  /* 0x0000007486747220 */ /* 0x040fe40000410000 */
[C---:B------:R-:W-:Y:S02]  /*89c0*/  FMUL.FTZ R117, R134.reuse, R117 ;  /* 0x0000007586757220 */ /* 0x040fe40000410000 */
[C---:B------:R-:W-:Y:S01]  /*89d0*/  FMUL.FTZ R120, R134.reuse, R120 ;  /* 0x0000007886787220 */ /* 0x040fe20000410000 */
[----:B---3--:R-:W-:Y:S01]  /*89e0*/  LDSM.16.MT88.4 R20, [R228+0x100] ;  /* 0x00010000e414783b */ /* 0x008fe20000004200 */
[C---:B------:R-:W-:Y:S02]  /*89f0*/  FMUL.FTZ R121, R134.reuse, R121 ;  /* 0x0000007986797220 */ /* 0x040fe40000410000 */
[C---:B------:R-:W-:Y:S01]  /*8a00*/  FMUL.FTZ R128, R134.reuse, R128 ;  /* 0x0000008086807220 */ /* 0x040fe20000410000 */
[----:B------:R3:W5:Y:S01]  /*8a10*/  MUFU.EX2 R132, R2 ;  /* 0x0000000200847308 */ /* 0x0007620000000800 */
[C---:B------:R-:W-:Y:S02]  /*8a20*/  FMUL.FTZ R129, R134.reuse, R129 ;  /* 0x0000008186817220 */ /* 0x040fe40000410000 */
[--C-:B------:R-:W-:Y:S02]  /*8a30*/  FFMA.FTZ R49, R49, c[0x0][0x2d0], -R193.reuse ;  /* 0x0000b40031317a23 */ /* 0x100fe400000108c1 */
[----:B----4-:R-:W-:Y:S02]  /*8a40*/  FMUL.FTZ R4, R134, R144 ;  /* 0x0000009086047220 */ /* 0x010fe40000410000 */
[--C-:B------:R-:W-:Y:S02]  /*8a50*/  FFMA.FTZ R50, R50, c[0x0][0x2d0], -R192.reuse ;  /* 0x0000b40032327a23 */ /* 0x100fe400000108c0 */
[--C-:B------:R-:W-:Y:S01]  /*8a60*/  FFMA.FTZ R51, R51, c[0x0][0x2d0], -R192.reuse ;  /* 0x0000b40033337a23 */ /* 0x100fe200000108c0 */
[----:B------:R4:W4:Y:S01]  /*8a70*/  MUFU.EX2 R205, R17 ;  /* 0x0000001100cd7308 */ /* 0x0009220000000800 */
[--C-:B------:R-:W-:Y:S01]  /*8a80*/  FFMA.FTZ R80, R80, c[0x0][0x2d0], -R193.reuse ;  /* 0x0000b40050507a23 */ /* 0x100fe200000108c1 */
[----:B-1----:R-:W-:Y:S01]  /*8a90*/  FMNMX.FTZ R0, R0, R3, !PT ;  /* 0x0000000300007209 */ /* 0x002fe20007810000 */
[--C-:B------:R-:W-:Y:S01]  /*8aa0*/  FFMA.FTZ R81, R81, c[0x0][0x2d0], -R193.reuse ;  /* 0x0000b40051517a23 */ /* 0x100fe200000108c1 */
[----:B--2---:R-:W-:Y:S01]  /*8ab0*/  F2FP.BF16.PACK_AB R144, R218, R203 ;  /* 0x000000cbda90723e */ /* 0x004fe200000010ff */
[----:B------:R-:W-:Y:S02]  /*8ac0*/  FMUL.FTZ R5, R134, R145 ;  /* 0x0000009186057220 */ /* 0x000fe40000410000 */
[--C-:B------:R-:W-:Y:S02]  /*8ad0*/  FFMA.FTZ R84, R84, c[0x0][0x2d0], -R193.reuse ;  /* 0x0000b40054547a23 */ /* 0x100fe400000108c1 */
[--C-:B------:R-:W-:Y:S01]  /*8ae0*/  FFMA.FTZ R85, R85, c[0x0][0x2d0], -R193.reuse ;  /* 0x0000b40055557a23 */ /* 0x100fe200000108c1 */
[----:B------:R1:W-:Y:S01]  /*8af0*/  MUFU.EX2 R202, R6 ;  /* 0x0000000600ca7308 */ /* 0x0003e20000000800 */
[--C-:B------:R-:W-:Y:S02]  /*8b00*/  FFMA.FTZ R96, R96, c[0x0][0x2d0], -R193.reuse ;  /* 0x0000b40060607a23 */ /* 0x100fe400000108c1 */
[----:B------:R-:W-:Y:S02]  /*8b10*/  FFMA.FTZ R97, R97, c[0x0][0x2d0], -R193 ;  /* 0x0000b40061617a23 */ /* 0x000fe400000108c1 */
[----:B---3--:R-:W-:Y:S02]  /*8b20*/  FADD.FTZ R2, -R135, R133 ;  /* 0x0000008587027221 */ /* 0x008fe40000010100 */
[----:B-----5:R-:W-:Y:S02]  /*8b30*/  FMUL.FTZ R118, R132, R118 ;  /* 0x0000007684767220 */ /* 0x020fe40000410000 */
[----:B------:R-:W-:Y:S01]  /*8b40*/  FMUL.FTZ R2, R2, c[0x0][0x2d0] ;  /* 0x0000b40002027a20 */ /* 0x000fe20000410000 */
[----:B------:R2:W-:Y:S01]  /*8b50*/  MUFU.EX2 R220, R18 ;  /* 0x0000001200dc7308 */ /* 0x0005e20000000800 */
[C---:B------:R-:W-:Y:S02]  /*8b60*/  FMUL.FTZ R119, R132.reuse, R119 ;  /* 0x0000007784777220 */ /* 0x040fe40000410000 */
[----:B------:R-:W-:Y:S02]  /*8b70*/  FMUL.FTZ R122, R132, R122 ;  /* 0x0000007a847a7220 */ /* 0x000fe40000410000 */
[----:B----4-:R-:W-:Y:S02]  /*8b80*/  FMUL.FTZ R17, R134, R153 ;  /* 0x0000009986117220 */ /* 0x010fe40000410000 */
[C---:B------:R-:W-:Y:S02]  /*8b90*/  FMUL.FTZ R123, R132.reuse, R123 ;  /* 0x0000007b847b7220 */ /* 0x040fe40000410000 */
[C---:B------:R-:W-:Y:S01]  /*8ba0*/  FMUL.FTZ R130, R132.reuse, R130 ;  /* 0x0000008284827220 */ /* 0x040fe20000410000 */
[----:B------:R3:W4:Y:S01]  /*8bb0*/  MUFU.EX2 R133, R2 ;  /* 0x0000000200857308 */ /* 0x0007220000000800 */
[----:B------:R-:W-:Y:S02]  /*8bc0*/  FMUL.FTZ R131, R132, R131 ;  /* 0x0000008384837220 */ /* 0x000fe40000410000 */
[--C-:B------:R-:W-:Y:S02]  /*8bd0*/  FFMA.FTZ R100, R100, c[0x0][0x2d0], -R193.reuse ;  /* 0x0000b40064647a23 */ /* 0x100fe400000108c1 */
[----:B-1----:R-:W-:Y:S01]  /*8be0*/  FMUL.FTZ R6, R132, R146 ;  /* 0x0000009284067220 */ /* 0x002fe20000410000 */
[----:B------:R-:W-:Y:S01]  /*8bf0*/  F2FP.BF16.PACK_AB R146, R205, R221 ;  /* 0x000000ddcd92723e */ /* 0x000fe200000010ff */
[--C-:B------:R-:W-:Y:S02]  /*8c00*/  FFMA.FTZ R101, R101, c[0x0][0x2d0], -R193.reuse ;  /* 0x0000b40065657a23 */ /* 0x100fe400000108c1 */
[--C-:B------:R-:W-:Y:S01]  /*8c10*/  FFMA.FTZ R112, R112, c[0x0][0x2d0], -R193.reuse ;  /* 0x0000b40070707a23 */ /* 0x100fe200000108c1 */
[----:B------:R1:W-:Y:S01]  /*8c20*/  MUFU.EX2 R204, R19 ;  /* 0x0000001300cc7308 */ /* 0x0003e20000000800 */
[----:B------:R-:W-:Y:S02]  /*8c30*/  FFMA.FTZ R113, R113, c[0x0][0x2d0], -R193 ;  /* 0x0000b40071717a23 */ /* 0x000fe400000108c1 */
[--C-:B------:R-:W-:Y:S02]  /*8c40*/  FFMA.FTZ R7, R7, c[0x0][0x2d0], -R192.reuse ;  /* 0x0000b40007077a23 */ /* 0x100fe400000108c0 */
[----:B--2---:R-:W-:Y:S02]  /*8c50*/  FMUL.FTZ R18, R132, R154 ;  /* 0x0000009a84127220 */ /* 0x004fe40000410000 */
[--C-:B------:R-:W-:Y:S02]  /*8c60*/  FFMA.FTZ R35, R35, c[0x0][0x2d0], -R192.reuse ;  /* 0x0000b40023237a23 */ /* 0x100fe400000108c0 */
[--C-:B------:R-:W-:Y:S01]  /*8c70*/  FFMA.FTZ R82, R82, c[0x0][0x2d0], -R192.reuse ;  /* 0x0000b40052527a23 */ /* 0x100fe200000108c0 */
[----:B------:R-:W2:Y:S01]  /*8c80*/  MUFU.EX2 R215, R7 ;  /* 0x0000000700d77308 */ /* 0x000ea20000000800 */
[--C-:B------:R-:W-:Y:S02]  /*8c90*/  FFMA.FTZ R83, R83, c[0x0][0x2d0], -R192.reuse ;  /* 0x0000b40053537a23 */ /* 0x100fe400000108c0 */
[--C-:B------:R-:W-:Y:S01]  /*8ca0*/  FFMA.FTZ R86, R86, c[0x0][0x2d0], -R192.reuse ;  /* 0x0000b40056567a23 */ /* 0x100fe200000108c0 */
[----:B---3--:R-:W3:Y:S01]  /*8cb0*/  SHFL.BFLY PT, R2, R0, 0x1, 0x1f ;  /* 0x0c201f0000027f89 */ /* 0x008ee200000e0000 */
[C---:B----4-:R-:W-:Y:S02]  /*8cc0*/  FMUL.FTZ R124, R133.reuse, R124 ;  /* 0x0000007c857c7220 */ /* 0x050fe40000410000 */
[----:B------:R-:W-:Y:S02]  /*8cd0*/  FMUL.FTZ R125, R133, R125 ;  /* 0x0000007d857d7220 */ /* 0x000fe40000410000 */
[--C-:B------:R-:W-:Y:S01]  /*8ce0*/  FFMA.FTZ R87, R87, c[0x0][0x2d0], -R192.reuse ;  /* 0x0000b40057577a23 */ /* 0x100fe200000108c0 */
[----:B------:R-:W-:Y:S01]  /*8cf0*/  MUFU.EX2 R208, R36 ;  /* 0x0000002400d07308 */ /* 0x000fe20000000800 */
[--C-:B------:R-:W-:Y:S02]  /*8d00*/  FFMA.FTZ R98, R98, c[0x0][0x2d0], -R192.reuse ;  /* 0x0000b40062627a23 */ /* 0x100fe400000108c0 */
[--C-:B------:R-:W-:Y:S02]  /*8d10*/  FFMA.FTZ R99, R99, c[0x0][0x2d0], -R192.reuse ;  /* 0x0000b40063637a23 */ /* 0x100fe400000108c0 */
[----:B-1----:R-:W-:Y:S02]  /*8d20*/  FMUL.FTZ R19, R132, R155 ;  /* 0x0000009b84137220 */ /* 0x002fe40000410000 */
[----:B------:R-:W-:Y:S01]  /*8d30*/  LDSM.16.MT88.4 R152, [R230+0x100] ;  /* 0x00010000e698783b */ /* 0x000fe20000004200 */
[--C-:B------:R-:W-:Y:S02]  /*8d40*/  FFMA.FTZ R102, R102, c[0x0][0x2d0], -R192.reuse ;  /* 0x0000b40066667a23 */ /* 0x100fe400000108c0 */
[----:B------:R-:W-:Y:S01]  /*8d50*/  MUFU.EX2 R211, R34 ;  /* 0x0000002200d37308 */ /* 0x000fe20000000800 */
[--C-:B------:R-:W-:Y:S02]  /*8d60*/  FFMA.FTZ R103, R103, c[0x0][0x2d0], -R192.reuse ;  /* 0x0000b40067677a23 */ /* 0x100fe400000108c0 */
[--C-:B------:R-:W-:Y:S01]  /*8d70*/  FFMA.FTZ R114, R114, c[0x0][0x2d0], -R192.reuse ;  /* 0x0000b40072727a23 */ /* 0x100fe200000108c0 */
[----:B--2---:R-:W-:Y:S01]  /*8d80*/  F2FP.BF16.PACK_AB R145, R215, R202 ;  /* 0x000000cad791723e */ /* 0x004fe200000010ff */
[----:B------:R-:W-:Y:S01]  /*8d90*/  FMUL.FTZ R7, R132, R147 ;  /* 0x0000009384077220 */ /* 0x000fe20000410000 */
[----:B------:R-:W-:Y:S01]  /*8da0*/  F2FP.BF16.PACK_AB R147, R204, R220 ;  /* 0x000000dccc93723e */ /* 0x000fe200000010ff */
[----:B------:R-:W-:Y:S01]  /*8db0*/  FFMA.FTZ R115, R115, c[0x0][0x2d0], -R192 ;  /* 0x0000b40073737a23 */ /* 0x000fe200000108c0 */
[----:B---3--:R-:W-:Y:S02]  /*8dc0*/  FMNMX.FTZ R2, R2, R0, !PT ;  /* 0x0000000002027209 */ /* 0x008fe40007810000 */
[----:B------:R-:W-:Y:S03]  /*8dd0*/  MUFU.EX2 R34, R35 ;  /* 0x0000002300227308 */ /* 0x000fe60000000800 */
[C---:B------:R-:W-:Y:S01]  /*8de0*/  FMUL.FTZ R3, R2.reuse, c[0x0][0x2d0] ;  /* 0x0000b40002037a20 */ /* 0x040fe20000410000 */
[-C--:B------:R-:W-:Y:S05]  /*8df0*/  HMMA.16816.F32.BF16 R4, R144, R20.reuse, R4 ;  /* 0x000000149004723c */ /* 0x080fea0000041804 */
[----:B------:R-:W-:Y:S01]  /*8e00*/  FADD.FTZ R0, -R2, R138 ;  /* 0x0000008a02007221 */ /* 0x000fe20000010100 */
[----:B------:R-:W-:Y:S01]  /*8e10*/  MUFU.EX2 R32, R32 ;  /* 0x0000002000207308 */ /* 0x000fe20000000800 */
[--C-:B------:R-:W-:Y:S02]  /*8e20*/  FFMA.FTZ R31, R31, c[0x0][0x2d0], -R3.reuse ;  /* 0x0000b4001f1f7a23 */ /* 0x100fe40000010803 */
[----:B------:R-:W-:Y:S03]  /*8e30*/  FMUL.FTZ R138, R135, c[0x0][0x2d0] ;  /* 0x0000b400878a7a20 */ /* 0x000fe60000410000 */
[----:B------:R-:W-:Y:S02]  /*8e40*/  FMUL.FTZ R0, R0, c[0x0][0x2d0] ;  /* 0x0000b40000007a20 */ /* 0x000fe40000410000 */
[--C-:B------:R-:W-:Y:S02]  /*8e50*/  FFMA.FTZ R56, R56, c[0x0][0x2d0], -R138.reuse ;  /* 0x0000b40038387a23 */ /* 0x100fe4000001088a */
[----:B------:R-:W1:Y:S01]  /*8e60*/  MUFU.EX2 R191, R31 ;  /* 0x0000001f00bf7308 */ /* 0x000e620000000800 */
        /* <DEDUP_REMOVED lines=14> */
[----:B-1----:R-:W-:Y:S01]  /*8f50*/  MOV R36, R191 ;  /* 0x000000bf00247202 */ /* 0x002fe20000000f00 */
[--C-:B------:R-:W-:Y:S01]  /*8f60*/  FFMA.FTZ R73, R73, c[0x0][0x2d0], -R138.reuse ;  /* 0x0000b40049497a23 */ /* 0x100fe2000001088a */
[----:B------:R-:W1:Y:S01]  /*8f70*/  LDSM.16.MT88.4 R188, [R231+0x100] ;  /* 0x00010000e7bc783b */ /* 0x000e620000004200 */
[--C-:B------:R-:W-:Y:S02]  /*8f80*/  FFMA.FTZ R74, R74, c[0x0][0x2d0], -R3.reuse ;  /* 0x0000b4004a4a7a23 */ /* 0x100fe40000010803 */
[--C-:B------:R-:W-:Y:S01]  /*8f90*/  FFMA.FTZ R75, R75, c[0x0][0x2d0], -R3.reuse ;  /* 0x0000b4004b4b7a23 */ /* 0x100fe20000010803 */
[----:B------:R-:W4:Y:S01]  /*8fa0*/  MUFU.EX2 R213, R9 ;  /* 0x0000000900d57308 */ /* 0x000f220000000800 */
[--C-:B------:R-:W-:Y:S02]  /*8fb0*/  FFMA.FTZ R60, R60, c[0x0][0x2d0], -R138.reuse ;  /* 0x0000b4003c3c7a23 */ /* 0x100fe4000001088a */
[--C-:B------:R-:W-:Y:S02]  /*8fc0*/  FFMA.FTZ R61, R61, c[0x0][0x2d0], -R138.reuse ;  /* 0x0000b4003d3d7a23 */ /* 0x100fe4000001088a */
[C---:B--2---:R-:W-:Y:S02]  /*8fd0*/  FMUL.FTZ R31, R0.reuse, R167 ;  /* 0x000000a7001f7220 */ /* 0x044fe40000410000 */
[C---:B------:R-:W-:Y:S02]  /*8fe0*/  FMUL.FTZ R126, R0.reuse, R126 ;  /* 0x0000007e007e7220 */ /* 0x040fe40000410000 */
[----:B------:R-:W-:Y:S01]  /*8ff0*/  FMUL.FTZ R127, R0, R127 ;  /* 0x0000007f007f7220 */ /* 0x000fe20000410000 */
[----:B------:R2:W-:Y:S01]  /*9000*/  MUFU.EX2 R219, R12 ;  /* 0x0000000c00db7308 */ /* 0x0005e20000000800 */
[--C-:B------:R-:W-:Y:S02]  /*9010*/  FFMA.FTZ R62, R62, c[0x0][0x2d0], -R3.reuse ;  /* 0x0000b4003e3e7a23 */ /* 0x100fe40000010803 */
[--C-:B------:R-:W-:Y:S02]  /*9020*/  FFMA.FTZ R63, R63, c[0x0][0x2d0], -R3.reuse ;  /* 0x0000b4003f3f7a23 */ /* 0x100fe40000010803 */
[----:B---3--:R-:W-:Y:S02]  /*9030*/  FMUL.FTZ R8, R133, R140 ;  /* 0x0000008c85087220 */ /* 0x008fe40000410000 */
[--C-:B------:R-:W-:Y:S02]  /*9040*/  FFMA.FTZ R79, R79, c[0x0][0x2d0], -R3.reuse ;  /* 0x0000b4004f4f7a23 */ /* 0x100fe40000010803 */
[--C-:B------:R-:W-:Y:S01]  /*9050*/  FFMA.FTZ R24, R24, c[0x0][0x2d0], -R138.reuse ;  /* 0x0000b40018187a23 */ /* 0x100fe2000001088a */
[----:B------:R3:W5:Y:S01]  /*9060*/  MUFU.EX2 R199, R13 ;  /* 0x0000000d00c77308 */ /* 0x0007620000000800 */
        /* <DEDUP_REMOVED lines=12> */
[----:B------:R-:W2:Y:S01]  /*9130*/  MUFU.EX2 R212, R11 ;  /* 0x0000000b00d47308 */ /* 0x000ea20000000800 */
[--C-:B------:R-:W-:Y:S02]  /*9140*/  FFMA.FTZ R42, R42, c[0x0][0x2d0], -R3.reuse ;  /* 0x0000b4002a2a7a23 */ /* 0x100fe40000010803 */
[--C-:B------:R-:W-:Y:S02]  /*9150*/  FFMA.FTZ R43, R43, c[0x0][0x2d0], -R3.reuse ;  /* 0x0000b4002b2b7a23 */ /* 0x100fe40000010803 */
[----:B---3--:R-:W-:Y:S02]  /*9160*/  FMUL.FTZ R13, R133, R149 ;  /* 0x00000095850d7220 */ /* 0x008fe40000410000 */
[--C-:B------:R-:W-:Y:S02]  /*9170*/  FFMA.FTZ R44, R44, c[0x0][0x2d0], -R138.reuse ;  /* 0x0000b4002c2c7a23 */ /* 0x100fe4000001088a */
[--C-:B------:R-:W-:Y:S01]  /*9180*/  FFMA.FTZ R45, R45, c[0x0][0x2d0], -R138.reuse ;  /* 0x0000b4002d2d7a23 */ /* 0x100fe2000001088a */
[----:B------:R3:W-:Y:S01]  /*9190*/  MUFU.EX2 R214, R14 ;  /* 0x0000000e00d67308 */ /* 0x0007e20000000800 */
[--C-:B------:R-:W-:Y:S02]  /*91a0*/  FFMA.FTZ R46, R46, c[0x0][0x2d0], -R3.reuse ;  /* 0x0000b4002e2e7a23 */ /* 0x100fe40000010803 */
[--C-:B------:R-:W-:Y:S02]  /*91b0*/  FFMA.FTZ R47, R47, c[0x0][0x2d0], -R3.reuse ;  /* 0x0000b4002f2f7a23 */ /* 0x100fe40000010803 */
[----:B----4-:R-:W-:Y:S01]  /*91c0*/  FMUL.FTZ R10, R0, R142 ;  /* 0x0000008e000a7220 */ /* 0x010fe20000410000 */
[----:B-----5:R-:W-:Y:S01]  /*91d0*/  F2FP.BF16.PACK_AB R142, R199, R219 ;  /* 0x000000dbc78e723e */ /* 0x020fe200000010ff */
[--C-:B------:R-:W-:Y:S02]  /*91e0*/  FFMA.FTZ R76, R76, c[0x0][0x2d0], -R138.reuse ;  /* 0x0000b4004c4c7a23 */ /* 0x100fe4000001088a */
[--C-:B------:R-:W-:Y:S01]  /*91f0*/  FFMA.FTZ R77, R77, c[0x0][0x2d0], -R138.reuse ;  /* 0x0000b4004d4d7a23 */ /* 0x100fe2000001088a */
[----:B------:R-:W4:Y:S01]  /*9200*/  MUFU.EX2 R196, R15 ;  /* 0x0000000f00c47308 */ /* 0x000f220000000800 */
[--C-:B------:R-:W-:Y:S02]  /*9210*/  FFMA.FTZ R78, R78, c[0x0][0x2d0], -R3.reuse ;  /* 0x0000b4004e4e7a23 */ /* 0x100fe40000010803 */
[--C-:B------:R-:W-:Y:S01]  /*9220*/  FFMA.FTZ R88, R88, c[0x0][0x2d0], -R138.reuse ;  /* 0x0000b40058587a23 */ /* 0x100fe2000001088a */
[----:B--2---:R-:W-:Y:S01]  /*9230*/  F2FP.BF16.PACK_AB R141, R212, R200 ;  /* 0x000000c8d48d723e */ /* 0x004fe200000010ff */
[----:B------:R-:W-:Y:S02]  /*9240*/  FMUL.FTZ R11, R0, R143 ;  /* 0x0000008f000b7220 */ /* 0x000fe40000410000 */
[--C-:B------:R-:W-:Y:S02]  /*9250*/  FFMA.FTZ R89, R89, c[0x0][0x2d0], -R138.reuse ;  /* 0x0000b40059597a23 */ /* 0x100fe4000001088a */
[--C-:B------:R-:W-:Y:S01]  /*9260*/  FFMA.FTZ R90, R90, c[0x0][0x2d0], -R3.reuse ;  /* 0x0000b4005a5a7a23 */ /* 0x100fe20000010803 */
        /* <DEDUP_REMOVED lines=11> */
[----:B------:R-:W4:Y:S01]  /*9320*/  LDSM.16.MT88.4 R148, [R229+0x100] ;  /* 0x00010000e594783b */ /* 0x000f220000004200 */
[--C-:B------:R-:W-:Y:S02]  /*9330*/  FFMA.FTZ R105, R105, c[0x0][0x2d0], -R138.reuse ;  /* 0x0000b40069697a23 */ /* 0x100fe4000001088a */
[----:B------:R1:W-:Y:S01]  /*9340*/  MUFU.EX2 R198, R28 ;  /* 0x0000001c00c67308 */ /* 0x0003e20000000800 */
[C---:B------:R-:W-:Y:S04]  /*9350*/  HMMA.16816.F32.BF16 R8, R140.reuse, R20, R8 ;  /* 0x000000148c08723c */ /* 0x040fe80000041808 */
[C---:B--2---:R-:W-:Y:S01]  /*9360*/  FMUL.FTZ R24, R133.reuse, R160 ;  /* 0x000000a085187220 */ /* 0x044fe20000410000 */
[----:B------:R-:W-:Y:S01]  /*9370*/  MOV R160, R36 ;  /* 0x0000002400a07202 */ /* 0x000fe20000000f00 */
[C---:B------:R-:W-:Y:S02]  /*9380*/  FMUL.FTZ R36, R134.reuse, R172 ;  /* 0x000000ac86247220 */ /* 0x040fe40000410000 */
[-C--:B------:R-:W-:Y:S01]  /*9390*/  HMMA.16816.F32.BF16 R12, R140, R22.reuse, R12 ;  /* 0x000000168c0c723c */ /* 0x080fe2000004180c */
[----:B------:R2:W-:Y:S03]  /*93a0*/  MUFU.EX2 R227, R26 ;  /* 0x0000001a00e37308 */ /* 0x0005e60000000800 */
[C---:B------:R-:W-:Y:S01]  /*93b0*/  FMUL.FTZ R20, R134.reuse, R156 ;  /* 0x0000009c86147220 */ /* 0x040fe20000410000 */
[----:B------:R-:W-:Y:S01]  /*93c0*/  MOV R156, R32 ;  /* 0x00000020009c7202 */ /* 0x000fe20000000f00 */
[C---:B---3--:R-:W-:Y:S02]  /*93d0*/  FMUL.FTZ R25, R133.reuse, R161 ;  /* 0x000000a185197220 */ /* 0x048fe40000410000 */
[C---:B------:R-:W-:Y:S03]  /*93e0*/  HMMA.16816.F32.BF16 R16, R144.reuse, R22, R16 ;  /* 0x000000169010723c */ /* 0x040fe60000041810 */
[----:B------:R-:W3:Y:S01]  /*93f0*/  MUFU.EX2 R222, R27 ;  /* 0x0000001b00de7308 */ /* 0x000ee20000000800 */
[C---:B------:R-:W-:Y:S02]  /*9400*/  FMUL.FTZ R21, R134.reuse, R157 ;  /* 0x0000009d86157220 */ /* 0x040fe40000410000 */
[----:B------:R-:W-:Y:S01]  /*9410*/  FMUL.FTZ R32, R134, R168 ;  /* 0x000000a886207220 */ /* 0x000fe20000410000 */
[----:B------:R-:W-:Y:S01]  /*9420*/  MOV R168, R205 ;  /* 0x000000cd00a87202 */ /* 0x000fe20000000f00 */
[C---:B------:R-:W-:Y:S01]  /*9430*/  FMUL.FTZ R22, R132.reuse, R158 ;  /* 0x0000009e84167220 */ /* 0x040fe20000410000 */
[----:B-----5:R-:W-:Y:S03]  /*9440*/  MOV R158, R217 ;  /* 0x000000d9009e7202 */ /* 0x020fe60000000f00 */
[----:B------:R-:W-:Y:S01]  /*9450*/  FMUL.FTZ R23, R132, R159 ;  /* 0x0000009f84177220 */ /* 0x000fe20000410000 */
[----:B------:R5:W-:Y:S01]  /*9460*/  MUFU.EX2 R197, R30 ;  /* 0x0000001e00c57308 */ /* 0x000be20000000800 */
[----:B-1----:R-:W-:Y:S01]  /*9470*/  FMUL.FTZ R28, R133, R164 ;  /* 0x000000a4851c7220 */ /* 0x002fe20000410000 */
[----:B------:R-:W-:Y:S01]  /*9480*/  MOV R159, R216 ;  /* 0x000000d8009f7202 */ /* 0x000fe20000000f00 */
[--C-:B------:R-:W-:Y:S02]  /*9490*/  FFMA.FTZ R108, R108, c[0x0][0x2d0], -R138.reuse ;  /* 0x0000b4006c6c7a23 */ /* 0x100fe4000001088a */
[----:B--2---:R-:W-:Y:S01]  /*94a0*/  FMUL.FTZ R26, R0, R162 ;  /* 0x000000a2001a7220 */ /* 0x004fe20000410000 */
[-C--:B------:R-:W-:Y:S03]  /*94b0*/  HMMA.16816.F32.BF16 R20, R144, R188.reuse, R20 ;  /* 0x000000bc9014723c */ /* 0x080fe60000041814 */
[----:B------:R-:W-:Y:S01]  /*94c0*/  MOV R162, R34 ;  /* 0x0000002200a27202 */ /* 0x000fe20000000f00 */
[----:B------:R1:W2:Y:S01]  /*94d0*/  MUFU.EX2 R35, R29 ;  /* 0x0000001d00237308 */ /* 0x0002a20000000800 */
[----:B------:R-:W-:Y:S01]  /*94e0*/  FMUL.FTZ R34, R132, R170 ;  /* 0x000000aa84227220 */ /* 0x000fe20000410000 */
[----:B------:R-:W-:Y:S01]  /*94f0*/  MOV R170, R199 ;  /* 0x000000c700aa7202 */ /* 0x000fe20000000f00 */
[----:B------:R-:W-:Y:S01]  /*9500*/  FFMA.FTZ R138, R109, c[0x0][0x2d0], -R138 ;  /* 0x0000b4006d8a7a23 */ /* 0x000fe2000001088a */
[----:B---3--:R-:W-:Y:S01]  /*9510*/  MOV R157, R222 ;  /* 0x000000de009d7202 */ /* 0x008fe20000000f00 */
[----:B------:R-:W-:Y:S03]  /*9520*/  FMUL.FTZ R27, R0, R163 ;  /* 0x000000a3001b7220 */ /* 0x000fe60000410000 */
[--C-:B------:R-:W-:Y:S02]  /*9530*/  FFMA.FTZ R106, R106, c[0x0][0x2d0], -R3.reuse ;  /* 0x0000b4006a6a7a23 */ /* 0x100fe40000010803 */
[----:B------:R-:W3:Y:S01]  /*9540*/  MUFU.EX2 R33, R33 ;  /* 0x0000002100217308 */ /* 0x000ee20000000800 */
[--C-:B------:R-:W-:Y:S01]  /*9550*/  FFMA.FTZ R107, R107, c[0x0][0x2d0], -R3.reuse ;  /* 0x0000b4006b6b7a23 */ /* 0x100fe20000010803 */
[C---:B------:R-:W-:Y:S04]  /*9560*/  HMMA.16816.F32.BF16 R24, R140.reuse, R188, R24 ;  /* 0x000000bc8c18723c */ /* 0x040fe80000041818 */
[----:B-----5:R-:W-:Y:S02]  /*9570*/  FMUL.FTZ R30, R0, R166 ;  /* 0x000000a6001e7220 */ /* 0x020fe40000410000 */
[--C-:B------:R-:W-:Y:S01]  /*9580*/  FFMA.FTZ R110, R110, c[0x0][0x2d0], -R3.reuse ;  /* 0x0000b4006e6e7a23 */ /* 0x100fe20000010803 */
[----:B------:R-:W-:Y:S01]  /*9590*/  MOV R189, R210 ;  /* 0x000000d200bd7202 */ /* 0x000fe20000000f00 */
[----:B------:R-:W-:Y:S01]  /*95a0*/  MUFU.EX2 R206, R37 ;  /* 0x0000002500ce7308 */ /* 0x000fe20000000800 */
[----:B------:R-:W-:Y:S03]  /*95b0*/  FFMA.FTZ R3, R111, c[0x0][0x2d0], -R3 ;  /* 0x0000b4006f037a23 */ /* 0x000fe60000010803 */
[C---:B-1----:R-:W-:Y:S01]  /*95c0*/  FMUL.FTZ R29, R133.reuse, R165 ;  /* 0x000000a5851d7220 */ /* 0x042fe20000410000 */
[----:B--2---:R-:W-:Y:S01]  /*95d0*/  MOV R161, R35 ;  /* 0x0000002300a17202 */ /* 0x004fe20000000f00 */
[----:B------:R-:W-:Y:S01]  /*95e0*/  FMUL.FTZ R35, R132, R171 ;  /* 0x000000ab84237220 */ /* 0x000fe20000410000 */
[----:B------:R-:W-:Y:S03]  /*95f0*/  MOV R171, R211 ;  /* 0x000000d300ab7202 */ /* 0x000fe60000000f00 */
[----:B------:R1:W-:Y:S01]  /*9600*/  MUFU.EX2 R207, R38 ;  /* 0x0000002600cf7308 */ /* 0x0003e20000000800 */
[-C--:B------:R-:W-:Y:S03]  /*9610*/  HMMA.16816.F32.BF16 R28, R140, R190.reuse, R28 ;  /* 0x000000be8c1c723c */ /* 0x080fe6000004181c */
[----:B---3--:R-:W-:Y:S01]  /*9620*/  MOV R163, R33 ;  /* 0x0000002100a37202 */ /* 0x008fe20000000f00 */
[----:B------:R-:W-:Y:S01]  /*9630*/  FMUL.FTZ R33, R134, R169 ;  /* 0x000000a986217220 */ /* 0x000fe20000410000 */
[----:B------:R-:W-:Y:S04]  /*9640*/  MOV R169, R204 ;  /* 0x000000cc00a97202 */ /* 0x000fe80000000f00 */
[----:B------:R-:W2:Y:S02]  /*9650*/  MUFU.EX2 R37, R39 ;  /* 0x0000002700257308 */ /* 0x000ea40000000800 */
[C---:B------:R-:W-:Y:S08]  /*9660*/  HMMA.16816.F32.BF16 R32, R144.reuse, R190, R32 ;  /* 0x000000be9020723c */ /* 0x040ff00000041820 */
[----:B------:R3:W-:Y:S01]  /*9670*/  MUFU.EX2 R226, R48 ;  /* 0x0000003000e27308 */ /* 0x0007e20000000800 */
[----:B-1----:R-:W-:Y:S09]  /*9680*/  FMUL.FTZ R38, R132, R174 ;  /* 0x000000ae84267220 */ /* 0x002ff20000410000 */
[----:B------:R1:W-:Y:S01]  /*9690*/  MUFU.EX2 R224, R50 ;  /* 0x0000003200e07308 */ /* 0x0003e20000000800 */
[----:B--2---:R-:W-:Y:S01]  /*96a0*/  MOV R167, R37 ;  /* 0x0000002500a77202 */ /* 0x004fe20000000f00 */
[----:B------:R-:W-:Y:S02]  /*96b0*/  FMUL.FTZ R37, R134, R173 ;  /* 0x000000ad86257220 */ /* 0x000fe40000410000 */
[C---:B------:R-:W-:Y:S02]  /*96c0*/  FMUL.FTZ R39, R132.reuse, R175 ;  /* 0x000000af84277220 */ /* 0x040fe40000410000 */
[----:B------:R-:W-:Y:S04]  /*96d0*/  FFMA.FTZ R132, R132, R252, R202 ;  /* 0x000000fc84847223 */ /* 0x000fe800000100ca */
[----:B------:R2:W5:Y:S01]  /*96e0*/  MUFU.EX2 R225, R49 ;  /* 0x0000003100e17308 */ /* 0x0005620000000800 */
[----:B------:R-:W-:Y:S01]  /*96f0*/  FFMA.FTZ R134, R134, R251, R203 ;  /* 0x000000fb86867223 */ /* 0x000fe200000100cb */
[-C--:B----4-:R-:W-:Y:S03]  /*9700*/  HMMA.16816.F32.BF16 R36, R144, R148.reuse, R36 ;  /* 0x000000949024723c */ /* 0x090fe60000041824 */
[C---:B---3--:R-:W-:Y:S05]  /*9710*/  FMUL.FTZ R48, R133.reuse, R176 ;  /* 0x000000b085307220 */ /* 0x048fea0000410000 */
[----:B------:R3:W2:Y:S01]  /*9720*/  MUFU.EX2 R223, R51 ;  /* 0x0000003300df7308 */ /* 0x0006a20000000800 */
[C---:B-1----:R-:W-:Y:S09]  /*9730*/  FMUL.FTZ R50, R0.reuse, R178 ;  /* 0x000000b200327220 */ /* 0x042ff20000410000 */
[----:B------:R1:W-:Y:S01]  /*9740*/  MUFU.EX2 R166, R40 ;  /* 0x0000002800a67308 */ /* 0x0003e20000000800 */
[C---:B--2---:R-:W-:Y:S09]  /*9750*/  FMUL.FTZ R49, R133.reuse, R177 ;  /* 0x000000b185317220 */ /* 0x044ff20000410000 */
[----:B------:R2:W2:Y:S01]  /*9760*/  MUFU.EX2 R165, R41 ;  /* 0x0000002900a57308 */ /* 0x0004a20000000800 */
[C---:B---3--:R-:W-:Y:S09]  /*9770*/  FMUL.FTZ R51, R0.reuse, R179 ;  /* 0x000000b300337220 */ /* 0x048ff20000410000 */
[----:B------:R3:W-:Y:S01]  /*9780*/  MUFU.EX2 R164, R42 ;  /* 0x0000002a00a47308 */ /* 0x0007e20000000800 */
[C---:B------:R-:W-:Y:S04]  /*9790*/  HMMA.16816.F32.BF16 R48, R140.reuse, R148, R48 ;  /* 0x000000948c30723c */ /* 0x040fe80000041830 */
[C---:B-1----:R-:W-:Y:S05]  /*97a0*/  FMUL.FTZ R40, R133.reuse, R180 ;  /* 0x000000b485287220 */ /* 0x042fea0000410000 */
[----:B------:R1:W1:Y:S03]  /*97b0*/  MUFU.EX2 R222, R43 ;  /* 0x0000002b00de7308 */ /* 0x0002660000000800 */
[C---:B--2---:R-:W-:Y:S07]  /*97c0*/  FMUL.FTZ R41, R133.reuse, R181 ;  /* 0x000000b585297220 */ /* 0x044fee0000410000 */
[----:B------:R2:W-:Y:S01]  /*97d0*/  MUFU.EX2 R216, R44 ;  /* 0x0000002c00d87308 */ /* 0x0005e20000000800 */
[C---:B---3--:R-:W-:Y:S09]  /*97e0*/  FMUL.FTZ R42, R0.reuse, R182 ;  /* 0x000000b6002a7220 */ /* 0x048ff20000410000 */
[----:B------:R3:W3:Y:S01]  /*97f0*/  MUFU.EX2 R217, R45 ;  /* 0x0000002d00d97308 */ /* 0x0006e20000000800 */
[C---:B-1----:R-:W-:Y:S09]  /*9800*/  FMUL.FTZ R43, R0.reuse, R183 ;  /* 0x000000b7002b7220 */ /* 0x042ff20000410000 */
[----:B------:R-:W-:Y:S01]  /*9810*/  MUFU.EX2 R175, R53 ;  /* 0x0000003500af7308 */ /* 0x000fe20000000800 */
[-C--:B------:R-:W-:Y:S03]  /*9820*/  HMMA.16816.F32.BF16 R40, R140, R150.reuse, R40 ;  /* 0x000000968c28723c */ /* 0x080fe60000041828 */
[C---:B--2---:R-:W-:Y:S01]  /*9830*/  FMUL.FTZ R44, R133.reuse, R184 ;  /* 0x000000b8852c7220 */ /* 0x044fe20000410000 */
[----:B------:R-:W-:Y:S04]  /*9840*/  MOV R184, R189 ;  /* 0x000000bd00b87202 */ /* 0x000fe80000000f00 */
[C---:B------:R-:W-:Y:S01]  /*9850*/  HMMA.16816.F32.BF16 R116, R144.reuse, R150, R116 ;  /* 0x000000969074723c */ /* 0x040fe20000041874 */
[----:B------:R1:W-:Y:S01]  /*9860*/  MUFU.EX2 R211, R46 ;  /* 0x0000002e00d37308 */ /* 0x0003e20000000800 */
[----:B------:R-:W2:Y:S02]  /*9870*/  LDSM.16.MT88.4 R148, [R228+0x900] ;  /* 0x00090000e494783b */ /* 0x000ea40000004200 */
[----:B---3--:R-:W-:Y:S01]  /*9880*/  FMUL.FTZ R45, R133, R185 ;  /* 0x000000b9852d7220 */ /* 0x008fe20000410000 */
[----:B------:R-:W-:Y:S03]  /*9890*/  MOV R185, R209 ;  /* 0x000000d100b97202 */ /* 0x000fe60000000f00 */
[-C--:B------:R-:W-:Y:S03]  /*98a0*/  HMMA.16816.F32.BF16 R120, R144, R152.reuse, R120 ;  /* 0x000000989078723c */ /* 0x080fe60000041878 */
[----:B------:R3:W2:Y:S05]  /*98b0*/  MUFU.EX2 R210, R47 ;  /* 0x0000002f00d27308 */ /* 0x0006aa0000000800 */
[C---:B------:R-:W-:Y:S05]  /*98c0*/  HMMA.16816.F32.BF16 R124, R140.reuse, R152, R124 ;  /* 0x000000988c7c723c */ /* 0x040fea000004187c */
[----:B------:R-:W-:Y:S01]  /*98d0*/  MUFU.EX2 R209, R52 ;  /* 0x0000003400d17308 */ /* 0x000fe20000000800 */
[C---:B-1----:R-:W-:Y:S01]  /*98e0*/  FMUL.FTZ R46, R0.reuse, R186 ;  /* 0x000000ba002e7220 */ /* 0x042fe20000410000 */
[----:B------:R-:W-:Y:S08]  /*98f0*/  MOV R186, R208 ;  /* 0x000000d000ba7202 */ /* 0x000ff00000000f00 */
[----:B------:R-:W-:Y:S01]  /*9900*/  MUFU.EX2 R174, R54 ;  /* 0x0000003600ae7308 */ /* 0x000fe20000000800 */
[----:B------:R-:W-:Y:S01]  /*9910*/  MOV R109, R186 ;  /* 0x000000ba006d7202 */ /* 0x000fe20000000f00 */
[----:B---3--:R-:W-:Y:S01]  /*9920*/  FMUL.FTZ R47, R0, R187 ;  /* 0x000000bb002f7220 */ /* 0x008fe20000410000 */
[----:B------:R-:W-:Y:S04]  /*9930*/  MOV R187, R207 ;  /* 0x000000cf00bb7202 */ /* 0x000fe80000000f00 */
[----:B------:R-:W-:Y:S03]  /*9940*/  MOV R192, R187 ;  /* 0x000000bb00c07202 */ /* 0x000fe60000000f00 */
[----:B------:R1:W-:Y:S01]  /*9950*/  MUFU.EX2 R208, R55 ;  /* 0x0000003700d07308 */ /* 0x0003e20000000800 */
        /* <DEDUP_REMOVED lines=8> */
[----:B------:R-:W-:Y:S01]  /*99e0*/  MUFU.EX2 R204, R66 ;  /* 0x0000004200cc7308 */ /* 0x000fe20000000800 */
[----:B------:R-:W-:Y:S02]  /*99f0*/  F2FP.BF16.PACK_AB R144, R158, R184 ;  /* 0x000000b89e90723e */ /* 0x000fe400000010ff */
[-C--:B--2---:R-:W-:Y:S01]  /*9a00*/  HMMA.16816.F32.BF16 R4, R140, R148.reuse, R4 ;  /* 0x000000948c04723c */ /* 0x084fe20000041804 */
[----:B-1----:R-:W1:Y:S04]  /*9a10*/  LDSM.16.MT88.4 R52, [R229+0x900] ;  /* 0x00090000e534783b */ /* 0x002e680000004200 */
[----:B------:R-:W-:Y:S02]  /*9a20*/  F2FP.BF16.PACK_AB R145, R157, R227 ;  /* 0x000000e39d91723e */ /* 0x000fe400000010ff */
[----:B------:R-:W-:Y:S01]  /*9a30*/  F2FP.BF16.PACK_AB R146, R161, R198 ;  /* 0x000000c6a192723e */ /* 0x000fe200000010ff */
[----:B------:R-:W-:Y:S01]  /*9a40*/  MUFU.EX2 R205, R67 ;  /* 0x0000004300cd7308 */ /* 0x000fe20000000800 */
[----:B------:R-:W-:Y:S07]  /*9a50*/  F2FP.BF16.PACK_AB R147, R160, R197 ;  /* 0x000000c5a093723e */ /* 0x000fee00000010ff */
[C---:B------:R-:W-:Y:S02]  /*9a60*/  HMMA.16816.F32.BF16 R8, R144.reuse, R148, R8 ;  /* 0x000000949008723c */ /* 0x040fe40000041808 */
[----:B------:R-:W-:Y:S05]  /*9a70*/  MUFU.EX2 R173, R56 ;  /* 0x0000003800ad7308 */ /* 0x000fea0000000800 */
[----:B------:R-:W-:Y:S01]  /*9a80*/  MOV R149, R206 ;  /* 0x000000ce00957202 */ /* 0x000fe20000000f00 */
[-C--:B------:R-:W-:Y:S04]  /*9a90*/  HMMA.16816.F32.BF16 R12, R144, R150.reuse, R12 ;  /* 0x00000096900c723c */ /* 0x080fe8000004180c */
[----:B------:R2:W-:Y:S01]  /*9aa0*/  MUFU.EX2 R206, R64 ;  /* 0x0000004000ce7308 */ /* 0x0005e20000000800 */
[----:B------:R-:W-:Y:S02]  /*9ab0*/  MOV R193, R149 ;  /* 0x0000009500c17202 */ /* 0x000fe40000000f00 */
[----:B------:R-:W-:Y:S01]  /*9ac0*/  MOV R148, R195 ;  /* 0x000000c300947202 */ /* 0x000fe20000000f00 */
[C---:B------:R-:W-:Y:S06]  /*9ad0*/  HMMA.16816.F32.BF16 R16, R140.reuse, R150, R16 ;  /* 0x000000968c10723c */ /* 0x040fec0000041810 */
[----:B------:R-:W1:Y:S01]  /*9ae0*/  MUFU.EX2 R179, R57 ;  /* 0x0000003900b37308 */ /* 0x000e620000000800 */
[----:B------:R-:W-:Y:S01]  /*9af0*/  MOV R150, R197 ;  /* 0x000000c500967202 */ /* 0x000fe20000000f00 */
[-C--:B---3--:R-:W-:Y:S04]  /*9b00*/  HMMA.16816.F32.BF16 R20, R140, R152.reuse, R20 ;  /* 0x000000988c14723c */ /* 0x088fe80000041814 */
[----:B------:R-:W-:Y:S02]  /*9b10*/  MOV R151, R196 ;  /* 0x000000c400977202 */ /* 0x000fe40000000f00 */
[----:B------:R-:W-:Y:S02]  /*9b20*/  MOV R111, R150 ;  /* 0x00000096006f7202 */ /* 0x000fe40000000f00 */
[C---:B------:R-:W-:Y:S01]  /*9b30*/  HMMA.16816.F32.BF16 R24, R144.reuse, R152, R24 ;  /* 0x000000989018723c */ /* 0x040fe20000041818 */
[----:B------:R-:W-:Y:S01]  /*9b40*/  MUFU.EX2 R172, R58 ;  /* 0x0000003a00ac7308 */ /* 0x000fe20000000800 */
[----:B--2---:R-:W2:Y:S05]  /*9b50*/  LDSM.16.MT88.4 R64, [R230+0x900] ;  /* 0x00090000e640783b */ /* 0x004eaa0000004200 */
[----:B------:R-:W-:Y:S01]  /*9b60*/  MOV R153, R198 ;  /* 0x000000c600997202 */ /* 0x000fe20000000f00 */
[-C--:B------:R-:W-:Y:S03]  /*9b70*/  HMMA.16816.F32.BF16 R28, R144, R154.reuse, R28 ;  /* 0x0000009a901c723c */ /* 0x080fe6000004181c */
[----:B------:R3:W2:Y:S01]  /*9b80*/  MUFU.EX2 R178, R59 ;  /* 0x0000003b00b27308 */ /* 0x0006a20000000800 */
[----:B------:R-:W-:Y:S04]  /*9b90*/  MOV R152, R194 ;  /* 0x000000c200987202 */ /* 0x000fe80000000f00 */
[C---:B------:R-:W-:Y:S01]  /*9ba0*/  HMMA.16816.F32.BF16 R32, R140.reuse, R154, R32 ;  /* 0x0000009a8c20723c */ /* 0x040fe20000041820 */
[----:B------:R-:W4:Y:S03]  /*9bb0*/  LDL.LU R154, [R1] ;  /* 0x00000000019a7983 */ /* 0x000f260000300800 */
[----:B------:R-:W-:Y:S01]  /*9bc0*/  MOV R202, R152 ;  /* 0x0000009800ca7202 */ /* 0x000fe20000000f00 */
[----:B------:R-:W4:Y:S01]  /*9bd0*/  LDL.LU R155, [R1+0x4] ;  /* 0x00000400019b7983 */ /* 0x000f220000300800 */
[----:B------:R-:W-:Y:S02]  /*9be0*/  MUFU.EX2 R182, R68 ;  /* 0x0000004400b67308 */ /* 0x000fe40000000800 */
[-C--:B-1----:R-:W-:Y:S08]  /*9bf0*/  HMMA.16816.F32.BF16 R36, R140, R52.reuse, R36 ;  /* 0x000000348c24723c */ /* 0x082ff00000041824 */
[C---:B------:R-:W-:Y:S01]  /*9c00*/  HMMA.16816.F32.BF16 R48, R144.reuse, R52, R48 ;  /* 0x000000349030723c */ /* 0x040fe20000041830 */
[----:B------:R-:W-:Y:S01]  /*9c10*/  MUFU.EX2 R198, R69 ;  /* 0x0000004500c67308 */ /* 0x000fe20000000800 */
[----:B---3--:R-:W1:Y:S05]  /*9c20*/  LDSM.16.MT88.4 R56, [R228+0x1100] ;  /* 0x00110000e438783b */ /* 0x008e6a0000004200 */
[----:B------:R-:W-:Y:S01]  /*9c30*/  F2FP.BF16.PACK_AB R52, R149, R186 ;  /* 0x000000ba9534723e */ /* 0x000fe200000010ff */
[-C--:B------:R-:W-:Y:S03]  /*9c40*/  HMMA.16816.F32.BF16 R40, R144, R54.reuse, R40 ;  /* 0x000000369028723c */ /* 0x080fe60000041828 */
[----:B------:R-:W-:Y:S01]  /*9c50*/  MUFU.EX2 R181, R70 ;  /* 0x0000004600b57308 */ /* 0x000fe20000000800 */
[----:B------:R-:W-:Y:S04]  /*9c60*/  F2FP.BF16.PACK_AB R53, R167, R187 ;  /* 0x000000bba735723e */ /* 0x000fe800000010ff */
[C---:B------:R-:W-:Y:S05]  /*9c70*/  HMMA.16816.F32.BF16 R116, R140.reuse, R54, R116 ;  /* 0x000000368c74723c */ /* 0x040fea0000041874 */
[----:B------:R3:W-:Y:S02]  /*9c80*/  MUFU.EX2 R197, R71 ;  /* 0x0000004700c57308 */ /* 0x0007e40000000800 */
[----:B-----5:R-:W-:Y:S01]  /*9c90*/  F2FP.BF16.PACK_AB R54, R225, R226 ;  /* 0x000000e2e136723e */ /* 0x020fe200000010ff */
[-C--:B--2---:R-:W-:Y:S04]  /*9ca0*/  HMMA.16816.F32.BF16 R120, R140, R64.reuse, R120 ;  /* 0x000000408c78723c */ /* 0x084fe80000041878 */
[----:B------:R-:W-:Y:S03]  /*9cb0*/  F2FP.BF16.PACK_AB R55, R223, R224 ;  /* 0x000000e0df37723e */ /* 0x000fe600000010ff */
[----:B------:R-:W-:Y:S01]  /*9cc0*/  MUFU.EX2 R180, R72 ;  /* 0x0000004800b47308 */ /* 0x000fe20000000800 */
[C---:B------:R-:W-:Y:S08]  /*9cd0*/  HMMA.16816.F32.BF16 R124, R144.reuse, R64, R124 ;  /* 0x00000040907c723c */ /* 0x040ff0000004187c */
[-C--:B------:R-:W-:Y:S01]  /*9ce0*/  HMMA.16816.F32.BF16 R44, R144, R66.reuse, R44 ;  /* 0x00000042902c723c */ /* 0x080fe2000004182c */
[----:B------:R2:W-:Y:S01]  /*9cf0*/  MUFU.EX2 R177, R60 ;  /* 0x0000003c00b17308 */ /* 0x0005e20000000800 */
[----:B---3--:R-:W-:Y:S05]  /*9d00*/  LDSM.16.MT88.4 R68, [R229+0x1100] ;  /* 0x00110000e544783b */ /* 0x008fea0000004200 */
[----:B------:R-:W-:Y:S01]  /*9d10*/  MOV R147, R153 ;  /* 0x0000009900937202 */ /* 0x000fe20000000f00 */
[----:B------:R-:W-:Y:S03]  /*9d20*/  HMMA.16816.F32.BF16 R128, R140, R66, R128 ;  /* 0x000000428c80723c */ /* 0x000fe60000041880 */
[----:B------:R3:W5:Y:S01]  /*9d30*/  MUFU.EX2 R199, R61 ;  /* 0x0000003d00c77308 */ /* 0x0007620000000800 */
[----:B------:R-:W-:Y:S01]  /*9d40*/  MOV R146, R171 ;  /* 0x000000ab00927202 */ /* 0x000fe20000000f00 */
[----:B------:R-:W5:Y:S01]  /*9d50*/  LDSM.16.MT88.4 R64, [R231+0x1100] ;  /* 0x00110000e740783b */ /* 0x000f620000004200 */
[----:B------:R-:W-:Y:S02]  /*9d60*/  MOV R145, R170 ;  /* 0x000000aa00917202 */ /* 0x000fe40000000f00 */
[-C--:B-1----:R-:W-:Y:S05]  /*9d70*/  HMMA.16816.F32.BF16 R4, R52, R56.reuse, R4 ;  /* 0x000000383404723c */ /* 0x082fea0000041804 */
[----:B------:R1:W-:Y:S01]  /*9d80*/  MUFU.EX2 R176, R62 ;  /* 0x0000003e00b07308 */ /* 0x0003e20000000800 */
[----:B------:R-:W-:Y:S02]  /*9d90*/  MOV R144, R169 ;  /* 0x000000a900907202 */ /* 0x000fe40000000f00 */
[----:B------:R-:W-:Y:S02]  /*9da0*/  MOV R143, R168 ;  /* 0x000000a8008f7202 */ /* 0x000fe40000000f00 */
[----:B------:R-:W-:Y:S02]  /*9db0*/  LDSM.16.MT88.4 R168, [R231+0x3100] ;  /* 0x00310000e7a8783b */ /* 0x000fe40000004200 */
[----:B--2---:R-:W-:Y:S02]  /*9dc0*/  F2FP.BF16.PACK_AB R60, R165, R166 ;  /* 0x000000a6a53c723e */ /* 0x004fe400000010ff */
[----:B------:R-:W-:Y:S01]  /*9dd0*/  MOV R251, R146 ;  /* 0x0000009200fb7202 */ /* 0x000fe20000000f00 */
[----:B------:R2:W2:Y:S01]  /*9de0*/  MUFU.EX2 R183, R63 ;  /* 0x0000003f00b77308 */ /* 0x0004a20000000800 */
[----:B------:R-:W-:Y:S02]  /*9df0*/  MOV R203, R147 ;  /* 0x0000009300cb7202 */ /* 0x000fe40000000f00 */
[----:B---3--:R-:W-:Y:S07]  /*9e00*/  F2FP.BF16.PACK_AB R61, R222, R164 ;  /* 0x000000a4de3d723e */ /* 0x008fee00000010ff */
[----:B------:R-:W3:Y:S01]  /*9e10*/  MUFU.EX2 R190, R73 ;  /* 0x0000004900be7308 */ /* 0x000ee20000000800 */
[----:B-1----:R-:W-:Y:S09]  /*9e20*/  F2FP.BF16.PACK_AB R62, R217, R216 ;  /* 0x000000d8d93e723e */ /* 0x002ff200000010ff */
[----:B------:R-:W-:Y:S01]  /*9e30*/  MUFU.EX2 R189, R74 ;  /* 0x0000004a00bd7308 */ /* 0x000fe20000000800 */
[----:B--2---:R-:W-:Y:S09]  /*9e40*/  F2FP.BF16.PACK_AB R63, R210, R211 ;  /* 0x000000d3d23f723e */ /* 0x004ff200000010ff */
[----:B------:R1:W2:Y:S01]  /*9e50*/  MUFU.EX2 R188, R75 ;  /* 0x0000004b00bc7308 */ /* 0x0002a20000000800 */
[C---:B------:R-:W-:Y:S08]  /*9e60*/  HMMA.16816.F32.BF16 R8, R60.reuse, R56, R8 ;  /* 0x000000383c08723c */ /* 0x040ff00000041808 */
[-C--:B------:R-:W-:Y:S01]  /*9e70*/  HMMA.16816.F32.BF16 R12, R60, R58.reuse, R12 ;  /* 0x0000003a3c0c723c */ /* 0x080fe2000004180c */
[----:B------:R-:W-:Y:S07]  /*9e80*/  MUFU.EX2 R138, R138 ;  /* 0x0000008a008a7308 */ /* 0x000fee0000000800 */
[C---:B------:R-:W-:Y:S01]  /*9e90*/  HMMA.16816.F32.BF16 R16, R52.reuse, R58, R16 ;  /* 0x0000003a3410723c */ /* 0x040fe20000041810 */
[----:B------:R-:W2:Y:S02]  /*9ea0*/  LDSM.16.MT88.4 R56, [R230+0x1100] ;  /* 0x00110000e638783b */ /* 0x000ea40000004200 */
[----:B------:R-:W-:Y:S05]  /*9eb0*/  MUFU.EX2 R196, R80 ;  /* 0x0000005000c47308 */ /* 0x000fea0000000800 */
[-C--:B-----5:R-:W-:Y:S01]  /*9ec0*/  HMMA.16816.F32.BF16 R20, R52, R64.reuse, R20 ;  /* 0x000000403414723c */ /* 0x0a0fe20000041814 */
[----:B-1----:R-:W-:Y:S04]  /*9ed0*/  LDSM.16.MT88.4 R72, [R229+0x2100] ;  /* 0x00210000e548783b */ /* 0x002fe80000004200 */
[----:B------:R-:W-:Y:S03]  /*9ee0*/  MUFU.EX2 R80, R79 ;  /* 0x0000004f00507308 */ /* 0x000fe60000000800 */
[C---:B------:R-:W-:Y:S07]  /*9ef0*/  HMMA.16816.F32.BF16 R24, R60.reuse, R64, R24 ;  /* 0x000000403c18723c */ /* 0x040fee0000041818 */
[----:B------:R-:W-:Y:S01]  /*9f00*/  MUFU.EX2 R195, R81 ;  /* 0x0000005100c37308 */ /* 0x000fe20000000800 */
[-C--:B------:R-:W-:Y:S08]  /*9f10*/  HMMA.16816.F32.BF16 R28, R60, R66.reuse, R28 ;  /* 0x000000423c1c723c */ /* 0x080ff0000004181c */
[C---:B------:R-:W-:Y:S01]  /*9f20*/  HMMA.16816.F32.BF16 R32, R52.reuse, R66, R32 ;  /* 0x000000423420723c */ /* 0x040fe20000041820 */
[----:B------:R-:W1:Y:S01]  /*9f30*/  LDSM.16.MT88.4 R64, [R228+0x1900] ;  /* 0x00190000e440783b */ /* 0x000e620000004200 */
[----:B------:R-:W-:Y:S06]  /*9f40*/  MUFU.EX2 R194, R82 ;  /* 0x0000005200c27308 */ /* 0x000fec0000000800 */
[-C--:B------:R-:W-:Y:S04]  /*9f50*/  HMMA.16816.F32.BF16 R36, R52, R68.reuse, R36 ;  /* 0x000000443424723c */ /* 0x080fe80000041824 */
[----:B------:R-:W-:Y:S04]  /*9f60*/  MUFU.EX2 R191, R83 ;  /* 0x0000005300bf7308 */ /* 0x000fe80000000800 */
[C---:B------:R-:W-:Y:S06]  /*9f70*/  HMMA.16816.F32.BF16 R48, R60.reuse, R68, R48 ;  /* 0x000000443c30723c */ /* 0x040fec0000041830 */
[----:B------:R5:W-:Y:S02]  /*9f80*/  MUFU.EX2 R83, R76 ;  /* 0x0000004c00537308 */ /* 0x000be40000000800 */
[-C--:B------:R-:W-:Y:S08]  /*9f90*/  HMMA.16816.F32.BF16 R40, R60, R70.reuse, R40 ;  /* 0x000000463c28723c */ /* 0x080ff00000041828 */
[C---:B------:R-:W-:Y:S01]  /*9fa0*/  HMMA.16816.F32.BF16 R116, R52.reuse, R70, R116 ;  /* 0x000000463474723c */ /* 0x040fe20000041874 */
[----:B------:R-:W-:Y:S01]  /*9fb0*/  LDSM.16.MT88.4 R68, [R229+0x1900] ;  /* 0x00190000e544783b */ /* 0x000fe20000004200 */
[----:B------:R-:W1:Y:S06]  /*9fc0*/  MUFU.EX2 R82, R77 ;  /* 0x0000004d00527308 */ /* 0x000e6c0000000800 */
[-C--:B--2---:R-:W-:Y:S04]  /*9fd0*/  HMMA.16816.F32.BF16 R120, R52, R56.reuse, R120 ;  /* 0x000000383478723c */ /* 0x084fe80000041878 */
[----:B------:R-:W2:Y:S04]  /*9fe0*/  MUFU.EX2 R81, R78 ;  /* 0x0000004e00517308 */ /* 0x000ea80000000800 */
[C---:B------:R-:W-:Y:S06]  /*9ff0*/  HMMA.16816.F32.BF16 R124, R60.reuse, R56, R124 ;  /* 0x000000383c7c723c */ /* 0x040fec000004187c */
[----:B------:R-:W-:Y:S01]  /*a000*/  MUFU.EX2 R84, R84 ;  /* 0x0000005400547308 */ /* 0x000fe20000000800 */
[----:B------:R-:W-:Y:S01]  /*a010*/  F2FP.BF16.PACK_AB R56, R179, R173 ;  /* 0x000000adb338723e */ /* 0x000fe200000010ff */
[-C--:B------:R-:W-:Y:S01]  /*a020*/  HMMA.16816.F32.BF16 R44, R60, R58.reuse, R44 ;  /* 0x0000003a3c2c723c */ /* 0x080fe2000004182c */
[----:B------:R-:W2:Y:S03]  /*a030*/  LDSM.16.MT88.4 R60, [R231+0x1900] ;  /* 0x00190000e73c783b */ /* 0x000ea60000004200 */
[----:B------:R-:W-:Y:S04]  /*a040*/  F2FP.BF16.PACK_AB R57, R178, R172 ;  /* 0x000000acb239723e */ /* 0x000fe800000010ff */
[----:B------:R-:W-:Y:S01]  /*a050*/  HMMA.16816.F32.BF16 R128, R52, R58, R128 ;  /* 0x0000003a3480723c */ /* 0x000fe20000041880 */
[----:B------:R-:W-:Y:S06]  /*a060*/  MUFU.EX2 R85, R85 ;  /* 0x0000005500557308 */ /* 0x000fec0000000800 */
[----:B------:R-:W-:Y:S02]  /*a070*/  F2FP.BF16.PACK_AB R52, R175, R209 ;  /* 0x000000d1af34723e */ /* 0x000fe400000010ff */
[----:B------:R-:W-:Y:S02]  /*a080*/  F2FP.BF16.PACK_AB R53, R208, R174 ;  /* 0x000000aed035723e */ /* 0x000fe400000010ff */
[----:B------:R-:W-:Y:S01]  /*a090*/  MUFU.EX2 R86, R86 ;  /* 0x0000005600567308 */ /* 0x000fe20000000800 */
[----:B------:R-:W-:Y:S02]  /*a0a0*/  F2FP.BF16.PACK_AB R54, R207, R206 ;  /* 0x000000cecf36723e */ /* 0x000fe400000010ff */
[----:B------:R-:W-:Y:S02]  /*a0b0*/  F2FP.BF16.PACK_AB R55, R205, R204 ;  /* 0x000000cccd37723e */ /* 0x000fe400000010ff */
[----:B------:R-:W-:Y:S02]  /*a0c0*/  F2FP.BF16.PACK_AB R58, R199, R177 ;  /* 0x000000b1c73a723e */ /* 0x000fe400000010ff */
[----:B------:R-:W-:Y:S03]  /*a0d0*/  F2FP.BF16.PACK_AB R59, R183, R176 ;  /* 0x000000b0b73b723e */ /* 0x000fe600000010ff */
[-C--:B-1----:R-:W-:Y:S01]  /*a0e0*/  HMMA.16816.F32.BF16 R4, R52, R64.reuse, R4 ;  /* 0x000000403404723c */ /* 0x082fe20000041804 */
[----:B------:R-:W-:Y:S07]  /*a0f0*/  MUFU.EX2 R87, R87 ;  /* 0x0000005700577308 */ /* 0x000fee0000000800 */
[C---:B------:R-:W-:Y:S03]  /*a100*/  HMMA.16816.F32.BF16 R8, R56.reuse, R64, R8 ;  /* 0x000000403808723c */ /* 0x040fe60000041808 */
[----:B------:R-:W-:Y:S05]  /*a110*/  MUFU.EX2 R96, R96 ;  /* 0x0000006000607308 */ /* 0x000fea0000000800 */
[-C--:B------:R-:W-:Y:S05]  /*a120*/  HMMA.16816.F32.BF16 R12, R56, R66.reuse, R12 ;  /* 0x00000042380c723c */ /* 0x080fea000004180c */
[----:B------:R-:W-:Y:S03]  /*a130*/  MUFU.EX2 R97, R97 ;  /* 0x0000006100617308 */ /* 0x000fe60000000800 */
[C---:B------:R-:W-:Y:S01]  /*a140*/  HMMA.16816.F32.BF16 R16, R52.reuse, R66, R16 ;  /* 0x000000423410723c */ /* 0x040fe20000041810 */
[----:B------:R-:W1:Y:S06]  /*a150*/  LDSM.16.MT88.4 R64, [R230+0x1900] ;  /* 0x00190000e640783b */ /* 0x000e6c0000004200 */
[----:B------:R-:W-:Y:S01]  /*a160*/  MUFU.EX2 R98, R98 ;  /* 0x0000006200627308 */ /* 0x000fe20000000800 */
[-C--:B--2---:R-:W-:Y:S08]  /*a170*/  HMMA.16816.F32.BF16 R20, R52, R60.reuse, R20 ;  /* 0x0000003c3414723c */ /* 0x084ff00000041814 */
[C---:B------:R-:W-:Y:S01]  /*a180*/  HMMA.16816.F32.BF16 R24, R56.reuse, R60, R24 ;  /* 0x0000003c3818723c */ /* 0x040fe20000041818 */
[----:B------:R-:W-:Y:S07]  /*a190*/  MUFU.EX2 R99, R99 ;  /* 0x0000006300637308 */ /* 0x000fee0000000800 */
[-C--:B------:R-:W-:Y:S03]  /*a1a0*/  HMMA.16816.F32.BF16 R28, R56, R62.reuse, R28 ;  /* 0x0000003e381c723c */ /* 0x080fe6000004181c */
[----:B------:R-:W-:Y:S01]  /*a1b0*/  MUFU.EX2 R100, R100 ;  /* 0x0000006400647308 */ /* 0x000fe20000000800 */
[----:B----4-:R-:W-:Y:S02]  /*a1c0*/  FFMA.FTZ R133, R133, R154, R201 ;  /* 0x0000009a85857223 */ /* 0x010fe400000100c9 */
[----:B------:R-:W-:Y:S02]  /*a1d0*/  FFMA.FTZ R0, R0, R155, R200 ;  /* 0x0000009b00007223 */ /* 0x000fe400000100c8 */
[C---:B------:R-:W-:Y:S01]  /*a1e0*/  HMMA.16816.F32.BF16 R32, R52.reuse, R62, R32 ;  /* 0x0000003e3420723c */ /* 0x040fe20000041820 */
[----:B------:R-:W2:Y:S03]  /*a1f0*/  LDSM.16.MT88.4 R60, [R228+0x2100] ;  /* 0x00210000e43c783b */ /* 0x000ea60000004200 */
[----:B------:R-:W-:Y:S01]  /*a200*/  FADD.FTZ R0, R212, R0 ;  /* 0x00000000d4007221 */ /* 0x000fe20000010000 */
[----:B------:R-:W-:Y:S03]  /*a210*/  MUFU.EX2 R101, R101 ;  /* 0x0000006500657308 */ /* 0x000fe60000000800 */
[-C--:B------:R-:W-:Y:S01]  /*a220*/  HMMA.16816.F32.BF16 R36, R52, R68.reuse, R36 ;  /* 0x000000443424723c */ /* 0x080fe20000041824 */
[----:B------:R-:W-:Y:S03]  /*a230*/  LDSM.16.MT88.4 R152, [R228+0x3100] ;  /* 0x00310000e498783b */ /* 0x000fe60000004200 */
[----:B-----5:R-:W-:Y:S03]  /*a240*/  FADD.FTZ R76, R214, R0 ;  /* 0x00000000d64c7221 */ /* 0x020fe60000010000 */
[----:B------:R-:W-:Y:S01]  /*a250*/  MUFU.EX2 R102, R102 ;  /* 0x0000006600667308 */ /* 0x000fe20000000800 */
[C---:B------:R-:W-:Y:S08]  /*a260*/  HMMA.16816.F32.BF16 R48, R56.reuse, R68, R48 ;  /* 0x000000443830723c */ /* 0x040ff00000041830 */
[-C--:B------:R-:W-:Y:S01]  /*a270*/  HMMA.16816.F32.BF16 R40, R56, R70.reuse, R40 ;  /* 0x000000463828723c */ /* 0x080fe20000041828 */
[----:B------:R-:W-:Y:S07]  /*a280*/  MUFU.EX2 R103, R103 ;  /* 0x0000006700677308 */ /* 0x000fee0000000800 */
[C---:B------:R-:W-:Y:S01]  /*a290*/  HMMA.16816.F32.BF16 R116, R52.reuse, R70, R116 ;  /* 0x000000463474723c */ /* 0x040fe20000041874 */
[----:B------:R-:W4:Y:S02]  /*a2a0*/  LDSM.16.MT88.4 R68, [R231+0x2100] ;  /* 0x00210000e744783b */ /* 0x000f240000004200 */
[----:B------:R-:W-:Y:S05]  /*a2b0*/  MUFU.EX2 R112, R112 ;  /* 0x0000007000707308 */ /* 0x000fea0000000800 */
[-C--:B-1----:R-:W-:Y:S05]  /*a2c0*/  HMMA.16816.F32.BF16 R120, R52, R64.reuse, R120 ;  /* 0x000000403478723c */ /* 0x082fea0000041878 */
[----:B------:R-:W-:Y:S03]  /*a2d0*/  MUFU.EX2 R113, R113 ;  /* 0x0000007100717308 */ /* 0x000fe60000000800 */
[C---:B------:R-:W-:Y:S07]  /*a2e0*/  HMMA.16816.F32.BF16 R124, R56.reuse, R64, R124 ;  /* 0x00000040387c723c */ /* 0x040fee000004187c */
[----:B------:R-:W-:Y:S01]  /*a2f0*/  MUFU.EX2 R114, R114 ;  /* 0x0000007200727308 */ /* 0x000fe20000000800 */
[-C--:B------:R-:W-:Y:S07]  /*a300*/  HMMA.16816.F32.BF16 R44, R56, R66.reuse, R44 ;  /* 0x00000042382c723c */ /* 0x080fee000004182c */
[----:B---3--:R-:W-:Y:S01]  /*a310*/  F2FP.BF16.PACK_AB R56, R190, R180 ;  /* 0x000000b4be38723e */ /* 0x008fe200000010ff */
[----:B------:R-:W-:Y:S01]  /*a320*/  HMMA.16816.F32.BF16 R128, R52, R66, R128 ;  /* 0x000000423480723c */ /* 0x000fe20000041880 */
[----:B------:R-:W1:Y:S01]  /*a330*/  LDSM.16.MT88.4 R64, [R230+0x2100] ;  /* 0x00210000e640783b */ /* 0x000e620000004200 */
[----:B------:R-:W-:Y:S02]  /*a340*/  MUFU.EX2 R115, R115 ;  /* 0x0000007300737308 */ /* 0x000fe40000000800 */
[----:B------:R-:W-:Y:S02]  /*a350*/  F2FP.BF16.PACK_AB R57, R188, R189 ;  /* 0x000000bdbc39723e */ /* 0x000fe400000010ff */
[----:B------:R-:W-:Y:S02]  /*a360*/  F2FP.BF16.PACK_AB R58, R82, R83 ;  /* 0x00000053523a723e */ /* 0x000fe400000010ff */
[----:B------:R-:W-:Y:S04]  /*a370*/  F2FP.BF16.PACK_AB R52, R198, R182 ;  /* 0x000000b6c634723e */ /* 0x000fe800000010ff */
[----:B------:R-:W-:Y:S01]  /*a380*/  F2FP.BF16.PACK_AB R53, R197, R181 ;  /* 0x000000b5c535723e */ /* 0x000fe200000010ff */
[----:B------:R-:W3:Y:S01]  /*a390*/  MUFU.EX2 R108, R108 ;  /* 0x0000006c006c7308 */ /* 0x000ee20000000800 */
[----:B------:R-:W-:Y:S02]  /*a3a0*/  F2FP.BF16.PACK_AB R54, R195, R196 ;  /* 0x000000c4c336723e */ /* 0x000fe400000010ff */
[----:B------:R-:W-:Y:S02]  /*a3b0*/  F2FP.BF16.PACK_AB R55, R191, R194 ;  /* 0x000000c2bf37723e */ /* 0x000fe400000010ff */
[----:B------:R-:W-:Y:S05]  /*a3c0*/  F2FP.BF16.PACK_AB R59, R80, R81 ;  /* 0x00000051503b723e */ /* 0x000fea00000010ff */
[-C--:B--2---:R-:W-:Y:S01]  /*a3d0*/  HMMA.16816.F32.BF16 R4, R52, R60.reuse, R4 ;  /* 0x0000003c3404723c */ /* 0x084fe20000041804 */
[----:B------:R-:W-:Y:S07]  /*a3e0*/  MUFU.EX2 R110, R110 ;  /* 0x0000006e006e7308 */ /* 0x000fee0000000800 */
[C---:B------:R-:W-:Y:S03]  /*a3f0*/  HMMA.16816.F32.BF16 R8, R56.reuse, R60, R8 ;  /* 0x0000003c3808723c */ /* 0x040fe60000041808 */
[----:B------:R-:W-:Y:S01]  /*a400*/  MUFU.EX2 R88, R88 ;  /* 0x0000005800587308 */ /* 0x000fe20000000800 */
[----:B---3--:R-:W-:Y:S04]  /*a410*/  F2FP.BF16.PACK_AB R186, R138, R108 ;  /* 0x0000006c8aba723e */ /* 0x008fe800000010ff */
[-C--:B------:R-:W-:Y:S05]  /*a420*/  HMMA.16816.F32.BF16 R12, R56, R62.reuse, R12 ;  /* 0x0000003e380c723c */ /* 0x080fea000004180c */
[----:B------:R-:W-:Y:S03]  /*a430*/  MUFU.EX2 R89, R89 ;  /* 0x0000005900597308 */ /* 0x000fe60000000800 */
[C---:B------:R-:W-:Y:S01]  /*a440*/  HMMA.16816.F32.BF16 R16, R52.reuse, R62, R16 ;  /* 0x0000003e3410723c */ /* 0x040fe20000041810 */
[----:B------:R-:W2:Y:S06]  /*a450*/  LDSM.16.MT88.4 R60, [R228+0x2900] ;  /* 0x00290000e43c783b */ /* 0x000eac0000004200 */
[----:B------:R-:W-:Y:S01]  /*a460*/  MUFU.EX2 R90, R90 ;  /* 0x0000005a005a7308 */ /* 0x000fe20000000800 */
[-C--:B----4-:R-:W-:Y:S08]  /*a470*/  HMMA.16816.F32.BF16 R20, R52, R68.reuse, R20 ;  /* 0x000000443414723c */ /* 0x090ff00000041814 */
[C---:B------:R-:W-:Y:S01]  /*a480*/  HMMA.16816.F32.BF16 R24, R56.reuse, R68, R24 ;  /* 0x000000443818723c */ /* 0x040fe20000041818 */
[----:B------:R-:W-:Y:S07]  /*a490*/  MUFU.EX2 R91, R91 ;  /* 0x0000005b005b7308 */ /* 0x000fee0000000800 */
[-C--:B------:R-:W-:Y:S03]  /*a4a0*/  HMMA.16816.F32.BF16 R28, R56, R70.reuse, R28 ;  /* 0x00000046381c723c */ /* 0x080fe6000004181c */
[----:B------:R-:W-:Y:S05]  /*a4b0*/  MUFU.EX2 R92, R92 ;  /* 0x0000005c005c7308 */ /* 0x000fea0000000800 */
[C---:B------:R-:W-:Y:S01]  /*a4c0*/  HMMA.16816.F32.BF16 R32, R52.reuse, R70, R32 ;  /* 0x000000463420723c */ /* 0x040fe20000041820 */
[----:B------:R-:W3:Y:S04]  /*a4d0*/  LDSM.16.MT88.4 R68, [R231+0x2900] ;  /* 0x00290000e744783b */ /* 0x000ee80000004200 */
[----:B------:R-:W4:Y:S03]  /*a4e0*/  MUFU.EX2 R93, R93 ;  /* 0x0000005d005d7308 */ /* 0x000f260000000800 */
[-C--:B------:R-:W-:Y:S07]  /*a4f0*/  HMMA.16816.F32.BF16 R36, R52, R72.reuse, R36 ;  /* 0x000000483424723c */ /* 0x080fee0000041824 */
[----:B------:R-:W-:Y:S01]  /*a500*/  MUFU.EX2 R94, R94 ;  /* 0x0000005e005e7308 */ /* 0x000fe20000000800 */
[C---:B------:R-:W-:Y:S08]  /*a510*/  HMMA.16816.F32.BF16 R48, R56.reuse, R72, R48 ;  /* 0x000000483830723c */ /* 0x040ff00000041830 */
[-C--:B------:R-:W-:Y:S01]  /*a520*/  HMMA.16816.F32.BF16 R40, R56, R74.reuse, R40 ;  /* 0x0000004a3828723c */ /* 0x080fe20000041828 */
[----:B------:R-:W5:Y:S07]  /*a530*/  MUFU.EX2 R95, R95 ;  /* 0x0000005f005f7308 */ /* 0x000f6e0000000800 */
[C---:B------:R-:W-:Y:S01]  /*a540*/  HMMA.16816.F32.BF16 R116, R52.reuse, R74, R116 ;  /* 0x0000004a3474723c */ /* 0x040fe20000041874 */
[----:B------:R-:W2:Y:S02]  /*a550*/  LDSM.16.MT88.4 R72, [R229+0x2900] ;  /* 0x00290000e548783b */ /* 0x000ea40000004200 */
[----:B------:R-:W-:Y:S05]  /*a560*/  MUFU.EX2 R104, R104 ;  /* 0x0000006800687308 */ /* 0x000fea0000000800 */
[-C--:B-1----:R-:W-:Y:S05]  /*a570*/  HMMA.16816.F32.BF16 R120, R52, R64.reuse, R120 ;  /* 0x000000403478723c */ /* 0x082fea0000041878 */
[----:B------:R-:W-:Y:S03]  /*a580*/  MUFU.EX2 R105, R105 ;  /* 0x0000006900697308 */ /* 0x000fe60000000800 */
[C---:B------:R-:W-:Y:S07]  /*a590*/  HMMA.16816.F32.BF16 R124, R56.reuse, R64, R124 ;  /* 0x00000040387c723c */ /* 0x040fee000004187c */
[----:B------:R-:W-:Y:S01]  /*a5a0*/  FADD.FTZ R64, R218, R134 ;  /* 0x00000086da407221 */ /* 0x000fe20000010000 */
[-C--:B------:R-:W-:Y:S01]  /*a5b0*/  HMMA.16816.F32.BF16 R44, R56, R66.reuse, R44 ;  /* 0x00000042382c723c */ /* 0x080fe2000004182c */
[----:B------:R-:W-:Y:S03]  /*a5c0*/  MUFU.EX2 R106, R106 ;  /* 0x0000006a006a7308 */ /* 0x000fe60000000800 */
[----:B------:R-:W-:Y:S03]  /*a5d0*/  FADD.FTZ R79, R221, R64 ;  /* 0x00000040dd4f7221 */ /* 0x000fe60000010000 */
[----:B----4-:R-:W-:Y:S01]  /*a5e0*/  F2FP.BF16.PACK_AB R58, R93, R92 ;  /* 0x0000005c5d3a723e */ /* 0x010fe200000010ff */
[----:B------:R-:W-:Y:S01]  /*a5f0*/  HMMA.16816.F32.BF16 R128, R52, R66, R128 ;  /* 0x000000423480723c */ /* 0x000fe20000041880 */
[----:B------:R-:W1:Y:S02]  /*a600*/  LDSM.16.MT88.4 R64, [R230+0x2900] ;  /* 0x00290000e640783b */ /* 0x000e640000004200 */
[----:B------:R-:W-:Y:S01]  /*a610*/  MUFU.EX2 R107, R107 ;  /* 0x0000006b006b7308 */ /* 0x000fe20000000800 */
[----:B------:R-:W-:Y:S01]  /*a620*/  FADD.FTZ R56, R215, R132 ;  /* 0x00000084d7387221 */ /* 0x000fe20000010000 */
[----:B-----5:R-:W-:Y:S01]  /*a630*/  F2FP.BF16.PACK_AB R59, R95, R94 ;  /* 0x0000005e5f3b723e */ /* 0x020fe200000010ff */
[----:B------:R-:W-:Y:S01]  /*a640*/  FADD.FTZ R57, R213, R133 ;  /* 0x00000085d5397221 */ /* 0x000fe20000010000 */
[----:B------:R-:W-:Y:S01]  /*a650*/  F2FP.BF16.PACK_AB R52, R85, R84 ;  /* 0x000000545534723e */ /* 0x000fe200000010ff */
[----:B------:R-:W-:Y:S01]  /*a660*/  FADD.FTZ R78, R220, R56 ;  /* 0x00000038dc4e7221 */ /* 0x000fe20000010000 */
[----:B------:R-:W-:Y:S03]  /*a670*/  F2FP.BF16.PACK_AB R53, R87, R86 ;  /* 0x000000565735723e */ /* 0x000fe600000010ff */
[----:B------:R-:W-:Y:S01]  /*a680*/  F2FP.BF16.PACK_AB R54, R97, R96 ;  /* 0x000000606136723e */ /* 0x000fe200000010ff */
[----:B------:R-:W-:Y:S01]  /*a690*/  FADD.FTZ R77, R219, R57 ;  /* 0x00000039db4d7221 */ /* 0x000fe20000010000 */
[----:B------:R-:W-:Y:S01]  /*a6a0*/  F2FP.BF16.PACK_AB R55, R99, R98 ;  /* 0x000000626337723e */ /* 0x000fe200000010ff */
[----:B------:R-:W-:Y:S01]  /*a6b0*/  FADD.FTZ R0, R143, R79 ;  /* 0x0000004f8f007221 */ /* 0x000fe20000010000 */
[----:B------:R-:W-:Y:S02]  /*a6c0*/  F2FP.BF16.PACK_AB R56, R89, R88 ;  /* 0x000000585938723e */ /* 0x000fe400000010ff */
[----:B------:R-:W-:Y:S01]  /*a6d0*/  F2FP.BF16.PACK_AB R57, R91, R90 ;  /* 0x0000005a5b39723e */ /* 0x000fe200000010ff */
[----:B------:R-:W-:Y:S01]  /*a6e0*/  FADD.FTZ R0, R148, R0 ;  /* 0x0000000094007221 */ /* 0x000fe20000010000 */
[----:B------:R-:W-:Y:S01]  /*a6f0*/  MOV R133, R135 ;  /* 0x0000008700857202 */ /* 0x000fe20000000f00 */
[-C--:B--2---:R-:W-:Y:S03]  /*a700*/  HMMA.16816.F32.BF16 R4, R52, R60.reuse, R4 ;  /* 0x0000003c3404723c */ /* 0x084fe60000041804 */
[----:B------:R-:W-:Y:S05]  /*a710*/  FADD.FTZ R0, R202, R0 ;  /* 0x00000000ca007221 */ /* 0x000fea0000010000 */
[C---:B------:R-:W-:Y:S01]  /*a720*/  HMMA.16816.F32.BF16 R8, R56.reuse, R60, R8 ;  /* 0x0000003c3808723c */ /* 0x040fe20000041808 */
[----:B------:R-:W2:Y:S07]  /*a730*/  MUFU.EX2 R60, R3 ;  /* 0x00000003003c7308 */ /* 0x000eae0000000800 */
[-C--:B------:R-:W-:Y:S08]  /*a740*/  HMMA.16816.F32.BF16 R12, R56, R62.reuse, R12 ;  /* 0x0000003e380c723c */ /* 0x080ff0000004180c */
[C---:B------:R-:W-:Y:S08]  /*a750*/  HMMA.16816.F32.BF16 R16, R52.reuse, R62, R16 ;  /* 0x0000003e3410723c */ /* 0x040ff00000041810 */
[-C--:B---3--:R-:W-:Y:S04]  /*a760*/  HMMA.16816.F32.BF16 R20, R52, R68.reuse, R20 ;  /* 0x000000443414723c */ /* 0x088fe80000041814 */
[----:B--2---:R-:W-:Y:S01]  /*a770*/  F2FP.BF16.PACK_AB R187, R60, R110 ;  /* 0x0000006e3cbb723e */ /* 0x004fe200000010ff */
[----:B------:R-:W-:Y:S03]  /*a780*/  FADD.FTZ R3, R151, R76 ;  /* 0x0000004c97037221 */ /* 0x000fe60000010000 */
[C---:B------:R-:W-:Y:S08]  /*a790*/  HMMA.16816.F32.BF16 R24, R56.reuse, R68, R24 ;  /* 0x000000443818723c */ /* 0x040ff00000041818 */
[-C--:B------:R-:W-:Y:S08]  /*a7a0*/  HMMA.16816.F32.BF16 R28, R56, R70.reuse, R28 ;  /* 0x00000046381c723c */ /* 0x080ff0000004181c */
[C---:B------:R-:W-:Y:S08]  /*a7b0*/  HMMA.16816.F32.BF16 R32, R52.reuse, R70, R32 ;  /* 0x000000463420723c */ /* 0x040ff00000041820 */
[-C--:B------:R-:W-:Y:S08]  /*a7c0*/  HMMA.16816.F32.BF16 R36, R52, R72.reuse, R36 ;  /* 0x000000483424723c */ /* 0x080ff00000041824 */
[C---:B------:R-:W-:Y:S08]  /*a7d0*/  HMMA.16816.F32.BF16 R48, R56.reuse, R72, R48 ;  /* 0x000000483830723c */ /* 0x040ff00000041830 */
[-C--:B------:R-:W-:Y:S08]  /*a7e0*/  HMMA.16816.F32.BF16 R40, R56, R74.reuse, R40 ;  /* 0x0000004a3828723c */ /* 0x080ff00000041828 */
[C---:B------:R-:W-:Y:S08]  /*a7f0*/  HMMA.16816.F32.BF16 R116, R52.reuse, R74, R116 ;  /* 0x0000004a3474723c */ /* 0x040ff00000041874 */
[-C--:B-1----:R-:W-:Y:S08]  /*a800*/  HMMA.16816.F32.BF16 R120, R52, R64.reuse, R120 ;  /* 0x000000403478723c */ /* 0x082ff00000041878 */
        /* <DEDUP_REMOVED lines=9> */
[----:B------:R-:W-:Y:S01]  /*a8a0*/  FADD.FTZ R56, R227, R3 ;  /* 0x00000003e3387221 */ /* 0x000fe20000010000 */
[----:B------:R-:W-:Y:S01]  /*a8b0*/  F2FP.BF16.PACK_AB R54, R113, R112 ;  /* 0x000000707136723e */ /* 0x000fe200000010ff */
[----:B------:R-:W-:Y:S01]  /*a8c0*/  FADD.FTZ R3, R158, R57 ;  /* 0x000000399e037221 */ /* 0x000fe20000010000 */
[----:B------:R-:W-:Y:S02]  /*a8d0*/  F2FP.BF16.PACK_AB R55, R115, R114 ;  /* 0x000000727337723e */ /* 0x000fe400000010ff */
[----:B------:R-:W-:Y:S01]  /*a8e0*/  F2FP.BF16.PACK_AB R184, R105, R104 ;  /* 0x0000006869b8723e */ /* 0x000fe200000010ff */
[----:B------:R-:W-:Y:S01]  /*a8f0*/  FADD.FTZ R3, R203, R3 ;  /* 0x00000003cb037221 */ /* 0x000fe20000010000 */
[----:B------:R-:W-:Y:S03]  /*a900*/  F2FP.BF16.PACK_AB R185, R107, R106 ;  /* 0x0000006a6bb9723e */ /* 0x000fe600000010ff */
[-C--:B------:R-:W-:Y:S01]  /*a910*/  HMMA.16816.F32.BF16 R144, R52, R152.reuse, R4 ;  /* 0x000000983490723c */ /* 0x080fe20000041804 */
[----:B------:R-:W1:Y:S07]  /*a920*/  LDSM.16.MT88.4 R4, [R229+0x3100] ;  /* 0x00310000e504783b */ /* 0x000e6e0000004200 */
[C---:B------:R-:W-:Y:S07]  /*a930*/  HMMA.16816.F32.BF16 R140, R184.reuse, R152, R8 ;  /* 0x00000098b88c723c */ /* 0x040fee0000041808 */
        /* <DEDUP_REMOVED lines=27> */
[----:B------:R-:W-:Y:S01]  /*aaf0*/  FADD.FTZ R14, R225, R3 ;  /* 0x00000003e10e7221 */ /* 0x000fe20000010000 */
[----:B------:R-:W2:Y:S01]  /*ab00*/  LDSM.16.MT88.4 R8, [R230+0x3100] ;  /* 0x00310000e608783b */ /* 0x000ea20000004200 */
        /* <DEDUP_REMOVED lines=72> */
[----:B------:R-:W-:Y:S02]  /*af90*/  FADD.FTZ R0, R60, R0 ;  /* 0x000000003c007221 */ /* 0x000fe40000010000 */
[----:B------:R-:W-:Y:S01]  /*afa0*/  FADD.FTZ R5, R114, R5 ;  /* 0x0000000572057221 */ /* 0x000fe20000010000 */
[----:B------:R1:W-:Y:S01]  /*afb0*/  STL [R1], R3 ;  /* 0x0000000301007387 */ /* 0x0003e20000100800 */
[----:B------:R-:W-:Y:S02]  /*afc0*/  FADD.FTZ R251, R113, R6 ;  /* 0x0000000671fb7221 */ /* 0x000fe40000010000 */
[----:B------:R-:W-:Y:S01]  /*afd0*/  FADD.FTZ R252, R115, R5 ;  /* 0x0000000573fc7221 */ /* 0x000fe20000010000 */
[----:B------:R2:W-:Y:S01]  /*afe0*/  STL [R1+0x4], R0 ;  /* 0x0000040001007387 */ /* 0x0005e20000100800 */
[----:B-1----:R-:W-:Y:S02]  /*aff0*/  MOV R3, R136 ;  /* 0x0000008800037202 */ /* 0x002fe40000000f00 */
[----:B--2---:R-:W-:Y:S01]  /*b000*/  MOV R0, R137 ;  /* 0x0000008900007202 */ /* 0x004fe20000000f00 */
[----:B------:R-:W-:-:S05]  /*b010*/  @P0 BRA `(.L_x_833) ;  /* 0xffffc1e000000947 */ /* 0x000fca000383ffff */
.L_x_832:
[----:B------:R-:W2:Y:S04]  /*b020*/  LDL.LU R10, [R1] ;  /* 0x00000000010a7983 */ /* 0x000ea80000300800 */
[----:B------:R-:W3:Y:S01]  /*b030*/  LDL.LU R9, [R1+0x4] ;  /* 0x0000040001097983 */ /* 0x000ee20000300800 */
[----:B------:R-:W-:-:S02]  /*b040*/  MOV R36, 0xff800000 ;  /* 0xff80000000247802 */ /* 0x000fc40000000f00 */
[----:B------:R-:W-:Y:S01]  /*b050*/  MOV R37, 0xff800000 ;  /* 0xff80000000257802 */ /* 0x000fe20000000f00 */
[----:B------:R-:W4:Y:S01]  /*b060*/  SHFL.BFLY PT, R5, R251, 0x2, 0x1f ;  /* 0x0c401f00fb057f89 */ /* 0x000f2200000e0000 */
[----:B------:R-:W-:Y:S02]  /*b070*/  MOV R38, 0xff800000 ;  /* 0xff80000000267802 */ /* 0x000fe40000000f00 */
[----:B------:R-:W-:Y:S01]  /*b080*/  MOV R39, 0xff800000 ;  /* 0xff80000000277802 */ /* 0x000fe20000000f00 */
[----:B------:R-:W1:Y:S01]  /*b090*/  SHFL.BFLY PT, R6, R252, 0x2, 0x1f ;  /* 0x0c401f00fc067f89 */ /* 0x000e6200000e0000 */
[----:B------:R-:W-:Y:S01]  /*b0a0*/  PLOP3.LUT P4, PT, PT, PT, PT, 0x8, 0x0 ;  /* 0x000000000000781c */ /* 0x000fe20003f8e170 */
[----:B----4-:R-:W-:Y:S02]  /*b0b0*/  FADD.FTZ R5, R5, R251 ;  /* 0x000000fb05057221 */ /* 0x010fe40000010000 */
[----:B-1----:R-:W-:-:S03]  /*b0c0*/  FADD.FTZ R6, R6, R252 ;  /* 0x000000fc06067221 */ /* 0x002fc60000010000 */
[----:B------:R-:W1:Y:S04]  /*b0d0*/  SHFL.BFLY PT, R0, R5, 0x1, 0x1f ;  /* 0x0c201f0005007f89 */ /* 0x000e6800000e0000 */
[----:B------:R-:W4:Y:S01]  /*b0e0*/  SHFL.BFLY PT, R4, R6, 0x1, 0x1f ;  /* 0x0c201f0006047f89 */ /* 0x000f2200000e0000 */
[----:B-1----:R-:W-:Y:S01]  /*b0f0*/  FADD.FTZ R5, R5, R0 ;  /* 0x0000000005057221 */ /* 0x002fe20000010000 */
[----:B------:R-:W-:Y:S01]  /*b100*/  MOV R0, RZ ;  /* 0x000000ff00007202 */ /* 0x000fe20000000f00 */
[----:B----4-:R-:W-:-:S03]  /*b110*/  FADD.FTZ R6, R6, R4 ;  /* 0x0000000406067221 */ /* 0x010fc60000010000 */
[----:B------:R-:W-:Y:S02]  /*b120*/  FSETP.NE.FTZ.AND P3, PT, R5, RZ, PT ;  /* 0x000000ff0500720b */ /* 0x000fe40003f75000 */
[----:B------:R-:W-:Y:S02]  /*b130*/  MOV R4, RZ ;  /* 0x000000ff00047202 */ /* 0x000fe40000000f00 */
[----:B------:R-:W-:-:S09]  /*b140*/  FSETP.NE.FTZ.AND P2, PT, R6, RZ, PT ;  /* 0x000000ff0600720b */ /* 0x000fd20003f55000 */
[----:B------:R-:W1:Y:S08]  /*b150*/  @P3 MUFU.RCP R0, R5 ;  /* 0x0000000500003308 */ /* 0x000e700000001000 */
[----:B------:R-:W4:Y:S01]  /*b160*/  @P2 MUFU.RCP R4, R6 ;  /* 0x0000000600042308 */ /* 0x000f220000001000 */
[----:B-1----:R-:W-:-:S07]  /*b170*/  FMUL.FTZ R144, R0, R144 ;  /* 0x0000009000907220 */ /* 0x002fce0000410000 */
[----:B------:R-:W1:Y:S01]  /*b180*/  @P3 MUFU.LG2 R11, R5 ;  /* 0x00000005000b3308 */ /* 0x000e620000000c00 */
        /* <DEDUP_REMOVED lines=15> */
[----:B------:R-:W-:Y:S01]  /*b280*/  MOV R0, RZ ;  /* 0x000000ff00007202 */ /* 0x000fe20000000f00 */
[C---:B----4-:R-:W-:Y:S02]  /*b290*/  FMUL.FTZ R146, R4.reuse, R146 ;  /* 0x0000009204927220 */ /* 0x050fe40000410000 */
        /* <DEDUP_REMOVED lines=16> */
[----:B-1----:R-:W-:Y:S01]  /*b3a0*/  @P3 FMUL.FTZ R11, R11, 0.69314718246459960938 ;  /* 0x3f3172180b0b3820 */ /* 0x002fe20000410000 */
[----:B--2---:R-:W1:Y:S04]  /*b3b0*/  SHFL.BFLY PT, R7, R10, 0x2, 0x1f ;  /* 0x0c401f000a077f89 */ /* 0x004e6800000e0000 */
[----:B---3--:R-:W2:Y:S01]  /*b3c0*/  SHFL.BFLY PT, R8, R9, 0x2, 0x1f ;  /* 0x0c401f0009087f89 */ /* 0x008ea200000e0000 */
[----:B-1----:R-:W-:Y:S02]  /*b3d0*/  FADD.FTZ R7, R7, R10 ;  /* 0x0000000a07077221 */ /* 0x002fe40000010000 */
[----:B------:R-:W-:-:S02]  /*b3e0*/  @P3 FMUL.FTZ R10, R4, c[0x0][0x2d0] ;  /* 0x0000b400040a3a20 */ /* 0x000fc40000410000 */
[----:B--2---:R-:W-:Y:S01]  /*b3f0*/  FADD.FTZ R8, R8, R9 ;  /* 0x0000000908087221 */ /* 0x004fe20000010000 */
[----:B------:R-:W1:Y:S01]  /*b400*/  SHFL.BFLY PT, R3, R7, 0x1, 0x1f ;  /* 0x0c201f0007037f89 */ /* 0x000e6200000e0000 */
[----:B------:R-:W-:-:S03]  /*b410*/  @P3 FFMA.FTZ R36, R10, R137, R11 ;  /* 0x000000890a243223 */ /* 0x000fc6000001000b */
[----:B------:R-:W2:Y:S01]  /*b420*/  SHFL.BFLY PT, R9, R8, 0x1, 0x1f ;  /* 0x0c201f0008097f89 */ /* 0x000ea200000e0000 */
[----:B-1----:R-:W-:Y:S01]  /*b430*/  FADD.FTZ R7, R7, R3 ;  /* 0x0000000307077221 */ /* 0x002fe20000010000 */
[----:B------:R-:W-:Y:S01]  /*b440*/  MOV R3, RZ ;  /* 0x000000ff00037202 */ /* 0x000fe20000000f00 */
[----:B--2---:R-:W-:-:S03]  /*b450*/  FADD.FTZ R8, R9, R8 ;  /* 0x0000000809087221 */ /* 0x004fc60000010000 */
[----:B------:R-:W-:Y:S01]  /*b460*/  FSETP.NE.FTZ.AND P1, PT, R7, RZ, PT ;  /* 0x000000ff0700720b */ /* 0x000fe20003f35000 */
[----:B------:R-:W1:Y:S01]  /*b470*/  @P2 MUFU.LG2 R9, R6 ;  /* 0x0000000600092308 */ /* 0x000e620000000c00 */
[----:B------:R-:W-:-:S11]  /*b480*/  FSETP.NE.FTZ.AND P0, PT, R8, RZ, PT ;  /* 0x000000ff0800720b */ /* 0x000fd60003f15000 */
[----:B------:R-:W2:Y:S01]  /*b490*/  @P1 MUFU.RCP R3, R7 ;  /* 0x0000000700031308 */ /* 0x000ea20000001000 */
[----:B-1----:R-:W-:-:S07]  /*b4a0*/  @P2 FMUL.FTZ R9, R9, 0.69314718246459960938 ;  /* 0x3f31721809092820 */ /* 0x002fce0000410000 */
[----:B------:R-:W1:Y:S08]  /*b4b0*/  @P0 MUFU.RCP R0, R8 ;  /* 0x0000000800000308 */ /* 0x000e700000001000 */
[----:B------:R-:W3:Y:S01]  /*b4c0*/  @P1 MUFU.LG2 R7, R7 ;  /* 0x0000000700071308 */ /* 0x000ee20000000c00 */
[C---:B--2---:R-:W-:Y:S02]  /*b4d0*/  FMUL.FTZ R140, R3.reuse, R140 ;  /* 0x0000008c038c7220 */ /* 0x044fe40000410000 */
[----:B------:R-:W-:-:S02]  /*b4e0*/  FMUL.FTZ R33, R3, R141 ;  /* 0x0000008d03217220 */ /* 0x000fc40000410000 */
[C---:B------:R-:W-:Y:S02]  /*b4f0*/  FMUL.FTZ R148, R3.reuse, R148 ;  /* 0x0000009403947220 */ /* 0x040fe40000410000 */
[C---:B------:R-:W-:Y:S01]  /*b500*/  FMUL.FTZ R32, R3.reuse, R149 ;  /* 0x0000009503207220 */ /* 0x040fe20000410000 */
[----:B------:R2:W4:Y:S01]  /*b510*/  @P0 MUFU.LG2 R6, R8 ;  /* 0x0000000800060308 */ /* 0x0005220000000c00 */
[C---:B------:R-:W-:Y:S02]  /*b520*/  FMUL.FTZ R160, R3.reuse, R160 ;  /* 0x000000a003a07220 */ /* 0x040fe40000410000 */
[C---:B------:R-:W-:Y:S02]  /*b530*/  FMUL.FTZ R28, R3.reuse, R161 ;  /* 0x000000a1031c7220 */ /* 0x040fe40000410000 */
[C---:B------:R-:W-:Y:S02]  /*b540*/  FMUL.FTZ R164, R3.reuse, R164 ;  /* 0x000000a403a47220 */ /* 0x040fe40000410000 */
[----:B------:R-:W-:-:S02]  /*b550*/  FMUL.FTZ R25, R3, R165 ;  /* 0x000000a503197220 */ /* 0x000fc40000410000 */
[C---:B------:R-:W-:Y:S02]  /*b560*/  FMUL.FTZ R176, R3.reuse, R176 ;  /* 0x000000b003b07220 */ /* 0x040fe40000410000 */
[C---:B------:R-:W-:Y:S02]  /*b570*/  FMUL.FTZ R22, R3.reuse, R177 ;  /* 0x000000b103167220 */ /* 0x040fe40000410000 */
[C---:B------:R-:W-:Y:S02]  /*b580*/  FMUL.FTZ R180, R3.reuse, R180 ;  /* 0x000000b403b47220 */ /* 0x040fe40000410000 */
[C---:B------:R-:W-:Y:S01]  /*b590*/  FMUL.FTZ R12, R3.reuse, R181 ;  /* 0x000000b5030c7220 */ /* 0x040fe20000410000 */
[----:B--2---:R-:W-:Y:S01]  /*b5a0*/  @P0 MOV R8, 0x3f317218 ;  /* 0x3f31721800080802 */ /* 0x004fe20000000f00 */
[C---:B------:R-:W-:Y:S02]  /*b5b0*/  FMUL.FTZ R124, R3.reuse, R124 ;  /* 0x0000007c037c7220 */ /* 0x040fe40000410000 */
[----:B------:R-:W-:-:S02]  /*b5c0*/  FMUL.FTZ R125, R3, R125 ;  /* 0x0000007d037d7220 */ /* 0x000fc40000410000 */
[C---:B------:R-:W-:Y:S02]  /*b5d0*/  FMUL.FTZ R184, R3.reuse, R184 ;  /* 0x000000b803b87220 */ /* 0x040fe40000410000 */
[----:B------:R-:W-:Y:S01]  /*b5e0*/  FMUL.FTZ R185, R3, R185 ;  /* 0x000000b903b97220 */ /* 0x000fe20000410000 */
[----:B------:R-:W-:Y:S01]  /*b5f0*/  @P2 MOV R3, 0x3f317218 ;  /* 0x3f31721800032802 */ /* 0x000fe20000000f00 */
[C---:B-1----:R-:W-:Y:S02]  /*b600*/  FMUL.FTZ R142, R0.reuse, R142 ;  /* 0x0000008e008e7220 */ /* 0x042fe40000410000 */
        /* <DEDUP_REMOVED lines=15> */
[----:B------:R-:W-:Y:S01]  /*b700*/  @P1 MOV R0, 0x3f317218 ;  /* 0x3f31721800001802 */ /* 0x000fe20000000f00 */
[----:B------:R-:W-:-:S02]  /*b710*/  @P2 FMUL.FTZ R5, R3, c[0x0][0x2d0] ;  /* 0x0000b40003052a20 */ /* 0x000fc40000410000 */
[----:B---3--:R-:W-:Y:S02]  /*b720*/  @P1 FMUL.FTZ R7, R7, 0.69314718246459960938 ;  /* 0x3f31721807071820 */ /* 0x008fe40000410000 */
[----:B------:R-:W-:Y:S02]  /*b730*/  @P1 FMUL.FTZ R3, R0, c[0x0][0x2d0] ;  /* 0x0000b40000031a20 */ /* 0x000fe40000410000 */
[----:B----4-:R-:W-:Y:S02]  /*b740*/  @P0 FMUL.FTZ R4, R6, 0.69314718246459960938 ;  /* 0x3f31721806040820 */ /* 0x010fe40000410000 */
[----:B------:R-:W-:Y:S02]  /*b750*/  @P0 FMUL.FTZ R0, R8, c[0x0][0x2d0] ;  /* 0x0000b40008000a20 */ /* 0x000fe40000410000 */
[----:B------:R-:W-:Y:S02]  /*b760*/  @P2 FFMA.FTZ R37, R5, R136, R9 ;  /* 0x0000008805252223 */ /* 0x000fe40000010009 */
[----:B------:R-:W-:-:S02]  /*b770*/  @P1 FFMA.FTZ R38, R3, R135, R7 ;  /* 0x0000008703261223 */ /* 0x000fc40000010007 */
[----:B------:R-:W-:Y:S02]  /*b780*/  @P0 FFMA.FTZ R39, R0, R2, R4 ;  /* 0x0000000200270223 */ /* 0x000fe40000010004 */
.L_x_816:
        /* <DEDUP_REMOVED lines=135> */
.L_x_837:
        /* <DEDUP_REMOVED lines=194> */
.L_x_836:
        /* <DEDUP_REMOVED lines=31> */
.L_x_838:
        /* <DEDUP_REMOVED lines=43> */
.L_x_840:
[----:B------:R-:W-:Y:S05]  /*d0c0*/  BSYNC B0 ;  /* 0x0000000000007941 */ /* 0x000fea0003800000 */
.L_x_839:
        /* <DEDUP_REMOVED lines=107> */
.L_x_841:
        /* <DEDUP_REMOVED lines=16> */
.L_x_1608:


//--------------------- .text._ZN7cutlass13device_kernelIN5flash19enable_sm80_to_sm89INS1_16FlashAttnFwdSm80INS1_25CollectiveMainloopFwdSm80ILi4ELi1ELb0EN4cute5tupleIJNS5_1CILi128EEENS7_ILi112EEENS7_ILi64EEEEEELi64ENS_10bfloat16_tEfNS_4arch4Sm80ELb0ELb0ELb0ELb1ELb1ELb1ELb1ELb0EEENS1_21CollectiveEpilogueFwdINS6_IJS8_SA_S9_EEENS6_IJNS7_ILi1EEESI_SI_EEESC_SE_Li128ELb1ELb1ELb0ELb0EEENS1_19SingleTileSchedulerILb1ELb0ELb1ELi128EEEEEEEEEvNT_6ParamsE --------------------------
	.section	.text._ZN7cutlass13device_kernelIN5flash19enable_sm80_to_sm89INS1_16FlashAttnFwdSm80INS1_25CollectiveMainloopFwdSm80ILi4ELi1ELb0EN4cute5tupleIJNS5_1CILi128EEENS7_ILi112EEENS7_ILi64EEEEEELi64ENS_10bfloat16_tEfNS_4arch4Sm80ELb0ELb0ELb0ELb1ELb1ELb1ELb1ELb0EEENS1_21CollectiveEpilogueFwdINS6_IJS8_SA_S9_EEENS6_IJNS7_ILi1EEESI_SI_EEESC_SE_Li128ELb1ELb1ELb0ELb0EEENS1_19SingleTileSchedulerILb1ELb0ELb1ELi128EEEEEEEEEvNT_6ParamsE,"ax",@progbits
	.sectioninfo	@"SHI_REGISTERS=255"
	.align	128
.text._ZN7cutlass13device_kernelIN5flash19enable_sm80_to_sm89INS1_16FlashAttnFwdSm80INS1_25CollectiveMainloopFwdSm80ILi4ELi1ELb0EN4cute5tupleIJNS5_1CILi128EEENS7_ILi112EEENS7_ILi64EEEEEELi64ENS_10bfloat16_tEfNS_4arch4Sm80ELb0ELb0ELb0ELb1ELb1ELb1ELb1ELb0EEENS1_21CollectiveEpilogueFwdINS6_IJS8_SA_S9_EEENS6_IJNS7_ILi1EEESI_SI_EEESC_SE_Li128ELb1ELb1ELb0ELb0EEENS1_19SingleTileSchedulerILb1ELb0ELb1ELi128EEEEEEEEEvNT_6ParamsE:
        .type           _ZN7cutlass13device_kernelIN5flash19enable_sm80_to_sm89INS1_16FlashAttnFwdSm80INS1_25CollectiveMainloopFwdSm80ILi4ELi1ELb0EN4cute5tupleIJNS5_1CILi128EEENS7_ILi112EEENS7_ILi64EEEEEELi64ENS_10bfloat16_tEfNS_4arch4Sm80ELb0ELb0ELb0ELb1ELb1ELb1ELb1ELb0EEENS1_21CollectiveEpilogueFwdINS6_IJS8_SA_S9_EEENS6_IJNS7_ILi1EEESI_SI_EEESC_SE_Li128ELb1ELb1ELb0ELb0EEENS1_19SingleTileSchedulerILb1ELb0ELb1ELi128EEEEEEEEEvNT_6ParamsE,@function
        .size           _ZN7cutlass13device_kernelIN5flash19enable_sm80_to_sm89INS1_16FlashAttnFwdSm80INS1_25CollectiveMainloopFwdSm80ILi4ELi1ELb0EN4cute5tupleIJNS5_1CILi128EEENS7_ILi112EEENS7_ILi64EEEEEELi64ENS_10bfloat16_tEfNS_4arch4Sm80ELb0ELb0ELb0ELb1ELb1ELb1ELb1ELb0EEENS1_21CollectiveEpilogueFwdINS6_IJS8_SA_S9_EEENS6_IJNS7_ILi1EEESI_SI_EEESC_SE_Li128ELb1ELb1ELb0ELb0EEENS1_19SingleTileSchedulerILb1ELb0ELb1ELi128EEEEEEEEEvNT_6ParamsE,(.L_x_1609 - _ZN7cutlass13device_kernelIN5flash19enable_sm80_to_sm89INS1_16FlashAttnFwdSm80INS1_25CollectiveMainloopFwdSm80ILi4ELi1ELb0EN4cute5tupleIJNS5_1CILi128EEENS7_ILi112EEENS7_ILi64EEEEEELi64ENS_10bfloat16_tEfNS_4arch4Sm80ELb0ELb0ELb0ELb1ELb1ELb1ELb1ELb0EEENS1_21CollectiveEpilogueFwdINS6_IJS8_SA_S9_EEENS6_IJNS7_ILi1EEESI_SI_EEESC_SE_Li128ELb1ELb1ELb0ELb0EEENS1_19SingleTileSchedulerILb1ELb0ELb1ELi128EEEEEEEEEvNT_6ParamsE)
        .other          _ZN7cutlass13device_kernelIN5flash19enable_sm80_to_sm89INS1_16FlashAttnFwdSm80INS1_25CollectiveMainloopFwdSm80ILi4ELi1ELb0EN4cute5tupleIJNS5_1CILi128EEENS7_ILi112EEENS7_ILi64EEEEEELi64ENS_10bfloat16_tEfNS_4arch4Sm80ELb0ELb0ELb0ELb1ELb1ELb1ELb1ELb0EEENS1_21CollectiveEpilogueFwdINS6_IJS8_SA_S9_EEENS6_IJNS7_ILi1EEESI_SI_EEESC_SE_Li128ELb1ELb1ELb0ELb0EEENS1_19SingleTileSchedulerILb1ELb0ELb1ELi128EEEEEEEEEvNT_6ParamsE,@"STO_CUDA_ENTRY STV_DEFAULT"
_ZN7cutlass13device_kernelIN5flash19enable_sm80_to_sm89INS1_16FlashAttnFwdSm80INS1_25CollectiveMainloopFwdSm80ILi4ELi1ELb0EN4cute5tupleIJNS5_1CILi128EEENS7_ILi112EEENS7_ILi64EEEEEELi64ENS_10bfloat16_tEfNS_4arch4Sm80ELb0ELb0ELb0ELb1ELb1ELb1ELb1ELb0EEENS1_21CollectiveEpilogueFwdINS6_IJS8_SA_S9_EEENS6_IJNS7_ILi1EEESI_SI_EEESC_SE_Li128ELb1ELb1ELb0ELb0EEENS1_19SingleTileSchedulerILb1ELb0ELb1ELi128EEEEEEEEEvNT_6ParamsE:
        /* <DEDUP_REMOVED lines=21> */
.L_x_843:
        /* <DEDUP_REMOVED lines=13> */
.L_x_845:
[----:B------:R-:W-:Y:S02]  /*0220*/  ULDC UR6, c[0x0][0x54c] ;  /* 0x0001530000067ab9 */ /* 0x000fe40000000800 */
.L_x_844:
[----:B------:R-:W-:Y:S02]  /*0230*/  ULDC UR4, c[0x0][0x548] ;  /* 0x0001520000047ab9 */ /* 0x000fe40000000800 */
[----:B------:R-:W-:-:S02]  /*0240*/  USHF.L.U32 UR5, UR16, 0x7, URZ ;  /* 0x0000000710057899 */ /* 0x000fc4000800063f */
[----:B------:R-:W-:-:S04]  /*0250*/  UIMAD UR4, UR6, UR4, URZ ;  /* 0x00000004060472a4 */ /* 0x000fc8000f8e023f */
[----:B------:R-:W-:-:S04]  /*0260*/  UISETP.GE.AND UP0, UPT, UR5, UR4, UPT ;  /* 0x000000040500728c */ /* 0x000fc8000bf06270 */
[----:B------:R-:W-:Y:S01]  /*0270*/  USEL UR20, UR20, 0xffffffff, !UP0 ;  /* 0xffffffff14147887 */ /* 0x000fe2000c000000 */
[----:B------:R-:W-:Y:S05]  /*0280*/  BRA `(.L_x_846) ;  /* 0x000001b000007947 */ /* 0x000fea0003800000 */
.L_x_842:
        /* <DEDUP_REMOVED lines=8> */
.L_x_847:
        /* <DEDUP_REMOVED lines=13> */
.L_x_849:
[----:B------:R-:W-:Y:S02]  /*03e0*/  ULDC UR6, c[0x0][0x54c] ;  /* 0x0001530000067ab9 */ /* 0x000fe40000000800 */
.L_x_848:
[----:B------:R-:W-:Y:S02]  /*03f0*/  ULDC UR4, c[0x0][0x548] ;  /* 0x0001520000047ab9 */ /* 0x000fe40000000800 */
[----:B------:R-:W-:-:S02]  /*0400*/  USHF.L.U32 UR5, UR16, 0x7, URZ ;  /* 0x0000000710057899 */ /* 0x000fc4000800063f */
[----:B------:R-:W-:-:S04]  /*0410*/  UIMAD UR4, UR6, UR4, URZ ;  /* 0x00000004060472a4 */ /* 0x000fc8000f8e023f */
[----:B------:R-:W-:-:S04]  /*0420*/  UISETP.GE.AND UP0, UPT, UR5, UR4, UPT ;  /* 0x000000040500728c */ /* 0x000fc8000bf06270 */
[----:B------:R-:W-:-:S06]  /*0430*/  USEL UR20, UR20, 0xffffffff, !UP0 ;  /* 0xffffffff14147887 */ /* 0x000fcc000c000000 */
.L_x_846:
        /* <DEDUP_REMOVED lines=64> */
.L_x_850:
        /* <DEDUP_REMOVED lines=10> */
.L_x_851:
[----:B------:R-:W-:Y:S05]  /*08e0*/  @!P4 BRA `(.L_x_852) ;  /* 0x000000500000c947 */ /* 0x000fea0003800000 */
[----:B-1--4-:R1:W4:Y:S04]  /*08f0*/  LDG.E R0, [R4.64] ;  /* 0x0000001604007981 */ /* 0x012328000c1e1900 */
[----:B-1-3--:R-:W3:Y:S01]  /*0900*/  LDG.E R4, [R4.64+0x4] ;  /* 0x0000041604047981 */ /* 0x00aee2000c1e1900 */
[----:B----4-:R-:W1:Y:S08]  /*0910*/  R2UR UR21, R0 ;  /* 0x00000000001573c2 */ /* 0x010e7000000e0000 */
[----:B---3--:R-:W1:Y:S02]  /*0920*/  R2UR UR5, R4 ;  /* 0x00000000040573c2 */ /* 0x008e6400000e0000 */
[----:B-1----:R-:W-:-:S06]  /*0930*/  UIADD3 UR21, -UR21, UR5, URZ ;  /* 0x0000000515157290 */ /* 0x002fcc000fffe13f */
.L_x_852:
        /* <DEDUP_REMOVED lines=77> */
[-C--:B------:R-:W-:Y:S01]  /*0e10*/  LEA.HI R91, R28, R247.reuse, RZ, 0x6 ;  /* 0x000000f71c5b7211 */ /* 0x080fe200078f30ff */
        /* <DEDUP_REMOVED lines=269> */
.L_x_900:
        /* <DEDUP_REMOVED lines=9> */
[--C-:B------:R-:W-:Y:S01]  /*1f80*/  IMAD.MOV.U32 R2, RZ, RZ, R3.reuse ;  /* 0x000000ffff027224 */ /* 0x100fe200078e0003 */
[----:B------:R-:W-:Y:S05]  /*1f90*/  ISETP.GT.OR P0, PT, R0, 0x6f, P0 ;  /* 0x0000006f0000780c */ /* 0x000fea0000704670 */
[----:B------:R-:W-:Y:S05]  /*1fa0*/  @P1 IMAD.HI.U32 R4, R3, c[0x0][0x2bc], RZ ;  /* 0x0000af0003041a27 */ /* 0x000fea00078e00ff */
        /* <DEDUP_REMOVED lines=8> */
[----:B------:R-:W-:Y:S01]  /*2030*/  SHF.R.S32.HI R118, RZ, 0x1f, R101 ;  /* 0x0000001fff767819 */ /* 0x000fe20000011465 */
[----:B------:R1:W2:Y:S04]  /*2040*/  @!P0 LDG.E R100, [R4.64] ;  /* 0x0000001604648981 */ /* 0x0002a8000c1e1900 */
[----:B------:R-:W-:Y:S01]  /*2050*/  BAR.SYNC.DEFER_BLOCKING 0x0 ;  /* 0x0000000000007b1d */ /* 0x000fe20000010000 */
[----:B-1----:R-:W-:Y:S04]  /*2060*/  IMAD R4, R118, c[0x0][0x1e0], RZ ;  /* 0x0000780076047a24 */ /* 0x002fe800078e02ff */
        /* <DEDUP_REMOVED lines=53> */
.L_x_858:
[----:B------:R-:W-:Y:S05]  /*23c0*/  BSYNC B0 ;  /* 0x0000000000007941 */ /* 0x000fea0003800000 */
.L_x_857:
        /* <DEDUP_REMOVED lines=38> */
.L_x_860:
[----:B------:R-:W-:Y:S05]  /*2630*/  BSYNC B0 ;  /* 0x0000000000007941 */ /* 0x000fea0003800000 */
.L_x_859:
        /* <DEDUP_REMOVED lines=40> */
.L_x_862:
[----:B------:R-:W-:Y:S05]  /*28c0*/  BSYNC B0 ;  /* 0x0000000000007941 */ /* 0x000fea0003800000 */
.L_x_861:
        /* <DEDUP_REMOVED lines=38> */
.L_x_864:
[----:B------:R-:W-:Y:S05]  /*2b30*/  BSYNC B0 ;  /* 0x0000000000007941 */ /* 0x000fea0003800000 */
.L_x_863:
        /* <DEDUP_REMOVED lines=74> */
.L_x_868:
[----:B------:R-:W-:Y:S05]  /*2fe0*/  BSYNC B0 ;  /* 0x0000000000007941 */ /* 0x000fea0003800000 */
.L_x_867:
        /* <DEDUP_REMOVED lines=57> */
.L_x_866:
[----:B------:R-:W-:Y:S05]  /*3380*/  BSYNC B1 ;  /* 0x0000000000017941 */ /* 0x000fea0003800000 */
.L_x_865:
        /* <DEDUP_REMOVED lines=62> */
.L_x_872:
[----:B------:R-:W-:Y:S05]  /*3770*/  BSYNC B0 ;  /* 0x0000000000007941 */ /* 0x000fea0003800000 */
.L_x_871:
        /* <DEDUP_REMOVED lines=57> */
.L_x_870:
[----:B------:R-:W-:Y:S05]  /*3b10*/  BSYNC B1 ;  /* 0x0000000000017941 */ /* 0x000fea0003800000 */
.L_x_869:
        /* <DEDUP_REMOVED lines=62> */
.L_x_876:
[----:B------:R-:W-:Y:S05]  /*3f00*/  BSYNC B0 ;  /* 0x0000000000007941 */ /* 0x000fea0003800000 */
.L_x_875:
        /* <DEDUP_REMOVED lines=57> */
.L_x_874:
[----:B------:R-:W-:Y:S05]  /*42a0*/  BSYNC B1 ;  /* 0x0000000000017941 */ /* 0x000fea0003800000 */
.L_x_873:
        /* <DEDUP_REMOVED lines=61> */
.L_x_879:
[----:B------:R-:W-:Y:S05]  /*4680*/  BSYNC B0 ;  /* 0x0000000000007941 */ /* 0x000fea0003800000 */
.L_x_878:
        /* <DEDUP_REMOVED lines=58> */
.L_x_856:
        /* <DEDUP_REMOVED lines=232> */
.L_x_881:
[----:B------:R-:W-:Y:S05]  /*58b0*/  BSYNC B0 ;  /* 0x0000000000007941 */ /* 0x000fea0003800000 */
.L_x_880:
        /* <DEDUP_REMOVED lines=118> */
.L_x_883:
[----:B------:R-:W-:Y:S05]  /*6020*/  BSYNC B0 ;  /* 0x0000000000007941 */ /* 0x000fea0003800000 */
.L_x_882:
        /* <DEDUP_REMOVED lines=118> */
.L_x_885:
[----:B------:R-:W-:Y:S05]  /*6790*/  BSYNC B0 ;  /* 0x0000000000007941 */ /* 0x000fea0003800000 */
.L_x_884:
        /* <DEDUP_REMOVED lines=120> */
.L_x_855:
        /* <DEDUP_REMOVED lines=22> */
.L_x_887:
[----:B-123--:R-:W-:Y:S05]  /*7080*/  BSYNC B0 ;  /* 0x0000000000007941 */ /* 0x00efea0003800000 */
.L_x_886:
        /* <DEDUP_REMOVED lines=17> */
.L_x_889:
[----:B------:R-:W-:Y:S05]  /*71a0*/  BSYNC B0 ;  /* 0x0000000000007941 */ /* 0x000fea0003800000 */
.L_x_888:
        /* <DEDUP_REMOVED lines=17> */
.L_x_891:
[----:B------:R-:W-:Y:S05]  /*72c0*/  BSYNC B0 ;  /* 0x0000000000007941 */ /* 0x000fea0003800000 */
.L_x_890:
        /* <DEDUP_REMOVED lines=16> */
.L_x_877:
[----:B------:R-:W-:Y:S05]  /*73d0*/  BSYNC B2 ;  /* 0x0000000000027941 */ /* 0x000fea0003800000 */
.L_x_854:
        /* <DEDUP_REMOVED lines=135> */
.L_x_893:
[----:B------:R-:W-:Y:S05]  /*7c50*/  BSYNC B0 ;  /* 0x0000000000007941 */ /* 0x000fea0003800000 */
.L_x_892:
        /* <DEDUP_REMOVED lines=17> */
.L_x_895:
[----:B------:R-:W-:Y:S05]  /*7d70*/  BSYNC B0 ;  /* 0x0000000000007941 */ /* 0x000fea0003800000 */
.L_x_894:
        /* <DEDUP_REMOVED lines=17> */
.L_x_897:
[----:B------:R-:W-:Y:S05]  /*7e90*/  BSYNC B0 ;  /* 0x0000000000007941 */ /* 0x000fea0003800000 */
.L_x_896:
        /* <DEDUP_REMOVED lines=17> */
.L_x_899:
[----:B------:R-:W-:Y:S05]  /*7fb0*/  BSYNC B0 ;  /* 0x0000000000007941 */ /* 0x000fea0003800000 */
.L_x_898:
        /* <DEDUP_REMOVED lines=37> */
.L_x_853:
        /* <DEDUP_REMOVED lines=159> */
[----:B-----5:R-:W-:Y:S01]  /*8c00*/  @!P0 LEA R2, P5, R44, R12, 0x1 ;  /* 0x0000000c2c028211 */ /* 0x020fe200078a08ff */
        /* <DEDUP_REMOVED lines=71> */
[----:B------:R-:W-:Y:S01]  /*9080*/  SHF.R.S32.HI R52, RZ, 0x5, R138 ;  /* 0x00000005ff347819 */ /* 0x000fe2000001148a */
[----:B------:R-:W-:-:S02]  /*9090*/  ULDC.64 UR4, c[0x0][0x210] ;  /* 0x0000840000047ab9 */ /* 0x000fc40000000a00 */
[----:B------:R-:W-:Y:S01]  /*90a0*/  IMAD R0, R49, c[0x0][0x1e0], RZ ;  /* 0x0000780031007a24 */ /* 0x000fe200078e02ff */
[----:B------:R-:W-:Y:S01]  /*90b0*/  UIMAD UR14, UR14, UR4, URZ ;  /* 0x000000040e0e72a4 */ /* 0x000fe2000f8e023f */
[----:B------:R-:W-:Y:S01]  /*90c0*/  IADD3 R68, -R46, UR11, RZ ;  /* 0x0000000b2e447c10 */ /* 0x000fe2000fffe1ff */
[----:B------:R-:W-:Y:S01]  /*90d0*/  UIMAD.WIDE.U32 UR26, UR15, UR4, URZ ;  /* 0x000000040f1a72a5 */ /* 0x000fe2000f8e003f */
[----:B------:R-:W-:Y:S01]  /*90e0*/  IMAD R0, R250, c[0x0][0x1e4], R0 ;  /* 0x00007900fa007a24 */ /* 0x000fe200078e0200 */
[----:B------:R-:W-:Y:S01]  /*90f0*/  UIMAD UR5, UR15, UR5, UR14 ;  /* 0x000000050f0572a4 */ /* 0x000fe2000f8e020e */
[C---:B------:R-:W-:Y:S02]  /*9100*/  ISETP.GE.AND P4, PT, R68.reuse, 0x11, PT ;  /* 0x000000114400780c */ /* 0x040fe40003f86270 */
[----:B------:R-:W-:Y:S01]  /*9110*/  ISETP.GE.AND P2, PT, R68, 0x21, PT ;  /* 0x000000214400780c */ /* 0x000fe20003f46270 */
[----:B----4-:R-:W-:Y:S01]  /*9120*/  IMAD.WIDE.U32 R2, R250, c[0x0][0x1e0], RZ ;  /* 0x00007800fa027a25 */ /* 0x010fe200078e00ff */
[C---:B------:R-:W-:Y:S01]  /*9130*/  ISETP.GE.AND P5, PT, R68.reuse, 0x31, PT ;  /* 0x000000314400780c */ /* 0x040fe20003fa6270 */
[----:B------:R-:W-:Y:S01]  /*9140*/  UIADD3 UR5, UR27, UR5, URZ ;  /* 0x000000051b057290 */ /* 0x000fe2000fffe03f */
[----:B------:R-:W-:Y:S01]  /*9150*/  ISETP.GE.AND P6, PT, R68, 0x41, PT ;  /* 0x000000414400780c */ /* 0x000fe20003fc6270 */
[----:B------:R-:W-:Y:S01]  /*9160*/  IMAD.IADD R3, R3, 0x1, R0 ;  /* 0x0000000103037824 */ /* 0x000fe200078e0200 */
[----:B-----5:R-:W-:-:S03]  /*9170*/  SHF.R.S32.HI R50, RZ, 0x1f, R249 ;  /* 0x0000001fff327819 */ /* 0x020fc600000114f9 */
[----:B------:R-:W-:-:S04]  /*9180*/  IMAD.WIDE.U32 R2, R249, c[0x0][0x1f0], R2 ;  /* 0x00007c00f9027a25 */ /* 0x000fc800078e0002 */
        /* <DEDUP_REMOVED lines=51> */
[C-C-:B--2---:R-:W-:Y:S01]  /*94c0*/  @P1 LEA.HI.X R5, R44.reuse, R16, R245.reuse, 0x1, P4 ;  /* 0x000000102c051211 */ /* 0x144fe200020f0cf5 */
        /* <DEDUP_REMOVED lines=20> */
.L_x_902:
        /* <DEDUP_REMOVED lines=47> */
.L_x_906:
[----:B------:R-:W-:Y:S05]  /*9900*/  BSYNC B0 ;  /* 0x0000000000007941 */ /* 0x000fea0003800000 */
.L_x_905:
        /* <DEDUP_REMOVED lines=88> */
.L_x_910:
[----:B------:R-:W-:Y:S05]  /*9e90*/  BSYNC B0 ;  /* 0x0000000000007941 */ /* 0x000fea0003800000 */
.L_x_909:
        /* <DEDUP_REMOVED lines=41> */
.L_x_908:
[----:B------:R-:W-:Y:S05]  /*a130*/  BSYNC B1 ;  /* 0x0000000000017941 */ /* 0x000fea0003800000 */
.L_x_907:
        /* <DEDUP_REMOVED lines=45> */
.L_x_914:
[----:B------:R-:W-:Y:S05]  /*a410*/  BSYNC B0 ;  /* 0x0000000000007941 */ /* 0x000fea0003800000 */
.L_x_913:
        /* <DEDUP_REMOVED lines=41> */
.L_x_912:
[----:B------:R-:W-:Y:S05]  /*a6b0*/  BSYNC B1 ;  /* 0x0000000000017941 */ /* 0x000fea0003800000 */
.L_x_911:
        /* <DEDUP_REMOVED lines=45> */
.L_x_918:
[----:B------:R-:W-:Y:S05]  /*a990*/  BSYNC B0 ;  /* 0x0000000000007941 */ /* 0x000fea0003800000 */
.L_x_917:
        /* <DEDUP_REMOVED lines=41> */
.L_x_916:
[----:B------:R-:W-:Y:S05]  /*ac30*/  BSYNC B1 ;  /* 0x0000000000017941 */ /* 0x000fea0003800000 */
.L_x_915:
        /* <DEDUP_REMOVED lines=44> */
.L_x_921:
[----:B------:R-:W-:Y:S05]  /*af00*/  BSYNC B0 ;  /* 0x0000000000007941 */ /* 0x000fea0003800000 */
.L_x_920:
        /* <DEDUP_REMOVED lines=42> */
.L_x_904:
        /* <DEDUP_REMOVED lines=14> */
.L_x_923:
[----:B------:R-:W-:Y:S05]  /*b290*/  BSYNC B0 ;  /* 0x0000000000007941 */ /* 0x000fea0003800000 */
.L_x_922:
        /* <DEDUP_REMOVED lines=120> */
.L_x_925:
[----:B------:R-:W-:Y:S05]  /*ba20*/  BSYNC B0 ;  /* 0x0000000000007941 */ /* 0x000fea0003800000 */
.L_x_924:
        /* <DEDUP_REMOVED lines=73> */
[C---:B------:R-:W-:Y:S01]  /*bec0*/  FMUL.FTZ R8, R0.reuse, R18 ;  /* 0x0000001200087220 */ /* 0x040fe20000410000 */
        /* <DEDUP_REMOVED lines=20> */
.L_x_927:
[----:B------:R-:W-:Y:S05]  /*c010*/  BSYNC B0 ;  /* 0x0000000000007941 */ /* 0x000fea0003800000 */
.L_x_926:
        /* <DEDUP_REMOVED lines=94> */
.L_x_929:
[----:B------:R-:W-:Y:S05]  /*c600*/  BSYNC B0 ;  /* 0x0000000000007941 */ /* 0x000fea0003800000 */
.L_x_928:
        /* <DEDUP_REMOVED lines=93> */
.L_x_919:
[----:B------:R-:W-:Y:S05]  /*cbe0*/  BSYNC B2 ;  /* 0x0000000000027941 */ /* 0x000fea0003800000 */
.L_x_903:
[----:B------:R-:W-:Y:S01]  /*cbf0*/  SHF.R.S32.HI R7, RZ, 0x4, R51 ;  /* 0x00000004ff077819 */ /* 0x000fe20000011433 */
        /* <DEDUP_REMOVED lines=18> */
[----:B------:R-:W-:-:S02]  /*cd20*/  SHF.R.U32.HI R0, RZ, 0x3, R0 ;  /* 0x00000003ff007819 */ /* 0x000fc40000011600 */
[----:B------:R-:W-:Y:S02]  /*cd30*/  LOP3.LUT R8, R2, 0x8, R6, 0xf8, !PT ;  /* 0x0000000802087812 */ /* 0x000fe400078ef806 */
        /* <DEDUP_REMOVED lines=16> */
[----:B------:R-:W-:Y:S01]  /*ce40*/  IADD3 R244, R238, 0x800, RZ ;  /* 0x00000800eef47810 */ /* 0x000fe20007ffe0ff */
[----:B------:R-:W-:Y:S01]  /*ce50*/  IMAD R0, R250, c[0x0][0x20c], R0 ;  /* 0x00008300fa007a24 */ /* 0x000fe200078e0200 */
[C---:B------:R-:W-:Y:S01]  /*ce60*/  IADD3 R243, R238.reuse, 0x1000, RZ ;  /* 0x00001000eef37810 */ /* 0x040fe20007ffe0ff */
[----:B------:R-:W-:Y:S01]  /*ce70*/  IMAD R237, R3, 0x2, R234 ;  /* 0x0000000203ed7824 */ /* 0x000fe200078e02ea */
[C---:B------:R-:W-:Y:S01]  /*ce80*/  IADD3 R242, R238.reuse, 0x1800, RZ ;  /* 0x00001800eef27810 */ /* 0x040fe20007ffe0ff */
[----:B------:R-:W-:Y:S01]  /*ce90*/  IMAD.IADD R7, R7, 0x1, R0 ;  /* 0x0000000107077824 */ /* 0x000fe200078e0200 */
[----:B------:R-:W-:Y:S01]  /*cea0*/  IADD3 R241, R238, 0x2000, RZ ;  /* 0x00002000eef17810 */ /* 0x000fe20007ffe0ff */
[----:B------:R-:W-:Y:S01]  /*ceb0*/  IMAD R235, R4, 0x2, R234 ;  /* 0x0000000204eb7824 */ /* 0x000fe200078e02ea */
[C---:B------:R-:W-:Y:S01]  /*cec0*/  IADD3 R240, R238.reuse, 0x2800, RZ ;  /* 0x00002800eef07810 */ /* 0x040fe20007ffe0ff */
[----:B------:R-:W-:Y:S01]  /*ced0*/  IMAD.WIDE.U32 R6, R249, c[0x0][0x218], R6 ;  /* 0x00008600f9067a25 */ /* 0x000fe200078e0006 */
[----:B------:R-:W-:Y:S01]  /*cee0*/  IADD3 R239, R238, 0x3000, RZ ;  /* 0x00003000eeef7810 */ /* 0x000fe20007ffe0ff */
[----:B------:R-:W-:Y:S02]  /*cef0*/  LDSM.16.M88.4 R24, [R139+0x3900] ;  /* 0x003900008b18783b */ /* 0x000fe40000000200 */
        /* <DEDUP_REMOVED lines=20> */
[----:B------:R-:W-:Y:S01]  /*d040*/  LDSM.16.M88.4 R80, [R238+0x800] ;  /* 0x00080000ee50783b */ /* 0x000fe20000000200 */
[C---:B--2---:R-:W-:Y:S03]  /*d050*/  HMMA.16816.F32.BF16 R56, R8.reuse, R20, RZ ;  /* 0x000000140838723c */ /* 0x044fe600000418ff */
[----:B------:R-:W-:Y:S04]  /*d060*/  LDSM.16.M88.4 R84, [R238] ;  /* 0x00000000ee54783b */ /* 0x000fe80000000200 */
        /* <DEDUP_REMOVED lines=36> */
[----:B------:R-:W2:Y:S07]  /*d2b0*/  LDSM.16.M88.4 R32, [R238+0x2000] ;  /* 0x00200000ee20783b */ /* 0x000eae0000000200 */
[C---:B------:R-:W-:Y:S01]  /*d2c0*/  HMMA.16816.F32.BF16 R140, R12.reuse, R36, RZ ;  /* 0x000000240c8c723c */ /* 0x040fe200000418ff */
[----:B------:R-:W-:Y:S04]  /*d2d0*/  SHFL.IDX PT, R36, R2, 0x4, 0x181f ;  /* 0x00981f0002247f89 */ /* 0x000fe800000e0000 */
[----:B------:R-:W-:Y:S03]  /*d2e0*/  SHFL.IDX PT, R37, R0, 0x4, 0x181f ;  /* 0x00981f0000257f89 */ /* 0x000fe600000e0000 */
[C---:B------:R-:W-:Y:S08]  /*d2f0*/  HMMA.16816.F32.BF16 R180, R12.reuse, R38, RZ ;  /* 0x000000260cb4723c */ /* 0x040ff000000418ff */
[C---:B------:R-:W-:Y:S08]  /*d300*/  HMMA.16816.F32.BF16 R120, R12.reuse, R40, RZ ;  /* 0x000000280c78723c */ /* 0x040ff000000418ff */
[----:B------:R-:W-:Y:S01]  /*d310*/  HMMA.16816.F32.BF16 R116, R12, R42, RZ ;  /* 0x0000002a0c74723c */ /* 0x000fe200000418ff */
[----:B------:R-:W3:Y:S04]  /*d320*/  SHFL.IDX PT, R14, R2, 0x3, 0x181f ;  /* 0x00781f00020e7f89 */ /* 0x000ee800000e0000 */
[----:B------:R-:W4:Y:S02]  /*d330*/  SHFL.IDX PT, R15, R0, 0x3, 0x181f ;  /* 0x00781f00000f7f89 */ /* 0x000f2400000e0000 */
[----:B------:R-:W-:Y:S01]  /*d340*/  IADD3 R12, P2, R5, R246, RZ ;  /* 0x000000f6050c7210 */ /* 0x000fe20007f5e0ff */
[C---:B-1----:R-:W-:Y:S01]  /*d350*/  HMMA.16816.F32.BF16 R104, R16.reuse, R80, R56 ;  /* 0x000000501068723c */ /* 0x042fe20000041838 */
[----:B------:R-:W1:Y:S03]  /*d360*/  SHFL.IDX PT, R2, R2, 0x6, 0x181f ;  /* 0x00d81f0002027f89 */ /* 0x000e6600000e0000 */
[----:B------:R-:W-:Y:S01]  /*d370*/  IMAD.X R13, R9, 0x1, R245, P2 ;  /* 0x00000001090d7824 */ /* 0x000fe200010e06f5 */
[C---:B------:R-:W-:Y:S01]  /*d380*/  ISETP.LT.OR P2, PT, R68.reuse, 0x11, P0 ;  /* 0x000000114400780c */ /* 0x040fe20000741670 */
[----:B------:R-:W-:Y:S02]  /*d390*/  LDSM.16.M88.4 R8, [R237+0x7100] ;  /* 0x00710000ed08783b */ /* 0x000fe40000000200 */
[----:B--2---:R-:W-:Y:S02]  /*d3a0*/  HMMA.16816.F32.BF16 R44, R16, R32, R72 ;  /* 0x00000020102c723c */ /* 0x004fe40000041848 */
[----:B------:R-:W-:Y:S01]  /*d3b0*/  @!PT LDS RZ, [RZ] ;  /* 0x00000000fffff984 */ /* 0x000fe20000000800 */
[----:B------:R-:W-:Y:S01]  /*d3c0*/  @!PT LDS RZ, [RZ] ;  /* 0x00000000fffff984 */ /* 0x000fe20000000800 */
[----:B------:R-:W-:Y:S01]  /*d3d0*/  @!PT LDS RZ, [RZ] ;  /* 0x00000000fffff984 */ /* 0x000fe20000000800 */
[----:B------:R2:W-:Y:S01]  /*d3e0*/  LDGSTS.E.BYPASS.LTC128B.128 [R248+0x100], [R12.64], !P6 ;  /* 0x001000000cf87fae */ /* 0x0005e2000f101d56 */
[----:B------:R-:W-:-:S03]  /*d3f0*/  ISETP.LT.OR P6, PT, R68, 0x41, P0 ;  /* 0x000000414400780c */ /* 0x000fc600007c1670 */
[----:B------:R5:W1:Y:S02]  /*d400*/  SHFL.IDX PT, R5, R0, 0x6, 0x181f ;  /* 0x00d81f0000057f89 */ /* 0x000a6400000e0000 */
[----:B------:R-:W-:Y:S01]  /*d410*/  HMMA.16816.F32.BF16 R40, R16, R24, R88 ;  /* 0x000000181028723c */ /* 0x000fe20000041858 */
[----:B---3--:R-:W-:Y:S01]  /*d420*/  IADD3 R14, P1, R14, R246, RZ ;  /* 0x000000f60e0e7210 */ /* 0x008fe20007f3e0ff */
[----:B------:R3:W-:Y:S01]  /*d430*/  LDGSTS.E.BYPASS.LTC128B.128 [R248+0x900], [R6.64], !P2 ;  /* 0x0090000006f87fae */ /* 0x0007e2000d101d56 */
[----:B------:R-:W-:-:S03]  /*d440*/  ISETP.LT.OR P2, PT, R68, 0x31, P0 ;  /* 0x000000314400780c */ /* 0x000fc60000741670 */
[----:B----4-:R-:W-:Y:S01]  /*d450*/  IMAD.X R15, R15, 0x1, R245, P1 ;  /* 0x000000010f0f7824 */ /* 0x010fe200008e06f5 */
        /* <DEDUP_REMOVED lines=9> */
[-C--:B---3--:R-:W-:Y:S02]  /*d4f0*/  IADD3 R6, P1, R36, R246.reuse, RZ ;  /* 0x000000f624067210 */ /* 0x088fe40007f3e0ff */
[----:B------:R-:W-:Y:S02]  /*d500*/  IMAD.IADD R233, R139, 0x1, R0 ;  /* 0x000000018be97824 */ /* 0x000fe400078e0200 */
[----:B------:R-:W-:Y:S01]  /*d510*/  IMAD.IADD R232, R0, 0x1, R238 ;  /* 0x0000000100e87824 */ /* 0x000fe200078e02ee */
[----:B------:R-:W-:Y:S01]  /*d520*/  LOP3.LUT R0, R136, R137, RZ, 0xfc, !PT ;  /* 0x0000008988007212 */ /* 0x000fe200078efcff */
[--C-:B------:R-:W-:Y:S01]  /*d530*/  IMAD.X R7, R37, 0x1, R245.reuse, P1 ;  /* 0x0000000125077824 */ /* 0x100fe200008e06f5 */
[----:B--2---:R-:W-:Y:S01]  /*d540*/  IADD3 R12, P1, R22, R246, RZ ;  /* 0x000000f6160c7210 */ /* 0x004fe20007f3e0ff */
[----:B------:R-:W-:Y:S03]  /*d550*/  HMMA.16816.F32.BF16 R36, R16, R86, R112 ;  /* 0x000000561024723c */ /* 0x000fe60000041870 */
[----:B------:R1:W-:Y:S01]  /*d560*/  LDGSTS.E.BYPASS.LTC128B.128 [R248+0x2100], [R6.64], !P6 ;  /* 0x0210000006f87fae */ /* 0x0003e2000f101d56 */
[----:B------:R-:W-:Y:S01]  /*d570*/  IMAD.X R13, R23, 0x1, R245, P1 ;  /* 0x00000001170d7824 */ /* 0x000fe200008e06f5 */
[----:B------:R-:W-:-:S02]  /*d580*/  ISETP.LT.OR P1, PT, R68, 0x61, P0 ;  /* 0x000000614400780c */ /* 0x000fc40000721670 */
[----:B------:R-:W-:Y:S01]  /*d590*/  PLOP3.LUT P6, PT, PT, PT, UP0, 0x80, 0x0 ;  /* 0x000000000000781c */ /* 0x000fe20003fcf008 */
[C---:B------:R-:W-:Y:S01]  /*d5a0*/  HMMA.16816.F32.BF16 R92, R16.reuse, R28, R92 ;  /* 0x0000001c105c723c */ /* 0x040fe2000004185c */
[----:B------:R2:W-:Y:S07]  /*d5b0*/  LDGSTS.E.BYPASS.LTC128B.128 [R248+0x2900], [R12.64], !P4 ;  /* 0x029000000cf87fae */ /* 0x0005ee000e101d56 */
[C---:B------:R-:W-:Y:S08]  /*d5c0*/  HMMA.16816.F32.BF16 R124, R16.reuse, R82, R124 ;  /* 0x00000052107c723c */ /* 0x040ff0000004187c */
[----:B------:R-:W-:Y:S01]  /*d5d0*/  HMMA.16816.F32.BF16 R216, R16, R78, R128 ;  /* 0x0000004e10d8723c */ /* 0x000fe20000041880 */
[----:B-1----:R-:W-:-:S07]  /*d5e0*/  IADD3 R6, P0, R2, R246, RZ ;  /* 0x000000f602067210 */ /* 0x002fce0007f1e0ff */
[----:B------:R-:W-:Y:S01]  /*d5f0*/  HMMA.16816.F32.BF16 R200, R16, R50, R132 ;  /* 0x0000003210c8723c */ /* 0x000fe20000041884 */
[----:B------:R-:W-:-:S05]  /*d600*/  IMAD.X R7, R5, 0x1, R245, P0 ;  /* 0x0000000105077824 */ /* 0x000fca00000e06f5 */
[----:B------:R1:W-:Y:S02]  /*d610*/  LDGSTS.E.BYPASS.LTC128B.128 [R248+0x3100], [R6.64], !P1 ;  /* 0x0310000006f87fae */ /* 0x0003e4000c901d56 */
[C---:B------:R-:W-:Y:S02]  /*d620*/  HMMA.16816.F32.BF16 R112, R16.reuse, R34, R156 ;  /* 0x000000221070723c */ /* 0x040fe4000004189c */
[----:B----4-:R-:W-:Y:S04]  /*d630*/  LDSM.16.M88.4 R20, [R235+0x9100] ;  /* 0x00910000eb14783b */ /* 0x010fe80000000200 */
[----:B------:R-:W3:Y:S02]  /*d640*/  LDSM.16.M88.4 R72, [R233+0x3900] ;  /* 0x00390000e948783b */ /* 0x000ee40000000200 */
[C---:B------:R-:W-:Y:S02]  /*d650*/  HMMA.16816.F32.BF16 R196, R16.reuse, R30, R160 ;  /* 0x0000001e10c4723c */ /* 0x040fe400000418a0 */
[----:B------:R-:W4:Y:S04]  /*d660*/  LDSM.16.M88.4 R56, [R233+0x5900] ;  /* 0x00590000e938783b */ /* 0x000f280000000200 */
[----:B------:R-:W5:Y:S02]  /*d670*/  LDSM.16.M88.4 R88, [R233+0x6900] ;  /* 0x00690000e958783b */ /* 0x000f640000000200 */
[----:B------:R-:W-:Y:S02]  /*d680*/  HMMA.16816.F32.BF16 R176, R16, R26, R176 ;  /* 0x0000001a10b0723c */ /* 0x000fe400000418b0 */
[----:B------:R-:W1:Y:S04]  /*d690*/  LDSM.16.M88.4 R60, [R233+0x5100] ;  /* 0x00510000e93c783b */ /* 0x000e680000000200 */
        /* <DEDUP_REMOVED lines=26> */
[----:B------:R-:W2:Y:S07]  /*d840*/  LDSM.16.M88.4 R36, [R232+0x1800] ;  /* 0x00180000e824783b */ /* 0x000eae0000000200 */
[C---:B----4-:R-:W-:Y:S01]  /*d850*/  HMMA.16816.F32.BF16 R144, R20.reuse, R56, R44 ;  /* 0x000000381490723c */ /* 0x050fe2000004182c */
[----:B------:R-:W3:Y:S07]  /*d860*/  LDSM.16.M88.4 R44, [R232+0x800] ;  /* 0x00080000e82c783b */ /* 0x000eee0000000200 */
[----:B-----5:R-:W-:Y:S01]  /*d870*/  HMMA.16816.F32.BF16 R132, R20, R88, R40 ;  /* 0x000000581484723c */ /* 0x020fe20000041828 */
[----:B------:R-:W4:Y:S01]  /*d880*/  LDSM.16.M88.4 R40, [R232+0x1000] ;  /* 0x00100000e828783b */ /* 0x000f220000000200 */
[----:B------:R-:W-:-:S06]  /*d890*/  DEPBAR.LE SB0, 0x0 ;  /* 0x000080000000791a */ /* 0x000fcc0000000000 */
[C---:B-1----:R-:W-:Y:S08]  /*d8a0*/  HMMA.16816.F32.BF16 R148, R20.reuse, R60, R96 ;  /* 0x0000003c1494723c */ /* 0x042ff00000041860 */
[C---:B------:R-:W-:Y:S08]  /*d8b0*/  HMMA.16816.F32.BF16 R156, R20.reuse, R64, R100 ;  /* 0x00000040149c723c */ /* 0x040ff00000041864 */
[----:B------:R-:W-:Y:S08]  /*d8c0*/  HMMA.16816.F32.BF16 R140, R20, R52, R92 ;  /* 0x00000034148c723c */ /* 0x000ff0000004185c */
        /* <DEDUP_REMOVED lines=22> */
[C---:B--2---:R-:W-:Y:S08]  /*da30*/  HMMA.16816.F32.BF16 R164, R8.reuse, R36, R148 ;  /* 0x0000002408a4723c */ /* 0x044ff00000041894 */
[C---:B------:R-:W-:Y:S08]  /*da40*/  HMMA.16816.F32.BF16 R168, R8.reuse, R48, R168 ;  /* 0x0000003008a8723c */ /* 0x040ff000000418a8 */
[C---:B------:R-:W-:Y:S08]  /*da50*/  HMMA.16816.F32.BF16 R128, R8.reuse, R50, R128 ;  /* 0x000000320880723c */ /* 0x040ff00000041880 */
[----:B------:R-:W-:Y:S08]  /*da60*/  HMMA.16816.F32.BF16 R148, R8, R38, R116 ;  /* 0x000000260894723c */ /* 0x000ff00000041874 */
[C---:B------:R-:W-:Y:S08]  /*da70*/  HMMA.16816.F32.BF16 R100, R12.reuse, R48, R100 ;  /* 0x000000300c64723c */ /* 0x040ff00000041864 */
[C---:B------:R-:W-:Y:S08]  /*da80*/  HMMA.16816.F32.BF16 R96, R12.reuse, R50, R96 ;  /* 0x000000320c60723c */ /* 0x040ff00000041860 */
[C---:B------:R-:W-:Y:S08]  /*da90*/  HMMA.16816.F32.BF16 R72, R12.reuse, R36, R72 ;  /* 0x000000240c48723c */ /* 0x040ff00000041848 */
[----:B------:R-:W-:Y:S08]  /*daa0*/  HMMA.16816.F32.BF16 R68, R12, R38, R68 ;  /* 0x000000260c44723c */ /* 0x000ff00000041844 */
[C---:B---3--:R-:W-:Y:S08]  /*dab0*/  HMMA.16816.F32.BF16 R160, R8.reuse, R44, R160 ;  /* 0x0000002c08a0723c */ /* 0x048ff000000418a0 */
[C---:B------:R-:W-:Y:S08]  /*dac0*/  HMMA.16816.F32.BF16 R124, R8.reuse, R46, R124 ;  /* 0x0000002e087c723c */ /* 0x040ff0000004187c */
[C---:B------:R-:W-:Y:S08]  /*dad0*/  HMMA.16816.F32.BF16 R172, R8.reuse, R24, R132 ;  /* 0x0000001808ac723c */ /* 0x040ff00000041884 */
[----:B------:R-:W-:Y:S08]  /*dae0*/  HMMA.16816.F32.BF16 R104, R8, R26, R104 ;  /* 0x0000001a0868723c */ /* 0x000ff00000041868 */
[C---:B------:R-:W-:Y:S08]  /*daf0*/  HMMA.16816.F32.BF16 R92, R12.reuse, R44, R92 ;  /* 0x0000002c0c5c723c */ /* 0x040ff0000004185c */
[C---:B------:R-:W-:Y:S08]  /*db00*/  HMMA.16816.F32.BF16 R48, R12.reuse, R46, R84 ;  /* 0x0000002e0c30723c */ /* 0x040ff00000041854 */
[----:B------:R-:W-:Y:S07]  /*db10*/  HMMA.16816.F32.BF16 R36, R12, R24, R20 ;  /* 0x000000180c24723c */ /* 0x000fee0000041814 */
[----:B------:R-:W-:Y:S01]  /*db20*/  P2R R20, PR, RZ, 0x40 ;  /* 0x00000040ff147803 */ /* 0x000fe20000000000 */
[C---:B----4-:R-:W-:Y:S08]  /*db30*/  HMMA.16816.F32.BF16 R156, R8.reuse, R40, R156 ;  /* 0x00000028089c723c */ /* 0x050ff0000004189c */
        /* <DEDUP_REMOVED lines=77> */
.L_x_930:
[----:B------:R-:W-:Y:S01]  /*e010*/  LOP3.LUT R2, R138, 0xffffffe0, RZ, 0xc0, !PT ;  /* 0xffffffe08a027812 */ /* 0x000fe200078ec0ff */
[----:B-1----:R-:W-:Y:S01]  /*e020*/  IMAD.MOV.U32 R6, RZ, RZ, -0x2 ;  /* 0xfffffffeff067424 */ /* 0x002fe200078e00ff */
[----:B------:R-:W-:Y:S01]  /*e030*/  STL [R1+0x34], R241 ;  /* 0x000034f101007387 */ /* 0x000fe20000100800 */
[----:B------:R-:W-:Y:S02]  /*e040*/  SHF.L.U32 R228, R0, 0x1, RZ ;  /* 0x0000000100e47819 */ /* 0x000fe400000006ff */
[----:B------:R-:W-:Y:S01]  /*e050*/  IMAD.IADD R2, R247, 0x1, -R2 ;  /* 0x00000001f7027824 */ /* 0x000fe200078e0a02 */
[----:B------:R-:W-:Y:S02]  /*e060*/  STL [R1+0x30], R240 ;  /* 0x000030f001007387 */ /* 0x000fe40000100800 */
[----:B------:R-:W-:-:S02]  /*e070*/  IMAD R229, R4, 0x2, R228 ;  /* 0x0000000204e57824 */ /* 0x000fc400078e02e4 */
[----:B------:R-:W-:Y:S01]  /*e080*/  SHF.R.S32.HI R5, RZ, 0x1f, R2 ;  /* 0x0000001fff057819 */ /* 0x000fe20000011402 */
[----:B------:R-:W-:Y:S01]  /*e090*/  STL [R1+0x2c], R239 ;  /* 0x00002cef01007387 */ /* 0x000fe20000100800 */
[----:B------:R-:W-:Y:S02]  /*e0a0*/  IMAD R231, R3, 0x2, R228 ;  /* 0x0000000203e77824 */ /* 0x000fe400078e02e4 */
[----:B------:R-:W-:Y:S01]  /*e0b0*/  LEA.HI R5, R5, R2, RZ, 0x2 ;  /* 0x0000000205057211 */ /* 0x000fe200078f10ff */
[----:B------:R1:W-:Y:S01]  /*e0c0*/  STL [R1+0x28], R238 ;  /* 0x000028ee01007387 */ /* 0x0003e20000100800 */
[----:B------:R-:W-:Y:S02]  /*e0d0*/  IMAD R230, R3, 0x2, R229 ;  /* 0x0000000203e67824 */ /* 0x000fe400078e02e5 */
[----:B------:R-:W-:Y:S01]  /*e0e0*/  LOP3.LUT R5, R5, 0x7ffffffc, RZ, 0xc0, !PT ;  /* 0x7ffffffc05057812 */ /* 0x000fe200078ec0ff */
[----:B------:R-:W-:Y:S04]  /*e0f0*/  STL [R1+0x24], R237 ;  /* 0x000024ed01007387 */ /* 0x000fe80000100800 */
[----:B------:R-:W-:Y:S01]  /*e100*/  IMAD.IADD R2, R2, 0x1, -R5 ;  /* 0x0000000102027824 */ /* 0x000fe200078e0a05 */
[----:B------:R-:W-:Y:S03]  /*e110*/  STL [R1+0x20], R236 ;  /* 0x000020ec01007387 */ /* 0x000fe60000100800 */
[----:B------:R-:W-:Y:S01]  /*e120*/  IMAD R2, R2, R6, UR11 ;  /* 0x0000000b02027e24 */ /* 0x000fe2000f8e0206 */
[----:B------:R-:W-:Y:S04]  /*e130*/  STL [R1+0x1c], R235 ;  /* 0x00001ceb01007387 */ /* 0x000fe80000100800 */
[C---:B------:R-:W-:Y:S01]  /*e140*/  ISETP.GT.AND P0, PT, R2.reuse, RZ, PT ;  /* 0x000000ff0200720c */ /* 0x040fe20003f04270 */
[----:B------:R-:W-:Y:S01]  /*e150*/  STL [R1+0x18], R234 ;  /* 0x000018ea01007387 */ /* 0x000fe20000100800 */
[----:B------:R-:W-:-:S02]  /*e160*/  ISETP.GT.AND P1, PT, R2, 0x1, PT ;  /* 0x000000010200780c */ /* 0x000fc40003f24270 */
[----:B------:R-:W-:Y:S01]  /*e170*/  ISETP.GT.AND P2, PT, R2, 0x8, PT ;  /* 0x000000080200780c */ /* 0x000fe20003f44270 */
[----:B------:R-:W-:Y:S01]  /*e180*/  STL [R1+0x14], R233 ;  /* 0x000014e901007387 */ /* 0x000fe20000100800 */
[----:B------:R-:W-:Y:S02]  /*e190*/  FSEL R10, R100, -INF , P0 ;  /* 0xff800000640a7808 */ /* 0x000fe40000000000 */
[----:B------:R-:W-:Y:S01]  /*e1a0*/  FSEL R29, R101, -INF , P1 ;  /* 0xff800000651d7808 */ /* 0x000fe20000800000 */
[----:B------:R2:W-:Y:S01]  /*e1b0*/  STL [R1+0x10], R232 ;  /* 0x000010e801007387 */ /* 0x0005e20000100800 */
[----:B------:R-:W-:Y:S02]  /*e1c0*/  FSEL R16, R170, -INF , P0 ;  /* 0xff800000aa107808 */ /* 0x000fe40000000000 */
[----:B------:R-:W-:Y:S01]  /*e1d0*/  FSEL R12, R168, -INF , P0 ;  /* 0xff800000a80c7808 */ /* 0x000fe20000000000 */
[----:B------:R-:W-:Y:S01]  /*e1e0*/  STL [R1+0xc], R139 ;  /* 0x00000c8b01007387 */ /* 0x000fe20000100800 */
[----:B------:R-:W-:-:S02]  /*e1f0*/  FSEL R32, R102, -INF , P0 ;  /* 0xff80000066207808 */ /* 0x000fc40000000000 */
[----:B------:R-:W-:Y:S01]  /*e200*/  FSEL R13, R169, -INF , P1 ;  /* 0xff800000a90d7808 */ /* 0x000fe20000800000 */
[----:B------:R-:W0:Y:S01]  /*e210*/  LDGDEPBAR ;  /* 0x00000000000079af */ /* 0x000e220000000000 */
[----:B------:R-:W-:Y:S02]  /*e220*/  ISETP.GT.AND P0, PT, R2, 0x9, PT ;  /* 0x000000090200780c */ /* 0x000fe40003f04270 */
[----:B------:R-:W-:Y:S02]  /*e230*/  FSEL R30, R96, -INF , P2 ;  /* 0xff800000601e7808 */ /* 0x000fe40001000000 */
[----:B------:R-:W-:Y:S02]  /*e240*/  FMNMX.FTZ R5, R10, R29, !PT ;  /* 0x0000001d0a057209 */ /* 0x000fe40007810000 */
[----:B------:R-:W-:Y:S02]  /*e250*/  FSEL R17, R171, -INF , P1 ;  /* 0xff800000ab117808 */ /* 0x000fe40000800000 */
[----:B------:R-:W-:-:S02]  /*e260*/  FSEL R33, R103, -INF , P1 ;  /* 0xff80000067217808 */ /* 0x000fc40000800000 */
[----:B------:R-:W-:Y:S02]  /*e270*/  FSEL R14, R128, -INF , P2 ;  /* 0xff800000800e7808 */ /* 0x000fe40001000000 */
[----:B------:R-:W-:Y:S02]  /*e280*/  ISETP.GT.AND P1, PT, R2, 0x10, PT ;  /* 0x000000100200780c */ /* 0x000fe40003f24270 */
[----:B------:R-:W-:Y:S02]  /*e290*/  FSEL R31, R97, -INF , P0 ;  /* 0xff800000611f7808 */ /* 0x000fe40000000000 */
[----:B------:R-:W-:Y:S02]  /*e2a0*/  FMNMX.FTZ R6, R12, R13, !PT ;  /* 0x0000000d0c067209 */ /* 0x000fe40007810000 */
[----:B------:R-:W-:Y:S02]  /*e2b0*/  FMNMX.FTZ R5, R30, R5, !PT ;  /* 0x000000051e057209 */ /* 0x000fe40007810000 */
[----:B------:R-:W-:-:S02]  /*e2c0*/  FSEL R18, R130, -INF , P2 ;  /* 0xff80000082127808 */ /* 0x000fc40001000000 */
[----:B------:R-:W-:Y:S02]  /*e2d0*/  FSEL R34, R98, -INF , P2 ;  /* 0xff80000062227808 */ /* 0x000fe40001000000 */
[----:B------:R-:W-:Y:S02]  /*e2e0*/  FSEL R15, R129, -INF , P0 ;  /* 0xff800000810f7808 */ /* 0x000fe40000000000 */
[----:B------:R-:W-:Y:S02]  /*e2f0*/  ISETP.GT.AND P2, PT, R2, 0x11, PT ;  /* 0x000000110200780c */ /* 0x000fe40003f44270 */
        /* <DEDUP_REMOVED lines=12> */
[----:B------:R-:W-:Y:S02]  /*e3c0*/  ISETP.GT.AND P1, PT, R2, 0x19, PT ;  /* 0x000000190200780c */ /* 0x000fe40003f24270 */
[----:B------:R-:W-:Y:S02]  /*e3d0*/  FSEL R87, R126, -INF , P0 ;  /* 0xff8000007e577808 */ /* 0x000fe40000000000 */
[----:B------:R-:W-:-:S02]  /*e3e0*/  FSEL R80, R124, -INF , P0 ;  /* 0xff8000007c507808 */ /* 0x000fc40000000000 */
[----:B------:R-:W-:Y:S02]  /*e3f0*/  FSEL R117, R50, -INF , P0 ;  /* 0xff80000032757808 */ /* 0x000fe40000000000 */
[----:B------:R-:W-:Y:S02]  /*e400*/  FSEL R91, R48, -INF , P0 ;  /* 0xff800000305b7808 */ /* 0x000fe40000000000 */
[----:B------:R-:W-:Y:S02]  /*e410*/  FSEL R41, R161, -INF , P2 ;  /* 0xff800000a1297808 */ /* 0x000fe40001000000 */
[----:B------:R-:W-:Y:S02]  /*e420*/  ISETP.GT.AND P0, PT, R2, 0x21, PT ;  /* 0x000000210200780c */ /* 0x000fe40003f04270 */
        /* <DEDUP_REMOVED lines=11> */
[----:B------:R-:W-:Y:S02]  /*e4e0*/  ISETP.GT.AND P1, PT, R2, 0x28, PT ;  /* 0x000000280200780c */ /* 0x000fe40003f24270 */
[----:B------:R-:W-:Y:S02]  /*e4f0*/  FSEL R133, R47, -INF , P0 ;  /* 0xff8000002f857808 */ /* 0x000fe40000000000 */
[----:B------:R-:W-:-:S02]  /*e500*/  FSEL R129, R45, -INF , P0 ;  /* 0xff8000002d817808 */ /* 0x000fc40000000000 */
[----:B------:R-:W-:Y:S02]  /*e510*/  FMNMX.FTZ R6, R41, R6, !PT ;  /* 0x0000000629067209 */ /* 0x000fe40007810000 */
[----:B------:R-:W-:Y:S02]  /*e520*/  FMNMX.FTZ R5, R91, R5, !PT ;  /* 0x000000055b057209 */ /* 0x000fe40007810000 */
        /* <DEDUP_REMOVED lines=8> */
[----:B------:R-:W-:Y:S02]  /*e5b0*/  FSEL R159, R74, -INF , P0 ;  /* 0xff8000004a9f7808 */ /* 0x000fe40000000000 */
[----:B------:R-:W-:-:S02]  /*e5c0*/  FSEL R131, R72, -INF , P0 ;  /* 0xff80000048837808 */ /* 0x000fc40000000000 */
[----:B------:R-:W-:Y:S02]  /*e5d0*/  ISETP.GT.AND P0, PT, R2, 0x40, PT ;  /* 0x000000400200780c */ /* 0x000fe40003f04270 */
[----:B------:R-:W-:Y:S02]  /*e5e0*/  FMNMX.FTZ R6, R84, R6, !PT ;  /* 0x0000000654067209 */ /* 0x000fe40007810000 */
        /* <DEDUP_REMOVED lines=29> */
[C---:B------:R-:W-:Y:S02]  /*e7c0*/  ISETP.GT.AND P1, PT, R2.reuse, 0x50, PT ;  /* 0x000000500200780c */ /* 0x040fe40003f24270 */
[----:B------:R-:W-:Y:S02]  /*e7d0*/  ISETP.GT.AND P0, PT, R2, 0x59, PT ;  /* 0x000000590200780c */ /* 0x000fe40003f04270 */
[----:B------:R-:W-:Y:S02]  /*e7e0*/  FMNMX.FTZ R7, R28, R7, !PT ;  /* 0x000000071c077209 */ /* 0x000fe40007810000 */
        /* <DEDUP_REMOVED lines=40> */
[----:B--2---:R-:W-:Y:S02]  /*ea70*/  FSEL R232, R38, -INF , P0 ;  /* 0xff80000026e87808 */ /* 0x004fe40000000000 */
[----:B------:R-:W-:Y:S02]  /*ea80*/  FSEL R234, R36, -INF , P0 ;  /* 0xff80000024ea7808 */ /* 0x000fe40000000000 */
[----:B------:R-:W-:Y:S02]  /*ea90*/  FMNMX.FTZ R7, R86, R7, !PT ;  /* 0x0000000756077209 */ /* 0x000fe40007810000 */
[----:B------:R-:W-:-:S02]  /*eaa0*/  ISETP.GT.AND P4, PT, R2, 0x48, PT ;  /* 0x000000480200780c */ /* 0x000fc40003f84270 */
[C---:B------:R-:W-:Y:S02]  /*eab0*/  ISETP.GT.AND P2, PT, R2.reuse, 0x61, PT ;  /* 0x000000610200780c */ /* 0x040fe40003f44270 */
[C---:B------:R-:W-:Y:S02]  /*eac0*/  ISETP.GT.AND P1, PT, R2.reuse, 0x68, PT ;  /* 0x000000680200780c */ /* 0x040fe40003f24270 */
[----:B------:R-:W-:Y:S02]  /*ead0*/  ISETP.GT.AND P0, PT, R2, 0x69, PT ;  /* 0x000000690200780c */ /* 0x000fe40003f04270 */
        /* <DEDUP_REMOVED lines=13> */
[----:B------:R-:W-:Y:S02]  /*ebb0*/  FSEL R180, R145, -INF , P6 ;  /* 0xff80000091b47808 */ /* 0x000fe40003000000 */
[----:B------:R-:W-:-:S02]  /*ebc0*/  FSEL R145, R60, -INF , P4 ;  /* 0xff8000003c917808 */ /* 0x000fc40002000000 */
        /* <DEDUP_REMOVED lines=27> */
[----:B------:R-:W-:Y:S02]  /*ed80*/  FSEL R192, R37, -INF , P2 ;  /* 0xff80000025c07808 */ /* 0x000fe40001000000 */
[----:B------:R-:W-:Y:S02]  /*ed90*/  FMNMX.FTZ R2, R210, R2, !PT ;  /* 0x00000002d2027209 */ /* 0x000fe40007810000 */
[----:B------:R-:W-:-:S02]  /*eda0*/  FMNMX.FTZ R5, R234, R5, !PT ;  /* 0x00000005ea057209 */ /* 0x000fc40007810000 */
[----:B------:R-:W-:Y:S02]  /*edb0*/  FSEL R183, R114, -INF , P4 ;  /* 0xff80000072b77808 */ /* 0x000fe40002000000 */
        /* <DEDUP_REMOVED lines=35> */
[----:B------:R-:W-:Y:S02]  /*eff0*/  FMNMX.FTZ R6, R173, R6, !PT ;  /* 0x00000006ad067209 */ /* 0x000fe40007810000 */
[----:B------:R-:W-:-:S02]  /*f000*/  FMNMX.FTZ R7, R169, R7, !PT ;  /* 0x00000007a9077209 */ /* 0x000fc40007810000 */
[----:B-1----:R-:W-:Y:S02]  /*f010*/  FMNMX.FTZ R5, R5, R9, !PT ;  /* 0x0000000905057209 */ /* 0x002fe40007810000 */
[----:B------:R-:W-:Y:S02]  /*f020*/  FMNMX.FTZ R6, R172, R6, !PT ;  /* 0x00000006ac067209 */ /* 0x000fe40007810000 */
[----:B------:R-:W-:Y:S01]  /*f030*/  FSEL R186, R67, -INF , P6 ;  /* 0xff80000043ba7808 */ /* 0x000fe20003000000 */
[----:B------:R-:W1:Y:S01]  /*f040*/  SHFL.BFLY PT, R137, R5, 0x1, 0x1f ;  /* 0x0c201f0005897f89 */ /* 0x000e6200000e0000 */
[----:B------:R-:W-:Y:S02]  /*f050*/  FMNMX.FTZ R7, R187, R7, !PT ;  /* 0x00000007bb077209 */ /* 0x000fe40007810000 */
[----:B--2---:R-:W-:Y:S01]  /*f060*/  FMNMX.FTZ R2, R2, R8, !PT ;  /* 0x0000000802027209 */ /* 0x004fe20007810000 */
[----:B------:R-:W2:Y:S01]  /*f070*/  SHFL.BFLY PT, R9, R6, 0x2, 0x1f ;  /* 0x0c401f0006097f89 */ /* 0x000ea200000e0000 */
[----:B------:R-:W-:-:S02]  /*f080*/  FSEL R201, R62, -INF , P4 ;  /* 0xff8000003ec97808 */ /* 0x000fc40002000000 */
[----:B------:R-:W-:Y:S01]  /*f090*/  FMNMX.FTZ R7, R186, R7, !PT ;  /* 0x00000007ba077209 */ /* 0x000fe20007810000 */
[----:B------:R-:W3:Y:S01]  /*f0a0*/  SHFL.BFLY PT, R135, R2, 0x1, 0x1f ;  /* 0x0c201f0002877f89 */ /* 0x000ee200000e0000 */
[----:B------:R-:W-:Y:S02]  /*f0b0*/  FSEL R203, R39, -INF , P2 ;  /* 0xff80000027cb7808 */ /* 0x000fe40001000000 */
[----:B------:R-:W-:Y:S01]  /*f0c0*/  FMNMX.FTZ R7, R201, R7, !PT ;  /* 0x00000007c9077209 */ /* 0x000fe20007810000 */
[----:B------:R-:W-:Y:S01]  /*f0d0*/  LDSM.16.MT88.4 R36, [R230+0x100] ;  /* 0x00010000e624783b */ /* 0x000fe20000004200 */
[----:B------:R-:W-:Y:S02]  /*f0e0*/  FSEL R161, R26, -INF , P1 ;  /* 0xff8000001aa17808 */ /* 0x000fe40000800000 */
[----:B------:R-:W-:Y:S02]  /*f0f0*/  FMNMX.FTZ R7, R202, R7, !PT ;  /* 0x00000007ca077209 */ /* 0x000fe40007810000 */
[----:B------:R-:W-:-:S02]  /*f100*/  FSEL R237, R27, -INF , P0 ;  /* 0xff8000001bed7808 */ /* 0x000fc40000000000 */
[----:B------:R-:W-:Y:S01]  /*f110*/  FMNMX.FTZ R7, R252, R7, !PT ;  /* 0x00000007fc077209 */ /* 0x000fe20007810000 */
[----:B------:R-:W-:Y:S01]  /*f120*/  LDSM.16.MT88.4 R24, [R229+0x100] ;  /* 0x00010000e518783b */ /* 0x000fe20000004200 */
[----:B------:R-:W-:Y:S02]  /*f130*/  ISETP.NE.AND P6, PT, R20, RZ, PT ;  /* 0x000000ff1400720c */ /* 0x000fe40003fc5270 */
[----:B------:R-:W-:Y:S01]  /*f140*/  FMNMX.FTZ R7, R191, R7, !PT ;  /* 0x00000007bf077209 */ /* 0x000fe20007810000 */
[----:B------:R-:W-:Y:S01]  /*f150*/  LDSM.16.MT88.4 R20, [R228+0x100] ;  /* 0x00010000e414783b */ /* 0x000fe20000004200 */
[----:B-1----:R-:W-:Y:S02]  /*f160*/  FMNMX.FTZ R137, R5, R137, !PT ;  /* 0x0000008905897209 */ /* 0x002fe40007810000 */
[----:B------:R-:W-:Y:S02]  /*f170*/  FMNMX.FTZ R7, R190, R7, !PT ;  /* 0x00000007be077209 */ /* 0x000fe40007810000 */
[----:B--2---:R-:W-:-:S02]  /*f180*/  FMNMX.FTZ R9, R6, R9, !PT ;  /* 0x0000000906097209 */ /* 0x004fc40007810000 */
[----:B------:R-:W-:Y:S01]  /*f190*/  FMNMX.FTZ R5, R193, R7, !PT ;  /* 0x00000007c1057209 */ /* 0x000fe20007810000 */
[C---:B------:R-:W-:Y:S01]  /*f1a0*/  FMUL.FTZ R7, R137.reuse, c[0x0][0x2d0] ;  /* 0x0000b40089077a20 */ /* 0x040fe20000410000 */
[----:B---3--:R-:W-:Y:S01]  /*f1b0*/  FMNMX.FTZ R135, R2, R135, !PT ;  /* 0x0000008702877209 */ /* 0x008fe20007810000 */
[----:B------:R-:W-:Y:S01]  /*f1c0*/  SHFL.BFLY PT, R11, R9, 0x1, 0x1f ;  /* 0x0c201f00090b7f89 */ /* 0x000fe200000e0000 */
[----:B------:R-:W-:Y:S02]  /*f1d0*/  FMNMX.FTZ R2, R232, R5, !PT ;  /* 0x00000005e8027209 */ /* 0x000fe40007810000 */
[----:B------:R-:W-:Y:S01]  /*f1e0*/  FSETP.NEU.FTZ.AND P2, PT, R137, -INF , PT ;  /* 0xff8000008900780b */ /* 0x000fe20003f5d000 */
[----:B------:R-:W-:Y:S01]  /*f1f0*/  FMUL.FTZ R6, R135, c[0x0][0x2d0] ;  /* 0x0000b40087067a20 */ /* 0x000fe20000410000 */
[----:B------:R-:W-:Y:S02]  /*f200*/  FMNMX.FTZ R2, R203, R2, !PT ;  /* 0x00000002cb027209 */ /* 0x000fe40007810000 */
[----:B------:R-:W-:-:S02]  /*f210*/  FSEL R7, R7, RZ, P2 ;  /* 0x000000ff07077208 */ /* 0x000fc40001000000 */
[----:B------:R-:W-:Y:S02]  /*f220*/  FMNMX.FTZ R8, R161, R2, !PT ;  /* 0x00000002a1087209 */ /* 0x000fe40007810000 */
[----:B------:R-:W-:Y:S01]  /*f230*/  FSETP.NEU.FTZ.AND P1, PT, R135, -INF , PT ;  /* 0xff8000008700780b */ /* 0x000fe20003f3d000 */
[----:B------:R-:W-:Y:S01]  /*f240*/  FFMA.FTZ R2, R10, c[0x0][0x2d0], -R7 ;  /* 0x0000b4000a027a23 */ /* 0x000fe20000010807 */
[----:B------:R-:W-:Y:S02]  /*f250*/  FMNMX.FTZ R8, R237, R8, !PT ;  /* 0x00000008ed087209 */ /* 0x000fe40007810000 */
[----:B------:R-:W-:Y:S01]  /*f260*/  FSEL R6, R6, RZ, P1 ;  /* 0x000000ff06067208 */ /* 0x000fe20000800000 */
[----:B------:R1:W-:Y:S02]  /*f270*/  MUFU.EX2 R165, R2 ;  /* 0x0000000200a57308 */ /* 0x0003e40000000800 */
[----:B------:R-:W2:Y:S02]  /*f280*/  SHFL.BFLY PT, R10, R8, 0x2, 0x1f ;  /* 0x0c401f00080a7f89 */ /* 0x000ea400000e0000 */
[----:B------:R-:W-:-:S04]  /*f290*/  FFMA.FTZ R5, R13, c[0x0][0x2d0], -R6 ;  /* 0x0000b4000d057a23 */ /* 0x000fc80000010806 */
        /* <DEDUP_REMOVED lines=61> */
[----:B-1----:R-:W-:-:S04]  /*f670*/  FFMA.FTZ R3, R41, c[0x0][0x2d0], -R6 ;  /* 0x0000b40029037a23 */ /* 0x002fc80000010806 */
[----:B------:R1:W2:Y:S03]  /*f680*/  MUFU.EX2 R196, R3 ;  /* 0x0000000300c47308 */ /* 0x0002a60000000800 */
[----:B------:R-:W-:Y:S01]  /*f690*/  HMMA.16816.F32.BF16 R104, R12, R18, RZ ;  /* 0x000000120c68723c */ /* 0x000fe200000418ff */
[----:B------:R-:W-:Y:S07]  /*f6a0*/  LDSM.16.MT88.4 R16, [R229+0x900] ;  /* 0x00090000e510783b */ /* 0x000fee0000004200 */
[----:B------:R-:W-:Y:S01]  /*f6b0*/  HMMA.16816.F32.BF16 R40, R8, R38, RZ ;  /* 0x000000260828723c */ /* 0x000fe200000418ff */
[----:B-1----:R-:W-:-:S07]  /*f6c0*/  FFMA.FTZ R3, R80, c[0x0][0x2d0], -R6 ;  /* 0x0000b40050037a23 */ /* 0x002fce0000010806 */
[C---:B------:R-:W-:Y:S01]  /*f6d0*/  HMMA.16816.F32.BF16 R72, R12.reuse, R24, RZ ;  /* 0x000000180c48723c */ /* 0x040fe200000418ff */
[----:B--2---:R-:W-:Y:S01]  /*f6e0*/  F2FP.BF16.PACK_AB R8, R196, R179 ;  /* 0x000000b3c408723e */ /* 0x004fe200000010ff */
[----:B------:R1:W-:Y:S06]  /*f6f0*/  MUFU.EX2 R236, R3 ;  /* 0x0000000300ec7308 */ /* 0x0003ec0000000800 */
[C---:B------:R-:W-:Y:S01]  /*f700*/  HMMA.16816.F32.BF16 R80, R12.reuse, R20, RZ ;  /* 0x000000140c50723c */ /* 0x040fe200000418ff */
[----:B------:R-:W2:Y:S07]  /*f710*/  LDSM.16.MT88.4 R20, [R228+0x900] ;  /* 0x00090000e414783b */ /* 0x000eae0000004200 */
[----:B------:R-:W-:Y:S01]  /*f720*/  HMMA.16816.F32.BF16 R112, R12, R26, RZ ;  /* 0x0000001a0c70723c */ /* 0x000fe200000418ff */
[----:B-1----:R-:W-:-:S04]  /*f730*/  FFMA.FTZ R3, R84, c[0x0][0x2d0], -R6 ;  /* 0x0000b40054037a23 */ /* 0x002fc80000010806 */
[----:B------:R1:W3:Y:S03]  /*f740*/  MUFU.EX2 R188, R3 ;  /* 0x0000000300bc7308 */ /* 0x0002e60000000800 */
[C---:B------:R-:W-:Y:S08]  /*f750*/  HMMA.16816.F32.BF16 R24, R12.reuse, R36, RZ ;  /* 0x000000240c18723c */ /* 0x040ff000000418ff */
[----:B------:R-:W-:Y:S01]  /*f760*/  HMMA.16816.F32.BF16 R100, R12, R38, RZ ;  /* 0x000000260c64723c */ /* 0x000fe200000418ff */
[----:B------:R-:W-:Y:S01]  /*f770*/  LDSM.16.MT88.4 R12, [R228+0x1100] ;  /* 0x00110000e40c783b */ /* 0x000fe20000004200 */
[----:B-1----:R-:W-:Y:S01]  /*f780*/  FFMA.FTZ R3, R85, c[0x0][0x2d0], -R5 ;  /* 0x0000b40055037a23 */ /* 0x002fe20000010805 */
[----:B---3--:R-:W-:-:S03]  /*f790*/  F2FP.BF16.PACK_AB R10, R188, R236 ;  /* 0x000000ecbc0a723e */ /* 0x008fc600000010ff */
        /* <DEDUP_REMOVED lines=23> */
[----:B------:R1:W3:Y:S02]  /*f910*/  MUFU.EX2 R224, R3 ;  /* 0x0000000300e07308 */ /* 0x0002e40000000800 */
[----:B-1----:R-:W-:Y:S02]  /*f920*/  FFMA.FTZ R3, R97, c[0x0][0x2d0], -R0 ;  /* 0x0000b40061037a23 */ /* 0x002fe40000010800 */
[----:B------:R-:W-:Y:S04]  /*f930*/  HMMA.16816.F32.BF16 R96, R8, R16, R52 ;  /* 0x000000100860723c */ /* 0x000fe80000041834 */
[----:B------:R1:W-:Y:S03]  /*f940*/  MUFU.EX2 R215, R3 ;  /* 0x0000000300d77308 */ /* 0x0003e60000000800 */
[----:B--2---:R-:W-:-:S02]  /*f950*/  F2FP.BF16.PACK_AB R8, R225, R226 ;  /* 0x000000e2e108723e */ /* 0x004fc400000010ff */
[----:B---3--:R-:W-:Y:S01]  /*f960*/  F2FP.BF16.PACK_AB R10, R224, R223 ;  /* 0x000000dfe00a723e */ /* 0x008fe200000010ff */
[----:B-1----:R-:W-:Y:S01]  /*f970*/  FFMA.FTZ R3, R116, c[0x0][0x2d0], -R0 ;  /* 0x0000b40074037a23 */ /* 0x002fe20000010800 */
[----:B------:R-:W-:-:S03]  /*f980*/  MOV R116, R211 ;  /* 0x000000d300747202 */ /* 0x000fc60000000f00 */
        /* <DEDUP_REMOVED lines=12> */
[C---:B------:R-:W-:Y:S07]  /*fa50*/  HMMA.16816.F32.BF16 R72, R8.reuse, R16, R72 ;  /* 0x000000100848723c */ /* 0x040fee0000041848 */
[----:B------:R-:W-:Y:S01]  /*fa60*/  IMAD.MOV.U32 R17, RZ, RZ, R116 ;  /* 0x000000ffff117224 */ /* 0x000fe200078e0074 */
[----:B------:R-:W-:Y:S01]  /*fa70*/  MOV R116, R203 ;  /* 0x000000cb00747202 */ /* 0x000fe20000000f00 */
[----:B------:R-:W-:Y:S01]  /*fa80*/  HMMA.16816.F32.BF16 R48, R8, R20, R80 ;  /* 0x000000140830723c */ /* 0x000fe20000041850 */
[----:B------:R-:W-:-:S02]  /*fa90*/  IMAD.MOV.U32 R16, RZ, RZ, R4 ;  /* 0x000000ffff107224 */ /* 0x000fc400078e0004 */
[----:B-1----:R-:W-:Y:S02]  /*faa0*/  FFMA.FTZ R3, R120, c[0x0][0x2d0], -R6 ;  /* 0x0000b40078037a23 */ /* 0x002fe40000010806 */
[----:B------:R-:W-:Y:S02]  /*fab0*/  IMAD.MOV.U32 R120, RZ, RZ, R195 ;  /* 0x000000ffff787224 */ /* 0x000fe400078e00c3 */
[----:B------:R1:W-:Y:S01]  /*fac0*/  MUFU.EX2 R213, R3 ;  /* 0x0000000300d57308 */ /* 0x0003e20000000800 */
[C---:B------:R-:W-:Y:S01]  /*fad0*/  HMMA.16816.F32.BF16 R80, R8.reuse, R28, R24 ;  /* 0x0000001c0850723c */ /* 0x040fe20000041818 */
[----:B------:R-:W-:Y:S01]  /*fae0*/  IMAD.MOV.U32 R4, RZ, RZ, R192 ;  /* 0x000000ffff047224 */ /* 0x000fe200078e00c0 */
[----:B------:R-:W-:Y:S05]  /*faf0*/  LDSM.16.MT88.4 R24, [R229+0x1100] ;  /* 0x00110000e518783b */ /* 0x000fea0000004200 */
[----:B------:R-:W-:Y:S01]  /*fb00*/  IMAD.MOV.U32 R29, RZ, RZ, R193 ;  /* 0x000000ffff1d7224 */ /* 0x000fe200078e00c1 */
[----:B------:R-:W-:Y:S01]  /*fb10*/  HMMA.16816.F32.BF16 R36, R8, R34, R104 ;  /* 0x000000220824723c */ /* 0x000fe20000041868 */
[----:B-1----:R-:W-:-:S07]  /*fb20*/  FFMA.FTZ R3, R121, c[0x0][0x2d0], -R6 ;  /* 0x0000b40079037a23 */ /* 0x002fce0000010806 */
[C---:B------:R-:W-:Y:S01]  /*fb30*/  HMMA.16816.F32.BF16 R56, R8.reuse, R18, R112 ;  /* 0x000000120838723c */ /* 0x040fe20000041870 */
[----:B------:R-:W-:Y:S01]  /*fb40*/  IMAD.MOV.U32 R121, RZ, RZ, R196 ;  /* 0x000000ffff797224 */ /* 0x000fe200078e00c4 */
[----:B------:R-:W-:Y:S01]  /*fb50*/  MOV R105, R188 ;  /* 0x000000bc00697202 */ /* 0x000fe20000000f00 */
[----:B------:R1:W2:Y:S01]  /*fb60*/  MUFU.EX2 R214, R3 ;  /* 0x0000000300d67308 */ /* 0x0002a20000000800 */
[----:B------:R-:W-:Y:S01]  /*fb70*/  IMAD.MOV.U32 R106, RZ, RZ, R191 ;  /* 0x000000ffff6a7224 */ /* 0x000fe200078e00bf */
[----:B------:R-:W-:Y:S01]  /*fb80*/  MOV R107, R17 ;  /* 0x00000011006b7202 */ /* 0x000fe20000000f00 */
[----:B------:R-:W-:Y:S02]  /*fb90*/  IMAD.MOV.U32 R104, RZ, RZ, R189 ;  /* 0x000000ffff687224 */ /* 0x000fe400078e00bd */
[----:B------:R-:W-:Y:S01]  /*fba0*/  IMAD.MOV.U32 R114, RZ, RZ, R190 ;  /* 0x000000ffff727224 */ /* 0x000fe200078e00be */
[C---:B------:R-:W-:Y:S01]  /*fbb0*/  HMMA.16816.F32.BF16 R40, R8.reuse, R22, R92 ;  /* 0x000000160828723c */ /* 0x040fe2000004185c */
[----:B------:R-:W3:Y:S07]  /*fbc0*/  LDSM.16.MT88.4 R20, [R231+0x1100] ;  /* 0x00110000e714783b */ /* 0x000eee0000004200 */
[----:B------:R-:W-:Y:S01]  /*fbd0*/  HMMA.16816.F32.BF16 R52, R8, R32, R76 ;  /* 0x000000200834723c */ /* 0x000fe2000004184c */
[----:B------:R-:W4:Y:S01]  /*fbe0*/  LDSM.16.MT88.4 R32, [R230+0x1100] ;  /* 0x00110000e620783b */ /* 0x000f220000004200 */
[----:B-1----:R-:W-:-:S02]  /*fbf0*/  FFMA.FTZ R3, R122, c[0x0][0x2d0], -R6 ;  /* 0x0000b4007a037a23 */ /* 0x002fc40000010806 */
[----:B------:R-:W-:Y:S02]  /*fc00*/  IMAD.MOV.U32 R122, RZ, RZ, R200 ;  /* 0x000000ffff7a7224 */ /* 0x000fe400078e00c8 */
[----:B------:R1:W-:Y:S02]  /*fc10*/  MUFU.EX2 R212, R3 ;  /* 0x0000000300d47308 */ /* 0x0003e40000000800 */
[----:B------:R-:W-:Y:S07]  /*fc20*/  HMMA.16816.F32.BF16 R64, R8, R30, R100 ;  /* 0x0000001e0840723c */ /* 0x000fee0000041864 */
[----:B--2---:R-:W-:Y:S01]  /*fc30*/  F2FP.BF16.PACK_AB R8, R214, R213 ;  /* 0x000000d5d608723e */ /* 0x004fe200000010ff */
[----:B-1----:R-:W-:-:S02]  /*fc40*/  FFMA.FTZ R3, R123, c[0x0][0x2d0], -R6 ;  /* 0x0000b4007b037a23 */ /* 0x002fc40000010806 */
        /* <DEDUP_REMOVED lines=8> */
[----:B------:R1:W2:Y:S01]  /*fcd0*/  MUFU.EX2 R205, R3 ;  /* 0x0000000300cd7308 */ /* 0x0002a20000000800 */
[----:B------:R-:W-:Y:S01]  /*fce0*/  LDSM.16.MT88.4 R16, [R228+0x1900] ;  /* 0x00190000e410783b */ /* 0x000fe20000004200 */
[----:B-1----:R-:W-:Y:S01]  /*fcf0*/  FFMA.FTZ R3, R126, c[0x0][0x2d0], -R5 ;  /* 0x0000b4007e037a23 */ /* 0x002fe20000010805 */
[----:B--2---:R-:W-:Y:S01]  /*fd00*/  F2FP.BF16.PACK_AB R9, R205, R206 ;  /* 0x000000cecd09723e */ /* 0x004fe200000010ff */
[----:B------:R-:W-:-:S04]  /*fd10*/  IMAD.MOV.U32 R126, RZ, RZ, R204 ;  /* 0x000000ffff7e7224 */ /* 0x000fc800078e00cc */
[----:B------:R1:W-:Y:S02]  /*fd20*/  MUFU.EX2 R204, R3 ;  /* 0x0000000300cc7308 */ /* 0x0003e40000000800 */
[----:B-1----:R-:W-:Y:S01]  /*fd30*/  FFMA.FTZ R3, R127, c[0x0][0x2d0], -R5 ;  /* 0x0000b4007f037a23 */ /* 0x002fe20000010805 */
[----:B------:R-:W-:Y:S02]  /*fd40*/  MOV R127, R117 ;  /* 0x00000075007f7202 */ /* 0x000fe40000000f00 */
[----:B------:R-:W-:-:S03]  /*fd50*/  MOV R117, R197 ;  /* 0x000000c500757202 */ /* 0x000fc60000000f00 */
[----:B------:R1:W2:Y:S02]  /*fd60*/  MUFU.EX2 R203, R3 ;  /* 0x0000000300cb7308 */ /* 0x0002a40000000800 */
[----:B-1----:R-:W-:Y:S01]  /*fd70*/  FFMA.FTZ R3, R129, c[0x0][0x2d0], -R7 ;  /* 0x0000b40081037a23 */ /* 0x002fe20000010807 */
[----:B--2---:R-:W-:Y:S01]  /*fd80*/  F2FP.BF16.PACK_AB R11, R203, R204 ;  /* 0x000000cccb0b723e */ /* 0x004fe200000010ff */
[----:B------:R-:W-:-:S04]  /*fd90*/  IMAD.MOV.U32 R129, RZ, RZ, R105 ;  /* 0x000000ffff817224 */ /* 0x000fc800078e0069 */
[----:B------:R1:W2:Y:S02]  /*fda0*/  MUFU.EX2 R200, R3 ;  /* 0x0000000300c87308 */ /* 0x0002a40000000800 */
        /* <DEDUP_REMOVED lines=10> */
[----:B------:R1:W3:Y:S01]  /*fe50*/  MUFU.EX2 R198, R3 ;  /* 0x0000000300c67308 */ /* 0x0002e20000000800 */
[----:B------:R-:W-:-:S05]  /*fe60*/  IMAD.MOV.U32 R125, RZ, RZ, R177 ;  /* 0x000000ffff7d7224 */ /* 0x000fca00078e00b1 */
[C---:B----4-:R-:W-:Y:S08]  /*fe70*/  HMMA.16816.F32.BF16 R92, R8.reuse, R32, R88 ;  /* 0x00000020085c723c */ /* 0x050ff00000041858 */
[----:B------:R-:W-:Y:S01]  /*fe80*/  HMMA.16816.F32.BF16 R84, R8, R14, R84 ;  /* 0x0000000e0854723c */ /* 0x000fe20000041854 */
[----:B-1----:R-:W-:Y:S02]  /*fe90*/  FFMA.FTZ R3, R131, c[0x0][0x2d0], -R7 ;  /* 0x0000b40083037a23 */ /* 0x002fe40000010807 */
[----:B------:R-:W-:-:S02]  /*fea0*/  IMAD.MOV.U32 R131, RZ, RZ, R161 ;  /* 0x000000ffff837224 */ /* 0x000fc400078e00a1 */
[----:B------:R1:W-:Y:S03]  /*feb0*/  MUFU.EX2 R197, R3 ;  /* 0x0000000300c57308 */ /* 0x0003e60000000800 */
[----:B------:R-:W-:Y:S07]  /*fec0*/  HMMA.16816.F32.BF16 R60, R8, R34, R44 ;  /* 0x00000022083c723c */ /* 0x000fee000004182c */
[----:B--2---:R-:W-:-:S02]  /*fed0*/  F2FP.BF16.PACK_AB R8, R200, R251 ;  /* 0x000000fbc808723e */ /* 0x004fc400000010ff */
[----:B---3--:R-:W-:Y:S01]  /*fee0*/  F2FP.BF16.PACK_AB R10, R198, R199 ;  /* 0x000000c7c60a723e */ /* 0x008fe200000010ff */
        /* <DEDUP_REMOVED lines=8> */
[----:B------:R-:W-:-:S04]  /*ff70*/  IMAD.MOV.U32 R153, RZ, RZ, R118 ;  /* 0x000000ffff997224 */ /* 0x000fc800078e0076 */
[----:B------:R1:W2:Y:S01]  /*ff80*/  MUFU.EX2 R193, R3 ;  /* 0x0000000300c17308 */ /* 0x0002a20000000800 */
[----:B------:R-:W-:Y:S02]  /*ff90*/  IMAD.MOV.U32 R118, RZ, RZ, R166 ;  /* 0x000000ffff767224 */ /* 0x000fe400078e00a6 */
[--C-:B-1----:R-:W-:Y:S01]  /*ffa0*/  FFMA.FTZ R3, R152, c[0x0][0x2d0], -R7.reuse ;  /* 0x0000b40098037a23 */ /* 0x102fe20000010807 */
[----:B------:R-:W-:Y:S02]  /*ffb0*/  MOV R152, R194 ;  /* 0x000000c200987202 */ /* 0x000fe40000000f00 */
[----:B--2---:R-:W-:Y:S02]  /*ffc0*/  F2FP.BF16.PACK_AB R11, R193, R195 ;  /* 0x000000c3c10b723e */ /* 0x004fe400000010ff */
[----:B------:R1:W-:Y:S05]  /*ffd0*/  MUFU.EX2 R194, R3 ;  /* 0x0000000300c27308 */ /* 0x0003ea0000000800 */
[C---:B------:R-:W-:Y:S08]  /*ffe0*/  HMMA.16816.F32.BF16 R48, R8.reuse, R12, R48 ;  /* 0x0000000c0830723c */ /* 0x040ff00000041830 */
[----:B------:R-:W-:Y:S01]  /*fff0*/  HMMA.16816.F32.BF16 R44, R8, R14, R40 ;  /* 0x0000000e082c723c */ /* 0x000fe20000041828 */
[----:B------:R-:W-:Y:S01]  /*10000*/  LDSM.16.MT88.4 R12, [R231+0x1900] ;  /* 0x00190000e70c783b */ /* 0x000fe20000004200 */
[----:B-1----:R-:W-:-:S04]  /*10010*/  FFMA.FTZ R3, R138, c[0x0][0x2d0], -R7 ;  /* 0x0000b4008a037a23 */ /* 0x002fc80000010807 */
[----:B------:R1:W-:Y:S02]  /*10020*/  MUFU.EX2 R192, R3 ;  /* 0x0000000300c07308 */ /* 0x0003e40000000800 */
[C---:B------:R-:W-:Y:S08]  /*10030*/  HMMA.16816.F32.BF16 R56, R8.reuse, R26, R56 ;  /* 0x0000001a0838723c */ /* 0x040ff00000041838 */
[----:B------:R-:W-:Y:S01]  /*10040*/  HMMA.16816.F32.BF16 R88, R8, R32, R80 ;  /* 0x000000200858723c */ /* 0x000fe20000041850 */
[----:B-1----:R-:W-:-:S02]  /*10050*/  FFMA.FTZ R3, R154, c[0x0][0x2d0], -R6 ;  /* 0x0000b4009a037a23 */ /* 0x002fc40000010806 */
[----:B------:R-:W-:-:S05]  /*10060*/  IMAD.MOV.U32 R154, RZ, RZ, R29 ;  /* 0x000000ffff9a7224 */ /* 0x000fca00078e001d */
[C---:B------:R-:W-:Y:S01]  /*10070*/  HMMA.16816.F32.BF16 R40, R8.reuse, R20, R52 ;  /* 0x000000140828723c */ /* 0x040fe20000041834 */
[----:B------:R1:W-:Y:S07]  /*10080*/  MUFU.EX2 R191, R3 ;  /* 0x0000000300bf7308 */ /* 0x0003ee0000000800 */
[C---:B------:R-:W-:Y:S01]  /*10090*/  HMMA.16816.F32.BF16 R28, R8.reuse, R24, R72 ;  /* 0x00000018081c723c */ /* 0x040fe20000041848 */
[----:B------:R-:W2:Y:S07]  /*100a0*/  LDSM.16.MT88.4 R24, [R229+0x1900] ;  /* 0x00190000e518783b */ /* 0x000eae0000004200 */
[----:B------:R-:W-:Y:S01]  /*100b0*/  HMMA.16816.F32.BF16 R72, R8, R34, R64 ;  /* 0x000000220848723c */ /* 0x000fe20000041840 */
[----:B-1----:R-:W-:Y:S01]  /*100c0*/  FFMA.FTZ R3, R155, c[0x0][0x2d0], -R6 ;  /* 0x0000b4009b037a23 */ /* 0x002fe20000010806 */
[----:B------:R-:W1:Y:S01]  /*100d0*/  LDSM.16.MT88.4 R32, [R230+0x1900] ;  /* 0x00190000e620783b */ /* 0x000e620000004200 */
[----:B------:R-:W-:-:S02]  /*100e0*/  IMAD.MOV.U32 R155, RZ, RZ, R104 ;  /* 0x000000ffff9b7224 */ /* 0x000fc400078e0068 */
[----:B------:R3:W4:Y:S03]  /*100f0*/  MUFU.EX2 R190, R3 ;  /* 0x0000000300be7308 */ /* 0x0007260000000800 */
[----:B------:R-:W-:Y:S01]  /*10100*/  HMMA.16816.F32.BF16 R36, R8, R22, R36 ;  /* 0x000000160824723c */ /* 0x000fe20000041824 */
[----:B------:R-:W1:Y:S01]  /*10110*/  LDSM.16.MT88.4 R20, [R228+0x2100] ;  /* 0x00210000e414783b */ /* 0x000e620000004200 */
[----:B---3--:R-:W-:-:S05]  /*10120*/  FFMA.FTZ R3, R148, c[0x0][0x2d0], -R6 ;  /* 0x0000b40094037a23 */ /* 0x008fca0000010806 */
[----:B----4-:R-:W-:Y:S01]  /*10130*/  F2FP.BF16.PACK_AB R8, R190, R191 ;  /* 0x000000bfbe08723e */ /* 0x010fe200000010ff */
[----:B------:R3:W-:Y:S02]  /*10140*/  MUFU.EX2 R189, R3 ;  /* 0x0000000300bd7308 */ /* 0x0007e40000000800 */
[----:B---3--:R-:W-:-:S06]  /*10150*/  FFMA.FTZ R3, R149, c[0x0][0x2d0], -R6 ;  /* 0x0000b40095037a23 */ /* 0x008fcc0000010806 */
[----:B------:R3:W4:Y:S02]  /*10160*/  MUFU.EX2 R188, R3 ;  /* 0x0000000300bc7308 */ /* 0x0007240000000800 */
[----:B---3--:R-:W-:Y:S01]  /*10170*/  FFMA.FTZ R3, R156, c[0x0][0x2d0], -R5 ;  /* 0x0000b4009c037a23 */ /* 0x008fe20000010805 */
[----:B----4-:R-:W-:Y:S02]  /*10180*/  F2FP.BF16.PACK_AB R10, R188, R189 ;  /* 0x000000bdbc0a723e */ /* 0x010fe400000010ff */
[----:B------:R-:W-:-:S03]  /*10190*/  MOV R156, R116 ;  /* 0x00000074009c7202 */ /* 0x000fc60000000f00 */
[----:B------:R3:W-:Y:S01]  /*101a0*/  MUFU.EX2 R138, R3 ;  /* 0x00000003008a7308 */ /* 0x0007e20000000800 */
[----:B------:R-:W-:Y:S01]  /*101b0*/  MOV R116, R162 ;  /* 0x000000a200747202 */ /* 0x000fe20000000f00 */
[----:B---3--:R-:W-:Y:S02]  /*101c0*/  FFMA.FTZ R3, R157, c[0x0][0x2d0], -R5 ;  /* 0x0000b4009d037a23 */ /* 0x008fe40000010805 */
[----:B------:R-:W-:-:S04]  /*101d0*/  IMAD.MOV.U32 R157, RZ, RZ, R160 ;  /* 0x000000ffff9d7224 */ /* 0x000fc800078e00a0 */
[----:B------:R3:W4:Y:S02]  /*101e0*/  MUFU.EX2 R134, R3 ;  /* 0x0000000300867308 */ /* 0x0007240000000800 */
[----:B---3--:R-:W-:Y:S01]  /*101f0*/  FFMA.FTZ R3, R150, c[0x0][0x2d0], -R5 ;  /* 0x0000b40096037a23 */ /* 0x008fe20000010805 */
[----:B----4-:R-:W-:-:S05]  /*10200*/  F2FP.BF16.PACK_AB R9, R134, R138 ;  /* 0x0000008a8609723e */ /* 0x010fca00000010ff */
        /* <DEDUP_REMOVED lines=8> */
[C---:B--2---:R-:W-:Y:S08]  /*10290*/  HMMA.16816.F32.BF16 R80, R8.reuse, R26, R68 ;  /* 0x0000001a0850723c */ /* 0x044ff00000041844 */
[----:B------:R-:W-:Y:S01]  /*102a0*/  HMMA.16816.F32.BF16 R140, R8, R16, R140 ;  /* 0x00000010088c723c */ /* 0x000fe2000004188c */
[----:B---3--:R-:W-:-:S02]  /*102b0*/  FFMA.FTZ R3, R144, c[0x0][0x2d0], -R7 ;  /* 0x0000b40090037a23 */ /* 0x008fc40000010807 */
[----:B------:R-:W-:Y:S02]  /*102c0*/  IMAD.MOV.U32 R144, RZ, RZ, R114 ;  /* 0x000000ffff907224 */ /* 0x000fe400078e0072 */
[----:B------:R2:W-:Y:S03]  /*102d0*/  MUFU.EX2 R114, R3 ;  /* 0x0000000300727308 */ /* 0x0005e60000000800 */
[C---:B------:R-:W-:Y:S08]  /*102e0*/  HMMA.16816.F32.BF16 R84, R8.reuse, R18, R84 ;  /* 0x000000120854723c */ /* 0x040ff00000041854 */
[----:B-1----:R-:W-:Y:S01]  /*102f0*/  HMMA.16816.F32.BF16 R68, R8, R34, R60 ;  /* 0x000000220844723c */ /* 0x002fe2000004183c */
[----:B--2---:R-:W-:Y:S01]  /*10300*/  FFMA.FTZ R3, R146, c[0x0][0x2d0], -R7 ;  /* 0x0000b40092037a23 */ /* 0x004fe20000010807 */
[----:B------:R-:W-:-:S03]  /*10310*/  MOV R146, R106 ;  /* 0x0000006a00927202 */ /* 0x000fc60000000f00 */
[----:B------:R1:W-:Y:S02]  /*10320*/  MUFU.EX2 R113, R3 ;  /* 0x0000000300717308 */ /* 0x0003e40000000800 */
[----:B-1----:R-:W-:Y:S02]  /*10330*/  FFMA.FTZ R3, R145, c[0x0][0x2d0], -R7 ;  /* 0x0000b40091037a23 */ /* 0x002fe40000010807 */
[----:B------:R-:W-:-:S04]  /*10340*/  IMAD.MOV.U32 R145, RZ, RZ, R124 ;  /* 0x000000ffff917224 */ /* 0x000fc800078e007c */
[----:B------:R1:W-:Y:S01]  /*10350*/  MUFU.EX2 R112, R3 ;  /* 0x0000000300707308 */ /* 0x0003e20000000800 */
[----:B------:R-:W-:Y:S02]  /*10360*/  IMAD.MOV.U32 R124, RZ, RZ, R119 ;  /* 0x000000ffff7c7224 */ /* 0x000fe400078e0077 */
[----:B------:R-:W-:Y:S02]  /*10370*/  IMAD.MOV.U32 R119, RZ, RZ, R165 ;  /* 0x000000ffff777224 */ /* 0x000fe400078e00a5 */
[----:B-1----:R-:W-:Y:S02]  /*10380*/  FFMA.FTZ R3, R159, c[0x0][0x2d0], -R0 ;  /* 0x0000b4009f037a23 */ /* 0x002fe40000010800 */
[----:B------:R-:W-:Y:S02]  /*10390*/  IMAD.MOV.U32 R159, RZ, RZ, R163 ;  /* 0x000000ffff9f7224 */ /* 0x000fe400078e00a3 */
[----:B------:R1:W-:Y:S01]  /*103a0*/  MUFU.EX2 R106, R3 ;  /* 0x00000003006a7308 */ /* 0x0003e20000000800 */
[----:B------:R-:W-:Y:S07]  /*103b0*/  HMMA.16816.F32.BF16 R160, R8, R12, R108 ;  /* 0x0000000c08a0723c */ /* 0x000fee000004186c */
[----:B------:R-:W-:-:S02]  /*103c0*/  IMAD.MOV.U32 R110, RZ, RZ, R178 ;  /* 0x000000ffff6e7224 */ /* 0x000fc400078e00b2 */
[----:B------:R-:W-:Y:S02]  /*103d0*/  IMAD.MOV.U32 R109, RZ, RZ, R176 ;  /* 0x000000ffff6d7224 */ /* 0x000fe400078e00b0 */
[----:B------:R-:W-:Y:S01]  /*103e0*/  HMMA.16816.F32.BF16 R176, R8, R24, R96 ;  /* 0x0000001808b0723c */ /* 0x000fe20000041860 */
[----:B------:R-:W-:Y:S02]  /*103f0*/  IMAD.MOV.U32 R111, RZ, RZ, R122 ;  /* 0x000000ffff6f7224 */ /* 0x000fe400078e007a */
[----:B------:R-:W-:Y:S02]  /*10400*/  IMAD.MOV.U32 R122, RZ, RZ, R167 ;  /* 0x000000ffff7a7224 */ /* 0x000fe400078e00a7 */
[----:B-1----:R-:W-:-:S03]  /*10410*/  FFMA.FTZ R3, R164, c[0x0][0x2d0], -R0 ;  /* 0x0000b400a4037a23 */ /* 0x002fc60000010800 */
[C---:B------:R-:W-:Y:S01]  /*10420*/  HMMA.16816.F32.BF16 R164, R8.reuse, R14, R76 ;  /* 0x0000000e08a4723c */ /* 0x040fe2000004184c */
[----:B------:R1:W2:Y:S07]  /*10430*/  MUFU.EX2 R105, R3 ;  /* 0x0000000300697308 */ /* 0x0002ae0000000800 */
[----:B------:R-:W-:Y:S07]  /*10440*/  HMMA.16816.F32.BF16 R76, R8, R32, R92 ;  /* 0x00000020084c723c */ /* 0x000fee000004185c */
[----:B------:R-:W-:Y:S01]  /*10450*/  F2FP.BF16.PACK_AB R8, R194, R197 ;  /* 0x000000c5c208723e */ /* 0x000fe200000010ff */
[----:B-1----:R-:W-:Y:S01]  /*10460*/  FFMA.FTZ R3, R168, c[0x0][0x2d0], -R0 ;  /* 0x0000b400a8037a23 */ /* 0x002fe20000010800 */
[----:B--2---:R-:W-:-:S02]  /*10470*/  F2FP.BF16.PACK_AB R9, R105, R106 ;  /* 0x0000006a6909723e */ /* 0x004fc400000010ff */
[----:B------:R-:W-:Y:S01]  /*10480*/  F2FP.BF16.PACK_AB R10, R115, R192 ;  /* 0x000000c0730a723e */ /* 0x000fe200000010ff */
        /* <DEDUP_REMOVED lines=11> */
[----:B------:R-:W2:Y:S07]  /*10540*/  LDSM.16.MT88.4 R16, [R231+0x2100] ;  /* 0x00210000e710783b */ /* 0x000eae0000004200 */
[----:B------:R-:W-:Y:S01]  /*10550*/  HMMA.16816.F32.BF16 R52, R8, R12, R40 ;  /* 0x0000000c0834723c */ /* 0x000fe20000041828 */
[----:B-1----:R-:W-:-:S07]  /*10560*/  FFMA.FTZ R3, R180, c[0x0][0x2d0], -R6 ;  /* 0x0000b400b4037a23 */ /* 0x002fce0000010806 */
[C---:B------:R-:W-:Y:S01]  /*10570*/  HMMA.16816.F32.BF16 R48, R8.reuse, R14, R36 ;  /* 0x0000000e0830723c */ /* 0x040fe20000041824 */
[----:B------:R-:W1:Y:S01]  /*10580*/  LDSM.16.MT88.4 R12, [R229+0x2100] ;  /* 0x00210000e50c783b */ /* 0x000e620000004200 */
[----:B------:R3:W4:Y:S06]  /*10590*/  MUFU.EX2 R102, R3 ;  /* 0x0000000300667308 */ /* 0x00072c0000000800 */
[C---:B------:R-:W-:Y:S01]  /*105a0*/  HMMA.16816.F32.BF16 R36, R8.reuse, R24, R28 ;  /* 0x000000180824723c */ /* 0x040fe2000004181c */
[----:B------:R-:W1:Y:S07]  /*105b0*/  LDSM.16.MT88.4 R28, [R230+0x2100] ;  /* 0x00210000e61c783b */ /* 0x000e6e0000004200 */
[----:B------:R-:W-:Y:S01]  /*105c0*/  HMMA.16816.F32.BF16 R40, R8, R26, R56 ;  /* 0x0000001a0828723c */ /* 0x000fe20000041838 */
[----:B------:R-:W1:Y:S01]  /*105d0*/  LDSM.16.MT88.4 R24, [R228+0x2900] ;  /* 0x00290000e418783b */ /* 0x000e620000004200 */
[----:B---3--:R-:W-:-:S03]  /*105e0*/  FFMA.FTZ R3, R171, c[0x0][0x2d0], -R6 ;  /* 0x0000b400ab037a23 */ /* 0x008fc60000010806 */
[----:B------:R-:W-:Y:S01]  /*105f0*/  LDSM.16.MT88.4 R168, [R231+0x3100] ;  /* 0x00310000e7a8783b */ /* 0x000fe20000004200 */
[----:B------:R3:W-:Y:S02]  /*10600*/  MUFU.EX2 R100, R3 ;  /* 0x0000000300647308 */ /* 0x0007e40000000800 */
[----:B------:R-:W-:Y:S07]  /*10610*/  HMMA.16816.F32.BF16 R32, R8, R34, R72 ;  /* 0x000000220820723c */ /* 0x000fee0000041848 */
        /* <DEDUP_REMOVED lines=16> */
[C---:B------:R-:W-:Y:S08]  /*10720*/  HMMA.16816.F32.BF16 R148, R8.reuse, R22, R84 ;  /* 0x000000160894723c */ /* 0x040ff00000041854 */
[----:B------:R-:W-:Y:S01]  /*10730*/  HMMA.16816.F32.BF16 R140, R8, R20, R140 ;  /* 0x00000014088c723c */ /* 0x000fe2000004188c */
[----:B---3--:R-:W-:-:S04]  /*10740*/  FFMA.FTZ R3, R186, c[0x0][0x2d0], -R0 ;  /* 0x0000b400ba037a23 */ /* 0x008fc80000010800 */
[----:B------:R3:W4:Y:S03]  /*10750*/  MUFU.EX2 R93, R3 ;  /* 0x00000003005d7308 */ /* 0x0007260000000800 */
[C---:B--2---:R-:W-:Y:S08]  /*10760*/  HMMA.16816.F32.BF16 R160, R8.reuse, R16, R160 ;  /* 0x0000001008a0723c */ /* 0x044ff000000418a0 */
[----:B------:R-:W-:Y:S01]  /*10770*/  HMMA.16816.F32.BF16 R164, R8, R18, R164 ;  /* 0x0000001208a4723c */ /* 0x000fe200000418a4 */
[----:B---3--:R-:W-:-:S07]  /*10780*/  FFMA.FTZ R3, R201, c[0x0][0x2d0], -R0 ;  /* 0x0000b400c9037a23 */ /* 0x008fce0000010800 */
        /* <DEDUP_REMOVED lines=40> */
[----:B------:R-:W-:Y:S02]  /*10a10*/  IMAD.MOV.U32 R110, RZ, RZ, R111 ;  /* 0x000000ffff6e7224 */ /* 0x000fe400078e006f */
[----:B------:R-:W-:Y:S02]  /*10a20*/  IMAD.MOV.U32 R111, RZ, RZ, R159 ;  /* 0x000000ffff6f7224 */ /* 0x000fe400078e009f */
[----:B------:R1:W-:Y:S01]  /*10a30*/  MUFU.EX2 R74, R3 ;  /* 0x00000003004a7308 */ /* 0x0003e20000000800 */
[----:B------:R-:W-:Y:S01]  /*10a40*/  IMAD.MOV.U32 R159, RZ, RZ, R145 ;  /* 0x000000ffff9f7224 */ /* 0x000fe200078e0091 */
[----:B------:R-:W-:Y:S01]  /*10a50*/  MOV R145, R146 ;  /* 0x0000009200917202 */ /* 0x000fe20000000f00 */
[----:B------:R-:W-:-:S02]  /*10a60*/  IMAD.MOV.U32 R146, RZ, RZ, R144 ;  /* 0x000000ffff927224 */ /* 0x000fc400078e0090 */
[----:B------:R-:W-:Y:S02]  /*10a70*/  IMAD.MOV.U32 R144, RZ, RZ, R154 ;  /* 0x000000ffff907224 */ /* 0x000fe400078e009a */
[----:B------:R-:W-:Y:S01]  /*10a80*/  IMAD.MOV.U32 R154, RZ, RZ, R127 ;  /* 0x000000ffff9a7224 */ /* 0x000fe200078e007f */
[----:B------:R-:W-:Y:S01]  /*10a90*/  MOV R127, R126 ;  /* 0x0000007e007f7202 */ /* 0x000fe20000000f00 */
[----:B------:R-:W-:Y:S01]  /*10aa0*/  IMAD.MOV.U32 R126, RZ, RZ, R241 ;  /* 0x000000ffff7e7224 */ /* 0x000fe200078e00f1 */
[----:B---3--:R-:W-:Y:S01]  /*10ab0*/  F2FP.BF16.PACK_AB R8, R89, R90 ;  /* 0x0000005a5908723e */ /* 0x008fe200000010ff */
[----:B------:R3:W5:Y:S01]  /*10ac0*/  LDL.LU R241, [R1+0x34] ;  /* 0x0000340001f17983 */ /* 0x0007620000300800 */
[----:B-1----:R-:W-:Y:S02]  /*10ad0*/  FFMA.FTZ R3, R109, c[0x0][0x2d0], -R7 ;  /* 0x0000b4006d037a23 */ /* 0x002fe40000010807 */
[----:B------:R-:W-:Y:S02]  /*10ae0*/  IMAD.MOV.U32 R109, RZ, RZ, R110 ;  /* 0x000000ffff6d7224 */ /* 0x000fe400078e006e */
[----:B------:R-:W-:Y:S01]  /*10af0*/  IMAD.MOV.U32 R110, RZ, RZ, R111 ;  /* 0x000000ffff6e7224 */ /* 0x000fe200078e006f */
[----:B------:R-:W-:Y:S01]  /*10b00*/  MOV R111, R159 ;  /* 0x0000009f006f7202 */ /* 0x000fe20000000f00 */
[----:B------:R-:W-:Y:S01]  /*10b10*/  IMAD.MOV.U32 R159, RZ, RZ, R145 ;  /* 0x000000ffff9f7224 */ /* 0x000fe200078e0091 */
[----:B------:R1:W1:Y:S01]  /*10b20*/  MUFU.EX2 R73, R3 ;  /* 0x0000000300497308 */ /* 0x0002620000000800 */
[----:B------:R-:W-:-:S02]  /*10b30*/  IMAD.MOV.U32 R145, RZ, RZ, R146 ;  /* 0x000000ffff917224 */ /* 0x000fc400078e0092 */
[----:B------:R-:W-:Y:S01]  /*10b40*/  IMAD.MOV.U32 R146, RZ, RZ, R144 ;  /* 0x000000ffff927224 */ /* 0x000fe200078e0090 */
[----:B------:R-:W-:Y:S01]  /*10b50*/  MOV R144, R127 ;  /* 0x0000007f00907202 */ /* 0x000fe20000000f00 */
[----:B------:R-:W-:Y:S01]  /*10b60*/  IMAD.MOV.U32 R127, RZ, RZ, R126 ;  /* 0x000000ffff7f7224 */ /* 0x000fe200078e007e */
[----:B------:R-:W-:Y:S01]  /*10b70*/  F2FP.BF16.PACK_AB R9, R85, R86 ;  /* 0x000000565509723e */ /* 0x000fe200000010ff */
[----:B------:R-:W-:Y:S01]  /*10b80*/  IMAD.MOV.U32 R126, RZ, RZ, R125 ;  /* 0x000000ffff7e7224 */ /* 0x000fe200078e007d */
[----:B------:R-:W-:Y:S01]  /*10b90*/  F2FP.BF16.PACK_AB R10, R87, R88 ;  /* 0x00000058570a723e */ /* 0x000fe200000010ff */
[----:B------:R-:W-:Y:S02]  /*10ba0*/  IMAD.MOV.U32 R125, RZ, RZ, R240 ;  /* 0x000000ffff7d7224 */ /* 0x000fe400078e00f0 */
[----:B-1----:R-:W-:Y:S01]  /*10bb0*/  FFMA.FTZ R3, R109, c[0x0][0x2d0], -R7 ;  /* 0x0000b4006d037a23 */ /* 0x002fe20000010807 */
[----:B------:R-:W-:Y:S01]  /*10bc0*/  MOV R109, R110 ;  /* 0x0000006e006d7202 */ /* 0x000fe20000000f00 */
[----:B------:R-:W-:Y:S01]  /*10bd0*/  IMAD.MOV.U32 R110, RZ, RZ, R111 ;  /* 0x000000ffff6e7224 */ /* 0x000fe200078e006f */
[----:B------:R-:W-:Y:S01]  /*10be0*/  F2FP.BF16.PACK_AB R11, R84, R75 ;  /* 0x0000004b540b723e */ /* 0x000fe200000010ff */
[----:B------:R-:W-:Y:S01]  /*10bf0*/  IMAD.MOV.U32 R111, RZ, RZ, R159 ;  /* 0x000000ffff6f7224 */ /* 0x000fe200078e009f */
[----:B------:R1:W-:Y:S01]  /*10c00*/  MUFU.EX2 R72, R3 ;  /* 0x0000000300487308 */ /* 0x0003e20000000800 */
[----:B------:R-:W-:Y:S01]  /*10c10*/  IMAD.MOV.U32 R159, RZ, RZ, R145 ;  /* 0x000000ffff9f7224 */ /* 0x000fe200078e0091 */
[----:B------:R-:W-:Y:S01]  /*10c20*/  MOV R145, R146 ;  /* 0x0000009200917202 */ /* 0x000fe20000000f00 */
[----:B------:R-:W-:Y:S01]  /*10c30*/  IMAD.MOV.U32 R146, RZ, RZ, R144 ;  /* 0x000000ffff927224 */ /* 0x000fe200078e0090 */
[----:B------:R-:W-:Y:S01]  /*10c40*/  MOV R207, R124 ;  /* 0x0000007c00cf7202 */ /* 0x000fe20000000f00 */
[----:B------:R-:W-:Y:S01]  /*10c50*/  IMAD.MOV.U32 R144, RZ, RZ, R158 ;  /* 0x000000ffff907224 */ /* 0x000fe200078e009e */
[----:B------:R-:W-:Y:S01]  /*10c60*/  MOV R202, R127 ;  /* 0x0000007f00ca7202 */ /* 0x000fe20000000f00 */
[----:B------:R-:W-:Y:S01]  /*10c70*/  IMAD.MOV.U32 R158, RZ, RZ, R118 ;  /* 0x000000ffff9e7224 */ /* 0x000fe200078e0076 */
[----:B------:R3:W5:Y:S01]  /*10c80*/  LDL.LU R240, [R1+0x30] ;  /* 0x0000300001f07983 */ /* 0x0007620000300800 */
[----:B------:R-:W-:Y:S01]  /*10c90*/  HMMA.16816.F32.BF16 R140, R8, R24, R140 ;  /* 0x00000018088c723c */ /* 0x000fe2000004188c */
[----:B------:R-:W-:Y:S01]  /*10ca0*/  IMAD.MOV.U32 R208, RZ, RZ, R126 ;  /* 0x000000ffffd07224 */ /* 0x000fe200078e007e */
[----:B------:R-:W-:Y:S01]  /*10cb0*/  MOV R118, R239 ;  /* 0x000000ef00767202 */ /* 0x000fe20000000f00 */
[----:B------:R-:W-:Y:S01]  /*10cc0*/  IMAD.MOV.U32 R209, RZ, RZ, R125 ;  /* 0x000000ffffd17224 */ /* 0x000fe200078e007d */
[----:B------:R3:W5:Y:S01]  /*10cd0*/  LDL.LU R239, [R1+0x2c] ;  /* 0x00002c0001ef7983 */ /* 0x0007620000300800 */
[----:B-1----:R-:W-:-:S02]  /*10ce0*/  FFMA.FTZ R3, R109, c[0x0][0x2d0], -R7 ;  /* 0x0000b4006d037a23 */ /* 0x002fc40000010807 */
[----:B------:R-:W-:Y:S02]  /*10cf0*/  IMAD.MOV.U32 R109, RZ, RZ, R110 ;  /* 0x000000ffff6d7224 */ /* 0x000fe400078e006e */
[----:B------:R-:W-:Y:S01]  /*10d00*/  IMAD.MOV.U32 R110, RZ, RZ, R111 ;  /* 0x000000ffff6e7224 */ /* 0x000fe200078e006f */
[----:B------:R1:W-:Y:S01]  /*10d10*/  MUFU.EX2 R59, R3 ;  /* 0x00000003003b7308 */ /* 0x0003e20000000800 */
[----:B------:R-:W-:Y:S01]  /*10d20*/  IMAD.MOV.U32 R111, RZ, RZ, R159 ;  /* 0x000000ffff6f7224 */ /* 0x000fe200078e009f */
[----:B------:R-:W-:Y:S01]  /*10d30*/  MOV R159, R145 ;  /* 0x00000091009f7202 */ /* 0x000fe20000000f00 */
[----:B------:R-:W-:Y:S02]  /*10d40*/  IMAD.MOV.U32 R145, RZ, RZ, R146 ;  /* 0x000000ffff917224 */ /* 0x000fe400078e0092 */
[----:B------:R-:W-:Y:S02]  /*10d50*/  IMAD.MOV.U32 R146, RZ, RZ, R144 ;  /* 0x000000ffff927224 */ /* 0x000fe400078e0090 */
[----:B------:R-:W-:Y:S01]  /*10d60*/  IMAD.MOV.U32 R144, RZ, RZ, R158 ;  /* 0x000000ffff907224 */ /* 0x000fe200078e009e */
[----:B------:R-:W-:Y:S01]  /*10d70*/  MOV R158, R157 ;  /* 0x0000009d009e7202 */ /* 0x000fe20000000f00 */
[----:B------:R-:W-:Y:S01]  /*10d80*/  IMAD.MOV.U32 R157, RZ, RZ, R238 ;  /* 0x000000ffff9d7224 */ /* 0x000fe200078e00ee */
[----:B------:R-:W-:Y:S01]  /*10d90*/  HMMA.16816.F32.BF16 R148, R8, R26, R148 ;  /* 0x0000001a0894723c */ /* 0x000fe20000041894 */
[----:B------:R3:W5:Y:S01]  /*10da0*/  LDL.LU R238, [R1+0x28] ;  /* 0x0000280001ee7983 */ /* 0x0007620000300800 */
[----:B-1----:R-:W-:-:S02]  /*10db0*/  FFMA.FTZ R3, R109, c[0x0][0x2d0], -R0 ;  /* 0x0000b4006d037a23 */ /* 0x002fc40000010800 */
        /* <DEDUP_REMOVED lines=8> */
[----:B------:R-:W-:-:S02]  /*10e40*/  IMAD.MOV.U32 R158, RZ, RZ, R157 ;  /* 0x000000ffff9e7224 */ /* 0x000fc400078e009d */
[----:B------:R-:W-:Y:S02]  /*10e50*/  IMAD.MOV.U32 R157, RZ, RZ, R156 ;  /* 0x000000ffff9d7224 */ /* 0x000fe400078e009c */
[----:B------:R-:W-:Y:S01]  /*10e60*/  IMAD.MOV.U32 R156, RZ, RZ, R131 ;  /* 0x000000ffff9c7224 */ /* 0x000fe200078e0083 */
[----:B------:R-:W-:Y:S01]  /*10e70*/  MOV R131, R237 ;  /* 0x000000ed00837202 */ /* 0x000fe20000000f00 */
[----:B--2---:R-:W-:Y:S01]  /*10e80*/  HMMA.16816.F32.BF16 R160, R8, R20, R160 ;  /* 0x0000001408a0723c */ /* 0x004fe200000418a0 */
[----:B------:R3:W5:Y:S01]  /*10e90*/  LDL.LU R237, [R1+0x24] ;  /* 0x0000240001ed7983 */ /* 0x0007620000300800 */
[----:B-1----:R-:W-:Y:S02]  /*10ea0*/  FFMA.FTZ R3, R109, c[0x0][0x2d0], -R0 ;  /* 0x0000b4006d037a23 */ /* 0x002fe40000010800 */
[----:B------:R-:W-:Y:S02]  /*10eb0*/  IMAD.MOV.U32 R109, RZ, RZ, R110 ;  /* 0x000000ffff6d7224 */ /* 0x000fe400078e006e */
[----:B------:R-:W-:Y:S01]  /*10ec0*/  IMAD.MOV.U32 R110, RZ, RZ, R111 ;  /* 0x000000ffff6e7224 */ /* 0x000fe200078e006f */
[----:B------:R1:W2:Y:S01]  /*10ed0*/  MUFU.EX2 R57, R3 ;  /* 0x0000000300397308 */ /* 0x0002a20000000800 */
[----:B------:R-:W-:Y:S01]  /*10ee0*/  IMAD.MOV.U32 R111, RZ, RZ, R159 ;  /* 0x000000ffff6f7224 */ /* 0x000fe200078e009f */
[----:B------:R-:W-:Y:S01]  /*10ef0*/  MOV R159, R145 ;  /* 0x00000091009f7202 */ /* 0x000fe20000000f00 */
[----:B------:R-:W-:-:S02]  /*10f00*/  IMAD.MOV.U32 R145, RZ, RZ, R146 ;  /* 0x000000ffff917224 */ /* 0x000fc400078e0092 */
[----:B------:R-:W-:Y:S02]  /*10f10*/  IMAD.MOV.U32 R146, RZ, RZ, R144 ;  /* 0x000000ffff927224 */ /* 0x000fe400078e0090 */
[----:B------:R-:W-:Y:S01]  /*10f20*/  IMAD.MOV.U32 R144, RZ, RZ, R158 ;  /* 0x000000ffff907224 */ /* 0x000fe200078e009e */
[----:B------:R-:W-:Y:S01]  /*10f30*/  MOV R158, R157 ;  /* 0x0000009d009e7202 */ /* 0x000fe20000000f00 */
[----:B------:R-:W-:Y:S02]  /*10f40*/  IMAD.MOV.U32 R157, RZ, RZ, R156 ;  /* 0x000000ffff9d7224 */ /* 0x000fe400078e009c */
[----:B------:R-:W-:Y:S01]  /*10f50*/  IMAD.MOV.U32 R156, RZ, RZ, R131 ;  /* 0x000000ffff9c7224 */ /* 0x000fe200078e0083 */
[----:B------:R-:W-:Y:S01]  /*10f60*/  HMMA.16816.F32.BF16 R164, R8, R22, R164 ;  /* 0x0000001608a4723c */ /* 0x000fe200000418a4 */
[----:B------:R-:W-:Y:S02]  /*10f70*/  IMAD.MOV.U32 R131, RZ, RZ, R236 ;  /* 0x000000ffff837224 */ /* 0x000fe400078e00ec */
[----:B------:R3:W5:Y:S01]  /*10f80*/  LDL.LU R236, [R1+0x20] ;  /* 0x0000200001ec7983 */ /* 0x0007620000300800 */
[----:B-1----:R-:W-:Y:S01]  /*10f90*/  FFMA.FTZ R3, R109, c[0x0][0x2d0], -R0 ;  /* 0x0000b4006d037a23 */ /* 0x002fe20000010800 */
[----:B------:R-:W-:Y:S01]  /*10fa0*/  MOV R109, R110 ;  /* 0x0000006e006d7202 */ /* 0x000fe20000000f00 */
[----:B------:R-:W-:-:S02]  /*10fb0*/  IMAD.MOV.U32 R110, RZ, RZ, R111 ;  /* 0x000000ffff6e7224 */ /* 0x000fc400078e006f */
[----:B------:R1:W-:Y:S01]  /*10fc0*/  MUFU.EX2 R56, R3 ;  /* 0x0000000300387308 */ /* 0x0003e20000000800 */
[----:B------:R-:W-:Y:S02]  /*10fd0*/  IMAD.MOV.U32 R111, RZ, RZ, R159 ;  /* 0x000000ffff6f7224 */ /* 0x000fe400078e009f */
[----:B------:R-:W-:Y:S01]  /*10fe0*/  IMAD.MOV.U32 R159, RZ, RZ, R145 ;  /* 0x000000ffff9f7224 */ /* 0x000fe200078e0091 */
[----:B------:R-:W-:Y:S01]  /*10ff0*/  MOV R145, R146 ;  /* 0x0000009200917202 */ /* 0x000fe20000000f00 */
[----:B------:R-:W-:Y:S02]  /*11000*/  IMAD.MOV.U32 R146, RZ, RZ, R144 ;  /* 0x000000ffff927224 */ /* 0x000fe400078e0090 */
[----:B------:R-:W-:Y:S01]  /*11010*/  IMAD.MOV.U32 R144, RZ, RZ, R158 ;  /* 0x000000ffff907224 */ /* 0x000fe200078e009e */
[----:B----4-:R-:W-:Y:S01]  /*11020*/  HMMA.16816.F32.BF16 R176, R8, R16, R176 ;  /* 0x0000001008b0723c */ /* 0x010fe200000418b0 */
[----:B------:R-:W-:Y:S01]  /*11030*/  IMAD.MOV.U32 R158, RZ, RZ, R157 ;  /* 0x000000ffff9e7224 */ /* 0x000fe200078e009d */
[----:B------:R-:W-:Y:S01]  /*11040*/  MOV R157, R156 ;  /* 0x0000009c009d7202 */ /* 0x000fe20000000f00 */
[----:B------:R-:W-:-:S02]  /*11050*/  IMAD.MOV.U32 R156, RZ, RZ, R155 ;  /* 0x000000ffff9c7224 */ /* 0x000fc400078e009b */
[----:B------:R-:W-:Y:S02]  /*11060*/  IMAD.MOV.U32 R155, RZ, RZ, R235 ;  /* 0x000000ffff9b7224 */ /* 0x000fe400078e00eb */
[----:B------:R3:W5:Y:S01]  /*11070*/  LDL.LU R235, [R1+0x1c] ;  /* 0x00001c0001eb7983 */ /* 0x0007620000300800 */
[----:B-1----:R-:W-:Y:S02]  /*11080*/  FFMA.FTZ R3, R109, c[0x0][0x2d0], -R0 ;  /* 0x0000b4006d037a23 */ /* 0x002fe40000010800 */
[----:B------:R-:W-:Y:S01]  /*11090*/  IMAD.MOV.U32 R109, RZ, RZ, R110 ;  /* 0x000000ffff6d7224 */ /* 0x000fe200078e006e */
[----:B------:R-:W-:Y:S01]  /*110a0*/  MOV R110, R111 ;  /* 0x0000006f006e7202 */ /* 0x000fe20000000f00 */
[----:B------:R1:W4:Y:S01]  /*110b0*/  MUFU.EX2 R31, R3 ;  /* 0x00000003001f7308 */ /* 0x0003220000000800 */
[----:B------:R-:W-:Y:S02]  /*110c0*/  IMAD.MOV.U32 R111, RZ, RZ, R159 ;  /* 0x000000ffff6f7224 */ /* 0x000fe400078e009f */
[----:B------:R-:W-:-:S02]  /*110d0*/  IMAD.MOV.U32 R159, RZ, RZ, R145 ;  /* 0x000000ffff9f7224 */ /* 0x000fc400078e0091 */
[----:B------:R-:W-:Y:S01]  /*110e0*/  IMAD.MOV.U32 R145, RZ, RZ, R146 ;  /* 0x000000ffff917224 */ /* 0x000fe200078e0092 */
[C---:B------:R-:W-:Y:S01]  /*110f0*/  HMMA.16816.F32.BF16 R180, R8.reuse, R18, R80 ;  /* 0x0000001208b4723c */ /* 0x040fe20000041850 */
[----:B------:R-:W-:Y:S01]  /*11100*/  MOV R146, R144 ;  /* 0x0000009000927202 */ /* 0x000fe20000000f00 */
[----:B------:R-:W-:Y:S02]  /*11110*/  IMAD.MOV.U32 R144, RZ, RZ, R158 ;  /* 0x000000ffff907224 */ /* 0x000fe400078e009e */
[----:B------:R-:W-:Y:S02]  /*11120*/  IMAD.MOV.U32 R158, RZ, RZ, R157 ;  /* 0x000000ffff9e7224 */ /* 0x000fe400078e009d */
[----:B------:R-:W-:Y:S01]  /*11130*/  IMAD.MOV.U32 R157, RZ, RZ, R155 ;  /* 0x000000ffff9d7224 */ /* 0x000fe200078e009b */
[----:B------:R-:W-:Y:S01]  /*11140*/  MOV R155, R234 ;  /* 0x000000ea009b7202 */ /* 0x000fe20000000f00 */
[----:B------:R-:W-:Y:S01]  /*11150*/  HMMA.16816.F32.BF16 R76, R8, R12, R76 ;  /* 0x0000000c084c723c */ /* 0x000fe2000004184c */
[----:B------:R3:W5:Y:S01]  /*11160*/  LDL.LU R234, [R1+0x18] ;  /* 0x0000180001ea7983 */ /* 0x0007620000300800 */
[----:B-1----:R-:W-:-:S02]  /*11170*/  FFMA.FTZ R3, R109, c[0x0][0x2d0], -R6 ;  /* 0x0000b4006d037a23 */ /* 0x002fc40000010806 */
[----:B------:R-:W-:Y:S02]  /*11180*/  IMAD.MOV.U32 R109, RZ, RZ, R110 ;  /* 0x000000ffff6d7224 */ /* 0x000fe400078e006e */
[----:B------:R-:W-:Y:S01]  /*11190*/  IMAD.MOV.U32 R110, RZ, RZ, R111 ;  /* 0x000000ffff6e7224 */ /* 0x000fe200078e006f */
[----:B------:R1:W-:Y:S01]  /*111a0*/  MUFU.EX2 R29, R3 ;  /* 0x00000003001d7308 */ /* 0x0003e20000000800 */
[----:B------:R-:W-:Y:S01]  /*111b0*/  IMAD.MOV.U32 R111, RZ, RZ, R159 ;  /* 0x000000ffff6f7224 */ /* 0x000fe200078e009f */
[----:B------:R-:W-:Y:S01]  /*111c0*/  MOV R159, R145 ;  /* 0x00000091009f7202 */ /* 0x000fe20000000f00 */
[----:B------:R-:W-:Y:S01]  /*111d0*/  HMMA.16816.F32.BF16 R68, R8, R14, R68 ;  /* 0x0000000e0844723c */ /* 0x000fe20000041844 */
[----:B------:R-:W-:Y:S02]  /*111e0*/  IMAD.MOV.U32 R145, RZ, RZ, R146 ;  /* 0x000000ffff917224 */ /* 0x000fe400078e0092 */
[----:B------:R-:W-:Y:S02]  /*111f0*/  IMAD.MOV.U32 R146, RZ, RZ, R144 ;  /* 0x000000ffff927224 */ /* 0x000fe400078e0090 */
[----:B------:R-:W-:Y:S01]  /*11200*/  IMAD.MOV.U32 R144, RZ, RZ, R158 ;  /* 0x000000ffff907224 */ /* 0x000fe200078e009e */
[----:B------:R-:W-:Y:S01]  /*11210*/  MOV R158, R155 ;  /* 0x0000009b009e7202 */ /* 0x000fe20000000f00 */
[----:B------:R-:W-:-:S02]  /*11220*/  IMAD.MOV.U32 R155, RZ, RZ, R154 ;  /* 0x000000ffff9b7224 */ /* 0x000fc400078e009a */
[----:B-1----:R-:W-:Y:S02]  /*11230*/  FFMA.FTZ R3, R109, c[0x0][0x2d0], -R6 ;  /* 0x0000b4006d037a23 */ /* 0x002fe40000010806 */
[----:B------:R-:W-:Y:S02]  /*11240*/  IMAD.MOV.U32 R109, RZ, RZ, R110 ;  /* 0x000000ffff6d7224 */ /* 0x000fe400078e006e */
[----:B------:R-:W-:Y:S01]  /*11250*/  IMAD.MOV.U32 R110, RZ, RZ, R111 ;  /* 0x000000ffff6e7224 */ /* 0x000fe200078e006f */
[----:B------:R1:W1:Y:S01]  /*11260*/  MUFU.EX2 R30, R3 ;  /* 0x00000003001e7308 */ /* 0x0002620000000800 */
[----:B------:R-:W-:Y:S01]  /*11270*/  F2FP.BF16.PACK_AB R8, R73, R74 ;  /* 0x0000004a4908723e */ /* 0x000fe200000010ff */
[----:B------:R-:W-:Y:S01]  /*11280*/  IMAD.MOV.U32 R111, RZ, RZ, R159 ;  /* 0x000000ffff6f7224 */ /* 0x000fe200078e009f */
[----:B--2---:R-:W-:Y:S01]  /*11290*/  F2FP.BF16.PACK_AB R9, R57, R58 ;  /* 0x0000003a3909723e */ /* 0x004fe200000010ff */
[----:B------:R-:W-:Y:S01]  /*112a0*/  IMAD.MOV.U32 R154, RZ, RZ, R152 ;  /* 0x000000ffff9a7224 */ /* 0x000fe200078e0098 */
[----:B------:R-:W-:Y:S01]  /*112b0*/  F2FP.BF16.PACK_AB R10, R59, R72 ;  /* 0x000000483b0a723e */ /* 0x000fe200000010ff */
[----:B------:R-:W-:Y:S01]  /*112c0*/  IMAD.MOV.U32 R152, RZ, RZ, R4 ;  /* 0x000000ffff987224 */ /* 0x000fe200078e0004 */
[----:B----4-:R-:W-:Y:S01]  /*112d0*/  F2FP.BF16.PACK_AB R11, R31, R56 ;  /* 0x000000381f0b723e */ /* 0x010fe200000010ff */
[----:B-1----:R-:W-:Y:S01]  /*112e0*/  FFMA.FTZ R3, R109, c[0x0][0x2d0], -R6 ;  /* 0x0000b4006d037a23 */ /* 0x002fe20000010806 */
[----:B------:R-:W-:Y:S01]  /*112f0*/  MOV R159, R145 ;  /* 0x00000091009f7202 */ /* 0x000fe20000000f00 */
[----:B------:R-:W-:Y:S01]  /*11300*/  IMAD.MOV.U32 R109, RZ, RZ, R110 ;  /* 0x000000ffff6d7224 */ /* 0x000fe200078e006e */
[----:B------:R-:W-:Y:S01]  /*11310*/  MOV R4, R233 ;  /* 0x000000e900047202 */ /* 0x000fe20000000f00 */
[----:B------:R1:W-:Y:S01]  /*11320*/  MUFU.EX2 R28, R3 ;  /* 0x00000003001c7308 */ /* 0x0003e20000000800 */
[----:B------:R-:W-:Y:S01]  /*11330*/  IMAD.MOV.U32 R110, RZ, RZ, R111 ;  /* 0x000000ffff6e7224 */ /* 0x000fe200078e006f */
[----:B------:R-:W-:Y:S01]  /*11340*/  HMMA.16816.F32.BF16 R64, R8, R24, R64 ;  /* 0x000000180840723c */ /* 0x000fe20000041840 */
[----:B------:R-:W-:Y:S01]  /*11350*/  IMAD.MOV.U32 R145, RZ, RZ, R146 ;  /* 0x000000ffff917224 */ /* 0x000fe200078e0092 */
[----:B------:R3:W5:Y:S01]  /*11360*/  LDL.LU R233, [R1+0x14] ;  /* 0x0000140001e97983 */ /* 0x0007620000300800 */
[----:B------:R-:W-:-:S02]  /*11370*/  IMAD.MOV.U32 R146, RZ, RZ, R144 ;  /* 0x000000ffff927224 */ /* 0x000fc400078e0090 */
[----:B-1----:R-:W-:Y:S01]  /*11380*/  FFMA.FTZ R3, R109, c[0x0][0x2d0], -R6 ;  /* 0x0000b4006d037a23 */ /* 0x002fe20000010806 */
[----:B------:R-:W-:Y:S01]  /*11390*/  MOV R111, R159 ;  /* 0x0000009f006f7202 */ /* 0x000fe20000000f00 */
[----:B------:R-:W-:Y:S01]  /*113a0*/  IMAD.MOV.U32 R144, RZ, RZ, R158 ;  /* 0x000000ffff907224 */ /* 0x000fe200078e009e */
[----:B------:R-:W-:Y:S01]  /*113b0*/  MOV R158, R155 ;  /* 0x0000009b009e7202 */ /* 0x000fe20000000f00 */
[----:B------:R1:W2:Y:S01]  /*113c0*/  MUFU.EX2 R25, R3 ;  /* 0x0000000300197308 */ /* 0x0002a20000000800 */
[----:B------:R-:W-:Y:S01]  /*113d0*/  IMAD.MOV.U32 R155, RZ, RZ, R154 ;  /* 0x000000ffff9b7224 */ /* 0x000fe200078e009a */
[----:B------:R-:W-:Y:S01]  /*113e0*/  HMMA.16816.F32.BF16 R48, R8, R22, R48 ;  /* 0x000000160830723c */ /* 0x000fe20000041830 */
[----:B------:R-:W-:Y:S02]  /*113f0*/  IMAD.MOV.U32 R159, RZ, RZ, R145 ;  /* 0x000000ffff9f7224 */ /* 0x000fe400078e0091 */
[----:B------:R-:W-:Y:S02]  /*11400*/  IMAD.MOV.U32 R154, RZ, RZ, R152 ;  /* 0x000000ffff9a7224 */ /* 0x000fe400078e0098 */
[----:B------:R-:W-:-:S02]  /*11410*/  IMAD.MOV.U32 R145, RZ, RZ, R146 ;  /* 0x000000ffff917224 */ /* 0x000fc400078e0092 */
[----:B------:R-:W-:Y:S01]  /*11420*/  IMAD.MOV.U32 R152, RZ, RZ, R153 ;  /* 0x000000ffff987224 */ /* 0x000fe200078e0099 */
[----:B------:R-:W-:Y:S01]  /*11430*/  MOV R153, R123 ;  /* 0x0000007b00997202 */ /* 0x000fe20000000f00 */
[----:B-1----:R-:W-:Y:S02]  /*11440*/  FFMA.FTZ R3, R110, c[0x0][0x2d0], -R5 ;  /* 0x0000b4006e037a23 */ /* 0x002fe40000010805 */
[----:B------:R-:W-:Y:S02]  /*11450*/  IMAD.MOV.U32 R146, RZ, RZ, R144 ;  /* 0x000000ffff927224 */ /* 0x000fe400078e0090 */
[----:B------:R1:W-:Y:S01]  /*11460*/  MUFU.EX2 R24, R3 ;  /* 0x0000000300187308 */ /* 0x0003e20000000800 */
[----:B------:R-:W-:Y:S01]  /*11470*/  MOV R144, R158 ;  /* 0x0000009e00907202 */ /* 0x000fe20000000f00 */
[----:B------:R-:W-:Y:S02]  /*11480*/  IMAD.MOV.U32 R123, RZ, RZ, R232 ;  /* 0x000000ffff7b7224 */ /* 0x000fe400078e00e8 */
[----:B------:R-:W-:Y:S01]  /*11490*/  IMAD.MOV.U32 R158, RZ, RZ, R155 ;  /* 0x000000ffff9e7224 */ /* 0x000fe200078e009b */
[----:B------:R-:W-:Y:S01]  /*114a0*/  HMMA.16816.F32.BF16 R52, R8, R20, R52 ;  /* 0x000000140834723c */ /* 0x000fe20000041834 */
[----:B------:R-:W-:-:S02]  /*114b0*/  IMAD.MOV.U32 R155, RZ, RZ, R154 ;  /* 0x000000ffff9b7224 */ /* 0x000fc400078e009a */
[----:B------:R-:W-:-:S05]  /*114c0*/  IMAD.MOV.U32 R147, RZ, RZ, R111 ;  /* 0x000000ffff937224 */ /* 0x000fca00078e006f */
[C---:B------:R-:W-:Y:S01]  /*114d0*/  HMMA.16816.F32.BF16 R32, R8.reuse, R14, R32 ;  /* 0x0000000e0820723c */ /* 0x040fe20000041820 */
[----:B-1----:R-:W-:Y:S01]  /*114e0*/  FFMA.FTZ R3, R175, c[0x0][0x2d0], -R5 ;  /* 0x0000b400af037a23 */ /* 0x002fe20000010805 */
[----:B------:R-:W-:Y:S01]  /*114f0*/  MOV R109, R145 ;  /* 0x00000091006d7202 */ /* 0x000fe20000000f00 */
[----:B------:R-:W-:Y:S01]  /*11500*/  IMAD.MOV.U32 R186, RZ, RZ, R146 ;  /* 0x000000ffffba7224 */ /* 0x000fe200078e0092 */
[----:B------:R3:W5:Y:S01]  /*11510*/  LDL.LU R232, [R1+0x10] ;  /* 0x0000100001e87983 */ /* 0x0007620000300800 */
[----:B------:R1:W-:Y:S01]  /*11520*/  MUFU.EX2 R23, R3 ;  /* 0x0000000300177308 */ /* 0x0003e20000000800 */
[----:B------:R-:W-:Y:S01]  /*11530*/  IMAD.MOV.U32 R154, RZ, RZ, R152 ;  /* 0x000000ffff9a7224 */ /* 0x000fe200078e0098 */
[----:B------:R-:W-:Y:S01]  /*11540*/  MOV R152, R153 ;  /* 0x0000009900987202 */ /* 0x000fe20000000f00 */
[----:B------:R-:W-:Y:S01]  /*11550*/  IMAD.MOV.U32 R153, RZ, RZ, R123 ;  /* 0x000000ffff997224 */ /* 0x000fe200078e007b */
[----:B------:R-:W-:Y:S01]  /*11560*/  MOV R187, R155 ;  /* 0x0000009b00bb7202 */ /* 0x000fe20000000f00 */
[----:B------:R-:W-:Y:S01]  /*11570*/  IMAD.MOV.U32 R123, RZ, RZ, R122 ;  /* 0x000000ffff7b7224 */ /* 0x000fe200078e007a */
[----:B------:R-:W-:Y:S01]  /*11580*/  HMMA.16816.F32.BF16 R60, R8, R26, R60 ;  /* 0x0000001a083c723c */ /* 0x000fe2000004183c */
[----:B------:R-:W-:-:S02]  /*11590*/  IMAD.MOV.U32 R122, RZ, RZ, R119 ;  /* 0x000000ffff7a7224 */ /* 0x000fc400078e0077 */
[----:B-1----:R-:W-:Y:S01]  /*115a0*/  FFMA.FTZ R3, R173, c[0x0][0x2d0], -R5 ;  /* 0x0000b400ad037a23 */ /* 0x002fe20000010805 */
[----:B------:R-:W-:-:S04]  /*115b0*/  MOV R184, R153 ;  /* 0x0000009900b87202 */ /* 0x000fc80000000f00 */
[----:B------:R-:W-:Y:S01]  /*115c0*/  HMMA.16816.F32.BF16 R36, R8, R16, R36 ;  /* 0x000000100824723c */ /* 0x000fe20000041824 */
[----:B------:R-:W-:Y:S01]  /*115d0*/  MOV R119, R139 ;  /* 0x0000008b00777202 */ /* 0x000fe20000000f00 */
[----:B------:R1:W-:Y:S01]  /*115e0*/  MUFU.EX2 R22, R3 ;  /* 0x0000000300167308 */ /* 0x0003e20000000800 */
[----:B------:R-:W-:-:S05]  /*115f0*/  IMAD.MOV.U32 R108, RZ, RZ, R159 ;  /* 0x000000ffff6c7224 */ /* 0x000fca00078e009f */
[----:B------:R-:W-:Y:S01]  /*11600*/  HMMA.16816.F32.BF16 R40, R8, R18, R40 ;  /* 0x000000120828723c */ /* 0x000fe20000041828 */
[----:B------:R-:W-:Y:S01]  /*11610*/  IMAD.MOV.U32 R201, RZ, RZ, R184 ;  /* 0x000000ffffc97224 */ /* 0x000fe200078e00b8 */
[----:B------:R-:W-:-:S06]  /*11620*/  MOV R111, R119 ;  /* 0x00000077006f7202 */ /* 0x000fcc0000000f00 */
[----:B------:R-:W-:Y:S01]  /*11630*/  HMMA.16816.F32.BF16 R44, R8, R12, R44 ;  /* 0x0000000c082c723c */ /* 0x000fe2000004182c */
[----:B------:R-:W-:Y:S02]  /*11640*/  IMAD.MOV.U32 R185, RZ, RZ, R154 ;  /* 0x000000ffffb97224 */ /* 0x000fe400078e009a */
[----:B------:R-:W-:Y:S01]  /*11650*/  FFMA.FTZ R4, R4, c[0x0][0x2d0], -R7 ;  /* 0x0000b40004047a23 */ /* 0x000fe20000010807 */
[----:B------:R-:W-:Y:S01]  /*11660*/  MOV R146, R116 ;  /* 0x0000007400927202 */ /* 0x000fe20000000f00 */
[----:B-1----:R-:W-:Y:S01]  /*11670*/  FFMA.FTZ R3, R172, c[0x0][0x2d0], -R5 ;  /* 0x0000b400ac037a23 */ /* 0x002fe20000010805 */
[----:B------:R-:W-:Y:S03]  /*11680*/  LDSM.16.MT88.4 R16, [R230+0x3100] ;  /* 0x00310000e610783b */ /* 0x000fe60000004200 */
[----:B------:R1:W4:Y:S01]  /*11690*/  MUFU.EX2 R21, R3 ;  /* 0x0000000300157308 */ /* 0x0003220000000800 */
[----:B------:R-:W-:Y:S01]  /*116a0*/  IMAD.MOV.U32 R145, RZ, RZ, R158 ;  /* 0x000000ffff917224 */ /* 0x000fe200078e009e */
[----:B------:R3:W5:Y:S01]  /*116b0*/  LDL.LU R139, [R1+0xc] ;  /* 0x00000c00018b7983 */ /* 0x0007620000300800 */
[----:B------:R-:W-:Y:S01]  /*116c0*/  IMAD.MOV.U32 R159, RZ, RZ, R122 ;  /* 0x000000ffff9f7224 */ /* 0x000fe200078e007a */
[----:B------:R-:W-:Y:S01]  /*116d0*/  F2FP.BF16.PACK_AB R184, R30, R29 ;  /* 0x0000001d1eb8723e */ /* 0x000fe200000010ff */
[----:B------:R-:W-:-:S02]  /*116e0*/  IMAD.MOV.U32 R158, RZ, RZ, R123 ;  /* 0x000000ffff9e7224 */ /* 0x000fc400078e007b */
[----:B------:R-:W-:Y:S01]  /*116f0*/  IMAD.MOV.U32 R110, RZ, RZ, R152 ;  /* 0x000000ffff6e7224 */ /* 0x000fe200078e0098 */
[----:B------:R4:W-:Y:S01]  /*11700*/  MUFU.EX2 R14, R4 ;  /* 0x00000004000e7308 */ /* 0x0009e20000000800 */
[----:B------:R-:W-:Y:S01]  /*11710*/  FADD.FTZ R8, R158, R144 ;  /* 0x000000909e087221 */ /* 0x000fe20000010000 */
[----:B------:R-:W3:Y:S01]  /*11720*/  LDSM.16.MT88.4 R152, [R228+0x3100] ;  /* 0x00310000e498783b */ /* 0x000ee20000004200 */
[----:B------:R-:W-:Y:S02]  /*11730*/  IMAD.MOV.U32 R123, RZ, RZ, R117 ;  /* 0x000000ffff7b7224 */ /* 0x000fe400078e0075 */
[----:B------:R-:W-:Y:S02]  /*11740*/  IMAD.MOV.U32 R122, RZ, RZ, R118 ;  /* 0x000000ffff7a7224 */ /* 0x000fe400078e0076 */
[----:B------:R-:W3:Y:S01]  /*11750*/  LDSM.16.MT88.4 R116, [R229+0x3100] ;  /* 0x00310000e574783b */ /* 0x000ee20000004200 */
[----:B-1----:R-:W-:Y:S01]  /*11760*/  FFMA.FTZ R3, R186, c[0x0][0x2d0], -R7 ;  /* 0x0000b400ba037a23 */ /* 0x002fe20000010807 */
[----:B--2---:R-:W-:-:S03]  /*11770*/  F2FP.BF16.PACK_AB R186, R25, R28 ;  /* 0x0000001c19ba723e */ /* 0x004fc600000010ff */
[----:B------:R1:W-:Y:S01]  /*11780*/  MUFU.EX2 R20, R3 ;  /* 0x0000000300147308 */ /* 0x0003e20000000800 */
[----:B----4-:R-:W-:Y:S01]  /*11790*/  FADD.FTZ R4, R159, R111 ;  /* 0x0000006f9f047221 */ /* 0x010fe20000010000 */
[----:B------:R-:W-:Y:S01]  /*117a0*/  MOV R111, R128 ;  /* 0x00000080006f7202 */ /* 0x000fe20000000f00 */
[--C-:B-1----:R-:W-:Y:S01]  /*117b0*/  FFMA.FTZ R3, R187, c[0x0][0x2d0], -R7.reuse ;  /* 0x0000b400bb037a23 */ /* 0x102fe20000010807 */
[----:B------:R-:W-:Y:S01]  /*117c0*/  F2FP.BF16.PACK_AB R187, R21, R22 ;  /* 0x0000001615bb723e */ /* 0x000fe200000010ff */
[----:B------:R-:W-:Y:S01]  /*117d0*/  FFMA.FTZ R7, R185, c[0x0][0x2d0], -R7 ;  /* 0x0000b400b9077a23 */ /* 0x000fe20000010807 */
[----:B------:R-:W-:Y:S02]  /*117e0*/  F2FP.BF16.PACK_AB R185, R23, R24 ;  /* 0x0000001817b9723e */ /* 0x000fe400000010ff */
[----:B------:R1:W2:Y:S05]  /*117f0*/  MUFU.EX2 R15, R3 ;  /* 0x00000003000f7308 */ /* 0x0002aa0000000800 */
[C---:B------:R-:W-:Y:S03]  /*11800*/  HMMA.16816.F32.BF16 R160, R184.reuse, R168, R160 ;  /* 0x000000a8b8a0723c */ /* 0x040fe600000418a0 */
[----:B------:R4:W-:Y:S05]  /*11810*/  MUFU.EX2 R13, R7 ;  /* 0x00000007000d7308 */ /* 0x0009ea0000000800 */
[----:B---3--:R-:W-:Y:S01]  /*11820*/  HMMA.16816.F32.BF16 R140, R184, R152, R140 ;  /* 0x00000098b88c723c */ /* 0x008fe2000004188c */
[----:B-1----:R-:W-:Y:S01]  /*11830*/  FFMA.FTZ R3, R201, c[0x0][0x2d0], -R0 ;  /* 0x0000b400c9037a23 */ /* 0x002fe20000010800 */
[----:B--2---:R-:W-:Y:S01]  /*11840*/  F2FP.BF16.PACK_AB R128, R15, R20 ;  /* 0x000000140f80723e */ /* 0x004fe200000010ff */
[----:B------:R-:W-:-:S02]  /*11850*/  IMAD.MOV.U32 R201, RZ, RZ, R110 ;  /* 0x000000ffffc97224 */ /* 0x000fc400078e006e */
[----:B------:R1:W-:Y:S01]  /*11860*/  MUFU.EX2 R10, R3 ;  /* 0x00000003000a7308 */ /* 0x0003e20000000800 */
[----:B------:R-:W-:Y:S02]  /*11870*/  IMAD.MOV.U32 R110, RZ, RZ, R129 ;  /* 0x000000ffff6e7224 */ /* 0x000fe400078e0081 */
[----:B------:R-:W-:Y:S01]  /*11880*/  HMMA.16816.F32.BF16 R148, R184, R154, R148 ;  /* 0x0000009ab894723c */ /* 0x000fe20000041894 */
[----:B----4-:R-:W-:Y:S02]  /*11890*/  FADD.FTZ R7, R157, R4 ;  /* 0x000000049d077221 */ /* 0x010fe40000010000 */
[----:B------:R-:W-:-:S05]  /*118a0*/  FADD.FTZ R4, R208, R8 ;  /* 0x00000008d0047221 */ /* 0x000fca0000010000 */
        /* <DEDUP_REMOVED lines=9> */
[----:B------:R1:W-:Y:S01]  /*11940*/  MUFU.EX2 R11, R3 ;  /* 0x00000003000b7308 */ /* 0x0003e20000000800 */
[----:B------:R-:W-:Y:S02]  /*11950*/  IMAD.MOV.U32 R108, RZ, RZ, R131 ;  /* 0x000000ffff6c7224 */ /* 0x000fe400078e0083 */
[----:B------:R-:W-:Y:S01]  /*11960*/  HMMA.16816.F32.BF16 R184, R184, R18, R68 ;  /* 0x00000012b8b8723c */ /* 0x000fe20000041844 */
[----:B------:R-:W-:Y:S01]  /*11970*/  IMAD.MOV.U32 R109, RZ, RZ, R130 ;  /* 0x000000ffff6d7224 */ /* 0x000fe200078e0082 */
[----:B------:R-:W-:-:S03]  /*11980*/  F2FP.BF16.PACK_AB R130, R13, R14 ;  /* 0x0000000e0d82723e */ /* 0x000fc600000010ff */
[----:B------:R2:W3:Y:S01]  /*11990*/  MUFU.EX2 R12, R0 ;  /* 0x00000000000c7308 */ /* 0x0004e20000000800 */
        /* <DEDUP_REMOVED lines=101> */
[----:B------:R1:W-:Y:S01]  /*11ff0*/  STL [R1+0x4], R0 ;  /* 0x0000040001007387 */ /* 0x0003e20000100800 */
[----:B------:R-:W-:Y:S02]  /*12000*/  FADD.FTZ R251, R72, R251 ;  /* 0x000000fb48fb7221 */ /* 0x000fe40000010000 */
[----:B------:R-:W-:Y:S01]  /*12010*/  FADD.FTZ R252, R56, R252 ;  /* 0x000000fc38fc7221 */ /* 0x000fe20000010000 */
[----:B------:R1:W-:Y:S01]  /*12020*/  STL [R1], R4 ;  /* 0x0000000401007387 */ /* 0x0003e20000100800 */
        /* <DEDUP_REMOVED lines=10> */
[----:B------:R-:W-:Y:S05]  /*120d0*/  @!P6 BRA `(.L_x_931) ;  /* 0x000043100000e947 */ /* 0x000fea0003800000 */
[----:B------:R-:W-:Y:S01]  /*120e0*/  IMAD.MOV.U32 R3, RZ, RZ, R136 ;  /* 0x000000ffff037224 */ /* 0x000fe200078e0088 */
[----:B------:R-:W-:Y:S01]  /*120f0*/  MOV R138, R2 ;  /* 0x00000002008a7202 */ /* 0x000fe20000000f00 */
[----:B-1----:R-:W-:Y:S01]  /*12100*/  IMAD.MOV.U32 R0, RZ, RZ, R137 ;  /* 0x000000ffff007224 */ /* 0x002fe200078e0089 */
[----:B------:R-:W-:Y:S01]  /*12110*/  MOV R133, R135 ;  /* 0x0000008700857202 */ /* 0x000fe20000000f00 */
[----:B------:R-:W-:Y:S01]  /*12120*/  ULDC UR6, c[0x0][0x210] ;  /* 0x0000840000067ab9 */ /* 0x000fe20000000800 */
[----:B------:R-:W-:Y:S01]  /*12130*/  IADD3 R247, R248, 0x100, RZ ;  /* 0x00000100f8f77810 */ /* 0x000fe20007ffe0ff */
[----:B------:R-:W-:Y:S02]  /*12140*/  ULDC UR4, c[0x0][0x1e8] ;  /* 0x00007a0000047ab9 */ /* 0x000fe40000000800 */
[----:B------:R-:W-:Y:S02]  /*12150*/  UIADD3 UR12, UR12, -0x2, URZ ;  /* 0xfffffffe0c0c7890 */ /* 0x000fe4000fffe03f */
[----:B------:R-:W-:-:S02]  /*12160*/  UIMAD UR6, UR15, UR6, URZ ;  /* 0x000000060f0672a4 */ /* 0x000fc4000f8e023f */
[----:B------:R-:W-:Y:S02]  /*12170*/  UIMAD UR4, UR15, UR4, URZ ;  /* 0x000000040f0472a4 */ /* 0x000fe4000f8e023f */
[----:B------:R-:W-:Y:S02]  /*12180*/  ULDC.64 UR22, c[0x0][0x118] ;  /* 0x0000460000167ab9 */ /* 0x000fe40000000a00 */
[----:B------:R-:W-:Y:S01]  /*12190*/  ULDC.64 UR18, c[0x0][0x118] ;  /* 0x0000460000127ab9 */ /* 0x000fe20000000a00 */
[----:B------:R-:W-:Y:S05]  /*121a0*/  BRA `(.L_x_932) ;  /* 0x0000042000007947 */ /* 0x000fea0003800000 */
.L_x_934:
[----:B------:R-:W2:Y:S01]  /*121b0*/  LDL R136, [R1+0x8] ;  /* 0x0000080001887983 */ /* 0x000ea20000100800 */
[----:B------:R-:W-:Y:S01]  /*121c0*/  IMAD.MOV.U32 R137, RZ, RZ, c[0x0][0x2b8] ;  /* 0x0000ae00ff897624 */ /* 0x000fe200078e00ff */
[----:B------:R-:W-:Y:S01]  /*121d0*/  UIMAD UR11, UR12, 0x70, UR17 ;  /* 0x000000700c0b78a4 */ /* 0x000fe2000f8e0211 */
[----:B------:R-:W-:Y:S03]  /*121e0*/  IMAD.MOV.U32 R249, RZ, RZ, RZ ;  /* 0x000000fffff97224 */ /* 0x000fe600078e00ff */
        /* <DEDUP_REMOVED lines=36> */
[-C--:B--2---:R-:W-:Y:S03]  /*12430*/  IADD3.X R137, R137, R245.reuse, RZ, P1, !PT ;  /* 0x000000f589897210 */ /* 0x084fe60000ffe4ff */
[----:B------:R-:W2:Y:S01]  /*12440*/  SHFL.IDX PT, R196, R2, 0x3, 0x181f ;  /* 0x00781f0002c47f89 */ /* 0x000ea200000e0000 */
[-C--:B---3--:R-:W-:Y:S03]  /*12450*/  IADD3 R134, P0, R134, R246.reuse, RZ ;  /* 0x000000f686867210 */ /* 0x088fe60007f1e0ff */
[----:B------:R3:W-:Y:S02]  /*12460*/  LDGSTS.E.BYPASS.LTC128B.128 [R248+0x3900], [R136.64], !P3 ;  /* 0x0390000088f87fae */ /* 0x0007e4000d901d52 */
[--C-:B----4-:R-:W-:Y:S01]  /*12470*/  IMAD.X R135, R135, 0x1, R245.reuse, P0 ;  /* 0x0000000187877824 */ /* 0x110fe200000e06f5 */
        /* <DEDUP_REMOVED lines=21> */
.L_x_932:
[----:B------:R-:W-:Y:S04]  /*125d0*/  DEPBAR.LE SB0, 0x0 ;  /* 0x000080000000791a */ /* 0x000fe80000000000 */
[----:B------:R-:W-:Y:S01]  /*125e0*/  BAR.SYNC.DEFER_BLOCKING 0x0 ;  /* 0x0000000000007b1d */ /* 0x000fe20000010000 */
[----:B------:R-:W-:Y:S01]  /*125f0*/  IMAD.WIDE.U32 R68, R250, c[0x0][0x208], RZ ;  /* 0x00008200fa447a25 */ /* 0x000fe200078e00ff */
        /* <DEDUP_REMOVED lines=202> */
.L_x_933:
        /* <DEDUP_REMOVED lines=789> */
.L_x_931:
        /* <DEDUP_REMOVED lines=119> */
.L_x_901:
        /* <DEDUP_REMOVED lines=136> */
.L_x_936:
        /* <DEDUP_REMOVED lines=196> */
.L_x_935:
        /* <DEDUP_REMOVED lines=31> */
.L_x_937:
        /* <DEDUP_REMOVED lines=43> */
.L_x_939:
[----:B------:R-:W-:Y:S05]  /*184c0*/  BSYNC B0 ;  /* 0x0000000000007941 */ /* 0x000fea0003800000 */
.L_x_938:
        /* <DEDUP_REMOVED lines=109> */
.L_x_940:
        /* <DEDUP_REMOVED lines=14> */
.L_x_1609:


//--------------------- .text._ZN7cutlass13device_kernelIN5flash19enable_sm80_to_sm89INS1_16FlashAttnFwdSm80INS1_25CollectiveMainloopFwdSm80ILi4ELi1ELb0EN4cute5tupleIJNS5_1CILi128EEENS7_ILi96EEENS7_ILi64EEEEEELi64ENS_10bfloat16_tEfNS_4arch4Sm80ELb0ELb1ELb0ELb0ELb1ELb0ELb1ELb0EEENS1_21CollectiveEpilogueFwdINS6_IJS8_SA_S9_EEENS6_IJNS7_ILi1EEESI_SI_EEESC_SE_Li128ELb0ELb1ELb0ELb0EEENS1_19SingleTileSchedulerILb0ELb0ELb1ELi128EEEEEEEEEvNT_6ParamsE --------------------------
	.section	.text._ZN7cutlass13device_kernelIN5flash19enable_sm80_to_sm89INS1_16FlashAttnFwdSm80INS1_25CollectiveMainloopFwdSm80ILi4ELi1ELb0EN4cute5tupleIJNS5_1CILi128EEENS7_ILi96EEENS7_ILi64EEEEEELi64ENS_10bfloat16_tEfNS_4arch4Sm80ELb0ELb1ELb0ELb0ELb1ELb0ELb1ELb0EEENS1_21CollectiveEpilogueFwdINS6_IJS8_SA_S9_EEENS6_IJNS7_ILi1EEESI_SI_EEESC_SE_Li128ELb0ELb1ELb0ELb0EEENS1_19SingleTileSchedulerILb0ELb0ELb1ELi128EEEEEEEEEvNT_6ParamsE,"ax",@progbits
	.sectioninfo	@"SHI_REGISTERS=255"
	.align	128
.text._ZN7cutlass13device_kernelIN5flash19enable_sm80_to_sm89INS1_16FlashAttnFwdSm80INS1_25CollectiveMainloopFwdSm80ILi4ELi1ELb0EN4cute5tupleIJNS5_1CILi128EEENS7_ILi96EEENS7_ILi64EEEEEELi64ENS_10bfloat16_tEfNS_4arch4Sm80ELb0ELb1ELb0ELb0ELb1ELb0ELb1ELb0EEENS1_21CollectiveEpilogueFwdINS6_IJS8_SA_S9_EEENS6_IJNS7_ILi1EEESI_SI_EEESC_SE_Li128ELb0ELb1ELb0ELb0EEENS1_19SingleTileSchedulerILb0ELb0ELb1ELi128EEEEEEEEEvNT_6ParamsE:
        .type           _ZN7cutlass13device_kernelIN5flash19enable_sm80_to_sm89INS1_16FlashAttnFwdSm80INS1_25CollectiveMainloopFwdSm80ILi4ELi1ELb0EN4cute5tupleIJNS5_1CILi128EEENS7_ILi96EEENS7_ILi64EEEEEELi64ENS_10bfloat16_tEfNS_4arch4Sm80ELb0ELb1ELb0ELb0ELb1ELb0ELb1ELb0EEENS1_21CollectiveEpilogueFwdINS6_IJS8_SA_S9_EEENS6_IJNS7_ILi1EEESI_SI_EEESC_SE_Li128ELb0ELb1ELb0ELb0EEENS1_19SingleTileSchedulerILb0ELb0ELb1ELi128EEEEEEEEEvNT_6ParamsE,@function
        .size           _ZN7cutlass13device_kernelIN5flash19enable_sm80_to_sm89INS1_16FlashAttnFwdSm80INS1_25CollectiveMainloopFwdSm80ILi4ELi1ELb0EN4cute5tupleIJNS5_1CILi128EEENS7_ILi96EEENS7_ILi64EEEEEELi64ENS_10bfloat16_tEfNS_4arch4Sm80ELb0ELb1ELb0ELb0ELb1ELb0ELb1ELb0EEENS1_21CollectiveEpilogueFwdINS6_IJS8_SA_S9_EEENS6_IJNS7_ILi1EEESI_SI_EEESC_SE_Li128ELb0ELb1ELb0ELb0EEENS1_19SingleTileSchedulerILb0ELb0ELb1ELi128EEEEEEEEEvNT_6ParamsE,(.L_x_1610 - _ZN7cutlass13device_kernelIN5flash19enable_sm80_to_sm89INS1_16FlashAttnFwdSm80INS1_25CollectiveMainloopFwdSm80ILi4ELi1ELb0EN4cute5tupleIJNS5_1CILi128EEENS7_ILi96EEENS7_ILi64EEEEEELi64ENS_10bfloat16_tEfNS_4arch4Sm80ELb0ELb1ELb0ELb0ELb1ELb0ELb1ELb0EEENS1_21CollectiveEpilogueFwdINS6_IJS8_SA_S9_EEENS6_IJNS7_ILi1EEESI_SI_EEESC_SE_Li128ELb0ELb1ELb0ELb0EEENS1_19SingleTileSchedulerILb0ELb0ELb1ELi128EEEEEEEEEvNT_6ParamsE)
        .other          _ZN7cutlass13device_kernelIN5flash19enable_sm80_to_sm89INS1_16FlashAttnFwdSm80INS1_25CollectiveMainloopFwdSm80ILi4ELi1ELb0EN4cute5tupleIJNS5_1CILi128EEENS7_ILi96EEENS7_ILi64EEEEEELi64ENS_10bfloat16_tEfNS_4arch4Sm80ELb0ELb1ELb0ELb0ELb1ELb0ELb1ELb0EEENS1_21CollectiveEpilogueFwdINS6_IJS8_SA_S9_EEENS6_IJNS7_ILi1EEESI_SI_EEESC_SE_Li128ELb0ELb1ELb0ELb0EEENS1_19SingleTileSchedulerILb0ELb0ELb1ELi128EEEEEEEEEvNT_6ParamsE,@"STO_CUDA_ENTRY STV_DEFAULT"
_ZN7cutlass13device_kernelIN5flash19enable_sm80_to_sm89INS1_16FlashAttnFwdSm80INS1_25CollectiveMainloopFwdSm80ILi4ELi1ELb0EN4cute5tupleIJNS5_1CILi128EEENS7_ILi96EEENS7_ILi64EEEEEELi64ENS_10bfloat16_tEfNS_4arch4Sm80ELb0ELb1ELb0ELb0ELb1ELb0ELb1ELb0EEENS1_21CollectiveEpilogueFwdINS6_IJS8_SA_S9_EEENS6_IJNS7_ILi1EEESI_SI_EEESC_SE_Li128ELb0ELb1ELb0ELb0EEENS1_19SingleTileSchedulerILb0ELb0ELb1ELi128EEEEEEEEEvNT_6ParamsE:
[----:B------:R-:W-:-:S03]  /*0000*/  MOV R1, c[0x0][0x28] ;  /* 0x00000a0000017a02 */ /* 0x000fc60000000f00 */
[----:B------:R-:W1:Y:S01]  /*0010*/  S2UR UR16, SR_CTAID.Z ;  /* 0x00000000001079c3 */ /* 0x000e620000002700 */
[----:B------:R-:W-:Y:S02]  /*0020*/  IADD3 R1, R1, -0x8, RZ ;  /* 0xfffffff801017810 */ /* 0x000fe40007ffe0ff */
[----:B-1----:R-:W-:-:S13]  /*0030*/  ISETP.LE.AND P0, PT, RZ, UR16, PT ;  /* 0x00000010ff007c0c */ /* 0x002fda000bf03270 */
[----:B------:R-:W-:Y:S05]  /*0040*/  @!P0 EXIT ;  /* 0x000000000000894d */ /* 0x000fea0003800000 */
[----:B------:R-:W1:Y:S01]  /*0050*/  S2UR UR14, SR_CTAID.X ;  /* 0x00000000000e79c3 */ /* 0x000e620000002500 */
[----:B------:R-:W-:Y:S01]  /*0060*/  ULDC.64 UR4, c[0x0][0x370] ;  /* 0x0000dc0000047ab9 */ /* 0x000fe20000000a00 */
[----:B------:R-:W-:Y:S01]  /*0070*/  IMAD.MOV.U32 R233, RZ, RZ, RZ ;  /* 0x000000ffffe97224 */ /* 0x000fe200078e00ff */
[----:B------:R-:W-:Y:S02]  /*0080*/  UISETP.NE.U32.AND UP0, UPT, URZ, UR4, UPT ;  /* 0x000000043f00728c */ /* 0x000fe4000bf05070 */
[----:B------:R-:W-:Y:S02]  /*0090*/  ULDC.64 UR6, c[0x0][0x370] ;  /* 0x0000dc0000067ab9 */ /* 0x000fe40000000a00 */
[----:B------:R-:W-:Y:S02]  /*00a0*/  UISETP.NE.AND.EX UP0, UPT, URZ, UR5, UPT, UP0 ;  /* 0x000000053f00728c */ /* 0x000fe4000bf05300 */
[----:B------:R-:W-:Y:S02]  /*00b0*/  ULDC UR12, c[0x0][0x2c4] ;  /* 0x0000b100000c7ab9 */ /* 0x000fe40000000800 */
[----:B------:R-:W-:-:S02]  /*00c0*/  UISETP.NE.AND UP2, UPT, UR12, 0x1, UPT ;  /* 0x000000010c00788c */ /* 0x000fc4000bf45270 */
[----:B------:R-:W-:Y:S01]  /*00d0*/  PLOP3.LUT P0, PT, PT, PT, UP0, 0x80, 0x0 ;  /* 0x000000000000781c */ /* 0x000fe20003f0f008 */
[----:B------:R-:W-:-:S04]  /*00e0*/  ULDC.64 UR52, c[0x0][0x118] ;  /* 0x0000460000347ab9 */ /* 0x000fc80000000a00 */
[----:B------:R-:W-:Y:S02]  /*00f0*/  @UP0 UMOV UR4, 0x4 ;  /* 0x0000000400040882 */ /* 0x000fe40000000000 */
[----:B------:R-:W-:Y:S02]  /*0100*/  @UP0 UIMAD.WIDE UR4, UR16, UR4, UR6 ;  /* 0x00000004100402a5 */ /* 0x000fe4000f8e0206 */
[----:B-1----:R-:W-:-:S04]  /*0110*/  USHF.L.U32 UR14, UR14, 0x7, URZ ;  /* 0x000000070e0e7899 */ /* 0x002fc8000800063f */
[----:B------:R-:W-:Y:S01]  /*0120*/  MOV R2, UR4 ;  /* 0x0000000400027c02 */ /* 0x000fe20008000f00 */
[----:B------:R-:W-:Y:S01]  /*0130*/  IMAD.U32 R3, RZ, RZ, UR5 ;  /* 0x00000005ff037e24 */ /* 0x000fe2000f8e00ff */
[----:B------:R-:W-:Y:S02]  /*0140*/  @UP2 UIADD3 UR8, UR14, 0x7f, URZ ;  /* 0x0000007f0e082890 */ /* 0x000fe4000fffe03f */
[----:B------:R-:W-:Y:S02]  /*0150*/  ULDC.64 UR4, c[0x0][0x2c8] ;  /* 0x0000b20000047ab9 */ /* 0x000fe40000000a00 */
[----:B------:R-:W-:Y:S01]  /*0160*/  UIMAD.WIDE.U32 UR8, UR8, UR4, URZ ;  /* 0x00000004080872a5 */ /* 0x000fe2000f8e003f */
[----:B------:R-:W1:Y:S01]  /*0170*/  S2UR UR11, SR_CTAID.Y ;  /* 0x00000000000b79c3 */ /* 0x000e620000002600 */
[----:B------:R-:W-:Y:S01]  /*0180*/  UIADD3 UR6, UR14, 0x7f, URZ ;  /* 0x0000007f0e067890 */ /* 0x000fe2000fffe03f */
[----:B------:R-:W2:Y:S04]  /*0190*/  S2R R7, SR_TID.X ;  /* 0x0000000000077919 */ /* 0x000ea80000002100 */
[----:B------:R-:W-:Y:S01]  /*01a0*/  @UP2 UMOV UR7, UR9 ;  /* 0x0000000900072c82 */ /* 0x000fe20008000000 */
[----:B------:R3:W5:Y:S01]  /*01b0*/  @P0 LDG.E R233, [R2.64] ;  /* 0x0000003402e90981 */ /* 0x000762000c1e1900 */
[----:B------:R-:W-:-:S02]  /*01c0*/  @UP2 USHF.R.U32.HI UR6, URZ, UR5, UR7 ;  /* 0x000000053f062299 */ /* 0x000fc40008011607 */
[----:B------:R-:W-:Y:S02]  /*01d0*/  UMOV UR8, 0x1 ;  /* 0x0000000100087882 */ /* 0x000fe40000000000 */
[----:B------:R-:W-:Y:S02]  /*01e0*/  ULDC.64 UR4, c[0x0][0x328] ;  /* 0x0000ca0000047ab9 */ /* 0x000fe40000000a00 */
[----:B------:R-:W-:Y:S02]  /*01f0*/  UISETP.LE.AND UP0, UPT, UR8, UR5, UPT ;  /* 0x000000050800728c */ /* 0x000fe4000bf03270 */
[----:B------:R-:W-:Y:S02]  /*0200*/  ULDC UR7, c[0x0][0x2ac] ;  /* 0x0000ab0000077ab9 */ /* 0x000fe40000000800 */
[----:B------:R-:W-:Y:S02]  /*0210*/  ULDC UR10, c[0x0][0x1d0] ;  /* 0x00007400000a7ab9 */ /* 0x000fe40000000800 */
[----:B------:R-:W-:Y:S01]  /*0220*/  UIMAD UR10, UR7, UR10, URZ ;  /* 0x0000000a070a72a4 */ /* 0x000fe2000f8e023f */
[----:B------:R-:W-:Y:S01]  /*0230*/  PLOP3.LUT P0, PT, PT, PT, UP0, 0x40, 0x0 ;  /* 0x000000000000781c */ /* 0x000fe20003f0e808 */
[----:B------:R-:W-:-:S02]  /*0240*/  ULDC UR9, c[0x0][0x168] ;  /* 0x00005a0000097ab9 */ /* 0x000fc40000000800 */
[----:B------:R-:W-:Y:S02]  /*0250*/  UIADD3 UR9, UR10, -UR9, UR8 ;  /* 0x800000090a097290 */ /* 0x000fe4000fffe008 */
[----:B-1----:R-:W-:Y:S02]  /*0260*/  USHF.R.S32.HI UR15, URZ, 0x1f, UR11 ;  /* 0x0000001f3f0f7899 */ /* 0x002fe4000801140b */
[----:B------:R-:W-:-:S04]  /*0270*/  UIADD3 UR5, UR9, UR6, URZ ;  /* 0x0000000609057290 */ /* 0x000fc8000fffe03f */
[----:B------:R-:W-:Y:S02]  /*0280*/  UIADD3 UR6, UR5, UR4, URZ ;  /* 0x0000000405067290 */ /* 0x000fe4000fffe03f */
[----:B------:R-:W-:Y:S05]  /*0290*/  @P0 BRA `(.L_x_941) ;  /* 0x0000016000000947 */ /* 0x000fea0003800000 */
[----:B--23--:R-:W-:Y:S01]  /*02a0*/  ISETP.LT.AND P0, PT, RZ, UR5, PT ;  /* 0x00000005ff007c0c */ /* 0x00cfe2000bf01270 */
        /* <DEDUP_REMOVED lines=11> */
.L_x_942:
[----:B------:R-:W-:Y:S02]  /*0360*/  ULDC UR4, c[0x0][0x32c] ;  /* 0x0000cb0000047ab9 */ /* 0x000fe40000000800 */
[----:B------:R-:W-:-:S03]  /*0370*/  UISETP.NE.AND UP1, UPT, UR8, UR4, UPT ;  /* 0x000000040800728c */ /* 0x000fc6000bf25270 */
[----:B------:R-:W-:Y:S02]  /*0380*/  ULDC.64 UR4, c[0x0][0x330] ;  /* 0x0000cc0000047ab9 */ /* 0x000fe40000000a00 */
[----:B------:R-:W-:-:S07]  /*0390*/  UIMAD.WIDE.U32 UR18, UR9, UR4, URZ ;  /* 0x00000004091272a5 */ /* 0x000fce000f8e003f */
[----:B------:R-:W-:Y:S02]  /*03a0*/  @UP1 UMOV UR13, UR19 ;  /* 0x00000013000d1c82 */ /* 0x000fe40008000000 */
[----:B------:R-:W-:Y:S02]  /*03b0*/  @UP1 USHF.R.U32.HI UR9, URZ, UR5, UR13 ;  /* 0x000000053f091299 */ /* 0x000fe4000801160d */
.L_x_943:
[----:B------:R-:W-:Y:S02]  /*03c0*/  ULDC UR4, c[0x0][0x32c] ;  /* 0x0000cb0000047ab9 */ /* 0x000fe40000000800 */
[----:B------:R-:W-:-:S04]  /*03d0*/  UIMAD UR4, UR9, UR4, UR4 ;  /* 0x00000004090472a4 */ /* 0x000fc8000f8e0204 */
[----:B------:R-:W-:-:S04]  /*03e0*/  UISETP.LT.AND UP1, UPT, UR6, UR4, UPT ;  /* 0x000000040600728c */ /* 0x000fc8000bf21270 */
[----:B------:R-:W-:Y:S02]  /*03f0*/  USEL UR6, UR6, UR4, UP1 ;  /* 0x0000000406067287 */ /* 0x000fe40008800000 */
.L_x_941:
[----:B--23--:R-:W-:Y:S01]  /*0400*/  UIADD3 UR8, UR10, 0x5f, URZ ;  /* 0x0000005f0a087890 */ /* 0x00cfe2000fffe03f */
        /* <DEDUP_REMOVED lines=35> */
.L_x_945:
[----:B------:R-:W-:Y:S02]  /*0640*/  ULDC UR4, c[0x0][0x32c] ;  /* 0x0000cb0000047ab9 */ /* 0x000fe40000000800 */
[----:B------:R-:W-:-:S03]  /*0650*/  UISETP.NE.AND UP1, UPT, UR4, 0x1, UPT ;  /* 0x000000010400788c */ /* 0x000fc6000bf25270 */
[----:B------:R-:W-:Y:S02]  /*0660*/  ULDC.64 UR4, c[0x0][0x330] ;  /* 0x0000cc0000047ab9 */ /* 0x000fe40000000a00 */
[----:B------:R-:W-:-:S07]  /*0670*/  UIMAD.WIDE.U32 UR18, UR9, UR4, URZ ;  /* 0x00000004091272a5 */ /* 0x000fce000f8e003f */
[----:B------:R-:W-:Y:S02]  /*0680*/  @UP1 UMOV UR17, UR19 ;  /* 0x0000001300111c82 */ /* 0x000fe40008000000 */
[----:B------:R-:W-:Y:S02]  /*0690*/  @UP1 USHF.R.U32.HI UR9, URZ, UR5, UR17 ;  /* 0x000000053f091299 */ /* 0x000fe40008011611 */
.L_x_946:
[----:B------:R-:W-:Y:S02]  /*06a0*/  ULDC UR4, c[0x0][0x32c] ;  /* 0x0000cb0000047ab9 */ /* 0x000fe40000000800 */
[----:B------:R-:W-:-:S04]  /*06b0*/  UIMAD UR4, UR9, UR4, URZ ;  /* 0x00000004090472a4 */ /* 0x000fc8000f8e023f */
[----:B------:R-:W-:-:S04]  /*06c0*/  UISETP.LT.AND UP1, UPT, UR8, UR4, UPT ;  /* 0x000000040800728c */ /* 0x000fc8000bf21270 */
[----:B------:R-:W-:-:S04]  /*06d0*/  USEL UR8, UR8, UR4, !UP1 ;  /* 0x0000000408087287 */ /* 0x000fc8000c800000 */
.L_x_944:
[----:B------:R-:W-:Y:S01]  /*06e0*/  UIMAD.WIDE UR4, UR8, 0x2aaaaaab, URZ ;  /* 0x2aaaaaab080478a5 */ /* 0x000fe2000f8e023f */
[----:B------:R-:W-:Y:S01]  /*06f0*/  PLOP3.LUT P4, PT, PT, PT, PT, 0x80, 0x0 ;  /* 0x000000000000781c */ /* 0x000fe20003f8f070 */
[----:B------:R-:W-:Y:S01]  /*0700*/  CS2R R10, SRZ ;  /* 0x00000000000a7805 */ /* 0x000fe2000001ff00 */
[----:B------:R-:W-:Y:S01]  /*0710*/  IMAD.MOV.U32 R126, RZ, RZ, RZ ;  /* 0x000000ffff7e7224 */ /* 0x000fe200078e00ff */
[----:B------:R-:W-:Y:S01]  /*0720*/  USHF.R.U32.HI UR4, URZ, 0x1f, UR5 ;  /* 0x0000001f3f047899 */ /* 0x000fe20008011605 */
[----:B------:R-:W-:Y:S01]  /*0730*/  IMAD.MOV.U32 R124, RZ, RZ, RZ ;  /* 0x000000ffff7c7224 */ /* 0x000fe200078e00ff */
[----:B------:R-:W-:Y:S01]  /*0740*/  CS2R R8, SRZ ;  /* 0x0000000000087805 */ /* 0x000fe2000001ff00 */
[----:B------:R-:W-:Y:S01]  /*0750*/  MOV R130, RZ ;  /* 0x000000ff00827202 */ /* 0x000fe20000000f00 */
[----:B------:R-:W-:Y:S01]  /*0760*/  ULEA.HI.SX32 UR4, UR5, UR4, 0x1c ;  /* 0x0000000405047291 */ /* 0x000fe2000f8fe23f */
[----:B------:R-:W-:Y:S01]  /*0770*/  IMAD.MOV.U32 R128, RZ, RZ, RZ ;  /* 0x000000ffff807224 */ /* 0x000fe200078e00ff */
        /* <DEDUP_REMOVED lines=32> */
[----:B------:R-:W-:Y:S01]  /*0980*/  MOV R14, RZ ;  /* 0x000000ff000e7202 */ /* 0x000fe20000000f00 */
[----:B------:R-:W-:Y:S01]  /*0990*/  CS2R R12, SRZ ;  /* 0x00000000000c7805 */ /* 0x000fe2000001ff00 */
[----:B------:R-:W-:Y:S01]  /*09a0*/  IMAD.MOV.U32 R5, RZ, RZ, RZ ;  /* 0x000000ffff057224 */ /* 0x000fe200078e00ff */
        /* <DEDUP_REMOVED lines=13> */
[----:B------:R1:W2:Y:S01]  /*0a80*/  @P2 LDG.E R15, [R2.64] ;  /* 0x00000034020f2981 */ /* 0x0002a2000c1e1900 */
        /* <DEDUP_REMOVED lines=12> */
[----:B------:R-:W-:Y:S01]  /*0b50*/  UIADD3 UR9, UR19, UR9, URZ ;  /* 0x0000000913097290 */ /* 0x000fe2000fffe03f */
[----:B------:R-:W-:Y:S01]  /*0b60*/  IMAD.U32 R9, RZ, RZ, UR19 ;  /* 0x00000013ff097e24 */ /* 0x000fe2000f8e00ff */
[----:B------:R-:W-:Y:S01]  /*0b70*/  UIMAD UR4, UR12, UR4, URZ ;  /* 0x000000040c0472a4 */ /* 0x000fe2000f8e023f */
[----:B------:R-:W-:Y:S01]  /*0b80*/  IMAD.U32 R8, RZ, RZ, UR18 ;  /* 0x00000012ff087e24 */ /* 0x000fe2000f8e00ff */
[----:B------:R-:W-:Y:S01]  /*0b90*/  ULDC UR8, c[0x0][0x2b8] ;  /* 0x0000ae0000087ab9 */ /* 0x000fe20000000800 */
[----:B-1----:R-:W-:Y:S01]  /*0ba0*/  LEA.HI R3, R169, R7, RZ, 0x3 ;  /* 0x00000007a9037211 */ /* 0x002fe200078f18ff */
[----:B------:R-:W-:Y:S01]  /*0bb0*/  IMAD.U32 R9, RZ, RZ, UR9 ;  /* 0x00000009ff097e24 */ /* 0x000fe2000f8e00ff */
[----:B------:R-:W-:Y:S02]  /*0bc0*/  UMOV UR35, 0x60 ;  /* 0x0000006000237882 */ /* 0x000fe40000000000 */
[----:B------:R-:W-:Y:S01]  /*0bd0*/  LOP3.LUT R4, R3, 0xfffffff8, RZ, 0xc0, !PT ;  /* 0xfffffff803047812 */ /* 0x000fe200078ec0ff */
[----:B------:R-:W-:Y:S01]  /*0be0*/  UISETP.NE.AND UP1, UPT, UR8, 0x1, UPT ;  /* 0x000000010800788c */ /* 0x000fe2000bf25270 */
[----:B------:R-:W-:Y:S01]  /*0bf0*/  SHF.R.S32.HI R3, RZ, 0x3, R3 ;  /* 0x00000003ff037819 */ /* 0x000fe20000011403 */
[----:B------:R-:W-:-:S02]  /*0c00*/  UIMAD UR12, UR6, UR35, -0x60 ;  /* 0xffffffa0060c74a4 */ /* 0x000fc4000f8e0223 */
[----:B------:R-:W-:Y:S01]  /*0c10*/  IMAD.IADD R4, R7, 0x1, -R4 ;  /* 0x0000000107047824 */ /* 0x000fe200078e0a04 */
[----:B------:R-:W-:Y:S01]  /*0c20*/  IADD3 R12, R3, UR14, RZ ;  /* 0x0000000e030c7c10 */ /* 0x000fe2000fffe0ff */
[----:B------:R-:W-:Y:S02]  /*0c30*/  ULDC.64 UR8, c[0x0][0x2b0] ;  /* 0x0000ac0000087ab9 */ /* 0x000fe40000000a00 */
[----:B------:R-:W-:Y:S01]  /*0c40*/  IMAD R232, R4, 0x10, R3 ;  /* 0x0000001004e87824 */ /* 0x000fe200078e0203 */
[----:B------:R-:W-:Y:S01]  /*0c50*/  ISETP.GE.AND P3, PT, R12, UR4, PT ;  /* 0x000000040c007c0c */ /* 0x000fe2000bf66270 */
[----:B------:R-:W-:-:S03]  /*0c60*/  IMAD.SHL.U32 R235, R4, 0x8, RZ ;  /* 0x0000000804eb7824 */ /* 0x000fc600078e00ff */
[----:B------:R-:W-:Y:S02]  /*0c70*/  IADD3 R0, R232, UR14, RZ ;  /* 0x0000000ee8007c10 */ /* 0x000fe4000fffe0ff */
[----:B------:R-:W-:Y:S02]  /*0c80*/  ISETP.GE.AND P5, PT, R235, c[0x0][0x198], PT ;  /* 0x00006600eb007a0c */ /* 0x000fe40003fa6270 */
[----:B------:R-:W-:Y:S01]  /*0c90*/  SHF.R.S32.HI R234, RZ, 0x1f, R235 ;  /* 0x0000001fffea7819 */ /* 0x000fe200000114eb */
[----:B------:R-:W-:-:S04]  /*0ca0*/  @P1 IMAD.HI.U32 R2, R0, c[0x0][0x2c8], RZ ;  /* 0x0000b20000021a27 */ /* 0x000fc800078e00ff */
[----:B------:R-:W-:Y:S01]  /*0cb0*/  IMAD.MOV.U32 R6, RZ, RZ, R0 ;  /* 0x000000ffff067224 */ /* 0x000fe200078e0000 */
[----:B------:R-:W-:-:S04]  /*0cc0*/  @P0 SHF.R.U32.HI R6, RZ, c[0x0][0x2cc], R2 ;  /* 0x0000b300ff060a19 */ /* 0x000fc80000011602 */
[--C-:B------:R-:W-:Y:S01]  /*0cd0*/  SHF.R.S32.HI R5, RZ, 0x1f, R6.reuse ;  /* 0x0000001fff057819 */ /* 0x100fe20000011406 */
[----:B------:R-:W-:Y:S02]  /*0ce0*/  IMAD.MOV R2, RZ, RZ, -R6 ;  /* 0x000000ffff027224 */ /* 0x000fe400078e0a06 */
[----:B------:R-:W-:-:S04]  /*0cf0*/  IMAD.WIDE.U32 R8, R6, c[0x0][0x1b0], R8 ;  /* 0x00006c0006087a25 */ /* 0x000fc800078e0008 */
[----:B------:R-:W-:Y:S02]  /*0d00*/  IMAD R2, R2, c[0x0][0x2c4], R0 ;  /* 0x0000b10002027a24 */ /* 0x000fe400078e0200 */
[----:B------:R-:W-:-:S03]  /*0d10*/  IMAD R5, R5, c[0x0][0x1b0], RZ ;  /* 0x00006c0005057a24 */ /* 0x000fc600078e02ff */
[----:B------:R-:W-:Y:S01]  /*0d20*/  SHF.R.S32.HI R0, RZ, 0x1f, R2 ;  /* 0x0000001fff007819 */ /* 0x000fe20000011402 */
[----:B------:R-:W-:Y:S01]  /*0d30*/  IMAD R5, R6, c[0x0][0x1b4], R5 ;  /* 0x00006d0006057a24 */ /* 0x000fe200078e0205 */
[----:B------:R-:W-:-:S03]  /*0d40*/  IADD3 R6, R12, 0x10, RZ ;  /* 0x000000100c067810 */ /* 0x000fc60007ffe0ff */
[----:B------:R-:W-:Y:S01]  /*0d50*/  IMAD.IADD R9, R9, 0x1, R5 ;  /* 0x0000000109097824 */ /* 0x000fe200078e0205 */
[----:B------:R-:W-:Y:S01]  /*0d60*/  ISETP.GE.AND P6, PT, R6, UR4, PT ;  /* 0x0000000406007c0c */ /* 0x000fe2000bfc6270 */
[----:B------:R-:W-:Y:S02]  /*0d70*/  IMAD R0, R0, c[0x0][0x1a8], RZ ;  /* 0x00006a0000007a24 */ /* 0x000fe400078e02ff */
[----:B------:R-:W-:-:S04]  /*0d80*/  IMAD.WIDE.U32 R8, R2, c[0x0][0x1a8], R8 ;  /* 0x00006a0002087a25 */ /* 0x000fc800078e0008 */
[----:B------:R-:W-:Y:S01]  /*0d90*/  IMAD R0, R2, c[0x0][0x1ac], R0 ;  /* 0x00006b0002007a24 */ /* 0x000fe200078e0200 */
[----:B------:R-:W-:Y:S02]  /*0da0*/  LEA R14, P0, R8, c[0x0][0x160], 0x1 ;  /* 0x00005800080e7a11 */ /* 0x000fe400078008ff */
[----:B------:R-:W-:Y:S01]  /*0db0*/  IADD3 R2, R12, 0x20, RZ ;  /* 0x000000200c027810 */ /* 0x000fe20007ffe0ff */
[----:B------:R-:W-:Y:S02]  /*0dc0*/  IMAD.IADD R13, R9, 0x1, R0 ;  /* 0x00000001090d7824 */ /* 0x000fe400078e0200 */
[----:B------:R-:W-:Y:S01]  /*0dd0*/  IMAD.SHL.U32 R0, R3, 0x40, RZ ;  /* 0x0000004003007824 */ /* 0x000fe200078e00ff */
[----:B------:R-:W1:Y:S01]  /*0de0*/  SHFL.IDX PT, R18, R14, RZ, 0x181f ;  /* 0x00181fff0e127589 */ /* 0x000e6200000e0000 */
[----:B------:R-:W-:Y:S02]  /*0df0*/  ISETP.GE.AND P1, PT, R2, UR4, PT ;  /* 0x0000000402007c0c */ /* 0x000fe4000bf26270 */
[----:B------:R-:W-:Y:S01]  /*0e00*/  LEA.HI.X R13, R8, c[0x0][0x164], R13, 0x1, P0 ;  /* 0x00005900080d7a11 */ /* 0x000fe200000f0c0d */
[----:B------:R-:W-:Y:S01]  /*0e10*/  SHFL.IDX PT, R16, R14, 0x1, 0x181f ;  /* 0x00381f000e107f89 */ /* 0x000fe200000e0000 */
[----:B------:R-:W-:-:S02]  /*0e20*/  LOP3.LUT R0, R0, 0x1c0, RZ, 0xc0, !PT ;  /* 0x000001c000007812 */ /* 0x000fc400078ec0ff */
[----:B------:R-:W-:Y:S01]  /*0e30*/  LEA.HI R8, R169, R7, RZ, 0x6 ;  /* 0x00000007a9087211 */ /* 0x000fe200078f30ff */
[----:B------:R-:W3:Y:S01]  /*0e40*/  SHFL.IDX PT, R5, R13, RZ, 0x181f ;  /* 0x00181fff0d057589 */ /* 0x000ee200000e0000 */
[----:B------:R-:W-:Y:S02]  /*0e50*/  SHF.R.U32.HI R229, RZ, 0x3, R0 ;  /* 0x00000003ffe57819 */ /* 0x000fe40000011600 */
[----:B------:R-:W-:Y:S01]  /*0e60*/  LOP3.LUT R0, R0, 0x38, R235, 0xf8, !PT ;  /* 0x0000003800007812 */ /* 0x000fe200078ef8eb */
[----:B------:R-:W-:Y:S01]  /*0e70*/  IMAD.SHL.U32 R8, R8, 0x8, RZ ;  /* 0x0000000808087824 */ /* 0x000fe200078e00ff */
[----:B------:R-:W-:Y:S01]  /*0e80*/  IADD3 R2, R12, 0x30, RZ ;  /* 0x000000300c027810 */ /* 0x000fe20007ffe0ff */
[----:B------:R-:W-:Y:S01]  /*0e90*/  SHFL.IDX PT, R10, R14, 0x2, 0x181f ;  /* 0x00581f000e0a7f89 */ /* 0x000fe200000e0000 */
[----:B------:R-:W-:-:S03]  /*0ea0*/  LOP3.LUT R229, R0, R229, RZ, 0x3c, !PT ;  /* 0x000000e500e57212 */ /* 0x000fc600078e3cff */
[----:B------:R-:W4:Y:S01]  /*0eb0*/  SHFL.IDX PT, R0, R13, 0x1, 0x181f ;  /* 0x00381f000d007f89 */ /* 0x000f2200000e0000 */
[----:B------:R-:W-:-:S03]  /*0ec0*/  LOP3.LUT R229, R229, 0xfffffe00, R8, 0xf8, !PT ;  /* 0xfffffe00e5e57812 */ /* 0x000fc600078ef808 */
[----:B------:R-:W-:Y:S01]  /*0ed0*/  SHFL.IDX PT, R8, R14, 0x3, 0x181f ;  /* 0x00781f000e087f89 */ /* 0x000fe200000e0000 */
[----:B-1----:R-:W-:Y:S01]  /*0ee0*/  @!P3 LEA R18, P0, R235, R18, 0x1 ;  /* 0x00000012eb12b211 */ /* 0x002fe200078008ff */
[----:B------:R-:W-:Y:S02]  /*0ef0*/  IMAD.SHL.U32 R229, R229, 0x2, RZ ;  /* 0x00000002e5e57824 */ /* 0x000fe400078e00ff */
[----:B------:R-:W1:Y:S04]  /*0f00*/  SHFL.IDX PT, R11, R13, 0x2, 0x181f ;  /* 0x00581f000d0b7f89 */ /* 0x000e6800000e0000 */
[----:B------:R-:W-:Y:S01]  /*0f10*/  SHFL.IDX PT, R9, R13, 0x3, 0x181f ;  /* 0x00781f000d097f89 */ /* 0x000fe200000e0000 */
[----:B---3--:R-:W-:Y:S02]  /*0f20*/  @!P3 LEA.HI.X R19, R235, R5, R234, 0x1, P0 ;  /* 0x00000005eb13b211 */ /* 0x008fe400000f0cea */
[----:B------:R-:W-:Y:S01]  /*0f30*/  ISETP.GE.AND P0, PT, R2, UR4, PT ;  /* 0x0000000402007c0c */ /* 0x000fe2000bf06270 */
[----:B------:R-:W-:Y:S01]  /*0f40*/  SHFL.IDX PT, R5, R14, 0x4, 0x181f ;  /* 0x00981f000e057f89 */ /* 0x000fe200000e0000 */
[----:B------:R-:W-:-:S03]  /*0f50*/  IADD3 R2, R12, 0x40, RZ ;  /* 0x000000400c027810 */ /* 0x000fc60007ffe0ff */
[----:B------:R3:W-:Y:S01]  /*0f60*/  @!P3 LDGSTS.E.BYPASS.LTC128B.128 [R229+0x6100], [R18.64], !P5 ;  /* 0x0610000012e5bfae */ /* 0x0007e2000e901d74 */
[C---:B------:R-:W-:Y:S02]  /*0f70*/  @!P6 LEA R16, P3, R235.reuse, R16, 0x1 ;  /* 0x00000010eb10e211 */ /* 0x040fe400078608ff */
[----:B------:R-:W-:Y:S01]  /*0f80*/  ISETP.GE.AND P4, PT, R2, UR4, PT ;  /* 0x0000000402007c0c */ /* 0x000fe2000bf86270 */
[----:B------:R-:W-:Y:S01]  /*0f90*/  SHFL.IDX PT, R6, R13, 0x4, 0x181f ;  /* 0x00981f000d067f89 */ /* 0x000fe200000e0000 */
[----:B------:R-:W-:Y:S02]  /*0fa0*/  IADD3 R2, R12, 0x50, RZ ;  /* 0x000000500c027810 */ /* 0x000fe40007ffe0ff */
[----:B----4-:R-:W-:Y:S02]  /*0fb0*/  @!P6 LEA.HI.X R17, R235, R0, R234, 0x1, P3 ;  /* 0x00000000eb11e211 */ /* 0x010fe400018f0cea */
[----:B------:R-:W4:Y:S01]  /*0fc0*/  SHFL.IDX PT, R0, R14, 0x5, 0x181f ;  /* 0x00b81f000e007f89 */ /* 0x000f2200000e0000 */
[----:B------:R-:W-:-:S03]  /*0fd0*/  ISETP.GE.AND P3, PT, R2, UR4, PT ;  /* 0x0000000402007c0c */ /* 0x000fc6000bf66270 */
[----:B------:R-:W3:Y:S04]  /*0fe0*/  SHFL.IDX PT, R2, R13, 0x5, 0x181f ;  /* 0x00b81f000d027f89 */ /* 0x000ee800000e0000 */
[----:B------:R2:W-:Y:S01]  /*0ff0*/  @!P6 LDGSTS.E.BYPASS.LTC128B.128 [R229+0x6900], [R16.64], !P5 ;  /* 0x0690000010e5efae */ /* 0x0005e2000e901d74 */
[----:B------:R-:W-:-:S04]  /*1000*/  @!P1 LEA R10, P6, R235, R10, 0x1 ;  /* 0x0000000aeb0a9211 */ /* 0x000fc800078c08ff */
[----:B-1----:R-:W-:-:S05]  /*1010*/  @!P1 LEA.HI.X R11, R235, R11, R234, 0x1, P6 ;  /* 0x0000000beb0b9211 */ /* 0x002fca00030f0cea */
[----:B------:R4:W-:Y:S01]  /*1020*/  @!P1 LDGSTS.E.BYPASS.LTC128B.128 [R229+0x7100], [R10.64], !P5 ;  /* 0x071000000ae59fae */ /* 0x0009e2000e901d74 */
[----:B------:R-:W-:Y:S02]  /*1030*/  PLOP3.LUT P1, PT, PT, PT, UP1, 0x80, 0x0 ;  /* 0x000000000000781c */ /* 0x000fe40003f2f018 */
[C---:B----4-:R-:W-:Y:S02]  /*1040*/  @!P3 LEA R10, P6, R235.reuse, R0, 0x1 ;  /* 0x00000000eb0ab211 */ /* 0x050fe400078c08ff */
[----:B------:R-:W1:Y:S02]  /*1050*/  SHFL.IDX PT, R0, R14, 0x6, 0x181f ;  /* 0x00d81f000e007f89 */ /* 0x000e6400000e0000 */
[C-C-:B---3--:R-:W-:Y:S02]  /*1060*/  @!P3 LEA.HI.X R11, R235.reuse, R2, R234.reuse, 0x1, P6 ;  /* 0x00000002eb0bb211 */ /* 0x148fe400030f0cea */
[----:B------:R-:W-:Y:S04]  /*1070*/  SHFL.IDX PT, R14, R14, 0x7, 0x181f ;  /* 0x00f81f000e0e7f89 */ /* 0x000fe800000e0000 */
[----:B------:R-:W3:Y:S04]  /*1080*/  SHFL.IDX PT, R2, R13, 0x6, 0x181f ;  /* 0x00d81f000d027f89 */ /* 0x000ee800000e0000 */
[----:B------:R-:W4:Y:S01]  /*1090*/  SHFL.IDX PT, R13, R13, 0x7, 0x181f ;  /* 0x00f81f000d0d7f89 */ /* 0x000f2200000e0000 */
[----:B--2---:R2:W1:Y:S01]  /*10a0*/  @P2 R2UR UR17, R15 ;  /* 0x000000000f1123c2 */ /* 0x00446200000e0000 */
[C---:B------:R-:W-:Y:S01]  /*10b0*/  @!P0 LEA R16, P2, R235.reuse, R8, 0x1 ;  /* 0x00000008eb108211 */ /* 0x040fe200078408ff */
[----:B-1----:R-:W-:Y:S01]  /*10c0*/  @!UP3 UMOV UR17, UR16 ;  /* 0x000000100011bc82 */ /* 0x002fe20008000000 */
[----:B------:R-:W-:Y:S01]  /*10d0*/  IADD3 R8, R12, 0x60, RZ ;  /* 0x000000600c087810 */ /* 0x000fe20007ffe0ff */
[----:B------:R-:W-:Y:S01]  /*10e0*/  USHF.R.S32.HI UR16, URZ, 0x1f, UR17 ;  /* 0x0000001f3f107899 */ /* 0x000fe20008011411 */
[----:B------:R-:W-:Y:S01]  /*10f0*/  @!P0 LEA.HI.X R17, R235, R9, R234, 0x1, P2 ;  /* 0x00000009eb118211 */ /* 0x000fe200010f0cea */
[----:B------:R-:W-:Y:S01]  /*1100*/  UIMAD.WIDE.U32 UR46, UR17, UR8, URZ ;  /* 0x00000008112e72a5 */ /* 0x000fe2000f8e003f */
[----:B------:R-:W-:Y:S01]  /*1110*/  ISETP.GE.AND P2, PT, R8, UR4, PT ;  /* 0x0000000408007c0c */ /* 0x000fe2000bf46270 */
[----:B------:R-:W-:-:S02]  /*1120*/  UIMAD UR16, UR16, UR8, URZ ;  /* 0x00000008101072a4 */ /* 0x000fc4000f8e023f */
[----:B------:R1:W-:Y:S01]  /*1130*/  @!P0 LDGSTS.E.BYPASS.LTC128B.128 [R229+0x7900], [R16.64], !P5 ;  /* 0x0790000010e58fae */ /* 0x0003e2000e901d74 */
[C---:B------:R-:W-:Y:S02]  /*1140*/  @!P4 LEA R8, P0, R235.reuse, R5, 0x1 ;  /* 0x00000005eb08c211 */ /* 0x040fe400078008ff */
[C---:B------:R-:W-:Y:S02]  /*1150*/  IADD3 R5, R232.reuse, UR12, RZ ;  /* 0x0000000ce8057c10 */ /* 0x040fe4000fffe0ff */
[----:B------:R-:W-:Y:S02]  /*1160*/  @!P4 LEA.HI.X R9, R235, R6, R234, 0x1, P0 ;  /* 0x00000006eb09c211 */ /* 0x000fe400000f0cea */
[----:B------:R-:W-:Y:S02]  /*1170*/  PLOP3.LUT P0, PT, PT, PT, UP1, 0x80, 0x0 ;  /* 0x000000000000781c */ /* 0x000fe40003f0f018 */
[C---:B------:R-:W-:Y:S01]  /*1180*/  ISETP.GE.AND P6, PT, R5.reuse, UR10, PT ;  /* 0x0000000a05007c0c */ /* 0x040fe2000bfc6270 */
[----:B-----5:R-:W-:Y:S01]  /*1190*/  IMAD.IADD R5, R5, 0x1, R233 ;  /* 0x0000000105057824 */ /* 0x020fe200078e02e9 */
[----:B------:R4:W-:Y:S02]  /*11a0*/  @!P4 LDGSTS.E.BYPASS.LTC128B.128 [R229+0x8100], [R8.64], !P5 ;  /* 0x0810000008e5cfae */ /* 0x0009e4000e901d74 */
[----:B------:R-:W-:Y:S01]  /*11b0*/  ISETP.GT.OR P6, PT, R232, 0x5f, P6 ;  /* 0x0000005fe800780c */ /* 0x000fe200037c4670 */
[----:B------:R-:W-:Y:S01]  /*11c0*/  IMAD.MOV.U32 R6, RZ, RZ, R5 ;  /* 0x000000ffff067224 */ /* 0x000fe200078e0005 */
[----:B--2---:R-:W-:Y:S01]  /*11d0*/  IADD3 R15, R12, 0x70, RZ ;  /* 0x000000700c0f7810 */ /* 0x004fe20007ffe0ff */
[----:B------:R-:W-:Y:S01]  /*11e0*/  @P1 IMAD.HI.U32 R12, R5, c[0x0][0x2bc], RZ ;  /* 0x0000af00050c1a27 */ /* 0x000fe200078e00ff */
[----:B------:R2:W-:Y:S02]  /*11f0*/  @!P3 LDGSTS.E.BYPASS.LTC128B.128 [R229+0x8900], [R10.64], !P5 ;  /* 0x089000000ae5bfae */ /* 0x0005e4000e901d74 */
[----:B------:R-:W-:Y:S01]  /*1200*/  ISETP.GE.AND P1, PT, R15, UR4, PT ;  /* 0x000000040f007c0c */ /* 0x000fe2000bf26270 */
[----:B------:R-:W-:Y:S01]  /*1210*/  UIMAD UR4, UR17, UR9, UR16 ;  /* 0x00000009110472a4 */ /* 0x000fe2000f8e0210 */
[----:B------:R-:W-:-:S02]  /*1220*/  @P0 SHF.R.U32.HI R6, RZ, c[0x0][0x2c0], R12 ;  /* 0x0000b000ff060a19 */ /* 0x000fc4000001160c */
[----:B------:R-:W-:Y:S02]  /*1230*/  ULDC.64 UR8, c[0x0][0x1e8] ;  /* 0x00007a0000087ab9 */ /* 0x000fe40000000a00 */
[----:B------:R-:W-:Y:S01]  /*1240*/  UIADD3 UR4, UR47, UR4, URZ ;  /* 0x000000042f047290 */ /* 0x000fe2000fffe03f */
[----:B-1----:R-:W-:-:S04]  /*1250*/  @!P2 LEA R16, P4, R235, R0, 0x1 ;  /* 0x00000000eb10a211 */ /* 0x002fc800078808ff */
[----:B---3--:R-:W-:-:S05]  /*1260*/  @!P2 LEA.HI.X R17, R235, R2, R234, 0x1, P4 ;  /* 0x00000002eb11a211 */ /* 0x008fca00020f0cea */
[----:B------:R1:W-:Y:S01]  /*1270*/  @!P2 LDGSTS.E.BYPASS.LTC128B.128 [R229+0x9100], [R16.64], !P5 ;  /* 0x0910000010e5afae */ /* 0x0003e2000e901d74 */
[----:B----4-:R-:W-:-:S04]  /*1280*/  @!P6 IADD3 R8, P0, R6, UR46, RZ ;  /* 0x0000002e0608ec10 */ /* 0x010fc8000ff1e0ff */
[----:B------:R-:W-:Y:S02]  /*1290*/  @!P6 LEA.HI.X.SX32 R0, R6, UR4, 0x1, P0 ;  /* 0x000000040600ec11 */ /* 0x000fe400080f0eff */
[C---:B------:R-:W-:Y:S02]  /*12a0*/  @!P1 LEA R14, P0, R235.reuse, R14, 0x1 ;  /* 0x0000000eeb0e9211 */ /* 0x040fe400078008ff */
[C---:B--2---:R-:W-:Y:S02]  /*12b0*/  @!P6 LEA R10, P3, R8.reuse, c[0x0][0x2a0], 0x2 ;  /* 0x0000a800080aea11 */ /* 0x044fe400078610ff */
[----:B------:R-:W-:Y:S02]  /*12c0*/  @!P1 LEA.HI.X R15, R235, R13, R234, 0x1, P0 ;  /* 0x0000000deb0f9211 */ /* 0x000fe400000f0cea */
[----:B------:R-:W-:-:S03]  /*12d0*/  @!P6 LEA.HI.X R11, R8, c[0x0][0x2a4], R0, 0x2, P3 ;  /* 0x0000a900080bea11 */ /* 0x000fc600018f1400 */
[----:B------:R2:W-:Y:S04]  /*12e0*/  @!P1 LDGSTS.E.BYPASS.LTC128B.128 [R229+0x9900], [R14.64], !P5 ;  /* 0x099000000ee59fae */ /* 0x0005e8000e901d74 */
[----:B------:R-:W0:Y:S04]  /*12f0*/  LDGDEPBAR ;  /* 0x00000000000079af */ /* 0x000e280000000000 */
[----:B------:R-:W-:Y:S06]  /*1300*/  BAR.SYNC.DEFER_BLOCKING 0x0 ;  /* 0x0000000000007b1d */ /* 0x000fec0000010000 */
[----:B------:R3:W4:Y:S01]  /*1310*/  @!P6 LDG.E R230, [R10.64] ;  /* 0x000000340ae6e981 */ /* 0x000722000c1e1900 */
[----:B------:R-:W-:Y:S01]  /*1320*/  IMAD.MOV R231, RZ, RZ, -R6 ;  /* 0x000000ffffe77224 */ /* 0x000fe200078e0a06 */
[----:B------:R-:W-:Y:S01]  /*1330*/  UIMAD UR16, UR15, UR8, URZ ;  /* 0x000000080f1072a4 */ /* 0x000fe2000f8e023f */
[----:B------:R-:W-:Y:S01]  /*1340*/  ISETP.GE.AND P3, PT, R235, c[0x0][0x1d4], PT ;  /* 0x00007500eb007a0c */ /* 0x000fe20003f66270 */
[----:B------:R-:W-:Y:S01]  /*1350*/  UIMAD.WIDE.U32 UR50, UR11, UR8, URZ ;  /* 0x000000080b3272a5 */ /* 0x000fe2000f8e003f */
[----:B------:R-:W-:Y:S01]  /*1360*/  IMAD R231, R231, c[0x0][0x2b8], R5 ;  /* 0x0000ae00e7e77a24 */ /* 0x000fe200078e0205 */
[----:B------:R-:W-:Y:S01]  /*1370*/  UIMAD UR8, UR11, UR9, UR16 ;  /* 0x000000090b0872a4 */ /* 0x000fe2000f8e0210 */
[CC--:B------:R-:W-:Y:S01]  /*1380*/  LEA.HI R227, R169.reuse, R7.reuse, RZ, 0x4 ;  /* 0x00000007a9e37211 */ /* 0x0c0fe200078f20ff */
[----:B------:R-:W-:Y:S01]  /*1390*/  UIMAD UR35, UR6, -0x60, UR35 ;  /* 0xffffffa0062378a4 */ /* 0x000fe2000f8e0223 */
[----:B------:R-:W-:Y:S01]  /*13a0*/  LEA.HI R168, R169, R7, RZ, 0x5 ;  /* 0x00000007a9a87211 */ /* 0x000fe200078f28ff */
[----:B------:R-:W-:Y:S01]  /*13b0*/  UIADD3 UR8, UR51, UR8, URZ ;  /* 0x0000000833087290 */ /* 0x000fe2000fffe03f */
[----:B------:R-:W-:Y:S01]  /*13c0*/  SHF.R.S32.HI R9, RZ, 0x1f, R231 ;  /* 0x0000001fff097819 */ /* 0x000fe200000114e7 */
[----:B------:R-:W-:Y:S01]  /*13d0*/  UIADD3 UR18, UR35, UR10, URZ ;  /* 0x0000000a23127290 */ /* 0x000fe2000fffe03f */
[----:B-1----:R-:W-:Y:S01]  /*13e0*/  LOP3.LUT R16, R227, 0xfffffff0, RZ, 0xc0, !PT ;  /* 0xfffffff0e3107812 */ /* 0x002fe200078ec0ff */
[----:B------:R-:W-:Y:S01]  /*13f0*/  ULDC.64 UR16, c[0x0][0x210] ;  /* 0x0000840000107ab9 */ /* 0x000fe20000000a00 */
[----:B------:R-:W-:Y:S01]  /*1400*/  SHF.R.S32.HI R20, RZ, 0x4, R227 ;  /* 0x00000004ff147819 */ /* 0x000fe200000114e3 */
[----:B------:R-:W-:Y:S01]  /*1410*/  IMAD R0, R9, c[0x0][0x1e0], RZ ;  /* 0x0000780009007a24 */ /* 0x000fe200078e02ff */
[----:B------:R-:W-:Y:S01]  /*1420*/  UIMAD UR15, UR15, UR16, URZ ;  /* 0x000000100f0f72a4 */ /* 0x000fe2000f8e023f */
[----:B------:R-:W-:Y:S01]  /*1430*/  IADD3 R2, -R3, UR18, RZ ;  /* 0x0000001203027c10 */ /* 0x000fe2000fffe1ff */
[----:B------:R-:W-:Y:S01]  /*1440*/  IMAD.IADD R16, R7, 0x1, -R16 ;  /* 0x0000000107107824 */ /* 0x000fe200078e0a10 */
[----:B------:R-:W-:Y:S01]  /*1450*/  LEA.HI R227, R227, R20, RZ, 0x1 ;  /* 0x00000014e3e37211 */ /* 0x000fe200078f08ff */
[----:B------:R-:W-:Y:S01]  /*1460*/  IMAD R0, R231, c[0x0][0x1e4], R0 ;  /* 0x00007900e7007a24 */ /* 0x000fe200078e0200 */
[C---:B------:R-:W-:Y:S01]  /*1470*/  ISETP.GE.AND P6, PT, R2.reuse, 0x21, PT ;  /* 0x000000210200780c */ /* 0x040fe20003fc6270 */
[----:B------:R-:W-:Y:S01]  /*1480*/  IMAD.SHL.U32 R3, R3, 0x8, RZ ;  /* 0x0000000803037824 */ /* 0x000fe200078e00ff */
[C---:B------:R-:W-:Y:S01]  /*1490*/  ISETP.GE.AND P5, PT, R2.reuse, 0x31, PT ;  /* 0x000000310200780c */ /* 0x040fe20003fa6270 */
[----:B---3--:R-:W-:Y:S01]  /*14a0*/  IMAD.WIDE.U32 R10, R231, c[0x0][0x1e0], RZ ;  /* 0x00007800e70a7a25 */ /* 0x008fe200078e00ff */
[C---:B------:R-:W-:Y:S01]  /*14b0*/  ISETP.GE.AND P4, PT, R2.reuse, 0x41, PT ;  /* 0x000000410200780c */ /* 0x040fe20003f86270 */
[----:B------:R-:W-:Y:S01]  /*14c0*/  UIMAD.WIDE.U32 UR48, UR11, UR16, URZ ;  /* 0x000000100b3072a5 */ /* 0x000fe2000f8e003f */
[----:B------:R-:W-:Y:S01]  /*14d0*/  ISETP.GE.AND P2, PT, R2, 0x51, PT ;  /* 0x000000510200780c */ /* 0x000fe20003f46270 */
[----:B------:R-:W-:Y:S01]  /*14e0*/  IMAD.IADD R11, R11, 0x1, R0 ;  /* 0x000000010b0b7824 */ /* 0x000fe200078e0200 */
[----:B------:R-:W-:Y:S01]  /*14f0*/  LOP3.LUT R227, R227, 0xfffffffe, RZ, 0xc0, !PT ;  /* 0xfffffffee3e37812 */ /* 0x000fe200078ec0ff */
[----:B------:R-:W-:Y:S01]  /*1500*/  IMAD R9, R9, c[0x0][0x208], RZ ;  /* 0x0000820009097a24 */ /* 0x000fe200078e02ff */
[----:B------:R-:W-:Y:S01]  /*1510*/  SHF.R.S32.HI R5, RZ, 0x1f, R16 ;  /* 0x0000001fff057819 */ /* 0x000fe20000011410 */
[----:B------:R-:W-:Y:S01]  /*1520*/  UIMAD UR9, UR11, UR17, UR15 ;  /* 0x000000110b0972a4 */ /* 0x000fe2000f8e020f */
[----:B------:R-:W-:Y:S01]  /*1530*/  IADD3 R238, R229, 0x100, RZ ;  /* 0x00000100e5ee7810 */ /* 0x000fe20007ffe0ff */
[----:B------:R-:W-:Y:S01]  /*1540*/  IMAD.IADD R227, R20, 0x1, -R227 ;  /* 0x0000000114e37824 */ /* 0x000fe200078e0ae3 */
[----:B------:R-:W-:Y:S01]  /*1550*/  LEA.HI R5, R5, R16, RZ, 0x3 ;  /* 0x0000001005057211 */ /* 0x000fe200078f18ff */
[----:B------:R-:W-:Y:S01]  /*1560*/  IMAD R9, R231, c[0x0][0x20c], R9 ;  /* 0x00008300e7097a24 */ /* 0x000fe200078e0209 */
[----:B------:R-:W-:-:S02]  /*1570*/  UIADD3 UR9, UR49, UR9, URZ ;  /* 0x0000000931097290 */ /* 0x000fc4000fffe03f */
[----:B------:R-:W-:-:S04]  /*1580*/  UIADD3 UR15, UR6, -0x1, URZ ;  /* 0xffffffff060f7890 */ /* 0x000fc8000fffe03f */
[----:B------:R-:W-:Y:S01]  /*1590*/  UISETP.GT.AND UP3, UPT, UR15, UR5, UPT ;  /* 0x000000050f00728c */ /* 0x000fe2000bf64270 */
[----:B----4-:R-:W-:Y:S01]  /*15a0*/  SHF.R.S32.HI R8, RZ, 0x1f, R230 ;  /* 0x0000001fff087819 */ /* 0x010fe200000114e6 */
[----:B------:R-:W-:-:S04]  /*15b0*/  IMAD.WIDE.U32 R10, R230, c[0x0][0x1f0], R10 ;  /* 0x00007c00e60a7a25 */ /* 0x000fc800078e000a */
[----:B------:R-:W-:Y:S01]  /*15c0*/  IMAD R0, R8, c[0x0][0x1f0], RZ ;  /* 0x00007c0008007a24 */ /* 0x000fe200078e02ff */
[----:B------:R-:W-:Y:S01]  /*15d0*/  IADD3 R10, P1, R10, UR50, RZ ;  /* 0x000000320a0a7c10 */ /* 0x000fe2000ff3e0ff */
[----:B------:R-:W-:Y:S02]  /*15e0*/  IMAD R8, R8, c[0x0][0x218], RZ ;  /* 0x0000860008087a24 */ /* 0x000fe400078e02ff */
[----:B------:R-:W-:Y:S01]  /*15f0*/  IMAD R0, R230, c[0x0][0x1f4], R0 ;  /* 0x00007d00e6007a24 */ /* 0x000fe200078e0200 */
[----:B------:R-:W-:-:S04]  /*1600*/  LEA R6, P0, R10, c[0x0][0x1c8], 0x1 ;  /* 0x000072000a067a11 */ /* 0x000fc800078008ff */
[----:B------:R-:W-:Y:S01]  /*1610*/  IADD3.X R0, R11, UR8, R0, P1, !PT ;  /* 0x000000080b007c10 */ /* 0x000fe20008ffe400 */
[----:B------:R-:W1:Y:S01]  /*1620*/  SHFL.IDX PT, R12, R6, RZ, 0x181f ;  /* 0x00181fff060c7589 */ /* 0x000e6200000e0000 */
[----:B------:R-:W-:Y:S02]  /*1630*/  ISETP.GE.AND P1, PT, R2, 0x1, PT ;  /* 0x000000010200780c */ /* 0x000fe40003f26270 */
[----:B------:R-:W-:Y:S01]  /*1640*/  LEA.HI.X R10, R10, c[0x0][0x1cc], R0, 0x1, P0 ;  /* 0x000073000a0a7a11 */ /* 0x000fe200000f0c00 */
[----:B------:R-:W-:Y:S04]  /*1650*/  SHFL.IDX PT, R18, R6, 0x1, 0x181f ;  /* 0x00381f0006127f89 */ /* 0x000fe800000e0000 */
[----:B------:R-:W3:Y:S04]  /*1660*/  SHFL.IDX PT, R0, R10, RZ, 0x181f ;  /* 0x00181fff0a007589 */ /* 0x000ee800000e0000 */
[----:B------:R-:W4:Y:S04]  /*1670*/  SHFL.IDX PT, R17, R10, 0x1, 0x181f ;  /* 0x00381f000a117f89 */ /* 0x000f2800000e0000 */
[----:B--2---:R-:W2:Y:S04]  /*1680*/  SHFL.IDX PT, R14, R6, 0x2, 0x181f ;  /* 0x00581f00060e7f89 */ /* 0x004ea800000e0000 */
[----:B------:R-:W2:Y:S01]  /*1690*/  SHFL.IDX PT, R15, R10, 0x2, 0x181f ;  /* 0x00581f000a0f7f89 */ /* 0x000ea200000e0000 */
[----:B-1----:R-:W-:-:S03]  /*16a0*/  @P1 LEA R12, P0, R235, R12, 0x1 ;  /* 0x0000000ceb0c1211 */ /* 0x002fc600078008ff */
[----:B------:R-:W-:Y:S01]  /*16b0*/  SHFL.IDX PT, R11, R10, 0x4, 0x181f ;  /* 0x00981f000a0b7f89 */ /* 0x000fe200000e0000 */
[C---:B---3--:R-:W-:Y:S02]  /*16c0*/  @P1 LEA.HI.X R13, R235.reuse, R0, R234, 0x1, P0 ;  /* 0x00000000eb0d1211 */ /* 0x048fe400000f0cea */
[----:B------:R-:W-:Y:S01]  /*16d0*/  ISETP.GE.AND P0, PT, R2, 0x11, PT ;  /* 0x000000110200780c */ /* 0x000fe20003f06270 */
[----:B------:R-:W1:Y:S04]  /*16e0*/  SHFL.IDX PT, R0, R6, 0x4, 0x181f ;  /* 0x00981f0006007f89 */ /* 0x000e6800000e0000 */
[----:B------:R3:W-:Y:S08]  /*16f0*/  @P1 LDGSTS.E.BYPASS.LTC128B.128 [R229+0x3100], [R12.64], !P3 ;  /* 0x031000000ce51fae */ /* 0x0007f0000d901d74 */
[----:B------:R-:W-:-:S04]  /*1700*/  @P0 LEA R18, P1, R235, R18, 0x1 ;  /* 0x00000012eb120211 */ /* 0x000fc800078208ff */
[C-C-:B----4-:R-:W-:Y:S02]  /*1710*/  @P0 LEA.HI.X R19, R235.reuse, R17, R234.reuse, 0x1, P1 ;  /* 0x00000011eb130211 */ /* 0x150fe400008f0cea */
[----:B--2---:R-:W-:Y:S02]  /*1720*/  @P6 LEA R14, P1, R235, R14, 0x1 ;  /* 0x0000000eeb0e6211 */ /* 0x004fe400078208ff */
[----:B------:R-:W-:Y:S01]  /*1730*/  LOP3.LUT R17, R5, 0xfffffff8, RZ, 0xc0, !PT ;  /* 0xfffffff805117812 */ /* 0x000fe200078ec0ff */
[----:B------:R2:W-:Y:S01]  /*1740*/  @P0 LDGSTS.E.BYPASS.LTC128B.128 [R229+0x3900], [R18.64], !P3 ;  /* 0x0390000012e50fae */ /* 0x0005e2000d901d74 */
[--C-:B------:R-:W-:Y:S01]  /*1750*/  @P6 LEA.HI.X R15, R235, R15, R234.reuse, 0x1, P1 ;  /* 0x0000000feb0f6211 */ /* 0x100fe200008f0cea */
[----:B------:R-:W-:Y:S01]  /*1760*/  IMAD.SHL.U32 R5, R5, 0x40, RZ ;  /* 0x0000004005057824 */ /* 0x000fe200078e00ff */
[C---:B-1----:R-:W-:Y:S01]  /*1770*/  @P4 LEA R20, P1, R235.reuse, R0, 0x1 ;  /* 0x00000000eb144211 */ /* 0x042fe200078208ff */
[----:B------:R-:W-:Y:S02]  /*1780*/  IMAD.IADD R0, R16, 0x1, -R17 ;  /* 0x0000000110007824 */ /* 0x000fe400078e0a11 */
[----:B------:R1:W-:Y:S01]  /*1790*/  @P6 LDGSTS.E.BYPASS.LTC128B.128 [R229+0x4100], [R14.64], !P3 ;  /* 0x041000000ee56fae */ /* 0x0003e2000d901d74 */
[----:B------:R-:W-:Y:S01]  /*17a0*/  @P4 LEA.HI.X R21, R235, R11, R234, 0x1, P1 ;  /* 0x0000000beb154211 */ /* 0x000fe200008f0cea */
[----:B------:R-:W-:Y:S01]  /*17b0*/  IMAD.SHL.U32 R11, R227, 0x8, RZ ;  /* 0x00000008e30b7824 */ /* 0x000fe200078e00ff */
[----:B------:R-:W-:Y:S01]  /*17c0*/  LOP3.LUT R5, R5, 0xfffffe00, RZ, 0xc0, !PT ;  /* 0xfffffe0005057812 */ /* 0x000fe200078ec0ff */
[----:B---3--:R-:W2:Y:S04]  /*17d0*/  SHFL.IDX PT, R13, R6, 0x3, 0x181f ;  /* 0x00781f00060d7f89 */ /* 0x008ea800000e0000 */
[----:B------:R-:W3:Y:S04]  /*17e0*/  SHFL.IDX PT, R12, R10, 0x3, 0x181f ;  /* 0x00781f000a0c7f89 */ /* 0x000ee800000e0000 */
[----:B------:R-:W4:Y:S04]  /*17f0*/  SHFL.IDX PT, R6, R6, 0x5, 0x181f ;  /* 0x00b81f0006067f89 */ /* 0x000f2800000e0000 */
[----:B------:R-:W1:Y:S01]  /*1800*/  SHFL.IDX PT, R10, R10, 0x5, 0x181f ;  /* 0x00b81f000a0a7f89 */ /* 0x000e6200000e0000 */
[----:B--2---:R-:W-:-:S04]  /*1810*/  @P5 LEA R18, P0, R235, R13, 0x1 ;  /* 0x0000000deb125211 */ /* 0x004fc800078008ff */
[C---:B---3--:R-:W-:Y:S02]  /*1820*/  @P5 LEA.HI.X R19, R235.reuse, R12, R234, 0x1, P0 ;  /* 0x0000000ceb135211 */ /* 0x048fe400000f0cea */
[----:B----4-:R-:W-:-:S03]  /*1830*/  @P2 LEA R12, P0, R235, R6, 0x1 ;  /* 0x00000006eb0c2211 */ /* 0x010fc600078008ff */
[----:B------:R2:W-:Y:S01]  /*1840*/  @P5 LDGSTS.E.BYPASS.LTC128B.128 [R229+0x4900], [R18.64], !P3 ;  /* 0x0490000012e55fae */ /* 0x0005e2000d901d74 */
[----:B------:R-:W-:Y:S02]  /*1850*/  SHF.R.S32.HI R6, RZ, 0x5, R168 ;  /* 0x00000005ff067819 */ /* 0x000fe400000114a8 */
[C-C-:B-1----:R-:W-:Y:S01]  /*1860*/  @P2 LEA.HI.X R13, R235.reuse, R10, R234.reuse, 0x1, P0 ;  /* 0x0000000aeb0d2211 */ /* 0x142fe200000f0cea */
[----:B------:R-:W-:Y:S01]  /*1870*/  IMAD.SHL.U32 R10, R4, 0x40, RZ ;  /* 0x00000040040a7824 */ /* 0x000fe200078e00ff */
[----:B------:R1:W-:Y:S01]  /*1880*/  @P4 LDGSTS.E.BYPASS.LTC128B.128 [R229+0x5100], [R20.64], !P3 ;  /* 0x0510000014e54fae */ /* 0x0003e2000d901d74 */
[----:B------:R-:W-:Y:S01]  /*1890*/  IMAD R228, R6, 0x400, R5 ;  /* 0x0000040006e47824 */ /* 0x000fe200078e0205 */
[----:B------:R-:W-:Y:S02]  /*18a0*/  SHF.L.U64.HI R234, R235, 0x1, R234 ;  /* 0x00000001ebea7819 */ /* 0x000fe400000102ea */
[----:B------:R3:W-:Y:S01]  /*18b0*/  @P2 LDGSTS.E.BYPASS.LTC128B.128 [R229+0x5900], [R12.64], !P3 ;  /* 0x059000000ce52fae */ /* 0x0007e2000d901d74 */
[----:B------:R-:W-:-:S03]  /*18c0*/  LOP3.LUT R10, R10, 0x1c0, RZ, 0xc0, !PT ;  /* 0x000001c00a0a7812 */ /* 0x000fc600078ec0ff */
[----:B------:R-:W0:Y:S01]  /*18d0*/  LDGDEPBAR ;  /* 0x00000000000079af */ /* 0x000e220000000000 */
[----:B------:R-:W-:Y:S02]  /*18e0*/  LOP3.LUT R3, R10, 0x8, R3, 0xf8, !PT ;  /* 0x000000080a037812 */ /* 0x000fe400078ef803 */
[----:B------:R-:W-:-:S04]  /*18f0*/  SHF.R.U32.HI R10, RZ, 0x3, R10 ;  /* 0x00000003ff0a7819 */ /* 0x000fc8000001160a */
[----:B------:R-:W-:-:S05]  /*1900*/  LOP3.LUT R10, R3, R10, RZ, 0x3c, !PT ;  /* 0x0000000a030a7212 */ /* 0x000fca00078e3cff */
[----:B------:R-:W-:-:S04]  /*1910*/  IMAD R227, R227, 0x200, R10 ;  /* 0x00000200e3e37824 */ /* 0x000fc800078e020a */
[----:B------:R-:W-:-:S05]  /*1920*/  IMAD.SHL.U32 R227, R227, 0x2, RZ ;  /* 0x00000002e3e37824 */ /* 0x000fca00078e00ff */
[----:B------:R-:W-:Y:S01]  /*1930*/  IADD3 R226, R227, 0x3120, RZ ;  /* 0x00003120e3e27810 */ /* 0x000fe20007ffe0ff */
[----:B---3--:R-:W-:Y:S01]  /*1940*/  IMAD.SHL.U32 R12, R0, 0x40, RZ ;  /* 0x00000040000c7824 */ /* 0x008fe200078e00ff */
[----:B------:R-:W-:-:S04]  /*1950*/  DEPBAR.LE SB0, 0x1 ;  /* 0x000080400000791a */ /* 0x000fc80000000000 */
[----:B------:R-:W-:Y:S01]  /*1960*/  LOP3.LUT R12, R12, 0x1c0, RZ, 0xc0, !PT ;  /* 0x000001c00c0c7812 */ /* 0x000fe200078ec0ff */
[----:B------:R-:W-:-:S04]  /*1970*/  DEPBAR.LE SB0, 0x0 ;  /* 0x000080000000791a */ /* 0x000fc80000000000 */
[----:B------:R-:W-:Y:S01]  /*1980*/  LOP3.LUT R11, R12, 0x8, R11, 0xf8, !PT ;  /* 0x000000080c0b7812 */ /* 0x000fe200078ef80b */
[----:B------:R-:W-:Y:S01]  /*1990*/  BAR.SYNC.DEFER_BLOCKING 0x0 ;  /* 0x0000000000007b1d */ /* 0x000fe20000010000 */
[----:B------:R-:W-:-:S04]  /*19a0*/  SHF.R.U32.HI R12, RZ, 0x3, R12 ;  /* 0x00000003ff0c7819 */ /* 0x000fc8000001160c */
[----:B------:R-:W-:Y:S01]  /*19b0*/  LOP3.LUT R3, R11, R12, RZ, 0x3c, !PT ;  /* 0x0000000c0b037212 */ /* 0x000fe200078e3cff */
[----:B------:R-:W-:Y:S01]  /*19c0*/  IMAD.WIDE.U32 R10, R231, c[0x0][0x208], RZ ;  /* 0x00008200e70a7a25 */ /* 0x000fe200078e00ff */
[----:B------:R-:W-:-:S03]  /*19d0*/  IADD3 R12, R227, 0x3100, RZ ;  /* 0x00003100e30c7810 */ /* 0x000fc60007ffe0ff */
[----:B------:R-:W-:Y:S02]  /*19e0*/  IMAD.IADD R11, R11, 0x1, R9 ;  /* 0x000000010b0b7824 */ /* 0x000fe400078e0209 */
[C---:B------:R-:W-:Y:S02]  /*19f0*/  IMAD R9, R230.reuse, c[0x0][0x21c], R8 ;  /* 0x00008700e6097a24 */ /* 0x040fe400078e0208 */
[----:B------:R-:W-:-:S04]  /*1a00*/  IMAD.WIDE.U32 R24, R230, c[0x0][0x218], R10 ;  /* 0x00008600e6187a25 */ /* 0x000fc800078e000a */
[----:B------:R-:W-:Y:S01]  /*1a10*/  IMAD.IADD R228, R3, 0x1, R228 ;  /* 0x0000000103e47824 */ /* 0x000fe200078e02e4 */
[----:B------:R-:W-:-:S03]  /*1a20*/  IADD3 R8, P0, R24, UR48, RZ ;  /* 0x0000003018087c10 */ /* 0x000fc6000ff1e0ff */
[----:B------:R-:W-:Y:S01]  /*1a30*/  IMAD.SHL.U32 R228, R228, 0x2, RZ ;  /* 0x00000002e4e47824 */ /* 0x000fe200078e00ff */
[----:B------:R-:W-:Y:S01]  /*1a40*/  IADD3.X R24, R25, UR9, R9, P0, !PT ;  /* 0x0000000919187c10 */ /* 0x000fe200087fe409 */
[----:B------:R-:W-:Y:S01]  /*1a50*/  LDSM.16.M88.4 R124, [R227+0x3100] ;  /* 0x00310000e37c783b */ /* 0x000fe20000000200 */
[----:B------:R-:W-:-:S03]  /*1a60*/  LEA R25, P0, R8, c[0x0][0x1f8], 0x1 ;  /* 0x00007e0008197a11 */ /* 0x000fc600078008ff */
[----:B------:R-:W-:Y:S01]  /*1a70*/  LDSM.16.M88.4 R80, [R228+0x6100] ;  /* 0x00610000e450783b */ /* 0x000fe20000000200 */
[----:B------:R-:W-:Y:S02]  /*1a80*/  LEA.HI.X R24, R8, c[0x0][0x1fc], R24, 0x1, P0 ;  /* 0x00007f0008187a11 */ /* 0x000fe400000f0c18 */
[----:B------:R-:W-:Y:S01]  /*1a90*/  LOP3.LUT P0, RZ, R4, 0x2, RZ, 0xc0, !PT ;  /* 0x0000000204ff7812 */ /* 0x000fe2000780c0ff */
[----:B------:R-:W3:Y:S03]  /*1aa0*/  SHFL.IDX PT, R32, R25, 0x1, 0x181f ;  /* 0x00381f0019207f89 */ /* 0x000ee600000e0000 */
[----:B------:R-:W-:Y:S01]  /*1ab0*/  R2P PR, R0, 0x6 ;  /* 0x0000000600007804 */ /* 0x000fe20000000000 */
[----:B------:R-:W4:Y:S01]  /*1ac0*/  SHFL.IDX PT, R8, R25, RZ, 0x181f ;  /* 0x00181fff19087589 */ /* 0x000f2200000e0000 */
[----:B------:R-:W-:Y:S01]  /*1ad0*/  IMAD.MOV.U32 R0, RZ, RZ, 0x10 ;  /* 0x00000010ff007424 */ /* 0x000fe200078e00ff */
[C---:B------:R-:W-:Y:S01]  /*1ae0*/  ISETP.GE.AND P4, PT, R235.reuse, c[0x0][0x1d4], PT ;  /* 0x00007500eb007a0c */ /* 0x040fe20003f86270 */
[----:B------:R-:W-:Y:S01]  /*1af0*/  IMAD.SHL.U32 R235, R235, 0x2, RZ ;  /* 0x00000002ebeb7824 */ /* 0x000fe200078e00ff */
[----:B------:R-:W1:Y:S02]  /*1b00*/  SHFL.IDX PT, R26, R24, 0x1, 0x181f ;  /* 0x00381f00181a7f89 */ /* 0x000e6400000e0000 */
[----:B------:R-:W-:-:S02]  /*1b10*/  SEL R0, R0, 0xfffffff0, !P1 ;  /* 0xfffffff000007807 */ /* 0x000fc40004800000 */
[----:B------:R-:W2:Y:S01]  /*1b20*/  SHFL.IDX PT, R9, R24, RZ, 0x181f ;  /* 0x00181fff18097589 */ /* 0x000ea200000e0000 */
[----:B------:R-:W-:Y:S02]  /*1b30*/  @P0 IADD3 R226, R12, -0x20, RZ ;  /* 0xffffffe00ce20810 */ /* 0x000fe40007ffe0ff */
[C---:B------:R-:W-:Y:S01]  /*1b40*/  ISETP.LT.OR P0, PT, R2.reuse, 0x1, P4 ;  /* 0x000000010200780c */ /* 0x040fe20002701670 */
[----:B------:R-:W2:Y:S01]  /*1b50*/  SHFL.IDX PT, R30, R25, 0x2, 0x181f ;  /* 0x00581f00191e7f89 */ /* 0x000ea200000e0000 */
[----:B------:R-:W-:Y:S01]  /*1b60*/  ISETP.LT.OR P6, PT, R2, 0x11, P4 ;  /* 0x000000110200780c */ /* 0x000fe200027c1670 */
[----:B------:R-:W-:Y:S01]  /*1b70*/  IMAD R224, R0, 0x2, R228 ;  /* 0x0000000200e07824 */ /* 0x000fe200078e02e4 */
[C---:B------:R-:W-:Y:S01]  /*1b80*/  IADD3 R217, R226.reuse, 0x800, RZ ;  /* 0x00000800e2d97810 */ /* 0x040fe20007ffe0ff */
[----:B------:R-:W2:Y:S01]  /*1b90*/  SHFL.IDX PT, R28, R25, 0x3, 0x181f ;  /* 0x00781f00191c7f89 */ /* 0x000ea200000e0000 */
[C---:B------:R-:W-:Y:S02]  /*1ba0*/  IADD3 R216, R226.reuse, 0x1000, RZ ;  /* 0x00001000e2d87810 */ /* 0x040fe40007ffe0ff */
[----:B------:R-:W-:Y:S01]  /*1bb0*/  IADD3 R215, R226, 0x1800, RZ ;  /* 0x00001800e2d77810 */ /* 0x000fe20007ffe0ff */
[----:B------:R-:W2:Y:S01]  /*1bc0*/  SHFL.IDX PT, R11, R24, 0x2, 0x181f ;  /* 0x00581f00180b7f89 */ /* 0x000ea200000e0000 */
[----:B---3--:R-:W-:-:S02]  /*1bd0*/  IADD3 R32, P1, R32, R235, RZ ;  /* 0x000000eb20207210 */ /* 0x008fc40007f3e0ff */
[----:B------:R-:W-:Y:S01]  /*1be0*/  IADD3 R214, R226, 0x2000, RZ ;  /* 0x00002000e2d67810 */ /* 0x000fe20007ffe0ff */
[----:B------:R-:W3:Y:S01]  /*1bf0*/  LDSM.16.M88.4 R84, [R228+0x8100] ;  /* 0x00810000e454783b */ /* 0x000ee20000000200 */
[----:B----4-:R-:W-:Y:S02]  /*1c00*/  IADD3 R8, P5, R8, R235, RZ ;  /* 0x000000eb08087210 */ /* 0x010fe40007fbe0ff */
[----:B------:R-:W-:Y:S01]  /*1c10*/  IADD3 R213, R226, 0x2800, RZ ;  /* 0x00002800e2d57810 */ /* 0x000fe20007ffe0ff */
[----:B------:R-:W-:Y:S01]  /*1c20*/  LDSM.16.M88.4 R116, [R227+0x3900] ;  /* 0x00390000e374783b */ /* 0x000fe20000000200 */
[----:B-1----:R-:W-:-:S03]  /*1c30*/  IMAD.X R33, R26, 0x1, R234, P1 ;  /* 0x000000011a217824 */ /* 0x002fc600008e06ea */
[----:B------:R-:W-:Y:S01]  /*1c40*/  LDSM.16.M88.4 R108, [R227+0x4100] ;  /* 0x00410000e36c783b */ /* 0x000fe20000000200 */
[----:B--2---:R-:W-:Y:S01]  /*1c50*/  IMAD.X R9, R9, 0x1, R234, P5 ;  /* 0x0000000109097824 */ /* 0x004fe200028e06ea */
[----:B------:R-:W-:Y:S02]  /*1c60*/  HMMA.16816.F32.BF16 R128, R80, R124, RZ ;  /* 0x0000007c5080723c */ /* 0x000fe400000418ff */
[----:B------:R-:W-:Y:S01]  /*1c70*/  LDSM.16.M88.4 R100, [R227+0x4900] ;  /* 0x00490000e364783b */ /* 0x000fe20000000200 */
[----:B------:R-:W-:-:S03]  /*1c80*/  IADD3 R30, P5, R30, R235, RZ ;  /* 0x000000eb1e1e7210 */ /* 0x000fc60007fbe0ff */
[----:B------:R-:W-:Y:S01]  /*1c90*/  LDSM.16.M88.4 R92, [R227+0x5100] ;  /* 0x00510000e35c783b */ /* 0x000fe20000000200 */
[----:B------:R-:W-:-:S03]  /*1ca0*/  IADD3 R28, P1, R28, R235, RZ ;  /* 0x000000eb1c1c7210 */ /* 0x000fc60007f3e0ff */
[----:B------:R-:W1:Y:S01]  /*1cb0*/  SHFL.IDX PT, R10, R24, 0x3, 0x181f ;  /* 0x00781f00180a7f89 */ /* 0x000e6200000e0000 */
[--C-:B------:R-:W-:Y:S01]  /*1cc0*/  IMAD.X R31, R11, 0x1, R234.reuse, P5 ;  /* 0x000000010b1f7824 */ /* 0x100fe200028e06ea */
[----:B------:R-:W-:Y:S02]  /*1cd0*/  ISETP.LT.OR P5, PT, R2, 0x21, P4 ;  /* 0x000000210200780c */ /* 0x000fe400027a1670 */
[----:B------:R-:W-:Y:S04]  /*1ce0*/  LDSM.16.M88.4 R164, [R227+0x5900] ;  /* 0x00590000e3a4783b */ /* 0x000fe80000000200 */
[----:B------:R-:W2:Y:S04]  /*1cf0*/  SHFL.IDX PT, R26, R25, 0x4, 0x181f ;  /* 0x00981f00191a7f89 */ /* 0x000ea800000e0000 */
[----:B------:R-:W-:Y:S04]  /*1d00*/  SHFL.IDX PT, R25, R25, 0x5, 0x181f ;  /* 0x00b81f0019197f89 */ /* 0x000fe800000e0000 */
[----:B------:R-:W4:Y:S04]  /*1d10*/  SHFL.IDX PT, R27, R24, 0x4, 0x181f ;  /* 0x00981f00181b7f89 */ /* 0x000f2800000e0000 */
[----:B------:R-:W2:Y:S01]  /*1d20*/  SHFL.IDX PT, R24, R24, 0x5, 0x181f ;  /* 0x00b81f0018187f89 */ /* 0x000ea200000e0000 */
[C---:B---3--:R-:W-:Y:S01]  /*1d30*/  HMMA.16816.F32.BF16 R76, R84.reuse, R124, RZ ;  /* 0x0000007c544c723c */ /* 0x048fe200000418ff */
[----:B-1----:R-:W-:Y:S01]  /*1d40*/  IMAD.X R29, R10, 0x1, R234, P1 ;  /* 0x000000010a1d7824 */ /* 0x002fe200008e06ea */
[----:B------:R-:W-:Y:S01]  /*1d50*/  ISETP.LT.OR P1, PT, R2, 0x31, P4 ;  /* 0x000000310200780c */ /* 0x000fe20002721670 */
[----:B------:R-:W-:Y:S05]  /*1d60*/  LDSM.16.M88.4 R152, [R226] ;  /* 0x00000000e298783b */ /* 0x000fea0000000200 */
[----:B------:R-:W-:Y:S01]  /*1d70*/  HMMA.16816.F32.BF16 R72, R84, R126, RZ ;  /* 0x0000007e5448723c */ /* 0x000fe200000418ff */
[----:B------:R-:W-:Y:S04]  /*1d80*/  LDSM.16.M88.4 R148, [R226+0x800] ;  /* 0x00080000e294783b */ /* 0x000fe80000000200 */
[----:B------:R-:W-:Y:S03]  /*1d90*/  LDSM.16.M88.4 R144, [R226+0x1000] ;  /* 0x00100000e290783b */ /* 0x000fe60000000200 */
[-C--:B------:R-:W-:Y:S01]  /*1da0*/  HMMA.16816.F32.BF16 R120, R80, R116.reuse, RZ ;  /* 0x000000745078723c */ /* 0x080fe200000418ff */
[----:B------:R-:W-:Y:S04]  /*1db0*/  LDSM.16.M88.4 R140, [R226+0x1800] ;  /* 0x00180000e28c783b */ /* 0x000fe80000000200 */
[----:B------:R-:W-:Y:S03]  /*1dc0*/  LDSM.16.M88.4 R136, [R226+0x2000] ;  /* 0x00200000e288783b */ /* 0x000fe60000000200 */
[C---:B------:R-:W-:Y:S01]  /*1dd0*/  HMMA.16816.F32.BF16 R68, R84.reuse, R116, RZ ;  /* 0x000000745444723c */ /* 0x040fe200000418ff */
[----:B------:R-:W-:Y:S04]  /*1de0*/  LDSM.16.M88.4 R132, [R226+0x2800] ;  /* 0x00280000e284783b */ /* 0x000fe80000000200 */
[----:B------:R-:W-:Y:S03]  /*1df0*/  LDSM.16.M88.4 R160, [R224+0x6100] ;  /* 0x00610000e0a0783b */ /* 0x000fe60000000200 */
[----:B------:R-:W-:Y:S01]  /*1e00*/  HMMA.16816.F32.BF16 R20, R84, R118, RZ ;  /* 0x000000765414723c */ /* 0x000fe200000418ff */
[----:B------:R-:W1:Y:S04]  /*1e10*/  LDSM.16.M88.4 R156, [R224+0x8100] ;  /* 0x00810000e09c783b */ /* 0x000e680000000200 */
[----:B------:R-:W-:Y:S01]  /*1e20*/  @!PT LDS RZ, [RZ] ;  /* 0x00000000fffff984 */ /* 0x000fe20000000800 */
[----:B------:R-:W-:Y:S01]  /*1e30*/  @!PT LDS RZ, [RZ] ;  /* 0x00000000fffff984 */ /* 0x000fe20000000800 */
[----:B------:R-:W-:Y:S01]  /*1e40*/  @!PT LDS RZ, [RZ] ;  /* 0x00000000fffff984 */ /* 0x000fe20000000800 */
[----:B------:R3:W-:Y:S01]  /*1e50*/  LDGSTS.E.BYPASS.LTC128B.128 [R229+0x100], [R8.64], !P0 ;  /* 0x0010000008e57fae */ /* 0x0007e2000c101d74 */
[----:B------:R-:W-:Y:S01]  /*1e60*/  LOP3.LUT P0, RZ, R4, 0x4, RZ, 0xc0, !PT ;  /* 0x0000000404ff7812 */ /* 0x000fe2000780c0ff */
[----:B------:R-:W-:Y:S01]  /*1e70*/  IMAD.MOV.U32 R4, RZ, RZ, 0x20 ;  /* 0x00000020ff047424 */ /* 0x000fe200078e00ff */
[----:B------:R-:W-:Y:S01]  /*1e80*/  HMMA.16816.F32.BF16 R112, R80, R108, RZ ;  /* 0x0000006c5070723c */ /* 0x000fe200000418ff */
[----:B------:R1:W-:Y:S01]  /*1e90*/  LDGSTS.E.BYPASS.LTC128B.128 [R229+0x900], [R32.64], !P6 ;  /* 0x0090000020e57fae */ /* 0x0003e2000f101d74 */
[----:B------:R-:W-:-:S02]  /*1ea0*/  ISETP.LT.OR P6, PT, R2, 0x41, P4 ;  /* 0x000000410200780c */ /* 0x000fc400027c1670 */
[----:B------:R-:W-:Y:S01]  /*1eb0*/  ISETP.LT.OR P4, PT, R2, 0x51, P4 ;  /* 0x000000510200780c */ /* 0x000fe20002781670 */
[----:B------:R-:W-:Y:S01]  /*1ec0*/  IMAD.MOV.U32 R2, RZ, RZ, 0x40 ;  /* 0x00000040ff027424 */ /* 0x000fe200078e00ff */
[----:B------:R1:W-:Y:S01]  /*1ed0*/  LDGSTS.E.BYPASS.LTC128B.128 [R229+0x1100], [R30.64], !P5 ;  /* 0x011000001ee57fae */ /* 0x0003e2000e901d74 */
[----:B--2---:R-:W-:Y:S01]  /*1ee0*/  IADD3 R26, P5, R26, R235, RZ ;  /* 0x000000eb1a1a7210 */ /* 0x004fe20007fbe0ff */
[----:B------:R-:W-:Y:S01]  /*1ef0*/  HMMA.16816.F32.BF16 R64, R84, R108, RZ ;  /* 0x0000006c5440723c */ /* 0x000fe200000418ff */
[----:B------:R-:W-:Y:S01]  /*1f00*/  SEL R4, R4, 0xffffffe0, !P2 ;  /* 0xffffffe004047807 */ /* 0x000fe20005000000 */
[----:B------:R2:W-:Y:S01]  /*1f10*/  LDGSTS.E.BYPASS.LTC128B.128 [R229+0x1900], [R28.64], !P1 ;  /* 0x019000001ce57fae */ /* 0x0005e2000c901d74 */
[----:B------:R-:W-:Y:S01]  /*1f20*/  SEL R2, R2, 0xffffffc0, !P0 ;  /* 0xffffffc002027807 */ /* 0x000fe20004000000 */
[----:B----4-:R-:W-:Y:S01]  /*1f30*/  IMAD.X R27, R27, 0x1, R234, P5 ;  /* 0x000000011b1b7824 */ /* 0x010fe200028e06ea */
[----:B------:R-:W-:Y:S01]  /*1f40*/  PLOP3.LUT P0, PT, PT, PT, UP3, 0x80, 0x0 ;  /* 0x000000000000781c */ /* 0x000fe20003f0f038 */
[----:B------:R-:W-:-:S02]  /*1f50*/  IMAD R223, R4, 0x2, R228 ;  /* 0x0000000204df7824 */ /* 0x000fc400078e02e4 */
[----:B------:R-:W-:Y:S01]  /*1f60*/  HMMA.16816.F32.BF16 R16, R84, R110, RZ ;  /* 0x0000006e5410723c */ /* 0x000fe200000418ff */
[----:B------:R-:W-:Y:S01]  /*1f70*/  IMAD.IADD R222, R227, 0x1, R2 ;  /* 0x00000001e3de7824 */ /* 0x000fe200078e0202 */
[----:B------:R4:W-:Y:S01]  /*1f80*/  LDGSTS.E.BYPASS.LTC128B.128 [R229+0x2100], [R26.64], !P6 ;  /* 0x021000001ae57fae */ /* 0x0009e2000f101d74 */
[----:B------:R-:W-:Y:S02]  /*1f90*/  IMAD R221, R0, 0x2, R223 ;  /* 0x0000000200dd7824 */ /* 0x000fe400078e02df */
[----:B------:R-:W-:-:S03]  /*1fa0*/  IMAD.IADD R212, R2, 0x1, R226 ;  /* 0x0000000102d47824 */ /* 0x000fc600078e02e2 */
[-C--:B------:R-:W-:Y:S08]  /*1fb0*/  HMMA.16816.F32.BF16 R104, R80, R100.reuse, RZ ;  /* 0x000000645068723c */ /* 0x080ff000000418ff */
[----:B------:R-:W-:Y:S01]  /*1fc0*/  HMMA.16816.F32.BF16 R60, R84, R100, RZ ;  /* 0x00000064543c723c */ /* 0x000fe200000418ff */
[----:B--2---:R-:W-:-:S07]  /*1fd0*/  IADD3 R28, P1, R25, R235, RZ ;  /* 0x000000eb191c7210 */ /* 0x004fce0007f3e0ff */
[----:B------:R-:W-:Y:S01]  /*1fe0*/  HMMA.16816.F32.BF16 R12, R84, R102, RZ ;  /* 0x00000066540c723c */ /* 0x000fe200000418ff */
[----:B------:R-:W-:-:S05]  /*1ff0*/  IMAD.X R29, R24, 0x1, R234, P1 ;  /* 0x00000001181d7824 */ /* 0x000fca00008e06ea */
[----:B------:R2:W-:Y:S02]  /*2000*/  LDGSTS.E.BYPASS.LTC128B.128 [R229+0x2900], [R28.64], !P4 ;  /* 0x029000001ce57fae */ /* 0x0005e4000e101d74 */
[-C--:B------:R-:W-:Y:S01]  /*2010*/  HMMA.16816.F32.BF16 R96, R80, R92.reuse, RZ ;  /* 0x0000005c5060723c */ /* 0x080fe200000418ff */
[----:B------:R-:W-:Y:S01]  /*2020*/  ISETP.GT.AND P4, PT, R232, 0x5f, PT ;  /* 0x0000005fe800780c */ /* 0x000fe20003f84270 */
[----:B------:R-:W-:Y:S04]  /*2030*/  LDSM.16.M88.4 R48, [R223+0x8100] ;  /* 0x00810000df30783b */ /* 0x000fe80000000200 */
[----:B------:R-:W2:Y:S02]  /*2040*/  LDSM.16.M88.4 R44, [R222+0x3100] ;  /* 0x00310000de2c783b */ /* 0x000ea40000000200 */
[C---:B------:R-:W-:Y:S02]  /*2050*/  HMMA.16816.F32.BF16 R56, R84.reuse, R92, RZ ;  /* 0x0000005c5438723c */ /* 0x040fe400000418ff */
[----:B------:R-:W2:Y:S04]  /*2060*/  LDSM.16.M88.4 R40, [R222+0x3900] ;  /* 0x00390000de28783b */ /* 0x000ea80000000200 */
[----:B------:R-:W2:Y:S02]  /*2070*/  LDSM.16.M88.4 R36, [R222+0x4100] ;  /* 0x00410000de24783b */ /* 0x000ea40000000200 */
[----:B---3--:R-:W-:Y:S02]  /*2080*/  HMMA.16816.F32.BF16 R8, R84, R94, RZ ;  /* 0x0000005e5408723c */ /* 0x008fe400000418ff */
[----:B-1----:R-:W1:Y:S04]  /*2090*/  LDSM.16.M88.4 R32, [R222+0x4900] ;  /* 0x00490000de20783b */ /* 0x002e680000000200 */
[----:B----4-:R-:W-:Y:S02]  /*20a0*/  LDSM.16.M88.4 R24, [R222+0x5900] ;  /* 0x00590000de18783b */ /* 0x010fe40000000200 */
[C---:B------:R-:W-:Y:S02]  /*20b0*/  HMMA.16816.F32.BF16 R124, R80.reuse, R126, RZ ;  /* 0x0000007e507c723c */ /* 0x040fe400000418ff */
[----:B--2---:R-:W2:Y:S04]  /*20c0*/  LDSM.16.M88.4 R28, [R222+0x5100] ;  /* 0x00510000de1c783b */ /* 0x004ea80000000200 */
[----:B------:R-:W0:Y:S02]  /*20d0*/  LDGDEPBAR ;  /* 0x00000000000079af */ /* 0x000e240000000000 */
[C---:B------:R-:W-:Y:S08]  /*20e0*/  HMMA.16816.F32.BF16 R116, R80.reuse, R118, RZ ;  /* 0x000000765074723c */ /* 0x040ff000000418ff */
[C---:B------:R-:W-:Y:S08]  /*20f0*/  HMMA.16816.F32.BF16 R108, R80.reuse, R110, RZ ;  /* 0x0000006e506c723c */ /* 0x040ff000000418ff */
[C---:B------:R-:W-:Y:S08]  /*2100*/  HMMA.16816.F32.BF16 R100, R80.reuse, R102, RZ ;  /* 0x000000665064723c */ /* 0x040ff000000418ff */
[----:B------:R-:W-:Y:S08]  /*2110*/  HMMA.16816.F32.BF16 R92, R80, R94, RZ ;  /* 0x0000005e505c723c */ /* 0x000ff000000418ff */
[-C--:B------:R-:W-:Y:S08]  /*2120*/  HMMA.16816.F32.BF16 R52, R84, R164.reuse, RZ ;  /* 0x000000a45434723c */ /* 0x080ff000000418ff */
[----:B------:R-:W-:Y:S08]  /*2130*/  HMMA.16816.F32.BF16 R88, R80, R164, RZ ;  /* 0x000000a45058723c */ /* 0x000ff000000418ff */
[-C--:B------:R-:W-:Y:S08]  /*2140*/  HMMA.16816.F32.BF16 R84, R84, R166.reuse, RZ ;  /* 0x000000a65454723c */ /* 0x080ff000000418ff */
[----:B------:R-:W-:Y:S08]  /*2150*/  HMMA.16816.F32.BF16 R80, R80, R166, RZ ;  /* 0x000000a65050723c */ /* 0x000ff000000418ff */
        /* <DEDUP_REMOVED lines=13> */
[C---:B------:R-:W-:Y:S08]  /*2230*/  HMMA.16816.F32.BF16 R88, R160.reuse, R132, R88 ;  /* 0x00000084a058723c */ /* 0x040ff00000041858 */
[C---:B------:R-:W-:Y:S01]  /*2240*/  HMMA.16816.F32.BF16 R80, R160.reuse, R134, R80 ;  /* 0x00000086a050723c */ /* 0x040fe20000041850 */
[----:B------:R-:W3:Y:S07]  /*2250*/  LDSM.16.M88.4 R132, [R223+0x6100] ;  /* 0x00610000df84783b */ /* 0x000eee0000000200 */
[C---:B------:R-:W-:Y:S08]  /*2260*/  HMMA.16816.F32.BF16 R128, R160.reuse, R152, R128 ;  /* 0x00000098a080723c */ /* 0x040ff00000041880 */
[C---:B------:R-:W-:Y:S08]  /*2270*/  HMMA.16816.F32.BF16 R120, R160.reuse, R148, R120 ;  /* 0x00000094a078723c */ /* 0x040ff00000041878 */
[C---:B------:R-:W-:Y:S08]  /*2280*/  HMMA.16816.F32.BF16 R112, R160.reuse, R144, R112 ;  /* 0x00000090a070723c */ /* 0x040ff00000041870 */
[C---:B------:R-:W-:Y:S08]  /*2290*/  HMMA.16816.F32.BF16 R104, R160.reuse, R140, R104 ;  /* 0x0000008ca068723c */ /* 0x040ff00000041868 */
[C---:B------:R-:W-:Y:S08]  /*22a0*/  HMMA.16816.F32.BF16 R96, R160.reuse, R136, R96 ;  /* 0x00000088a060723c */ /* 0x040ff00000041860 */
[C---:B------:R-:W-:Y:S01]  /*22b0*/  HMMA.16816.F32.BF16 R124, R160.reuse, R154, R124 ;  /* 0x0000009aa07c723c */ /* 0x040fe2000004187c */
[----:B------:R-:W-:Y:S07]  /*22c0*/  LDSM.16.M88.4 R152, [R212+0x1000] ;  /* 0x00100000d498783b */ /* 0x000fee0000000200 */
[C---:B------:R-:W-:Y:S01]  /*22d0*/  HMMA.16816.F32.BF16 R116, R160.reuse, R150, R116 ;  /* 0x00000096a074723c */ /* 0x040fe20000041874 */
[----:B------:R-:W-:Y:S07]  /*22e0*/  LDSM.16.M88.4 R148, [R212+0x1800] ;  /* 0x00180000d494783b */ /* 0x000fee0000000200 */
[C---:B------:R-:W-:Y:S01]  /*22f0*/  HMMA.16816.F32.BF16 R108, R160.reuse, R146, R108 ;  /* 0x00000092a06c723c */ /* 0x040fe2000004186c */
[----:B------:R-:W-:Y:S07]  /*2300*/  LDSM.16.M88.4 R144, [R212+0x2000] ;  /* 0x00200000d490783b */ /* 0x000fee0000000200 */
[C---:B------:R-:W-:Y:S01]  /*2310*/  HMMA.16816.F32.BF16 R100, R160.reuse, R142, R100 ;  /* 0x0000008ea064723c */ /* 0x040fe20000041864 */
[----:B------:R-:W-:Y:S07]  /*2320*/  LDSM.16.M88.4 R140, [R221+0x8100] ;  /* 0x00810000dd8c783b */ /* 0x000fee0000000200 */
[----:B------:R-:W-:Y:S01]  /*2330*/  HMMA.16816.F32.BF16 R92, R160, R138, R92 ;  /* 0x0000008aa05c723c */ /* 0x000fe2000004185c */
[----:B------:R-:W4:Y:S04]  /*2340*/  LDSM.16.M88.4 R136, [R212] ;  /* 0x00000000d488783b */ /* 0x000f280000000200 */
[----:B------:R-:W3:Y:S03]  /*2350*/  LDSM.16.M88.4 R160, [R212+0x2800] ;  /* 0x00280000d4a0783b */ /* 0x000ee60000000200 */
[C---:B------:R-:W-:Y:S08]  /*2360*/  HMMA.16816.F32.BF16 R76, R48.reuse, R44, R76 ;  /* 0x0000002c304c723c */ /* 0x040ff0000004184c */
[C---:B------:R-:W-:Y:S08]  /*2370*/  HMMA.16816.F32.BF16 R68, R48.reuse, R40, R68 ;  /* 0x000000283044723c */ /* 0x040ff00000041844 */
[C---:B------:R-:W-:Y:S08]  /*2380*/  HMMA.16816.F32.BF16 R64, R48.reuse, R36, R64 ;  /* 0x000000243040723c */ /* 0x040ff00000041840 */
[C---:B-1----:R-:W-:Y:S08]  /*2390*/  HMMA.16816.F32.BF16 R60, R48.reuse, R32, R60 ;  /* 0x00000020303c723c */ /* 0x042ff0000004183c */
[C---:B--2---:R-:W-:Y:S08]  /*23a0*/  HMMA.16816.F32.BF16 R56, R48.reuse, R28, R56 ;  /* 0x0000001c3038723c */ /* 0x044ff00000041838 */
        /* <DEDUP_REMOVED lines=9> */
[C---:B---3--:R-:W-:Y:S08]  /*2440*/  HMMA.16816.F32.BF16 R128, R132.reuse, R44, R128 ;  /* 0x0000002c8480723c */ /* 0x048ff00000041880 */
        /* <DEDUP_REMOVED lines=37> */
[----:B------:R-:W-:Y:S01]  /*26a0*/  PLOP3.LUT P1, PT, PT, PT, UP1, 0x80, 0x0 ;  /* 0x000000000000781c */ /* 0x000fe20003f2f018 */
        /* <DEDUP_REMOVED lines=27> */
[----:B------:R-:W1:Y:S04]  /*2860*/  SHFL.IDX PT, R34, R38, RZ, 0x181f ;  /* 0x00181fff26227589 */ /* 0x000e6800000e0000 */
[----:B------:R-:W2:Y:S04]  /*2870*/  SHFL.IDX PT, R33, R36, RZ, 0x181f ;  /* 0x00181fff24217589 */ /* 0x000ea800000e0000 */
[----:B------:R-:W-:Y:S04]  /*2880*/  SHFL.IDX PT, R31, R38, 0x1, 0x181f ;  /* 0x00381f00261f7f89 */ /* 0x000fe800000e0000 */
[----:B------:R-:W-:Y:S04]  /*2890*/  SHFL.IDX PT, R29, R38, 0x2, 0x181f ;  /* 0x00581f00261d7f89 */ /* 0x000fe800000e0000 */
[----:B------:R-:W-:Y:S04]  /*28a0*/  SHFL.IDX PT, R32, R36, 0x1, 0x181f ;  /* 0x00381f0024207f89 */ /* 0x000fe800000e0000 */
[----:B------:R-:W-:Y:S04]  /*28b0*/  SHFL.IDX PT, R27, R38, 0x3, 0x181f ;  /* 0x00781f00261b7f89 */ /* 0x000fe800000e0000 */
[----:B------:R-:W3:Y:S01]  /*28c0*/  SHFL.IDX PT, R25, R38, 0x4, 0x181f ;  /* 0x00981f0026197f89 */ /* 0x000ee200000e0000 */
[----:B-1----:R-:W-:-:S03]  /*28d0*/  IADD3 R34, P0, R34, R235, RZ ;  /* 0x000000eb22227210 */ /* 0x002fc60007f1e0ff */
[----:B------:R3:W-:Y:S02]  /*28e0*/  SHFL.IDX PT, R2, R38, 0x5, 0x181f ;  /* 0x00b81f0026027f89 */ /* 0x0007e400000e0000 */
[----:B--2---:R-:W-:Y:S02]  /*28f0*/  IMAD.X R35, R33, 0x1, R234, P0 ;  /* 0x0000000121237824 */ /* 0x004fe400000e06ea */
[----:B------:R-:W-:Y:S04]  /*2900*/  SHFL.IDX PT, R30, R36, 0x2, 0x181f ;  /* 0x00581f00241e7f89 */ /* 0x000fe800000e0000 */
[----:B------:R-:W-:Y:S04]  /*2910*/  SHFL.IDX PT, R28, R36, 0x3, 0x181f ;  /* 0x00781f00241c7f89 */ /* 0x000fe800000e0000 */
[----:B------:R-:W1:Y:S04]  /*2920*/  SHFL.IDX PT, R26, R36, 0x4, 0x181f ;  /* 0x00981f00241a7f89 */ /* 0x000e6800000e0000 */
[----:B------:R2:W4:Y:S04]  /*2930*/  SHFL.IDX PT, R24, R36, 0x5, 0x181f ;  /* 0x00b81f0024187f89 */ /* 0x00052800000e0000 */
[----:B------:R5:W-:Y:S01]  /*2940*/  LDGSTS.E.BYPASS.LTC128B.128 [R229+0x3100], [R34.64], !P3 ;  /* 0x0310000022e57fae */ /* 0x000be2000d901d74 */
[----:B---3--:R-:W-:-:S05]  /*2950*/  IADD3 R38, P1, R25, R235, RZ ;  /* 0x000000eb19267210 */ /* 0x008fca0007f3e0ff */
[----:B-1----:R-:W-:Y:S01]  /*2960*/  IMAD.X R39, R26, 0x1, R234, P1 ;  /* 0x000000011a277824 */ /* 0x002fe200008e06ea */
[----:B--2---:R-:W-:-:S05]  /*2970*/  IADD3 R36, P0, R31, R235, RZ ;  /* 0x000000eb1f247210 */ /* 0x004fca0007f1e0ff */
[--C-:B------:R-:W-:Y:S01]  /*2980*/  IMAD.X R37, R32, 0x1, R234.reuse, P0 ;  /* 0x0000000120257824 */ /* 0x100fe200000e06ea */
[-C--:B------:R-:W-:Y:S02]  /*2990*/  IADD3 R32, P2, R27, R235.reuse, RZ ;  /* 0x000000eb1b207210 */ /* 0x080fe40007f5e0ff */
[-C--:B-----5:R-:W-:Y:S02]  /*29a0*/  IADD3 R34, P5, R29, R235.reuse, RZ ;  /* 0x000000eb1d227210 */ /* 0x0a0fe40007fbe0ff */
[----:B------:R-:W-:Y:S01]  /*29b0*/  IADD3 R40, P0, R2, R235, RZ ;  /* 0x000000eb02287210 */ /* 0x000fe20007f1e0ff */
[--C-:B------:R-:W-:Y:S01]  /*29c0*/  IMAD.X R33, R28, 0x1, R234.reuse, P2 ;  /* 0x000000011c217824 */ /* 0x100fe200010e06ea */
[----:B------:R1:W-:Y:S01]  /*29d0*/  LDGSTS.E.BYPASS.LTC128B.128 [R229+0x3900], [R36.64], !P3 ;  /* 0x0390000024e57fae */ /* 0x0003e2000d901d74 */
[--C-:B------:R-:W-:Y:S02]  /*29e0*/  IMAD.X R35, R30, 0x1, R234.reuse, P5 ;  /* 0x000000011e237824 */ /* 0x100fe400028e06ea */
[----:B----4-:R-:W-:-:S03]  /*29f0*/  IMAD.X R41, R24, 0x1, R234, P0 ;  /* 0x0000000118297824 */ /* 0x010fc600000e06ea */
[----:B------:R1:W-:Y:S04]  /*2a00*/  LDGSTS.E.BYPASS.LTC128B.128 [R229+0x4100], [R34.64], !P3 ;  /* 0x0410000022e57fae */ /* 0x0003e8000d901d74 */
[----:B------:R1:W-:Y:S04]  /*2a10*/  LDGSTS.E.BYPASS.LTC128B.128 [R229+0x4900], [R32.64], !P3 ;  /* 0x0490000020e57fae */ /* 0x0003e8000d901d74 */
[----:B------:R1:W-:Y:S04]  /*2a20*/  LDGSTS.E.BYPASS.LTC128B.128 [R229+0x5100], [R38.64], !P3 ;  /* 0x0510000026e57fae */ /* 0x0003e8000d901d74 */
[----:B------:R1:W-:Y:S02]  /*2a30*/  LDGSTS.E.BYPASS.LTC128B.128 [R229+0x5900], [R40.64], !P3 ;  /* 0x0590000028e57fae */ /* 0x0003e4000d901d74 */
.L_x_948:
[----:B------:R-:W-:Y:S01]  /*2a40*/  LOP3.LUT R2, R168, 0xffffffe0, RZ, 0xc0, !PT ;  /* 0xffffffe0a8027812 */ /* 0x000fe200078ec0ff */
[----:B------:R-:W-:Y:S01]  /*2a50*/  ULDC UR12, c[0x0][0x324] ;  /* 0x0000c900000c7ab9 */ /* 0x000fe20000000800 */
[----:B------:R-:W-:Y:S01]  /*2a60*/  LEA.HI R25, R169, R7, RZ, 0x2 ;  /* 0x00000007a9197211 */ /* 0x000fe200078f10ff */
[----:B------:R-:W-:Y:S01]  /*2a70*/  ULDC UR15, c[0x0][0x1d0] ;  /* 0x00007400000f7ab9 */ /* 0x000fe20000000800 */
[----:B------:R-:W-:Y:S01]  /*2a80*/  SHF.R.S32.HI R27, RZ, 0x1f, R6 ;  /* 0x0000001fff1b7819 */ /* 0x000fe20000011406 */
[----:B------:R-:W-:Y:S01]  /*2a90*/  IMAD.IADD R2, R7, 0x1, -R2 ;  /* 0x0000000107027824 */ /* 0x000fe200078e0a02 */
[----:B------:R-:W-:Y:S01]  /*2aa0*/  LOP3.LUT R25, R25, 0xfffffffc, RZ, 0xc0, !PT ;  /* 0xfffffffc19197812 */ /* 0x000fe200078ec0ff */
[----:B------:R-:W-:Y:S01]  /*2ab0*/  ULOP3.LUT UR12, URZ, UR12, URZ, 0x33, !UPT ;  /* 0x0000000c3f0c7292 */ /* 0x000fe2000f8e333f */
[----:B------:R-:W-:Y:S01]  /*2ac0*/  LEA.HI R27, R27, R6, RZ, 0x2 ;  /* 0x000000061b1b7211 */ /* 0x000fe200078f10ff */
[----:B------:R-:W-:Y:S01]  /*2ad0*/  UIMAD UR15, UR7, UR15, UR35 ;  /* 0x0000000f070f72a4 */ /* 0x000fe2000f8e0223 */
[----:B------:R-:W-:Y:S01]  /*2ae0*/  SHF.R.S32.HI R24, RZ, 0x1f, R2 ;  /* 0x0000001fff187819 */ /* 0x000fe20000011402 */
[----:B------:R-:W-:Y:S01]  /*2af0*/  IMAD.IADD R25, R7, 0x1, -R25 ;  /* 0x0000000107197824 */ /* 0x000fe200078e0a19 */
[----:B------:R-:W-:Y:S01]  /*2b00*/  LOP3.LUT R27, R27, 0xffffffc, RZ, 0xc0, !PT ;  /* 0x0ffffffc1b1b7812 */ /* 0x000fe200078ec0ff */
[----:B------:R-:W0:Y:S01]  /*2b10*/  LDGDEPBAR ;  /* 0x00000000000079af */ /* 0x000e220000000000 */
[----:B------:R-:W-:Y:S01]  /*2b20*/  LEA.HI R7, R24, R2, RZ, 0x2 ;  /* 0x0000000218077211 */ /* 0x000fe200078f10ff */
[----:B------:R-:W-:Y:S01]  /*2b30*/  IMAD.IADD R5, R5, 0x1, R3 ;  /* 0x0000000105057824 */ /* 0x000fe200078e0203 */
[----:B------:R-:W-:Y:S01]  /*2b40*/  LEA.HI R24, R25, R25, RZ, 0x1 ;  /* 0x0000001919187211 */ /* 0x000fe200078f08ff */
[----:B------:R-:W-:Y:S01]  /*2b50*/  IMAD.IADD R27, R6, 0x1, -R27 ;  /* 0x00000001061b7824 */ /* 0x000fe200078e0a1b */
[----:B------:R-:W-:-:S02]  /*2b60*/  LEA.HI.SX32 R6, R7, UR14, 0x1e ;  /* 0x0000000e07067c11 */ /* 0x000fc4000f8ff2ff */
[----:B------:R-:W-:Y:S01]  /*2b70*/  PLOP3.LUT P1, PT, PT, PT, UP2, 0x80, 0x0 ;  /* 0x000000000000781c */ /* 0x000fe20003f2f028 */
[C---:B------:R-:W-:Y:S01]  /*2b80*/  IMAD.SHL.U32 R26, R24.reuse, 0x20, RZ ;  /* 0x00000020181a7824 */ /* 0x040fe200078e00ff */
[----:B------:R-:W-:Y:S01]  /*2b90*/  LOP3.LUT R24, R24, 0x1ffffffe, RZ, 0xc0, !PT ;  /* 0x1ffffffe18187812 */ /* 0x000fe200078ec0ff */
[----:B------:R-:W-:Y:S01]  /*2ba0*/  IMAD R6, R27, 0x10, R6 ;  /* 0x000000101b067824 */ /* 0x000fe200078e0206 */
[----:B------:R-:W-:Y:S02]  /*2bb0*/  PLOP3.LUT P0, PT, PT, PT, UP2, 0x80, 0x0 ;  /* 0x000000000000781c */ /* 0x000fe40003f0f028 */
[----:B------:R-:W-:Y:S01]  /*2bc0*/  LOP3.LUT R26, R26, 0xffffffc0, RZ, 0xc0, !PT ;  /* 0xffffffc01a1a7812 */ /* 0x000fe200078ec0ff */
[----:B------:R-:W-:Y:S01]  /*2bd0*/  IMAD.IADD R24, R25, 0x1, -R24 ;  /* 0x0000000119187824 */ /* 0x000fe200078e0a18 */
[----:B------:R-:W-:-:S03]  /*2be0*/  LOP3.LUT R237, R7, 0x7ffffffc, RZ, 0xc0, !PT ;  /* 0x7ffffffc07ed7812 */ /* 0x000fc600078ec0ff */
[----:B------:R-:W-:Y:S02]  /*2bf0*/  IMAD.IADD R6, R26, 0x1, R6 ;  /* 0x000000011a067824 */ /* 0x000fe400078e0206 */
[----:B------:R-:W-:Y:S02]  /*2c00*/  IMAD.IADD R237, R2, 0x1, -R237 ;  /* 0x0000000102ed7824 */ /* 0x000fe400078e0aed */
[----:B------:R-:W-:Y:S02]  /*2c10*/  IMAD R236, R24, 0x8, R6 ;  /* 0x0000000818ec7824 */ /* 0x000fe400078e0206 */
[----:B------:R-:W-:Y:S02]  /*2c20*/  IMAD.U32 R2, RZ, RZ, UR18 ;  /* 0x00000012ff027e24 */ /* 0x000fe4000f8e00ff */
[----:B------:R-:W-:-:S04]  /*2c30*/  @P1 IMAD.HI.U32 R6, R236, c[0x0][0x2c8], RZ ;  /* 0x0000b200ec061a27 */ /* 0x000fc800078e00ff */
[----:B-1----:R-:W-:Y:S01]  /*2c40*/  IMAD.MOV.U32 R33, RZ, RZ, R236 ;  /* 0x000000ffff217224 */ /* 0x002fe200078e00ec */
[----:B------:R-:W-:Y:S01]  /*2c50*/  @P0 SHF.R.U32.HI R33, RZ, c[0x0][0x2cc], R6 ;  /* 0x0000b300ff210a19 */ /* 0x000fe20000011606 */
[----:B------:R-:W-:Y:S01]  /*2c60*/  IMAD.SHL.U32 R237, R237, 0x2, RZ ;  /* 0x00000002eded7824 */ /* 0x000fe200078e00ff */
[----:B------:R-:W-:-:S03]  /*2c70*/  PLOP3.LUT P0, PT, PT, PT, UP0, 0x40, 0x0 ;  /* 0x000000000000781c */ /* 0x000fc60003f0e808 */
[----:B------:R-:W1:Y:S01]  /*2c80*/  SHFL.IDX PT, R6, R33, RZ, 0x1c1f ;  /* 0x001c1fff21067589 */ /* 0x000e6200000e0000 */
[C---:B------:R-:W-:Y:S02]  /*2c90*/  IADD3 R2, -R237.reuse, 0x1, R2 ;  /* 0x00000001ed027810 */ /* 0x040fe40007ffe102 */
[C---:B------:R-:W-:Y:S02]  /*2ca0*/  IADD3 R27, -R237.reuse, UR15, RZ ;  /* 0x0000000fed1b7c10 */ /* 0x040fe4000fffe1ff */
[----:B------:R-:W-:Y:S02]  /*2cb0*/  IADD3 R24, R2, -c[0x0][0x168], RZ ;  /* 0x80005a0002187a10 */ /* 0x000fe40007ffe0ff */
[----:B------:R-:W-:Y:S02]  /*2cc0*/  IADD3 R2, -R237, UR35, RZ ;  /* 0x00000023ed027c10 */ /* 0x000fe4000fffe1ff */
[C---:B------:R-:W-:Y:S02]  /*2cd0*/  IADD3 R32, R24.reuse, c[0x0][0x328], RZ ;  /* 0x0000ca0018207a10 */ /* 0x040fe40007ffe0ff */
[----:B------:R-:W-:-:S03]  /*2ce0*/  IADD3 R24, R24, UR12, RZ ;  /* 0x0000000c18187c10 */ /* 0x000fc6000fffe0ff */
[--C-:B-1----:R-:W-:Y:S02]  /*2cf0*/  IMAD.IADD R30, R32, 0x1, R6.reuse ;  /* 0x00000001201e7824 */ /* 0x102fe400078e0206 */
[----:B------:R-:W-:-:S03]  /*2d00*/  IMAD.IADD R3, R24, 0x1, R6 ;  /* 0x0000000118037824 */ /* 0x000fc600078e0206 */
[----:B------:R-:W-:Y:S01]  /*2d10*/  IMNMX R30, R30, R27, PT ;  /* 0x0000001b1e1e7217 */ /* 0x000fe20003800200 */
[----:B------:R-:W-:Y:S05]  /*2d20*/  @P0 BRA `(.L_x_949) ;  /* 0x0000015000000947 */ /* 0x000fea0003800000 */
[----:B------:R-:W-:Y:S01]  /*2d30*/  IMAD.U32 R7, RZ, RZ, UR10 ;  /* 0x0000000aff077e24 */ /* 0x000fe2000f8e00ff */
        /* <DEDUP_REMOVED lines=11> */
.L_x_951:
[----:B------:R-:W-:-:S04]  /*2df0*/  MOV R6, c[0x0][0x32c] ;  /* 0x0000cb0000067a02 */ /* 0x000fc80000000f00 */
[----:B------:R-:W-:-:S13]  /*2e00*/  ISETP.NE.AND P0, PT, R6, 0x1, PT ;  /* 0x000000010600780c */ /* 0x000fda0003f05270 */
[----:B------:R-:W-:-:S05]  /*2e10*/  @P0 IMAD.HI.U32 R6, R7, c[0x0][0x330], RZ ;  /* 0x0000cc0007060a27 */ /* 0x000fca00078e00ff */
[----:B------:R-:W-:Y:S02]  /*2e20*/  @P0 SHF.R.U32.HI R7, RZ, c[0x0][0x334], R6 ;  /* 0x0000cd00ff070a19 */ /* 0x000fe40000011606 */
.L_x_952:
[----:B------:R-:W-:Y:S05]  /*2e30*/  BSYNC B0 ;  /* 0x0000000000007941 */ /* 0x000fea0003800000 */
.L_x_950:
[----:B------:R-:W-:-:S05]  /*2e40*/  IMAD R7, R7, c[0x0][0x32c], R2 ;  /* 0x0000cb0007077a24 */ /* 0x000fca00078e0202 */
[----:B------:R-:W-:Y:S02]  /*2e50*/  IADD3 R6, R7, c[0x0][0x32c], RZ ;  /* 0x0000cb0007067a10 */ /* 0x000fe40007ffe0ff */
[----:B------:R-:W-:Y:S02]  /*2e60*/  IMNMX R3, R3, R7, !PT ;  /* 0x0000000703037217 */ /* 0x000fe40007800200 */
[----:B------:R-:W-:Y:S02]  /*2e70*/  IMNMX R30, R30, R6, PT ;  /* 0x000000061e1e7217 */ /* 0x000fe40003800200 */
.L_x_949:
[----:B------:R-:W1:Y:S01]  /*2e80*/  SHFL.IDX PT, R6, R33, 0x1, 0x1c1f ;  /* 0x003c1f0021067f89 */ /* 0x000e6200000e0000 */
[----:B------:R-:W-:Y:S01]  /*2e90*/  PLOP3.LUT P0, PT, PT, PT, UP0, 0x40, 0x0 ;  /* 0x000000000000781c */ /* 0x000fe20003f0e808 */
[--C-:B-1----:R-:W-:Y:S02]  /*2ea0*/  IMAD.IADD R26, R32, 0x1, R6.reuse ;  /* 0x00000001201a7824 */ /* 0x102fe400078e0206 */
[----:B------:R-:W-:-:S03]  /*2eb0*/  IMAD.IADD R25, R24, 0x1, R6 ;  /* 0x0000000118197824 */ /* 0x000fc600078e0206 */
[----:B------:R-:W-:-:S07]  /*2ec0*/  IMNMX R26, R26, R27, PT ;  /* 0x0000001b1a1a7217 */ /* 0x000fce0003800200 */
        /* <DEDUP_REMOVED lines=13> */
.L_x_955:
[----:B------:R-:W-:-:S04]  /*2fa0*/  MOV R6, c[0x0][0x32c] ;  /* 0x0000cb0000067a02 */ /* 0x000fc80000000f00 */
[----:B------:R-:W-:-:S13]  /*2fb0*/  ISETP.NE.AND P0, PT, R6, 0x1, PT ;  /* 0x000000010600780c */ /* 0x000fda0003f05270 */
[----:B------:R-:W-:-:S05]  /*2fc0*/  @P0 IMAD.HI.U32 R6, R7, c[0x0][0x330], RZ ;  /* 0x0000cc0007060a27 */ /* 0x000fca00078e00ff */
[----:B------:R-:W-:Y:S02]  /*2fd0*/  @P0 SHF.R.U32.HI R7, RZ, c[0x0][0x334], R6 ;  /* 0x0000cd00ff070a19 */ /* 0x000fe40000011606 */
.L_x_956:
[----:B------:R-:W-:Y:S05]  /*2fe0*/  BSYNC B0 ;  /* 0x0000000000007941 */ /* 0x000fea0003800000 */
.L_x_954:
[----:B------:R-:W-:-:S05]  /*2ff0*/  IMAD R7, R7, c[0x0][0x32c], R2 ;  /* 0x0000cb0007077a24 */ /* 0x000fca00078e0202 */
[----:B------:R-:W-:Y:S02]  /*3000*/  IADD3 R6, R7, c[0x0][0x32c], RZ ;  /* 0x0000cb0007067a10 */ /* 0x000fe40007ffe0ff */
[----:B------:R-:W-:Y:S02]  /*3010*/  IMNMX R25, R25, R7, !PT ;  /* 0x0000000719197217 */ /* 0x000fe40007800200 */
[----:B------:R-:W-:Y:S02]  /*3020*/  IMNMX R26, R26, R6, PT ;  /* 0x000000061a1a7217 */ /* 0x000fe40003800200 */
.L_x_953:
[----:B------:R-:W-:Y:S01]  /*3030*/  UISETP.GE.AND UP3, UPT, UR35, 0xa, UPT ;  /* 0x0000000a2300788c */ /* 0x000fe2000bf66270 */
[----:B------:R-:W1:Y:S01]  /*3040*/  SHFL.IDX PT, R7, R33, 0x2, 0x1c1f ;  /* 0x005c1f0021077f89 */ /* 0x000e6200000e0000 */
[----:B------:R-:W-:Y:S02]  /*3050*/  UISETP.GE.AND UP6, UPT, UR35, 0x1, UPT ;  /* 0x000000012300788c */ /* 0x000fe4000bfc6270 */
[----:B------:R-:W-:Y:S02]  /*3060*/  UP2UR UR31, UPR, URZ, 0x8 ;  /* 0x000000083f1f7883 */ /* 0x000fe40008000000 */
        /* <DEDUP_REMOVED lines=13> */
[----:B------:R-:W-:Y:S01]  /*3140*/  UP2UR UR29, UPR, URZ, 0x8 ;  /* 0x000000083f1d7883 */ /* 0x000fe20008000000 */
[C---:B------:R-:W-:Y:S01]  /*3150*/  ISETP.GT.AND P5, PT, R3.reuse, 0x1, P5 ;  /* 0x000000010300780c */ /* 0x040fe20002fa4270 */
[----:B------:R-:W-:Y:S01]  /*3160*/  UP2UR UR33, UPR, URZ, 0x20 ;  /* 0x000000203f217883 */ /* 0x000fe20008000000 */
[----:B------:R-:W-:Y:S01]  /*3170*/  FSEL R128, R128, -INF , !P6 ;  /* 0xff80000080807808 */ /* 0x000fe20007000000 */
[----:B------:R-:W-:Y:S01]  /*3180*/  UP2UR UR32, UPR, URZ, 0x10 ;  /* 0x000000103f207883 */ /* 0x000fe20008000000 */
[----:B------:R-:W-:Y:S01]  /*3190*/  PLOP3.LUT P6, PT, PT, PT, UP3, 0x40, 0x0 ;  /* 0x000000000000781c */ /* 0x000fe20003fce838 */
[----:B------:R-:W-:Y:S01]  /*31a0*/  UISETP.GE.AND UP3, UPT, UR35, 0x19, UPT ;  /* 0x000000192300788c */ /* 0x000fe2000bf66270 */
[----:B------:R-:W-:Y:S01]  /*31b0*/  PLOP3.LUT P2, PT, PT, PT, UP4, 0x40, 0x0 ;  /* 0x000000000000781c */ /* 0x000fe20003f4e848 */
[----:B------:R-:W-:Y:S01]  /*31c0*/  UISETP.GE.AND UP6, UPT, UR35, 0x51, UPT ;  /* 0x000000512300788c */ /* 0x000fe2000bfc6270 */
[C---:B------:R-:W-:Y:S01]  /*31d0*/  ISETP.LT.OR P5, PT, R30.reuse, 0x2, P5 ;  /* 0x000000021e00780c */ /* 0x040fe20002fa1670 */
[----:B------:R-:W-:Y:S01]  /*31e0*/  UP2UR UR28, UPR, URZ, 0x8 ;  /* 0x000000083f1c7883 */ /* 0x000fe20008000000 */
[----:B------:R-:W-:Y:S01]  /*31f0*/  ISETP.GT.AND P2, PT, R3, 0x8, P2 ;  /* 0x000000080300780c */ /* 0x000fe20001744270 */
[----:B------:R-:W-:Y:S01]  /*3200*/  UISETP.GE.AND UP5, UPT, UR35, 0x52, UPT ;  /* 0x000000522300788c */ /* 0x000fe2000bfa6270 */
[----:B------:R-:W-:Y:S01]  /*3210*/  FSEL R129, R129, -INF , !P5 ;  /* 0xff80000081817808 */ /* 0x000fe20006800000 */
[----:B------:R-:W-:Y:S01]  /*3220*/  UISETP.GE.AND UP4, UPT, UR35, 0x59, UPT ;  /* 0x000000592300788c */ /* 0x000fe2000bf86270 */
[----:B------:R-:W-:Y:S01]  /*3230*/  PLOP3.LUT P5, PT, PT, PT, UP3, 0x40, 0x0 ;  /* 0x000000000000781c */ /* 0x000fe20003fae838 */
[----:B------:R-:W-:Y:S01]  /*3240*/  UISETP.GE.AND UP3, UPT, UR35, 0x1a, UPT ;  /* 0x0000001a2300788c */ /* 0x000fe2000bf66270 */
[----:B------:R-:W-:Y:S01]  /*3250*/  ISETP.LT.OR P2, PT, R30, 0x9, P2 ;  /* 0x000000091e00780c */ /* 0x000fe20001741670 */
[----:B-1----:R-:W-:Y:S01]  /*3260*/  IMAD.IADD R35, R32, 0x1, R7 ;  /* 0x0000000120237824 */ /* 0x002fe200078e0207 */
[----:B------:R-:W-:Y:S01]  /*3270*/  ISETP.LT.OR P1, PT, R30, 0xa, P1 ;  /* 0x0000000a1e00780c */ /* 0x000fe20000f21670 */
[----:B------:R-:W-:Y:S01]  /*3280*/  UP2UR UR27, UPR, URZ, 0x8 ;  /* 0x000000083f1b7883 */ /* 0x000fe20008000000 */
[----:B------:R-:W-:-:S02]  /*3290*/  FSEL R29, R124, -INF , !P2 ;  /* 0xff8000007c1d7808 */ /* 0x000fc40005000000 */
[----:B------:R-:W-:Y:S01]  /*32a0*/  PLOP3.LUT P2, PT, PT, PT, UP3, 0x40, 0x0 ;  /* 0x000000000000781c */ /* 0x000fe20003f4e838 */
[----:B------:R-:W-:Y:S01]  /*32b0*/  UISETP.GE.AND UP3, UPT, UR35, 0x21, UPT ;  /* 0x000000212300788c */ /* 0x000fe2000bf66270 */
[----:B------:R-:W-:Y:S02]  /*32c0*/  ISETP.GT.AND P0, PT, R3, 0x10, P0 ;  /* 0x000000100300780c */ /* 0x000fe40000704270 */
[----:B------:R-:W-:Y:S01]  /*32d0*/  FSEL R28, R125, -INF , !P1 ;  /* 0xff8000007d1c7808 */ /* 0x000fe20004800000 */
[----:B------:R-:W-:Y:S01]  /*32e0*/  UP2UR UR26, UPR, URZ, 0x8 ;  /* 0x000000083f1a7883 */ /* 0x000fe20008000000 */
[----:B------:R-:W-:Y:S02]  /*32f0*/  ISETP.LT.OR P0, PT, R30, 0x11, P0 ;  /* 0x000000111e00780c */ /* 0x000fe40000701670 */
[----:B------:R-:W-:Y:S01]  /*3300*/  PLOP3.LUT P1, PT, PT, PT, UP3, 0x40, 0x0 ;  /* 0x000000000000781c */ /* 0x000fe20003f2e838 */
[----:B------:R-:W-:Y:S01]  /*3310*/  UISETP.GE.AND UP3, UPT, UR35, 0x22, UPT ;  /* 0x000000222300788c */ /* 0x000fe2000bf66270 */
[----:B------:R-:W-:-:S02]  /*3320*/  ISETP.GT.AND P6, PT, R3, 0x11, P6 ;  /* 0x000000110300780c */ /* 0x000fc400037c4270 */
[----:B------:R-:W-:Y:S01]  /*3330*/  FSEL R120, R120, -INF , !P0 ;  /* 0xff80000078787808 */ /* 0x000fe20004000000 */
[----:B------:R-:W-:Y:S01]  /*3340*/  UP2UR UR25, UPR, URZ, 0x8 ;  /* 0x000000083f197883 */ /* 0x000fe20008000000 */
[C---:B------:R-:W-:Y:S02]  /*3350*/  ISETP.LT.OR P6, PT, R30.reuse, 0x12, P6 ;  /* 0x000000121e00780c */ /* 0x040fe400037c1670 */
[----:B------:R-:W-:Y:S01]  /*3360*/  PLOP3.LUT P0, PT, PT, PT, UP3, 0x40, 0x0 ;  /* 0x000000000000781c */ /* 0x000fe20003f0e838 */
[----:B------:R-:W-:Y:S01]  /*3370*/  UISETP.GE.AND UP3, UPT, UR35, 0x29, UPT ;  /* 0x000000292300788c */ /* 0x000fe2000bf66270 */
[----:B------:R-:W-:Y:S02]  /*3380*/  ISETP.GT.AND P5, PT, R3, 0x18, P5 ;  /* 0x000000180300780c */ /* 0x000fe40002fa4270 */
[----:B------:R-:W-:Y:S01]  /*3390*/  FSEL R121, R121, -INF , !P6 ;  /* 0xff80000079797808 */ /* 0x000fe20007000000 */
[----:B------:R-:W-:Y:S01]  /*33a0*/  UP2UR UR24, UPR, URZ, 0x8 ;  /* 0x000000083f187883 */ /* 0x000fe20008000000 */
[----:B------:R-:W-:-:S02]  /*33b0*/  ISETP.LT.OR P5, PT, R30, 0x19, P5 ;  /* 0x000000191e00780c */ /* 0x000fc40002fa1670 */
[----:B------:R-:W-:Y:S01]  /*33c0*/  PLOP3.LUT P6, PT, PT, PT, UP3, 0x40, 0x0 ;  /* 0x000000000000781c */ /* 0x000fe20003fce838 */
[----:B------:R-:W-:Y:S01]  /*33d0*/  UISETP.GE.AND UP3, UPT, UR35, 0x2a, UPT ;  /* 0x0000002a2300788c */ /* 0x000fe2000bf66270 */
[C---:B------:R-:W-:Y:S02]  /*33e0*/  ISETP.GT.AND P2, PT, R3.reuse, 0x19, P2 ;  /* 0x000000190300780c */ /* 0x040fe40001744270 */
        /* <DEDUP_REMOVED lines=8> */
[----:B------:R-:W-:Y:S02]  /*3470*/  ISETP.LT.OR P1, PT, R30, 0x21, P1 ;  /* 0x000000211e00780c */ /* 0x000fe40000f21670 */
        /* <DEDUP_REMOVED lines=38> */
[----:B------:R-:W-:Y:S02]  /*36e0*/  FSEL R168, R100, -INF , !P0 ;  /* 0xff80000064a87808 */ /* 0x000fe40004000000 */
[C---:B------:R-:W-:Y:S01]  /*36f0*/  ISETP.GT.AND P6, PT, R3.reuse, 0x39, P6 ;  /* 0x000000390300780c */ /* 0x040fe200037c4270 */
[----:B------:R-:W-:Y:S01]  /*3700*/  UP2UR UR15, UPR, URZ, 0x8 ;  /* 0x000000083f0f7883 */ /* 0x000fe20008000000 */
[----:B------:R-:W-:-:S02]  /*3710*/  ISETP.GT.AND P5, PT, R3, 0x40, P5 ;  /* 0x000000400300780c */ /* 0x000fc40002fa4270 */
[----:B------:R-:W-:Y:S01]  /*3720*/  PLOP3.LUT P0, PT, PT, PT, UP3, 0x40, 0x0 ;  /* 0x000000000000781c */ /* 0x000fe20003f0e838 */
[----:B------:R-:W-:Y:S01]  /*3730*/  UISETP.GE.AND UP3, UPT, UR35, 0x5a, UPT ;  /* 0x0000005a2300788c */ /* 0x000fe2000bf66270 */
[C---:B------:R-:W-:Y:S02]  /*3740*/  ISETP.GT.AND P2, PT, R3.reuse, 0x41, P2 ;  /* 0x000000410300780c */ /* 0x040fe40001744270 */
[C---:B------:R-:W-:Y:S02]  /*3750*/  ISETP.GT.AND P0, PT, R3.reuse, 0x49, P0 ;  /* 0x000000490300780c */ /* 0x040fe40000704270 */
[----:B------:R-:W-:Y:S02]  /*3760*/  ISETP.GT.AND P1, PT, R3, 0x48, P1 ;  /* 0x000000480300780c */ /* 0x000fe40000f24270 */
[C---:B------:R-:W-:Y:S02]  /*3770*/  ISETP.LT.OR P0, PT, R30.reuse, 0x4a, P0 ;  /* 0x0000004a1e00780c */ /* 0x040fe40000701670 */
[----:B------:R-:W-:-:S02]  /*3780*/  ISETP.LT.OR P6, PT, R30, 0x3a, P6 ;  /* 0x0000003a1e00780c */ /* 0x000fc400037c1670 */
[C---:B------:R-:W-:Y:S02]  /*3790*/  ISETP.LT.OR P5, PT, R30.reuse, 0x41, P5 ;  /* 0x000000411e00780c */ /* 0x040fe40002fa1670 */
[C---:B------:R-:W-:Y:S02]  /*37a0*/  ISETP.LT.OR P2, PT, R30.reuse, 0x42, P2 ;  /* 0x000000421e00780c */ /* 0x040fe40001741670 */
[----:B------:R-:W-:Y:S02]  /*37b0*/  ISETP.LT.OR P1, PT, R30, 0x49, P1 ;  /* 0x000000491e00780c */ /* 0x000fe40000f21670 */
[----:B------:R-:W-:Y:S02]  /*37c0*/  FSEL R154, R93, -INF , !P0 ;  /* 0xff8000005d9a7808 */ /* 0x000fe40004000000 */
[----:B------:R-:W-:Y:S02]  /*37d0*/  PLOP3.LUT P0, PT, PT, PT, UP0, 0x40, 0x0 ;  /* 0x000000000000781c */ /* 0x000fe40003f0e808 */
[----:B------:R-:W-:-:S02]  /*37e0*/  FSEL R169, R101, -INF , !P6 ;  /* 0xff80000065a97808 */ /* 0x000fc40007000000 */
[----:B------:R-:W-:Y:S02]  /*37f0*/  FSEL R208, R96, -INF , !P5 ;  /* 0xff80000060d07808 */ /* 0x000fe40006800000 */
[----:B------:R-:W-:Y:S02]  /*3800*/  FSEL R209, R97, -INF , !P2 ;  /* 0xff80000061d17808 */ /* 0x000fe40005000000 */
[----:B------:R-:W-:Y:S02]  /*3810*/  FSEL R210, R92, -INF , !P1 ;  /* 0xff8000005cd27808 */ /* 0x000fe40004800000 */
[----:B------:R-:W-:Y:S02]  /*3820*/  PLOP3.LUT P6, PT, PT, PT, UP6, 0x40, 0x0 ;  /* 0x000000000000781c */ /* 0x000fe40003fce868 */
[----:B------:R-:W-:Y:S02]  /*3830*/  PLOP3.LUT P5, PT, PT, PT, UP5, 0x40, 0x0 ;  /* 0x000000000000781c */ /* 0x000fe40003fae858 */
[----:B------:R-:W-:-:S02]  /*3840*/  PLOP3.LUT P2, PT, PT, PT, UP4, 0x40, 0x0 ;  /* 0x000000000000781c */ /* 0x000fc40003f4e848 */
[----:B------:R-:W-:Y:S02]  /*3850*/  PLOP3.LUT P1, PT, PT, PT, UP3, 0x40, 0x0 ;  /* 0x000000000000781c */ /* 0x000fe40003f2e838 */
[C---:B------:R-:W-:Y:S02]  /*3860*/  ISETP.GT.AND P6, PT, R3.reuse, 0x50, P6 ;  /* 0x000000500300780c */ /* 0x040fe400037c4270 */
[C---:B------:R-:W-:Y:S02]  /*3870*/  ISETP.GT.AND P5, PT, R3.reuse, 0x51, P5 ;  /* 0x000000510300780c */ /* 0x040fe40002fa4270 */
[C---:B------:R-:W-:Y:S02]  /*3880*/  ISETP.GT.AND P2, PT, R3.reuse, 0x58, P2 ;  /* 0x000000580300780c */ /* 0x040fe40001744270 */
[----:B------:R-:W-:Y:S01]  /*3890*/  ISETP.GT.AND P1, PT, R3, 0x59, P1 ;  /* 0x000000590300780c */ /* 0x000fe20000f24270 */
[----:B------:R-:W-:Y:S01]  /*38a0*/  IMAD.IADD R3, R24, 0x1, R7 ;  /* 0x0000000118037824 */ /* 0x000fe200078e0207 */
[----:B------:R-:W-:-:S02]  /*38b0*/  ISETP.LT.OR P6, PT, R30, 0x51, P6 ;  /* 0x000000511e00780c */ /* 0x000fc400037c1670 */
[C---:B------:R-:W-:Y:S02]  /*38c0*/  ISETP.LT.OR P5, PT, R30.reuse, 0x52, P5 ;  /* 0x000000521e00780c */ /* 0x040fe40002fa1670 */
[C---:B------:R-:W-:Y:S02]  /*38d0*/  ISETP.LT.OR P2, PT, R30.reuse, 0x59, P2 ;  /* 0x000000591e00780c */ /* 0x040fe40001741670 */
[----:B------:R-:W-:Y:S02]  /*38e0*/  ISETP.LT.OR P1, PT, R30, 0x5a, P1 ;  /* 0x0000005a1e00780c */ /* 0x000fe40000f21670 */
[----:B------:R-:W-:Y:S02]  /*38f0*/  IMNMX R35, R35, R27, PT ;  /* 0x0000001b23237217 */ /* 0x000fe40003800200 */
[----:B------:R-:W-:Y:S02]  /*3900*/  FSEL R153, R88, -INF , !P6 ;  /* 0xff80000058997808 */ /* 0x000fe40007000000 */
[----:B------:R-:W-:-:S02]  /*3910*/  FSEL R139, R89, -INF , !P5 ;  /* 0xff800000598b7808 */ /* 0x000fc40006800000 */
[----:B------:R-:W-:Y:S02]  /*3920*/  FSEL R135, R80, -INF , !P2 ;  /* 0xff80000050877808 */ /* 0x000fe40005000000 */
[----:B------:R-:W-:Y:S01]  /*3930*/  FSEL R132, R81, -INF , !P1 ;  /* 0xff80000051847808 */ /* 0x000fe20004800000 */
        /* <DEDUP_REMOVED lines=13> */
.L_x_959:
[----:B------:R-:W-:-:S04]  /*3a10*/  MOV R7, c[0x0][0x32c] ;  /* 0x0000cb0000077a02 */ /* 0x000fc80000000f00 */
[----:B------:R-:W-:-:S13]  /*3a20*/  ISETP.NE.AND P0, PT, R7, 0x1, PT ;  /* 0x000000010700780c */ /* 0x000fda0003f05270 */
[----:B------:R-:W-:-:S05]  /*3a30*/  @P0 IMAD.HI.U32 R7, R30, c[0x0][0x330], RZ ;  /* 0x0000cc001e070a27 */ /* 0x000fca00078e00ff */
[----:B------:R-:W-:Y:S02]  /*3a40*/  @P0 SHF.R.U32.HI R30, RZ, c[0x0][0x334], R7 ;  /* 0x0000cd00ff1e0a19 */ /* 0x000fe40000011607 */
.L_x_960:
[----:B------:R-:W-:Y:S05]  /*3a50*/  BSYNC B0 ;  /* 0x0000000000007941 */ /* 0x000fea0003800000 */
.L_x_958:
[----:B------:R-:W-:-:S05]  /*3a60*/  IMAD R30, R30, c[0x0][0x32c], R2 ;  /* 0x0000cb001e1e7a24 */ /* 0x000fca00078e0202 */
[----:B------:R-:W-:Y:S02]  /*3a70*/  IADD3 R7, R30, c[0x0][0x32c], RZ ;  /* 0x0000cb001e077a10 */ /* 0x000fe40007ffe0ff */
[----:B------:R-:W-:Y:S02]  /*3a80*/  IMNMX R3, R3, R30, !PT ;  /* 0x0000001e03037217 */ /* 0x000fe40007800200 */
[----:B------:R-:W-:Y:S02]  /*3a90*/  IMNMX R35, R35, R7, PT ;  /* 0x0000000723237217 */ /* 0x000fe40003800200 */
.L_x_957:
[----:B------:R-:W-:Y:S02]  /*3aa0*/  UP2UR UR37, UPR, URZ, 0x1 ;  /* 0x000000013f257883 */ /* 0x000fe40008000000 */
[----:B------:R-:W-:Y:S02]  /*3ab0*/  UISETP.NE.AND UP0, UPT, UR17, URZ, UPT ;  /* 0x0000003f1100728c */ /* 0x000fe4000bf05270 */
[----:B------:R-:W-:Y:S02]  /*3ac0*/  UP2UR UR41, UPR, URZ, 0x40 ;  /* 0x000000403f297883 */ /* 0x000fe40008000000 */
[----:B------:R-:W-:-:S02]  /*3ad0*/  UISETP.NE.AND UP6, UPT, UR29, URZ, UPT ;  /* 0x0000003f1d00728c */ /* 0x000fc4000bfc5270 */
[----:B------:R-:W-:Y:S02]  /*3ae0*/  UP2UR UR42, UPR, URZ, 0x1 ;  /* 0x000000013f2a7883 */ /* 0x000fe40008000000 */
        /* <DEDUP_REMOVED lines=12> */
[C---:B------:R-:W-:Y:S01]  /*3bb0*/  ISETP.LT.OR P0, PT, R26.reuse, 0x2, P0 ;  /* 0x000000021a00780c */ /* 0x040fe20000701670 */
[----:B------:R-:W-:Y:S01]  /*3bc0*/  UISETP.NE.AND UP4, UPT, UR31, URZ, UPT ;  /* 0x0000003f1f00728c */ /* 0x000fe2000bf85270 */
[----:B------:R-:W-:Y:S01]  /*3bd0*/  PLOP3.LUT P5, PT, PT, PT, UP3, 0x40, 0x0 ;  /* 0x000000000000781c */ /* 0x000fe20003fae838 */
[----:B------:R-:W-:Y:S01]  /*3be0*/  UISETP.NE.AND UP5, UPT, UR30, URZ, UPT ;  /* 0x0000003f1e00728c */ /* 0x000fe2000bfa5270 */
[----:B------:R-:W-:Y:S01]  /*3bf0*/  ISETP.LT.OR P1, PT, R26, 0x1, P1 ;  /* 0x000000011a00780c */ /* 0x000fe20000f21670 */
[----:B------:R-:W-:Y:S01]  /*3c00*/  UISETP.NE.AND UP0, UPT, UR25, URZ, UPT ;  /* 0x0000003f1900728c */ /* 0x000fe2000bf05270 */
[----:B------:R-:W-:Y:S01]  /*3c10*/  FSEL R131, R131, -INF , !P0 ;  /* 0xff80000083837808 */ /* 0x000fe20004000000 */
[----:B------:R-:W-:Y:S01]  /*3c20*/  UISETP.NE.AND UP3, UPT, UR26, URZ, UPT ;  /* 0x0000003f1a00728c */ /* 0x000fe2000bf65270 */
[----:B------:R-:W-:Y:S01]  /*3c30*/  PLOP3.LUT P0, PT, PT, PT, UP6, 0x40, 0x0 ;  /* 0x000000000000781c */ /* 0x000fe20003f0e868 */
[----:B------:R-:W-:Y:S01]  /*3c40*/  UISETP.NE.AND UP6, UPT, UR21, URZ, UPT ;  /* 0x0000003f1500728c */ /* 0x000fe2000bfc5270 */
[C---:B------:R-:W-:Y:S01]  /*3c50*/  ISETP.GT.AND P5, PT, R25.reuse, 0x8, P5 ;  /* 0x000000081900780c */ /* 0x040fe20002fa4270 */
[----:B------:R-:W-:Y:S01]  /*3c60*/  UP2UR UR36, UPR, URZ, 0x4 ;  /* 0x000000043f247883 */ /* 0x000fe20008000000 */
[----:B------:R-:W-:Y:S01]  /*3c70*/  FSEL R130, R130, -INF , !P1 ;  /* 0xff80000082827808 */ /* 0x000fe20004800000 */
[----:B------:R-:W-:Y:S01]  /*3c80*/  UISETP.NE.AND UP2, UPT, UR16, URZ, UPT ;  /* 0x0000003f1000728c */ /* 0x000fe2000bf45270 */
[----:B------:R-:W-:Y:S01]  /*3c90*/  PLOP3.LUT P2, PT, PT, PT, UP4, 0x40, 0x0 ;  /* 0x000000000000781c */ /* 0x000fe20003f4e848 */
[----:B------:R-:W-:Y:S01]  /*3ca0*/  UISETP.NE.AND UP4, UPT, UR27, URZ, UPT ;  /* 0x0000003f1b00728c */ /* 0x000fe2000bf85270 */
[----:B------:R-:W-:Y:S01]  /*3cb0*/  PLOP3.LUT P1, PT, PT, PT, UP5, 0x40, 0x0 ;  /* 0x000000000000781c */ /* 0x000fe20003f2e858 */
[----:B------:R-:W-:Y:S01]  /*3cc0*/  UISETP.NE.AND UP5, UPT, UR28, URZ, UPT ;  /* 0x0000003f1c00728c */ /* 0x000fe2000bfa5270 */
[C---:B------:R-:W-:Y:S01]  /*3cd0*/  ISETP.GT.AND P0, PT, R25.reuse, 0x11, P0 ;  /* 0x000000111900780c */ /* 0x040fe20000704270 */
[----:B------:R-:W-:Y:S01]  /*3ce0*/  UP2UR UR35, UPR, URZ, 0x2 ;  /* 0x000000023f237883 */ /* 0x000fe20008000000 */
[----:B------:R-:W-:Y:S01]  /*3cf0*/  ISETP.LT.OR P5, PT, R26, 0x9, P5 ;  /* 0x000000091a00780c */ /* 0x000fe20002fa1670 */
[----:B------:R-:W-:Y:S01]  /*3d00*/  UISETP.NE.AND UP1, UPT, UR15, URZ, UPT ;  /* 0x0000003f0f00728c */ /* 0x000fe2000bf25270 */
[----:B------:R-:W-:-:S02]  /*3d10*/  ISETP.GT.AND P2, PT, R25, 0x9, P2 ;  /* 0x000000091900780c */ /* 0x000fc40001744270 */
[----:B------:R-:W-:Y:S02]  /*3d20*/  ISETP.GT.AND P1, PT, R25, 0x10, P1 ;  /* 0x000000101900780c */ /* 0x000fe40000f24270 */
[----:B------:R-:W-:Y:S02]  /*3d30*/  ISETP.LT.OR P0, PT, R26, 0x12, P0 ;  /* 0x000000121a00780c */ /* 0x000fe40000701670 */
[----:B------:R-:W-:Y:S02]  /*3d40*/  FSEL R31, R126, -INF , !P5 ;  /* 0xff8000007e1f7808 */ /* 0x000fe40006800000 */
[C---:B------:R-:W-:Y:S02]  /*3d50*/  ISETP.LT.OR P2, PT, R26.reuse, 0xa, P2 ;  /* 0x0000000a1a00780c */ /* 0x040fe40001741670 */
[----:B------:R-:W-:Y:S01]  /*3d60*/  PLOP3.LUT P5, PT, PT, PT, UP5, 0x40, 0x0 ;  /* 0x000000000000781c */ /* 0x000fe20003fae858 */
[----:B------:R-:W-:Y:S01]  /*3d70*/  UISETP.NE.AND UP5, UPT, UR20, URZ, UPT ;  /* 0x0000003f1400728c */ /* 0x000fe2000bfa5270 */
[----:B------:R-:W-:-:S02]  /*3d80*/  ISETP.LT.OR P1, PT, R26, 0x11, P1 ;  /* 0x000000111a00780c */ /* 0x000fc40000f21670 */
[----:B------:R-:W-:Y:S02]  /*3d90*/  FSEL R50, R123, -INF , !P0 ;  /* 0xff8000007b327808 */ /* 0x000fe40004000000 */
[----:B------:R-:W-:Y:S02]  /*3da0*/  FSEL R30, R127, -INF , !P2 ;  /* 0xff8000007f1e7808 */ /* 0x000fe40005000000 */
[----:B------:R-:W-:Y:S01]  /*3db0*/  PLOP3.LUT P0, PT, PT, PT, UP0, 0x40, 0x0 ;  /* 0x000000000000781c */ /* 0x000fe20003f0e808 */
[----:B------:R-:W-:Y:S01]  /*3dc0*/  UISETP.NE.AND UP0, UPT, UR22, URZ, UPT ;  /* 0x0000003f1600728c */ /* 0x000fe2000bf05270 */
[----:B------:R-:W-:Y:S02]  /*3dd0*/  ISETP.GT.AND P5, PT, R25, 0x18, P5 ;  /* 0x000000181900780c */ /* 0x000fe40002fa4270 */
[----:B------:R-:W-:Y:S01]  /*3de0*/  PLOP3.LUT P2, PT, PT, PT, UP4, 0x40, 0x0 ;  /* 0x000000000000781c */ /* 0x000fe20003f4e848 */
[----:B------:R-:W-:Y:S01]  /*3df0*/  UISETP.NE.AND UP4, UPT, UR24, URZ, UPT ;  /* 0x0000003f1800728c */ /* 0x000fe2000bf85270 */
[----:B------:R-:W-:-:S02]  /*3e00*/  FSEL R122, R122, -INF , !P1 ;  /* 0xff8000007a7a7808 */ /* 0x000fc40004800000 */
[----:B------:R-:W-:Y:S01]  /*3e10*/  PLOP3.LUT P1, PT, PT, PT, UP3, 0x40, 0x0 ;  /* 0x000000000000781c */ /* 0x000fe20003f2e838 */
[----:B------:R-:W-:Y:S01]  /*3e20*/  UISETP.NE.AND UP3, UPT, UR23, URZ, UPT ;  /* 0x0000003f1700728c */ /* 0x000fe2000bf65270 */
[C---:B------:R-:W-:Y:S02]  /*3e30*/  ISETP.GT.AND P0, PT, R25.reuse, 0x21, P0 ;  /* 0x000000211900780c */ /* 0x040fe40000704270 */
[C---:B------:R-:W-:Y:S02]  /*3e40*/  ISETP.LT.OR P5, PT, R26.reuse, 0x19, P5 ;  /* 0x000000191a00780c */ /* 0x040fe40002fa1670 */
[C---:B------:R-:W-:Y:S02]  /*3e50*/  ISETP.GT.AND P2, PT, R25.reuse, 0x19, P2 ;  /* 0x000000191900780c */ /* 0x040fe40001744270 */
[----:B------:R-:W-:Y:S02]  /*3e60*/  ISETP.GT.AND P1, PT, R25, 0x20, P1 ;  /* 0x000000201900780c */ /* 0x000fe40000f24270 */
[----:B------:R-:W-:-:S02]  /*3e70*/  ISETP.LT.OR P0, PT, R26, 0x22, P0 ;  /* 0x000000221a00780c */ /* 0x000fc40000701670 */
[----:B------:R-:W-:Y:S02]  /*3e80*/  FSEL R118, R118, -INF , !P5 ;  /* 0xff80000076767808 */ /* 0x000fe40006800000 */
[C---:B------:R-:W-:Y:S02]  /*3e90*/  ISETP.LT.OR P2, PT, R26.reuse, 0x1a, P2 ;  /* 0x0000001a1a00780c */ /* 0x040fe40001741670 */
[----:B------:R-:W-:Y:S01]  /*3ea0*/  PLOP3.LUT P5, PT, PT, PT, UP4, 0x40, 0x0 ;  /* 0x000000000000781c */ /* 0x000fe20003fae848 */
[----:B------:R-:W-:Y:S01]  /*3eb0*/  UISETP.NE.AND UP4, UPT, UR19, URZ, UPT ;  /* 0x0000003f1300728c */ /* 0x000fe2000bf85270 */
[----:B------:R-:W-:Y:S02]  /*3ec0*/  ISETP.LT.OR P1, PT, R26, 0x21, P1 ;  /* 0x000000211a00780c */ /* 0x000fe40000f21670 */
[----:B------:R-:W-:Y:S02]  /*3ed0*/  FSEL R48, R115, -INF , !P0 ;  /* 0xff80000073307808 */ /* 0x000fe40004000000 */
[----:B------:R-:W-:-:S02]  /*3ee0*/  FSEL R7, R119, -INF , !P2 ;  /* 0xff80000077077808 */ /* 0x000fc40005000000 */
[----:B------:R-:W-:Y:S01]  /*3ef0*/  PLOP3.LUT P0, PT, PT, PT, UP6, 0x40, 0x0 ;  /* 0x000000000000781c */ /* 0x000fe20003f0e868 */
[----:B------:R-:W-:Y:S01]  /*3f00*/  UISETP.NE.AND UP6, UPT, UR41, URZ, UPT ;  /* 0x0000003f2900728c */ /* 0x000fe2000bfc5270 */
[C---:B------:R-:W-:Y:S02]  /*3f10*/  ISETP.GT.AND P5, PT, R25.reuse, 0x28, P5 ;  /* 0x000000281900780c */ /* 0x040fe40002fa4270 */
[----:B------:R-:W-:Y:S01]  /*3f20*/  PLOP3.LUT P2, PT, PT, PT, UP3, 0x40, 0x0 ;  /* 0x000000000000781c */ /* 0x000fe20003f4e838 */
[----:B------:R-:W-:Y:S01]  /*3f30*/  UISETP.NE.AND UP3, UPT, UR18, URZ, UPT ;  /* 0x0000003f1200728c */ /* 0x000fe2000bf65270 */
[----:B------:R-:W-:Y:S01]  /*3f40*/  FSEL R49, R114, -INF , !P1 ;  /* 0xff80000072317808 */ /* 0x000fe20004800000 */
[----:B------:R-:W-:Y:S01]  /*3f50*/  UP2UR UR41, UPR, URZ, 0x40 ;  /* 0x000000403f297883 */ /* 0x000fe20008000000 */
[----:B------:R-:W-:Y:S01]  /*3f60*/  PLOP3.LUT P1, PT, PT, PT, UP0, 0x40, 0x0 ;  /* 0x000000000000781c */ /* 0x000fe20003f2e808 */
[----:B------:R-:W-:Y:S01]  /*3f70*/  UISETP.NE.AND UP0, UPT, UR42, URZ, UPT ;  /* 0x0000003f2a00728c */ /* 0x000fe2000bf05270 */
[----:B------:R-:W-:-:S02]  /*3f80*/  ISETP.GT.AND P0, PT, R25, 0x31, P0 ;  /* 0x000000311900780c */ /* 0x000fc40000704270 */
[C---:B------:R-:W-:Y:S02]  /*3f90*/  ISETP.LT.OR P5, PT, R26.reuse, 0x29, P5 ;  /* 0x000000291a00780c */ /* 0x040fe40002fa1670 */
[C---:B------:R-:W-:Y:S02]  /*3fa0*/  ISETP.GT.AND P2, PT, R25.reuse, 0x29, P2 ;  /* 0x000000291900780c */ /* 0x040fe40001744270 */
[----:B------:R-:W-:Y:S02]  /*3fb0*/  ISETP.GT.AND P1, PT, R25, 0x30, P1 ;  /* 0x000000301900780c */ /* 0x000fe40000f24270 */
[----:B------:R-:W-:Y:S02]  /*3fc0*/  ISETP.LT.OR P0, PT, R26, 0x32, P0 ;  /* 0x000000321a00780c */ /* 0x000fe40000701670 */
[----:B------:R-:W-:Y:S02]  /*3fd0*/  FSEL R96, R110, -INF , !P5 ;  /* 0xff8000006e607808 */ /* 0x000fe40006800000 */
[----:B------:R-:W-:-:S02]  /*3fe0*/  ISETP.LT.OR P2, PT, R26, 0x2a, P2 ;  /* 0x0000002a1a00780c */ /* 0x000fc40001741670 */
[----:B------:R-:W-:Y:S01]  /*3ff0*/  PLOP3.LUT P6, PT, PT, PT, UP5, 0x40, 0x0 ;  /* 0x000000000000781c */ /* 0x000fe20003fce858 */
[----:B------:R-:W-:Y:S01]  /*4000*/  UISETP.NE.AND UP5, UPT, UR40, URZ, UPT ;  /* 0x0000003f2800728c */ /* 0x000fe2000bfa5270 */
[----:B------:R-:W-:Y:S01]  /*4010*/  PLOP3.LUT P5, PT, PT, PT, UP4, 0x40, 0x0 ;  /* 0x000000000000781c */ /* 0x000fe20003fae848 */
[----:B------:R-:W-:Y:S01]  /*4020*/  UISETP.NE.AND UP4, UPT, UR39, URZ, UPT ;  /* 0x0000003f2700728c */ /* 0x000fe2000bf85270 */
[----:B------:R-:W-:Y:S01]  /*4030*/  ISETP.LT.OR P1, PT, R26, 0x31, P1 ;  /* 0x000000311a00780c */ /* 0x000fe20000f21670 */
[----:B------:R-:W-:Y:S01]  /*4040*/  UP2UR UR39, UPR, URZ, 0x4 ;  /* 0x000000043f277883 */ /* 0x000fe20008000000 */
[----:B------:R-:W-:Y:S01]  /*4050*/  FSEL R170, R107, -INF , !P0 ;  /* 0xff8000006baa7808 */ /* 0x000fe20004000000 */
[----:B------:R-:W-:Y:S01]  /*4060*/  UP2UR UR42, UPR, URZ, 0x20 ;  /* 0x000000203f2a7883 */ /* 0x000fe20008000000 */
[----:B------:R-:W-:Y:S01]  /*4070*/  FSEL R47, R111, -INF , !P2 ;  /* 0xff8000006f2f7808 */ /* 0x000fe20005000000 */
[----:B------:R-:W-:Y:S01]  /*4080*/  UP2UR UR43, UPR, URZ, 0x10 ;  /* 0x000000103f2b7883 */ /* 0x000fe20008000000 */
[----:B------:R-:W-:Y:S01]  /*4090*/  PLOP3.LUT P0, PT, PT, PT, UP2, 0x40, 0x0 ;  /* 0x000000000000781c */ /* 0x000fe20003f0e828 */
[----:B------:R-:W-:Y:S01]  /*40a0*/  UISETP.NE.AND UP2, UPT, UR27, URZ, UPT ;  /* 0x0000003f1b00728c */ /* 0x000fe2000bf45270 */
[C---:B------:R-:W-:Y:S01]  /*40b0*/  ISETP.GT.AND P6, PT, R25.reuse, 0x38, P6 ;  /* 0x000000381900780c */ /* 0x040fe200037c4270 */
[----:B------:R-:W-:Y:S01]  /*40c0*/  UP2UR UR40, UPR, URZ, 0x2 ;  /* 0x000000023f287883 */ /* 0x000fe20008000000 */
[C---:B------:R-:W-:Y:S01]  /*40d0*/  ISETP.GT.AND P5, PT, R25.reuse, 0x39, P5 ;  /* 0x000000391900780c */ /* 0x040fe20002fa4270 */
[----:B------:R-:W-:Y:S01]  /*40e0*/  UP2UR UR45, UPR, URZ, 0x4 ;  /* 0x000000043f2d7883 */ /* 0x000fe20008000000 */
[----:B------:R-:W-:Y:S01]  /*40f0*/  PLOP3.LUT P2, PT, PT, PT, UP3, 0x40, 0x0 ;  /* 0x000000000000781c */ /* 0x000fe20003f4e838 */
[----:B------:R-:W-:Y:S01]  /*4100*/  UISETP.NE.AND UP3, UPT, UR38, URZ, UPT ;  /* 0x0000003f2600728c */ /* 0x000fe2000bf65270 */
[----:B------:R-:W-:Y:S01]  /*4110*/  FSEL R187, R106, -INF , !P1 ;  /* 0xff8000006abb7808 */ /* 0x000fe20004800000 */
[----:B------:R-:W-:Y:S01]  /*4120*/  UP2UR UR38, UPR, URZ, 0x1 ;  /* 0x000000013f267883 */ /* 0x000fe20008000000 */
[----:B------:R-:W-:Y:S01]  /*4130*/  PLOP3.LUT P1, PT, PT, PT, UP0, 0x40, 0x0 ;  /* 0x000000000000781c */ /* 0x000fe20003f2e808 */
[----:B------:R-:W-:Y:S01]  /*4140*/  UISETP.NE.AND UP0, UPT, UR34, URZ, UPT ;  /* 0x0000003f2200728c */ /* 0x000fe2000bf05270 */
[C---:B------:R-:W-:Y:S01]  /*4150*/  ISETP.LT.OR P6, PT, R26.reuse, 0x39, P6 ;  /* 0x000000391a00780c */ /* 0x040fe200037c1670 */
[----:B------:R-:W-:Y:S01]  /*4160*/  UISETP.NE.AND UP2, UPT, UR33, URZ, UPT ;  /* 0x0000003f2100728c */ /* 0x000fe2000bf45270 */
[----:B------:R-:W-:Y:S01]  /*4170*/  ISETP.LT.OR P5, PT, R26, 0x3a, P5 ;  /* 0x0000003a1a00780c */ /* 0x000fe20002fa1670 */
[----:B------:R-:W-:Y:S01]  /*4180*/  UP2UR UR44, UPR, URZ, 0x8 ;  /* 0x000000083f2c7883 */ /* 0x000fe20008000000 */
[----:B------:R-:W-:-:S02]  /*4190*/  ISETP.GT.AND P0, PT, R25, 0x48, P0 ;  /* 0x000000481900780c */ /* 0x000fc40000704270 */
[C---:B------:R-:W-:Y:S02]  /*41a0*/  ISETP.GT.AND P2, PT, R25.reuse, 0x40, P2 ;  /* 0x000000401900780c */ /* 0x040fe40001744270 */
[----:B------:R-:W-:Y:S02]  /*41b0*/  ISETP.GT.AND P1, PT, R25, 0x41, P1 ;  /* 0x000000411900780c */ /* 0x000fe40000f24270 */
[----:B------:R-:W-:Y:S02]  /*41c0*/  FSEL R171, R102, -INF , !P6 ;  /* 0xff80000066ab7808 */ /* 0x000fe40007000000 */
[----:B------:R-:W-:Y:S02]  /*41d0*/  FSEL R172, R103, -INF , !P5 ;  /* 0xff80000067ac7808 */ /* 0x000fe40006800000 */
[C---:B------:R-:W-:Y:S02]  /*41e0*/  ISETP.LT.OR P0, PT, R26.reuse, 0x49, P0 ;  /* 0x000000491a00780c */ /* 0x040fe40000701670 */
[----:B------:R-:W-:-:S02]  /*41f0*/  ISETP.LT.OR P2, PT, R26, 0x41, P2 ;  /* 0x000000411a00780c */ /* 0x000fc40001741670 */
[----:B------:R-:W-:Y:S01]  /*4200*/  PLOP3.LUT P6, PT, PT, PT, UP1, 0x40, 0x0 ;  /* 0x000000000000781c */ /* 0x000fe20003fce818 */
[----:B------:R-:W-:Y:S01]  /*4210*/  UISETP.NE.AND UP1, UPT, UR28, URZ, UPT ;  /* 0x0000003f1c00728c */ /* 0x000fe2000bf25270 */
[----:B------:R-:W-:Y:S01]  /*4220*/  PLOP3.LUT P5, PT, PT, PT, UP6, 0x40, 0x0 ;  /* 0x000000000000781c */ /* 0x000fe20003fae868 */
[----:B------:R-:W-:Y:S01]  /*4230*/  UISETP.NE.AND UP6, UPT, UR29, URZ, UPT ;  /* 0x0000003f1d00728c */ /* 0x000fe2000bfc5270 */
[----:B------:R-:W-:Y:S02]  /*4240*/  ISETP.LT.OR P1, PT, R26, 0x42, P1 ;  /* 0x000000421a00780c */ /* 0x000fe40000f21670 */
[----:B------:R-:W-:Y:S02]  /*4250*/  FSEL R206, R94, -INF , !P0 ;  /* 0xff8000005ece7808 */ /* 0x000fe40004000000 */
[----:B------:R-:W-:Y:S02]  /*4260*/  FSEL R211, R98, -INF , !P2 ;  /* 0xff80000062d37808 */ /* 0x000fe40005000000 */
[----:B------:R-:W-:Y:S01]  /*4270*/  PLOP3.LUT P0, PT, PT, PT, UP3, 0x40, 0x0 ;  /* 0x000000000000781c */ /* 0x000fe20003f0e838 */
[----:B------:R-:W-:Y:S01]  /*4280*/  UISETP.NE.AND UP3, UPT, UR32, URZ, UPT ;  /* 0x0000003f2000728c */ /* 0x000fe2000bf65270 */
[----:B------:R-:W-:-:S02]  /*4290*/  ISETP.GT.AND P6, PT, R25, 0x49, P6 ;  /* 0x000000491900780c */ /* 0x000fc400037c4270 */
[----:B------:R-:W-:Y:S02]  /*42a0*/  ISETP.GT.AND P5, PT, R25, 0x50, P5 ;  /* 0x000000501900780c */ /* 0x000fe40002fa4270 */
[----:B------:R-:W-:Y:S01]  /*42b0*/  PLOP3.LUT P2, PT, PT, PT, UP5, 0x40, 0x0 ;  /* 0x000000000000781c */ /* 0x000fe20003f4e858 */
[----:B------:R-:W-:Y:S01]  /*42c0*/  UISETP.NE.AND UP5, UPT, UR30, URZ, UPT ;  /* 0x0000003f1e00728c */ /* 0x000fe2000bfa5270 */
[----:B------:R-:W-:Y:S02]  /*42d0*/  FSEL R155, R99, -INF , !P1 ;  /* 0xff800000639b7808 */ /* 0x000fe40004800000 */
[----:B------:R-:W-:Y:S01]  /*42e0*/  PLOP3.LUT P1, PT, PT, PT, UP4, 0x40, 0x0 ;  /* 0x000000000000781c */ /* 0x000fe20003f2e848 */
[----:B------:R-:W-:Y:S01]  /*42f0*/  UISETP.NE.AND UP4, UPT, UR31, URZ, UPT ;  /* 0x0000003f1f00728c */ /* 0x000fe2000bf85270 */
[----:B------:R-:W-:Y:S02]  /*4300*/  ISETP.GT.AND P0, PT, R25, 0x59, P0 ;  /* 0x000000591900780c */ /* 0x000fe40000704270 */
[----:B------:R-:W-:-:S02]  /*4310*/  ISETP.LT.OR P6, PT, R26, 0x4a, P6 ;  /* 0x0000004a1a00780c */ /* 0x000fc400037c1670 */
[C---:B------:R-:W-:Y:S02]  /*4320*/  ISETP.LT.OR P5, PT, R26.reuse, 0x51, P5 ;  /* 0x000000511a00780c */ /* 0x040fe40002fa1670 */
[C---:B------:R-:W-:Y:S02]  /*4330*/  ISETP.GT.AND P2, PT, R25.reuse, 0x51, P2 ;  /* 0x000000511900780c */ /* 0x040fe40001744270 */
[----:B------:R-:W-:Y:S02]  /*4340*/  ISETP.GT.AND P1, PT, R25, 0x58, P1 ;  /* 0x000000581900780c */ /* 0x000fe40000f24270 */
[----:B------:R-:W-:Y:S02]  /*4350*/  ISETP.LT.OR P0, PT, R26, 0x5a, P0 ;  /* 0x0000005a1a00780c */ /* 0x000fe40000701670 */
[----:B------:R-:W-:Y:S02]  /*4360*/  FSEL R152, R95, -INF , !P6 ;  /* 0xff8000005f987808 */ /* 0x000fe40007000000 */
[----:B------:R-:W-:-:S02]  /*4370*/  FSEL R137, R90, -INF , !P5 ;  /* 0xff8000005a897808 */ /* 0x000fc40006800000 */
[C---:B------:R-:W-:Y:S02]  /*4380*/  ISETP.LT.OR P2, PT, R26.reuse, 0x52, P2 ;  /* 0x000000521a00780c */ /* 0x040fe40001741670 */
[----:B------:R-:W-:Y:S01]  /*4390*/  PLOP3.LUT P6, PT, PT, PT, UP0, 0x40, 0x0 ;  /* 0x000000000000781c */ /* 0x000fe20003fce808 */
[----:B------:R-:W-:Y:S01]  /*43a0*/  UISETP.NE.AND UP0, UPT, UR26, URZ, UPT ;  /* 0x0000003f1a00728c */ /* 0x000fe2000bf05270 */
[----:B------:R-:W-:Y:S01]  /*43b0*/  PLOP3.LUT P5, PT, PT, PT, UP2, 0x40, 0x0 ;  /* 0x000000000000781c */ /* 0x000fe20003fae828 */
[----:B------:R-:W-:Y:S01]  /*43c0*/  UISETP.NE.AND UP2, UPT, UR45, URZ, UPT ;  /* 0x0000003f2d00728c */ /* 0x000fe2000bf45270 */
[----:B------:R-:W-:Y:S02]  /*43d0*/  ISETP.LT.OR P1, PT, R26, 0x59, P1 ;  /* 0x000000591a00780c */ /* 0x000fe40000f21670 */
[----:B------:R-:W-:Y:S02]  /*43e0*/  FSEL R125, R83, -INF , !P0 ;  /* 0xff800000537d7808 */ /* 0x000fe40004000000 */
[----:B------:R-:W-:-:S02]  /*43f0*/  FSEL R134, R91, -INF , !P2 ;  /* 0xff8000005b867808 */ /* 0x000fc40005000000 */
[C---:B------:R-:W-:Y:S02]  /*4400*/  ISETP.GT.AND P6, PT, R3.reuse, RZ, P6 ;  /* 0x000000ff0300720c */ /* 0x040fe400037c4270 */
[----:B------:R-:W-:Y:S02]  /*4410*/  ISETP.GT.AND P5, PT, R3, 0x1, P5 ;  /* 0x000000010300780c */ /* 0x000fe40002fa4270 */
[----:B------:R-:W-:Y:S01]  /*4420*/  PLOP3.LUT P0, PT, PT, PT, UP5, 0x40, 0x0 ;  /* 0x000000000000781c */ /* 0x000fe20003f0e858 */
[----:B------:R-:W-:Y:S01]  /*4430*/  UISETP.NE.AND UP5, UPT, UR22, URZ, UPT ;  /* 0x0000003f1600728c */ /* 0x000fe2000bfa5270 */
[----:B------:R-:W-:Y:S01]  /*4440*/  PLOP3.LUT P2, PT, PT, PT, UP3, 0x40, 0x0 ;  /* 0x000000000000781c */ /* 0x000fe20003f4e838 */
[----:B------:R-:W-:Y:S01]  /*4450*/  UISETP.NE.AND UP3, UPT, UR24, URZ, UPT ;  /* 0x0000003f1800728c */ /* 0x000fe2000bf65270 */
[----:B------:R-:W-:Y:S02]  /*4460*/  FSEL R127, R82, -INF , !P1 ;  /* 0xff800000527f7808 */ /* 0x000fe40004800000 */
[----:B------:R-:W-:Y:S01]  /*4470*/  PLOP3.LUT P1, PT, PT, PT, UP4, 0x40, 0x0 ;  /* 0x000000000000781c */ /* 0x000fe20003f2e848 */
[----:B------:R-:W-:Y:S01]  /*4480*/  UP2UR UR45, UPR, URZ, 0x8 ;  /* 0x000000083f2d7883 */ /* 0x000fe20008000000 */
[C---:B------:R-:W-:Y:S01]  /*4490*/  ISETP.LT.OR P6, PT, R35.reuse, 0x1, P6 ;  /* 0x000000012300780c */ /* 0x040fe200037c1670 */
[----:B------:R-:W-:Y:S01]  /*44a0*/  UISETP.NE.AND UP3, UPT, UR25, URZ, UPT ;  /* 0x0000003f1900728c */ /* 0x000fe2000bf65270 */
[----:B------:R-:W-:Y:S01]  /*44b0*/  ISETP.LT.OR P5, PT, R35, 0x2, P5 ;  /* 0x000000022300780c */ /* 0x000fe20002fa1670 */
[----:B------:R-:W-:Y:S01]  /*44c0*/  UISETP.NE.AND UP4, UPT, UR23, URZ, UPT ;  /* 0x0000003f1700728c */ /* 0x000fe2000bf85270 */
[----:B------:R-:W-:-:S02]  /*44d0*/  ISETP.GT.AND P0, PT, R3, 0x10, P0 ;  /* 0x000000100300780c */ /* 0x000fc40000704270 */
[C---:B------:R-:W-:Y:S02]  /*44e0*/  ISETP.GT.AND P2, PT, R3.reuse, 0x8, P2 ;  /* 0x000000080300780c */ /* 0x040fe40001744270 */
[----:B------:R-:W-:Y:S02]  /*44f0*/  ISETP.GT.AND P1, PT, R3, 0x9, P1 ;  /* 0x000000090300780c */ /* 0x000fe40000f24270 */
[----:B------:R-:W-:Y:S02]  /*4500*/  FSEL R180, R76, -INF , !P6 ;  /* 0xff8000004cb47808 */ /* 0x000fe40007000000 */
[----:B------:R-:W-:Y:S02]  /*4510*/  FSEL R184, R77, -INF , !P5 ;  /* 0xff8000004db87808 */ /* 0x000fe40006800000 */
[C---:B------:R-:W-:Y:S02]  /*4520*/  ISETP.LT.OR P0, PT, R35.reuse, 0x11, P0 ;  /* 0x000000112300780c */ /* 0x040fe40000701670 */
[----:B------:R-:W-:Y:S01]  /*4530*/  PLOP3.LUT P6, PT, PT, PT, UP6, 0x40, 0x0 ;  /* 0x000000000000781c */ /* 0x000fe20003fce868 */
[----:B------:R-:W-:Y:S01]  /*4540*/  UISETP.NE.AND UP6, UPT, UR21, URZ, UPT ;  /* 0x0000003f1500728c */ /* 0x000fe2000bfc5270 */
[----:B------:R-:W-:Y:S01]  /*4550*/  PLOP3.LUT P5, PT, PT, PT, UP1, 0x40, 0x0 ;  /* 0x000000000000781c */ /* 0x000fe20003fae818 */
[----:B------:R-:W-:Y:S01]  /*4560*/  UISETP.NE.AND UP1, UPT, UR20, URZ, UPT ;  /* 0x0000003f1400728c */ /* 0x000fe2000bf25270 */
[----:B------:R-:W-:-:S02]  /*4570*/  ISETP.LT.OR P2, PT, R35, 0x9, P2 ;  /* 0x000000092300780c */ /* 0x000fc40001741670 */
[----:B------:R-:W-:Y:S02]  /*4580*/  ISETP.LT.OR P1, PT, R35, 0xa, P1 ;  /* 0x0000000a2300780c */ /* 0x000fe40000f21670 */
[----:B------:R-:W-:Y:S02]  /*4590*/  FSEL R41, R68, -INF , !P0 ;  /* 0xff80000044297808 */ /* 0x000fe40004000000 */
[C---:B------:R-:W-:Y:S02]  /*45a0*/  ISETP.GT.AND P6, PT, R3.reuse, 0x11, P6 ;  /* 0x000000110300780c */ /* 0x040fe400037c4270 */
[----:B------:R-:W-:Y:S02]  /*45b0*/  ISETP.GT.AND P5, PT, R3, 0x18, P5 ;  /* 0x000000180300780c */ /* 0x000fe40002fa4270 */
[----:B------:R-:W-:Y:S01]  /*45c0*/  PLOP3.LUT P0, PT, PT, PT, UP3, 0x40, 0x0 ;  /* 0x000000000000781c */ /* 0x000fe20003f0e838 */
[----:B------:R-:W-:Y:S01]  /*45d0*/  UISETP.NE.AND UP3, UPT, UR45, URZ, UPT ;  /* 0x0000003f2d00728c */ /* 0x000fe2000bf65270 */
[----:B------:R-:W-:-:S02]  /*45e0*/  FSEL R183, R72, -INF , !P2 ;  /* 0xff80000048b77808 */ /* 0x000fc40005000000 */
[----:B------:R-:W-:Y:S02]  /*45f0*/  FSEL R44, R73, -INF , !P1 ;  /* 0xff800000492c7808 */ /* 0x000fe40004800000 */
[----:B------:R-:W-:Y:S01]  /*4600*/  PLOP3.LUT P2, PT, PT, PT, UP2, 0x40, 0x0 ;  /* 0x000000000000781c */ /* 0x000fe20003f4e828 */
[----:B------:R-:W-:Y:S01]  /*4610*/  UISETP.NE.AND UP2, UPT, UR19, URZ, UPT ;  /* 0x0000003f1300728c */ /* 0x000fe2000bf45270 */
[----:B------:R-:W-:Y:S01]  /*4620*/  PLOP3.LUT P1, PT, PT, PT, UP0, 0x40, 0x0 ;  /* 0x000000000000781c */ /* 0x000fe20003f2e808 */
[----:B------:R-:W-:Y:S01]  /*4630*/  UISETP.NE.AND UP0, UPT, UR18, URZ, UPT ;  /* 0x0000003f1200728c */ /* 0x000fe2000bf05270 */
[C---:B------:R-:W-:Y:S02]  /*4640*/  ISETP.LT.OR P6, PT, R35.reuse, 0x12, P6 ;  /* 0x000000122300780c */ /* 0x040fe400037c1670 */
[----:B------:R-:W-:Y:S02]  /*4650*/  ISETP.LT.OR P5, PT, R35, 0x19, P5 ;  /* 0x000000192300780c */ /* 0x000fe40002fa1670 */
        /* <DEDUP_REMOVED lines=29> */
[----:B------:R-:W-:Y:S01]  /*4830*/  FSEL R240, R17, -INF , !P5 ;  /* 0xff80000011f07808 */ /* 0x000fe20006800000 */
[----:B------:R-:W1:Y:S01]  /*4840*/  SHFL.IDX PT, R16, R33, 0x3, 0x1c1f ;  /* 0x007c1f0021107f89 */ /* 0x000e6200000e0000 */
        /* <DEDUP_REMOVED lines=8> */
[----:B------:R-:W-:Y:S01]  /*48d0*/  PLOP3.LUT P0, PT, PT, PT, UP1, 0x40, 0x0 ;  /* 0x000000000000781c */ /* 0x000fe20003f0e818 */
[----:B------:R-:W-:Y:S01]  /*48e0*/  UISETP.NE.AND UP1, UPT, UR35, URZ, UPT ;  /* 0x0000003f2300728c */ /* 0x000fe2000bf25270 */
[----:B------:R-:W-:Y:S02]  /*48f0*/  FSEL R136, R60, -INF , !P2 ;  /* 0xff8000003c887808 */ /* 0x000fe40005000000 */
[----:B------:R-:W-:Y:S02]  /*4900*/  FSEL R133, R61, -INF , !P1 ;  /* 0xff8000003d857808 */ /* 0x000fe40004800000 */
[----:B------:R-:W-:Y:S01]  /*4910*/  PLOP3.LUT P2, PT, PT, PT, UP0, 0x40, 0x0 ;  /* 0x000000000000781c */ /* 0x000fe20003f4e808 */
[----:B------:R-:W-:Y:S01]  /*4920*/  UISETP.NE.AND UP0, UPT, UR37, URZ, UPT ;  /* 0x0000003f2500728c */ /* 0x000fe2000bf05270 */
[----:B------:R-:W-:Y:S01]  /*4930*/  PLOP3.LUT P1, PT, PT, PT, UP2, 0x40, 0x0 ;  /* 0x000000000000781c */ /* 0x000fe20003f2e828 */
[----:B------:R-:W-:Y:S01]  /*4940*/  UISETP.NE.AND UP2, UPT, UR36, URZ, UPT ;  /* 0x0000003f2400728c */ /* 0x000fe2000bf45270 */
[----:B------:R-:W-:-:S02]  /*4950*/  ISETP.GT.AND P0, PT, R3, 0x49, P0 ;  /* 0x000000490300780c */ /* 0x000fc40000704270 */
[C---:B------:R-:W-:Y:S02]  /*4960*/  ISETP.GT.AND P6, PT, R3.reuse, 0x39, P6 ;  /* 0x000000390300780c */ /* 0x040fe400037c4270 */
        /* <DEDUP_REMOVED lines=8> */
[----:B------:R-:W-:Y:S01]  /*49f0*/  FSEL R174, R9, -INF , !P0 ;  /* 0xff80000009ae7808 */ /* 0x000fe20004000000 */
[----:B-1----:R-:W-:Y:S01]  /*4a00*/  IMAD.IADD R9, R24, 0x1, R16 ;  /* 0x0000000118097824 */ /* 0x002fe200078e0210 */
[----:B------:R-:W-:Y:S02]  /*4a10*/  PLOP3.LUT P0, PT, PT, PT, UP0, 0x40, 0x0 ;  /* 0x000000000000781c */ /* 0x000fe40003f0e808 */
[----:B------:R-:W-:-:S02]  /*4a20*/  FSEL R124, R13, -INF , !P6 ;  /* 0xff8000000d7c7808 */ /* 0x000fc40007000000 */
[----:B------:R-:W-:Y:S02]  /*4a30*/  FSEL R156, R56, -INF , !P5 ;  /* 0xff800000389c7808 */ /* 0x000fe40006800000 */
[----:B------:R-:W-:Y:S02]  /*4a40*/  FSEL R157, R57, -INF , !P2 ;  /* 0xff800000399d7808 */ /* 0x000fe40005000000 */
[----:B------:R-:W-:Y:S01]  /*4a50*/  FSEL R159, R8, -INF , !P1 ;  /* 0xff800000089f7808 */ /* 0x000fe20004800000 */
[----:B------:R-:W-:Y:S01]  /*4a60*/  IMAD.IADD R8, R32, 0x1, R16 ;  /* 0x0000000120087824 */ /* 0x000fe200078e0210 */
[----:B------:R-:W-:Y:S02]  /*4a70*/  PLOP3.LUT P6, PT, PT, PT, UP6, 0x40, 0x0 ;  /* 0x000000000000781c */ /* 0x000fe40003fce868 */
[----:B------:R-:W-:Y:S02]  /*4a80*/  PLOP3.LUT P5, PT, PT, PT, UP5, 0x40, 0x0 ;  /* 0x000000000000781c */ /* 0x000fe40003fae858 */
[----:B------:R-:W-:-:S02]  /*4a90*/  PLOP3.LUT P2, PT, PT, PT, UP4, 0x40, 0x0 ;  /* 0x000000000000781c */ /* 0x000fc40003f4e848 */
[----:B------:R-:W-:Y:S02]  /*4aa0*/  PLOP3.LUT P1, PT, PT, PT, UP3, 0x40, 0x0 ;  /* 0x000000000000781c */ /* 0x000fe40003f2e838 */
[C---:B------:R-:W-:Y:S02]  /*4ab0*/  ISETP.GT.AND P6, PT, R3.reuse, 0x50, P6 ;  /* 0x000000500300780c */ /* 0x040fe400037c4270 */
[C---:B------:R-:W-:Y:S02]  /*4ac0*/  ISETP.GT.AND P5, PT, R3.reuse, 0x51, P5 ;  /* 0x000000510300780c */ /* 0x040fe40002fa4270 */
[C---:B------:R-:W-:Y:S02]  /*4ad0*/  ISETP.GT.AND P2, PT, R3.reuse, 0x58, P2 ;  /* 0x000000580300780c */ /* 0x040fe40001744270 */
[----:B------:R-:W-:Y:S02]  /*4ae0*/  ISETP.GT.AND P1, PT, R3, 0x59, P1 ;  /* 0x000000590300780c */ /* 0x000fe40000f24270 */
        /* <DEDUP_REMOVED lines=22> */
.L_x_963:
[----:B------:R-:W-:-:S04]  /*4c50*/  MOV R3, c[0x0][0x32c] ;  /* 0x0000cb0000037a02 */ /* 0x000fc80000000f00 */
[----:B------:R-:W-:-:S13]  /*4c60*/  ISETP.NE.AND P0, PT, R3, 0x1, PT ;  /* 0x000000010300780c */ /* 0x000fda0003f05270 */
[----:B------:R-:W-:-:S05]  /*4c70*/  @P0 IMAD.HI.U32 R3, R16, c[0x0][0x330], RZ ;  /* 0x0000cc0010030a27 */ /* 0x000fca00078e00ff */
[----:B------:R-:W-:Y:S02]  /*4c80*/  @P0 SHF.R.U32.HI R16, RZ, c[0x0][0x334], R3 ;  /* 0x0000cd00ff100a19 */ /* 0x000fe40000011603 */
.L_x_964:
[----:B------:R-:W-:Y:S05]  /*4c90*/  BSYNC B0 ;  /* 0x0000000000007941 */ /* 0x000fea0003800000 */
.L_x_962:
[----:B------:R-:W-:-:S05]  /*4ca0*/  IMAD R16, R16, c[0x0][0x32c], R2 ;  /* 0x0000cb0010107a24 */ /* 0x000fca00078e0202 */
[----:B------:R-:W-:Y:S02]  /*4cb0*/  IADD3 R2, R16, c[0x0][0x32c], RZ ;  /* 0x0000cb0010027a10 */ /* 0x000fe40007ffe0ff */
[----:B------:R-:W-:Y:S02]  /*4cc0*/  IMNMX R9, R9, R16, !PT ;  /* 0x0000001009097217 */ /* 0x000fe40007800200 */
[----:B------:R-:W-:Y:S02]  /*4cd0*/  IMNMX R8, R8, R2, PT ;  /* 0x0000000208087217 */ /* 0x000fe40003800200 */
.L_x_961:
        /* <DEDUP_REMOVED lines=31> */
[----:B------:R-:W-:Y:S01]  /*4ed0*/  UIADD3 UR6, UR6, -0x2, URZ ;  /* 0xfffffffe06067890 */ /* 0x000fe2000fffe03f */
[----:B------:R-:W-:Y:S01]  /*4ee0*/  FMNMX.FTZ R3, R113, R3, !PT ;  /* 0x0000000371037209 */ /* 0x000fe20007810000 */
[--C-:B------:R-:W-:Y:S01]  /*4ef0*/  IMAD R219, R4, 0x2, R225.reuse ;  /* 0x0000000204db7824 */ /* 0x100fe200078e02e1 */
[----:B------:R-:W-:Y:S01]  /*4f00*/  FMNMX.FTZ R2, R48, R2, !PT ;  /* 0x0000000230027209 */ /* 0x000fe20007810000 */
[----:B------:R-:W-:Y:S01]  /*4f10*/  IMAD R220, R0, 0x2, R225 ;  /* 0x0000000200dc7824 */ /* 0x000fe200078e02e1 */
[----:B------:R-:W-:Y:S01]  /*4f20*/  FMNMX.FTZ R3, R6, R3, !PT ;  /* 0x0000000306037209 */ /* 0x000fe20007810000 */
[----:B------:R-:W-:Y:S01]  /*4f30*/  IMAD R218, R0, 0x2, R219 ;  /* 0x0000000200da7824 */ /* 0x000fe200078e02db */
        /* <DEDUP_REMOVED lines=39> */
[----:B------:R-:W-:Y:S01]  /*51b0*/  PLOP3.LUT P6, PT, PT, PT, UP0, 0x40, 0x0 ;  /* 0x000000000000781c */ /* 0x000fe20003fce808 */
[----:B------:R-:W-:Y:S01]  /*51c0*/  UISETP.NE.AND UP1, UPT, UR26, URZ, UPT ;  /* 0x0000003f1a00728c */ /* 0x000fe2000bf25270 */
[C---:B------:R-:W-:Y:S01]  /*51d0*/  ISETP.GT.AND P5, PT, R9.reuse, RZ, P5 ;  /* 0x000000ff0900720c */ /* 0x040fe20002fa4270 */
[----:B------:R-:W-:Y:S01]  /*51e0*/  UISETP.NE.AND UP0, UPT, UR25, URZ, UPT ;  /* 0x0000003f1900728c */ /* 0x000fe2000bf05270 */
[C---:B------:R-:W-:Y:S01]  /*51f0*/  ISETP.GT.AND P2, PT, R9.reuse, 0x1, P2 ;  /* 0x000000010900780c */ /* 0x040fe20001744270 */
[----:B------:R-:W-:Y:S01]  /*5200*/  UISETP.NE.AND UP5, UPT, UR34, URZ, UPT ;  /* 0x0000003f2200728c */ /* 0x000fe2000bfa5270 */
[----:B------:R-:W-:-:S02]  /*5210*/  ISETP.GT.AND P1, PT, R9, 0x8, P1 ;  /* 0x000000080900780c */ /* 0x000fc40000f24270 */
[C---:B------:R-:W-:Y:S02]  /*5220*/  ISETP.GT.AND P0, PT, R9.reuse, 0x9, P0 ;  /* 0x000000090900780c */ /* 0x040fe40000704270 */
[----:B------:R-:W-:Y:S02]  /*5230*/  ISETP.GT.AND P6, PT, R9, 0x10, P6 ;  /* 0x000000100900780c */ /* 0x000fe400037c4270 */
[C---:B------:R-:W-:Y:S02]  /*5240*/  ISETP.LT.OR P5, PT, R8.reuse, 0x1, P5 ;  /* 0x000000010800780c */ /* 0x040fe40002fa1670 */
[C---:B------:R-:W-:Y:S02]  /*5250*/  ISETP.LT.OR P2, PT, R8.reuse, 0x2, P2 ;  /* 0x000000020800780c */ /* 0x040fe40001741670 */
[----:B------:R-:W-:Y:S02]  /*5260*/  ISETP.LT.OR P1, PT, R8, 0x9, P1 ;  /* 0x000000090800780c */ /* 0x000fe40000f21670 */
[----:B-1----:R-:W-:-:S02]  /*5270*/  FMNMX.FTZ R13, R3, R13, !PT ;  /* 0x0000000d030d7209 */ /* 0x002fc40007810000 */
[C---:B------:R-:W-:Y:S02]  /*5280*/  ISETP.LT.OR P0, PT, R8.reuse, 0xa, P0 ;  /* 0x0000000a0800780c */ /* 0x040fe40000701670 */
[----:B------:R-:W-:Y:S01]  /*5290*/  ISETP.LT.OR P6, PT, R8, 0x11, P6 ;  /* 0x000000110800780c */ /* 0x000fe200037c1670 */
[----:B------:R-:W1:Y:S01]  /*52a0*/  SHFL.BFLY PT, R3, R13, 0x1, 0x1f ;  /* 0x0c201f000d037f89 */ /* 0x000e6200000e0000 */
[----:B------:R-:W-:Y:S02]  /*52b0*/  FSEL R43, R78, -INF , !P5 ;  /* 0xff8000004e2b7808 */ /* 0x000fe40006800000 */
[----:B------:R-:W-:Y:S02]  /*52c0*/  FSEL R42, R79, -INF , !P2 ;  /* 0xff8000004f2a7808 */ /* 0x000fe40005000000 */
[----:B------:R-:W-:Y:S01]  /*52d0*/  FSEL R40, R74, -INF , !P1 ;  /* 0xff8000004a287808 */ /* 0x000fe20004800000 */
[----:B------:R-:W-:Y:S01]  /*52e0*/  LDSM.16.MT88.4 R76, [R218+0x900] ;  /* 0x00090000da4c783b */ /* 0x000fe20000004200 */
[----:B------:R-:W-:-:S02]  /*52f0*/  FSEL R35, R75, -INF , !P0 ;  /* 0xff8000004b237808 */ /* 0x000fc40004000000 */
[----:B--2---:R-:W-:Y:S01]  /*5300*/  FMNMX.FTZ R12, R2, R12, !PT ;  /* 0x0000000c020c7209 */ /* 0x004fe20007810000 */
[----:B------:R-:W-:Y:S01]  /*5310*/  LDSM.16.MT88.4 R72, [R218+0x1100] ;  /* 0x00110000da48783b */ /* 0x000fe20000004200 */
        /* <DEDUP_REMOVED lines=20> */
[----:B------:R-:W-:Y:S02]  /*5460*/  ISETP.LT.OR P0, PT, R8, 0x21, P0 ;  /* 0x000000210800780c */ /* 0x000fe40000701670 */
[----:B------:R-:W-:Y:S02]  /*5470*/  FMNMX.FTZ R0, R180, R184, !PT ;  /* 0x000000b8b4007209 */ /* 0x000fe40007810000 */
[----:B------:R-:W-:Y:S02]  /*5480*/  ISETP.LT.OR P6, PT, R8, 0x22, P6 ;  /* 0x000000220800780c */ /* 0x000fe400037c1670 */
[----:B------:R-:W-:Y:S02]  /*5490*/  FSEL R32, R71, -INF , !P5 ;  /* 0xff80000047207808 */ /* 0x000fe40006800000 */
[----:B------:R-:W-:Y:S01]  /*54a0*/  FSEL R27, R22, -INF , !P2 ;  /* 0xff800000161b7808 */ /* 0x000fe20005000000 */
[----:B------:R-:W-:Y:S01]  /*54b0*/  LDSM.16.MT88.4 R68, [R225+0x1900] ;  /* 0x00190000e144783b */ /* 0x000fe20000004200 */
[----:B------:R-:W-:-:S02]  /*54c0*/  FSEL R24, R23, -INF , !P1 ;  /* 0xff80000017187808 */ /* 0x000fc40004800000 */
[----:B------:R-:W-:Y:S01]  /*54d0*/  FSEL R247, R66, -INF , !P0 ;  /* 0xff80000042f77808 */ /* 0x000fe20004000000 */
[----:B------:R-:W-:Y:S01]  /*54e0*/  LDSM.16.MT88.4 R20, [R218+0x100] ;  /* 0x00010000da14783b */ /* 0x000fe20000004200 */
[----:B------:R-:W-:Y:S01]  /*54f0*/  PLOP3.LUT P5, PT, PT, PT, UP3, 0x40, 0x0 ;  /* 0x000000000000781c */ /* 0x000fe20003fae838 */
[----:B------:R-:W-:Y:S01]  /*5500*/  UISETP.NE.AND UP3, UPT, UR19, URZ, UPT ;  /* 0x0000003f1300728c */ /* 0x000fe2000bf65270 */
[----:B------:R-:W-:Y:S01]  /*5510*/  PLOP3.LUT P2, PT, PT, PT, UP2, 0x40, 0x0 ;  /* 0x000000000000781c */ /* 0x000fe20003f4e828 */
[----:B------:R-:W-:Y:S01]  /*5520*/  UISETP.NE.AND UP2, UPT, UR18, URZ, UPT ;  /* 0x0000003f1200728c */ /* 0x000fe2000bf45270 */
[----:B------:R-:W-:Y:S01]  /*5530*/  PLOP3.LUT P1, PT, PT, PT, UP1, 0x40, 0x0 ;  /* 0x000000000000781c */ /* 0x000fe20003f2e818 */
[----:B------:R-:W-:Y:S01]  /*5540*/  UISETP.NE.AND UP1, UPT, UR16, URZ, UPT ;  /* 0x0000003f1000728c */ /* 0x000fe2000bf25270 */
[----:B------:R-:W-:Y:S01]  /*5550*/  PLOP3.LUT P0, PT, PT, PT, UP0, 0x40, 0x0 ;  /* 0x000000000000781c */ /* 0x000fe20003f0e808 */
[----:B------:R-:W-:Y:S01]  /*5560*/  UISETP.NE.AND UP0, UPT, UR17, URZ, UPT ;  /* 0x0000003f1100728c */ /* 0x000fe2000bf05270 */
[----:B------:R-:W-:-:S02]  /*5570*/  FMNMX.FTZ R0, R183, R0, !PT ;  /* 0x00000000b7007209 */ /* 0x000fc40007810000 */
[----:B------:R-:W-:Y:S01]  /*5580*/  FSEL R246, R67, -INF , !P6 ;  /* 0xff80000043f67808 */ /* 0x000fe20007000000 */
[----:B------:R-:W-:Y:S01]  /*5590*/  ULDC.64 UR16, c[0x0][0x2c8] ;  /* 0x0000b20000107ab9 */ /* 0x000fe20000000a00 */
[----:B------:R-:W-:Y:S01]  /*55a0*/  PLOP3.LUT P6, PT, PT, PT, UP4, 0x40, 0x0 ;  /* 0x000000000000781c */ /* 0x000fe20003fce848 */
[----:B------:R-:W-:Y:S01]  /*55b0*/  UISETP.NE.AND UP4, UPT, UR33, URZ, UPT ;  /* 0x0000003f2100728c */ /* 0x000fe2000bf85270 */
[C---:B------:R-:W-:Y:S01]  /*55c0*/  ISETP.GT.AND P5, PT, R9.reuse, 0x28, P5 ;  /* 0x000000280900780c */ /* 0x040fe20002fa4270 */
[----:B------:R-:W-:Y:S01]  /*55d0*/  LDSM.16.MT88.4 R64, [R220+0x1900] ;  /* 0x00190000dc40783b */ /* 0x000fe20000004200 */
[C---:B------:R-:W-:Y:S01]  /*55e0*/  ISETP.GT.AND P2, PT, R9.reuse, 0x29, P2 ;  /* 0x000000290900780c */ /* 0x040fe20001744270 */
[----:B------:R-:W-:Y:S01]  /*55f0*/  UIMAD.WIDE.U32 UR18, UR14, UR16, URZ ;  /* 0x000000100e1272a5 */ /* 0x000fe2000f8e003f */
[C---:B------:R-:W-:Y:S02]  /*5600*/  ISETP.GT.AND P1, PT, R9.reuse, 0x30, P1 ;  /* 0x000000300900780c */ /* 0x040fe40000f24270 */
[----:B------:R-:W-:-:S02]  /*5610*/  ISETP.GT.AND P0, PT, R9, 0x31, P0 ;  /* 0x000000310900780c */ /* 0x000fc40000704270 */
[----:B------:R-:W-:Y:S02]  /*5620*/  FMNMX.FTZ R0, R44, R0, !PT ;  /* 0x000000002c007209 */ /* 0x000fe40007810000 */
[----:B------:R-:W-:Y:S02]  /*5630*/  ISETP.GT.AND P6, PT, R9, 0x38, P6 ;  /* 0x000000380900780c */ /* 0x000fe400037c4270 */
[C---:B------:R-:W-:Y:S02]  /*5640*/  ISETP.LT.OR P5, PT, R8.reuse, 0x29, P5 ;  /* 0x000000290800780c */ /* 0x040fe40002fa1670 */
[C---:B------:R-:W-:Y:S02]  /*5650*/  ISETP.LT.OR P2, PT, R8.reuse, 0x2a, P2 ;  /* 0x0000002a0800780c */ /* 0x040fe40001741670 */
[C---:B------:R-:W-:Y:S02]  /*5660*/  ISETP.LT.OR P1, PT, R8.reuse, 0x31, P1 ;  /* 0x000000310800780c */ /* 0x040fe40000f21670 */
[----:B------:R-:W-:-:S02]  /*5670*/  ISETP.LT.OR P0, PT, R8, 0x32, P0 ;  /* 0x000000320800780c */ /* 0x000fc40000701670 */
[----:B------:R-:W-:Y:S02]  /*5680*/  FMNMX.FTZ R0, R41, R0, !PT ;  /* 0x0000000029007209 */ /* 0x000fe40007810000 */
[----:B-1----:R-:W-:Y:S02]  /*5690*/  FMNMX.FTZ R3, R13, R3, !PT ;  /* 0x000000030d037209 */ /* 0x002fe40007810000 */
[----:B------:R-:W-:Y:S02]  /*56a0*/  ISETP.LT.OR P6, PT, R8, 0x39, P6 ;  /* 0x000000390800780c */ /* 0x000fe400037c1670 */
[----:B------:R-:W-:Y:S01]  /*56b0*/  FSEL R245, R18, -INF , !P5 ;  /* 0xff80000012f57808 */ /* 0x000fe20006800000 */
[----:B------:R-:W-:Y:S01]  /*56c0*/  FMUL.FTZ R239, R3, c[0x0][0x2d0] ;  /* 0x0000b40003ef7a20 */ /* 0x000fe20000410000 */
[----:B------:R-:W-:Y:S02]  /*56d0*/  FSEL R244, R19, -INF , !P2 ;  /* 0xff80000013f47808 */ /* 0x000fe40005000000 */
[----:B------:R-:W-:Y:S01]  /*56e0*/  FSEL R138, R62, -INF , !P1 ;  /* 0xff8000003e8a7808 */ /* 0x000fe20004800000 */
[----:B------:R-:W-:Y:S01]  /*56f0*/  LDSM.16.MT88.4 R16, [R225+0x100] ;  /* 0x00010000e110783b */ /* 0x000fe20000004200 */
[----:B------:R-:W-:-:S02]  /*5700*/  FSEL R204, R63, -INF , !P0 ;  /* 0xff8000003fcc7808 */ /* 0x000fc40004000000 */
[----:B------:R-:W-:Y:S01]  /*5710*/  PLOP3.LUT P5, PT, PT, PT, UP3, 0x40, 0x0 ;  /* 0x000000000000781c */ /* 0x000fe20003fae838 */
[----:B------:R-:W-:Y:S01]  /*5720*/  UISETP.NE.AND UP3, UPT, UR28, URZ, UPT ;  /* 0x0000003f1c00728c */ /* 0x000fe2000bf65270 */
[----:B------:R-:W-:Y:S01]  /*5730*/  PLOP3.LUT P2, PT, PT, PT, UP2, 0x40, 0x0 ;  /* 0x000000000000781c */ /* 0x000fe20003f4e828 */
[----:B------:R-:W-:Y:S01]  /*5740*/  LDSM.16.MT88.4 R60, [R219+0x1900] ;  /* 0x00190000db3c783b */ /* 0x000fe20000004200 */
[----:B------:R-:W-:Y:S01]  /*5750*/  PLOP3.LUT P1, PT, PT, PT, UP0, 0x40, 0x0 ;  /* 0x000000000000781c */ /* 0x000fe20003f2e808 */
[----:B------:R-:W-:Y:S01]  /*5760*/  UISETP.NE.AND UP2, UPT, UR29, URZ, UPT ;  /* 0x0000003f1d00728c */ /* 0x000fe2000bf45270 */
[----:B------:R-:W-:Y:S01]  /*5770*/  PLOP3.LUT P0, PT, PT, PT, UP1, 0x40, 0x0 ;  /* 0x000000000000781c */ /* 0x000fe20003f0e818 */
[----:B------:R-:W-:Y:S01]  /*5780*/  UISETP.NE.AND UP1, UPT, UR15, URZ, UPT ;  /* 0x0000003f0f00728c */ /* 0x000fe2000bf25270 */
[----:B------:R-:W-:Y:S01]  /*5790*/  FMNMX.FTZ R0, R34, R0, !PT ;  /* 0x0000000022007209 */ /* 0x000fe20007810000 */
[----:B------:R-:W-:Y:S01]  /*57a0*/  UISETP.NE.AND UP0, UPT, UR32, URZ, UPT ;  /* 0x0000003f2000728c */ /* 0x000fe2000bf05270 */
[----:B--2---:R-:W-:-:S02]  /*57b0*/  FMNMX.FTZ R2, R12, R2, !PT ;  /* 0x000000020c027209 */ /* 0x004fc40007810000 */
[----:B------:R-:W-:Y:S02]  /*57c0*/  FSEL R203, R14, -INF , !P6 ;  /* 0xff8000000ecb7808 */ /* 0x000fe40007000000 */
[----:B------:R-:W-:Y:S01]  /*57d0*/  FSETP.NEU.FTZ.AND P6, PT, R3, -INF , PT ;  /* 0xff8000000300780b */ /* 0x000fe20003fdd000 */
[----:B------:R-:W-:Y:S01]  /*57e0*/  FMUL.FTZ R207, R2, c[0x0][0x2d0] ;  /* 0x0000b40002cf7a20 */ /* 0x000fe20000410000 */
[C---:B------:R-:W-:Y:S01]  /*57f0*/  ISETP.GT.AND P5, PT, R9.reuse, 0x39, P5 ;  /* 0x000000390900780c */ /* 0x040fe20002fa4270 */
[----:B------:R-:W-:Y:S01]  /*5800*/  @UP2 UMOV UR15, UR19 ;  /* 0x00000013000f2c82 */ /* 0x000fe20008000000 */
[C---:B------:R-:W-:Y:S01]  /*5810*/  ISETP.GT.AND P2, PT, R9.reuse, 0x40, P2 ;  /* 0x000000400900780c */ /* 0x040fe20001744270 */
[----:B------:R-:W-:Y:S01]  /*5820*/  @UP2 USHF.R.U32.HI UR14, URZ, UR17, UR15 ;  /* 0x000000113f0e2299 */ /* 0x000fe2000801160f */
[C---:B------:R-:W-:Y:S02]  /*5830*/  ISETP.GT.AND P1, PT, R9.reuse, 0x41, P1 ;  /* 0x000000410900780c */ /* 0x040fe40000f24270 */
[----:B------:R-:W-:Y:S01]  /*5840*/  ISETP.GT.AND P0, PT, R9, 0x48, P0 ;  /* 0x000000480900780c */ /* 0x000fe20000704270 */
[----:B------:R-:W-:Y:S01]  /*5850*/  UIADD3 UR14, UR13, UR14, URZ ;  /* 0x0000000e0d0e7290 */ /* 0x000fe2000fffe03f */
[----:B------:R-:W-:-:S02]  /*5860*/  FMNMX.FTZ R0, R26, R0, !PT ;  /* 0x000000001a007209 */ /* 0x000fc40007810000 */
[----:B------:R-:W-:Y:S01]  /*5870*/  FSEL R239, R239, RZ, P6 ;  /* 0x000000ffefef7208 */ /* 0x000fe20003000000 */
[----:B------:R-:W-:Y:S01]  /*5880*/  ULDC UR13, c[0x0][0x328] ;  /* 0x0000ca00000d7ab9 */ /* 0x000fe20000000800 */
[----:B------:R-:W-:Y:S01]  /*5890*/  FSETP.NEU.FTZ.AND P6, PT, R2, -INF , PT ;  /* 0xff8000000200780b */ /* 0x000fe20003fdd000 */
[----:B------:R-:W-:Y:S01]  /*58a0*/  UIADD3 UR13, UR14, UR13, URZ ;  /* 0x0000000d0e0d7290 */ /* 0x000fe2000fffe03f */
[C---:B------:R-:W-:Y:S01]  /*58b0*/  ISETP.LT.OR P5, PT, R8.reuse, 0x3a, P5 ;  /* 0x0000003a0800780c */ /* 0x040fe20002fa1670 */
[--C-:B------:R-:W-:Y:S01]  /*58c0*/  FFMA.FTZ R142, R29, c[0x0][0x2d0], -R239.reuse ;  /* 0x0000b4001d8e7a23 */ /* 0x100fe200000108ef */
[----:B------:R-:W-:Y:S01]  /*58d0*/  ISETP.LT.OR P2, PT, R8, 0x41, P2 ;  /* 0x000000410800780c */ /* 0x000fe20001741670 */
[--C-:B------:R-:W-:Y:S01]  /*58e0*/  FFMA.FTZ R108, R28, c[0x0][0x2d0], -R239.reuse ;  /* 0x0000b4001c6c7a23 */ /* 0x100fe200000108ef */
[----:B------:R-:W-:Y:S01]  /*58f0*/  ISETP.LT.OR P1, PT, R8, 0x42, P1 ;  /* 0x000000420800780c */ /* 0x000fe20000f21670 */
[--C-:B------:R-:W-:Y:S01]  /*5900*/  FFMA.FTZ R166, R128, c[0x0][0x2d0], -R239.reuse ;  /* 0x0000b40080a67a23 */ /* 0x100fe200000108ef */
[----:B------:R-:W-:Y:S01]  /*5910*/  ISETP.LT.OR P0, PT, R8, 0x49, P0 ;  /* 0x000000490800780c */ /* 0x000fe20000701670 */
[--C-:B------:R-:W-:Y:S01]  /*5920*/  FFMA.FTZ R143, R129, c[0x0][0x2d0], -R239.reuse ;  /* 0x0000b400818f7a23 */ /* 0x100fe200000108ef */
[----:B------:R-:W-:Y:S01]  /*5930*/  FMNMX.FTZ R0, R25, R0, !PT ;  /* 0x0000000019007209 */ /* 0x000fe20007810000 */
[----:B------:R-:W-:Y:S01]  /*5940*/  MUFU.EX2 R142, R142 ;  /* 0x0000008e008e7308 */ /* 0x000fe20000000800 */
[----:B------:R-:W-:Y:S01]  /*5950*/  FSEL R207, R207, RZ, P6 ;  /* 0x000000ffcfcf7208 */ /* 0x000fe20003000000 */
[--C-:B------:R-:W-:Y:S01]  /*5960*/  FFMA.FTZ R167, R120, c[0x0][0x2d0], -R239.reuse ;  /* 0x0000b40078a77a23 */ /* 0x100fe200000108ef */
[----:B------:R-:W-:Y:S01]  /*5970*/  FSEL R201, R15, -INF , !P5 ;  /* 0xff8000000fc97808 */ /* 0x000fe20006800000 */
[----:B------:R-:W-:Y:S01]  /*5980*/  FFMA.FTZ R111, R121, c[0x0][0x2d0], -R239 ;  /* 0x0000b400796f7a23 */ /* 0x000fe200000108ef */
[----:B------:R-:W-:Y:S01]  /*5990*/  FSEL R177, R58, -INF , !P2 ;  /* 0xff8000003ab17808 */ /* 0x000fe20005000000 */
[--C-:B------:R-:W-:Y:S01]  /*59a0*/  FFMA.FTZ R109, R31, c[0x0][0x2d0], -R207.reuse ;  /* 0x0000b4001f6d7a23 */ /* 0x100fe200000108cf */
[----:B------:R-:W-:Y:S01]  /*59b0*/  FSEL R178, R59, -INF , !P1 ;  /* 0xff8000003bb27808 */ /* 0x000fe20004800000 */
[--C-:B------:R-:W-:Y:S01]  /*59c0*/  FFMA.FTZ R110, R30, c[0x0][0x2d0], -R207.reuse ;  /* 0x0000b4001e6e7a23 */ /* 0x100fe200000108cf */
[----:B------:R-:W-:Y:S01]  /*59d0*/  FSEL R179, R10, -INF , !P0 ;  /* 0xff8000000ab37808 */ /* 0x000fe20004000000 */
[----:B------:R-:W-:Y:S01]  /*59e0*/  LDSM.16.MT88.4 R28, [R219+0x100] ;  /* 0x00010000db1c783b */ /* 0x000fe20000004200 */
[----:B------:R-:W-:Y:S01]  /*59f0*/  FMNMX.FTZ R0, R243, R0, !PT ;  /* 0x00000000f3007209 */ /* 0x000fe20007810000 */
[--C-:B------:R-:W-:Y:S01]  /*5a00*/  FFMA.FTZ R141, R130, c[0x0][0x2d0], -R207.reuse ;  /* 0x0000b400828d7a23 */ /* 0x100fe200000108cf */
[----:B------:R-:W-:Y:S01]  /*5a10*/  PLOP3.LUT P6, PT, PT, PT, UP1, 0x40, 0x0 ;  /* 0x000000000000781c */ /* 0x000fe20003fce818 */
[--C-:B------:R-:W-:Y:S01]  /*5a20*/  FFMA.FTZ R140, R131, c[0x0][0x2d0], -R207.reuse ;  /* 0x0000b400838c7a23 */ /* 0x100fe200000108cf */
[----:B------:R-:W-:Y:S01]  /*5a30*/  PLOP3.LUT P5, PT, PT, PT, UP6, 0x40, 0x0 ;  /* 0x000000000000781c */ /* 0x000fe20003fae868 */
[----:B------:R-:W-:Y:S01]  /*5a40*/  MUFU.EX2 R166, R166 ;  /* 0x000000a600a67308 */ /* 0x000fe20000000800 */
[----:B------:R-:W-:Y:S01]  /*5a50*/  PLOP3.LUT P2, PT, PT, PT, UP5, 0x40, 0x0 ;  /* 0x000000000000781c */ /* 0x000fe20003f4e858 */
[----:B------:R-:W-:Y:S01]  /*5a60*/  FFMA.FTZ R165, R122, c[0x0][0x2d0], -R207 ;  /* 0x0000b4007aa57a23 */ /* 0x000fe200000108cf */
[----:B------:R-:W-:Y:S01]  /*5a70*/  PLOP3.LUT P1, PT, PT, PT, UP4, 0x40, 0x0 ;  /* 0x000000000000781c */ /* 0x000fe20003f2e848 */
[--C-:B------:R-:W-:Y:S01]  /*5a80*/  FFMA.FTZ R120, R116, c[0x0][0x2d0], -R239.reuse ;  /* 0x0000b40074787a23 */ /* 0x100fe200000108ef */
[----:B------:R-:W-:Y:S01]  /*5a90*/  PLOP3.LUT P0, PT, PT, PT, UP3, 0x40, 0x0 ;  /* 0x000000000000781c */ /* 0x000fe20003f0e838 */
[----:B------:R-:W-:Y:S01]  /*5aa0*/  FFMA.FTZ R123, R117, c[0x0][0x2d0], -R239 ;  /* 0x0000b400757b7a23 */ /* 0x000fe200000108ef */
[----:B------:R-:W-:Y:S01]  /*5ab0*/  FMNMX.FTZ R0, R242, R0, !PT ;  /* 0x00000000f2007209 */ /* 0x000fe20007810000 */
[----:B------:R-:W1:Y:S01]  /*5ac0*/  MUFU.EX2 R143, R143 ;  /* 0x0000008f008f7308 */ /* 0x000e620000000800 */
[C---:B------:R-:W-:Y:S01]  /*5ad0*/  ISETP.GT.AND P6, PT, R9.reuse, 0x49, P6 ;  /* 0x000000490900780c */ /* 0x040fe200037c4270 */
[--C-:B------:R-:W-:Y:S01]  /*5ae0*/  FFMA.FTZ R164, R50, c[0x0][0x2d0], -R207.reuse ;  /* 0x0000b40032a47a23 */ /* 0x100fe200000108cf */
[C---:B------:R-:W-:Y:S01]  /*5af0*/  ISETP.GT.AND P5, PT, R9.reuse, 0x50, P5 ;  /* 0x000000500900780c */ /* 0x040fe20002fa4270 */
[--C-:B------:R-:W-:Y:S01]  /*5b00*/  FFMA.FTZ R122, R118, c[0x0][0x2d0], -R207.reuse ;  /* 0x0000b400767a7a23 */ /* 0x100fe200000108cf */
[----:B------:R-:W-:Y:S01]  /*5b10*/  ISETP.GT.AND P2, PT, R9, 0x51, P2 ;  /* 0x000000510900780c */ /* 0x000fe20001744270 */
[----:B------:R-:W-:Y:S01]  /*5b20*/  FFMA.FTZ R121, R7, c[0x0][0x2d0], -R207 ;  /* 0x0000b40007797a23 */ /* 0x000fe200000108cf */
[C---:B------:R-:W-:Y:S01]  /*5b30*/  ISETP.GT.AND P1, PT, R9.reuse, 0x58, P1 ;  /* 0x000000580900780c */ /* 0x040fe20000f24270 */
[----:B------:R-:W2:Y:S01]  /*5b40*/  MUFU.EX2 R108, R108 ;  /* 0x0000006c006c7308 */ /* 0x000ea20000000800 */
[----:B------:R-:W-:Y:S01]  /*5b50*/  ISETP.GT.AND P0, PT, R9, 0x59, P0 ;  /* 0x000000590900780c */ /* 0x000fe20000704270 */
[--C-:B------:R-:W-:Y:S01]  /*5b60*/  FFMA.FTZ R99, R112, c[0x0][0x2d0], -R239.reuse ;  /* 0x0000b40070637a23 */ /* 0x100fe200000108ef */
[----:B------:R-:W-:Y:S01]  /*5b70*/  FMNMX.FTZ R9, R43, R42, !PT ;  /* 0x0000002a2b097209 */ /* 0x000fe20007810000 */
[----:B------:R-:W-:Y:S01]  /*5b80*/  FFMA.FTZ R98, R113, c[0x0][0x2d0], -R239 ;  /* 0x0000b40071627a23 */ /* 0x000fe200000108ef */
[----:B------:R-:W-:Y:S01]  /*5b90*/  FMNMX.FTZ R0, R241, R0, !PT ;  /* 0x00000000f1007209 */ /* 0x000fe20007810000 */
[--C-:B------:R-:W-:Y:S01]  /*5ba0*/  FFMA.FTZ R97, R49, c[0x0][0x2d0], -R207.reuse ;  /* 0x0000b40031617a23 */ /* 0x100fe200000108cf */
[----:B------:R-:W-:Y:S01]  /*5bb0*/  FMNMX.FTZ R9, R40, R9, !PT ;  /* 0x0000000928097209 */ /* 0x000fe20007810000 */
[----:B------:R-:W-:Y:S01]  /*5bc0*/  MUFU.EX2 R141, R141 ;  /* 0x0000008d008d7308 */ /* 0x000fe20000000800 */
[----:B------:R-:W-:Y:S01]  /*5bd0*/  FMNMX.FTZ R0, R240, R0, !PT ;  /* 0x00000000f0007209 */ /* 0x000fe20007810000 */
[----:B------:R-:W-:Y:S01]  /*5be0*/  FFMA.FTZ R85, R48, c[0x0][0x2d0], -R207 ;  /* 0x0000b40030557a23 */ /* 0x000fe200000108cf */
[----:B------:R-:W-:Y:S01]  /*5bf0*/  FMNMX.FTZ R9, R35, R9, !PT ;  /* 0x0000000923097209 */ /* 0x000fe20007810000 */
[----:B------:R-:W-:Y:S01]  /*5c00*/  LDSM.16.MT88.4 R48, [R225+0x1100] ;  /* 0x00110000e130783b */ /* 0x000fe20000004200 */
[----:B------:R-:W-:Y:S01]  /*5c10*/  FMNMX.FTZ R0, R136, R0, !PT ;  /* 0x0000000088007209 */ /* 0x000fe20007810000 */
[--C-:B------:R-:W-:Y:S01]  /*5c20*/  FFMA.FTZ R84, R6, c[0x0][0x2d0], -R239.reuse ;  /* 0x0000b40006547a23 */ /* 0x100fe200000108ef */
[----:B------:R-:W-:Y:S01]  /*5c30*/  FMNMX.FTZ R9, R33, R9, !PT ;  /* 0x0000000921097209 */ /* 0x000fe20007810000 */
[----:B------:R-:W3:Y:S01]  /*5c40*/  MUFU.EX2 R140, R140 ;  /* 0x0000008c008c7308 */ /* 0x000ee20000000800 */
[----:B------:R-:W-:Y:S01]  /*5c50*/  FMNMX.FTZ R0, R133, R0, !PT ;  /* 0x0000000085007209 */ /* 0x000fe20007810000 */
[----:B------:R-:W-:Y:S01]  /*5c60*/  LDSM.16.MT88.4 R12, [R220+0x1100] ;  /* 0x00110000dc0c783b */ /* 0x000fe20000004200 */
        /* <DEDUP_REMOVED lines=13> */
[----:B------:R-:W4:Y:S01]  /*5d40*/  MUFU.EX2 R110, R110 ;  /* 0x0000006e006e7308 */ /* 0x000f220000000800 */
[----:B------:R-:W-:Y:S01]  /*5d50*/  FMNMX.FTZ R0, R157, R0, !PT ;  /* 0x000000009d007209 */ /* 0x000fe20007810000 */
[----:B------:R-:W-:Y:S01]  /*5d60*/  FFMA.FTZ R168, R168, c[0x0][0x2d0], -R239 ;  /* 0x0000b400a8a87a23 */ /* 0x000fe200000108ef */
[----:B------:R-:W-:Y:S01]  /*5d70*/  FMNMX.FTZ R9, R246, R9, !PT ;  /* 0x00000009f6097209 */ /* 0x000fe20007810000 */
[--C-:B------:R-:W-:Y:S01]  /*5d80*/  FFMA.FTZ R170, R170, c[0x0][0x2d0], -R207.reuse ;  /* 0x0000b400aaaa7a23 */ /* 0x100fe200000108cf */
[----:B------:R-:W-:Y:S01]  /*5d90*/  FMNMX.FTZ R0, R159, R0, !PT ;  /* 0x000000009f007209 */ /* 0x000fe20007810000 */
[--C-:B------:R-:W-:Y:S01]  /*5da0*/  FFMA.FTZ R171, R171, c[0x0][0x2d0], -R207.reuse ;  /* 0x0000b400abab7a23 */ /* 0x100fe200000108cf */
[----:B------:R-:W-:Y:S01]  /*5db0*/  FMNMX.FTZ R9, R245, R9, !PT ;  /* 0x00000009f5097209 */ /* 0x000fe20007810000 */
[----:B------:R-:W-:Y:S01]  /*5dc0*/  MUFU.EX2 R167, R167 ;  /* 0x000000a700a77308 */ /* 0x000fe20000000800 */
[----:B------:R-:W-:Y:S01]  /*5dd0*/  FMNMX.FTZ R0, R174, R0, !PT ;  /* 0x00000000ae007209 */ /* 0x000fe20007810000 */
[--C-:B------:R-:W-:Y:S01]  /*5de0*/  FFMA.FTZ R172, R172, c[0x0][0x2d0], -R207.reuse ;  /* 0x0000b400acac7a23 */ /* 0x100fe200000108cf */
[----:B------:R-:W-:Y:S01]  /*5df0*/  FMNMX.FTZ R9, R244, R9, !PT ;  /* 0x00000009f4097209 */ /* 0x000fe20007810000 */
[----:B------:R-:W-:Y:S01]  /*5e00*/  FFMA.FTZ R206, R206, c[0x0][0x2d0], -R207 ;  /* 0x0000b400cece7a23 */ /* 0x000fe200000108cf */
[----:B------:R-:W-:Y:S01]  /*5e10*/  FMNMX.FTZ R0, R175, R0, !PT ;  /* 0x00000000af007209 */ /* 0x000fe20007810000 */
[----:B------:R-:W-:Y:S01]  /*5e20*/  FFMA.FTZ R210, R210, c[0x0][0x2d0], -R239 ;  /* 0x0000b400d2d27a23 */ /* 0x000fe200000108ef */
[----:B------:R-:W-:Y:S01]  /*5e30*/  FMNMX.FTZ R9, R138, R9, !PT ;  /* 0x000000098a097209 */ /* 0x000fe20007810000 */
[----:B------:R-:W5:Y:S01]  /*5e40*/  MUFU.EX2 R111, R111 ;  /* 0x0000006f006f7308 */ /* 0x000f620000000800 */
[----:B------:R-:W-:Y:S01]  /*5e50*/  FMNMX.FTZ R0, R176, R0, !PT ;  /* 0x00000000b0007209 */ /* 0x000fe20007810000 */
[----:B------:R-:W-:Y:S01]  /*5e60*/  UISETP.NE.AND UP1, UPT, UR30, URZ, UPT ;  /* 0x0000003f1e00728c */ /* 0x000fe2000bf25270 */
[----:B------:R-:W-:-:S02]  /*5e70*/  FMNMX.FTZ R9, R204, R9, !PT ;  /* 0x00000009cc097209 */ /* 0x000fc40007810000 */
[----:B------:R-:W-:Y:S02]  /*5e80*/  FMNMX.FTZ R0, R158, R0, !PT ;  /* 0x000000009e007209 */ /* 0x000fe40007810000 */
[----:B------:R-:W-:Y:S01]  /*5e90*/  FMNMX.FTZ R9, R203, R9, !PT ;  /* 0x00000009cb097209 */ /* 0x000fe20007810000 */
[----:B------:R-:W-:Y:S01]  /*5ea0*/  MUFU.EX2 R120, R120 ;  /* 0x0000007800787308 */ /* 0x000fe20000000800 */
[----:B------:R-:W-:Y:S02]  /*5eb0*/  FMNMX.FTZ R0, R173, R0, !PT ;  /* 0x00000000ad007209 */ /* 0x000fe40007810000 */
[----:B------:R-:W-:Y:S02]  /*5ec0*/  FMNMX.FTZ R9, R201, R9, !PT ;  /* 0x00000009c9097209 */ /* 0x000fe40007810000 */
[C---:B------:R-:W-:Y:S01]  /*5ed0*/  ISETP.LT.OR P6, PT, R8.reuse, 0x4a, P6 ;  /* 0x0000004a0800780c */ /* 0x040fe200037c1670 */
[----:B------:R-:W1:Y:S01]  /*5ee0*/  SHFL.BFLY PT, R52, R0, 0x2, 0x1f ;  /* 0x0c401f0000347f89 */ /* 0x000e6200000e0000 */
[----:B------:R-:W-:Y:S01]  /*5ef0*/  FMNMX.FTZ R53, R177, R9, !PT ;  /* 0x00000009b1357209 */ /* 0x000fe20007810000 */
[----:B------:R-:W-:Y:S01]  /*5f00*/  MUFU.EX2 R123, R123 ;  /* 0x0000007b007b7308 */ /* 0x000fe20000000800 */
[----:B------:R-:W-:-:S02]  /*5f10*/  ISETP.LT.OR P5, PT, R8, 0x51, P5 ;  /* 0x000000510800780c */ /* 0x000fc40002fa1670 */
[----:B------:R-:W-:Y:S02]  /*5f20*/  FMNMX.FTZ R53, R178, R53, !PT ;  /* 0x00000035b2357209 */ /* 0x000fe40007810000 */
[----:B------:R-:W-:Y:S02]  /*5f30*/  FSEL R189, R11, -INF , !P6 ;  /* 0xff8000000bbd7808 */ /* 0x000fe40007000000 */
[----:B------:R-:W-:Y:S01]  /*5f40*/  FMNMX.FTZ R53, R179, R53, !PT ;  /* 0x00000035b3357209 */ /* 0x000fe20007810000 */
[----:B------:R-:W-:Y:S01]  /*5f50*/  MUFU.EX2 R165, R165 ;  /* 0x000000a500a57308 */ /* 0x000fe20000000800 */
[----:B------:R-:W-:Y:S02]  /*5f60*/  ISETP.LT.OR P2, PT, R8, 0x52, P2 ;  /* 0x000000520800780c */ /* 0x000fe40001741670 */
[----:B------:R-:W-:Y:S02]  /*5f70*/  FSEL R186, R54, -INF , !P5 ;  /* 0xff80000036ba7808 */ /* 0x000fe40006800000 */
[----:B------:R-:W-:-:S02]  /*5f80*/  FMNMX.FTZ R53, R189, R53, !PT ;  /* 0x00000035bd357209 */ /* 0x000fc40007810000 */
[----:B------:R-:W-:Y:S01]  /*5f90*/  ISETP.LT.OR P1, PT, R8, 0x59, P1 ;  /* 0x000000590800780c */ /* 0x000fe20000f21670 */
[----:B------:R-:W2:Y:S01]  /*5fa0*/  MUFU.EX2 R164, R164 ;  /* 0x000000a400a47308 */ /* 0x000ea20000000800 */
[----:B------:R-:W-:Y:S02]  /*5fb0*/  FSEL R181, R55, -INF , !P2 ;  /* 0xff80000037b57808 */ /* 0x000fe40005000000 */
[----:B------:R-:W-:Y:S02]  /*5fc0*/  FMNMX.FTZ R53, R186, R53, !PT ;  /* 0x00000035ba357209 */ /* 0x000fe40007810000 */
[----:B------:R-:W-:Y:S02]  /*5fd0*/  ISETP.LT.OR P0, PT, R8, 0x5a, P0 ;  /* 0x0000005a0800780c */ /* 0x000fe40000701670 */
[----:B------:R-:W-:Y:S01]  /*5fe0*/  FSEL R182, R86, -INF , !P1 ;  /* 0xff80000056b67808 */ /* 0x000fe20004800000 */
[----:B------:R-:W-:Y:S01]  /*5ff0*/  MUFU.EX2 R122, R122 ;  /* 0x0000007a007a7308 */ /* 0x000fe20000000800 */
[----:B------:R-:W-:Y:S01]  /*6000*/  FMNMX.FTZ R53, R181, R53, !PT ;  /* 0x00000035b5357209 */ /* 0x000fe20007810000 */
[----:B------:R-:W-:Y:S01]  /*6010*/  LDSM.16.MT88.4 R8, [R219+0x1100] ;  /* 0x00110000db08783b */ /* 0x000fe20000004200 */
[----:B-1----:R-:W-:Y:S01]  /*6020*/  FMNMX.FTZ R0, R0, R52, !PT ;  /* 0x0000003400007209 */ /* 0x002fe20007810000 */
[--C-:B------:R-:W-:Y:S01]  /*6030*/  FFMA.FTZ R86, R188, c[0x0][0x2d0], -R239.reuse ;  /* 0x0000b400bc567a23 */ /* 0x100fe200000108ef */
[----:B------:R-:W-:Y:S01]  /*6040*/  FSEL R185, R87, -INF , !P0 ;  /* 0xff80000057b97808 */ /* 0x000fe20004000000 */
[----:B------:R-:W-:Y:S01]  /*6050*/  FFMA.FTZ R87, R169, c[0x0][0x2d0], -R239 ;  /* 0x0000b400a9577a23 */ /* 0x000fe200000108ef */
[----:B------:R-:W-:Y:S01]  /*6060*/  FMNMX.FTZ R52, R182, R53, !PT ;  /* 0x00000035b6347209 */ /* 0x000fe20007810000 */
[----:B------:R-:W1:Y:S01]  /*6070*/  MUFU.EX2 R121, R121 ;  /* 0x0000007900797308 */ /* 0x000e620000000800 */
[----:B------:R-:W1:Y:S01]  /*6080*/  SHFL.BFLY PT, R53, R0, 0x1, 0x1f ;  /* 0x0c201f0000357f89 */ /* 0x000e6200000e0000 */
[----:B------:R-:W-:Y:S01]  /*6090*/  F2FP.BF16.PACK_AB R128, R143, R166 ;  /* 0x000000a68f80723e */ /* 0x000fe200000010ff */
[----:B------:R-:W-:Y:S01]  /*60a0*/  FFMA.FTZ R169, R187, c[0x0][0x2d0], -R207 ;  /* 0x0000b400bba97a23 */ /* 0x000fe200000108cf */
[----:B------:R-:W-:Y:S01]  /*60b0*/  FMNMX.FTZ R52, R185, R52, !PT ;  /* 0x00000034b9347209 */ /* 0x000fe20007810000 */
[----:B------:R-:W-:Y:S01]  /*60c0*/  FADD.FTZ R143, R166, R143 ;  /* 0x0000008fa68f7221 */ /* 0x000fe20000010000 */
[----:B--2---:R-:W-:-:S02]  /*60d0*/  F2FP.BF16.PACK_AB R130, R108, R142 ;  /* 0x0000008e6c82723e */ /* 0x004fc400000010ff */
[----:B---3--:R-:W-:Y:S01]  /*60e0*/  F2FP.BF16.PACK_AB R129, R140, R141 ;  /* 0x0000008d8c81723e */ /* 0x008fe200000010ff */
[----:B------:R-:W2:Y:S01]  /*60f0*/  SHFL.BFLY PT, R54, R52, 0x2, 0x1f ;  /* 0x0c401f0034367f89 */ /* 0x000ea200000e0000 */
[----:B----4-:R-:W-:Y:S01]  /*6100*/  F2FP.BF16.PACK_AB R131, R110, R109 ;  /* 0x0000006d6e83723e */ /* 0x010fe200000010ff */
[----:B------:R-:W-:Y:S01]  /*6110*/  MUFU.EX2 R99, R99 ;  /* 0x0000006300637308 */ /* 0x000fe20000000800 */
[----:B-----5:R-:W-:Y:S02]  /*6120*/  F2FP.BF16.PACK_AB R4, R111, R167 ;  /* 0x000000a76f04723e */ /* 0x020fe400000010ff */
[----:B------:R-:W-:Y:S02]  /*6130*/  F2FP.BF16.PACK_AB R5, R164, R165 ;  /* 0x000000a5a405723e */ /* 0x000fe400000010ff */
[----:B------:R-:W-:Y:S01]  /*6140*/  F2FP.BF16.PACK_AB R6, R123, R120 ;  /* 0x000000787b06723e */ /* 0x000fe200000010ff */
[C---:B------:R-:W-:Y:S01]  /*6150*/  HMMA.16816.F32.BF16 R160, R128.reuse, R16, RZ ;  /* 0x0000001080a0723c */ /* 0x040fe200000418ff */
[----:B-1----:R-:W-:Y:S01]  /*6160*/  F2FP.BF16.PACK_AB R7, R121, R122 ;  /* 0x0000007a7907723e */ /* 0x002fe200000010ff */
[----:B------:R-:W1:Y:S06]  /*6170*/  MUFU.EX2 R98, R98 ;  /* 0x0000006200627308 */ /* 0x000e6c0000000800 */
[----:B------:R-:W-:Y:S01]  /*6180*/  HMMA.16816.F32.BF16 R144, R128, R36, RZ ;  /* 0x000000248090723c */ /* 0x000fe200000418ff */
[----:B------:R-:W-:Y:S01]  /*6190*/  FMNMX.FTZ R0, R0, R53, !PT ;  /* 0x0000003500007209 */ /* 0x000fe20007810000 */
[----:B------:R-:W-:Y:S03]  /*61a0*/  MUFU.EX2 R84, R84 ;  /* 0x0000005400547308 */ /* 0x000fe60000000800 */
[C---:B------:R-:W-:Y:S01]  /*61b0*/  FSETP.NEU.FTZ.AND P0, PT, R0.reuse, -INF , PT ;  /* 0xff8000000000780b */ /* 0x040fe20003f1d000 */
[----:B------:R-:W-:-:S02]  /*61c0*/  FMUL.FTZ R202, R0, c[0x0][0x2d0] ;  /* 0x0000b40000ca7a20 */ /* 0x000fc40000410000 */
[----:B------:R-:W-:Y:S01]  /*61d0*/  HMMA.16816.F32.BF16 R104, R128, R28, RZ ;  /* 0x0000001c8068723c */ /* 0x000fe200000418ff */
[----:B--2---:R-:W-:Y:S01]  /*61e0*/  FMNMX.FTZ R52, R52, R54, !PT ;  /* 0x0000003634347209 */ /* 0x004fe20007810000 */
[----:B------:R-:W-:Y:S01]  /*61f0*/  MUFU.EX2 R46, R46 ;  /* 0x0000002e002e7308 */ /* 0x000fe20000000800 */
[----:B------:R-:W-:-:S03]  /*6200*/  FSEL R202, R202, RZ, P0 ;  /* 0x000000ffcaca7208 */ /* 0x000fc60000000000 */
[----:B------:R-:W2:Y:S02]  /*6210*/  SHFL.BFLY PT, R53, R52, 0x1, 0x1f ;  /* 0x0c201f0034357f89 */ /* 0x000ea400000e0000 */
[C---:B------:R-:W-:Y:S01]  /*6220*/  HMMA.16816.F32.BF16 R116, R128.reuse, R20, RZ ;  /* 0x000000148074723c */ /* 0x040fe200000418ff */
[--C-:B------:R-:W-:Y:S01]  /*6230*/  FFMA.FTZ R188, R44, c[0x0][0x2d0], -R202.reuse ;  /* 0x0000b4002cbc7a23 */ /* 0x100fe200000108ca */
[----:B------:R-:W-:Y:S01]  /*6240*/  MUFU.EX2 R97, R97 ;  /* 0x0000006100617308 */ /* 0x000fe20000000800 */
[--C-:B------:R-:W-:Y:S02]  /*6250*/  FFMA.FTZ R180, R180, c[0x0][0x2d0], -R202.reuse ;  /* 0x0000b400b4b47a23 */ /* 0x100fe400000108ca */
[--C-:B------:R-:W-:Y:S02]  /*6260*/  FFMA.FTZ R184, R184, c[0x0][0x2d0], -R202.reuse ;  /* 0x0000b400b8b87a23 */ /* 0x100fe400000108ca */
[--C-:B------:R-:W-:Y:S01]  /*6270*/  FFMA.FTZ R183, R183, c[0x0][0x2d0], -R202.reuse ;  /* 0x0000b400b7b77a23 */ /* 0x100fe200000108ca */
[----:B------:R-:W-:Y:S01]  /*6280*/  HMMA.16816.F32.BF16 R148, R128, R18, RZ ;  /* 0x000000128094723c */ /* 0x000fe200000418ff */
[--C-:B------:R-:W-:Y:S01]  /*6290*/  FFMA.FTZ R187, R41, c[0x0][0x2d0], -R202.reuse ;  /* 0x0000b40029bb7a23 */ /* 0x100fe200000108ca */
[----:B------:R-:W3:Y:S01]  /*62a0*/  MUFU.EX2 R85, R85 ;  /* 0x0000005500557308 */ /* 0x000ee20000000800 */
[----:B------:R-:W-:-:S02]  /*62b0*/  FFMA.FTZ R190, R34, c[0x0][0x2d0], -R202 ;  /* 0x0000b40022be7a23 */ /* 0x000fc400000108ca */
[--C-:B------:R-:W-:Y:S02]  /*62c0*/  FFMA.FTZ R195, R26, c[0x0][0x2d0], -R202.reuse ;  /* 0x0000b4001ac37a23 */ /* 0x100fe400000108ca */
[----:B------:R-:W-:Y:S01]  /*62d0*/  FFMA.FTZ R196, R25, c[0x0][0x2d0], -R202 ;  /* 0x0000b40019c47a23 */ /* 0x000fe200000108ca */
[----:B------:R-:W-:Y:S02]  /*62e0*/  HMMA.16816.F32.BF16 R100, R128, R38, RZ ;  /* 0x000000268064723c */ /* 0x000fe400000418ff */
[----:B------:R-:W-:Y:S01]  /*62f0*/  MUFU.EX2 R96, R96 ;  /* 0x0000006000607308 */ /* 0x000fe20000000800 */
[----:B--2---:R-:W-:-:S05]  /*6300*/  FMNMX.FTZ R44, R52, R53, !PT ;  /* 0x00000035342c7209 */ /* 0x004fca0007810000 */
[----:B------:R-:W-:Y:S02]  /*6310*/  HMMA.16816.F32.BF16 R112, R128, R30, RZ ;  /* 0x0000001e8070723c */ /* 0x000fe400000418ff */
[----:B------:R-:W2:Y:S01]  /*6320*/  MUFU.EX2 R47, R47 ;  /* 0x0000002f002f7308 */ /* 0x000ea20000000800 */
[C---:B------:R-:W-:Y:S01]  /*6330*/  FMUL.FTZ R205, R44.reuse, c[0x0][0x2d0] ;  /* 0x0000b4002ccd7a20 */ /* 0x040fe20000410000 */
[----:B------:R-:W-:-:S04]  /*6340*/  FSETP.NEU.FTZ.AND P0, PT, R44, -INF , PT ;  /* 0xff8000002c00780b */ /* 0x000fc80003f1d000 */
[----:B------:R-:W-:Y:S01]  /*6350*/  HMMA.16816.F32.BF16 R128, R128, R22, RZ ;  /* 0x000000168080723c */ /* 0x000fe200000418ff */
[----:B------:R-:W-:Y:S01]  /*6360*/  FSEL R205, R205, RZ, P0 ;  /* 0x000000ffcdcd7208 */ /* 0x000fe20000000000 */
[----:B------:R-:W-:Y:S01]  /*6370*/  MUFU.EX2 R45, R45 ;  /* 0x0000002d002d7308 */ /* 0x000fe20000000800 */
[----:B------:R-:W-:-:S03]  /*6380*/  PLOP3.LUT P0, PT, PT, PT, UP0, 0x40, 0x0 ;  /* 0x000000000000781c */ /* 0x000fc60003f0e808 */
[--C-:B------:R-:W-:Y:S02]  /*6390*/  FFMA.FTZ R191, R43, c[0x0][0x2d0], -R205.reuse ;  /* 0x0000b4002bbf7a23 */ /* 0x100fe400000108cd */
[C---:B------:R-:W-:Y:S01]  /*63a0*/  HMMA.16816.F32.BF16 R160, R4.reuse, R92, R160 ;  /* 0x0000005c04a0723c */ /* 0x040fe200000418a0 */
[--C-:B------:R-:W-:Y:S01]  /*63b0*/  FFMA.FTZ R192, R42, c[0x0][0x2d0], -R205.reuse ;  /* 0x0000b4002ac07a23 */ /* 0x100fe200000108cd */
[----:B------:R-:W4:Y:S01]  /*63c0*/  MUFU.EX2 R86, R86 ;  /* 0x0000005600567308 */ /* 0x000f220000000800 */
[--C-:B------:R-:W-:Y:S02]  /*63d0*/  FFMA.FTZ R194, R40, c[0x0][0x2d0], -R205.reuse ;  /* 0x0000b40028c27a23 */ /* 0x100fe400000108cd */
[--C-:B------:R-:W-:Y:S02]  /*63e0*/  FFMA.FTZ R193, R35, c[0x0][0x2d0], -R205.reuse ;  /* 0x0000b40023c17a23 */ /* 0x100fe400000108cd */
[--C-:B------:R-:W-:Y:S01]  /*63f0*/  FFMA.FTZ R198, R33, c[0x0][0x2d0], -R205.reuse ;  /* 0x0000b40021c67a23 */ /* 0x100fe200000108cd */
[----:B------:R-:W-:Y:S01]  /*6400*/  HMMA.16816.F32.BF16 R144, R4, R88, R144 ;  /* 0x000000580490723c */ /* 0x000fe20000041890 */
[--C-:B------:R-:W-:Y:S01]  /*6410*/  FFMA.FTZ R197, R32, c[0x0][0x2d0], -R205.reuse ;  /* 0x0000b40020c57a23 */ /* 0x100fe200000108cd */
[----:B------:R-:W-:Y:S01]  /*6420*/  MUFU.EX2 R168, R168 ;  /* 0x000000a800a87308 */ /* 0x000fe20000000800 */
[----:B------:R-:W-:-:S02]  /*6430*/  FFMA.FTZ R200, R27, c[0x0][0x2d0], -R205 ;  /* 0x0000b4001bc87a23 */ /* 0x000fc400000108cd */
[--C-:B------:R-:W-:Y:S02]  /*6440*/  FFMA.FTZ R199, R24, c[0x0][0x2d0], -R205.reuse ;  /* 0x0000b40018c77a23 */ /* 0x100fe400000108cd */
[--C-:B------:R-:W-:Y:S01]  /*6450*/  FFMA.FTZ R204, R204, c[0x0][0x2d0], -R205.reuse ;  /* 0x0000b400cccc7a23 */ /* 0x100fe200000108cd */
[----:B------:R-:W-:Y:S01]  /*6460*/  HMMA.16816.F32.BF16 R104, R4, R80, R104 ;  /* 0x000000500468723c */ /* 0x000fe20000041868 */
[--C-:B------:R-:W-:Y:S01]  /*6470*/  FFMA.FTZ R203, R203, c[0x0][0x2d0], -R205.reuse ;  /* 0x0000b400cbcb7a23 */ /* 0x100fe200000108cd */
[----:B------:R-:W-:Y:S01]  /*6480*/  MUFU.EX2 R87, R87 ;  /* 0x0000005700577308 */ /* 0x000fe20000000800 */
[--C-:B------:R-:W-:Y:S02]  /*6490*/  FFMA.FTZ R201, R201, c[0x0][0x2d0], -R205.reuse ;  /* 0x0000b400c9c97a23 */ /* 0x100fe400000108cd */
[----:B------:R-:W-:-:S03]  /*64a0*/  FFMA.FTZ R185, R185, c[0x0][0x2d0], -R205 ;  /* 0x0000b400b9b97a23 */ /* 0x000fc600000108cd */
[C---:B------:R-:W-:Y:S02]  /*64b0*/  HMMA.16816.F32.BF16 R116, R4.reuse, R76, R116 ;  /* 0x0000004c0474723c */ /* 0x040fe40000041874 */
[----:B------:R-:W-:Y:S06]  /*64c0*/  MUFU.EX2 R169, R169 ;  /* 0x000000a900a97308 */ /* 0x000fec0000000800 */
[C---:B------:R-:W-:Y:S02]  /*64d0*/  HMMA.16816.F32.BF16 R148, R4.reuse, R94, R148 ;  /* 0x0000005e0494723c */ /* 0x040fe40000041894 */
[----:B------:R-:W5:Y:S06]  /*64e0*/  MUFU.EX2 R170, R170 ;  /* 0x000000aa00aa7308 */ /* 0x000f6c0000000800 */
[C---:B------:R-:W-:Y:S02]  /*64f0*/  HMMA.16816.F32.BF16 R100, R4.reuse, R90, R100 ;  /* 0x0000005a0464723c */ /* 0x040fe40000041864 */
[----:B------:R-:W-:Y:S06]  /*6500*/  MUFU.EX2 R171, R171 ;  /* 0x000000ab00ab7308 */ /* 0x000fec0000000800 */
[C---:B------:R-:W-:Y:S02]  /*6510*/  HMMA.16816.F32.BF16 R112, R4.reuse, R82, R112 ;  /* 0x000000520470723c */ /* 0x040fe40000041870 */
[----:B------:R-:W2:Y:S06]  /*6520*/  MUFU.EX2 R172, R172 ;  /* 0x000000ac00ac7308 */ /* 0x000eac0000000800 */
[----:B------:R-:W-:Y:S02]  /*6530*/  HMMA.16816.F32.BF16 R128, R4, R78, R128 ;  /* 0x0000004e0480723c */ /* 0x000fe40000041880 */
[----:B------:R-:W-:Y:S05]  /*6540*/  MUFU.EX2 R180, R180 ;  /* 0x000000b400b47308 */ /* 0x000fea0000000800 */
[----:B-1----:R-:W-:-:S02]  /*6550*/  F2FP.BF16.PACK_AB R4, R98, R99 ;  /* 0x000000636204723e */ /* 0x002fc400000010ff */
[----:B---3--:R-:W-:Y:S01]  /*6560*/  F2FP.BF16.PACK_AB R5, R85, R97 ;  /* 0x000000615505723e */ /* 0x008fe200000010ff */
[----:B------:R-:W1:Y:S01]  /*6570*/  MUFU.EX2 R184, R184 ;  /* 0x000000b800b87308 */ /* 0x000e620000000800 */
[----:B------:R-:W-:Y:S02]  /*6580*/  F2FP.BF16.PACK_AB R6, R46, R84 ;  /* 0x000000542e06723e */ /* 0x000fe400000010ff */
[----:B--2---:R-:W-:-:S05]  /*6590*/  F2FP.BF16.PACK_AB R7, R47, R96 ;  /* 0x000000602f07723e */ /* 0x004fca00000010ff */
[----:B------:R-:W-:Y:S02]  /*65a0*/  MUFU.EX2 R183, R183 ;  /* 0x000000b700b77308 */ /* 0x000fe40000000800 */
[C---:B------:R-:W-:Y:S06]  /*65b0*/  HMMA.16816.F32.BF16 R160, R4.reuse, R48, R160 ;  /* 0x0000003004a0723c */ /* 0x040fec00000418a0 */
[----:B------:R-:W2:Y:S02]  /*65c0*/  MUFU.EX2 R188, R188 ;  /* 0x000000bc00bc7308 */ /* 0x000ea40000000800 */
[C---:B------:R-:W-:Y:S06]  /*65d0*/  HMMA.16816.F32.BF16 R144, R4.reuse, R12, R144 ;  /* 0x0000000c0490723c */ /* 0x040fec0000041890 */
[----:B------:R-:W-:Y:S02]  /*65e0*/  MUFU.EX2 R191, R191 ;  /* 0x000000bf00bf7308 */ /* 0x000fe40000000800 */
[C---:B------:R-:W-:Y:S06]  /*65f0*/  HMMA.16816.F32.BF16 R104, R4.reuse, R8, R104 ;  /* 0x000000080468723c */ /* 0x040fec0000041868 */
[----:B------:R-:W3:Y:S02]  /*6600*/  MUFU.EX2 R192, R192 ;  /* 0x000000c000c07308 */ /* 0x000ee40000000800 */
[C---:B------:R-:W-:Y:S06]  /*6610*/  HMMA.16816.F32.BF16 R116, R4.reuse, R72, R116 ;  /* 0x000000480474723c */ /* 0x040fec0000041874 */
[----:B------:R-:W-:Y:S02]  /*6620*/  MUFU.EX2 R194, R194 ;  /* 0x000000c200c27308 */ /* 0x000fe40000000800 */
[C---:B------:R-:W-:Y:S06]  /*6630*/  HMMA.16816.F32.BF16 R148, R4.reuse, R50, R148 ;  /* 0x000000320494723c */ /* 0x040fec0000041894 */
[----:B------:R-:W1:Y:S02]  /*6640*/  MUFU.EX2 R193, R193 ;  /* 0x000000c100c17308 */ /* 0x000e640000000800 */
[C---:B------:R-:W-:Y:S06]  /*6650*/  HMMA.16816.F32.BF16 R100, R4.reuse, R14, R100 ;  /* 0x0000000e0464723c */ /* 0x040fec0000041864 */
[----:B------:R-:W1:Y:S02]  /*6660*/  MUFU.EX2 R187, R187 ;  /* 0x000000bb00bb7308 */ /* 0x000e640000000800 */
[C---:B------:R-:W-:Y:S06]  /*6670*/  HMMA.16816.F32.BF16 R112, R4.reuse, R10, R112 ;  /* 0x0000000a0470723c */ /* 0x040fec0000041870 */
[----:B------:R-:W-:Y:S02]  /*6680*/  MUFU.EX2 R190, R190 ;  /* 0x000000be00be7308 */ /* 0x000fe40000000800 */
[----:B------:R-:W-:Y:S06]  /*6690*/  HMMA.16816.F32.BF16 R128, R4, R74, R128 ;  /* 0x0000004a0480723c */ /* 0x000fec0000041880 */
[----:B------:R-:W-:Y:S01]  /*66a0*/  MUFU.EX2 R195, R195 ;  /* 0x000000c300c37308 */ /* 0x000fe20000000800 */
[----:B----4-:R-:W-:-:S02]  /*66b0*/  F2FP.BF16.PACK_AB R4, R86, R45 ;  /* 0x0000002d5604723e */ /* 0x010fc400000010ff */
[----:B-----5:R-:W-:Y:S02]  /*66c0*/  F2FP.BF16.PACK_AB R5, R170, R169 ;  /* 0x000000a9aa05723e */ /* 0x020fe400000010ff */
[----:B------:R-:W-:Y:S02]  /*66d0*/  F2FP.BF16.PACK_AB R6, R87, R168 ;  /* 0x000000a85706723e */ /* 0x000fe400000010ff */
[----:B------:R-:W-:Y:S01]  /*66e0*/  F2FP.BF16.PACK_AB R7, R172, R171 ;  /* 0x000000abac07723e */ /* 0x000fe200000010ff */
[----:B------:R-:W-:Y:S06]  /*66f0*/  MUFU.EX2 R196, R196 ;  /* 0x000000c400c47308 */ /* 0x000fec0000000800 */
[C---:B------:R-:W-:Y:S02]  /*6700*/  HMMA.16816.F32.BF16 R160, R4.reuse, R68, R160 ;  /* 0x0000004404a0723c */ /* 0x040fe400000418a0 */
[----:B------:R-:W4:Y:S06]  /*6710*/  MUFU.EX2 R198, R198 ;  /* 0x000000c600c67308 */ /* 0x000f2c0000000800 */
[C---:B------:R-:W-:Y:S02]  /*6720*/  HMMA.16816.F32.BF16 R148, R4.reuse, R70, R148 ;  /* 0x000000460494723c */ /* 0x040fe40000041894 */
[----:B------:R-:W5:Y:S06]  /*6730*/  MUFU.EX2 R197, R197 ;  /* 0x000000c500c57308 */ /* 0x000f6c0000000800 */
[C---:B------:R-:W-:Y:S02]  /*6740*/  HMMA.16816.F32.BF16 R144, R4.reuse, R64, R144 ;  /* 0x000000400490723c */ /* 0x040fe40000041890 */
[----:B------:R-:W1:Y:S06]  /*6750*/  MUFU.EX2 R200, R200 ;  /* 0x000000c800c87308 */ /* 0x000e6c0000000800 */
[C---:B------:R-:W-:Y:S02]  /*6760*/  HMMA.16816.F32.BF16 R100, R4.reuse, R66, R100 ;  /* 0x000000420464723c */ /* 0x040fe40000041864 */
[----:B------:R-:W1:Y:S06]  /*6770*/  MUFU.EX2 R199, R199 ;  /* 0x000000c700c77308 */ /* 0x000e6c0000000800 */
[C---:B------:R-:W-:Y:S02]  /*6780*/  HMMA.16816.F32.BF16 R104, R4.reuse, R60, R104 ;  /* 0x0000003c0468723c */ /* 0x040fe40000041868 */
[----:B------:R-:W-:Y:S06]  /*6790*/  MUFU.EX2 R206, R206 ;  /* 0x000000ce00ce7308 */ /* 0x000fec0000000800 */
[C---:B------:R-:W-:Y:S02]  /*67a0*/  HMMA.16816.F32.BF16 R112, R4.reuse, R62, R112 ;  /* 0x0000003e0470723c */ /* 0x040fe40000041870 */
[----:B------:R-:W-:Y:S06]  /*67b0*/  MUFU.EX2 R204, R204 ;  /* 0x000000cc00cc7308 */ /* 0x000fec0000000800 */
[C---:B------:R-:W-:Y:S02]  /*67c0*/  HMMA.16816.F32.BF16 R116, R4.reuse, R56, R116 ;  /* 0x000000380474723c */ /* 0x040fe40000041874 */
[----:B------:R-:W-:Y:S06]  /*67d0*/  MUFU.EX2 R203, R203 ;  /* 0x000000cb00cb7308 */ /* 0x000fec0000000800 */
[----:B------:R-:W-:Y:S02]  /*67e0*/  HMMA.16816.F32.BF16 R128, R4, R58, R128 ;  /* 0x0000003a0480723c */ /* 0x000fe40000041880 */
[----:B------:R-:W-:Y:S05]  /*67f0*/  MUFU.EX2 R201, R201 ;  /* 0x000000c900c97308 */ /* 0x000fea0000000800 */
[----:B-1----:R-:W-:Y:S01]  /*6800*/  F2FP.BF16.PACK_AB R4, R184, R180 ;  /* 0x000000b4b804723e */ /* 0x002fe200000010ff */
[----:B------:R-:W-:Y:S01]  /*6810*/  FADD.FTZ R180, R180, R184 ;  /* 0x000000b8b4b47221 */ /* 0x000fe20000010000 */
[----:B--2---:R-:W-:-:S02]  /*6820*/  F2FP.BF16.PACK_AB R6, R188, R183 ;  /* 0x000000b7bc06723e */ /* 0x004fc400000010ff */
[----:B---3--:R-:W-:Y:S01]  /*6830*/  F2FP.BF16.PACK_AB R5, R192, R191 ;  /* 0x000000bfc005723e */ /* 0x008fe200000010ff */
[----:B------:R-:W-:Y:S01]  /*6840*/  FADD.FTZ R191, R191, R192 ;  /* 0x000000c0bfbf7221 */ /* 0x000fe20000010000 */
[----:B------:R-:W-:Y:S01]  /*6850*/  F2FP.BF16.PACK_AB R7, R193, R194 ;  /* 0x000000c2c107723e */ /* 0x000fe200000010ff */
[----:B------:R-:W-:Y:S02]  /*6860*/  FADD.FTZ R180, R183, R180 ;  /* 0x000000b4b7b47221 */ /* 0x000fe40000010000 */
[----:B------:R-:W-:Y:S02]  /*6870*/  FADD.FTZ R191, R194, R191 ;  /* 0x000000bfc2bf7221 */ /* 0x000fe40000010000 */
[----:B------:R-:W-:Y:S02]  /*6880*/  FADD.FTZ R180, R188, R180 ;  /* 0x000000b4bcb47221 */ /* 0x000fe40000010000 */
[----:B------:R-:W-:Y:S01]  /*6890*/  HMMA.16816.F32.BF16 R40, R4, R36, RZ ;  /* 0x000000240428723c */ /* 0x000fe200000418ff */
[----:B------:R-:W-:-:S02]  /*68a0*/  FADD.FTZ R191, R193, R191 ;  /* 0x000000bfc1bf7221 */ /* 0x000fc40000010000 */
[----:B------:R-:W-:Y:S02]  /*68b0*/  FADD.FTZ R180, R187, R180 ;  /* 0x000000b4bbb47221 */ /* 0x000fe40000010000 */
[----:B----4-:R-:W-:Y:S02]  /*68c0*/  FADD.FTZ R191, R198, R191 ;  /* 0x000000bfc6bf7221 */ /* 0x010fe40000010000 */
[----:B------:R-:W-:Y:S01]  /*68d0*/  FADD.FTZ R180, R190, R180 ;  /* 0x000000b4beb47221 */ /* 0x000fe20000010000 */
[----:B------:R-:W-:Y:S01]  /*68e0*/  HMMA.16816.F32.BF16 R36, R4, R38, RZ ;  /* 0x000000260424723c */ /* 0x000fe200000418ff */
[----:B-----5:R-:W-:Y:S02]  /*68f0*/  FADD.FTZ R191, R197, R191 ;  /* 0x000000bfc5bf7221 */ /* 0x020fe40000010000 */
[----:B------:R-:W-:Y:S02]  /*6900*/  FADD.FTZ R180, R195, R180 ;  /* 0x000000b4c3b47221 */ /* 0x000fe40000010000 */
[----:B------:R-:W-:-:S02]  /*6910*/  FADD.FTZ R191, R200, R191 ;  /* 0x000000bfc8bf7221 */ /* 0x000fc40000010000 */
[----:B------:R-:W-:Y:S01]  /*6920*/  FADD.FTZ R180, R196, R180 ;  /* 0x000000b4c4b47221 */ /* 0x000fe20000010000 */
[----:B------:R-:W-:Y:S01]  /*6930*/  HMMA.16816.F32.BF16 R32, R4, R28, RZ ;  /* 0x0000001c0420723c */ /* 0x000fe200000418ff */
[----:B------:R-:W-:-:S07]  /*6940*/  FADD.FTZ R191, R199, R191 ;  /* 0x000000bfc7bf7221 */ /* 0x000fce0000010000 */
[C---:B------:R-:W-:Y:S08]  /*6950*/  HMMA.16816.F32.BF16 R24, R4.reuse, R20, RZ ;  /* 0x000000140418723c */ /* 0x040ff000000418ff */
[C---:B------:R-:W-:Y:S08]  /*6960*/  HMMA.16816.F32.BF16 R52, R4.reuse, R16, RZ ;  /* 0x000000100434723c */ /* 0x040ff000000418ff */
[C---:B------:R-:W-:Y:S08]  /*6970*/  HMMA.16816.F32.BF16 R16, R4.reuse, R18, RZ ;  /* 0x000000120410723c */ /* 0x040ff000000418ff */
[C---:B------:R-:W-:Y:S08]  /*6980*/  HMMA.16816.F32.BF16 R28, R4.reuse, R30, RZ ;  /* 0x0000001e041c723c */ /* 0x040ff000000418ff */
[----:B------:R-:W-:Y:S07]  /*6990*/  HMMA.16816.F32.BF16 R20, R4, R22, RZ ;  /* 0x000000160414723c */ /* 0x000fee00000418ff */
[----:B------:R-:W-:-:S02]  /*69a0*/  F2FP.BF16.PACK_AB R4, R190, R187 ;  /* 0x000000bbbe04723e */ /* 0x000fc400000010ff */
[----:B------:R-:W-:Y:S02]  /*69b0*/  F2FP.BF16.PACK_AB R6, R196, R195 ;  /* 0x000000c3c406723e */ /* 0x000fe400000010ff */
[----:B------:R-:W-:Y:S02]  /*69c0*/  F2FP.BF16.PACK_AB R5, R197, R198 ;  /* 0x000000c6c505723e */ /* 0x000fe400000010ff */
[----:B------:R-:W-:-:S07]  /*69d0*/  F2FP.BF16.PACK_AB R7, R199, R200 ;  /* 0x000000c8c707723e */ /* 0x000fce00000010ff */
[C---:B------:R-:W-:Y:S07]  /*69e0*/  HMMA.16816.F32.BF16 R40, R4.reuse, R88, R40 ;  /* 0x000000580428723c */ /* 0x040fee0000041828 */
[----:B------:R-:W-:Y:S01]  /*69f0*/  FFMA.FTZ R89, R241, c[0x0][0x2d0], -R202 ;  /* 0x0000b400f1597a23 */ /* 0x000fe200000108ca */
[----:B------:R-:W-:Y:S01]  /*6a00*/  HMMA.16816.F32.BF16 R32, R4, R80, R32 ;  /* 0x000000500420723c */ /* 0x000fe20000041820 */
[----:B------:R-:W-:Y:S02]  /*6a10*/  FFMA.FTZ R88, R247, c[0x0][0x2d0], -R205 ;  /* 0x0000b400f7587a23 */ /* 0x000fe400000108cd */
[----:B------:R-:W-:-:S02]  /*6a20*/  FFMA.FTZ R241, R125, c[0x0][0x2d0], -R207 ;  /* 0x0000b4007df17a23 */ /* 0x000fc400000108cf */
[----:B------:R-:W-:Y:S02]  /*6a30*/  MUFU.EX2 R89, R89 ;  /* 0x0000005900597308 */ /* 0x000fe40000000800 */
[--C-:B------:R-:W-:Y:S01]  /*6a40*/  FFMA.FTZ R81, R240, c[0x0][0x2d0], -R202.reuse ;  /* 0x0000b400f0517a23 */ /* 0x100fe200000108ca */
[C---:B------:R-:W-:Y:S01]  /*6a50*/  HMMA.16816.F32.BF16 R24, R4.reuse, R76, R24 ;  /* 0x0000004c0418723c */ /* 0x040fe20000041818 */
[--C-:B------:R-:W-:Y:S02]  /*6a60*/  FFMA.FTZ R80, R246, c[0x0][0x2d0], -R205.reuse ;  /* 0x0000b400f6507a23 */ /* 0x100fe400000108cd */
[----:B------:R-:W-:Y:S02]  /*6a70*/  FFMA.FTZ R240, R133, c[0x0][0x2d0], -R202 ;  /* 0x0000b40085f07a23 */ /* 0x000fe400000108ca */
[----:B------:R-:W-:Y:S02]  /*6a80*/  MUFU.EX2 R81, R81 ;  /* 0x0000005100517308 */ /* 0x000fe40000000800 */
[--C-:B------:R-:W-:Y:S01]  /*6a90*/  FFMA.FTZ R77, R245, c[0x0][0x2d0], -R205.reuse ;  /* 0x0000b400f54d7a23 */ /* 0x100fe200000108cd */
[----:B------:R-:W-:Y:S01]  /*6aa0*/  HMMA.16816.F32.BF16 R36, R4, R90, R36 ;  /* 0x0000005a0424723c */ /* 0x000fe20000041824 */
[----:B------:R-:W-:-:S02]  /*6ab0*/  FFMA.FTZ R76, R244, c[0x0][0x2d0], -R205 ;  /* 0x0000b400f44c7a23 */ /* 0x000fc400000108cd */
[--C-:B------:R-:W-:Y:S02]  /*6ac0*/  FFMA.FTZ R244, R124, c[0x0][0x2d0], -R202.reuse ;  /* 0x0000b4007cf47a23 */ /* 0x100fe400000108ca */
[----:B------:R-:W1:Y:S01]  /*6ad0*/  MUFU.EX2 R88, R88 ;  /* 0x0000005800587308 */ /* 0x000e620000000800 */
[----:B------:R-:W-:Y:S02]  /*6ae0*/  FFMA.FTZ R245, R138, c[0x0][0x2d0], -R205 ;  /* 0x0000b4008af57a23 */ /* 0x000fe400000108cd */
[--C-:B------:R-:W-:Y:S01]  /*6af0*/  FFMA.FTZ R91, R243, c[0x0][0x2d0], -R202.reuse ;  /* 0x0000b400f35b7a23 */ /* 0x100fe200000108ca */
[----:B------:R-:W-:Y:S01]  /*6b00*/  HMMA.16816.F32.BF16 R52, R4, R92, R52 ;  /* 0x0000005c0434723c */ /* 0x000fe20000041834 */
[--C-:B------:R-:W-:Y:S02]  /*6b10*/  FFMA.FTZ R90, R242, c[0x0][0x2d0], -R202.reuse ;  /* 0x0000b400f25a7a23 */ /* 0x100fe400000108ca */
[----:B------:R-:W-:Y:S01]  /*6b20*/  FFMA.FTZ R242, R132, c[0x0][0x2d0], -R239 ;  /* 0x0000b40084f27a23 */ /* 0x000fe200000108ef */
[----:B------:R-:W2:Y:S01]  /*6b30*/  MUFU.EX2 R80, R80 ;  /* 0x0000005000507308 */ /* 0x000ea20000000800 */
[----:B------:R-:W-:-:S02]  /*6b40*/  FFMA.FTZ R243, R126, c[0x0][0x2d0], -R202 ;  /* 0x0000b4007ef37a23 */ /* 0x000fc400000108ca */
[--C-:B------:R-:W-:Y:S01]  /*6b50*/  FFMA.FTZ R92, R153, c[0x0][0x2d0], -R239.reuse ;  /* 0x0000b400995c7a23 */ /* 0x100fe200000108ef */
[----:B------:R-:W-:Y:S01]  /*6b60*/  HMMA.16816.F32.BF16 R16, R4, R94, R16 ;  /* 0x0000005e0410723c */ /* 0x000fe20000041810 */
[----:B------:R-:W-:-:S03]  /*6b70*/  FFMA.FTZ R93, R139, c[0x0][0x2d0], -R239 ;  /* 0x0000b4008b5d7a23 */ /* 0x000fc600000108ef */
[----:B------:R-:W-:Y:S01]  /*6b80*/  MUFU.EX2 R91, R91 ;  /* 0x0000005b005b7308 */ /* 0x000fe20000000800 */
[----:B-1----:R-:W-:Y:S02]  /*6b90*/  FADD.FTZ R191, R88, R191 ;  /* 0x000000bf58bf7221 */ /* 0x002fe40000010000 */
[--C-:B------:R-:W-:Y:S01]  /*6ba0*/  FFMA.FTZ R94, R211, c[0x0][0x2d0], -R207.reuse ;  /* 0x0000b400d35e7a23 */ /* 0x100fe200000108cf */
[C---:B------:R-:W-:Y:S01]  /*6bb0*/  HMMA.16816.F32.BF16 R28, R4.reuse, R82, R28 ;  /* 0x00000052041c723c */ /* 0x040fe2000004181c */
[--C-:B------:R-:W-:Y:S02]  /*6bc0*/  FFMA.FTZ R95, R155, c[0x0][0x2d0], -R207.reuse ;  /* 0x0000b4009b5f7a23 */ /* 0x100fe400000108cf */
[----:B------:R-:W-:Y:S01]  /*6bd0*/  FFMA.FTZ R211, R134, c[0x0][0x2d0], -R207 ;  /* 0x0000b40086d37a23 */ /* 0x000fe200000108cf */
[----:B------:R-:W1:Y:S01]  /*6be0*/  MUFU.EX2 R90, R90 ;  /* 0x0000005a005a7308 */ /* 0x000e620000000800 */
[----:B--2---:R-:W-:Y:S02]  /*6bf0*/  FADD.FTZ R191, R80, R191 ;  /* 0x000000bf50bf7221 */ /* 0x004fe40000010000 */
[--C-:B------:R-:W-:Y:S01]  /*6c00*/  FFMA.FTZ R82, R208, c[0x0][0x2d0], -R239.reuse ;  /* 0x0000b400d0527a23 */ /* 0x100fe200000108ef */
[----:B------:R-:W-:Y:S01]  /*6c10*/  HMMA.16816.F32.BF16 R20, R4, R78, R20 ;  /* 0x0000004e0414723c */ /* 0x000fe20000041814 */
[----:B------:R-:W-:-:S02]  /*6c20*/  FFMA.FTZ R83, R209, c[0x0][0x2d0], -R239 ;  /* 0x0000b400d1537a23 */ /* 0x000fc400000108ef */
[----:B------:R-:W-:Y:S01]  /*6c30*/  FFMA.FTZ R208, R152, c[0x0][0x2d0], -R207 ;  /* 0x0000b40098d07a23 */ /* 0x000fe200000108cf */
[----:B------:R-:W2:Y:S01]  /*6c40*/  MUFU.EX2 R77, R77 ;  /* 0x0000004d004d7308 */ /* 0x000ea20000000800 */
[--C-:B------:R-:W-:Y:S02]  /*6c50*/  FFMA.FTZ R209, R135, c[0x0][0x2d0], -R239.reuse ;  /* 0x0000b40087d17a23 */ /* 0x100fe400000108ef */
[----:B------:R-:W-:Y:S01]  /*6c60*/  F2FP.BF16.PACK_AB R6, R81, R89 ;  /* 0x000000595106723e */ /* 0x000fe200000010ff */
[----:B------:R-:W-:Y:S01]  /*6c70*/  FFMA.FTZ R79, R154, c[0x0][0x2d0], -R239 ;  /* 0x0000b4009a4f7a23 */ /* 0x000fe200000108ef */
[----:B------:R-:W-:Y:S01]  /*6c80*/  F2FP.BF16.PACK_AB R5, R80, R88 ;  /* 0x000000585005723e */ /* 0x000fe200000010ff */
[----:B------:R-:W-:Y:S01]  /*6c90*/  FFMA.FTZ R239, R127, c[0x0][0x2d0], -R207 ;  /* 0x0000b4007fef7a23 */ /* 0x000fe200000108cf */
[----:B------:R-:W-:Y:S01]  /*6ca0*/  LDSM.16.MT88.4 R152, [R225+0x2900] ;  /* 0x00290000e198783b */ /* 0x000fe20000004200 */
[----:B------:R-:W3:Y:S01]  /*6cb0*/  MUFU.EX2 R76, R76 ;  /* 0x0000004c004c7308 */ /* 0x000ee20000000800 */
[C---:B-1----:R-:W-:Y:S01]  /*6cc0*/  F2FP.BF16.PACK_AB R4, R90.reuse, R91 ;  /* 0x0000005b5a04723e */ /* 0x042fe200000010ff */
[----:B------:R-:W-:Y:S01]  /*6cd0*/  FADD.FTZ R180, R91, R180 ;  /* 0x000000b45bb47221 */ /* 0x000fe20000010000 */
[----:B------:R-:W-:Y:S03]  /*6ce0*/  LDSM.16.MT88.4 R132, [R219+0x2900] ;  /* 0x00290000db84783b */ /* 0x000fe60000004200 */
[----:B------:R-:W-:Y:S01]  /*6cf0*/  FADD.FTZ R180, R90, R180 ;  /* 0x000000b45ab47221 */ /* 0x000fe20000010000 */
[----:B------:R-:W-:Y:S01]  /*6d00*/  LDSM.16.MT88.4 R124, [R218+0x2900] ;  /* 0x00290000da7c783b */ /* 0x000fe20000004200 */
[----:B------:R-:W-:Y:S01]  /*6d10*/  MUFU.EX2 R82, R82 ;  /* 0x0000005200527308 */ /* 0x000fe20000000800 */
[----:B--2---:R-:W-:-:S02]  /*6d20*/  FADD.FTZ R191, R77, R191 ;  /* 0x000000bf4dbf7221 */ /* 0x004fc40000010000 */
[----:B------:R-:W-:-:S04]  /*6d30*/  FADD.FTZ R180, R89, R180 ;  /* 0x000000b459b47221 */ /* 0x000fc80000010000 */
[----:B------:R-:W-:Y:S01]  /*6d40*/  FADD.FTZ R180, R81, R180 ;  /* 0x000000b451b47221 */ /* 0x000fe20000010000 */
[C---:B---3--:R-:W-:Y:S01]  /*6d50*/  F2FP.BF16.PACK_AB R7, R76.reuse, R77 ;  /* 0x0000004d4c07723e */ /* 0x048fe200000010ff */
[----:B------:R-:W1:Y:S01]  /*6d60*/  MUFU.EX2 R83, R83 ;  /* 0x0000005300537308 */ /* 0x000e620000000800 */
[----:B------:R-:W-:-:S05]  /*6d70*/  FADD.FTZ R191, R76, R191 ;  /* 0x000000bf4cbf7221 */ /* 0x000fca0000010000 */
[C---:B------:R-:W-:Y:S02]  /*6d80*/  HMMA.16816.F32.BF16 R52, R4.reuse, R48, R52 ;  /* 0x000000300434723c */ /* 0x040fe40000041834 */
[----:B------:R2:W-:Y:S06]  /*6d90*/  MUFU.EX2 R78, R210 ;  /* 0x000000d2004e7308 */ /* 0x0005ec0000000800 */
[C---:B------:R-:W-:Y:S01]  /*6da0*/  HMMA.16816.F32.BF16 R48, R4.reuse, R50, R16 ;  /* 0x000000320430723c */ /* 0x040fe20000041810 */
[----:B------:R-:W3:Y:S01]  /*6db0*/  LDSM.16.MT88.4 R16, [R225+0x2100] ;  /* 0x00210000e110783b */ /* 0x000ee20000004200 */
[----:B------:R-:W-:Y:S06]  /*6dc0*/  MUFU.EX2 R79, R79 ;  /* 0x0000004f004f7308 */ /* 0x000fec0000000800 */
[----:B------:R-:W-:Y:S02]  /*6dd0*/  HMMA.16816.F32.BF16 R40, R4, R12, R40 ;  /* 0x0000000c0428723c */ /* 0x000fe40000041828 */
[----:B------:R-:W-:Y:S01]  /*6de0*/  MUFU.EX2 R94, R94 ;  /* 0x0000005e005e7308 */ /* 0x000fe20000000800 */
[----:B--2---:R-:W-:-:S02]  /*6df0*/  FFMA.FTZ R210, R137, c[0x0][0x2d0], -R207 ;  /* 0x0000b40089d27a23 */ /* 0x004fc400000108cf */
[----:B------:R-:W-:Y:S02]  /*6e00*/  FFMA.FTZ R207, R136, c[0x0][0x2d0], -R202 ;  /* 0x0000b40088cf7a23 */ /* 0x000fe400000108ca */
[----:B------:R-:W-:Y:S01]  /*6e10*/  LDSM.16.MT88.4 R136, [R220+0x2900] ;  /* 0x00290000dc88783b */ /* 0x000fe20000004200 */
[C---:B------:R-:W-:Y:S02]  /*6e20*/  HMMA.16816.F32.BF16 R36, R4.reuse, R14, R36 ;  /* 0x0000000e0424723c */ /* 0x040fe40000041824 */
[----:B------:R-:W2:Y:S01]  /*6e30*/  MUFU.EX2 R95, R95 ;  /* 0x0000005f005f7308 */ /* 0x000ea20000000800 */
[----:B------:R-:W4:Y:S05]  /*6e40*/  LDSM.16.MT88.4 R12, [R220+0x2100] ;  /* 0x00210000dc0c783b */ /* 0x000f2a0000004200 */
[C---:B------:R-:W-:Y:S02]  /*6e50*/  HMMA.16816.F32.BF16 R32, R4.reuse, R8, R32 ;  /* 0x000000080420723c */ /* 0x040fe40000041820 */
[----:B------:R-:W5:Y:S06]  /*6e60*/  MUFU.EX2 R208, R208 ;  /* 0x000000d000d07308 */ /* 0x000f6c0000000800 */
[C---:B------:R-:W-:Y:S01]  /*6e70*/  HMMA.16816.F32.BF16 R28, R4.reuse, R10, R28 ;  /* 0x0000000a041c723c */ /* 0x040fe2000004181c */
[----:B------:R-:W4:Y:S01]  /*6e80*/  LDSM.16.MT88.4 R8, [R219+0x2100] ;  /* 0x00210000db08783b */ /* 0x000f220000004200 */
[----:B------:R-:W-:Y:S06]  /*6e90*/  MUFU.EX2 R92, R92 ;  /* 0x0000005c005c7308 */ /* 0x000fec0000000800 */
[C---:B------:R-:W-:Y:S02]  /*6ea0*/  HMMA.16816.F32.BF16 R24, R4.reuse, R72, R24 ;  /* 0x000000480418723c */ /* 0x040fe40000041818 */
[----:B------:R-:W-:Y:S05]  /*6eb0*/  MUFU.EX2 R93, R93 ;  /* 0x0000005d005d7308 */ /* 0x000fea0000000800 */
[----:B-1----:R-:W-:Y:S01]  /*6ec0*/  F2FP.BF16.PACK_AB R72, R83, R82 ;  /* 0x000000525348723e */ /* 0x002fe200000010ff */
[----:B------:R-:W-:Y:S01]  /*6ed0*/  HMMA.16816.F32.BF16 R20, R4, R74, R20 ;  /* 0x0000004a0414723c */ /* 0x000fe20000041814 */
[----:B------:R-:W1:Y:S01]  /*6ee0*/  LDSM.16.MT88.4 R4, [R218+0x2100] ;  /* 0x00210000da04783b */ /* 0x000e620000004200 */
[----:B--2---:R-:W-:Y:S01]  /*6ef0*/  F2FP.BF16.PACK_AB R73, R95, R94 ;  /* 0x0000005e5f49723e */ /* 0x004fe200000010ff */
[----:B------:R-:W-:Y:S04]  /*6f00*/  MUFU.EX2 R209, R209 ;  /* 0x000000d100d17308 */ /* 0x000fe80000000800 */
[----:B------:R-:W-:-:S02]  /*6f10*/  F2FP.BF16.PACK_AB R74, R79, R78 ;  /* 0x0000004e4f4a723e */ /* 0x000fc400000010ff */
[----:B-----5:R-:W-:Y:S02]  /*6f20*/  F2FP.BF16.PACK_AB R75, R208, R206 ;  /* 0x000000ced04b723e */ /* 0x020fe400000010ff */
[----:B------:R-:W-:Y:S05]  /*6f30*/  MUFU.EX2 R242, R242 ;  /* 0x000000f200f27308 */ /* 0x000fea0000000800 */
[C---:B---3--:R-:W-:Y:S03]  /*6f40*/  HMMA.16816.F32.BF16 R160, R72.reuse, R16, R160 ;  /* 0x0000001048a0723c */ /* 0x048fe600000418a0 */
[----:B------:R-:W-:Y:S05]  /*6f50*/  MUFU.EX2 R210, R210 ;  /* 0x000000d200d27308 */ /* 0x000fea0000000800 */
[C---:B------:R-:W-:Y:S03]  /*6f60*/  HMMA.16816.F32.BF16 R148, R72.reuse, R18, R148 ;  /* 0x000000124894723c */ /* 0x040fe60000041894 */
[----:B------:R-:W-:Y:S05]  /*6f70*/  MUFU.EX2 R211, R211 ;  /* 0x000000d300d37308 */ /* 0x000fea0000000800 */
[C---:B----4-:R-:W-:Y:S03]  /*6f80*/  HMMA.16816.F32.BF16 R144, R72.reuse, R12, R144 ;  /* 0x0000000c4890723c */ /* 0x050fe60000041890 */
[----:B------:R-:W-:Y:S05]  /*6f90*/  MUFU.EX2 R239, R239 ;  /* 0x000000ef00ef7308 */ /* 0x000fea0000000800 */
[C---:B------:R-:W-:Y:S03]  /*6fa0*/  HMMA.16816.F32.BF16 R100, R72.reuse, R14, R100 ;  /* 0x0000000e4864723c */ /* 0x040fe60000041864 */
[----:B------:R-:W-:Y:S05]  /*6fb0*/  MUFU.EX2 R241, R241 ;  /* 0x000000f100f17308 */ /* 0x000fea0000000800 */
[C---:B------:R-:W-:Y:S03]  /*6fc0*/  HMMA.16816.F32.BF16 R104, R72.reuse, R8, R104 ;  /* 0x000000084868723c */ /* 0x040fe60000041868 */
[----:B------:R-:W2:Y:S05]  /*6fd0*/  MUFU.EX2 R207, R207 ;  /* 0x000000cf00cf7308 */ /* 0x000eaa0000000800 */
[C---:B------:R-:W-:Y:S03]  /*6fe0*/  HMMA.16816.F32.BF16 R112, R72.reuse, R10, R112 ;  /* 0x0000000a4870723c */ /* 0x040fe60000041870 */
[----:B------:R-:W3:Y:S05]  /*6ff0*/  MUFU.EX2 R240, R240 ;  /* 0x000000f000f07308 */ /* 0x000eea0000000800 */
[----:B-1----:R-:W-:Y:S03]  /*7000*/  HMMA.16816.F32.BF16 R116, R72, R4, R116 ;  /* 0x000000044874723c */ /* 0x002fe60000041874 */
[----:B------:R-:W1:Y:S01]  /*7010*/  MUFU.EX2 R243, R243 ;  /* 0x000000f300f37308 */ /* 0x000e620000000800 */
[----:B--2---:R-:W-:-:S04]  /*7020*/  FADD.FTZ R180, R207, R180 ;  /* 0x000000b4cfb47221 */ /* 0x004fc80000010000 */
[----:B------:R-:W-:Y:S03]  /*7030*/  HMMA.16816.F32.BF16 R128, R72, R6, R128 ;  /* 0x000000064880723c */ /* 0x000fe60000041880 */
[----:B------:R-:W2:Y:S01]  /*7040*/  MUFU.EX2 R244, R244 ;  /* 0x000000f400f47308 */ /* 0x000ea20000000800 */
[----:B---3--:R-:W-:-:S03]  /*7050*/  FADD.FTZ R180, R240, R180 ;  /* 0x000000b4f0b47221 */ /* 0x008fc60000010000 */
[----:B------:R-:W-:Y:S02]  /*7060*/  F2FP.BF16.PACK_AB R72, R93, R92 ;  /* 0x0000005c5d48723e */ /* 0x000fe400000010ff */
[----:B------:R-:W-:Y:S02]  /*7070*/  F2FP.BF16.PACK_AB R73, R211, R210 ;  /* 0x000000d2d349723e */ /* 0x000fe400000010ff */
[----:B------:R-:W3:Y:S01]  /*7080*/  MUFU.EX2 R245, R245 ;  /* 0x000000f500f57308 */ /* 0x000ee20000000800 */
[----:B------:R-:W-:Y:S01]  /*7090*/  F2FP.BF16.PACK_AB R74, R242, R209 ;  /* 0x000000d1f24a723e */ /* 0x000fe200000010ff */
[----:B-1----:R-:W-:Y:S01]  /*70a0*/  FADD.FTZ R180, R243, R180 ;  /* 0x000000b4f3b47221 */ /* 0x002fe20000010000 */
[----:B------:R-:W-:-:S03]  /*70b0*/  F2FP.BF16.PACK_AB R75, R241, R239 ;  /* 0x000000eff14b723e */ /* 0x000fc600000010ff */
[----:B--2---:R-:W-:-:S04]  /*70c0*/  FADD.FTZ R180, R244, R180 ;  /* 0x000000b4f4b47221 */ /* 0x004fc80000010000 */
[----:B------:R-:W-:Y:S01]  /*70d0*/  HMMA.16816.F32.BF16 R160, R72, R152, R160 ;  /* 0x0000009848a0723c */ /* 0x000fe200000418a0 */
[----:B---3--:R-:W-:-:S07]  /*70e0*/  FADD.FTZ R191, R245, R191 ;  /* 0x000000bff5bf7221 */ /* 0x008fce0000010000 */
[----:B------:R-:W-:Y:S01]  /*70f0*/  HMMA.16816.F32.BF16 R148, R72, R154, R148 ;  /* 0x0000009a4894723c */ /* 0x000fe20000041894 */
[----:B------:R-:W-:-:S04]  /*7100*/  FADD.FTZ R191, R204, R191 ;  /* 0x000000bfccbf7221 */ /* 0x000fc80000010000 */
[----:B------:R-:W-:-:S03]  /*7110*/  FADD.FTZ R191, R203, R191 ;  /* 0x000000bfcbbf7221 */ /* 0x000fc60000010000 */
[----:B------:R-:W-:Y:S01]  /*7120*/  HMMA.16816.F32.BF16 R144, R72, R136, R144 ;  /* 0x000000884890723c */ /* 0x000fe20000041890 */
[----:B------:R-:W-:-:S07]  /*7130*/  FADD.FTZ R191, R201, R191 ;  /* 0x000000bfc9bf7221 */ /* 0x000fce0000010000 */
[C---:B------:R-:W-:Y:S08]  /*7140*/  HMMA.16816.F32.BF16 R100, R72.reuse, R138, R100 ;  /* 0x0000008a4864723c */ /* 0x040ff00000041864 */
[C---:B------:R-:W-:Y:S08]  /*7150*/  HMMA.16816.F32.BF16 R104, R72.reuse, R132, R104 ;  /* 0x000000844868723c */ /* 0x040ff00000041868 */
[C---:B------:R-:W-:Y:S08]  /*7160*/  HMMA.16816.F32.BF16 R112, R72.reuse, R134, R112 ;  /* 0x000000864870723c */ /* 0x040ff00000041870 */
[C---:B------:R-:W-:Y:S08]  /*7170*/  HMMA.16816.F32.BF16 R116, R72.reuse, R124, R116 ;  /* 0x0000007c4874723c */ /* 0x040ff00000041874 */
[----:B------:R-:W-:Y:S07]  /*7180*/  HMMA.16816.F32.BF16 R128, R72, R126, R128 ;  /* 0x0000007e4880723c */ /* 0x000fee0000041880 */
[----:B------:R-:W-:-:S02]  /*7190*/  F2FP.BF16.PACK_AB R72, R240, R207 ;  /* 0x000000cff048723e */ /* 0x000fc400000010ff */
[----:B------:R-:W-:Y:S01]  /*71a0*/  F2FP.BF16.PACK_AB R74, R244, R243 ;  /* 0x000000f3f44a723e */ /* 0x000fe200000010ff */
[----:B------:R-:W-:Y:S01]  /*71b0*/  IMAD.U32 R243, RZ, RZ, UR6 ;  /* 0x00000006fff37e24 */ /* 0x000fe2000f8e00ff */
[----:B------:R-:W-:Y:S02]  /*71c0*/  F2FP.BF16.PACK_AB R73, R204, R245 ;  /* 0x000000f5cc49723e */ /* 0x000fe400000010ff */
[----:B------:R-:W-:-:S07]  /*71d0*/  F2FP.BF16.PACK_AB R75, R201, R203 ;  /* 0x000000cbc94b723e */ /* 0x000fce00000010ff */
[C---:B------:R-:W-:Y:S07]  /*71e0*/  HMMA.16816.F32.BF16 R52, R72.reuse, R68, R52 ;  /* 0x000000444834723c */ /* 0x040fee0000041834 */
[--C-:B------:R-:W-:Y:S01]  /*71f0*/  FFMA.FTZ R68, R179, c[0x0][0x2d0], -R205.reuse ;  /* 0x0000b400b3447a23 */ /* 0x100fe200000108cd */
[----:B------:R-:W-:Y:S01]  /*7200*/  HMMA.16816.F32.BF16 R36, R72, R66, R36 ;  /* 0x000000424824723c */ /* 0x000fe20000041824 */
[----:B------:R-:W-:-:S04]  /*7210*/  FFMA.FTZ R69, R189, c[0x0][0x2d0], -R205 ;  /* 0x0000b400bd457a23 */ /* 0x000fc800000108cd */
[----:B------:R-:W-:Y:S02]  /*7220*/  MUFU.EX2 R68, R68 ;  /* 0x0000004400447308 */ /* 0x000fe40000000800 */
[--C-:B------:R-:W-:Y:S01]  /*7230*/  FFMA.FTZ R66, R177, c[0x0][0x2d0], -R205.reuse ;  /* 0x0000b400b1427a23 */ /* 0x100fe200000108cd */
[----:B------:R-:W-:Y:S01]  /*7240*/  HMMA.16816.F32.BF16 R32, R72, R60, R32 ;  /* 0x0000003c4820723c */ /* 0x000fe20000041820 */
[----:B------:R-:W-:-:S04]  /*7250*/  FFMA.FTZ R67, R178, c[0x0][0x2d0], -R205 ;  /* 0x0000b400b2437a23 */ /* 0x000fc800000108cd */
[----:B------:R-:W1:Y:S02]  /*7260*/  MUFU.EX2 R66, R66 ;  /* 0x0000004200427308 */ /* 0x000e640000000800 */
[--C-:B------:R-:W-:Y:S01]  /*7270*/  FFMA.FTZ R60, R156, c[0x0][0x2d0], -R202.reuse ;  /* 0x0000b4009c3c7a23 */ /* 0x100fe200000108ca */
[----:B------:R-:W-:Y:S01]  /*7280*/  HMMA.16816.F32.BF16 R28, R72, R62, R28 ;  /* 0x0000003e481c723c */ /* 0x000fe2000004181c */
[----:B------:R-:W-:-:S04]  /*7290*/  FFMA.FTZ R61, R157, c[0x0][0x2d0], -R202 ;  /* 0x0000b4009d3d7a23 */ /* 0x000fc800000108ca */
[----:B------:R-:W2:Y:S02]  /*72a0*/  MUFU.EX2 R60, R60 ;  /* 0x0000003c003c7308 */ /* 0x000ea40000000800 */
[--C-:B------:R-:W-:Y:S01]  /*72b0*/  FFMA.FTZ R62, R159, c[0x0][0x2d0], -R202.reuse ;  /* 0x0000b4009f3e7a23 */ /* 0x100fe200000108ca */
[----:B------:R-:W-:Y:S01]  /*72c0*/  HMMA.16816.F32.BF16 R24, R72, R56, R24 ;  /* 0x000000384818723c */ /* 0x000fe20000041818 */
[----:B------:R-:W-:-:S04]  /*72d0*/  FFMA.FTZ R63, R174, c[0x0][0x2d0], -R202 ;  /* 0x0000b400ae3f7a23 */ /* 0x000fc800000108ca */
[----:B------:R-:W3:Y:S01]  /*72e0*/  MUFU.EX2 R61, R61 ;  /* 0x0000003d003d7308 */ /* 0x000ee20000000800 */
[----:B-1----:R-:W-:Y:S02]  /*72f0*/  FADD.FTZ R191, R66, R191 ;  /* 0x000000bf42bf7221 */ /* 0x002fe40000010000 */
[C---:B------:R-:W-:Y:S05]  /*7300*/  HMMA.16816.F32.BF16 R20, R72.reuse, R58, R20 ;  /* 0x0000003a4814723c */ /* 0x040fea0000041814 */
[----:B------:R-:W-:Y:S01]  /*7310*/  MUFU.EX2 R62, R62 ;  /* 0x0000003e003e7308 */ /* 0x000fe20000000800 */
[----:B--2---:R-:W-:Y:S02]  /*7320*/  FADD.FTZ R180, R60, R180 ;  /* 0x000000b43cb47221 */ /* 0x004fe40000010000 */
[C---:B------:R-:W-:Y:S05]  /*7330*/  HMMA.16816.F32.BF16 R40, R72.reuse, R64, R40 ;  /* 0x000000404828723c */ /* 0x040fea0000041828 */
[----:B------:R-:W1:Y:S01]  /*7340*/  MUFU.EX2 R63, R63 ;  /* 0x0000003f003f7308 */ /* 0x000e620000000800 */
[----:B---3--:R-:W-:Y:S01]  /*7350*/  F2FP.BF16.PACK_AB R56, R61, R60 ;  /* 0x0000003c3d38723e */ /* 0x008fe200000010ff */
[--C-:B------:R-:W-:Y:S01]  /*7360*/  FFMA.FTZ R64, R175, c[0x0][0x2d0], -R202.reuse ;  /* 0x0000b400af407a23 */ /* 0x100fe200000108ca */
[----:B------:R-:W-:Y:S01]  /*7370*/  HMMA.16816.F32.BF16 R48, R72, R70, R48 ;  /* 0x000000464830723c */ /* 0x000fe20000041830 */
[----:B------:R-:W-:-:S02]  /*7380*/  FFMA.FTZ R65, R176, c[0x0][0x2d0], -R202 ;  /* 0x0000b400b0417a23 */ /* 0x000fc400000108ca */
[----:B------:R-:W-:Y:S02]  /*7390*/  FADD.FTZ R180, R61, R180 ;  /* 0x000000b43db47221 */ /* 0x000fe40000010000 */
[----:B------:R-:W2:Y:S02]  /*73a0*/  MUFU.EX2 R67, R67 ;  /* 0x0000004300437308 */ /* 0x000ea40000000800 */
[----:B------:R-:W-:Y:S02]  /*73b0*/  FFMA.FTZ R72, R186, c[0x0][0x2d0], -R205 ;  /* 0x0000b400ba487a23 */ /* 0x000fe400000108cd */
[--C-:B------:R-:W-:Y:S02]  /*73c0*/  FFMA.FTZ R70, R158, c[0x0][0x2d0], -R202.reuse ;  /* 0x0000b4009e467a23 */ /* 0x100fe400000108ca */
[----:B------:R-:W-:Y:S02]  /*73d0*/  FFMA.FTZ R71, R173, c[0x0][0x2d0], -R202 ;  /* 0x0000b400ad477a23 */ /* 0x000fe400000108ca */
[----:B------:R-:W3:Y:S01]  /*73e0*/  MUFU.EX2 R69, R69 ;  /* 0x0000004500457308 */ /* 0x000ee20000000800 */
[----:B-1----:R-:W-:Y:S01]  /*73f0*/  F2FP.BF16.PACK_AB R58, R63, R62 ;  /* 0x0000003e3f3a723e */ /* 0x002fe200000010ff */
[----:B------:R-:W-:-:S04]  /*7400*/  FADD.FTZ R180, R62, R180 ;  /* 0x000000b43eb47221 */ /* 0x000fc80000010000 */
[----:B------:R-:W-:Y:S01]  /*7410*/  FADD.FTZ R180, R63, R180 ;  /* 0x000000b43fb47221 */ /* 0x000fe20000010000 */
[C---:B--2---:R-:W-:Y:S01]  /*7420*/  F2FP.BF16.PACK_AB R57, R67.reuse, R66 ;  /* 0x000000424339723e */ /* 0x044fe200000010ff */
[----:B------:R-:W1:Y:S01]  /*7430*/  MUFU.EX2 R64, R64 ;  /* 0x0000004000407308 */ /* 0x000e620000000800 */
[----:B------:R-:W-:-:S04]  /*7440*/  FADD.FTZ R191, R67, R191 ;  /* 0x000000bf43bf7221 */ /* 0x000fc80000010000 */
[----:B------:R-:W-:Y:S01]  /*7450*/  FADD.FTZ R191, R68, R191 ;  /* 0x000000bf44bf7221 */ /* 0x000fe20000010000 */
[C---:B---3--:R-:W-:Y:S02]  /*7460*/  F2FP.BF16.PACK_AB R59, R69.reuse, R68 ;  /* 0x00000044453b723e */ /* 0x048fe400000010ff */
[----:B------:R-:W-:Y:S01]  /*7470*/  MUFU.EX2 R72, R72 ;  /* 0x0000004800487308 */ /* 0x000fe20000000800 */
[----:B------:R-:W-:-:S04]  /*7480*/  FADD.FTZ R191, R69, R191 ;  /* 0x000000bf45bf7221 */ /* 0x000fc80000010000 */
[----:B------:R-:W-:Y:S03]  /*7490*/  HMMA.16816.F32.BF16 R32, R56, R8, R32 ;  /* 0x000000083820723c */ /* 0x000fe60000041820 */
[----:B------:R-:W2:Y:S01]  /*74a0*/  MUFU.EX2 R65, R65 ;  /* 0x0000004100417308 */ /* 0x000ea20000000800 */
[----:B-1----:R-:W-:-:S03]  /*74b0*/  FADD.FTZ R180, R64, R180 ;  /* 0x000000b440b47221 */ /* 0x002fc60000010000 */
[----:B------:R-:W-:Y:S01]  /*74c0*/  FADD.FTZ R8, R141, R140 ;  /* 0x0000008c8d087221 */ /* 0x000fe20000010000 */
[C---:B------:R-:W-:Y:S01]  /*74d0*/  HMMA.16816.F32.BF16 R52, R56.reuse, R16, R52 ;  /* 0x000000103834723c */ /* 0x040fe20000041834 */
[----:B------:R-:W-:Y:S02]  /*74e0*/  FADD.FTZ R9, R142, R143 ;  /* 0x0000008f8e097221 */ /* 0x000fe40000010000 */
[----:B------:R-:W-:Y:S01]  /*74f0*/  MUFU.EX2 R70, R70 ;  /* 0x0000004600467308 */ /* 0x000fe20000000800 */
[----:B------:R-:W-:Y:S02]  /*7500*/  FADD.FTZ R8, R109, R8 ;  /* 0x000000086d087221 */ /* 0x000fe40000010000 */
[----:B------:R-:W-:Y:S02]  /*7510*/  FADD.FTZ R9, R108, R9 ;  /* 0x000000096c097221 */ /* 0x000fe40000010000 */
[----:B------:R-:W-:Y:S01]  /*7520*/  FADD.FTZ R8, R110, R8 ;  /* 0x000000086e087221 */ /* 0x000fe20000010000 */
[----:B------:R-:W-:Y:S01]  /*7530*/  HMMA.16816.F32.BF16 R40, R56, R12, R40 ;  /* 0x0000000c3828723c */ /* 0x000fe20000041828 */
[----:B------:R-:W-:Y:S01]  /*7540*/  FADD.FTZ R9, R167, R9 ;  /* 0x00000009a7097221 */ /* 0x000fe20000010000 */
[----:B------:R-:W1:Y:S01]  /*7550*/  MUFU.EX2 R71, R71 ;  /* 0x0000004700477308 */ /* 0x000e620000000800 */
[----:B------:R-:W-:-:S02]  /*7560*/  FADD.FTZ R8, R165, R8 ;  /* 0x00000008a5087221 */ /* 0x000fc40000010000 */
[----:B------:R-:W-:Y:S02]  /*7570*/  FADD.FTZ R9, R111, R9 ;  /* 0x000000096f097221 */ /* 0x000fe40000010000 */
[----:B------:R-:W-:Y:S01]  /*7580*/  FADD.FTZ R8, R164, R8 ;  /* 0x00000008a4087221 */ /* 0x000fe20000010000 */
[C---:B------:R-:W-:Y:S01]  /*7590*/  HMMA.16816.F32.BF16 R24, R56.reuse, R4, R24 ;  /* 0x000000043818723c */ /* 0x040fe20000041818 */
[----:B------:R-:W-:Y:S01]  /*75a0*/  FADD.FTZ R9, R120, R9 ;  /* 0x0000000978097221 */ /* 0x000fe20000010000 */
[----:B------:R-:W-:Y:S01]  /*75b0*/  MUFU.EX2 R12, R185 ;  /* 0x000000b9000c7308 */ /* 0x000fe20000000800 */
[----:B------:R-:W-:Y:S02]  /*75c0*/  FADD.FTZ R8, R122, R8 ;  /* 0x000000087a087221 */ /* 0x000fe40000010000 */
[----:B------:R-:W-:Y:S02]  /*75d0*/  FADD.FTZ R9, R123, R9 ;  /* 0x000000097b097221 */ /* 0x000fe40000010000 */
[----:B------:R-:W-:Y:S01]  /*75e0*/  FADD.FTZ R8, R121, R8 ;  /* 0x0000000879087221 */ /* 0x000fe20000010000 */
[----:B------:R-:W-:Y:S01]  /*75f0*/  HMMA.16816.F32.BF16 R48, R56, R18, R48 ;  /* 0x000000123830723c */ /* 0x000fe20000041830 */
[----:B------:R-:W-:Y:S01]  /*7600*/  FADD.FTZ R9, R99, R9 ;  /* 0x0000000963097221 */ /* 0x000fe20000010000 */
[----:B--2---:R-:W-:Y:S01]  /*7610*/  F2FP.BF16.PACK_AB R4, R65, R64 ;  /* 0x000000404104723e */ /* 0x004fe200000010ff */
        /* <DEDUP_REMOVED lines=16> */
[----:B------:R-:W-:-:S02]  /*7720*/  FFMA.FTZ R16, R181, c[0x0][0x2d0], -R205 ;  /* 0x0000b400b5107a23 */ /* 0x000fc400000108cd */
[----:B------:R-:W-:Y:S01]  /*7730*/  FFMA.FTZ R17, R182, c[0x0][0x2d0], -R205 ;  /* 0x0000b400b6117a23 */ /* 0x000fe200000108cd */
[----:B-1----:R-:W-:Y:S01]  /*7740*/  F2FP.BF16.PACK_AB R6, R71, R70 ;  /* 0x000000464706723e */ /* 0x002fe200000010ff */
[----:B------:R-:W-:Y:S02]  /*7750*/  FADD.FTZ R9, R87, R9 ;  /* 0x0000000957097221 */ /* 0x000fe40000010000 */
[----:B------:R-:W-:Y:S01]  /*7760*/  FADD.FTZ R8, R172, R8 ;  /* 0x00000008ac087221 */ /* 0x000fe20000010000 */
[----:B------:R-:W1:Y:S01]  /*7770*/  MUFU.EX2 R16, R16 ;  /* 0x0000001000107308 */ /* 0x000e620000000800 */
[----:B------:R-:W-:Y:S02]  /*7780*/  FADD.FTZ R9, R82, R9 ;  /* 0x0000000952097221 */ /* 0x000fe40000010000 */
[----:B------:R-:W-:Y:S02]  /*7790*/  FADD.FTZ R8, R94, R8 ;  /* 0x000000085e087221 */ /* 0x000fe40000010000 */
[----:B------:R-:W-:-:S02]  /*77a0*/  FADD.FTZ R9, R83, R9 ;  /* 0x0000000953097221 */ /* 0x000fc40000010000 */
[----:B------:R-:W-:Y:S01]  /*77b0*/  FADD.FTZ R8, R95, R8 ;  /* 0x000000085f087221 */ /* 0x000fe20000010000 */
[----:B------:R-:W2:Y:S01]  /*77c0*/  MUFU.EX2 R17, R17 ;  /* 0x0000001100117308 */ /* 0x000ea20000000800 */
[----:B------:R-:W-:Y:S02]  /*77d0*/  FADD.FTZ R9, R78, R9 ;  /* 0x000000094e097221 */ /* 0x000fe40000010000 */
[----:B------:R-:W-:Y:S02]  /*77e0*/  FADD.FTZ R8, R206, R8 ;  /* 0x00000008ce087221 */ /* 0x000fe40000010000 */
[----:B------:R-:W-:Y:S02]  /*77f0*/  FADD.FTZ R9, R79, R9 ;  /* 0x000000094f097221 */ /* 0x000fe40000010000 */
[----:B------:R-:W-:Y:S01]  /*7800*/  FADD.FTZ R8, R208, R8 ;  /* 0x00000008d0087221 */ /* 0x000fe20000010000 */
[----:B-1----:R-:W-:Y:S01]  /*7810*/  F2FP.BF16.PACK_AB R5, R16, R72 ;  /* 0x000000481005723e */ /* 0x002fe200000010ff */
[----:B------:R-:W-:-:S02]  /*7820*/  FADD.FTZ R9, R92, R9 ;  /* 0x000000095c097221 */ /* 0x000fc40000010000 */
[----:B------:R-:W-:Y:S02]  /*7830*/  FADD.FTZ R8, R210, R8 ;  /* 0x00000008d2087221 */ /* 0x000fe40000010000 */
[----:B------:R-:W-:Y:S02]  /*7840*/  FADD.FTZ R191, R72, R191 ;  /* 0x000000bf48bf7221 */ /* 0x000fe40000010000 */
[----:B------:R-:W-:Y:S01]  /*7850*/  FADD.FTZ R9, R93, R9 ;  /* 0x000000095d097221 */ /* 0x000fe20000010000 */
[----:B--2---:R-:W-:Y:S01]  /*7860*/  F2FP.BF16.PACK_AB R7, R12, R17 ;  /* 0x000000110c07723e */ /* 0x004fe200000010ff */
[----:B------:R-:W-:Y:S02]  /*7870*/  FADD.FTZ R8, R211, R8 ;  /* 0x00000008d3087221 */ /* 0x000fe40000010000 */
[----:B------:R-:W-:Y:S02]  /*7880*/  FADD.FTZ R180, R65, R180 ;  /* 0x000000b441b47221 */ /* 0x000fe40000010000 */
[----:B------:R-:W-:-:S02]  /*7890*/  FADD.FTZ R191, R16, R191 ;  /* 0x000000bf10bf7221 */ /* 0x000fc40000010000 */
[C---:B------:R-:W-:Y:S01]  /*78a0*/  HMMA.16816.F32.BF16 R156, R4.reuse, R152, R52 ;  /* 0x00000098049c723c */ /* 0x040fe20000041834 */
[----:B------:R-:W-:Y:S02]  /*78b0*/  FADD.FTZ R9, R209, R9 ;  /* 0x00000009d1097221 */ /* 0x000fe40000010000 */
[----:B------:R-:W-:Y:S02]  /*78c0*/  FADD.FTZ R8, R239, R8 ;  /* 0x00000008ef087221 */ /* 0x000fe40000010000 */
[----:B------:R-:W-:Y:S02]  /*78d0*/  FADD.FTZ R180, R70, R180 ;  /* 0x000000b446b47221 */ /* 0x000fe40000010000 */
[----:B------:R-:W-:Y:S01]  /*78e0*/  FADD.FTZ R17, R17, R191 ;  /* 0x000000bf11117221 */ /* 0x000fe20000010000 */
[----:B------:R-:W-:Y:S01]  /*78f0*/  HMMA.16816.F32.BF16 R140, R4, R136, R40 ;  /* 0x00000088048c723c */ /* 0x000fe20000041828 */
[----:B------:R-:W-:Y:S02]  /*7900*/  FADD.FTZ R242, R242, R9 ;  /* 0x00000009f2f27221 */ /* 0x000fe40000010000 */
[----:B------:R-:W-:-:S02]  /*7910*/  FADD.FTZ R241, R241, R8 ;  /* 0x00000008f1f17221 */ /* 0x000fc40000010000 */
[----:B------:R-:W-:Y:S02]  /*7920*/  FADD.FTZ R240, R71, R180 ;  /* 0x000000b447f07221 */ /* 0x000fe40000010000 */
[----:B------:R-:W-:Y:S01]  /*7930*/  FADD.FTZ R239, R12, R17 ;  /* 0x000000110cef7221 */ /* 0x000fe20000010000 */
[C---:B------:R-:W-:Y:S08]  /*7940*/  HMMA.16816.F32.BF16 R108, R4.reuse, R132, R32 ;  /* 0x00000084046c723c */ /* 0x040ff00000041820 */
[C---:B------:R-:W-:Y:S08]  /*7950*/  HMMA.16816.F32.BF16 R120, R4.reuse, R124, R24 ;  /* 0x0000007c0478723c */ /* 0x040ff00000041818 */
[C---:B------:R-:W-:Y:S08]  /*7960*/  HMMA.16816.F32.BF16 R152, R4.reuse, R154, R48 ;  /* 0x0000009a0498723c */ /* 0x040ff00000041830 */
[C---:B------:R-:W-:Y:S08]  /*7970*/  HMMA.16816.F32.BF16 R136, R4.reuse, R138, R36 ;  /* 0x0000008a0488723c */ /* 0x040ff00000041824 */
[C---:B------:R-:W-:Y:S08]  /*7980*/  HMMA.16816.F32.BF16 R132, R4.reuse, R134, R28 ;  /* 0x000000860484723c */ /* 0x040ff0000004181c */
[----:B------:R-:W-:Y:S01]  /*7990*/  HMMA.16816.F32.BF16 R124, R4, R126, R20 ;  /* 0x0000007e047c723c */ /* 0x000fe20000041814 */
[----:B------:R-:W-:Y:S07]  /*79a0*/  @P0 BRA `(.L_x_965) ;  /* 0x0000015000000947 */ /* 0x000fee0003800000 */
[----:B------:R-:W-:Y:S01]  /*79b0*/  ISETP.LT.AND P0, PT, RZ, UR14, PT ;  /* 0x0000000eff007c0c */ /* 0x000fe2000bf01270 */
        /* <DEDUP_REMOVED lines=11> */
.L_x_966:
[----:B------:R-:W-:Y:S02]  /*7a70*/  UISETP.NE.AND UP3, UPT, UR6, 0x1, UPT ;  /* 0x000000010600788c */ /* 0x000fe4000bf65270 */
[----:B------:R-:W-:Y:S02]  /*7a80*/  ULDC.64 UR14, c[0x0][0x330] ;  /* 0x0000cc00000e7ab9 */ /* 0x000fe40000000a00 */
[----:B------:R-:W-:-:S07]  /*7a90*/  UIMAD.WIDE.U32 UR18, UR16, UR14, URZ ;  /* 0x0000000e101272a5 */ /* 0x000fce000f8e003f */
[----:B------:R-:W-:Y:S02]  /*7aa0*/  @UP3 UMOV UR17, UR19 ;  /* 0x0000001300113c82 */ /* 0x000fe40008000000 */
[----:B------:R-:W-:Y:S02]  /*7ab0*/  @UP3 USHF.R.U32.HI UR16, URZ, UR15, UR17 ;  /* 0x0000000f3f103299 */ /* 0x000fe40008011611 */
.L_x_967:
[----:B------:R-:W-:Y:S02]  /*7ac0*/  ULDC UR14, c[0x0][0x32c] ;  /* 0x0000cb00000e7ab9 */ /* 0x000fe40000000800 */
[----:B------:R-:W-:-:S04]  /*7ad0*/  UIMAD UR14, UR16, UR6, UR14 ;  /* 0x00000006100e72a4 */ /* 0x000fc8000f8e020e */
[----:B------:R-:W-:-:S04]  /*7ae0*/  UISETP.LT.AND UP3, UPT, UR13, UR14, UPT ;  /* 0x0000000e0d00728c */ /* 0x000fc8000bf61270 */
[----:B------:R-:W-:-:S04]  /*7af0*/  USEL UR13, UR13, UR14, UP3 ;  /* 0x0000000e0d0d7287 */ /* 0x000fc80009800000 */
.L_x_965:
[----:B------:R-:W-:-:S07]  /*7b00*/  UIMAD.WIDE UR14, UR13, 0x2aaaaaab, URZ ;  /* 0x2aaaaaab0d0e78a5 */ /* 0x000fce000f8e023f */
        /* <DEDUP_REMOVED lines=11> */
.L_x_987:
[----:B------:R-:W-:Y:S04]  /*7bc0*/  DEPBAR.LE SB0, 0x0 ;  /* 0x000080000000791a */ /* 0x000fe80000000000 */
[----:B------:R-:W-:Y:S01]  /*7bd0*/  BAR.SYNC.DEFER_BLOCKING 0x0 ;  /* 0x0000000000007b1d */ /* 0x000fe20000010000 */
[----:B------:R-:W-:Y:S05]  /*7be0*/  ISETP.LT.AND P0, PT, R243, UR5, PT ;  /* 0x00000005f3007c0c */ /* 0x000fea000bf01270 */
[----:B------:R1:W2:Y:S04]  /*7bf0*/  LDSM.16.M88.4 R96, [R228+0x6100] ;  /* 0x00610000e460783b */ /* 0x0002a80000000200 */
        /* <DEDUP_REMOVED lines=16> */
[----:B--234-:R-:W-:Y:S01]  /*7d00*/  SHF.R.S32.HI R4, RZ, 0x1f, R231 ;  /* 0x0000001fff047819 */ /* 0x01cfe200000114e7 */
[C---:B------:R-:W-:Y:S01]  /*7d10*/  IMAD.WIDE.U32 R2, R231.reuse, c[0x0][0x208], RZ ;  /* 0x00008200e7027a25 */ /* 0x040fe200078e00ff */
        /* <DEDUP_REMOVED lines=11> */
[----:B------:R-:W2:Y:S04]  /*7dd0*/  SHFL.IDX PT, R12, R20, RZ, 0x181f ;  /* 0x00181fff140c7589 */ /* 0x000ea800000e0000 */
[----:B------:R-:W3:Y:S04]  /*7de0*/  SHFL.IDX PT, R11, R14, RZ, 0x181f ;  /* 0x00181fff0e0b7589 */ /* 0x000ee800000e0000 */
[----:B------:R-:W4:Y:S04]  /*7df0*/  SHFL.IDX PT, R9, R20, 0x1, 0x181f ;  /* 0x00381f0014097f89 */ /* 0x000f2800000e0000 */
[----:B------:R-:W5:Y:S04]  /*7e00*/  SHFL.IDX PT, R10, R14, 0x1, 0x181f ;  /* 0x00381f000e0a7f89 */ /* 0x000f6800000e0000 */
[----:B------:R-:W-:Y:S04]  /*7e10*/  SHFL.IDX PT, R8, R14, 0x2, 0x181f ;  /* 0x00581f000e087f89 */ /* 0x000fe800000e0000 */
[----:B------:R-:W-:Y:S04]  /*7e20*/  SHFL.IDX PT, R6, R14, 0x3, 0x181f ;  /* 0x00781f000e067f89 */ /* 0x000fe800000e0000 */
[----:B------:R-:W-:Y:S04]  /*7e30*/  SHFL.IDX PT, R4, R14, 0x4, 0x181f ;  /* 0x00981f000e047f89 */ /* 0x000fe800000e0000 */
[----:B------:R4:W-:Y:S04]  /*7e40*/  SHFL.IDX PT, R2, R14, 0x5, 0x181f ;  /* 0x00b81f000e027f89 */ /* 0x0009e800000e0000 */
[----:B------:R-:W-:Y:S04]  /*7e50*/  SHFL.IDX PT, R7, R20, 0x2, 0x181f ;  /* 0x00581f0014077f89 */ /* 0x000fe800000e0000 */
[----:B------:R-:W1:Y:S04]  /*7e60*/  SHFL.IDX PT, R5, R20, 0x3, 0x181f ;  /* 0x00781f0014057f89 */ /* 0x000e6800000e0000 */
[----:B------:R-:W1:Y:S04]  /*7e70*/  SHFL.IDX PT, R3, R20, 0x4, 0x181f ;  /* 0x00981f0014037f89 */ /* 0x000e6800000e0000 */
[----:B------:R1:W1:Y:S01]  /*7e80*/  SHFL.IDX PT, R0, R20, 0x5, 0x181f ;  /* 0x00b81f0014007f89 */ /* 0x00026200000e0000 */
[-C--:B--2---:R-:W-:Y:S05]  /*7e90*/  IADD3 R12, P0, R12, R235.reuse, RZ ;  /* 0x000000eb0c0c7210 */ /* 0x084fea0007f1e0ff */
[--C-:B---3--:R-:W-:Y:S01]  /*7ea0*/  IMAD.X R13, R11, 0x1, R234.reuse, P0 ;  /* 0x000000010b0d7824 */ /* 0x108fe200000e06ea */
[-C--:B----4-:R-:W-:Y:S04]  /*7eb0*/  IADD3 R14, P0, R9, R235.reuse, RZ ;  /* 0x000000eb090e7210 */ /* 0x090fe80007f1e0ff */
[----:B------:R2:W-:Y:S01]  /*7ec0*/  LDGSTS.E.BYPASS.LTC128B.128 [R238], [R12.64], !P3 ;  /* 0x000000000cee7fae */ /* 0x0005e2000d901d74 */
[--C-:B-----5:R-:W-:Y:S01]  /*7ed0*/  IMAD.X R15, R10, 0x1, R234.reuse, P0 ;  /* 0x000000010a0f7824 */ /* 0x120fe200000e06ea */
[-C--:B-1----:R-:W-:Y:S04]  /*7ee0*/  IADD3 R10, P2, R5, R235.reuse, RZ ;  /* 0x000000eb050a7210 */ /* 0x082fe80007f5e0ff */
[----:B------:R1:W-:Y:S01]  /*7ef0*/  LDGSTS.E.BYPASS.LTC128B.128 [R238+0x800], [R14.64], !P3 ;  /* 0x008000000eee7fae */ /* 0x0003e2000d901d74 */
[--C-:B------:R-:W-:Y:S01]  /*7f00*/  IMAD.X R11, R6, 0x1, R234.reuse, P2 ;  /* 0x00000001060b7824 */ /* 0x100fe200010e06ea */
[-C--:B------:R-:W-:Y:S02]  /*7f10*/  IADD3 R20, P1, R3, R235.reuse, RZ ;  /* 0x000000eb03147210 */ /* 0x080fe40007f3e0ff */
[-C--:B------:R-:W-:Y:S03]  /*7f20*/  IADD3 R22, P0, R0, R235.reuse, RZ ;  /* 0x000000eb00167210 */ /* 0x080fe60007f1e0ff */
[----:B------:R-:W-:Y:S01]  /*7f30*/  IMAD.X R21, R4, 0x1, R234, P1 ;  /* 0x0000000104157824 */ /* 0x000fe200008e06ea */
[-C--:B------:R-:W-:Y:S02]  /*7f40*/  IADD3.X R23, R2, R234.reuse, RZ, P0, !PT ;  /* 0x000000ea02177210 */ /* 0x080fe400007fe4ff */
[----:B--2---:R-:W-:Y:S04]  /*7f50*/  IADD3 R12, P5, R7, R235, RZ ;  /* 0x000000eb070c7210 */ /* 0x004fe80007fbe0ff */
[----:B------:R-:W-:Y:S05]  /*7f60*/  IADD3.X R13, R8, R234, RZ, P5, !PT ;  /* 0x000000ea080d7210 */ /* 0x000fea0002ffe4ff */
[----:B------:R1:W-:Y:S04]  /*7f70*/  LDGSTS.E.BYPASS.LTC128B.128 [R238+0x1000], [R12.64], !P3 ;  /* 0x010000000cee7fae */ /* 0x0003e8000d901d74 */
[----:B------:R1:W-:Y:S04]  /*7f80*/  LDGSTS.E.BYPASS.LTC128B.128 [R238+0x1800], [R10.64], !P3 ;  /* 0x018000000aee7fae */ /* 0x0003e8000d901d74 */
[----:B------:R1:W-:Y:S04]  /*7f90*/  LDGSTS.E.BYPASS.LTC128B.128 [R238+0x2000], [R20.64], !P3 ;  /* 0x0200000014ee7fae */ /* 0x0003e8000d901d74 */
[----:B------:R1:W-:Y:S02]  /*7fa0*/  LDGSTS.E.BYPASS.LTC128B.128 [R238+0x2800], [R22.64], !P3 ;  /* 0x0280000016ee7fae */ /* 0x0003e4000d901d74 */
.L_x_969:
[-C--:B--234-:R-:W-:Y:S01]  /*7fb0*/  HMMA.16816.F32.BF16 R4, R96, R16.reuse, RZ ;  /* 0x000000106004723c */ /* 0x09cfe200000418ff */
[----:B------:R-:W-:Y:S02]  /*7fc0*/  LDSM.16.M88.4 R204, [R222+0x4100] ;  /* 0x00410000decc783b */ /* 0x000fe40000000200 */
[----:B------:R-:W-:Y:S05]  /*7fd0*/  ISETP.GT.AND P0, PT, R243, UR5, PT ;  /* 0x00000005f3007c0c */ /* 0x000fea000bf04270 */
[C---:B-1----:R-:W-:Y:S01]  /*7fe0*/  HMMA.16816.F32.BF16 R8, R92.reuse, R16, RZ ;  /* 0x000000105c08723c */ /* 0x042fe200000418ff */
[----:B------:R-:W0:Y:S07]  /*7ff0*/  LDGDEPBAR ;  /* 0x00000000000079af */ /* 0x000e2e0000000000 */
[-C--:B------:R-:W-:Y:S01]  /*8000*/  HMMA.16816.F32.BF16 R12, R92, R18.reuse, RZ ;  /* 0x000000125c0c723c */ /* 0x080fe200000418ff */
[----:B------:R-:W-:Y:S07]  /*8010*/  LDSM.16.M88.4 R208, [R222+0x4900] ;  /* 0x00490000ded0783b */ /* 0x000fee0000000200 */
        /* <DEDUP_REMOVED lines=54> */
[----:B------:R-:W-:Y:S07]  /*8380*/  LDSM.16.M88.4 R200, [R212+0x1000] ;  /* 0x00100000d4c8783b */ /* 0x000fee0000000200 */
        /* <DEDUP_REMOVED lines=18> */
[----:B------:R-:W5:Y:S07]  /*84b0*/  LDSM.16.M88.4 R208, [R212+0x2000] ;  /* 0x00200000d4d0783b */ /* 0x000f6e0000000200 */
[-C--:B----4-:R-:W-:Y:S08]  /*84c0*/  HMMA.16816.F32.BF16 R68, R168, R172.reuse, R68 ;  /* 0x000000aca844723c */ /* 0x090ff00000041844 */
[C---:B------:R-:W-:Y:S08]  /*84d0*/  HMMA.16816.F32.BF16 R72, R184.reuse, R172, R72 ;  /* 0x000000acb848723c */ /* 0x040ff00000041848 */
[-C--:B------:R-:W-:Y:S08]  /*84e0*/  HMMA.16816.F32.BF16 R76, R184, R174.reuse, R76 ;  /* 0x000000aeb84c723c */ /* 0x080ff0000004184c */
[C---:B------:R-:W-:Y:S01]  /*84f0*/  HMMA.16816.F32.BF16 R80, R168.reuse, R174, R80 ;  /* 0x000000aea850723c */ /* 0x040fe20000041850 */
[----:B------:R-:W4:Y:S01]  /*8500*/  LDSM.16.M88.4 R172, [R212+0x2800] ;  /* 0x00280000d4ac783b */ /* 0x000f220000000200 */
[----:B------:R-:W-:Y:S06]  /*8510*/  DEPBAR.LE SB0, 0x0 ;  /* 0x000080000000791a */ /* 0x000fec0000000000 */
[-C--:B-1----:R-:W-:Y:S01]  /*8520*/  HMMA.16816.F32.BF16 R84, R168, R176.reuse, R84 ;  /* 0x000000b0a854723c */ /* 0x082fe20000041854 */
[----:B------:R-:W-:Y:S07]  /*8530*/  BAR.SYNC.DEFER_BLOCKING 0x0 ;  /* 0x0000000000007b1d */ /* 0x000fee0000010000 */
[C---:B------:R-:W-:Y:S08]  /*8540*/  HMMA.16816.F32.BF16 R88, R184.reuse, R176, R88 ;  /* 0x000000b0b858723c */ /* 0x040ff00000041858 */
[-C--:B------:R-:W-:Y:S08]  /*8550*/  HMMA.16816.F32.BF16 R92, R184, R178.reuse, R92 ;  /* 0x000000b2b85c723c */ /* 0x080ff0000004185c */
[----:B------:R-:W-:Y:S08]  /*8560*/  HMMA.16816.F32.BF16 R96, R168, R178, R96 ;  /* 0x000000b2a860723c */ /* 0x000ff00000041860 */
        /* <DEDUP_REMOVED lines=16> */
[-C--:B-----5:R-:W-:Y:S08]  /*8670*/  HMMA.16816.F32.BF16 R68, R180, R208.reuse, R68 ;  /* 0x000000d0b444723c */ /* 0x0a0ff00000041844 */
[C---:B------:R-:W-:Y:S08]  /*8680*/  HMMA.16816.F32.BF16 R72, R192.reuse, R208, R72 ;  /* 0x000000d0c048723c */ /* 0x040ff00000041848 */
[-C--:B------:R-:W-:Y:S08]  /*8690*/  HMMA.16816.F32.BF16 R76, R192, R210.reuse, R76 ;  /* 0x000000d2c04c723c */ /* 0x080ff0000004184c */
[C---:B------:R-:W-:Y:S08]  /*86a0*/  HMMA.16816.F32.BF16 R80, R180.reuse, R210, R80 ;  /* 0x000000d2b450723c */ /* 0x040ff00000041850 */
[-C--:B----4-:R-:W-:Y:S08]  /*86b0*/  HMMA.16816.F32.BF16 R84, R180, R172.reuse, R84 ;  /* 0x000000acb454723c */ /* 0x090ff00000041854 */
[C---:B------:R-:W-:Y:S08]  /*86c0*/  HMMA.16816.F32.BF16 R88, R192.reuse, R172, R88 ;  /* 0x000000acc058723c */ /* 0x040ff00000041858 */
[-C--:B------:R-:W-:Y:S08]  /*86d0*/  HMMA.16816.F32.BF16 R92, R192, R174.reuse, R92 ;  /* 0x000000aec05c723c */ /* 0x080ff0000004185c */
[----:B------:R-:W-:Y:S01]  /*86e0*/  HMMA.16816.F32.BF16 R96, R180, R174, R96 ;  /* 0x000000aeb460723c */ /* 0x000fe20000041860 */
[----:B------:R-:W-:-:S07]  /*86f0*/  @!P0 BRA `(.L_x_970) ;  /* 0x000003a000008947 */ /* 0x000fce0003800000 */
[----:B------:R-:W-:Y:S01]  /*8700*/  PLOP3.LUT P1, PT, PT, PT, UP1, 0x80, 0x0 ;  /* 0x000000000000781c */ /* 0x000fe20003f2f018 */
[----:B------:R-:W-:Y:S01]  /*8710*/  IMAD R231, R243, 0x60, R233 ;  /* 0x00000060f3e77824 */ /* 0x000fe200078e02e9 */
[----:B------:R-:W-:Y:S01]  /*8720*/  PLOP3.LUT P0, PT, PT, PT, UP1, 0x80, 0x0 ;  /* 0x000000000000781c */ /* 0x000fe20003f0f018 */
[----:B------:R-:W-:Y:S03]  /*8730*/  IMAD.MOV.U32 R230, RZ, RZ, RZ ;  /* 0x000000ffffe67224 */ /* 0x000fe600078e00ff */
[----:B------:R-:W-:Y:S05]  /*8740*/  IADD3 R231, R231, -0x60, R232 ;  /* 0xffffffa0e7e77810 */ /* 0x000fea0007ffe0e8 */
[--C-:B------:R-:W-:Y:S02]  /*8750*/  IMAD.MOV.U32 R0, RZ, RZ, R231.reuse ;  /* 0x000000ffff007224 */ /* 0x100fe400078e00e7 */
[----:B------:R-:W-:Y:S05]  /*8760*/  @P1 IMAD.HI.U32 R2, R231, c[0x0][0x2bc], RZ ;  /* 0x0000af00e7021a27 */ /* 0x000fea00078e00ff */
[----:B------:R-:W-:Y:S04]  /*8770*/  @P0 SHF.R.U32.HI R0, RZ, c[0x0][0x2c0], R2 ;  /* 0x0000b000ff000a19 */ /* 0x000fe80000011602 */
[C---:B------:R-:W-:Y:S04]  /*8780*/  @!P4 IADD3 R168, P0, R0.reuse, UR46, RZ ;  /* 0x0000002e00a8cc10 */ /* 0x040fe8000ff1e0ff */
[----:B------:R-:W-:Y:S01]  /*8790*/  @!P4 LEA.HI.X.SX32 R3, R0, UR4, 0x1, P0 ;  /* 0x000000040003cc11 */ /* 0x000fe200080f0eff */
[----:B------:R-:W-:Y:S01]  /*87a0*/  IMAD.MOV R0, RZ, RZ, -R0 ;  /* 0x000000ffff007224 */ /* 0x000fe200078e0a00 */
[----:B------:R-:W-:Y:S03]  /*87b0*/  @!P4 LEA R2, P0, R168, c[0x0][0x2a0], 0x2 ;  /* 0x0000a800a802ca11 */ /* 0x000fe600078010ff */
        /* <DEDUP_REMOVED lines=16> */
[----:B------:R-:W1:Y:S04]  /*88c0*/  SHFL.IDX PT, R175, R180, RZ, 0x181f ;  /* 0x00181fffb4af7589 */ /* 0x000e6800000e0000 */
[----:B------:R-:W2:Y:S04]  /*88d0*/  SHFL.IDX PT, R176, R0, RZ, 0x181f ;  /* 0x00181fff00b07589 */ /* 0x000ea800000e0000 */
[----:B------:R-:W3:Y:S04]  /*88e0*/  SHFL.IDX PT, R173, R180, 0x1, 0x181f ;  /* 0x00381f00b4ad7f89 */ /* 0x000ee800000e0000 */
[----:B------:R-:W-:Y:S04]  /*88f0*/  SHFL.IDX PT, R171, R180, 0x2, 0x181f ;  /* 0x00581f00b4ab7f89 */ /* 0x000fe800000e0000 */
[----:B------:R-:W4:Y:S04]  /*8900*/  SHFL.IDX PT, R174, R0, 0x1, 0x181f ;  /* 0x00381f0000ae7f89 */ /* 0x000f2800000e0000 */
[----:B------:R-:W5:Y:S04]  /*8910*/  SHFL.IDX PT, R169, R180, 0x3, 0x181f ;  /* 0x00781f00b4a97f89 */ /* 0x000f6800000e0000 */
[----:B------:R-:W-:Y:S01]  /*8920*/  SHFL.IDX PT, R172, R0, 0x2, 0x181f ;  /* 0x00581f0000ac7f89 */ /* 0x000fe200000e0000 */
[-C--:B-1----:R-:W-:Y:S03]  /*8930*/  IADD3 R178, P0, R175, R235.reuse, RZ ;  /* 0x000000ebafb27210 */ /* 0x082fe60007f1e0ff */
[----:B------:R-:W1:Y:S02]  /*8940*/  SHFL.IDX PT, R3, R180, 0x4, 0x181f ;  /* 0x00981f00b4037f89 */ /* 0x000e6400000e0000 */
[--C-:B--2---:R-:W-:Y:S02]  /*8950*/  IMAD.X R179, R176, 0x1, R234.reuse, P0 ;  /* 0x00000001b0b37824 */ /* 0x104fe400000e06ea */
[----:B------:R1:W2:Y:S01]  /*8960*/  SHFL.IDX PT, R2, R180, 0x5, 0x181f ;  /* 0x00b81f00b4027f89 */ /* 0x0002a200000e0000 */
[-C--:B---3--:R-:W-:Y:S03]  /*8970*/  IADD3 R176, P0, R173, R235.reuse, RZ ;  /* 0x000000ebadb07210 */ /* 0x088fe60007f1e0ff */
[----:B------:R3:W-:Y:S04]  /*8980*/  LDGSTS.E.BYPASS.LTC128B.128 [R229+0x3100], [R178.64], !P3 ;  /* 0x03100000b2e57fae */ /* 0x0007e8000d901d74 */
[----:B------:R-:W3:Y:S01]  /*8990*/  SHFL.IDX PT, R170, R0, 0x3, 0x181f ;  /* 0x00781f0000aa7f89 */ /* 0x000ee200000e0000 */
[--C-:B----4-:R-:W-:Y:S03]  /*89a0*/  IMAD.X R177, R174, 0x1, R234.reuse, P0 ;  /* 0x00000001aeb17824 */ /* 0x110fe600000e06ea */
[----:B------:R-:W4:Y:S01]  /*89b0*/  SHFL.IDX PT, R168, R0, 0x4, 0x181f ;  /* 0x00981f0000a87f89 */ /* 0x000f2200000e0000 */
[-C--:B-----5:R-:W-:Y:S03]  /*89c0*/  IADD3 R174, P2, R169, R235.reuse, RZ ;  /* 0x000000eba9ae7210 */ /* 0x0a0fe60007f5e0ff */
[----:B------:R-:W5:Y:S04]  /*89d0*/  SHFL.IDX PT, R0, R0, 0x5, 0x181f ;  /* 0x00b81f0000007f89 */ /* 0x000f6800000e0000 */
[----:B------:R5:W-:Y:S01]  /*89e0*/  LDGSTS.E.BYPASS.LTC128B.128 [R229+0x3900], [R176.64], !P3 ;  /* 0x03900000b0e57fae */ /* 0x000be2000d901d74 */
[-C--:B-1----:R-:W-:Y:S02]  /*89f0*/  IADD3 R180, P1, R3, R235.reuse, RZ ;  /* 0x000000eb03b47210 */ /* 0x082fe40007f3e0ff */
[-C--:B--2---:R-:W-:Y:S02]  /*8a00*/  IADD3 R2, P0, R2, R235.reuse, RZ ;  /* 0x000000eb02027210 */ /* 0x084fe40007f1e0ff */
[----:B---3--:R-:W-:Y:S01]  /*8a10*/  IADD3 R178, P5, R171, R235, RZ ;  /* 0x000000ebabb27210 */ /* 0x008fe20007fbe0ff */
[--C-:B------:R-:W-:Y:S04]  /*8a20*/  IMAD.X R175, R170, 0x1, R234.reuse, P2 ;  /* 0x00000001aaaf7824 */ /* 0x100fe800010e06ea */
[--C-:B------:R-:W-:Y:S02]  /*8a30*/  IMAD.X R179, R172, 0x1, R234.reuse, P5 ;  /* 0x00000001acb37824 */ /* 0x100fe400028e06ea */
[--C-:B----4-:R-:W-:Y:S02]  /*8a40*/  IMAD.X R181, R168, 0x1, R234.reuse, P1 ;  /* 0x00000001a8b57824 */ /* 0x110fe400008e06ea */
[----:B-----5:R-:W-:Y:S01]  /*8a50*/  IMAD.X R3, R0, 0x1, R234, P0 ;  /* 0x0000000100037824 */ /* 0x020fe200000e06ea */
[----:B------:R1:W-:Y:S04]  /*8a60*/  LDGSTS.E.BYPASS.LTC128B.128 [R229+0x4100], [R178.64], !P3 ;  /* 0x04100000b2e57fae */ /* 0x0003e8000d901d74 */
[----:B------:R1:W-:Y:S04]  /*8a70*/  LDGSTS.E.BYPASS.LTC128B.128 [R229+0x4900], [R174.64], !P3 ;  /* 0x04900000aee57fae */ /* 0x0003e8000d901d74 */
[----:B------:R1:W-:Y:S04]  /*8a80*/  LDGSTS.E.BYPASS.LTC128B.128 [R229+0x5100], [R180.64], !P3 ;  /* 0x05100000b4e57fae */ /* 0x0003e8000d901d74 */
[----:B------:R1:W-:Y:S02]  /*8a90*/  LDGSTS.E.BYPASS.LTC128B.128 [R229+0x5900], [R2.64], !P3 ;  /* 0x0590000002e57fae */ /* 0x0003e4000d901d74 */
.L_x_970:
[----:B------:R-:W-:Y:S01]  /*8aa0*/  IMAD.MOV.U32 R171, RZ, RZ, R236 ;  /* 0x000000ffffab7224 */ /* 0x000fe200078e00ec */
[----:B------:R-:W-:Y:S01]  /*8ab0*/  PLOP3.LUT P1, PT, PT, PT, UP2, 0x80, 0x0 ;  /* 0x000000000000781c */ /* 0x000fe20003f2f028 */
[----:B------:R-:W0:Y:S01]  /*8ac0*/  LDGDEPBAR ;  /* 0x00000000000079af */ /* 0x000e220000000000 */
[----:B------:R-:W-:Y:S01]  /*8ad0*/  PLOP3.LUT P0, PT, PT, PT, UP2, 0x80, 0x0 ;  /* 0x000000000000781c */ /* 0x000fe20003f0f028 */
[----:B------:R-:W-:Y:S05]  /*8ae0*/  IMAD R170, R243, -0x60, RZ ;  /* 0xffffffa0f3aa7824 */ /* 0x000fea00078e02ff */
[----:B-1----:R-:W-:Y:S05]  /*8af0*/  IADD3 R2, -R237, 0x1, R170 ;  /* 0x00000001ed027810 */ /* 0x002fea0007ffe1aa */
[----:B------:R-:W-:Y:S05]  /*8b00*/  @P1 IMAD.HI.U32 R0, R236, c[0x0][0x2c8], RZ ;  /* 0x0000b200ec001a27 */ /* 0x000fea00078e00ff */
[----:B------:R-:W-:Y:S01]  /*8b10*/  @P0 SHF.R.U32.HI R171, RZ, c[0x0][0x2cc], R0 ;  /* 0x0000b300ffab0a19 */ /* 0x000fe20000011600 */
[----:B------:R-:W-:Y:S01]  /*8b20*/  IMAD.U32 R0, RZ, RZ, UR7 ;  /* 0x00000007ff007e24 */ /* 0x000fe2000f8e00ff */
[----:B------:R-:W-:Y:S03]  /*8b30*/  PLOP3.LUT P0, PT, PT, PT, UP0, 0x40, 0x0 ;  /* 0x000000000000781c */ /* 0x000fe60003f0e808 */
[----:B------:R-:W1:Y:S01]  /*8b40*/  SHFL.IDX PT, R168, R171, RZ, 0x1c1f ;  /* 0x001c1fffaba87589 */ /* 0x000e6200000e0000 */
        /* <DEDUP_REMOVED lines=22> */
.L_x_973:
[----:B------:R-:W-:Y:S04]  /*8cb0*/  MOV R0, c[0x0][0x32c] ;  /* 0x0000cb0000007a02 */ /* 0x000fe80000000f00 */
[----:B------:R-:W-:Y:S11]  /*8cc0*/  ISETP.NE.AND P0, PT, R0, 0x1, PT ;  /* 0x000000010000780c */ /* 0x000ff60003f05270 */
[----:B------:R-:W-:Y:S02]  /*8cd0*/  @!UPT UIADD3 URZ, URZ, URZ, URZ ;  /* 0x0000003f3f3ff290 */ /* 0x000fe4000fffe03f */
[----:B------:R-:W-:Y:S05]  /*8ce0*/  @P0 IMAD.HI.U32 R0, R168, c[0x0][0x330], RZ ;  /* 0x0000cc00a8000a27 */ /* 0x000fea00078e00ff */
[----:B------:R-:W-:Y:S02]  /*8cf0*/  @P0 SHF.R.U32.HI R168, RZ, c[0x0][0x334], R0 ;  /* 0x0000cd00ffa80a19 */ /* 0x000fe40000011600 */
.L_x_974:
[----:B------:R-:W-:Y:S05]  /*8d00*/  BSYNC B0 ;  /* 0x0000000000007941 */ /* 0x000fea0003800000 */
.L_x_972:
[----:B------:R-:W-:Y:S04]  /*8d10*/  IMAD.IADD R0, R170, 0x1, -R237 ;  /* 0x00000001aa007824 */ /* 0x000fe800078e0aed */
[----:B------:R-:W-:Y:S05]  /*8d20*/  IMAD R168, R168, c[0x0][0x32c], R0 ;  /* 0x0000cb00a8a87a24 */ /* 0x000fea00078e0200 */
[----:B------:R-:W-:Y:S02]  /*8d30*/  IADD3 R0, R168, c[0x0][0x32c], RZ ;  /* 0x0000cb00a8007a10 */ /* 0x000fe40007ffe0ff */
[----:B------:R-:W-:Y:S02]  /*8d40*/  IMNMX R180, R180, R168, !PT ;  /* 0x000000a8b4b47217 */ /* 0x000fe40007800200 */
[----:B------:R-:W-:Y:S02]  /*8d50*/  IMNMX R183, R183, R0, PT ;  /* 0x00000000b7b77217 */ /* 0x000fe40003800200 */
.L_x_971:
[----:B------:R-:W-:Y:S01]  /*8d60*/  PLOP3.LUT P0, PT, PT, PT, UP0, 0x40, 0x0 ;  /* 0x000000000000781c */ /* 0x000fe20003f0e808 */
[----:B------:R-:W1:Y:S02]  /*8d70*/  SHFL.IDX PT, R168, R171, 0x1, 0x1c1f ;  /* 0x003c1f00aba87f89 */ /* 0x000e6400000e0000 */
[----:B-1----:R-:W-:Y:S01]  /*8d80*/  IADD3 R177, R2, R168, RZ ;  /* 0x000000a802b17210 */ /* 0x002fe20007ffe0ff */
[----:B------:R-:W-:Y:S09]  /*8d90*/  IMAD.IADD R181, R3, 0x1, R168 ;  /* 0x0000000103b57824 */ /* 0x000ff200078e02a8 */
        /* <DEDUP_REMOVED lines=16> */
.L_x_977:
[----:B------:R-:W-:Y:S04]  /*8ea0*/  MOV R0, c[0x0][0x32c] ;  /* 0x0000cb0000007a02 */ /* 0x000fe80000000f00 */
[----:B------:R-:W-:Y:S11]  /*8eb0*/  ISETP.NE.AND P0, PT, R0, 0x1, PT ;  /* 0x000000010000780c */ /* 0x000ff60003f05270 */
[----:B------:R-:W-:Y:S02]  /*8ec0*/  @!UPT UIADD3 URZ, URZ, URZ, URZ ;  /* 0x0000003f3f3ff290 */ /* 0x000fe4000fffe03f */
[----:B------:R-:W-:Y:S05]  /*8ed0*/  @P0 IMAD.HI.U32 R0, R168, c[0x0][0x330], RZ ;  /* 0x0000cc00a8000a27 */ /* 0x000fea00078e00ff */
[----:B------:R-:W-:Y:S02]  /*8ee0*/  @P0 SHF.R.U32.HI R168, RZ, c[0x0][0x334], R0 ;  /* 0x0000cd00ffa80a19 */ /* 0x000fe40000011600 */
.L_x_978:
[----:B------:R-:W-:Y:S05]  /*8ef0*/  BSYNC B0 ;  /* 0x0000000000007941 */ /* 0x000fea0003800000 */
.L_x_976:
[----:B------:R-:W-:Y:S04]  /*8f00*/  IMAD.IADD R0, R170, 0x1, -R237 ;  /* 0x00000001aa007824 */ /* 0x000fe800078e0aed */
[----:B------:R-:W-:Y:S05]  /*8f10*/  IMAD R0, R168, c[0x0][0x32c], R0 ;  /* 0x0000cb00a8007a24 */ /* 0x000fea00078e0200 */
[----:B------:R-:W-:Y:S02]  /*8f20*/  IADD3 R168, R0, c[0x0][0x32c], RZ ;  /* 0x0000cb0000a87a10 */ /* 0x000fe40007ffe0ff */
[----:B------:R-:W-:Y:S02]  /*8f30*/  IMNMX R177, R177, R0, !PT ;  /* 0x00000000b1b17217 */ /* 0x000fe40007800200 */
[----:B------:R-:W-:Y:S02]  /*8f40*/  IMNMX R181, R181, R168, PT ;  /* 0x000000a8b5b57217 */ /* 0x000fe40003800200 */
.L_x_975:
        /* <DEDUP_REMOVED lines=20> */
.L_x_981:
[----:B------:R-:W-:Y:S04]  /*9090*/  MOV R0, c[0x0][0x32c] ;  /* 0x0000cb0000007a02 */ /* 0x000fe80000000f00 */
[----:B------:R-:W-:Y:S11]  /*90a0*/  ISETP.NE.AND P0, PT, R0, 0x1, PT ;  /* 0x000000010000780c */ /* 0x000ff60003f05270 */
[----:B------:R-:W-:Y:S02]  /*90b0*/  @!UPT UIADD3 URZ, URZ, URZ, URZ ;  /* 0x0000003f3f3ff290 */ /* 0x000fe4000fffe03f */
[----:B------:R-:W-:Y:S05]  /*90c0*/  @P0 IMAD.HI.U32 R0, R168, c[0x0][0x330], RZ ;  /* 0x0000cc00a8000a27 */ /* 0x000fea00078e00ff */
[----:B------:R-:W-:Y:S02]  /*90d0*/  @P0 SHF.R.U32.HI R168, RZ, c[0x0][0x334], R0 ;  /* 0x0000cd00ffa80a19 */ /* 0x000fe40000011600 */
.L_x_982:
[----:B------:R-:W-:Y:S05]  /*90e0*/  BSYNC B0 ;  /* 0x0000000000007941 */ /* 0x000fea0003800000 */
.L_x_980:
[----:B------:R-:W-:Y:S04]  /*90f0*/  IMAD.IADD R0, R170, 0x1, -R237 ;  /* 0x00000001aa007824 */ /* 0x000fe800078e0aed */
[----:B------:R-:W-:Y:S05]  /*9100*/  IMAD R0, R168, c[0x0][0x32c], R0 ;  /* 0x0000cb00a8007a24 */ /* 0x000fea00078e0200 */
[----:B------:R-:W-:Y:S02]  /*9110*/  IADD3 R168, R0, c[0x0][0x32c], RZ ;  /* 0x0000cb0000a87a10 */ /* 0x000fe40007ffe0ff */
[----:B------:R-:W-:Y:S02]  /*9120*/  IMNMX R174, R174, R0, !PT ;  /* 0x00000000aeae7217 */ /* 0x000fe40007800200 */
[----:B------:R-:W-:Y:S02]  /*9130*/  IMNMX R175, R175, R168, PT ;  /* 0x000000a8afaf7217 */ /* 0x000fe40003800200 */
.L_x_979:
[C---:B------:R-:W-:Y:S02]  /*9140*/  ISETP.GE.AND P1, PT, R170.reuse, 0x9, PT ;  /* 0x00000009aa00780c */ /* 0x040fe40003f26270 */
[----:B------:R-:W-:Y:S02]  /*9150*/  ISETP.GE.AND P5, PT, R170, 0xa, PT ;  /* 0x0000000aaa00780c */ /* 0x000fe40003fa6270 */
[----:B------:R-:W-:Y:S02]  /*9160*/  ISETP.GT.AND P0, PT, R180, 0x8, !P1 ;  /* 0x00000008b400780c */ /* 0x000fe40004f04270 */
[----:B------:R-:W-:Y:S02]  /*9170*/  P2R R173, PR, RZ, 0x2 ;  /* 0x00000002ffad7803 */ /* 0x000fe40000000000 */
[----:B------:R-:W-:Y:S02]  /*9180*/  ISETP.LT.OR P0, PT, R183, 0x9, P0 ;  /* 0x00000009b700780c */ /* 0x000fe40000701670 */
[C---:B------:R-:W-:Y:S02]  /*9190*/  ISETP.GT.AND P1, PT, R177.reuse, 0x8, !P1 ;  /* 0x00000008b100780c */ /* 0x040fe40004f24270 */
[----:B------:R-:W-:Y:S02]  /*91a0*/  P2R R179, PR, RZ, 0x10 ;  /* 0x00000010ffb37803 */ /* 0x000fe40000000000 */
[----:B------:R-:W-:Y:S02]  /*91b0*/  FSEL R169, R16, -INF , !P0 ;  /* 0xff80000010a97808 */ /* 0x000fe40004000000 */
[----:B------:R-:W-:Y:S02]  /*91c0*/  ISETP.GT.AND P0, PT, R177, 0x9, !P5 ;  /* 0x00000009b100780c */ /* 0x000fe40006f04270 */
[C---:B------:R-:W-:Y:S02]  /*91d0*/  ISETP.LT.OR P1, PT, R181.reuse, 0x9, P1 ;  /* 0x00000009b500780c */ /* 0x040fe40000f21670 */
[----:B------:R-:W-:Y:S02]  /*91e0*/  ISETP.GE.AND P4, PT, R170, 0x11, PT ;  /* 0x00000011aa00780c */ /* 0x000fe40003f86270 */
[----:B------:R-:W-:Y:S02]  /*91f0*/  ISETP.LT.OR P0, PT, R181, 0xa, P0 ;  /* 0x0000000ab500780c */ /* 0x000fe40000701670 */
[----:B------:R-:W-:Y:S02]  /*9200*/  FSEL R0, R18, -INF , !P1 ;  /* 0xff80000012007808 */ /* 0x000fe40004800000 */
[----:B------:R-:W-:Y:S02]  /*9210*/  ISETP.GT.AND P1, PT, R180, 0x10, !P4 ;  /* 0x00000010b400780c */ /* 0x000fe40006724270 */
[----:B------:R-:W-:Y:S02]  /*9220*/  P2R R176, PR, RZ, 0x8 ;  /* 0x00000008ffb07803 */ /* 0x000fe40000000000 */
[----:B------:R-:W-:Y:S02]  /*9230*/  FSEL R19, R19, -INF , !P0 ;  /* 0xff80000013137808 */ /* 0x000fe40004000000 */
[C---:B------:R-:W-:Y:S02]  /*9240*/  ISETP.LT.OR P0, PT, R183.reuse, 0x11, P1 ;  /* 0x00000011b700780c */ /* 0x040fe40000f01670 */
[----:B------:R-:W-:Y:S02]  /*9250*/  ISETP.GE.AND P3, PT, R170, 0x12, PT ;  /* 0x00000012aa00780c */ /* 0x000fe40003f66270 */
[----:B------:R-:W-:Y:S02]  /*9260*/  ISETP.GT.AND P2, PT, R180, 0x9, !P5 ;  /* 0x00000009b400780c */ /* 0x000fe40006f44270 */
[----:B------:R-:W-:Y:S02]  /*9270*/  FSEL R20, R20, -INF , !P0 ;  /* 0xff80000014147808 */ /* 0x000fe40004000000 */
[----:B------:R-:W-:Y:S02]  /*9280*/  ISETP.GT.AND P0, PT, R180, 0x11, !P3 ;  /* 0x00000011b400780c */ /* 0x000fe40005f04270 */
[C---:B------:R-:W-:Y:S02]  /*9290*/  ISETP.LT.OR P2, PT, R183.reuse, 0xa, P2 ;  /* 0x0000000ab700780c */ /* 0x040fe40001741670 */
[----:B------:R-:W-:Y:S02]  /*92a0*/  ISETP.LT.OR P0, PT, R183, 0x12, P0 ;  /* 0x00000012b700780c */ /* 0x000fe40000701670 */
[----:B------:R-:W-:Y:S02]  /*92b0*/  FSEL R168, R17, -INF , !P2 ;  /* 0xff80000011a87808 */ /* 0x000fe40005000000 */
[----:B------:R-:W-:Y:S02]  /*92c0*/  FSEL R17, R21, -INF , !P0 ;  /* 0xff80000015117808 */ /* 0x000fe40004000000 */
[----:B------:R-:W-:Y:S02]  /*92d0*/  ISETP.GT.AND P0, PT, R177, 0x10, !P4 ;  /* 0x00000010b100780c */ /* 0x000fe40006704270 */
[C---:B------:R-:W-:Y:S02]  /*92e0*/  ISETP.GE.AND P2, PT, R170.reuse, 0x19, PT ;  /* 0x00000019aa00780c */ /* 0x040fe40003f46270 */
[----:B------:R-:W-:Y:S02]  /*92f0*/  ISETP.LT.OR P0, PT, R181, 0x11, P0 ;  /* 0x00000011b500780c */ /* 0x000fe40000701670 */
[----:B------:R-:W-:Y:S02]  /*9300*/  ISETP.GE.AND P1, PT, R170, 0x1a, PT ;  /* 0x0000001aaa00780c */ /* 0x000fe40003f26270 */
[----:B------:R-:W-:Y:S02]  /*9310*/  FSEL R18, R22, -INF , !P0 ;  /* 0xff80000016127808 */ /* 0x000fe40004000000 */
[----:B------:R-:W-:Y:S02]  /*9320*/  ISETP.GT.AND P0, PT, R177, 0x11, !P3 ;  /* 0x00000011b100780c */ /* 0x000fe40005f04270 */
[----:B------:R-:W-:Y:S02]  /*9330*/  P2R R22, PR, RZ, 0x4 ;  /* 0x00000004ff167803 */ /* 0x000fe40000000000 */
[----:B------:R-:W-:Y:S02]  /*9340*/  ISETP.LT.OR P0, PT, R181, 0x12, P0 ;  /* 0x00000012b500780c */ /* 0x000fe40000701670 */
[----:B------:R-:W-:Y:S02]  /*9350*/  P2R R21, PR, RZ, 0x2 ;  /* 0x00000002ff157803 */ /* 0x000fe40000000000 */
[----:B------:R-:W-:Y:S02]  /*9360*/  FSEL R16, R23, -INF , !P0 ;  /* 0xff80000017107808 */ /* 0x000fe40004000000 */
[----:B------:R-:W-:Y:S02]  /*9370*/  ISETP.GT.AND P0, PT, R180, 0x18, !P2 ;  /* 0x00000018b400780c */ /* 0x000fe40005704270 */
[----:B------:R-:W-:Y:S02]  /*9380*/  P2R R178, PR, RZ, 0x10 ;  /* 0x00000010ffb27803 */ /* 0x000fe40000000000 */
[C---:B------:R-:W-:Y:S02]  /*9390*/  ISETP.LT.OR P0, PT, R183.reuse, 0x19, P0 ;  /* 0x00000019b700780c */ /* 0x040fe40000701670 */
[----:B------:R-:W-:Y:S02]  /*93a0*/  ISETP.GE.AND P4, PT, R170, 0x4a, PT ;  /* 0x0000004aaa00780c */ /* 0x000fe40003f86270 */
[----:B------:R-:W-:Y:S02]  /*93b0*/  FSEL R32, R32, -INF , !P0 ;  /* 0xff80000020207808 */ /* 0x000fe40004000000 */
[----:B------:R-:W-:Y:S02]  /*93c0*/  ISETP.GT.AND P0, PT, R180, 0x19, !P1 ;  /* 0x00000019b400780c */ /* 0x000fe40004f04270 */
[C---:B------:R-:W-:Y:S02]  /*93d0*/  ISETP.GE.AND P6, PT, R170.reuse, 0x52, PT ;  /* 0x00000052aa00780c */ /* 0x040fe40003fc6270 */
[----:B------:R-:W-:Y:S02]  /*93e0*/  ISETP.LT.OR P0, PT, R183, 0x1a, P0 ;  /* 0x0000001ab700780c */ /* 0x000fe40000701670 */
[----:B------:R-:W-:Y:S02]  /*93f0*/  P2R R182, PR, RZ, 0x8 ;  /* 0x00000008ffb67803 */ /* 0x000fe40000000000 */
[----:B------:R-:W-:Y:S02]  /*9400*/  FSEL R33, R33, -INF , !P0 ;  /* 0xff80000021217808 */ /* 0x000fe40004000000 */
[----:B------:R-:W-:Y:S02]  /*9410*/  ISETP.GT.AND P0, PT, R177, 0x18, !P2 ;  /* 0x00000018b100780c */ /* 0x000fe40005704270 */
[----:B------:R-:W-:Y:S02]  /*9420*/  ISETP.GE.AND P2, PT, R170, 0x21, PT ;  /* 0x00000021aa00780c */ /* 0x000fe40003f46270 */
        /* <DEDUP_REMOVED lines=10> */
[C---:B------:R-:W-:Y:S02]  /*94d0*/  ISETP.LT.OR P0, PT, R183.reuse, 0x21, P0 ;  /* 0x00000021b700780c */ /* 0x040fe40000701670 */
[----:B------:R-:W-:Y:S02]  /*94e0*/  P2R R172, PR, RZ, 0x20 ;  /* 0x00000020ffac7803 */ /* 0x000fe40000000000 */
[----:B------:R-:W-:Y:S02]  /*94f0*/  FSEL R188, R36, -INF , !P0 ;  /* 0xff80000024bc7808 */ /* 0x000fe40004000000 */
[----:B------:R-:W-:Y:S02]  /*9500*/  ISETP.GT.AND P0, PT, R180, 0x21, !P1 ;  /* 0x00000021b400780c */ /* 0x000fe40004f04270 */
[C---:B------:R-:W-:Y:S02]  /*9510*/  ISETP.GE.AND P5, PT, R170.reuse, 0x59, PT ;  /* 0x00000059aa00780c */ /* 0x040fe40003fa6270 */
[----:B------:R-:W-:Y:S04]  /*9520*/  ISETP.LT.OR P0, PT, R183, 0x22, P0 ;  /* 0x00000022b700780c */ /* 0x000fe80000701670 */
        /* <DEDUP_REMOVED lines=11> */
[----:B------:R-:W-:Y:S04]  /*95e0*/  ISETP.GT.AND P0, PT, R180, 0x28, !P2 ;  /* 0x00000028b400780c */ /* 0x000fe80005704270 */
[C---:B------:R-:W-:Y:S04]  /*95f0*/  ISETP.LT.OR P0, PT, R183.reuse, 0x29, P0 ;  /* 0x00000029b700780c */ /* 0x040fe80000701670 */
[----:B------:R-:W-:Y:S02]  /*9600*/  FSEL R193, R48, -INF , !P0 ;  /* 0xff80000030c17808 */ /* 0x000fe40004000000 */
[----:B------:R-:W-:Y:S04]  /*9610*/  ISETP.GT.AND P0, PT, R180, 0x29, !P1 ;  /* 0x00000029b400780c */ /* 0x000fe80004f04270 */
        /* <DEDUP_REMOVED lines=28> */
[----:B------:R-:W-:Y:S03]  /*97e0*/  ISETP.GT.AND P0, PT, R180, 0x38, !P2 ;  /* 0x00000038b400780c */ /* 0x000fe60005704270 */
[----:B------:R1:W-:Y:S01]  /*97f0*/  STL [R1], R48 ;  /* 0x0000003001007387 */ /* 0x0003e20000100800 */
[C---:B------:R-:W-:Y:S04]  /*9800*/  ISETP.LT.OR P0, PT, R183.reuse, 0x39, P0 ;  /* 0x00000039b700780c */ /* 0x040fe80000701670 */
[----:B------:R-:W-:Y:S02]  /*9810*/  FSEL R252, R64, -INF , !P0 ;  /* 0xff80000040fc7808 */ /* 0x000fe40004000000 */
[----:B------:R-:W-:Y:S02]  /*9820*/  ISETP.GT.AND P0, PT, R180, 0x39, !P1 ;  /* 0x00000039b400780c */ /* 0x000fe40004f04270 */
[----:B------:R-:W-:Y:S02]  /*9830*/  P2R R64, PR, RZ, 0x10 ;  /* 0x00000010ff407803 */ /* 0x000fe40000000000 */
        /* <DEDUP_REMOVED lines=13> */
[----:B-1----:R-:W-:Y:S02]  /*9910*/  P2R R48, PR, RZ, 0x10 ;  /* 0x00000010ff307803 */ /* 0x002fe40000000000 */
[C---:B------:R-:W-:Y:S02]  /*9920*/  ISETP.LT.OR P0, PT, R183.reuse, 0x41, P0 ;  /* 0x00000041b700780c */ /* 0x040fe40000701670 */
[----:B------:R-:W-:Y:S02]  /*9930*/  P2R R67, PR, RZ, 0x8 ;  /* 0x00000008ff437803 */ /* 0x000fe40000000000 */
[----:B------:R-:W-:Y:S02]  /*9940*/  FSEL R248, R68, -INF , !P0 ;  /* 0xff80000044f87808 */ /* 0x000fe40004000000 */
[----:B------:R-:W-:Y:S04]  /*9950*/  ISETP.GT.AND P0, PT, R180, 0x41, !P1 ;  /* 0x00000041b400780c */ /* 0x000fe80004f04270 */
[----:B------:R-:W-:Y:S04]  /*9960*/  ISETP.LT.OR P0, PT, R183, 0x42, P0 ;  /* 0x00000042b700780c */ /* 0x000fe80000701670 */
        /* <DEDUP_REMOVED lines=36> */
[----:B------:R-:W-:Y:S04]  /*9bb0*/  ISETP.GT.AND P0, PT, R180, RZ, !P3 ;  /* 0x000000ffb400720c */ /* 0x000fe80005f04270 */
        /* <DEDUP_REMOVED lines=9> */
[----:B------:R-:W-:Y:S04]  /*9c50*/  ISETP.LT.OR P0, PT, R181, 0x1, P0 ;  /* 0x00000001b500780c */ /* 0x000fe80000701670 */
[----:B------:R-:W-:Y:S02]  /*9c60*/  FSEL R6, R6, -INF , !P0 ;  /* 0xff80000006067808 */ /* 0x000fe40004000000 */
[----:B------:R-:W-:Y:S04]  /*9c70*/  ISETP.GT.AND P0, PT, R180, 0x58, !P5 ;  /* 0x00000058b400780c */ /* 0x000fe80006f04270 */
[C---:B------:R-:W-:Y:S04]  /*9c80*/  ISETP.LT.OR P0, PT, R183.reuse, 0x59, P0 ;  /* 0x00000059b700780c */ /* 0x040fe80000701670 */
[----:B------:R-:W-:Y:S02]  /*9c90*/  FSEL R186, R96, -INF , !P0 ;  /* 0xff80000060ba7808 */ /* 0x000fe40004000000 */
[----:B------:R-:W-:Y:S04]  /*9ca0*/  ISETP.GE.AND P0, PT, R170, 0x5a, PT ;  /* 0x0000005aaa00780c */ /* 0x000fe80003f06270 */
        /* <DEDUP_REMOVED lines=10> */
[----:B------:R-:W-:Y:S02]  /*9d50*/  ISETP.NE.AND P4, PT, R48, RZ, PT ;  /* 0x000000ff3000720c */ /* 0x000fe40003f85270 */
        /* <DEDUP_REMOVED lines=22> */
[----:B------:R-:W-:Y:S01]  /*9ec0*/  ISETP.NE.AND P2, PT, R21, RZ, PT ;  /* 0x000000ff1500720c */ /* 0x000fe20003f45270 */
[----:B------:R-:W1:Y:S03]  /*9ed0*/  SHFL.IDX PT, R28, R171, 0x3, 0x1c1f ;  /* 0x007c1f00ab1c7f89 */ /* 0x000e6600000e0000 */
[----:B------:R-:W-:Y:S04]  /*9ee0*/  ISETP.GT.AND P2, PT, R174, 0x19, !P2 ;  /* 0x00000019ae00780c */ /* 0x000fe80005744270 */
[----:B------:R-:W-:Y:S04]  /*9ef0*/  ISETP.LT.OR P2, PT, R175, 0x1a, P2 ;  /* 0x0000001aaf00780c */ /* 0x000fe80001741670 */
[----:B------:R-:W-:Y:S02]  /*9f00*/  FSEL R48, R29, -INF , !P2 ;  /* 0xff8000001d307808 */ /* 0x000fe40005000000 */
[----:B------:R-:W-:Y:S04]  /*9f10*/  ISETP.NE.AND P2, PT, R184, RZ, PT ;  /* 0x000000ffb800720c */ /* 0x000fe80003f45270 */
[----:B------:R-:W-:Y:S04]  /*9f20*/  ISETP.GT.AND P2, PT, R174, 0x20, !P2 ;  /* 0x00000020ae00780c */ /* 0x000fe80005744270 */
[----:B------:R-:W-:Y:S01]  /*9f30*/  ISETP.LT.OR P2, PT, R175, 0x21, P2 ;  /* 0x00000021af00780c */ /* 0x000fe20001741670 */
[--C-:B-1----:R-:W-:Y:S03]  /*9f40*/  IMAD.IADD R24, R3, 0x1, R28.reuse ;  /* 0x0000000103187824 */ /* 0x102fe600078e021c */
[----:B------:R-:W-:Y:S01]  /*9f50*/  FSEL R40, R40, -INF , !P2 ;  /* 0xff80000028287808 */ /* 0x000fe20005000000 */
[----:B------:R-:W-:Y:S01]  /*9f60*/  IMAD.IADD R25, R2, 0x1, R28 ;  /* 0x0000000102197824 */ /* 0x000fe200078e021c */
        /* <DEDUP_REMOVED lines=40> */
[C---:B------:R-:W-:Y:S02]  /*a1f0*/  ISETP.GT.AND P2, PT, R174.reuse, 0x49, !P4 ;  /* 0x00000049ae00780c */ /* 0x040fe40006744270 */
[----:B------:R-:W-:Y:S02]  /*a200*/  ISETP.NE.AND P4, PT, R179, RZ, PT ;  /* 0x000000ffb300720c */ /* 0x000fe40003f85270 */
        /* <DEDUP_REMOVED lines=9> */
[C---:B------:R-:W-:Y:S04]  /*a2a0*/  ISETP.LT.OR P2, PT, R175.reuse, 0x59, P2 ;  /* 0x00000059af00780c */ /* 0x040fe80001741670 */
[----:B------:R-:W-:Y:S02]  /*a2b0*/  FSEL R179, R92, -INF , !P2 ;  /* 0xff8000005cb37808 */ /* 0x000fe40005000000 */
[----:B------:R-:W-:Y:S02]  /*a2c0*/  ISETP.GT.AND P2, PT, R174, RZ, !P3 ;  /* 0x000000ffae00720c */ /* 0x000fe40005f44270 */
[----:B------:R-:W-:Y:S02]  /*a2d0*/  ISETP.NE.AND P3, PT, R176, RZ, PT ;  /* 0x000000ffb000720c */ /* 0x000fe40003f65270 */
[C---:B------:R-:W-:Y:S04]  /*a2e0*/  ISETP.LT.OR P2, PT, R175.reuse, 0x1, P2 ;  /* 0x00000001af00780c */ /* 0x040fe80001741670 */
[----:B------:R-:W-:Y:S02]  /*a2f0*/  FSEL R8, R8, -INF , !P2 ;  /* 0xff80000008087808 */ /* 0x000fe40005000000 */
[----:B------:R-:W-:Y:S04]  /*a300*/  ISETP.GT.AND P2, PT, R174, 0x59, !P0 ;  /* 0x00000059ae00780c */ /* 0x000fe80004744270 */
[----:B------:R-:W-:Y:S04]  /*a310*/  ISETP.LT.OR P2, PT, R175, 0x5a, P2 ;  /* 0x0000005aaf00780c */ /* 0x000fe80001741670 */
        /* <DEDUP_REMOVED lines=19> */
.L_x_985:
[----:B------:R-:W-:Y:S04]  /*a450*/  MOV R2, c[0x0][0x32c] ;  /* 0x0000cb0000027a02 */ /* 0x000fe80000000f00 */
[----:B------:R-:W-:Y:S11]  /*a460*/  ISETP.NE.AND P2, PT, R2, 0x1, PT ;  /* 0x000000010200780c */ /* 0x000ff60003f45270 */
[----:B------:R-:W-:Y:S02]  /*a470*/  @!UPT UIADD3 URZ, URZ, URZ, URZ ;  /* 0x0000003f3f3ff290 */ /* 0x000fe4000fffe03f */
[----:B------:R-:W-:Y:S05]  /*a480*/  @P2 IMAD.HI.U32 R2, R28, c[0x0][0x330], RZ ;  /* 0x0000cc001c022a27 */ /* 0x000fea00078e00ff */
[----:B------:R-:W-:Y:S02]  /*a490*/  @P2 SHF.R.U32.HI R28, RZ, c[0x0][0x334], R2 ;  /* 0x0000cd00ff1c2a19 */ /* 0x000fe40000011602 */
.L_x_986:
[----:B------:R-:W-:Y:S05]  /*a4a0*/  BSYNC B0 ;  /* 0x0000000000007941 */ /* 0x000fea0003800000 */
.L_x_984:
[----:B------:R-:W-:Y:S04]  /*a4b0*/  IMAD.IADD R170, R170, 0x1, -R237 ;  /* 0x00000001aaaa7824 */ /* 0x000fe800078e0aed */
[----:B------:R-:W-:Y:S05]  /*a4c0*/  IMAD R170, R28, c[0x0][0x32c], R170 ;  /* 0x0000cb001caa7a24 */ /* 0x000fea00078e02aa */
[----:B------:R-:W-:Y:S02]  /*a4d0*/  IADD3 R2, R170, c[0x0][0x32c], RZ ;  /* 0x0000cb00aa027a10 */ /* 0x000fe40007ffe0ff */
[----:B------:R-:W-:Y:S02]  /*a4e0*/  IMNMX R25, R25, R170, !PT ;  /* 0x000000aa19197217 */ /* 0x000fe40007800200 */
[----:B------:R-:W-:Y:S02]  /*a4f0*/  IMNMX R24, R24, R2, PT ;  /* 0x0000000218187217 */ /* 0x000fe40003800200 */
.L_x_983:
[----:B------:R-:W2:Y:S01]  /*a500*/  LDL.LU R92, [R1] ;  /* 0x00000000015c7983 */ /* 0x000ea20000300800 */
[----:B------:R-:W-:Y:S01]  /*a510*/  ISETP.NE.AND P2, PT, R67, RZ, PT ;  /* 0x000000ff4300720c */ /* 0x000fe20003f45270 */
[----:B------:R-:W-:Y:S01]  /*a520*/  IMAD.MOV.U32 R44, RZ, RZ, R211 ;  /* 0x000000ffff2c7224 */ /* 0x000fe200078e00d3 */
[----:B------:R-:W-:Y:S01]  /*a530*/  MOV R89, R245 ;  /* 0x000000f500597202 */ /* 0x000fe20000000f00 */
[----:B------:R-:W-:Y:S01]  /*a540*/  IMAD.MOV.U32 R61, RZ, RZ, R205 ;  /* 0x000000ffff3d7224 */ /* 0x000fe200078e00cd */
[C---:B------:R-:W-:Y:S02]  /*a550*/  ISETP.GT.AND P2, PT, R25.reuse, RZ, !P2 ;  /* 0x000000ff1900720c */ /* 0x040fe40005744270 */
[----:B------:R-:W-:Y:S02]  /*a560*/  MOV R45, R208 ;  /* 0x000000d0002d7202 */ /* 0x000fe40000000f00 */
[----:B------:R-:W-:Y:S02]  /*a570*/  ISETP.LT.OR P2, PT, R24, 0x1, P2 ;  /* 0x000000011800780c */ /* 0x000fe40001741670 */
[----:B------:R-:W-:Y:S02]  /*a580*/  MOV R85, R199 ;  /* 0x000000c700557202 */ /* 0x000fe40000000f00 */
[----:B------:R-:W-:Y:S02]  /*a590*/  FSEL R10, R10, -INF , !P2 ;  /* 0xff8000000a0a7808 */ /* 0x000fe40005000000 */
[----:B------:R-:W-:Y:S02]  /*a5a0*/  ISETP.NE.AND P2, PT, R66, RZ, PT ;  /* 0x000000ff4200720c */ /* 0x000fe40003f45270 */
[C---:B------:R-:W-:Y:S02]  /*a5b0*/  ISETP.GT.AND P1, PT, R25.reuse, 0x50, !P1 ;  /* 0x000000501900780c */ /* 0x040fe40004f24270 */
[C---:B------:R-:W-:Y:S02]  /*a5c0*/  ISETP.GT.AND P2, PT, R25.reuse, 0x1, !P2 ;  /* 0x000000011900780c */ /* 0x040fe40005744270 */
[C---:B------:R-:W-:Y:S02]  /*a5d0*/  ISETP.LT.OR P1, PT, R24.reuse, 0x51, P1 ;  /* 0x000000511800780c */ /* 0x040fe40000f21670 */
[C---:B------:R-:W-:Y:S02]  /*a5e0*/  ISETP.LT.OR P2, PT, R24.reuse, 0x2, P2 ;  /* 0x000000021800780c */ /* 0x040fe40001741670 */
[----:B------:R-:W-:Y:S02]  /*a5f0*/  ISETP.GT.AND P6, PT, R25, 0x51, !P6 ;  /* 0x000000511900780c */ /* 0x000fe400077c4270 */
[----:B------:R-:W-:Y:S02]  /*a600*/  FSEL R11, R11, -INF , !P2 ;  /* 0xff8000000b0b7808 */ /* 0x000fe40005000000 */
[----:B------:R-:W-:Y:S02]  /*a610*/  ISETP.NE.AND P2, PT, R173, RZ, PT ;  /* 0x000000ffad00720c */ /* 0x000fe40003f45270 */
[C---:B------:R-:W-:Y:S02]  /*a620*/  ISETP.LT.OR P6, PT, R24.reuse, 0x52, P6 ;  /* 0x000000521800780c */ /* 0x040fe400037c1670 */
[C---:B------:R-:W-:Y:S02]  /*a630*/  ISETP.GT.AND P2, PT, R25.reuse, 0x8, !P2 ;  /* 0x000000081900780c */ /* 0x040fe40005744270 */
[C---:B------:R-:W-:Y:S02]  /*a640*/  ISETP.GT.AND P5, PT, R25.reuse, 0x58, !P5 ;  /* 0x000000581900780c */ /* 0x040fe40006fa4270 */
[C---:B------:R-:W-:Y:S02]  /*a650*/  ISETP.LT.OR P2, PT, R24.reuse, 0x9, P2 ;  /* 0x000000091800780c */ /* 0x040fe40001741670 */
[----:B------:R-:W-:Y:S02]  /*a660*/  ISETP.LT.OR P5, PT, R24, 0x59, P5 ;  /* 0x000000591800780c */ /* 0x000fe40002fa1670 */
[----:B------:R-:W-:Y:S02]  /*a670*/  FSEL R14, R14, -INF , !P2 ;  /* 0xff8000000e0e7808 */ /* 0x000fe40005000000 */
[----:B------:R-:W-:Y:S02]  /*a680*/  ISETP.NE.AND P2, PT, R172, RZ, PT ;  /* 0x000000ffac00720c */ /* 0x000fe40003f45270 */
[C---:B------:R-:W-:Y:S02]  /*a690*/  ISETP.GT.AND P0, PT, R25.reuse, 0x59, !P0 ;  /* 0x000000591900780c */ /* 0x040fe40004704270 */
[----:B------:R-:W-:Y:S02]  /*a6a0*/  ISETP.GT.AND P2, PT, R25, 0x9, !P2 ;  /* 0x000000091900780c */ /* 0x000fe40005744270 */
[C---:B------:R-:W-:Y:S02]  /*a6b0*/  ISETP.LT.OR P0, PT, R24.reuse, 0x5a, P0 ;  /* 0x0000005a1800780c */ /* 0x040fe40000701670 */
[----:B------:R-:W-:Y:S02]  /*a6c0*/  ISETP.LT.OR P2, PT, R24, 0xa, P2 ;  /* 0x0000000a1800780c */ /* 0x000fe40001741670 */
[----:B------:R-:W-:Y:S02]  /*a6d0*/  FSEL R73, R95, -INF , !P0 ;  /* 0xff8000005f497808 */ /* 0x000fe40004000000 */
[----:B------:R-:W-:Y:S02]  /*a6e0*/  FSEL R15, R15, -INF , !P2 ;  /* 0xff8000000f0f7808 */ /* 0x000fe40005000000 */
[----:B------:R-:W-:Y:S04]  /*a6f0*/  ISETP.NE.AND P2, PT, R178, RZ, PT ;  /* 0x000000ffb200720c */ /* 0x000fe80003f45270 */
[C---:B------:R-:W-:Y:S04]  /*a700*/  ISETP.GT.AND P2, PT, R25.reuse, 0x10, !P2 ;  /* 0x000000101900780c */ /* 0x040fe80005744270 */
[----:B------:R-:W-:Y:S04]  /*a710*/  ISETP.LT.OR P2, PT, R24, 0x11, P2 ;  /* 0x000000111800780c */ /* 0x000fe80001741670 */
        /* <DEDUP_REMOVED lines=43> */
[----:B------:R-:W-:Y:S01]  /*a9d0*/  IMAD.MOV.U32 R46, RZ, RZ, R198 ;  /* 0x000000ffff2e7224 */ /* 0x000fe200078e00c6 */
        /* <DEDUP_REMOVED lines=8> */
[----:B------:R-:W-:Y:S02]  /*aa60*/  MOV R47, R196 ;  /* 0x000000c4002f7202 */ /* 0x000fe40000000f00 */
[----:B------:R-:W-:Y:S02]  /*aa70*/  ISETP.GT.AND P2, PT, R25, 0x30, !P2 ;  /* 0x000000301900780c */ /* 0x000fe40005744270 */
[----:B------:R-:W-:Y:S02]  /*aa80*/  FMNMX.FTZ R26, R47, R26, !PT ;  /* 0x0000001a2f1a7209 */ /* 0x000fe40007810000 */
[----:B------:R-:W-:Y:S02]  /*aa90*/  ISETP.LT.OR P2, PT, R24, 0x31, P2 ;  /* 0x000000311800780c */ /* 0x000fe40001741670 */
[----:B------:R-:W-:Y:S02]  /*aaa0*/  FMNMX.FTZ R21, R41, R21, !PT ;  /* 0x0000001529157209 */ /* 0x000fe40007810000 */
[----:B------:R-:W-:Y:S01]  /*aab0*/  FSEL R93, R58, -INF , !P2 ;  /* 0xff8000003a5d7808 */ /* 0x000fe20005000000 */
[----:B------:R-:W-:Y:S01]  /*aac0*/  IMAD.MOV.U32 R58, RZ, RZ, R195 ;  /* 0x000000ffff3a7224 */ /* 0x000fe200078e00c3 */
        /* <DEDUP_REMOVED lines=11> */
[----:B------:R-:W-:Y:S02]  /*ab80*/  MOV R59, R192 ;  /* 0x000000c0003b7202 */ /* 0x000fe40000000f00 */
[----:B------:R-:W-:Y:S02]  /*ab90*/  ISETP.LT.OR P2, PT, R24, 0x39, P2 ;  /* 0x000000391800780c */ /* 0x000fe40001741670 */
[----:B------:R-:W-:Y:S02]  /*aba0*/  FMNMX.FTZ R23, R10, R164, !PT ;  /* 0x000000a40a177209 */ /* 0x000fe40007810000 */
[----:B------:R-:W-:Y:S01]  /*abb0*/  FSEL R27, R62, -INF , !P2 ;  /* 0xff8000003e1b7808 */ /* 0x000fe20005000000 */
[----:B------:R-:W-:Y:S01]  /*abc0*/  IMAD.MOV.U32 R62, RZ, RZ, R2 ;  /* 0x000000ffff3e7224 */ /* 0x000fe200078e0002 */
[----:B------:R-:W-:Y:S02]  /*abd0*/  FMNMX.FTZ R2, R4, R167, !PT ;  /* 0x000000a704027209 */ /* 0x000fe40007810000 */
[----:B------:R-:W-:Y:S02]  /*abe0*/  ISETP.NE.AND P2, PT, R52, RZ, PT ;  /* 0x000000ff3400720c */ /* 0x000fe40003f45270 */
[----:B------:R-:W-:Y:S02]  /*abf0*/  FMNMX.FTZ R2, R5, R2, !PT ;  /* 0x0000000205027209 */ /* 0x000fe40007810000 */
[----:B------:R-:W-:Y:S02]  /*ac00*/  ISETP.GT.AND P2, PT, R25, 0x39, !P2 ;  /* 0x000000391900780c */ /* 0x000fe40005744270 */
[----:B------:R-:W-:Y:S02]  /*ac10*/  FMNMX.FTZ R2, R169, R2, !PT ;  /* 0x00000002a9027209 */ /* 0x000fe40007810000 */
[----:B------:R-:W-:Y:S02]  /*ac20*/  ISETP.LT.OR P2, PT, R24, 0x3a, P2 ;  /* 0x0000003a1800780c */ /* 0x000fe40001741670 */
[----:B------:R-:W-:Y:S02]  /*ac30*/  FMNMX.FTZ R2, R168, R2, !PT ;  /* 0x00000002a8027209 */ /* 0x000fe40007810000 */
[----:B------:R-:W-:Y:S02]  /*ac40*/  FSEL R30, R63, -INF , !P2 ;  /* 0xff8000003f1e7808 */ /* 0x000fe40005000000 */
[----:B------:R-:W-:Y:S02]  /*ac50*/  FMNMX.FTZ R2, R20, R2, !PT ;  /* 0x0000000214027209 */ /* 0x000fe40007810000 */
[----:B------:R-:W-:Y:S02]  /*ac60*/  MOV R63, R191 ;  /* 0x000000bf003f7202 */ /* 0x000fe40000000f00 */
        /* <DEDUP_REMOVED lines=9> */
[----:B------:R-:W-:Y:S02]  /*ad00*/  ISETP.NE.AND P2, PT, R54, RZ, PT ;  /* 0x000000ff3600720c */ /* 0x000fe40003f45270 */
[----:B------:R-:W-:Y:S01]  /*ad10*/  FMNMX.FTZ R2, R193, R2, !PT ;  /* 0x00000002c1027209 */ /* 0x000fe20007810000 */
[----:B------:R-:W-:Y:S01]  /*ad20*/  LDSM.16.MT88.4 R52, [R219+0x100] ;  /* 0x00010000db34783b */ /* 0x000fe20000004200 */
[----:B------:R-:W-:Y:S02]  /*ad30*/  ISETP.GT.AND P2, PT, R25, 0x41, !P2 ;  /* 0x000000411900780c */ /* 0x000fe40005744270 */
[----:B------:R-:W-:Y:S02]  /*ad40*/  FMNMX.FTZ R2, R190, R2, !PT ;  /* 0x00000002be027209 */ /* 0x000fe40007810000 */
[----:B------:R-:W-:Y:S02]  /*ad50*/  FMNMX.FTZ R21, R59, R21, !PT ;  /* 0x000000153b157209 */ /* 0x000fe40007810000 */
[----:B------:R-:W-:Y:S02]  /*ad60*/  FMNMX.FTZ R2, R63, R2, !PT ;  /* 0x000000023f027209 */ /* 0x000fe40007810000 */
[----:B------:R-:W-:Y:S02]  /*ad70*/  ISETP.LT.OR P2, PT, R24, 0x42, P2 ;  /* 0x000000421800780c */ /* 0x000fe40001741670 */
[----:B------:R-:W-:Y:S02]  /*ad80*/  FMNMX.FTZ R2, R45, R2, !PT ;  /* 0x000000022d027209 */ /* 0x000fe40007810000 */
[----:B------:R-:W-:Y:S02]  /*ad90*/  FMNMX.FTZ R23, R11, R23, !PT ;  /* 0x000000170b177209 */ /* 0x000fe40007810000 */
[----:B------:R-:W-:Y:S02]  /*ada0*/  FMNMX.FTZ R2, R252, R2, !PT ;  /* 0x00000002fc027209 */ /* 0x000fe40007810000 */
[----:B------:R-:W-:Y:S02]  /*adb0*/  FMNMX.FTZ R21, R58, R21, !PT ;  /* 0x000000153a157209 */ /* 0x000fe40007810000 */
[----:B------:R-:W-:Y:S02]  /*adc0*/  FMNMX.FTZ R2, R251, R2, !PT ;  /* 0x00000002fb027209 */ /* 0x000fe40007810000 */
[----:B------:R-:W-:Y:S02]  /*add0*/  FSEL R211, R75, -INF , !P2 ;  /* 0xff8000004bd37808 */ /* 0x000fe40005000000 */
[----:B------:R-:W-:Y:S02]  /*ade0*/  FMNMX.FTZ R2, R248, R2, !PT ;  /* 0x00000002f8027209 */ /* 0x000fe40007810000 */
[----:B------:R-:W-:Y:S02]  /*adf0*/  ISETP.NE.AND P2, PT, R65, RZ, PT ;  /* 0x000000ff4100720c */ /* 0x000fe40003f45270 */
[----:B------:R-:W-:Y:S02]  /*ae00*/  FMNMX.FTZ R2, R247, R2, !PT ;  /* 0x00000002f7027209 */ /* 0x000fe40007810000 */
[----:B------:R-:W-:Y:S02]  /*ae10*/  FMNMX.FTZ R23, R14, R23, !PT ;  /* 0x000000170e177209 */ /* 0x000fe40007810000 */
[----:B------:R-:W-:Y:S02]  /*ae20*/  FMNMX.FTZ R2, R206, R2, !PT ;  /* 0x00000002ce027209 */ /* 0x000fe40007810000 */
[----:B------:R-:W-:Y:S02]  /*ae30*/  FMNMX.FTZ R21, R244, R21, !PT ;  /* 0x00000015f4157209 */ /* 0x000fe40007810000 */
[----:B------:R-:W-:Y:S02]  /*ae40*/  FMNMX.FTZ R2, R203, R2, !PT ;  /* 0x00000002cb027209 */ /* 0x000fe40007810000 */
[----:B------:R-:W-:Y:S02]  /*ae50*/  ISETP.GT.AND P2, PT, R25, 0x48, !P2 ;  /* 0x000000481900780c */ /* 0x000fe40005744270 */
[----:B------:R-:W-:Y:S02]  /*ae60*/  FMNMX.FTZ R2, R200, R2, !PT ;  /* 0x00000002c8027209 */ /* 0x000fe40007810000 */
[----:B------:R-:W-:Y:S02]  /*ae70*/  FMNMX.FTZ R23, R15, R23, !PT ;  /* 0x000000170f177209 */ /* 0x000fe40007810000 */
[----:B------:R-:W-:Y:S02]  /*ae80*/  FMNMX.FTZ R2, R197, R2, !PT ;  /* 0x00000002c5027209 */ /* 0x000fe40007810000 */
[----:B------:R-:W-:Y:S02]  /*ae90*/  FMNMX.FTZ R21, R210, R21, !PT ;  /* 0x00000015d2157209 */ /* 0x000fe40007810000 */
[----:B------:R-:W-:Y:S02]  /*aea0*/  FMNMX.FTZ R2, R186, R2, !PT ;  /* 0x00000002ba027209 */ /* 0x000fe40007810000 */
[----:B--2---:R-:W-:Y:S02]  /*aeb0*/  FMNMX.FTZ R26, R92, R26, !PT ;  /* 0x0000001a5c1a7209 */ /* 0x004fe40007810000 */
[----:B------:R-:W-:Y:S02]  /*aec0*/  FMNMX.FTZ R2, R183, R2, !PT ;  /* 0x00000002b7027209 */ /* 0x000fe40007810000 */
[----:B------:R-:W-:Y:S02]  /*aed0*/  FMNMX.FTZ R26, R250, R26, !PT ;  /* 0x0000001afa1a7209 */ /* 0x000fe40007810000 */
[----:B------:R-:W-:Y:S01]  /*aee0*/  ISETP.LT.OR P2, PT, R24, 0x49, P2 ;  /* 0x000000491800780c */ /* 0x000fe20001741670 */
[----:B------:R-:W1:Y:S01]  /*aef0*/  SHFL.BFLY PT, R22, R2, 0x2, 0x1f ;  /* 0x0c401f0002167f89 */ /* 0x000e6200000e0000 */
        /* <DEDUP_REMOVED lines=12> */
[----:B-1----:R-:W-:Y:S02]  /*afc0*/  FMNMX.FTZ R22, R2, R22, !PT ;  /* 0x0000001602167209 */ /* 0x002fe40007810000 */
[----:B------:R-:W-:Y:S02]  /*afd0*/  FMNMX.FTZ R26, R189, R26, !PT ;  /* 0x0000001abd1a7209 */ /* 0x000fe40007810000 */
[----:B------:R-:W-:Y:S01]  /*afe0*/  ISETP.GT.AND P2, PT, R25, 0x49, !P2 ;  /* 0x000000491900780c */ /* 0x000fe20005744270 */
[----:B------:R-:W1:Y:S01]  /*aff0*/  SHFL.BFLY PT, R3, R22, 0x1, 0x1f ;  /* 0x0c201f0016037f89 */ /* 0x000e6200000e0000 */
[----:B------:R-:W-:Y:S02]  /*b000*/  FMNMX.FTZ R26, R180, R26, !PT ;  /* 0x0000001ab41a7209 */ /* 0x000fe40007810000 */
[----:B------:R-:W-:Y:S02]  /*b010*/  FMNMX.FTZ R23, R60, R23, !PT ;  /* 0x000000173c177209 */ /* 0x000fe40007810000 */
[----:B------:R-:W-:Y:S02]  /*b020*/  FMNMX.FTZ R26, R177, R26, !PT ;  /* 0x0000001ab11a7209 */ /* 0x000fe40007810000 */
[----:B------:R-:W-:Y:S02]  /*b030*/  FMNMX.FTZ R21, R185, R21, !PT ;  /* 0x00000015b9157209 */ /* 0x000fe40007810000 */
[----:B------:R-:W-:Y:S01]  /*b040*/  ISETP.LT.OR P2, PT, R24, 0x4a, P2 ;  /* 0x0000004a1800780c */ /* 0x000fe20001741670 */
[----:B------:R-:W2:Y:S01]  /*b050*/  SHFL.BFLY PT, R2, R26, 0x2, 0x1f ;  /* 0x0c401f001a027f89 */ /* 0x000ea200000e0000 */
[----:B------:R-:W-:Y:S02]  /*b060*/  FMNMX.FTZ R23, R88, R23, !PT ;  /* 0x0000001758177209 */ /* 0x000fe40007810000 */
[----:B------:R-:W-:Y:S02]  /*b070*/  FMNMX.FTZ R21, R181, R21, !PT ;  /* 0x00000015b5157209 */ /* 0x000fe40007810000 */
[----:B------:R-:W-:Y:S02]  /*b080*/  FSEL R205, R79, -INF , !P2 ;  /* 0xff8000004fcd7808 */ /* 0x000fe40005000000 */
[----:B------:R-:W-:Y:S02]  /*b090*/  FMNMX.FTZ R23, R62, R23, !PT ;  /* 0x000000173e177209 */ /* 0x000fe40007810000 */
[----:B------:R-:W-:Y:S02]  /*b0a0*/  FMNMX.FTZ R21, R179, R21, !PT ;  /* 0x00000015b3157209 */ /* 0x000fe40007810000 */
[----:B------:R-:W-:Y:S02]  /*b0b0*/  FMNMX.FTZ R23, R28, R23, !PT ;  /* 0x000000171c177209 */ /* 0x000fe40007810000 */
[----:B------:R-:W-:Y:S02]  /*b0c0*/  FMNMX.FTZ R21, R176, R21, !PT ;  /* 0x00000015b0157209 */ /* 0x000fe40007810000 */
[----:B-1----:R-:W-:Y:S02]  /*b0d0*/  FMNMX.FTZ R3, R22, R3, !PT ;  /* 0x0000000316037209 */ /* 0x002fe40007810000 */
[----:B------:R-:W-:Y:S02]  /*b0e0*/  FMNMX.FTZ R23, R80, R23, !PT ;  /* 0x0000001750177209 */ /* 0x000fe40007810000 */
[C---:B------:R-:W-:Y:S01]  /*b0f0*/  FSETP.NEU.FTZ.AND P2, PT, R3.reuse, -INF , PT ;  /* 0xff8000000300780b */ /* 0x040fe20003f5d000 */
[----:B------:R-:W-:Y:S01]  /*b100*/  FMUL.FTZ R199, R3, c[0x0][0x2d0] ;  /* 0x0000b40003c77a20 */ /* 0x000fe20000410000 */
[----:B------:R-:W-:Y:S01]  /*b110*/  FSEL R191, R90, -INF , !P1 ;  /* 0xff8000005abf7808 */ /* 0x000fe20004800000 */
[----:B------:R-:W-:Y:S01]  /*b120*/  IMAD.MOV.U32 R90, RZ, RZ, R187 ;  /* 0x000000ffff5a7224 */ /* 0x000fe200078e00bb */
[----:B------:R-:W-:Y:S02]  /*b130*/  FSEL R187, R91, -INF , !P6 ;  /* 0xff8000005bbb7808 */ /* 0x000fe40007000000 */
[----:B------:R-:W-:Y:S02]  /*b140*/  FSEL R199, R199, RZ, P2 ;  /* 0x000000ffc7c77208 */ /* 0x000fe40001000000 */
[----:B--2---:R-:W-:Y:S02]  /*b150*/  FMNMX.FTZ R2, R26, R2, !PT ;  /* 0x000000021a027209 */ /* 0x004fe40007810000 */
[----:B------:R-:W-:Y:S01]  /*b160*/  FSEL R184, R94, -INF , !P5 ;  /* 0xff8000005eb87808 */ /* 0x000fe20006800000 */
[--C-:B------:R-:W-:Y:S01]  /*b170*/  FFMA.FTZ R172, R4, c[0x0][0x2d0], -R199.reuse ;  /* 0x0000b40004ac7a23 */ /* 0x100fe200000108c7 */
[----:B------:R-:W-:Y:S01]  /*b180*/  FSEL R71, R3, RZ, P2 ;  /* 0x000000ff03477208 */ /* 0x000fe20001000000 */
[----:B------:R-:W1:Y:S01]  /*b190*/  SHFL.BFLY PT, R4, R21, 0x2, 0x1f ;  /* 0x0c401f0015047f89 */ /* 0x000e6200000e0000 */
[--C-:B------:R-:W-:Y:S01]  /*b1a0*/  FFMA.FTZ R97, R5, c[0x0][0x2d0], -R199.reuse ;  /* 0x0000b40005617a23 */ /* 0x100fe200000108c7 */
[----:B------:R-:W-:Y:S01]  /*b1b0*/  FMNMX.FTZ R5, R31, R23, !PT ;  /* 0x000000171f057209 */ /* 0x000fe20007810000 */
[----:B------:R-:W-:Y:S01]  /*b1c0*/  FFMA.FTZ R171, R20, c[0x0][0x2d0], -R199 ;  /* 0x0000b40014ab7a23 */ /* 0x000fe200000108c7 */
[----:B------:R-:W-:Y:S01]  /*b1d0*/  MUFU.EX2 R172, R172 ;  /* 0x000000ac00ac7308 */ /* 0x000fe20000000800 */
[----:B------:R-:W-:Y:S01]  /*b1e0*/  FADD.FTZ R71, -R71, R167 ;  /* 0x000000a747477221 */ /* 0x000fe20000010100 */
[----:B------:R-:W-:Y:S01]  /*b1f0*/  FMNMX.FTZ R5, R93, R5, !PT ;  /* 0x000000055d057209 */ /* 0x000fe20007810000 */
[--C-:B------:R-:W-:Y:S01]  /*b200*/  FFMA.FTZ R75, R168, c[0x0][0x2d0], -R199.reuse ;  /* 0x0000b400a84b7a23 */ /* 0x100fe200000108c7 */
[----:B------:R-:W2:Y:S01]  /*b210*/  SHFL.BFLY PT, R22, R2, 0x1, 0x1f ;  /* 0x0c201f0002167f89 */ /* 0x000ea200000e0000 */
[----:B------:R-:W-:Y:S01]  /*b220*/  FMUL.FTZ R71, R71, c[0x0][0x2d0] ;  /* 0x0000b40047477a20 */ /* 0x000fe20000410000 */
[----:B------:R-:W-:Y:S01]  /*b230*/  FMNMX.FTZ R5, R29, R5, !PT ;  /* 0x000000051d057209 */ /* 0x000fe20007810000 */
[--C-:B------:R-:W-:Y:S01]  /*b240*/  FFMA.FTZ R74, R169, c[0x0][0x2d0], -R199.reuse ;  /* 0x0000b400a94a7a23 */ /* 0x100fe200000108c7 */
[----:B------:R-:W-:Y:S01]  /*b250*/  MOV R95, R27 ;  /* 0x0000001b005f7202 */ /* 0x000fe20000000f00 */
[----:B------:R-:W-:Y:S01]  /*b260*/  IMAD.MOV.U32 R94, RZ, RZ, R28 ;  /* 0x000000ffff5e7224 */ /* 0x000fe200078e001c */
[----:B------:R-:W3:Y:S01]  /*b270*/  MUFU.EX2 R97, R97 ;  /* 0x0000006100617308 */ /* 0x000ee20000000800 */
[----:B------:R-:W-:Y:S01]  /*b280*/  FMNMX.FTZ R5, R27, R5, !PT ;  /* 0x000000051b057209 */ /* 0x000fe20007810000 */
[--C-:B------:R-:W-:Y:S01]  /*b290*/  FFMA.FTZ R178, R17, c[0x0][0x2d0], -R199.reuse ;  /* 0x0000b40011b27a23 */ /* 0x100fe200000108c7 */
[----:B------:R-:W-:Y:S01]  /*b2a0*/  MOV R91, R31 ;  /* 0x0000001f005b7202 */ /* 0x000fe20000000f00 */
[--C-:B------:R-:W-:Y:S01]  /*b2b0*/  FFMA.FTZ R252, R252, c[0x0][0x2d0], -R199.reuse ;  /* 0x0000b400fcfc7a23 */ /* 0x100fe200000108c7 */
[----:B------:R-:W-:Y:S01]  /*b2c0*/  FMNMX.FTZ R5, R30, R5, !PT ;  /* 0x000000051e057209 */ /* 0x000fe20007810000 */
[--C-:B------:R-:W-:Y:S02]  /*b2d0*/  FFMA.FTZ R251, R251, c[0x0][0x2d0], -R199.reuse ;  /* 0x0000b400fbfb7a23 */ /* 0x100fe400000108c7 */
[--C-:B------:R-:W-:Y:S01]  /*b2e0*/  FFMA.FTZ R248, R248, c[0x0][0x2d0], -R199.reuse ;  /* 0x0000b400f8f87a23 */ /* 0x100fe200000108c7 */
[----:B------:R-:W-:Y:S01]  /*b2f0*/  FMNMX.FTZ R5, R245, R5, !PT ;  /* 0x00000005f5057209 */ /* 0x000fe20007810000 */
[----:B------:R-:W-:Y:S01]  /*b300*/  MUFU.EX2 R74, R74 ;  /* 0x0000004a004a7308 */ /* 0x000fe20000000800 */
[----:B-1----:R-:W-:Y:S01]  /*b310*/  FMNMX.FTZ R21, R21, R4, !PT ;  /* 0x0000000415157209 */ /* 0x002fe20007810000 */
[--C-:B------:R-:W-:Y:S01]  /*b320*/  FFMA.FTZ R247, R247, c[0x0][0x2d0], -R199.reuse ;  /* 0x0000b400f7f77a23 */ /* 0x100fe200000108c7 */
[----:B------:R-:W-:Y:S01]  /*b330*/  FMNMX.FTZ R5, R211, R5, !PT ;  /* 0x00000005d3057209 */ /* 0x000fe20007810000 */
[--C-:B------:R-:W-:Y:S02]  /*b340*/  FFMA.FTZ R206, R206, c[0x0][0x2d0], -R199.reuse ;  /* 0x0000b400cece7a23 */ /* 0x100fe400000108c7 */
[----:B------:R-:W1:Y:S01]  /*b350*/  SHFL.BFLY PT, R4, R21, 0x1, 0x1f ;  /* 0x0c201f0015047f89 */ /* 0x000e6200000e0000 */
[----:B------:R-:W-:Y:S01]  /*b360*/  FMNMX.FTZ R5, R208, R5, !PT ;  /* 0x00000005d0057209 */ /* 0x000fe20007810000 */
[--C-:B------:R-:W-:Y:S01]  /*b370*/  FFMA.FTZ R203, R203, c[0x0][0x2d0], -R199.reuse ;  /* 0x0000b400cbcb7a23 */ /* 0x100fe200000108c7 */
[----:B--2---:R-:W-:Y:S01]  /*b380*/  FMNMX.FTZ R2, R2, R22, !PT ;  /* 0x0000001602027209 */ /* 0x004fe20007810000 */
[----:B------:R-:W2:Y:S01]  /*b390*/  MUFU.EX2 R75, R75 ;  /* 0x0000004b004b7308 */ /* 0x000ea20000000800 */
[----:B------:R-:W-:Y:S01]  /*b3a0*/  FMNMX.FTZ R5, R205, R5, !PT ;  /* 0x00000005cd057209 */ /* 0x000fe20007810000 */
[--C-:B------:R-:W-:Y:S01]  /*b3b0*/  FFMA.FTZ R200, R200, c[0x0][0x2d0], -R199.reuse ;  /* 0x0000b400c8c87a23 */ /* 0x100fe200000108c7 */
[C---:B------:R-:W-:Y:S01]  /*b3c0*/  FSETP.NEU.FTZ.AND P1, PT, R2.reuse, -INF , PT ;  /* 0xff8000000200780b */ /* 0x040fe20003f3d000 */
[C---:B------:R-:W-:Y:S01]  /*b3d0*/  FMUL.FTZ R198, R2.reuse, c[0x0][0x2d0] ;  /* 0x0000b40002c67a20 */ /* 0x040fe20000410000 */
[----:B------:R-:W-:Y:S01]  /*b3e0*/  FMNMX.FTZ R5, R191, R5, !PT ;  /* 0x00000005bf057209 */ /* 0x000fe20007810000 */
[--C-:B------:R-:W-:Y:S01]  /*b3f0*/  FFMA.FTZ R197, R197, c[0x0][0x2d0], -R199.reuse ;  /* 0x0000b400c5c57a23 */ /* 0x100fe200000108c7 */
[----:B------:R-:W-:Y:S01]  /*b400*/  FSEL R70, R2, RZ, P1 ;  /* 0x000000ff02467208 */ /* 0x000fe20000800000 */
[----:B------:R-:W-:Y:S01]  /*b410*/  FFMA.FTZ R186, R186, c[0x0][0x2d0], -R199 ;  /* 0x0000b400baba7a23 */ /* 0x000fe200000108c7 */
[----:B------:R-:W-:Y:S01]  /*b420*/  FMNMX.FTZ R5, R187, R5, !PT ;  /* 0x00000005bb057209 */ /* 0x000fe20007810000 */
[----:B------:R-:W4:Y:S01]  /*b430*/  MUFU.EX2 R71, R71 ;  /* 0x0000004700477308 */ /* 0x000f220000000800 */
[----:B------:R-:W-:Y:S01]  /*b440*/  FSEL R198, R198, RZ, P1 ;  /* 0x000000ffc6c67208 */ /* 0x000fe20000800000 */
[----:B------:R-:W-:Y:S01]  /*b450*/  FADD.FTZ R70, -R70, R166 ;  /* 0x000000a646467221 */ /* 0x000fe20000010100 */
[----:B------:R-:W-:Y:S02]  /*b460*/  FMNMX.FTZ R5, R184, R5, !PT ;  /* 0x00000005b8057209 */ /* 0x000fe40007810000 */
[----:B---3--:R-:W-:Y:S01]  /*b470*/  F2FP.BF16.PACK_AB R76, R97, R172 ;  /* 0x000000ac614c723e */ /* 0x008fe200000010ff */
[--C-:B------:R-:W-:Y:S01]  /*b480*/  FFMA.FTZ R96, R0, c[0x0][0x2d0], -R198.reuse ;  /* 0x0000b40000607a23 */ /* 0x100fe200000108c6 */
[----:B------:R-:W-:Y:S01]  /*b490*/  FMNMX.FTZ R5, R73, R5, !PT ;  /* 0x0000000549057209 */ /* 0x000fe20007810000 */
[--C-:B------:R-:W-:Y:S02]  /*b4a0*/  FFMA.FTZ R168, R19, c[0x0][0x2d0], -R198.reuse ;  /* 0x0000b40013a87a23 */ /* 0x100fe400000108c6 */
[----:B------:R-:W-:Y:S01]  /*b4b0*/  MUFU.EX2 R171, R171 ;  /* 0x000000ab00ab7308 */ /* 0x000fe20000000800 */
[----:B-1----:R-:W-:Y:S01]  /*b4c0*/  FMNMX.FTZ R0, R21, R4, !PT ;  /* 0x0000000415007209 */ /* 0x002fe20007810000 */
[--C-:B------:R-:W-:Y:S01]  /*b4d0*/  FFMA.FTZ R174, R6, c[0x0][0x2d0], -R198.reuse ;  /* 0x0000b40006ae7a23 */ /* 0x100fe200000108c6 */
[----:B------:R-:W1:Y:S01]  /*b4e0*/  SHFL.BFLY PT, R4, R5, 0x2, 0x1f ;  /* 0x0c401f0005047f89 */ /* 0x000e6200000e0000 */
[--C-:B------:R-:W-:Y:S01]  /*b4f0*/  FFMA.FTZ R169, R7, c[0x0][0x2d0], -R198.reuse ;  /* 0x0000b40007a97a23 */ /* 0x100fe200000108c6 */
[C---:B------:R-:W-:Y:S01]  /*b500*/  FSETP.NEU.FTZ.AND P0, PT, R0.reuse, -INF , PT ;  /* 0xff8000000000780b */ /* 0x040fe20003f1d000 */
[----:B------:R-:W-:Y:S01]  /*b510*/  FMUL.FTZ R195, R0, c[0x0][0x2d0] ;  /* 0x0000b40000c37a20 */ /* 0x000fe20000410000 */
[----:B--2---:R-:W-:Y:S01]  /*b520*/  F2FP.BF16.PACK_AB R78, R75, R74 ;  /* 0x0000004a4b4e723e */ /* 0x004fe200000010ff */
[----:B------:R-:W-:Y:S02]  /*b530*/  FMUL.FTZ R70, R70, c[0x0][0x2d0] ;  /* 0x0000b40046467a20 */ /* 0x000fe40000410000 */
[----:B------:R-:W-:Y:S01]  /*b540*/  MUFU.EX2 R174, R174 ;  /* 0x000000ae00ae7308 */ /* 0x000fe20000000800 */
[----:B------:R-:W-:Y:S01]  /*b550*/  FSEL R195, R195, RZ, P0 ;  /* 0x000000ffc3c37208 */ /* 0x000fe20000000000 */
[----:B------:R-:W-:Y:S01]  /*b560*/  LDSM.16.MT88.4 R20, [R225+0x100] ;  /* 0x00010000e114783b */ /* 0x000fe20000004200 */
[--C-:B------:R-:W-:Y:S02]  /*b570*/  FFMA.FTZ R182, R16, c[0x0][0x2d0], -R198.reuse ;  /* 0x0000b40010b67a23 */ /* 0x100fe400000108c6 */
[C---:B----4-:R-:W-:Y:S02]  /*b580*/  FMUL.FTZ R16, R71.reuse, R148 ;  /* 0x0000009447107220 */ /* 0x050fe40000410000 */
[--C-:B------:R-:W-:Y:S02]  /*b590*/  FFMA.FTZ R173, R8, c[0x0][0x2d0], -R195.reuse ;  /* 0x0000b40008ad7a23 */ /* 0x100fe400000108c3 */
[--C-:B------:R-:W-:Y:S01]  /*b5a0*/  FFMA.FTZ R98, R12, c[0x0][0x2d0], -R195.reuse ;  /* 0x0000b4000c627a23 */ /* 0x100fe200000108c3 */
[----:B------:R-:W2:Y:S01]  /*b5b0*/  MUFU.EX2 R169, R169 ;  /* 0x000000a900a97308 */ /* 0x000ea20000000800 */
[----:B------:R-:W-:Y:S01]  /*b5c0*/  FMUL.FTZ R17, R71, R149 ;  /* 0x0000009547117220 */ /* 0x000fe20000410000 */
[----:B------:R-:W-:Y:S01]  /*b5d0*/  MOV R149, R63 ;  /* 0x0000003f00957202 */ /* 0x000fe20000000f00 */
[--C-:B------:R-:W-:Y:S02]  /*b5e0*/  FFMA.FTZ R196, R35, c[0x0][0x2d0], -R198.reuse ;  /* 0x0000b40023c47a23 */ /* 0x100fe400000108c6 */
[--C-:B------:R-:W-:Y:S01]  /*b5f0*/  FFMA.FTZ R51, R51, c[0x0][0x2d0], -R195.reuse ;  /* 0x0000b40033337a23 */ /* 0x100fe200000108c3 */
[----:B-1----:R-:W-:Y:S01]  /*b600*/  FMNMX.FTZ R4, R5, R4, !PT ;  /* 0x0000000405047209 */ /* 0x002fe20007810000 */
[--C-:B------:R-:W-:Y:S01]  /*b610*/  FFMA.FTZ R49, R49, c[0x0][0x2d0], -R195.reuse ;  /* 0x0000b40031317a23 */ /* 0x100fe200000108c3 */
[----:B------:R-:W-:Y:S02]  /*b620*/  FSEL R5, R0, RZ, P0 ;  /* 0x000000ff00057208 */ /* 0x000fe40000000000 */
[----:B------:R-:W-:Y:S01]  /*b630*/  MUFU.EX2 R96, R96 ;  /* 0x0000006000607308 */ /* 0x000fe20000000800 */
[--C-:B------:R-:W-:Y:S01]  /*b640*/  FFMA.FTZ R99, R9, c[0x0][0x2d0], -R195.reuse ;  /* 0x0000b40009637a23 */ /* 0x100fe200000108c3 */
[----:B------:R-:W1:Y:S01]  /*b650*/  SHFL.BFLY PT, R72, R4, 0x1, 0x1f ;  /* 0x0c201f0004487f89 */ /* 0x000e6200000e0000 */
[----:B------:R-:W-:Y:S02]  /*b660*/  FFMA.FTZ R170, R13, c[0x0][0x2d0], -R195 ;  /* 0x0000b4000daa7a23 */ /* 0x000fe400000108c3 */
[----:B------:R-:W-:Y:S02]  /*b670*/  FADD.FTZ R5, -R5, R165 ;  /* 0x000000a505057221 */ /* 0x000fe40000010100 */
[--C-:B------:R-:W-:Y:S02]  /*b680*/  FFMA.FTZ R250, R250, c[0x0][0x2d0], -R198.reuse ;  /* 0x0000b400fafa7a23 */ /* 0x100fe400000108c6 */
[----:B------:R-:W-:Y:S01]  /*b690*/  FMUL.FTZ R5, R5, c[0x0][0x2d0] ;  /* 0x0000b40005057a20 */ /* 0x000fe20000410000 */
[----:B------:R-:W3:Y:S01]  /*b6a0*/  MUFU.EX2 R168, R168 ;  /* 0x000000a800a87308 */ /* 0x000ee20000000800 */
[--C-:B------:R-:W-:Y:S02]  /*b6b0*/  FFMA.FTZ R249, R249, c[0x0][0x2d0], -R198.reuse ;  /* 0x0000b400f9f97a23 */ /* 0x100fe400000108c6 */
[--C-:B------:R-:W-:Y:S01]  /*b6c0*/  FFMA.FTZ R246, R246, c[0x0][0x2d0], -R198.reuse ;  /* 0x0000b400f6f67a23 */ /* 0x100fe200000108c6 */
[----:B--2---:R-:W-:Y:S01]  /*b6d0*/  F2FP.BF16.PACK_AB R77, R169, R174 ;  /* 0x000000aea94d723e */ /* 0x004fe200000010ff */
[--C-:B------:R-:W-:Y:S02]  /*b6e0*/  FFMA.FTZ R209, R209, c[0x0][0x2d0], -R198.reuse ;  /* 0x0000b400d1d17a23 */ /* 0x100fe400000108c6 */
[--C-:B------:R-:W-:Y:S02]  /*b6f0*/  FFMA.FTZ R202, R202, c[0x0][0x2d0], -R198.reuse ;  /* 0x0000b400caca7a23 */ /* 0x100fe400000108c6 */
[--C-:B------:R-:W-:Y:S01]  /*b700*/  FFMA.FTZ R201, R201, c[0x0][0x2d0], -R198.reuse ;  /* 0x0000b400c9c97a23 */ /* 0x100fe200000108c6 */
[----:B------:R-:W2:Y:S01]  /*b710*/  MUFU.EX2 R70, R70 ;  /* 0x0000004600467308 */ /* 0x000ea20000000800 */
[--C-:B------:R-:W-:Y:S02]  /*b720*/  FFMA.FTZ R244, R244, c[0x0][0x2d0], -R195.reuse ;  /* 0x0000b400f4f47a23 */ /* 0x100fe400000108c3 */
[--C-:B------:R-:W-:Y:S02]  /*b730*/  FFMA.FTZ R210, R210, c[0x0][0x2d0], -R195.reuse ;  /* 0x0000b400d2d27a23 */ /* 0x100fe400000108c3 */
[--C-:B------:R-:W-:Y:S01]  /*b740*/  FFMA.FTZ R207, R207, c[0x0][0x2d0], -R195.reuse ;  /* 0x0000b400cfcf7a23 */ /* 0x100fe200000108c3 */
[----:B-1----:R-:W-:Y:S01]  /*b750*/  FMNMX.FTZ R72, R4, R72, !PT ;  /* 0x0000004804487209 */ /* 0x002fe20007810000 */
[----:B------:R-:W-:Y:S02]  /*b760*/  FFMA.FTZ R204, R204, c[0x0][0x2d0], -R195 ;  /* 0x0000b400cccc7a23 */ /* 0x000fe400000108c3 */
[--C-:B------:R-:W-:Y:S01]  /*b770*/  FFMA.FTZ R194, R194, c[0x0][0x2d0], -R198.reuse ;  /* 0x0000b400c2c27a23 */ /* 0x100fe200000108c6 */
[----:B------:R-:W1:Y:S01]  /*b780*/  MUFU.EX2 R69, R5 ;  /* 0x0000000500457308 */ /* 0x000e620000000800 */
[C---:B------:R-:W-:Y:S01]  /*b790*/  FSETP.NEU.FTZ.AND P0, PT, R72.reuse, -INF , PT ;  /* 0xff8000004800780b */ /* 0x040fe20003f1d000 */
[----:B------:R-:W-:Y:S01]  /*b7a0*/  FMUL.FTZ R192, R72, c[0x0][0x2d0] ;  /* 0x0000b40048c07a20 */ /* 0x000fe20000410000 */
[----:B---3--:R-:W-:Y:S01]  /*b7b0*/  F2FP.BF16.PACK_AB R79, R168, R96 ;  /* 0x00000060a84f723e */ /* 0x008fe200000010ff */
[--C-:B------:R-:W-:Y:S01]  /*b7c0*/  FFMA.FTZ R189, R189, c[0x0][0x2d0], -R198.reuse ;  /* 0x0000b400bdbd7a23 */ /* 0x100fe200000108c6 */
[----:B------:R-:W-:Y:S01]  /*b7d0*/  FSEL R4, R72, RZ, P0 ;  /* 0x000000ff48047208 */ /* 0x000fe20000000000 */
[----:B------:R-:W-:Y:S01]  /*b7e0*/  FFMA.FTZ R180, R180, c[0x0][0x2d0], -R198 ;  /* 0x0000b400b4b47a23 */ /* 0x000fe200000108c6 */
[----:B------:R-:W-:Y:S01]  /*b7f0*/  FSEL R192, R192, RZ, P0 ;  /* 0x000000ffc0c07208 */ /* 0x000fe20000000000 */
[----:B------:R-:W-:Y:S02]  /*b800*/  FFMA.FTZ R172, R71, R242, R172 ;  /* 0x000000f247ac7223 */ /* 0x000fe400000100ac */
[----:B------:R-:W-:Y:S01]  /*b810*/  MUFU.EX2 R173, R173 ;  /* 0x000000ad00ad7308 */ /* 0x000fe20000000800 */
[----:B------:R-:W-:Y:S01]  /*b820*/  FADD.FTZ R4, -R4, R164 ;  /* 0x000000a404047221 */ /* 0x000fe20000010100 */
[C---:B------:R-:W-:Y:S01]  /*b830*/  ISETP.GT.AND P0, PT, R243.reuse, UR6, PT ;  /* 0x00000006f3007c0c */ /* 0x040fe2000bf04270 */
[--C-:B------:R-:W-:Y:S01]  /*b840*/  FFMA.FTZ R175, R10, c[0x0][0x2d0], -R192.reuse ;  /* 0x0000b4000aaf7a23 */ /* 0x100fe200000108c0 */
[----:B------:R-:W-:Y:S01]  /*b850*/  IADD3 R243, R243, -0x1, RZ ;  /* 0xfffffffff3f37810 */ /* 0x000fe20007ffe0ff */
[----:B------:R-:W-:Y:S02]  /*b860*/  FMUL.FTZ R4, R4, c[0x0][0x2d0] ;  /* 0x0000b40004047a20 */ /* 0x000fe40000410000 */
[C---:B--2---:R-:W-:Y:S01]  /*b870*/  FMUL.FTZ R19, R70.reuse, R151 ;  /* 0x0000009746137220 */ /* 0x044fe20000410000 */
[----:B------:R-:W-:Y:S01]  /*b880*/  MOV R151, R87 ;  /* 0x0000005700977202 */ /* 0x000fe20000000f00 */
[----:B------:R-:W-:Y:S01]  /*b890*/  FMUL.FTZ R35, R70, R103 ;  /* 0x0000006746237220 */ /* 0x000fe20000410000 */
[----:B------:R-:W2:Y:S01]  /*b8a0*/  MUFU.EX2 R68, R4 ;  /* 0x0000000400447308 */ /* 0x000ea20000000800 */
[--C-:B------:R-:W-:Y:S02]  /*b8b0*/  FFMA.FTZ R167, R11, c[0x0][0x2d0], -R192.reuse ;  /* 0x0000b4000ba77a23 */ /* 0x100fe400000108c0 */
[--C-:B------:R-:W-:Y:S02]  /*b8c0*/  FFMA.FTZ R166, R14, c[0x0][0x2d0], -R192.reuse ;  /* 0x0000b4000ea67a23 */ /* 0x100fe400000108c0 */
[----:B------:R-:W-:Y:S02]  /*b8d0*/  FFMA.FTZ R165, R15, c[0x0][0x2d0], -R192 ;  /* 0x0000b4000fa57a23 */ /* 0x000fe400000108c0 */
[C---:B-1----:R-:W-:Y:S02]  /*b8e0*/  FMUL.FTZ R8, R69.reuse, R156 ;  /* 0x0000009c45087220 */ /* 0x042fe40000410000 */
[----:B------:R-:W-:Y:S01]  /*b8f0*/  IMAD.MOV.U32 R156, RZ, RZ, R80 ;  /* 0x000000ffff9c7224 */ /* 0x000fe200078e0050 */
[----:B------:R-:W1:Y:S01]  /*b900*/  MUFU.EX2 R99, R99 ;  /* 0x0000006300637308 */ /* 0x000e620000000800 */
[----:B------:R-:W3:Y:S01]  /*b910*/  LDSM.16.MT88.4 R80, [R218+0x100] ;  /* 0x00010000da50783b */ /* 0x000ee20000004200 */
[----:B------:R-:W-:Y:S02]  /*b920*/  FMUL.FTZ R12, R69, R152 ;  /* 0x00000098450c7220 */ /* 0x000fe40000410000 */
[----:B------:R-:W-:Y:S02]  /*b930*/  IMAD.MOV.U32 R148, RZ, RZ, R156 ;  /* 0x000000ffff947224 */ /* 0x000fe400078e009c */
[----:B------:R-:W-:Y:S02]  /*b940*/  IMAD.MOV.U32 R152, RZ, RZ, R90 ;  /* 0x000000ffff987224 */ /* 0x000fe400078e005a */
[----:B------:R-:W-:Y:S02]  /*b950*/  FMUL.FTZ R5, R71, R161 ;  /* 0x000000a147057220 */ /* 0x000fe40000410000 */
[----:B------:R-:W-:Y:S01]  /*b960*/  MUFU.EX2 R98, R98 ;  /* 0x0000006200627308 */ /* 0x000fe20000000800 */
[----:B------:R-:W-:Y:S02]  /*b970*/  IMAD.MOV.U32 R161, RZ, RZ, R29 ;  /* 0x000000ffffa17224 */ /* 0x000fe400078e001d */
[----:B------:R-:W-:Y:S01]  /*b980*/  FMUL.FTZ R6, R70, R162 ;  /* 0x000000a246067220 */ /* 0x000fe20000410000 */
[----:B------:R-:W-:Y:S01]  /*b990*/  MOV R162, R40 ;  /* 0x0000002800a27202 */ /* 0x000fe20000000f00 */
[C---:B--2---:R-:W-:Y:S01]  /*b9a0*/  FMUL.FTZ R15, R68.reuse, R155 ;  /* 0x0000009b440f7220 */ /* 0x044fe20000410000 */
[----:B------:R-:W-:Y:S01]  /*b9b0*/  MOV R155, R91 ;  /* 0x0000005b009b7202 */ /* 0x000fe20000000f00 */
[----:B------:R-:W-:Y:S02]  /*b9c0*/  FMUL.FTZ R42, R68, R110 ;  /* 0x0000006e442a7220 */ /* 0x000fe40000410000 */
[----:B------:R-:W-:Y:S01]  /*b9d0*/  FFMA.FTZ R110, R88, c[0x0][0x2d0], -R192 ;  /* 0x0000b400586e7a23 */ /* 0x000fe200000108c0 */
[----:B------:R-:W2:Y:S01]  /*b9e0*/  MUFU.EX2 R170, R170 ;  /* 0x000000aa00aa7308 */ /* 0x000ea20000000800 */
[----:B------:R-:W-:Y:S02]  /*b9f0*/  FMUL.FTZ R43, R68, R111 ;  /* 0x0000006f442b7220 */ /* 0x000fe40000410000 */
[--C-:B------:R-:W-:Y:S01]  /*ba00*/  FFMA.FTZ R111, R89, c[0x0][0x2d0], -R199.reuse ;  /* 0x0000b400596f7a23 */ /* 0x100fe200000108c7 */
[----:B-1----:R-:W-:Y:S01]  /*ba10*/  F2FP.BF16.PACK_AB R64, R99, R173 ;  /* 0x000000ad6340723e */ /* 0x002fe200000010ff */
[----:B------:R-:W-:Y:S01]  /*ba20*/  LDSM.16.MT88.4 R88, [R220+0x900] ;  /* 0x00090000dc58783b */ /* 0x000fe20000004200 */
[----:B------:R-:W-:Y:S02]  /*ba30*/  FMUL.FTZ R4, R71, R160 ;  /* 0x000000a047047220 */ /* 0x000fe40000410000 */
[----:B------:R-:W-:Y:S02]  /*ba40*/  IMAD.MOV.U32 R160, RZ, RZ, R30 ;  /* 0x000000ffffa07224 */ /* 0x000fe400078e001e */
[----:B------:R-:W-:Y:S01]  /*ba50*/  MUFU.EX2 R175, R175 ;  /* 0x000000af00af7308 */ /* 0x000fe20000000800 */
[----:B------:R-:W-:Y:S01]  /*ba60*/  FMUL.FTZ R7, R70, R163 ;  /* 0x000000a346077220 */ /* 0x000fe20000410000 */
[----:B------:R-:W-:Y:S01]  /*ba70*/  MOV R163, R193 ;  /* 0x000000c100a37202 */ /* 0x000fe20000000f00 */
[C---:B------:R-:W-:Y:S01]  /*ba80*/  FMUL.FTZ R9, R69.reuse, R157 ;  /* 0x0000009d45097220 */ /* 0x040fe20000410000 */
[----:B------:R-:W-:Y:S01]  /*ba90*/  MOV R157, R41 ;  /* 0x00000029009d7202 */ /* 0x000fe20000000f00 */
[C---:B------:R-:W-:Y:S02]  /*baa0*/  FMUL.FTZ R10, R68.reuse, R158 ;  /* 0x0000009e440a7220 */ /* 0x040fe40000410000 */
[----:B------:R-:W-:Y:S01]  /*bab0*/  IMAD.MOV.U32 R158, RZ, RZ, R190 ;  /* 0x000000ffff9e7224 */ /* 0x000fe200078e00be */
[-C--:B------:R-:W-:Y:S01]  /*bac0*/  HMMA.16816.F32.BF16 R4, R76, R20.reuse, R4 ;  /* 0x000000144c04723c */ /* 0x080fe20000041804 */
[C---:B------:R-:W-:Y:S01]  /*bad0*/  FMUL.FTZ R11, R68.reuse, R159 ;  /* 0x0000009f440b7220 */ /* 0x040fe20000410000 */
[----:B------:R-:W1:Y:S01]  /*bae0*/  MUFU.EX2 R167, R167 ;  /* 0x000000a700a77308 */ /* 0x000e620000000800 */
[C---:B------:R-:W-:Y:S01]  /*baf0*/  FMUL.FTZ R13, R69.reuse, R153 ;  /* 0x00000099450d7220 */ /* 0x040fe20000410000 */
[----:B------:R-:W-:Y:S01]  /*bb00*/  MOV R153, R47 ;  /* 0x0000002f00997202 */ /* 0x000fe20000000f00 */
[----:B------:R-:W-:Y:S01]  /*bb10*/  FMUL.FTZ R47, R68, R135 ;  /* 0x00000087442f7220 */ /* 0x000fe20000410000 */
[----:B--2---:R-:W-:Y:S01]  /*bb20*/  F2FP.BF16.PACK_AB R66, R170, R98 ;  /* 0x00000062aa42723e */ /* 0x004fe200000010ff */
[----:B------:R-:W-:Y:S01]  /*bb30*/  FMUL.FTZ R14, R68, R154 ;  /* 0x0000009a440e7220 */ /* 0x000fe20000410000 */
[----:B------:R-:W-:Y:S01]  /*bb40*/  MOV R154, R45 ;  /* 0x0000002d009a7202 */ /* 0x000fe20000000f00 */
[----:B------:R-:W-:Y:S03]  /*bb50*/  FFMA.FTZ R164, R18, c[0x0][0x2d0], -R198 ;  /* 0x0000b40012a47a23 */ /* 0x000fe600000108c6 */
[----:B------:R-:W-:Y:S01]  /*bb60*/  MUFU.EX2 R166, R166 ;  /* 0x000000a600a67308 */ /* 0x000fe20000000800 */
[----:B------:R-:W-:Y:S01]  /*bb70*/  FMUL.FTZ R18, R70, R150 ;  /* 0x0000009646127220 */ /* 0x000fe20000410000 */
[----:B------:R-:W-:Y:S01]  /*bb80*/  MOV R159, R188 ;  /* 0x000000bc009f7202 */ /* 0x000fe20000000f00 */
[----:B------:R-:W-:Y:S02]  /*bb90*/  IMAD.MOV.U32 R150, RZ, RZ, R62 ;  /* 0x000000ffff967224 */ /* 0x000fe400078e003e */
[C---:B------:R-:W-:Y:S02]  /*bba0*/  FMUL.FTZ R24, R69.reuse, R140 ;  /* 0x0000008c45187220 */ /* 0x040fe40000410000 */
[----:B------:R-:W-:Y:S02]  /*bbb0*/  FFMA.FTZ R135, R150, c[0x0][0x2d0], -R192 ;  /* 0x0000b40096877a23 */ /* 0x000fe400000108c0 */
[----:B------:R-:W-:Y:S01]  /*bbc0*/  IMAD.MOV.U32 R140, RZ, RZ, R158 ;  /* 0x000000ffff8c7224 */ /* 0x000fe200078e009e */
[----:B------:R-:W2:Y:S01]  /*bbd0*/  MUFU.EX2 R165, R165 ;  /* 0x000000a500a57308 */ /* 0x000ea20000000800 */
[----:B------:R-:W-:Y:S01]  /*bbe0*/  FMUL.FTZ R25, R69, R141 ;  /* 0x0000008d45197220 */ /* 0x000fe20000410000 */
[----:B------:R-:W-:Y:S01]  /*bbf0*/  MOV R141, R44 ;  /* 0x0000002c008d7202 */ /* 0x000fe20000000f00 */
[C---:B------:R-:W-:Y:S01]  /*bc00*/  FMUL.FTZ R26, R68.reuse, R142 ;  /* 0x0000008e441a7220 */ /* 0x040fe20000410000 */
[----:B-1----:R-:W-:Y:S01]  /*bc10*/  F2FP.BF16.PACK_AB R65, R167, R175 ;  /* 0x000000afa741723e */ /* 0x002fe200000010ff */
[C---:B------:R-:W-:Y:S02]  /*bc20*/  FMUL.FTZ R27, R68.reuse, R143 ;  /* 0x0000008f441b7220 */ /* 0x040fe40000410000 */
[C---:B------:R-:W-:Y:S02]  /*bc30*/  FMUL.FTZ R28, R69.reuse, R136 ;  /* 0x00000088451c7220 */ /* 0x040fe40000410000 */
[----:B------:R-:W-:Y:S01]  /*bc40*/  FMUL.FTZ R29, R69, R137 ;  /* 0x00000089451d7220 */ /* 0x000fe20000410000 */
[----:B------:R1:W-:Y:S01]  /*bc50*/  MUFU.EX2 R136, R51 ;  /* 0x0000003300887308 */ /* 0x0003e20000000800 */
[C---:B------:R-:W-:Y:S02]  /*bc60*/  FMUL.FTZ R30, R68.reuse, R138 ;  /* 0x0000008a441e7220 */ /* 0x040fe40000410000 */
[----:B------:R-:W-:Y:S02]  /*bc70*/  FMUL.FTZ R31, R68, R139 ;  /* 0x0000008b441f7220 */ /* 0x000fe40000410000 */
[--C-:B------:R-:W-:Y:S02]  /*bc80*/  FFMA.FTZ R188, R32, c[0x0][0x2d0], -R199.reuse ;  /* 0x0000b40020bc7a23 */ /* 0x100fe400000108c7 */
[----:B------:R-:W-:Y:S02]  /*bc90*/  FMUL.FTZ R32, R71, R100 ;  /* 0x0000006447207220 */ /* 0x000fe40000410000 */
[----:B------:R-:W-:Y:S01]  /*bca0*/  FFMA.FTZ R190, R33, c[0x0][0x2d0], -R199 ;  /* 0x0000b40021be7a23 */ /* 0x000fe200000108c7 */
[----:B------:R-:W-:Y:S01]  /*bcb0*/  MUFU.EX2 R178, R178 ;  /* 0x000000b200b27308 */ /* 0x000fe20000000800 */
[----:B------:R-:W-:Y:S02]  /*bcc0*/  FMUL.FTZ R33, R71, R101 ;  /* 0x0000006547217220 */ /* 0x000fe40000410000 */
[----:B------:R-:W-:Y:S01]  /*bcd0*/  FFMA.FTZ R193, R34, c[0x0][0x2d0], -R198 ;  /* 0x0000b40022c17a23 */ /* 0x000fe200000108c6 */
[----:B--2---:R-:W-:Y:S01]  /*bce0*/  F2FP.BF16.PACK_AB R67, R165, R166 ;  /* 0x000000a6a543723e */ /* 0x004fe200000010ff */
[C---:B------:R-:W-:Y:S02]  /*bcf0*/  FMUL.FTZ R34, R70.reuse, R102 ;  /* 0x0000006646227220 */ /* 0x040fe40000410000 */
[C---:B------:R-:W-:Y:S02]  /*bd00*/  FMUL.FTZ R40, R69.reuse, R108 ;  /* 0x0000006c45287220 */ /* 0x040fe40000410000 */
[C---:B------:R-:W-:Y:S01]  /*bd10*/  FMUL.FTZ R41, R69.reuse, R109 ;  /* 0x0000006d45297220 */ /* 0x040fe20000410000 */
[----:B------:R-:W-:Y:S01]  /*bd20*/  MUFU.EX2 R164, R164 ;  /* 0x000000a400a47308 */ /* 0x000fe20000000800 */
[C---:B------:R-:W-:Y:S01]  /*bd30*/  HMMA.16816.F32.BF16 R8, R64.reuse, R20, R8 ;  /* 0x000000144008723c */ /* 0x040fe20000041808 */
[C---:B------:R-:W-:Y:S02]  /*bd40*/  FMUL.FTZ R44, R69.reuse, R132 ;  /* 0x00000084452c7220 */ /* 0x040fe40000410000 */
[----:B------:R-:W-:Y:S02]  /*bd50*/  FMUL.FTZ R45, R69, R133 ;  /* 0x00000085452d7220 */ /* 0x000fe40000410000 */
[----:B-1----:R-:W-:Y:S02]  /*bd60*/  FMUL.FTZ R51, R70, R115 ;  /* 0x0000007346337220 */ /* 0x002fe40000410000 */
[C---:B------:R-:W-:Y:S01]  /*bd70*/  FMUL.FTZ R20, R71.reuse, R144 ;  /* 0x0000009047147220 */ /* 0x040fe20000410000 */
[-C--:B------:R-:W-:Y:S01]  /*bd80*/  HMMA.16816.F32.BF16 R12, R64, R22.reuse, R12 ;  /* 0x00000016400c723c */ /* 0x080fe2000004180c */
[----:B------:R-:W-:Y:S03]  /*bd90*/  MUFU.EX2 R182, R182 ;  /* 0x000000b600b67308 */ /* 0x000fe60000000800 */
[----:B------:R-:W-:Y:S01]  /*bda0*/  FMUL.FTZ R21, R71, R145 ;  /* 0x0000009147157220 */ /* 0x000fe20000410000 */
[----:B------:R-:W-:Y:S01]  /*bdb0*/  MOV R144, R85 ;  /* 0x0000005500907202 */ /* 0x000fe20000000f00 */
[----:B------:R-:W-:Y:S02]  /*bdc0*/  FFMA.FTZ R137, R50, c[0x0][0x2d0], -R195 ;  /* 0x0000b40032897a23 */ /* 0x000fe400000108c3 */
[C---:B------:R-:W-:Y:S01]  /*bdd0*/  HMMA.16816.F32.BF16 R16, R76.reuse, R22, R16 ;  /* 0x000000164c10723c */ /* 0x040fe20000041810 */
[----:B------:R-:W-:Y:S02]  /*bde0*/  FMUL.FTZ R50, R70, R114 ;  /* 0x0000007246327220 */ /* 0x000fe40000410000 */
[----:B------:R-:W-:Y:S01]  /*bdf0*/  MUFU.EX2 R188, R188 ;  /* 0x000000bc00bc7308 */ /* 0x000fe20000000800 */
[----:B------:R-:W-:Y:S02]  /*be00*/  IMAD.MOV.U32 R156, RZ, RZ, R58 ;  /* 0x000000ffff9c7224 */ /* 0x000fe400078e003a */
[----:B------:R-:W-:Y:S02]  /*be10*/  FFMA.FTZ R108, R56, c[0x0][0x2d0], -R192 ;  /* 0x0000b400386c7a23 */ /* 0x000fe400000108c0 */
[C---:B------:R-:W-:Y:S01]  /*be20*/  FMUL.FTZ R22, R70.reuse, R146 ;  /* 0x0000009246167220 */ /* 0x040fe20000410000 */
[----:B------:R-:W-:Y:S03]  /*be30*/  MOV R146, R157 ;  /* 0x0000009d00927202 */ /* 0x000fe60000000f00 */
[----:B------:R-:W-:Y:S01]  /*be40*/  FMUL.FTZ R23, R70, R147 ;  /* 0x0000009346177220 */ /* 0x000fe20000410000 */
[----:B------:R-:W-:Y:S01]  /*be50*/  MUFU.EX2 R190, R190 ;  /* 0x000000be00be7308 */ /* 0x000fe20000000800 */
[----:B------:R-:W-:Y:S01]  /*be60*/  IMAD.MOV.U32 R158, RZ, RZ, R86 ;  /* 0x000000ffff9e7224 */ /* 0x000fe200078e0056 */
[----:B------:R-:W-:Y:S01]  /*be70*/  MOV R157, R59 ;  /* 0x0000003b009d7202 */ /* 0x000fe20000000f00 */
[----:B------:R-:W-:Y:S02]  /*be80*/  IMAD.MOV.U32 R145, RZ, RZ, R84 ;  /* 0x000000ffff917224 */ /* 0x000fe400078e0054 */
[----:B------:R-:W1:Y:S01]  /*be90*/  LDSM.16.MT88.4 R84, [R225+0x900] ;  /* 0x00090000e154783b */ /* 0x000e620000004200 */
[-C--:B------:R-:W-:Y:S01]  /*bea0*/  HMMA.16816.F32.BF16 R20, R76, R36.reuse, R20 ;  /* 0x000000244c14723c */ /* 0x080fe20000041814 */
[C---:B------:R-:W-:Y:S02]  /*beb0*/  FMUL.FTZ R56, R69.reuse, R120 ;  /* 0x0000007845387220 */ /* 0x040fe40000410000 */
[C---:B------:R-:W-:Y:S01]  /*bec0*/  FMUL.FTZ R58, R68.reuse, R122 ;  /* 0x0000007a443a7220 */ /* 0x040fe20000410000 */
[----:B------:R-:W-:Y:S01]  /*bed0*/  MUFU.EX2 R193, R193 ;  /* 0x000000c100c17308 */ /* 0x000fe20000000800 */
[----:B------:R-:W-:Y:S02]  /*bee0*/  FMUL.FTZ R59, R68, R123 ;  /* 0x0000007b443b7220 */ /* 0x000fe40000410000 */
[----:B------:R-:W-:Y:S01]  /*bef0*/  IMAD.MOV.U32 R147, RZ, RZ, R61 ;  /* 0x000000ffff937224 */ /* 0x000fe200078e003d */
[C---:B------:R-:W-:Y:S01]  /*bf00*/  HMMA.16816.F32.BF16 R24, R64.reuse, R36, R24 ;  /* 0x000000244018723c */ /* 0x040fe20000041818 */
[----:B------:R-:W-:Y:S03]  /*bf10*/  FMUL.FTZ R61, R69, R125 ;  /* 0x0000007d453d7220 */ /* 0x000fe60000410000 */
[--C-:B------:R-:W-:Y:S02]  /*bf20*/  FFMA.FTZ R109, R60, c[0x0][0x2d0], -R192.reuse ;  /* 0x0000b4003c6d7a23 */ /* 0x100fe400000108c0 */
[----:B------:R-:W-:Y:S01]  /*bf30*/  MUFU.EX2 R196, R196 ;  /* 0x000000c400c47308 */ /* 0x000fe20000000800 */
[C---:B------:R-:W-:Y:S01]  /*bf40*/  FMUL.FTZ R36, R71.reuse, R104 ;  /* 0x0000006847247220 */ /* 0x040fe20000410000 */
[-C--:B------:R-:W-:Y:S01]  /*bf50*/  HMMA.16816.F32.BF16 R28, R64, R38.reuse, R28 ;  /* 0x00000026401c723c */ /* 0x080fe2000004181c */
[C---:B------:R-:W-:Y:S03]  /*bf60*/  FMUL.FTZ R37, R71.reuse, R105 ;  /* 0x0000006947257220 */ /* 0x040fe60000410000 */
[----:B------:R-:W-:Y:S02]  /*bf70*/  FFMA.FTZ R105, R48, c[0x0][0x2d0], -R195 ;  /* 0x0000b40030697a23 */ /* 0x000fe400000108c3 */
[----:B------:R-:W-:Y:S02]  /*bf80*/  FMUL.FTZ R48, R71, R112 ;  /* 0x0000007047307220 */ /* 0x000fe40000410000 */
[C---:B------:R-:W-:Y:S01]  /*bf90*/  HMMA.16816.F32.BF16 R32, R76.reuse, R38, R32 ;  /* 0x000000264c20723c */ /* 0x040fe20000041820 */
[----:B------:R2:W-:Y:S03]  /*bfa0*/  MUFU.EX2 R104, R49 ;  /* 0x0000003100687308 */ /* 0x0005e60000000800 */
[----:B------:R-:W-:Y:S02]  /*bfb0*/  FMUL.FTZ R60, R69, R124 ;  /* 0x0000007c453c7220 */ /* 0x000fe40000410000 */
[----:B------:R-:W-:Y:S02]  /*bfc0*/  FMUL.FTZ R62, R68, R126 ;  /* 0x0000007e443e7220 */ /* 0x000fe40000410000 */
[C---:B------:R-:W-:Y:S03]  /*bfd0*/  FMUL.FTZ R38, R70.reuse, R106 ;  /* 0x0000006a46267220 */ /* 0x040fe60000410000 */
[----:B------:R-:W4:Y:S01]  /*bfe0*/  MUFU.EX2 R137, R137 ;  /* 0x0000008900897308 */ /* 0x000f220000000800 */
[----:B------:R-:W-:Y:S02]  /*bff0*/  FMUL.FTZ R39, R70, R107 ;  /* 0x0000006b46277220 */ /* 0x000fe40000410000 */
[----:B------:R-:W-:Y:S02]  /*c000*/  FFMA.FTZ R107, R57, c[0x0][0x2d0], -R192 ;  /* 0x0000b400396b7a23 */ /* 0x000fe400000108c0 */
[----:B------:R-:W-:Y:S02]  /*c010*/  FMUL.FTZ R57, R69, R121 ;  /* 0x0000007945397220 */ /* 0x000fe40000410000 */
[C---:B------:R-:W-:Y:S01]  /*c020*/  FMUL.FTZ R63, R68.reuse, R127 ;  /* 0x0000007f443f7220 */ /* 0x040fe20000410000 */
[-C--:B------:R-:W-:Y:S01]  /*c030*/  HMMA.16816.F32.BF16 R36, R76, R52.reuse, R36 ;  /* 0x000000344c24723c */ /* 0x080fe20000041824 */
[----:B------:R-:W-:Y:S01]  /*c040*/  IMAD.MOV.U32 R142, RZ, RZ, R140 ;  /* 0x000000ffff8e7224 */ /* 0x000fe200078e008c */
[----:B------:R-:W-:Y:S01]  /*c050*/  MOV R140, R152 ;  /* 0x00000098008c7202 */ /* 0x000fe20000000f00 */
[----:B------:R-:W-:Y:S01]  /*c060*/  MUFU.EX2 R135, R135 ;  /* 0x0000008700877308 */ /* 0x000fe20000000800 */
[----:B------:R-:W-:Y:S01]  /*c070*/  MOV R152, R92 ;  /* 0x0000005c00987202 */ /* 0x000fe20000000f00 */
[----:B------:R-:W-:Y:S02]  /*c080*/  FFMA.FTZ R245, R245, c[0x0][0x2d0], -R192 ;  /* 0x0000b400f5f57a23 */ /* 0x000fe400000108c0 */
[----:B--2---:R-:W-:Y:S01]  /*c090*/  FMUL.FTZ R49, R71, R113 ;  /* 0x0000007147317220 */ /* 0x004fe20000410000 */
[C---:B------:R-:W-:Y:S01]  /*c0a0*/  HMMA.16816.F32.BF16 R40, R64.reuse, R52, R40 ;  /* 0x000000344028723c */ /* 0x040fe20000041828 */
[----:B------:R-:W-:Y:S03]  /*c0b0*/  FFMA.FTZ R106, R159, c[0x0][0x2d0], -R199 ;  /* 0x0000b4009f6a7a23 */ /* 0x000fe600000108c7 */
[----:B------:R-:W-:Y:S01]  /*c0c0*/  IMAD.MOV.U32 R159, RZ, RZ, R46 ;  /* 0x000000ffff9f7224 */ /* 0x000fe200078e002e */
[----:B------:R-:W-:Y:S01]  /*c0d0*/  MUFU.EX2 R105, R105 ;  /* 0x0000006900697308 */ /* 0x000fe20000000800 */
[----:B------:R-:W-:Y:S02]  /*c0e0*/  FMUL.FTZ R46, R68, R134 ;  /* 0x00000086442e7220 */ /* 0x000fe40000410000 */
[C---:B------:R-:W-:Y:S04]  /*c0f0*/  FMUL.FTZ R52, R71.reuse, R116 ;  /* 0x0000007447347220 */ /* 0x040fe80000410000 */
[----:B------:R-:W-:Y:S01]  /*c100*/  FMUL.FTZ R53, R71, R117 ;  /* 0x0000007547357220 */ /* 0x000fe20000410000 */
[-C--:B------:R-:W-:Y:S01]  /*c110*/  HMMA.16816.F32.BF16 R44, R64, R54.reuse, R44 ;  /* 0x00000036402c723c */ /* 0x080fe2000004182c */
[--C-:B------:R-:W-:Y:S01]  /*c120*/  FFMA.FTZ R211, R211, c[0x0][0x2d0], -R192.reuse ;  /* 0x0000b400d3d37a23 */ /* 0x100fe200000108c0 */
[----:B------:R-:W-:Y:S01]  /*c130*/  MUFU.EX2 R107, R107 ;  /* 0x0000006b006b7308 */ /* 0x000fe20000000800 */
[--C-:B------:R-:W-:Y:S02]  /*c140*/  FFMA.FTZ R208, R208, c[0x0][0x2d0], -R192.reuse ;  /* 0x0000b400d0d07a23 */ /* 0x100fe400000108c0 */
[----:B------:R-:W-:Y:S02]  /*c150*/  FFMA.FTZ R205, R205, c[0x0][0x2d0], -R192 ;  /* 0x0000b400cdcd7a23 */ /* 0x000fe400000108c0 */
[--C-:B------:R-:W-:Y:S01]  /*c160*/  FFMA.FTZ R116, R141, c[0x0][0x2d0], -R198.reuse ;  /* 0x0000b4008d747a23 */ /* 0x100fe200000108c6 */
[C---:B------:R-:W-:Y:S01]  /*c170*/  HMMA.16816.F32.BF16 R48, R76.reuse, R54, R48 ;  /* 0x000000364c30723c */ /* 0x040fe20000041830 */
[----:B------:R-:W-:Y:S03]  /*c180*/  MOV R141, R144 ;  /* 0x00000090008d7202 */ /* 0x000fe60000000f00 */
[----:B------:R-:W2:Y:S01]  /*c190*/  MUFU.EX2 R108, R108 ;  /* 0x0000006c006c7308 */ /* 0x000ea20000000800 */
[----:B------:R-:W-:Y:S01]  /*c1a0*/  MOV R144, R151 ;  /* 0x0000009700907202 */ /* 0x000fe20000000f00 */
[----:B------:R-:W-:Y:S01]  /*c1b0*/  IMAD.MOV.U32 R151, RZ, RZ, R149 ;  /* 0x000000ffff977224 */ /* 0x000fe200078e0095 */
[----:B------:R-:W-:Y:S01]  /*c1c0*/  MOV R149, R94 ;  /* 0x0000005e00957202 */ /* 0x000fe20000000f00 */
[C---:B------:R-:W-:Y:S04]  /*c1d0*/  FMUL.FTZ R54, R70.reuse, R118 ;  /* 0x0000007646367220 */ /* 0x040fe80000410000 */
[----:B------:R-:W-:Y:S02]  /*c1e0*/  FMUL.FTZ R55, R70, R119 ;  /* 0x0000007746377220 */ /* 0x000fe40000410000 */
[--C-:B------:R-:W-:Y:S01]  /*c1f0*/  FFMA.FTZ R134, R151, c[0x0][0x2d0], -R199.reuse ;  /* 0x0000b40097867a23 */ /* 0x100fe200000108c7 */
[----:B------:R-:W-:Y:S01]  /*c200*/  MUFU.EX2 R109, R109 ;  /* 0x0000006d006d7308 */ /* 0x000fe20000000800 */
[----:B------:R-:W-:Y:S02]  /*c210*/  FFMA.FTZ R118, R163, c[0x0][0x2d0], -R199 ;  /* 0x0000b400a3767a23 */ /* 0x000fe400000108c7 */
[----:B------:R-:W-:Y:S01]  /*c220*/  IMAD.MOV.U32 R163, RZ, RZ, R93 ;  /* 0x000000ffffa37224 */ /* 0x000fe200078e005d */
[-C--:B---3--:R-:W-:Y:S01]  /*c230*/  HMMA.16816.F32.BF16 R52, R76, R80.reuse, R52 ;  /* 0x000000504c34723c */ /* 0x088fe20000041834 */
[--C-:B------:R-:W-:Y:S01]  /*c240*/  FFMA.FTZ R117, R147, c[0x0][0x2d0], -R198.reuse ;  /* 0x0000b40093757a23 */ /* 0x100fe200000108c6 */
[----:B------:R-:W-:Y:S01]  /*c250*/  MOV R147, R162 ;  /* 0x000000a200937202 */ /* 0x000fe20000000f00 */
[----:B------:R-:W-:Y:S01]  /*c260*/  IMAD.MOV.U32 R162, RZ, RZ, R161 ;  /* 0x000000ffffa27224 */ /* 0x000fe200078e00a1 */
[----:B------:R-:W-:Y:S01]  /*c270*/  MOV R161, R95 ;  /* 0x0000005f00a17202 */ /* 0x000fe20000000f00 */
[----:B------:R-:W-:Y:S01]  /*c280*/  FFMA.FTZ R119, R142, c[0x0][0x2d0], -R199 ;  /* 0x0000b4008e777a23 */ /* 0x000fe200000108c7 */
[----:B------:R-:W3:Y:S01]  /*c290*/  LDSM.16.MT88.4 R92, [R219+0x900] ;  /* 0x00090000db5c783b */ /* 0x000ee20000004200 */
[----:B------:R-:W-:Y:S01]  /*c2a0*/  MUFU.EX2 R134, R134 ;  /* 0x0000008600867308 */ /* 0x000fe20000000800 */
[C---:B------:R-:W-:Y:S01]  /*c2b0*/  HMMA.16816.F32.BF16 R56, R64.reuse, R80, R56 ;  /* 0x000000504038723c */ /* 0x040fe20000041838 */
[--C-:B------:R-:W-:Y:S03]  /*c2c0*/  FFMA.FTZ R120, R141, c[0x0][0x2d0], -R198.reuse ;  /* 0x0000b4008d787a23 */ /* 0x100fe600000108c6 */
[----:B------:R-:W-:Y:S02]  /*c2d0*/  FFMA.FTZ R121, R140, c[0x0][0x2d0], -R198 ;  /* 0x0000b4008c797a23 */ /* 0x000fe400000108c6 */
[--C-:B------:R-:W-:Y:S01]  /*c2e0*/  FFMA.FTZ R122, R147, c[0x0][0x2d0], -R195.reuse ;  /* 0x0000b400937a7a23 */ /* 0x100fe200000108c3 */
[----:B----4-:R-:W-:Y:S01]  /*c2f0*/  F2FP.BF16.PACK_AB R80, R137, R136 ;  /* 0x000000888950723e */ /* 0x010fe200000010ff */
[-C--:B------:R-:W-:Y:S01]  /*c300*/  HMMA.16816.F32.BF16 R60, R64, R82.reuse, R60 ;  /* 0x00000052403c723c */ /* 0x080fe2000004183c */
[----:B------:R-:W4:Y:S03]  /*c310*/  MUFU.EX2 R110, R110 ;  /* 0x0000006e006e7308 */ /* 0x000f260000000800 */
[----:B--2---:R-:W-:Y:S01]  /*c320*/  F2FP.BF16.PACK_AB R81, R108, R107 ;  /* 0x0000006b6c51723e */ /* 0x004fe200000010ff */
[--C-:B------:R-:W-:Y:S02]  /*c330*/  FFMA.FTZ R123, R146, c[0x0][0x2d0], -R195.reuse ;  /* 0x0000b400927b7a23 */ /* 0x100fe400000108c3 */
[C---:B------:R-:W-:Y:S02]  /*c340*/  FMUL.FTZ R64, R71.reuse, R128 ;  /* 0x0000008047407220 */ /* 0x040fe40000410000 */
[----:B------:R-:W-:Y:S02]  /*c350*/  FMUL.FTZ R65, R71, R129 ;  /* 0x0000008147417220 */ /* 0x000fe40000410000 */
[----:B------:R-:W-:Y:S01]  /*c360*/  MUFU.EX2 R106, R106 ;  /* 0x0000006a006a7308 */ /* 0x000fe20000000800 */
[C---:B------:R-:W-:Y:S02]  /*c370*/  FMUL.FTZ R66, R70.reuse, R130 ;  /* 0x0000008246427220 */ /* 0x040fe40000410000 */
[----:B------:R-:W-:Y:S02]  /*c380*/  FMUL.FTZ R67, R70, R131 ;  /* 0x0000008346437220 */ /* 0x000fe40000410000 */
[--C-:B------:R-:W-:Y:S02]  /*c390*/  FFMA.FTZ R132, R145, c[0x0][0x2d0], -R195.reuse ;  /* 0x0000b40091847a23 */ /* 0x100fe400000108c3 */
[----:B------:R-:W-:Y:S02]  /*c3a0*/  FFMA.FTZ R133, R144, c[0x0][0x2d0], -R195 ;  /* 0x0000b40090857a23 */ /* 0x000fe400000108c3 */
[----:B------:R-:W-:Y:S01]  /*c3b0*/  FFMA.FTZ R173, R69, R240, R173 ;  /* 0x000000f045ad7223 */ /* 0x000fe200000100ad */
[----:B------:R-:W-:Y:S01]  /*c3c0*/  HMMA.16816.F32.BF16 R64, R76, R82, R64 ;  /* 0x000000524c40723c */ /* 0x000fe20000041840 */
[----:B------:R-:W-:Y:S01]  /*c3d0*/  MUFU.EX2 R111, R111 ;  /* 0x0000006f006f7308 */ /* 0x000fe20000000800 */
[----:B------:R-:W-:Y:S02]  /*c3e0*/  FADD.FTZ R172, R97, R172 ;  /* 0x000000ac61ac7221 */ /* 0x000fe40000010000 */
[----:B------:R-:W-:Y:S02]  /*c3f0*/  FADD.FTZ R173, R99, R173 ;  /* 0x000000ad63ad7221 */ /* 0x000fe40000010000 */
[----:B------:R-:W-:Y:S01]  /*c400*/  FADD.FTZ R172, R74, R172 ;  /* 0x000000ac4aac7221 */ /* 0x000fe20000010000 */
[----:B------:R-:W-:Y:S01]  /*c410*/  F2FP.BF16.PACK_AB R76, R178, R171 ;  /* 0x000000abb24c723e */ /* 0x000fe200000010ff */
[----:B------:R-:W-:Y:S01]  /*c420*/  FADD.FTZ R173, R98, R173 ;  /* 0x000000ad62ad7221 */ /* 0x000fe20000010000 */
[----:B------:R-:W-:Y:S02]  /*c430*/  F2FP.BF16.PACK_AB R77, R182, R164 ;  /* 0x000000a4b64d723e */ /* 0x000fe400000010ff */
[----:B------:R-:W2:Y:S01]  /*c440*/  MUFU.EX2 R116, R116 ;  /* 0x0000007400747308 */ /* 0x000ea20000000800 */
[----:B------:R-:W-:Y:S01]  /*c450*/  F2FP.BF16.PACK_AB R78, R190, R188 ;  /* 0x000000bcbe4e723e */ /* 0x000fe200000010ff */
[----:B------:R-:W-:Y:S01]  /*c460*/  FFMA.FTZ R175, R68, R239, R175 ;  /* 0x000000ef44af7223 */ /* 0x000fe200000100af */
[----:B------:R-:W-:Y:S01]  /*c470*/  F2FP.BF16.PACK_AB R79, R196, R193 ;  /* 0x000000c1c44f723e */ /* 0x000fe200000010ff */
[----:B------:R-:W-:Y:S01]  /*c480*/  FADD.FTZ R172, R75, R172 ;  /* 0x000000ac4bac7221 */ /* 0x000fe20000010000 */
[----:B------:R-:W-:Y:S01]  /*c490*/  F2FP.BF16.PACK_AB R82, R105, R104 ;  /* 0x000000686952723e */ /* 0x000fe200000010ff */
[----:B------:R-:W-:Y:S01]  /*c4a0*/  FADD.FTZ R173, R170, R173 ;  /* 0x000000adaaad7221 */ /* 0x000fe20000010000 */
[----:B----4-:R-:W-:Y:S01]  /*c4b0*/  F2FP.BF16.PACK_AB R83, R110, R109 ;  /* 0x0000006d6e53723e */ /* 0x010fe200000010ff */
[----:B------:R-:W-:Y:S02]  /*c4c0*/  FADD.FTZ R175, R167, R175 ;  /* 0x000000afa7af7221 */ /* 0x000fe40000010000 */
[-C--:B-1----:R-:W-:Y:S01]  /*c4d0*/  HMMA.16816.F32.BF16 R4, R76, R84.reuse, R4 ;  /* 0x000000544c04723c */ /* 0x082fe20000041804 */
[----:B------:R-:W-:Y:S01]  /*c4e0*/  MUFU.EX2 R117, R117 ;  /* 0x0000007500757308 */ /* 0x000fe20000000800 */
[----:B------:R-:W-:Y:S02]  /*c4f0*/  FADD.FTZ R172, R171, R172 ;  /* 0x000000acabac7221 */ /* 0x000fe40000010000 */
[----:B------:R-:W-:Y:S02]  /*c500*/  FADD.FTZ R173, R136, R173 ;  /* 0x000000ad88ad7221 */ /* 0x000fe40000010000 */
[----:B------:R-:W-:Y:S02]  /*c510*/  FFMA.FTZ R174, R70, R241, R174 ;  /* 0x000000f146ae7223 */ /* 0x000fe400000100ae */
[C---:B------:R-:W-:Y:S01]  /*c520*/  HMMA.16816.F32.BF16 R8, R80.reuse, R84, R8 ;  /* 0x000000545008723c */ /* 0x040fe20000041808 */
[----:B------:R-:W-:Y:S02]  /*c530*/  FADD.FTZ R175, R166, R175 ;  /* 0x000000afa6af7221 */ /* 0x000fe40000010000 */
[----:B------:R-:W-:Y:S01]  /*c540*/  MUFU.EX2 R118, R118 ;  /* 0x0000007600767308 */ /* 0x000fe20000000800 */
[----:B------:R-:W-:Y:S01]  /*c550*/  MOV R166, R2 ;  /* 0x0000000200a67202 */ /* 0x000fe20000000f00 */
[----:B------:R-:W-:Y:S02]  /*c560*/  FADD.FTZ R172, R178, R172 ;  /* 0x000000acb2ac7221 */ /* 0x000fe40000010000 */
[----:B------:R-:W-:Y:S01]  /*c570*/  FADD.FTZ R173, R137, R173 ;  /* 0x000000ad89ad7221 */ /* 0x000fe20000010000 */
[-C--:B------:R-:W-:Y:S01]  /*c580*/  HMMA.16816.F32.BF16 R12, R80, R86.reuse, R12 ;  /* 0x00000056500c723c */ /* 0x080fe2000004180c */
[----:B------:R-:W-:Y:S03]  /*c590*/  FADD.FTZ R174, R169, R174 ;  /* 0x000000aea9ae7221 */ /* 0x000fe60000010000 */
[----:B------:R-:W-:Y:S01]  /*c5a0*/  FADD.FTZ R175, R165, R175 ;  /* 0x000000afa5af7221 */ /* 0x000fe20000010000 */
[----:B------:R-:W-:Y:S01]  /*c5b0*/  MUFU.EX2 R119, R119 ;  /* 0x0000007700777308 */ /* 0x000fe20000000800 */
[----:B------:R-:W-:Y:S01]  /*c5c0*/  FADD.FTZ R172, R188, R172 ;  /* 0x000000acbcac7221 */ /* 0x000fe20000010000 */
[----:B------:R-:W-:Y:S01]  /*c5d0*/  MOV R165, R0 ;  /* 0x0000000000a57202 */ /* 0x000fe20000000f00 */
[C---:B------:R-:W-:Y:S01]  /*c5e0*/  HMMA.16816.F32.BF16 R16, R76.reuse, R86, R16 ;  /* 0x000000564c10723c */ /* 0x040fe20000041810 */
[----:B------:R-:W1:Y:S03]  /*c5f0*/  LDSM.16.MT88.4 R84, [R218+0x900] ;  /* 0x00090000da54783b */ /* 0x000e660000004200 */
[----:B------:R-:W-:Y:S02]  /*c600*/  FADD.FTZ R173, R104, R173 ;  /* 0x000000ad68ad7221 */ /* 0x000fe40000010000 */
[----:B------:R-:W-:Y:S01]  /*c610*/  FADD.FTZ R174, R96, R174 ;  /* 0x000000ae60ae7221 */ /* 0x000fe20000010000 */
[----:B------:R-:W-:Y:S01]  /*c620*/  MUFU.EX2 R120, R120 ;  /* 0x0000007800787308 */ /* 0x000fe20000000800 */
[-C--:B------:R-:W-:Y:S01]  /*c630*/  HMMA.16816.F32.BF16 R20, R76, R88.reuse, R20 ;  /* 0x000000584c14723c */ /* 0x080fe20000041814 */
[----:B------:R-:W-:Y:S03]  /*c640*/  FADD.FTZ R175, R107, R175 ;  /* 0x000000af6baf7221 */ /* 0x000fe60000010000 */
[----:B------:R-:W-:Y:S02]  /*c650*/  FADD.FTZ R172, R190, R172 ;  /* 0x000000acbeac7221 */ /* 0x000fe40000010000 */
[----:B------:R-:W-:Y:S02]  /*c660*/  FADD.FTZ R105, R105, R173 ;  /* 0x000000ad69697221 */ /* 0x000fe40000010000 */
[C---:B------:R-:W-:Y:S01]  /*c670*/  HMMA.16816.F32.BF16 R24, R80.reuse, R88, R24 ;  /* 0x000000585018723c */ /* 0x040fe20000041818 */
[----:B------:R-:W-:Y:S03]  /*c680*/  MUFU.EX2 R121, R121 ;  /* 0x0000007900797308 */ /* 0x000fe60000000800 */
[----:B------:R-:W-:Y:S02]  /*c690*/  FADD.FTZ R174, R168, R174 ;  /* 0x000000aea8ae7221 */ /* 0x000fe40000010000 */
[----:B------:R-:W-:Y:S02]  /*c6a0*/  FADD.FTZ R108, R108, R175 ;  /* 0x000000af6c6c7221 */ /* 0x000fe40000010000 */
[-C--:B------:R-:W-:Y:S01]  /*c6b0*/  HMMA.16816.F32.BF16 R28, R80, R90.reuse, R28 ;  /* 0x0000005a501c723c */ /* 0x080fe2000004181c */
[----:B------:R-:W-:Y:S02]  /*c6c0*/  FADD.FTZ R174, R164, R174 ;  /* 0x000000aea4ae7221 */ /* 0x000fe40000010000 */
[----:B------:R-:W4:Y:S01]  /*c6d0*/  MUFU.EX2 R122, R122 ;  /* 0x0000007a007a7308 */ /* 0x000f220000000800 */
[----:B------:R-:W-:Y:S01]  /*c6e0*/  FADD.FTZ R108, R109, R108 ;  /* 0x0000006c6d6c7221 */ /* 0x000fe20000010000 */
[----:B------:R-:W-:Y:S01]  /*c6f0*/  MOV R164, R72 ;  /* 0x0000004800a47202 */ /* 0x000fe20000000f00 */
[----:B------:R-:W-:Y:S02]  /*c700*/  FADD.FTZ R174, R182, R174 ;  /* 0x000000aeb6ae7221 */ /* 0x000fe40000010000 */
[C---:B------:R-:W-:Y:S01]  /*c710*/  HMMA.16816.F32.BF16 R32, R76.reuse, R90, R32 ;  /* 0x0000005a4c20723c */ /* 0x040fe20000041820 */
[----:B------:R-:W5:Y:S03]  /*c720*/  LDSM.16.MT88.4 R88, [R225+0x1100] ;  /* 0x00110000e158783b */ /* 0x000f660000004200 */
[----:B------:R-:W-:Y:S01]  /*c730*/  FADD.FTZ R108, R110, R108 ;  /* 0x0000006c6e6c7221 */ /* 0x000fe20000010000 */
[----:B------:R-:W-:Y:S01]  /*c740*/  MUFU.EX2 R123, R123 ;  /* 0x0000007b007b7308 */ /* 0x000fe20000000800 */
[----:B------:R-:W-:Y:S02]  /*c750*/  FADD.FTZ R174, R193, R174 ;  /* 0x000000aec1ae7221 */ /* 0x000fe40000010000 */
[-C--:B---3--:R-:W-:Y:S01]  /*c760*/  HMMA.16816.F32.BF16 R36, R76, R92.reuse, R36 ;  /* 0x0000005c4c24723c */ /* 0x088fe20000041824 */
[----:B------:R-:W-:Y:S03]  /*c770*/  IMAD.MOV.U32 R167, RZ, RZ, R3 ;  /* 0x000000ffffa77224 */ /* 0x000fe600078e0003 */
[----:B------:R-:W-:Y:S03]  /*c780*/  FADD.FTZ R174, R196, R174 ;  /* 0x000000aec4ae7221 */ /* 0x000fe60000010000 */
[----:B------:R-:W-:Y:S01]  /*c790*/  MUFU.EX2 R132, R132 ;  /* 0x0000008400847308 */ /* 0x000fe20000000800 */
[C---:B------:R-:W-:Y:S01]  /*c7a0*/  HMMA.16816.F32.BF16 R40, R80.reuse, R92, R40 ;  /* 0x0000005c5028723c */ /* 0x040fe20000041828 */
[----:B--2---:R-:W-:Y:S03]  /*c7b0*/  FADD.FTZ R174, R116, R174 ;  /* 0x000000ae74ae7221 */ /* 0x004fe60000010000 */
[----:B----4-:R-:W-:Y:S02]  /*c7c0*/  FADD.FTZ R105, R122, R105 ;  /* 0x000000697a697221 */ /* 0x010fe40000010000 */
[----:B------:R-:W-:Y:S02]  /*c7d0*/  FADD.FTZ R174, R117, R174 ;  /* 0x000000ae75ae7221 */ /* 0x000fe40000010000 */
[-C--:B------:R-:W-:Y:S01]  /*c7e0*/  HMMA.16816.F32.BF16 R44, R80, R94.reuse, R44 ;  /* 0x0000005e502c723c */ /* 0x080fe2000004182c */
[----:B------:R-:W-:Y:S01]  /*c7f0*/  FFMA.FTZ R92, R149, c[0x0][0x2d0], -R192 ;  /* 0x0000b400955c7a23 */ /* 0x000fe200000108c0 */
[----:B------:R-:W-:Y:S02]  /*c800*/  MUFU.EX2 R133, R133 ;  /* 0x0000008500857308 */ /* 0x000fe40000000800 */
[----:B------:R-:W-:Y:S04]  /*c810*/  FADD.FTZ R174, R120, R174 ;  /* 0x000000ae78ae7221 */ /* 0x000fe80000010000 */
[C---:B------:R-:W-:Y:S01]  /*c820*/  HMMA.16816.F32.BF16 R48, R76.reuse, R94, R48 ;  /* 0x0000005e4c30723c */ /* 0x040fe20000041830 */
[----:B------:R-:W-:Y:S03]  /*c830*/  FADD.FTZ R174, R121, R174 ;  /* 0x000000ae79ae7221 */ /* 0x000fe60000010000 */
[----:B------:R2:W3:Y:S04]  /*c840*/  MUFU.EX2 R100, R92 ;  /* 0x0000005c00647308 */ /* 0x0004e80000000800 */
[-C--:B-1----:R-:W-:Y:S06]  /*c850*/  HMMA.16816.F32.BF16 R52, R76, R84.reuse, R52 ;  /* 0x000000544c34723c */ /* 0x082fec0000041834 */
[----:B------:R-:W-:Y:S02]  /*c860*/  MUFU.EX2 R252, R252 ;  /* 0x000000fc00fc7308 */ /* 0x000fe40000000800 */
[C---:B------:R-:W-:Y:S07]  /*c870*/  HMMA.16816.F32.BF16 R56, R80.reuse, R84, R56 ;  /* 0x000000545038723c */ /* 0x040fee0000041838 */
[--C-:B------:R-:W-:Y:S01]  /*c880*/  FFMA.FTZ R84, R155, c[0x0][0x2d0], -R192.reuse ;  /* 0x0000b4009b547a23 */ /* 0x100fe200000108c0 */
[-C--:B------:R-:W-:Y:S01]  /*c890*/  HMMA.16816.F32.BF16 R60, R80, R86.reuse, R60 ;  /* 0x00000056503c723c */ /* 0x080fe2000004183c */
[----:B------:R-:W-:Y:S03]  /*c8a0*/  MUFU.EX2 R251, R251 ;  /* 0x000000fb00fb7308 */ /* 0x000fe60000000800 */
[----:B--2---:R-:W-:Y:S02]  /*c8b0*/  FFMA.FTZ R92, R148, c[0x0][0x2d0], -R192 ;  /* 0x0000b400945c7a23 */ /* 0x004fe400000108c0 */
[----:B------:R-:W-:Y:S01]  /*c8c0*/  LDSM.16.MT88.4 R148, [R225+0x2900] ;  /* 0x00290000e194783b */ /* 0x000fe20000004200 */
[--C-:B------:R-:W-:Y:S01]  /*c8d0*/  FFMA.FTZ R80, R154, c[0x0][0x2d0], -R199.reuse ;  /* 0x0000b4009a507a23 */ /* 0x100fe200000108c7 */
[----:B------:R-:W-:Y:S01]  /*c8e0*/  HMMA.16816.F32.BF16 R64, R76, R86, R64 ;  /* 0x000000564c40723c */ /* 0x000fe20000041840 */
[----:B---3--:R-:W-:Y:S02]  /*c8f0*/  F2FP.BF16.PACK_AB R81, R100, R135 ;  /* 0x000000876451723e */ /* 0x008fe400000010ff */
[----:B------:R1:W-:Y:S01]  /*c900*/  MUFU.EX2 R112, R80 ;  /* 0x0000005000707308 */ /* 0x0003e20000000800 */
[----:B------:R-:W-:Y:S01]  /*c910*/  F2FP.BF16.PACK_AB R82, R133, R132 ;  /* 0x000000848552723e */ /* 0x000fe200000010ff */
[----:B------:R-:W-:Y:S02]  /*c920*/  FFMA.FTZ R199, R183, c[0x0][0x2d0], -R199 ;  /* 0x0000b400b7c77a23 */ /* 0x000fe400000108c7 */
[----:B------:R-:W-:Y:S01]  /*c930*/  F2FP.BF16.PACK_AB R76, R111, R106 ;  /* 0x0000006a6f4c723e */ /* 0x000fe200000010ff */
[----:B------:R-:W-:Y:S01]  /*c940*/  FADD.FTZ R106, R106, R172 ;  /* 0x000000ac6a6a7221 */ /* 0x000fe20000010000 */
[----:B------:R-:W-:Y:S03]  /*c950*/  F2FP.BF16.PACK_AB R77, R117, R116 ;  /* 0x00000074754d723e */ /* 0x000fe600000010ff */
[----:B------:R-:W-:Y:S01]  /*c960*/  F2FP.BF16.PACK_AB R78, R119, R118 ;  /* 0x00000076774e723e */ /* 0x000fe200000010ff */
[----:B------:R2:W-:Y:S01]  /*c970*/  MUFU.EX2 R115, R84 ;  /* 0x0000005400737308 */ /* 0x0005e20000000800 */
[----:B------:R-:W-:Y:S01]  /*c980*/  F2FP.BF16.PACK_AB R79, R121, R120 ;  /* 0x00000078794f723e */ /* 0x000fe200000010ff */
[----:B------:R-:W-:Y:S02]  /*c990*/  FADD.FTZ R111, R111, R106 ;  /* 0x0000006a6f6f7221 */ /* 0x000fe40000010000 */
[----:B------:R-:W-:Y:S02]  /*c9a0*/  FADD.FTZ R135, R135, R108 ;  /* 0x0000006c87877221 */ /* 0x000fe40000010000 */
[----:B------:R-:W-:Y:S02]  /*c9b0*/  FADD.FTZ R111, R118, R111 ;  /* 0x0000006f766f7221 */ /* 0x000fe40000010000 */
[-C--:B-----5:R-:W-:Y:S02]  /*c9c0*/  HMMA.16816.F32.BF16 R4, R76, R88.reuse, R4 ;  /* 0x000000584c04723c */ /* 0x0a0fe40000041804 */
[----:B------:R-:W3:Y:S01]  /*c9d0*/  MUFU.EX2 R103, R92 ;  /* 0x0000005c00677308 */ /* 0x000ee20000000800 */
[----:B------:R-:W-:Y:S02]  /*c9e0*/  FADD.FTZ R119, R119, R111 ;  /* 0x0000006f77777221 */ /* 0x000fe40000010000 */
[--C-:B-1----:R-:W-:Y:S02]  /*c9f0*/  FFMA.FTZ R80, R153, c[0x0][0x2d0], -R198.reuse ;  /* 0x0000b40099507a23 */ /* 0x102fe400000108c6 */
[----:B------:R-:W-:Y:S05]  /*ca00*/  FADD.FTZ R119, R134, R119 ;  /* 0x0000007786777221 */ /* 0x000fea0000010000 */
[----:B------:R1:W-:Y:S01]  /*ca10*/  MUFU.EX2 R101, R80 ;  /* 0x0000005000657308 */ /* 0x0003e20000000800 */
[----:B--2---:R-:W2:Y:S09]  /*ca20*/  LDSM.16.MT88.4 R84, [R220+0x1100] ;  /* 0x00110000dc54783b */ /* 0x004eb20000004200 */
[----:B------:R-:W-:Y:S01]  /*ca30*/  MUFU.EX2 R250, R250 ;  /* 0x000000fa00fa7308 */ /* 0x000fe20000000800 */
[----:B---3--:R-:W-:Y:S01]  /*ca40*/  F2FP.BF16.PACK_AB R83, R115, R103 ;  /* 0x000000677353723e */ /* 0x008fe200000010ff */
[--C-:B------:R-:W-:Y:S02]  /*ca50*/  FFMA.FTZ R92, R152, c[0x0][0x2d0], -R198.reuse ;  /* 0x0000b400985c7a23 */ /* 0x100fe400000108c6 */
[----:B------:R-:W-:Y:S06]  /*ca60*/  FFMA.FTZ R198, R177, c[0x0][0x2d0], -R198 ;  /* 0x0000b400b1c67a23 */ /* 0x000fec00000108c6 */
[----:B------:R3:W-:Y:S01]  /*ca70*/  MUFU.EX2 R113, R92 ;  /* 0x0000005c00717308 */ /* 0x0007e20000000800 */
[C---:B-1----:R-:W-:Y:S01]  /*ca80*/  F2FP.BF16.PACK_AB R80, R123.reuse, R122 ;  /* 0x0000007a7b50723e */ /* 0x042fe200000010ff */
[----:B------:R-:W-:Y:S04]  /*ca90*/  FADD.FTZ R123, R123, R105 ;  /* 0x000000697b7b7221 */ /* 0x000fe80000010000 */
[----:B------:R-:W-:Y:S04]  /*caa0*/  FADD.FTZ R123, R132, R123 ;  /* 0x0000007b847b7221 */ /* 0x000fe80000010000 */
[----:B------:R-:W-:Y:S01]  /*cab0*/  MUFU.EX2 R249, R249 ;  /* 0x000000f900f97308 */ /* 0x000fe20000000800 */
[C---:B------:R-:W-:Y:S01]  /*cac0*/  HMMA.16816.F32.BF16 R8, R80.reuse, R88, R8 ;  /* 0x000000585008723c */ /* 0x040fe20000041808 */
[----:B------:R-:W-:Y:S07]  /*cad0*/  FADD.FTZ R123, R133, R123 ;  /* 0x0000007b857b7221 */ /* 0x000fee0000010000 */
[-C--:B------:R-:W-:Y:S01]  /*cae0*/  HMMA.16816.F32.BF16 R12, R80, R90.reuse, R12 ;  /* 0x0000005a500c723c */ /* 0x080fe2000004180c */
[----:B------:R-:W-:Y:S01]  /*caf0*/  MUFU.EX2 R248, R248 ;  /* 0x000000f800f87308 */ /* 0x000fe20000000800 */
[----:B---3--:R-:W1:Y:S06]  /*cb00*/  LDSM.16.MT88.4 R92, [R219+0x1100] ;  /* 0x00110000db5c783b */ /* 0x008e6c0000004200 */
[C---:B------:R-:W-:Y:S03]  /*cb10*/  HMMA.16816.F32.BF16 R16, R76.reuse, R90, R16 ;  /* 0x0000005a4c10723c */ /* 0x040fe60000041810 */
[----:B------:R-:W-:Y:S01]  /*cb20*/  MUFU.EX2 R247, R247 ;  /* 0x000000f700f77308 */ /* 0x000fe20000000800 */
[----:B------:R-:W3:Y:S04]  /*cb30*/  LDSM.16.MT88.4 R88, [R218+0x1100] ;  /* 0x00110000da58783b */ /* 0x000ee80000004200 */
[-C--:B--2---:R-:W-:Y:S05]  /*cb40*/  HMMA.16816.F32.BF16 R20, R76, R84.reuse, R20 ;  /* 0x000000544c14723c */ /* 0x084fea0000041814 */
[----:B------:R-:W-:Y:S03]  /*cb50*/  MUFU.EX2 R246, R246 ;  /* 0x000000f600f67308 */ /* 0x000fe60000000800 */
[C---:B------:R-:W-:Y:S07]  /*cb60*/  HMMA.16816.F32.BF16 R24, R80.reuse, R84, R24 ;  /* 0x000000545018723c */ /* 0x040fee0000041818 */
[--C-:B------:R-:W-:Y:S01]  /*cb70*/  FFMA.FTZ R84, R159, c[0x0][0x2d0], -R195.reuse ;  /* 0x0000b4009f547a23 */ /* 0x100fe200000108c3 */
[-C--:B------:R-:W-:Y:S01]  /*cb80*/  HMMA.16816.F32.BF16 R28, R80, R86.reuse, R28 ;  /* 0x00000056501c723c */ /* 0x080fe2000004181c */
[----:B------:R-:W-:Y:S07]  /*cb90*/  MUFU.EX2 R209, R209 ;  /* 0x000000d100d17308 */ /* 0x000fee0000000800 */
[C---:B------:R-:W-:Y:S03]  /*cba0*/  HMMA.16816.F32.BF16 R32, R76.reuse, R86, R32 ;  /* 0x000000564c20723c */ /* 0x040fe60000041820 */
[----:B------:R2:W-:Y:S05]  /*cbb0*/  MUFU.EX2 R102, R84 ;  /* 0x0000005400667308 */ /* 0x0005ea0000000800 */
[-C--:B-1----:R-:W-:Y:S05]  /*cbc0*/  HMMA.16816.F32.BF16 R36, R76, R92.reuse, R36 ;  /* 0x0000005c4c24723c */ /* 0x082fea0000041824 */
[----:B------:R-:W-:Y:S03]  /*cbd0*/  MUFU.EX2 R206, R206 ;  /* 0x000000ce00ce7308 */ /* 0x000fe60000000800 */
[C---:B------:R-:W-:Y:S07]  /*cbe0*/  HMMA.16816.F32.BF16 R40, R80.reuse, R92, R40 ;  /* 0x0000005c5028723c */ /* 0x040fee0000041828 */
[--C-:B------:R-:W-:Y:S01]  /*cbf0*/  FFMA.FTZ R92, R162, c[0x0][0x2d0], -R192.reuse ;  /* 0x0000b400a25c7a23 */ /* 0x100fe200000108c0 */
[-C--:B------:R-:W-:Y:S01]  /*cc00*/  HMMA.16816.F32.BF16 R44, R80, R94.reuse, R44 ;  /* 0x0000005e502c723c */ /* 0x080fe2000004182c */
[----:B------:R-:W-:Y:S03]  /*cc10*/  MUFU.EX2 R203, R203 ;  /* 0x000000cb00cb7308 */ /* 0x000fe60000000800 */
[--C-:B--2---:R-:W-:Y:S04]  /*cc20*/  FFMA.FTZ R84, R158, c[0x0][0x2d0], -R195.reuse ;  /* 0x0000b4009e547a23 */ /* 0x104fe800000108c3 */
[C---:B------:R-:W-:Y:S03]  /*cc30*/  HMMA.16816.F32.BF16 R48, R76.reuse, R94, R48 ;  /* 0x0000005e4c30723c */ /* 0x040fe60000041830 */
[----:B------:R1:W2:Y:S05]  /*cc40*/  MUFU.EX2 R114, R84 ;  /* 0x0000005400727308 */ /* 0x0002aa0000000800 */
[-C--:B---3--:R-:W-:Y:S05]  /*cc50*/  HMMA.16816.F32.BF16 R52, R76, R88.reuse, R52 ;  /* 0x000000584c34723c */ /* 0x088fea0000041834 */
[----:B------:R3:W-:Y:S03]  /*cc60*/  MUFU.EX2 R126, R92 ;  /* 0x0000005c007e7308 */ /* 0x0007e60000000800 */
[C---:B------:R-:W-:Y:S07]  /*cc70*/  HMMA.16816.F32.BF16 R56, R80.reuse, R88, R56 ;  /* 0x000000585038723c */ /* 0x040fee0000041838 */
[--C-:B------:R-:W-:Y:S01]  /*cc80*/  FFMA.FTZ R88, R160, c[0x0][0x2d0], -R192.reuse ;  /* 0x0000b400a0587a23 */ /* 0x100fe200000108c0 */
[-C--:B------:R-:W-:Y:S01]  /*cc90*/  HMMA.16816.F32.BF16 R60, R80, R90.reuse, R60 ;  /* 0x0000005a503c723c */ /* 0x080fe2000004183c */
[----:B------:R-:W-:Y:S03]  /*cca0*/  MUFU.EX2 R202, R202 ;  /* 0x000000ca00ca7308 */ /* 0x000fe60000000800 */
[--C-:B-1----:R-:W-:Y:S03]  /*ccb0*/  FFMA.FTZ R84, R157, c[0x0][0x2d0], -R195.reuse ;  /* 0x0000b4009d547a23 */ /* 0x102fe600000108c3 */
[----:B--2---:R-:W-:Y:S01]  /*ccc0*/  F2FP.BF16.PACK_AB R80, R114, R102 ;  /* 0x000000667250723e */ /* 0x004fe200000010ff */
[----:B------:R-:W-:Y:S03]  /*ccd0*/  HMMA.16816.F32.BF16 R64, R76, R90, R64 ;  /* 0x0000005a4c40723c */ /* 0x000fe60000041840 */
[----:B------:R1:W-:Y:S01]  /*cce0*/  MUFU.EX2 R124, R84 ;  /* 0x00000054007c7308 */ /* 0x0003e20000000800 */
[----:B---3--:R-:W-:Y:S03]  /*ccf0*/  FFMA.FTZ R92, R161, c[0x0][0x2d0], -R192 ;  /* 0x0000b400a15c7a23 */ /* 0x008fe600000108c0 */
[----:B------:R-:W-:Y:S02]  /*cd00*/  F2FP.BF16.PACK_AB R76, R112, R134 ;  /* 0x00000086704c723e */ /* 0x000fe400000010ff */
[----:B------:R-:W-:Y:S03]  /*cd10*/  F2FP.BF16.PACK_AB R77, R113, R101 ;  /* 0x00000065714d723e */ /* 0x000fe600000010ff */
[----:B------:R-:W-:Y:S01]  /*cd20*/  F2FP.BF16.PACK_AB R78, R251, R252 ;  /* 0x000000fcfb4e723e */ /* 0x000fe200000010ff */
[----:B------:R2:W3:Y:S01]  /*cd30*/  MUFU.EX2 R129, R88 ;  /* 0x0000005800817308 */ /* 0x0004e20000000800 */
[----:B------:R-:W-:Y:S09]  /*cd40*/  F2FP.BF16.PACK_AB R79, R249, R250 ;  /* 0x000000faf94f723e */ /* 0x000ff200000010ff */
[----:B------:R-:W4:Y:S01]  /*cd50*/  MUFU.EX2 R128, R92 ;  /* 0x0000005c00807308 */ /* 0x000f220000000800 */
[--C-:B-1----:R-:W-:Y:S09]  /*cd60*/  FFMA.FTZ R84, R156, c[0x0][0x2d0], -R195.reuse ;  /* 0x0000b4009c547a23 */ /* 0x102ff200000108c3 */
[----:B------:R1:W5:Y:S01]  /*cd70*/  MUFU.EX2 R127, R84 ;  /* 0x00000054007f7308 */ /* 0x0003620000000800 */
[----:B--2---:R-:W-:Y:S01]  /*cd80*/  LDSM.16.MT88.4 R88, [R220+0x1900] ;  /* 0x00190000dc58783b */ /* 0x004fe20000004200 */
[----:B---3--:R-:W-:Y:S08]  /*cd90*/  MOV R183, R129 ;  /* 0x0000008100b77202 */ /* 0x008ff00000000f00 */
[----:B------:R-:W-:Y:S01]  /*cda0*/  MUFU.EX2 R201, R201 ;  /* 0x000000c900c97308 */ /* 0x000fe20000000800 */
[----:B----4-:R-:W-:Y:S01]  /*cdb0*/  F2FP.BF16.PACK_AB R83, R129, R128 ;  /* 0x000000808153723e */ /* 0x010fe200000010ff */
[----:B------:R-:W-:Y:S01]  /*cdc0*/  LDSM.16.MT88.4 R92, [R219+0x1900] ;  /* 0x00190000db5c783b */ /* 0x000fe20000004200 */
[----:B------:R-:W-:Y:S07]  /*cdd0*/  IMAD.MOV.U32 R177, RZ, RZ, R128 ;  /* 0x000000ffffb17224 */ /* 0x000fee00078e0080 */
[----:B------:R-:W-:Y:S01]  /*cde0*/  MUFU.EX2 R244, R244 ;  /* 0x000000f400f47308 */ /* 0x000fe20000000800 */
[--C-:B-1----:R-:W-:Y:S01]  /*cdf0*/  FFMA.FTZ R84, R163, c[0x0][0x2d0], -R192.reuse ;  /* 0x0000b400a3547a23 */ /* 0x102fe200000108c0 */
[----:B-----5:R-:W-:Y:S08]  /*ce00*/  F2FP.BF16.PACK_AB R82, R127, R124 ;  /* 0x0000007c7f52723e */ /* 0x020ff000000010ff */
[----:B------:R1:W2:Y:S10]  /*ce10*/  MUFU.EX2 R125, R84 ;  /* 0x00000054007d7308 */ /* 0x0002b40000000800 */
[----:B------:R-:W-:Y:S10]  /*ce20*/  MUFU.EX2 R210, R210 ;  /* 0x000000d200d27308 */ /* 0x000ff40000000800 */
[----:B------:R-:W-:Y:S01]  /*ce30*/  MUFU.EX2 R207, R207 ;  /* 0x000000cf00cf7308 */ /* 0x000fe20000000800 */
[----:B-1----:R-:W1:Y:S01]  /*ce40*/  LDSM.16.MT88.4 R84, [R225+0x1900] ;  /* 0x00190000e154783b */ /* 0x002e620000004200 */
[----:B--2---:R-:W-:Y:S08]  /*ce50*/  F2FP.BF16.PACK_AB R81, R126, R125 ;  /* 0x0000007d7e51723e */ /* 0x004ff000000010ff */
[----:B------:R-:W-:Y:S10]  /*ce60*/  MUFU.EX2 R204, R204 ;  /* 0x000000cc00cc7308 */ /* 0x000ff40000000800 */
[----:B------:R-:W-:Y:S10]  /*ce70*/  MUFU.EX2 R245, R245 ;  /* 0x000000f500f57308 */ /* 0x000ff40000000800 */
[----:B------:R-:W-:Y:S10]  /*ce80*/  MUFU.EX2 R211, R211 ;  /* 0x000000d300d37308 */ /* 0x000ff40000000800 */
[----:B------:R-:W-:Y:S01]  /*ce90*/  MUFU.EX2 R208, R208 ;  /* 0x000000d000d07308 */ /* 0x000fe20000000800 */
[-C--:B-1----:R-:W-:Y:S09]  /*cea0*/  HMMA.16816.F32.BF16 R4, R76, R84.reuse, R4 ;  /* 0x000000544c04723c */ /* 0x082ff20000041804 */
[----:B------:R-:W-:Y:S01]  /*ceb0*/  MUFU.EX2 R205, R205 ;  /* 0x000000cd00cd7308 */ /* 0x000fe20000000800 */
[C---:B------:R-:W-:Y:S08]  /*cec0*/  HMMA.16816.F32.BF16 R8, R80.reuse, R84, R8 ;  /* 0x000000545008723c */ /* 0x040ff00000041808 */
[-C--:B------:R-:W-:Y:S01]  /*ced0*/  HMMA.16816.F32.BF16 R12, R80, R86.reuse, R12 ;  /* 0x00000056500c723c */ /* 0x080fe2000004180c */
[----:B------:R-:W-:Y:S07]  /*cee0*/  MUFU.EX2 R200, R200 ;  /* 0x000000c800c87308 */ /* 0x000fee0000000800 */
[C---:B------:R-:W-:Y:S01]  /*cef0*/  HMMA.16816.F32.BF16 R16, R76.reuse, R86, R16 ;  /* 0x000000564c10723c */ /* 0x040fe20000041810 */
[----:B------:R-:W1:Y:S02]  /*cf00*/  LDSM.16.MT88.4 R84, [R218+0x1900] ;  /* 0x00190000da54783b */ /* 0x000e640000004200 */
[----:B------:R-:W2:Y:S05]  /*cf10*/  MUFU.EX2 R197, R197 ;  /* 0x000000c500c57308 */ /* 0x000eaa0000000800 */
[-C--:B------:R-:W-:Y:S05]  /*cf20*/  HMMA.16816.F32.BF16 R20, R76, R88.reuse, R20 ;  /* 0x000000584c14723c */ /* 0x080fea0000041814 */
[----:B------:R-:W-:Y:S03]  /*cf30*/  MUFU.EX2 R194, R194 ;  /* 0x000000c200c27308 */ /* 0x000fe60000000800 */
[C---:B------:R-:W-:Y:S07]  /*cf40*/  HMMA.16816.F32.BF16 R24, R80.reuse, R88, R24 ;  /* 0x000000585018723c */ /* 0x040fee0000041818 */
[----:B------:R-:W3:Y:S01]  /*cf50*/  MUFU.EX2 R189, R189 ;  /* 0x000000bd00bd7308 */ /* 0x000ee20000000800 */
[-C--:B------:R-:W-:Y:S01]  /*cf60*/  HMMA.16816.F32.BF16 R28, R80, R90.reuse, R28 ;  /* 0x0000005a501c723c */ /* 0x080fe2000004181c */
[----:B--2---:R-:W-:Y:S07]  /*cf70*/  F2FP.BF16.PACK_AB R128, R197, R200 ;  /* 0x000000c8c580723e */ /* 0x004fee00000010ff */
[C---:B------:R-:W-:Y:S01]  /*cf80*/  HMMA.16816.F32.BF16 R32, R76.reuse, R90, R32 ;  /* 0x0000005a4c20723c */ /* 0x040fe20000041820 */
[----:B------:R-:W2:Y:S01]  /*cf90*/  LDSM.16.MT88.4 R88, [R225+0x2100] ;  /* 0x00210000e158783b */ /* 0x000ea20000004200 */
[----:B------:R-:W-:Y:S06]  /*cfa0*/  MUFU.EX2 R186, R186 ;  /* 0x000000ba00ba7308 */ /* 0x000fec0000000800 */
[-C--:B------:R-:W-:Y:S04]  /*cfb0*/  HMMA.16816.F32.BF16 R36, R76, R92.reuse, R36 ;  /* 0x0000005c4c24723c */ /* 0x080fe80000041824 */
[----:B------:R-:W4:Y:S01]  /*cfc0*/  MUFU.EX2 R199, R199 ;  /* 0x000000c700c77308 */ /* 0x000f220000000800 */
[----:B---3--:R-:W-:Y:S03]  /*cfd0*/  F2FP.BF16.PACK_AB R129, R189, R194 ;  /* 0x000000c2bd81723e */ /* 0x008fe600000010ff */
[C---:B------:R-:W-:Y:S06]  /*cfe0*/  HMMA.16816.F32.BF16 R40, R80.reuse, R92, R40 ;  /* 0x0000005c5028723c */ /* 0x040fec0000041828 */
[----:B------:R-:W-:Y:S02]  /*cff0*/  MUFU.EX2 R180, R180 ;  /* 0x000000b400b47308 */ /* 0x000fe40000000800 */
[-C--:B------:R-:W-:Y:S08]  /*d000*/  HMMA.16816.F32.BF16 R44, R80, R94.reuse, R44 ;  /* 0x0000005e502c723c */ /* 0x080ff0000004182c */
[C---:B------:R-:W-:Y:S01]  /*d010*/  HMMA.16816.F32.BF16 R48, R76.reuse, R94, R48 ;  /* 0x0000005e4c30723c */ /* 0x040fe20000041830 */
[----:B------:R-:W-:Y:S01]  /*d020*/  LDSM.16.MT88.4 R92, [R219+0x2100] ;  /* 0x00210000db5c783b */ /* 0x000fe20000004200 */
[----:B------:R-:W3:Y:S02]  /*d030*/  MUFU.EX2 R198, R198 ;  /* 0x000000c600c67308 */ /* 0x000ee40000000800 */
[----:B----4-:R-:W-:Y:S04]  /*d040*/  F2FP.BF16.PACK_AB R130, R199, R186 ;  /* 0x000000bac782723e */ /* 0x010fe800000010ff */
[-C--:B-1----:R-:W-:Y:S08]  /*d050*/  HMMA.16816.F32.BF16 R52, R76, R84.reuse, R52 ;  /* 0x000000544c34723c */ /* 0x082ff00000041834 */
[C---:B------:R-:W-:Y:S08]  /*d060*/  HMMA.16816.F32.BF16 R56, R80.reuse, R84, R56 ;  /* 0x000000545038723c */ /* 0x040ff00000041838 */
[-C--:B------:R-:W-:Y:S01]  /*d070*/  HMMA.16816.F32.BF16 R60, R80, R86.reuse, R60 ;  /* 0x00000056503c723c */ /* 0x080fe2000004183c */
[----:B---3--:R-:W-:Y:S06]  /*d080*/  F2FP.BF16.PACK_AB R131, R198, R180 ;  /* 0x000000b4c683723e */ /* 0x008fec00000010ff */
[----:B------:R-:W-:Y:S01]  /*d090*/  F2FP.BF16.PACK_AB R80, R210, R244 ;  /* 0x000000f4d250723e */ /* 0x000fe200000010ff */
[----:B------:R-:W-:Y:S01]  /*d0a0*/  HMMA.16816.F32.BF16 R64, R76, R86, R64 ;  /* 0x000000564c40723c */ /* 0x000fe20000041840 */
[----:B------:R-:W1:Y:S03]  /*d0b0*/  LDSM.16.MT88.4 R84, [R220+0x2100] ;  /* 0x00210000dc54783b */ /* 0x000e660000004200 */
[----:B------:R-:W-:Y:S02]  /*d0c0*/  F2FP.BF16.PACK_AB R82, R204, R207 ;  /* 0x000000cfcc52723e */ /* 0x000fe400000010ff */
[----:B------:R-:W-:Y:S02]  /*d0d0*/  F2FP.BF16.PACK_AB R81, R211, R245 ;  /* 0x000000f5d351723e */ /* 0x000fe400000010ff */
[----:B------:R-:W-:Y:S04]  /*d0e0*/  F2FP.BF16.PACK_AB R76, R247, R248 ;  /* 0x000000f8f74c723e */ /* 0x000fe800000010ff */
[----:B------:R-:W-:Y:S02]  /*d0f0*/  F2FP.BF16.PACK_AB R77, R209, R246 ;  /* 0x000000f6d14d723e */ /* 0x000fe400000010ff */
[----:B------:R-:W-:Y:S02]  /*d100*/  F2FP.BF16.PACK_AB R78, R203, R206 ;  /* 0x000000cecb4e723e */ /* 0x000fe400000010ff */
[----:B------:R-:W-:Y:S02]  /*d110*/  F2FP.BF16.PACK_AB R79, R201, R202 ;  /* 0x000000cac94f723e */ /* 0x000fe400000010ff */
[----:B------:R-:W-:Y:S05]  /*d120*/  F2FP.BF16.PACK_AB R83, R205, R208 ;  /* 0x000000d0cd53723e */ /* 0x000fea00000010ff */
[-C--:B--2---:R-:W-:Y:S08]  /*d130*/  HMMA.16816.F32.BF16 R4, R76, R88.reuse, R4 ;  /* 0x000000584c04723c */ /* 0x084ff00000041804 */
[C---:B------:R-:W-:Y:S08]  /*d140*/  HMMA.16816.F32.BF16 R8, R80.reuse, R88, R8 ;  /* 0x000000585008723c */ /* 0x040ff00000041808 */
[-C--:B------:R-:W-:Y:S08]  /*d150*/  HMMA.16816.F32.BF16 R12, R80, R90.reuse, R12 ;  /* 0x0000005a500c723c */ /* 0x080ff0000004180c */
[C---:B------:R-:W-:Y:S01]  /*d160*/  HMMA.16816.F32.BF16 R16, R76.reuse, R90, R16 ;  /* 0x0000005a4c10723c */ /* 0x040fe20000041810 */
[----:B------:R-:W2:Y:S07]  /*d170*/  LDSM.16.MT88.4 R88, [R218+0x2100] ;  /* 0x00210000da58783b */ /* 0x000eae0000004200 */
[-C--:B-1----:R-:W-:Y:S08]  /*d180*/  HMMA.16816.F32.BF16 R20, R76, R84.reuse, R20 ;  /* 0x000000544c14723c */ /* 0x082ff00000041814 */
[C---:B------:R-:W-:Y:S07]  /*d190*/  HMMA.16816.F32.BF16 R24, R80.reuse, R84, R24 ;  /* 0x000000545018723c */ /* 0x040fee0000041818 */
[--C-:B------:R-:W-:Y:S01]  /*d1a0*/  FFMA.FTZ R84, R185, c[0x0][0x2d0], -R195.reuse ;  /* 0x0000b400b9547a23 */ /* 0x100fe200000108c3 */
[-C--:B------:R-:W-:Y:S01]  /*d1b0*/  HMMA.16816.F32.BF16 R28, R80, R86.reuse, R28 ;  /* 0x00000056501c723c */ /* 0x080fe2000004181c */
[----:B------:R-:W-:Y:S03]  /*d1c0*/  MOV R185, R127 ;  /* 0x0000007f00b97202 */ /* 0x000fe60000000f00 */
[--C-:B------:R-:W-:Y:S01]  /*d1d0*/  FFMA.FTZ R85, R181, c[0x0][0x2d0], -R195.reuse ;  /* 0x0000b400b5557a23 */ /* 0x100fe200000108c3 */
[----:B------:R-:W-:Y:S01]  /*d1e0*/  MUFU.EX2 R84, R84 ;  /* 0x0000005400547308 */ /* 0x000fe20000000800 */
[----:B------:R-:W-:Y:S02]  /*d1f0*/  MOV R181, R126 ;  /* 0x0000007e00b57202 */ /* 0x000fe40000000f00 */
[C---:B------:R-:W-:Y:S07]  /*d200*/  HMMA.16816.F32.BF16 R32, R76.reuse, R86, R32 ;  /* 0x000000564c20723c */ /* 0x040fee0000041820 */
[--C-:B------:R-:W-:Y:S01]  /*d210*/  FFMA.FTZ R87, R191, c[0x0][0x2d0], -R192.reuse ;  /* 0x0000b400bf577a23 */ /* 0x100fe200000108c0 */
[-C--:B------:R-:W-:Y:S01]  /*d220*/  HMMA.16816.F32.BF16 R36, R76, R92.reuse, R36 ;  /* 0x0000005c4c24723c */ /* 0x080fe20000041824 */
[----:B------:R-:W-:Y:S01]  /*d230*/  MOV R191, R115 ;  /* 0x0000007300bf7202 */ /* 0x000fe20000000f00 */
[----:B------:R-:W1:Y:S02]  /*d240*/  MUFU.EX2 R85, R85 ;  /* 0x0000005500557308 */ /* 0x000e640000000800 */
[--C-:B------:R-:W-:Y:S02]  /*d250*/  FFMA.FTZ R86, R179, c[0x0][0x2d0], -R195.reuse ;  /* 0x0000b400b3567a23 */ /* 0x100fe400000108c3 */
[----:B------:R-:W-:Y:S01]  /*d260*/  FFMA.FTZ R195, R176, c[0x0][0x2d0], -R195 ;  /* 0x0000b400b0c37a23 */ /* 0x000fe200000108c3 */
[----:B------:R-:W-:Y:S01]  /*d270*/  MOV R176, R124 ;  /* 0x0000007c00b07202 */ /* 0x000fe20000000f00 */
[C---:B------:R-:W-:Y:S01]  /*d280*/  HMMA.16816.F32.BF16 R40, R80.reuse, R92, R40 ;  /* 0x0000005c5028723c */ /* 0x040fe20000041828 */
[----:B------:R-:W-:Y:S03]  /*d290*/  IMAD.MOV.U32 R179, RZ, RZ, R125 ;  /* 0x000000ffffb37224 */ /* 0x000fe600078e007d */
[----:B------:R-:W-:Y:S03]  /*d2a0*/  MUFU.EX2 R86, R86 ;  /* 0x0000005600567308 */ /* 0x000fe60000000800 */
[--C-:B------:R-:W-:Y:S01]  /*d2b0*/  FFMA.FTZ R92, R187, c[0x0][0x2d0], -R192.reuse ;  /* 0x0000b400bb5c7a23 */ /* 0x100fe200000108c0 */
[-C--:B------:R-:W-:Y:S01]  /*d2c0*/  HMMA.16816.F32.BF16 R44, R80, R94.reuse, R44 ;  /* 0x0000005e502c723c */ /* 0x080fe2000004182c */
[----:B------:R-:W-:Y:S03]  /*d2d0*/  MOV R187, R112 ;  /* 0x0000007000bb7202 */ /* 0x000fe60000000f00 */
[--C-:B------:R-:W-:Y:S02]  /*d2e0*/  FFMA.FTZ R93, R184, c[0x0][0x2d0], -R192.reuse ;  /* 0x0000b400b85d7a23 */ /* 0x100fe400000108c0 */
[----:B------:R-:W-:Y:S01]  /*d2f0*/  IMAD.MOV.U32 R184, RZ, RZ, R103 ;  /* 0x000000ffffb87224 */ /* 0x000fe200078e0067 */
[----:B------:R-:W3:Y:S01]  /*d300*/  MUFU.EX2 R195, R195 ;  /* 0x000000c300c37308 */ /* 0x000ee20000000800 */
[C---:B------:R-:W-:Y:S01]  /*d310*/  HMMA.16816.F32.BF16 R48, R76.reuse, R94, R48 ;  /* 0x0000005e4c30723c */ /* 0x040fe20000041830 */
[----:B------:R-:W-:Y:S03]  /*d320*/  FFMA.FTZ R192, R73, c[0x0][0x2d0], -R192 ;  /* 0x0000b40049c07a23 */ /* 0x000fe600000108c0 */
[----:B------:R-:W-:Y:S01]  /*d330*/  IMAD.MOV.U32 R73, RZ, RZ, R100 ;  /* 0x000000ffff497224 */ /* 0x000fe200078e0064 */
[----:B-1----:R-:W-:Y:S01]  /*d340*/  F2FP.BF16.PACK_AB R124, R85, R84 ;  /* 0x00000054557c723e */ /* 0x002fe200000010ff */
[----:B------:R-:W-:Y:S01]  /*d350*/  FADD.FTZ R119, R187, R119 ;  /* 0x00000077bb777221 */ /* 0x000fe20000010000 */
[----:B------:R-:W-:Y:S01]  /*d360*/  MOV R94, R113 ;  /* 0x00000071005e7202 */ /* 0x000fe20000000f00 */
[-C--:B--2---:R-:W-:Y:S01]  /*d370*/  HMMA.16816.F32.BF16 R52, R76, R88.reuse, R52 ;  /* 0x000000584c34723c */ /* 0x084fe20000041834 */
[----:B------:R-:W-:Y:S01]  /*d380*/  IMAD.MOV.U32 R95, RZ, RZ, R114 ;  /* 0x000000ffff5f7224 */ /* 0x000fe200078e0072 */
[----:B------:R-:W-:Y:S01]  /*d390*/  MUFU.EX2 R87, R87 ;  /* 0x0000005700577308 */ /* 0x000fe20000000800 */
[----:B------:R-:W-:Y:S01]  /*d3a0*/  LDSM.16.MT88.4 R112, [R219+0x2900] ;  /* 0x00290000db70783b */ /* 0x000fe20000004200 */
[----:B------:R-:W-:Y:S02]  /*d3b0*/  FADD.FTZ R135, R73, R135 ;  /* 0x0000008749877221 */ /* 0x000fe40000010000 */
[----:B------:R-:W-:Y:S02]  /*d3c0*/  FADD.FTZ R119, R252, R119 ;  /* 0x00000077fc777221 */ /* 0x000fe40000010000 */
[C---:B------:R-:W-:Y:S04]  /*d3d0*/  HMMA.16816.F32.BF16 R56, R80.reuse, R88, R56 ;  /* 0x000000585038723c */ /* 0x040fe80000041838 */
[----:B------:R-:W1:Y:S01]  /*d3e0*/  MUFU.EX2 R92, R92 ;  /* 0x0000005c005c7308 */ /* 0x000e620000000800 */
[----:B------:R-:W-:Y:S02]  /*d3f0*/  FADD.FTZ R119, R251, R119 ;  /* 0x00000077fb777221 */ /* 0x000fe40000010000 */
[----:B------:R-:W-:Y:S01]  /*d400*/  MOV R89, R102 ;  /* 0x0000006600597202 */ /* 0x000fe20000000f00 */
[-C--:B------:R-:W-:Y:S01]  /*d410*/  HMMA.16816.F32.BF16 R60, R80, R90.reuse, R60 ;  /* 0x0000005a503c723c */ /* 0x080fe2000004183c */
[----:B------:R-:W-:Y:S02]  /*d420*/  MOV R88, R101 ;  /* 0x0000006500587202 */ /* 0x000fe40000000f00 */
[----:B------:R-:W2:Y:S01]  /*d430*/  LDSM.16.MT88.4 R100, [R220+0x2900] ;  /* 0x00290000dc64783b */ /* 0x000ea20000004200 */
[----:B---3--:R-:W-:Y:S01]  /*d440*/  F2FP.BF16.PACK_AB R126, R195, R86 ;  /* 0x00000056c37e723e */ /* 0x008fe200000010ff */
[----:B------:R-:W-:Y:S01]  /*d450*/  FADD.FTZ R123, R89, R123 ;  /* 0x0000007b597b7221 */ /* 0x000fe20000010000 */
[----:B------:R-:W-:Y:S01]  /*d460*/  MUFU.EX2 R93, R93 ;  /* 0x0000005d005d7308 */ /* 0x000fe20000000800 */
[----:B------:R-:W-:Y:S01]  /*d470*/  FADD.FTZ R174, R88, R174 ;  /* 0x000000ae58ae7221 */ /* 0x000fe20000010000 */
[----:B------:R-:W-:Y:S01]  /*d480*/  HMMA.16816.F32.BF16 R64, R76, R90, R64 ;  /* 0x0000005a4c40723c */ /* 0x000fe20000041840 */
[----:B------:R-:W-:Y:S03]  /*d490*/  FADD.FTZ R123, R95, R123 ;  /* 0x0000007b5f7b7221 */ /* 0x000fe60000010000 */
[----:B------:R-:W-:Y:S02]  /*d4a0*/  FADD.FTZ R248, R248, R119 ;  /* 0x00000077f8f87221 */ /* 0x000fe40000010000 */
[----:B------:R-:W-:Y:S02]  /*d4b0*/  FADD.FTZ R123, R176, R123 ;  /* 0x0000007bb07b7221 */ /* 0x000fe40000010000 */
[-C--:B------:R-:W-:Y:S01]  /*d4c0*/  HMMA.16816.F32.BF16 R160, R128, R148.reuse, R4 ;  /* 0x0000009480a0723c */ /* 0x080fe20000041804 */
[----:B------:R-:W3:Y:S01]  /*d4d0*/  MUFU.EX2 R192, R192 ;  /* 0x000000c000c07308 */ /* 0x000ee20000000800 */
[----:B------:R-:W4:Y:S02]  /*d4e0*/  LDSM.16.MT88.4 R4, [R218+0x2900] ;  /* 0x00290000da04783b */ /* 0x000f240000004200 */
[----:B-1----:R-:W-:Y:S01]  /*d4f0*/  F2FP.BF16.PACK_AB R125, R92, R87 ;  /* 0x000000575c7d723e */ /* 0x002fe200000010ff */
        /* <DEDUP_REMOVED lines=9> */
[----:B------:R-:W-:Y:S01]  /*d590*/  FADD.FTZ R174, R209, R174 ;  /* 0x000000aed1ae7221 */ /* 0x000fe20000010000 */
[----:B---3--:R-:W-:Y:S01]  /*d5a0*/  F2FP.BF16.PACK_AB R127, R192, R93 ;  /* 0x0000005dc07f723e */ /* 0x008fe200000010ff */
[----:B------:R-:W-:Y:S02]  /*d5b0*/  FADD.FTZ R210, R207, R210 ;  /* 0x000000d2cfd27221 */ /* 0x000fe40000010000 */
[----:B------:R-:W-:Y:S02]  /*d5c0*/  FADD.FTZ R174, R202, R174 ;  /* 0x000000aecaae7221 */ /* 0x000fe40000010000 */
[----:B------:R-:W-:Y:S02]  /*d5d0*/  FADD.FTZ R248, R203, R248 ;  /* 0x000000f8cbf87221 */ /* 0x000fe40000010000 */
        /* <DEDUP_REMOVED lines=9> */
[C---:B------:R-:W-:Y:S01]  /*d670*/  HMMA.16816.F32.BF16 R148, R128.reuse, R150, R16 ;  /* 0x000000968094723c */ /* 0x040fe20000041810 */
[----:B------:R-:W-:Y:S03]  /*d680*/  FADD.FTZ R8, R179, R8 ;  /* 0x00000008b3087221 */ /* 0x000fe60000010000 */
[----:B------:R-:W-:Y:S02]  /*d690*/  FADD.FTZ R248, R197, R248 ;  /* 0x000000f8c5f87221 */ /* 0x000fe40000010000 */
[----:B------:R-:W-:Y:S02]  /*d6a0*/  FADD.FTZ R8, R181, R8 ;  /* 0x00000008b5087221 */ /* 0x000fe40000010000 */
[-C--:B--2---:R-:W-:Y:S01]  /*d6b0*/  HMMA.16816.F32.BF16 R144, R128, R100.reuse, R20 ;  /* 0x000000648090723c */ /* 0x084fe20000041814 */
[----:B------:R-:W-:Y:S03]  /*d6c0*/  FADD.FTZ R174, R189, R174 ;  /* 0x000000aebdae7221 */ /* 0x000fe60000010000 */
[----:B------:R-:W-:Y:S02]  /*d6d0*/  FADD.FTZ R8, R177, R8 ;  /* 0x00000008b1087221 */ /* 0x000fe40000010000 */
[----:B------:R-:W-:Y:S02]  /*d6e0*/  FADD.FTZ R210, R85, R210 ;  /* 0x000000d255d27221 */ /* 0x000fe40000010000 */
[C---:B------:R-:W-:Y:S01]  /*d6f0*/  HMMA.16816.F32.BF16 R140, R124.reuse, R100, R24 ;  /* 0x000000647c8c723c */ /* 0x040fe20000041818 */
[----:B------:R-:W-:Y:S03]  /*d700*/  FADD.FTZ R8, R183, R8 ;  /* 0x00000008b7087221 */ /* 0x000fe60000010000 */
[----:B------:R-:W-:Y:S02]  /*d710*/  FADD.FTZ R248, R186, R248 ;  /* 0x000000f8baf87221 */ /* 0x000fe40000010000 */
[----:B------:R-:W-:Y:S02]  /*d720*/  FADD.FTZ R8, R245, R8 ;  /* 0x00000008f5087221 */ /* 0x000fe40000010000 */
        /* <DEDUP_REMOVED lines=13> */
[----:B------:R-:W-:Y:S04]  /*d800*/  FADD.FTZ R8, R92, R8 ;  /* 0x000000085c087221 */ /* 0x000fe80000010000 */
[----:B------:R-:W-:Y:S03]  /*d810*/  FADD.FTZ R8, R93, R8 ;  /* 0x000000085d087221 */ /* 0x000fe60000010000 */
[-C--:B------:R-:W-:Y:S01]  /*d820*/  HMMA.16816.F32.BF16 R132, R124, R114.reuse, R44 ;  /* 0x000000727c84723c */ /* 0x080fe2000004182c */
[----:B------:R-:W-:Y:S06]  /*d830*/  FADD.FTZ R239, R192, R8 ;  /* 0x00000008c0ef7221 */ /* 0x000fec0000010000 */
[----:B------:R-:W-:Y:S01]  /*d840*/  MOV R44, R72 ;  /* 0x00000048002c7202 */ /* 0x000fe20000000f00 */
[C---:B------:R-:W-:Y:S08]  /*d850*/  HMMA.16816.F32.BF16 R112, R128.reuse, R114, R48 ;  /* 0x000000728070723c */ /* 0x040ff00000041830 */
[-C--:B----4-:R-:W-:Y:S08]  /*d860*/  HMMA.16816.F32.BF16 R116, R128, R4.reuse, R52 ;  /* 0x000000048074723c */ /* 0x090ff00000041834 */
[C---:B------:R-:W-:Y:S08]  /*d870*/  HMMA.16816.F32.BF16 R120, R124.reuse, R4, R56 ;  /* 0x000000047c78723c */ /* 0x040ff00000041838 */
[-C--:B------:R-:W-:Y:S08]  /*d880*/  HMMA.16816.F32.BF16 R124, R124, R6.reuse, R60 ;  /* 0x000000067c7c723c */ /* 0x080ff0000004183c */
[----:B------:R-:W-:Y:S01]  /*d890*/  HMMA.16816.F32.BF16 R128, R128, R6, R64 ;  /* 0x000000068080723c */ /* 0x000fe20000041840 */
[----:B------:R-:W-:-:S07]  /*d8a0*/  @P0 BRA `(.L_x_987) ;  /* 0xffffa31000000947 */ /* 0x000fce000383ffff */
.L_x_968:
[----:B------:R-:W1:Y:S01]  /*d8b0*/  S2UR UR6, SR_CTAID.X ;  /* 0x00000000000679c3 */ /* 0x000e620000002500 */
[----:B------:R-:W-:Y:S01]  /*d8c0*/  ULDC.64 UR14, c[0x0][0x2c8] ;  /* 0x0000b200000e7ab9 */ /* 0x000fe20000000a00 */
[----:B------:R-:W-:Y:S01]  /*d8d0*/  PLOP3.LUT P0, PT, PT, PT, UP0, 0x40, 0x0 ;  /* 0x000000000000781c */ /* 0x000fe20003f0e808 */
[----:B------:R-:W-:-:S02]  /*d8e0*/  ULDC UR13, c[0x0][0x168] ;  /* 0x00005a00000d7ab9 */ /* 0x000fc40000000800 */
[----:B-1----:R-:W-:-:S04]  /*d8f0*/  ULEA UR6, UR6, 0x7f, 0x7 ;  /* 0x0000007f06067891 */ /* 0x002fc8000f8e383f */
        /* <DEDUP_REMOVED lines=21> */
.L_x_989:
[----:B------:R-:W-:Y:S02]  /*da50*/  ULDC UR6, c[0x0][0x32c] ;  /* 0x0000cb0000067ab9 */ /* 0x000fe40000000800 */
[----:B------:R-:W-:-:S03]  /*da60*/  UISETP.NE.AND UP3, UPT, UR6, 0x1, UPT ;  /* 0x000000010600788c */ /* 0x000fc6000bf65270 */
[----:B------:R-:W-:Y:S02]  /*da70*/  ULDC.64 UR6, c[0x0][0x330] ;  /* 0x0000cc0000067ab9 */ /* 0x000fe40000000a00 */
[----:B------:R-:W-:-:S07]  /*da80*/  UIMAD.WIDE.U32 UR16, UR14, UR6, URZ ;  /* 0x000000060e1072a5 */ /* 0x000fce000f8e003f */
[----:B------:R-:W-:Y:S02]  /*da90*/  @UP3 UMOV UR15, UR17 ;  /* 0x00000011000f3c82 */ /* 0x000fe40008000000 */
[----:B------:R-:W-:Y:S02]  /*daa0*/  @UP3 USHF.R.U32.HI UR14, URZ, UR7, UR15 ;  /* 0x000000073f0e3299 */ /* 0x000fe4000801160f */
.L_x_990:
[----:B------:R-:W-:Y:S02]  /*dab0*/  ULDC UR6, c[0x0][0x32c] ;  /* 0x0000cb0000067ab9 */ /* 0x000fe40000000800 */
[----:B------:R-:W-:-:S04]  /*dac0*/  UIMAD UR6, UR14, UR6, URZ ;  /* 0x000000060e0672a4 */ /* 0x000fc8000f8e023f */
[----:B------:R-:W-:-:S04]  /*dad0*/  UISETP.LT.AND UP3, UPT, UR13, UR6, UPT ;  /* 0x000000060d00728c */ /* 0x000fc8000bf61270 */
[----:B------:R-:W-:-:S04]  /*dae0*/  USEL UR13, UR13, UR6, !UP3 ;  /* 0x000000060d0d7287 */ /* 0x000fc8000d800000 */
.L_x_988:
        /* <DEDUP_REMOVED lines=12> */
.L_x_994:
        /* <DEDUP_REMOVED lines=36> */
[----:B------:R-:W-:Y:S04]  /*ddf0*/  SHFL.IDX PT, R7, R20, 0x2, 0x181f ;  /* 0x00581f0014077f89 */ /* 0x000fe800000e0000 */
[----:B------:R-:W5:Y:S04]  /*de00*/  SHFL.IDX PT, R10, R0, 0x1, 0x181f ;  /* 0x00381f00000a7f89 */ /* 0x000f6800000e0000 */
[----:B------:R-:W1:Y:S04]  /*de10*/  SHFL.IDX PT, R5, R20, 0x3, 0x181f ;  /* 0x00781f0014057f89 */ /* 0x000e6800000e0000 */
[----:B------:R-:W-:Y:S04]  /*de20*/  SHFL.IDX PT, R8, R0, 0x2, 0x181f ;  /* 0x00581f0000087f89 */ /* 0x000fe800000e0000 */
[----:B------:R-:W1:Y:S04]  /*de30*/  SHFL.IDX PT, R3, R20, 0x4, 0x181f ;  /* 0x00981f0014037f89 */ /* 0x000e6800000e0000 */
[----:B------:R1:W-:Y:S04]  /*de40*/  SHFL.IDX PT, R2, R20, 0x5, 0x181f ;  /* 0x00b81f0014027f89 */ /* 0x0003e800000e0000 */
[----:B------:R-:W1:Y:S04]  /*de50*/  SHFL.IDX PT, R6, R0, 0x3, 0x181f ;  /* 0x00781f0000067f89 */ /* 0x000e6800000e0000 */
[----:B------:R-:W1:Y:S04]  /*de60*/  SHFL.IDX PT, R4, R0, 0x4, 0x181f ;  /* 0x00981f0000047f89 */ /* 0x000e6800000e0000 */
[----:B------:R-:W1:Y:S01]  /*de70*/  SHFL.IDX PT, R0, R0, 0x5, 0x181f ;  /* 0x00b81f0000007f89 */ /* 0x000e6200000e0000 */
[-C--:B--2---:R-:W-:Y:S05]  /*de80*/  IADD3 R14, P0, R11, R235.reuse, RZ ;  /* 0x000000eb0b0e7210 */ /* 0x084fea0007f1e0ff */
[--C-:B---3--:R-:W-:Y:S01]  /*de90*/  IMAD.X R15, R12, 0x1, R234.reuse, P0 ;  /* 0x000000010c0f7824 */ /* 0x108fe200000e06ea */
[-C--:B----4-:R-:W-:Y:S04]  /*dea0*/  IADD3 R12, P0, R9, R235.reuse, RZ ;  /* 0x000000eb090c7210 */ /* 0x090fe80007f1e0ff */
[----:B------:R2:W-:Y:S01]  /*deb0*/  LDGSTS.E.BYPASS.LTC128B.128 [R238], [R14.64], !P3 ;  /* 0x000000000eee7fae */ /* 0x0005e2000d901d74 */
[--C-:B-----5:R-:W-:Y:S01]  /*dec0*/  IMAD.X R13, R10, 0x1, R234.reuse, P0 ;  /* 0x000000010a0d7824 */ /* 0x120fe200000e06ea */
[-C--:B-1----:R-:W-:Y:S02]  /*ded0*/  IADD3 R10, P2, R5, R235.reuse, RZ ;  /* 0x000000eb050a7210 */ /* 0x082fe40007f5e0ff */
[-C--:B------:R-:W-:Y:S02]  /*dee0*/  IADD3 R20, P1, R3, R235.reuse, RZ ;  /* 0x000000eb03147210 */ /* 0x080fe40007f3e0ff */
[----:B------:R1:W-:Y:S01]  /*def0*/  LDGSTS.E.BYPASS.LTC128B.128 [R238+0x800], [R12.64], !P3 ;  /* 0x008000000cee7fae */ /* 0x0003e2000d901d74 */
[--C-:B------:R-:W-:Y:S01]  /*df00*/  IMAD.X R11, R6, 0x1, R234.reuse, P2 ;  /* 0x00000001060b7824 */ /* 0x100fe200010e06ea */
[-C--:B------:R-:W-:Y:S01]  /*df10*/  IADD3 R2, P0, R2, R235.reuse, RZ ;  /* 0x000000eb02027210 */ /* 0x080fe20007f1e0ff */
[----:B------:R-:W-:Y:S03]  /*df20*/  IMAD.X R21, R4, 0x1, R234, P1 ;  /* 0x0000000104157824 */ /* 0x000fe600008e06ea */
[-C--:B------:R-:W-:Y:S02]  /*df30*/  IADD3.X R3, R0, R234.reuse, RZ, P0, !PT ;  /* 0x000000ea00037210 */ /* 0x080fe400007fe4ff */
[----:B--2---:R-:W-:Y:S04]  /*df40*/  IADD3 R14, P5, R7, R235, RZ ;  /* 0x000000eb070e7210 */ /* 0x004fe80007fbe0ff */
[----:B------:R-:W-:Y:S05]  /*df50*/  IADD3.X R15, R8, R234, RZ, P5, !PT ;  /* 0x000000ea080f7210 */ /* 0x000fea0002ffe4ff */
[----:B------:R1:W-:Y:S04]  /*df60*/  LDGSTS.E.BYPASS.LTC128B.128 [R238+0x1000], [R14.64], !P3 ;  /* 0x010000000eee7fae */ /* 0x0003e8000d901d74 */
[----:B------:R1:W-:Y:S04]  /*df70*/  LDGSTS.E.BYPASS.LTC128B.128 [R238+0x1800], [R10.64], !P3 ;  /* 0x018000000aee7fae */ /* 0x0003e8000d901d74 */
[----:B------:R1:W-:Y:S04]  /*df80*/  LDGSTS.E.BYPASS.LTC128B.128 [R238+0x2000], [R20.64], !P3 ;  /* 0x0200000014ee7fae */ /* 0x0003e8000d901d74 */
[----:B------:R1:W-:Y:S02]  /*df90*/  LDGSTS.E.BYPASS.LTC128B.128 [R238+0x2800], [R2.64], !P3 ;  /* 0x0280000002ee7fae */ /* 0x0003e4000d901d74 */
.L_x_992:
        /* <DEDUP_REMOVED lines=175> */
.L_x_993:
[----:B------:R-:W-:Y:S01]  /*ea90*/  FMNMX.FTZ R169, R8, R165, !PT ;  /* 0x000000a508a97209 */ /* 0x000fe20007810000 */
[----:B-1----:R-:W-:Y:S01]  /*eaa0*/  LDSM.16.MT88.4 R172, [R225+0x100] ;  /* 0x00010000e1ac783b */ /* 0x002fe20000004200 */
        /* <DEDUP_REMOVED lines=90> */
[----:B------:R-:W-:Y:S02]  /*f050*/  ISETP.GT.AND P0, PT, R243, UR6, PT ;  /* 0x00000006f3007c0c */ /* 0x000fe4000bf04270 */
[----:B------:R-:W-:Y:S02]  /*f060*/  FMNMX.FTZ R2, R99, R2, !PT ;  /* 0x0000000263027209 */ /* 0x000fe40007810000 */
[----:B------:R-:W-:Y:S03]  /*f070*/  IADD3 R243, R243, -0x1, RZ ;  /* 0xfffffffff3f37810 */ /* 0x000fe60007ffe0ff */
[----:B------:R-:W-:Y:S08]  /*f080*/  SHFL.BFLY PT, R168, R169, 0x2, 0x1f ;  /* 0x0c401f00a9a87f89 */ /* 0x000ff000000e0000 */
[----:B------:R-:W1:Y:S02]  /*f090*/  SHFL.BFLY PT, R170, R2, 0x2, 0x1f ;  /* 0x0c401f0002aa7f89 */ /* 0x000e6400000e0000 */
[----:B-1----:R-:W-:Y:S02]  /*f0a0*/  FMNMX.FTZ R170, R2, R170, !PT ;  /* 0x000000aa02aa7209 */ /* 0x002fe40007810000 */
[----:B------:R-:W-:Y:S02]  /*f0b0*/  FMNMX.FTZ R171, R3, R171, !PT ;  /* 0x000000ab03ab7209 */ /* 0x000fe40007810000 */
[----:B------:R-:W-:Y:S02]  /*f0c0*/  FMNMX.FTZ R168, R169, R168, !PT ;  /* 0x000000a8a9a87209 */ /* 0x000fe40007810000 */
[----:B------:R-:W1:Y:S01]  /*f0d0*/  SHFL.BFLY PT, R2, R170, 0x1, 0x1f ;  /* 0x0c201f00aa027f89 */ /* 0x000e6200000e0000 */
[----:B------:R-:W-:Y:S04]  /*f0e0*/  FMNMX.FTZ R169, R75, R0, !PT ;  /* 0x000000004ba97209 */ /* 0x000fe80007810000 */
[----:B------:R-:W-:Y:S03]  /*f0f0*/  FMNMX.FTZ R169, R78, R169, !PT ;  /* 0x000000a94ea97209 */ /* 0x000fe60007810000 */
[----:B------:R-:W2:Y:S01]  /*f100*/  SHFL.BFLY PT, R3, R171, 0x1, 0x1f ;  /* 0x0c201f00ab037f89 */ /* 0x000ea200000e0000 */
[----:B------:R-:W-:Y:S04]  /*f110*/  FMNMX.FTZ R169, R79, R169, !PT ;  /* 0x000000a94fa97209 */ /* 0x000fe80007810000 */
[----:B------:R-:W-:Y:S03]  /*f120*/  FMNMX.FTZ R169, R90, R169, !PT ;  /* 0x000000a95aa97209 */ /* 0x000fe60007810000 */
[----:B------:R-:W3:Y:S01]  /*f130*/  SHFL.BFLY PT, R0, R168, 0x1, 0x1f ;  /* 0x0c201f00a8007f89 */ /* 0x000ee200000e0000 */
[----:B------:R-:W-:Y:S04]  /*f140*/  FMNMX.FTZ R169, R91, R169, !PT ;  /* 0x000000a95ba97209 */ /* 0x000fe80007810000 */
[----:B------:R-:W-:Y:S02]  /*f150*/  FMNMX.FTZ R169, R94, R169, !PT ;  /* 0x000000a95ea97209 */ /* 0x000fe40007810000 */
[----:B-1----:R-:W-:Y:S02]  /*f160*/  FMNMX.FTZ R2, R170, R2, !PT ;  /* 0x00000002aa027209 */ /* 0x002fe40007810000 */
[----:B------:R-:W-:Y:S03]  /*f170*/  FMNMX.FTZ R169, R95, R169, !PT ;  /* 0x000000a95fa97209 */ /* 0x000fe60007810000 */
[C---:B------:R-:W-:Y:S02]  /*f180*/  FMUL.FTZ R202, R2.reuse, c[0x0][0x2d0] ;  /* 0x0000b40002ca7a20 */ /* 0x040fe40000410000 */
[----:B------:R-:W-:Y:S01]  /*f190*/  FADD.FTZ R166, -R2, R166 ;  /* 0x000000a602a67221 */ /* 0x000fe20000010100 */
[----:B--2---:R-:W-:Y:S01]  /*f1a0*/  FMNMX.FTZ R3, R171, R3, !PT ;  /* 0x00000003ab037209 */ /* 0x004fe20007810000 */
[--C-:B------:R-:W-:Y:S02]  /*f1b0*/  FFMA.FTZ R211, R50, c[0x0][0x2d0], -R202.reuse ;  /* 0x0000b40032d37a23 */ /* 0x100fe400000108ca */
[--C-:B------:R-:W-:Y:S02]  /*f1c0*/  FFMA.FTZ R244, R51, c[0x0][0x2d0], -R202.reuse ;  /* 0x0000b40033f47a23 */ /* 0x100fe400000108ca */
[--C-:B------:R-:W-:Y:S02]  /*f1d0*/  FFMA.FTZ R55, R55, c[0x0][0x2d0], -R202.reuse ;  /* 0x0000b40037377a23 */ /* 0x100fe400000108ca */
[----:B------:R-:W-:Y:S01]  /*f1e0*/  MUFU.EX2 R211, R211 ;  /* 0x000000d300d37308 */ /* 0x000fe20000000800 */
[----:B------:R-:W-:Y:S01]  /*f1f0*/  FMUL.FTZ R203, R3, c[0x0][0x2d0] ;  /* 0x0000b40003cb7a20 */ /* 0x000fe20000410000 */
[----:B---3--:R-:W-:Y:S01]  /*f200*/  FMNMX.FTZ R0, R168, R0, !PT ;  /* 0x00000000a8007209 */ /* 0x008fe20007810000 */
[--C-:B------:R-:W-:Y:S01]  /*f210*/  FFMA.FTZ R182, R18, c[0x0][0x2d0], -R202.reuse ;  /* 0x0000b40012b67a23 */ /* 0x100fe200000108ca */
[----:B------:R-:W1:Y:S01]  /*f220*/  SHFL.BFLY PT, R168, R169, 0x2, 0x1f ;  /* 0x0c401f00a9a87f89 */ /* 0x000e6200000e0000 */
[--C-:B------:R-:W-:Y:S02]  /*f230*/  FFMA.FTZ R209, R48, c[0x0][0x2d0], -R203.reuse ;  /* 0x0000b40030d17a23 */ /* 0x100fe400000108cb */
[--C-:B------:R-:W-:Y:S02]  /*f240*/  FFMA.FTZ R210, R49, c[0x0][0x2d0], -R203.reuse ;  /* 0x0000b40031d27a23 */ /* 0x100fe400000108cb */
[--C-:B------:R-:W-:Y:S01]  /*f250*/  FFMA.FTZ R52, R52, c[0x0][0x2d0], -R203.reuse ;  /* 0x0000b40034347a23 */ /* 0x100fe200000108cb */
[----:B------:R-:W-:Y:S01]  /*f260*/  MUFU.EX2 R182, R182 ;  /* 0x000000b600b67308 */ /* 0x000fe20000000800 */
[--C-:B------:R-:W-:Y:S01]  /*f270*/  FFMA.FTZ R53, R53, c[0x0][0x2d0], -R203.reuse ;  /* 0x0000b40035357a23 */ /* 0x100fe200000108cb */
[----:B------:R-:W-:Y:S01]  /*f280*/  LDSM.16.MT88.4 R48, [R219+0x900] ;  /* 0x00090000db30783b */ /* 0x000fe20000004200 */
[--C-:B------:R-:W-:Y:S02]  /*f290*/  FFMA.FTZ R171, R16, c[0x0][0x2d0], -R203.reuse ;  /* 0x0000b40010ab7a23 */ /* 0x100fe400000108cb */
[----:B------:R-:W-:Y:S02]  /*f2a0*/  FFMA.FTZ R180, R17, c[0x0][0x2d0], -R203 ;  /* 0x0000b40011b47a23 */ /* 0x000fe400000108cb */
[----:B------:R-:W-:Y:S02]  /*f2b0*/  FMUL.FTZ R201, R0, c[0x0][0x2d0] ;  /* 0x0000b40000c97a20 */ /* 0x000fe40000410000 */
[--C-:B------:R-:W-:Y:S01]  /*f2c0*/  FFMA.FTZ R35, R35, c[0x0][0x2d0], -R202.reuse ;  /* 0x0000b40023237a23 */ /* 0x100fe200000108ca */
[----:B------:R-:W-:Y:S01]  /*f2d0*/  MUFU.EX2 R171, R171 ;  /* 0x000000ab00ab7308 */ /* 0x000fe20000000800 */
[--C-:B------:R-:W-:Y:S02]  /*f2e0*/  FFMA.FTZ R249, R44, c[0x0][0x2d0], -R201.reuse ;  /* 0x0000b4002cf97a23 */ /* 0x100fe400000108c9 */
[--C-:B------:R-:W-:Y:S02]  /*f2f0*/  FFMA.FTZ R250, R45, c[0x0][0x2d0], -R201.reuse ;  /* 0x0000b4002dfa7a23 */ /* 0x100fe400000108c9 */
[----:B------:R-:W-:Y:S02]  /*f300*/  FFMA.FTZ R57, R57, c[0x0][0x2d0], -R201 ;  /* 0x0000b40039397a23 */ /* 0x000fe400000108c9 */
[--C-:B------:R-:W-:Y:S01]  /*f310*/  FFMA.FTZ R193, R20, c[0x0][0x2d0], -R203.reuse ;  /* 0x0000b40014c17a23 */ /* 0x100fe200000108cb */
[----:B-1----:R-:W-:Y:S01]  /*f320*/  FMNMX.FTZ R169, R169, R168, !PT ;  /* 0x000000a8a9a97209 */ /* 0x002fe20007810000 */
[--C-:B------:R-:W-:Y:S01]  /*f330*/  FFMA.FTZ R194, R21, c[0x0][0x2d0], -R203.reuse ;  /* 0x0000b40015c27a23 */ /* 0x100fe200000108cb */
[----:B------:R-:W-:Y:S01]  /*f340*/  MUFU.EX2 R180, R180 ;  /* 0x000000b400b47308 */ /* 0x000fe20000000800 */
[--C-:B------:R-:W-:Y:S02]  /*f350*/  FFMA.FTZ R195, R22, c[0x0][0x2d0], -R202.reuse ;  /* 0x0000b40016c37a23 */ /* 0x100fe400000108ca */
[--C-:B------:R-:W-:Y:S01]  /*f360*/  FFMA.FTZ R196, R23, c[0x0][0x2d0], -R202.reuse ;  /* 0x0000b40017c47a23 */ /* 0x100fe200000108ca */
[----:B------:R-:W1:Y:S01]  /*f370*/  SHFL.BFLY PT, R168, R169, 0x1, 0x1f ;  /* 0x0c201f00a9a87f89 */ /* 0x000e6200000e0000 */
[----:B------:R-:W-:Y:S02]  /*f380*/  FFMA.FTZ R198, R33, c[0x0][0x2d0], -R203 ;  /* 0x0000b40021c67a23 */ /* 0x000fe400000108cb */
[--C-:B------:R-:W-:Y:S02]  /*f390*/  FFMA.FTZ R199, R34, c[0x0][0x2d0], -R202.reuse ;  /* 0x0000b40022c77a23 */ /* 0x100fe400000108ca */
[----:B------:R-:W-:Y:S01]  /*f3a0*/  FMUL.FTZ R166, R166, c[0x0][0x2d0] ;  /* 0x0000b400a6a67a20 */ /* 0x000fe20000410000 */
[----:B------:R-:W-:Y:S01]  /*f3b0*/  MUFU.EX2 R193, R193 ;  /* 0x000000c100c17308 */ /* 0x000fe20000000800 */
[--C-:B------:R-:W-:Y:S02]  /*f3c0*/  FFMA.FTZ R186, R12, c[0x0][0x2d0], -R201.reuse ;  /* 0x0000b4000cba7a23 */ /* 0x100fe400000108c9 */
[----:B------:R-:W-:Y:S02]  /*f3d0*/  FFMA.FTZ R187, R13, c[0x0][0x2d0], -R201 ;  /* 0x0000b4000dbb7a23 */ /* 0x000fe400000108c9 */
[--C-:B------:R-:W-:Y:S02]  /*f3e0*/  FFMA.FTZ R197, R32, c[0x0][0x2d0], -R203.reuse ;  /* 0x0000b40020c57a23 */ /* 0x100fe400000108cb */
[--C-:B------:R-:W-:Y:S02]  /*f3f0*/  FFMA.FTZ R205, R36, c[0x0][0x2d0], -R203.reuse ;  /* 0x0000b40024cd7a23 */ /* 0x100fe400000108cb */
[----:B------:R-:W-:Y:S01]  /*f400*/  FFMA.FTZ R206, R37, c[0x0][0x2d0], -R203 ;  /* 0x0000b40025ce7a23 */ /* 0x000fe200000108cb */
[----:B------:R-:W2:Y:S01]  /*f410*/  MUFU.EX2 R166, R166 ;  /* 0x000000a600a67308 */ /* 0x000ea20000000800 */
[--C-:B------:R-:W-:Y:S02]  /*f420*/  FFMA.FTZ R207, R38, c[0x0][0x2d0], -R202.reuse ;  /* 0x0000b40026cf7a23 */ /* 0x100fe400000108ca */
[--C-:B------:R-:W-:Y:S02]  /*f430*/  FFMA.FTZ R208, R39, c[0x0][0x2d0], -R202.reuse ;  /* 0x0000b40027d07a23 */ /* 0x100fe400000108ca */
[--C-:B------:R-:W-:Y:S02]  /*f440*/  FFMA.FTZ R245, R40, c[0x0][0x2d0], -R201.reuse ;  /* 0x0000b40028f57a23 */ /* 0x100fe400000108c9 */
[----:B------:R-:W-:Y:S01]  /*f450*/  FFMA.FTZ R246, R41, c[0x0][0x2d0], -R201 ;  /* 0x0000b40029f67a23 */ /* 0x000fe200000108c9 */
[----:B-1----:R-:W-:Y:S01]  /*f460*/  FMNMX.FTZ R168, R169, R168, !PT ;  /* 0x000000a8a9a87209 */ /* 0x002fe20007810000 */
[----:B------:R-:W-:Y:S01]  /*f470*/  FFMA.FTZ R169, R19, c[0x0][0x2d0], -R202 ;  /* 0x0000b40013a97a23 */ /* 0x000fe200000108ca */
[----:B------:R-:W-:Y:S01]  /*f480*/  MUFU.EX2 R186, R186 ;  /* 0x000000ba00ba7308 */ /* 0x000fe20000000800 */
[----:B------:R-:W-:Y:S02]  /*f490*/  FADD.FTZ R167, -R3, R167 ;  /* 0x000000a703a77221 */ /* 0x000fe40000010100 */
[----:B------:R-:W-:Y:S02]  /*f4a0*/  FMUL.FTZ R200, R168, c[0x0][0x2d0] ;  /* 0x0000b400a8c87a20 */ /* 0x000fe40000410000 */
[----:B------:R-:W-:Y:S02]  /*f4b0*/  FMUL.FTZ R167, R167, c[0x0][0x2d0] ;  /* 0x0000b400a7a77a20 */ /* 0x000fe40000410000 */
[--C-:B------:R-:W-:Y:S02]  /*f4c0*/  FFMA.FTZ R251, R46, c[0x0][0x2d0], -R200.reuse ;  /* 0x0000b4002efb7a23 */ /* 0x100fe400000108c8 */
[--C-:B------:R-:W-:Y:S01]  /*f4d0*/  FFMA.FTZ R252, R47, c[0x0][0x2d0], -R200.reuse ;  /* 0x0000b4002ffc7a23 */ /* 0x100fe200000108c8 */
[----:B------:R-:W-:Y:S01]  /*f4e0*/  MUFU.EX2 R169, R169 ;  /* 0x000000a900a97308 */ /* 0x000fe20000000800 */
[----:B------:R-:W-:Y:S01]  /*f4f0*/  LDSM.16.MT88.4 R44, [R225+0x1100] ;  /* 0x00110000e12c783b */ /* 0x000fe20000004200 */
[--C-:B------:R-:W-:Y:S02]  /*f500*/  FFMA.FTZ R59, R59, c[0x0][0x2d0], -R200.reuse ;  /* 0x0000b4003b3b7a23 */ /* 0x100fe400000108c8 */
[C---:B--2---:R-:W-:Y:S02]  /*f510*/  FMUL.FTZ R18, R166.reuse, R150 ;  /* 0x00000096a6127220 */ /* 0x044fe40000410000 */
[C---:B------:R-:W-:Y:S02]  /*f520*/  FMUL.FTZ R19, R166.reuse, R151 ;  /* 0x00000097a6137220 */ /* 0x040fe40000410000 */
[C---:B------:R-:W-:Y:S02]  /*f530*/  FMUL.FTZ R22, R166.reuse, R146 ;  /* 0x00000092a6167220 */ /* 0x040fe40000410000 */
[----:B------:R-:W1:Y:S01]  /*f540*/  MUFU.EX2 R167, R167 ;  /* 0x000000a700a77308 */ /* 0x000e620000000800 */
[C---:B------:R-:W-:Y:S02]  /*f550*/  FMUL.FTZ R23, R166.reuse, R147 ;  /* 0x00000093a6177220 */ /* 0x040fe40000410000 */
[--C-:B------:R-:W-:Y:S02]  /*f560*/  FFMA.FTZ R204, R31, c[0x0][0x2d0], -R200.reuse ;  /* 0x0000b4001fcc7a23 */ /* 0x100fe400000108c8 */
[C---:B------:R-:W-:Y:S02]  /*f570*/  FMUL.FTZ R38, R166.reuse, R130 ;  /* 0x00000082a6267220 */ /* 0x040fe40000410000 */
[----:B------:R-:W-:Y:S02]  /*f580*/  FMUL.FTZ R39, R166, R131 ;  /* 0x00000083a6277220 */ /* 0x000fe40000410000 */
[--C-:B------:R-:W-:Y:S01]  /*f590*/  FFMA.FTZ R190, R14, c[0x0][0x2d0], -R200.reuse ;  /* 0x0000b4000ebe7a23 */ /* 0x100fe200000108c8 */
[----:B------:R-:W-:Y:S01]  /*f5a0*/  MUFU.EX2 R187, R187 ;  /* 0x000000bb00bb7308 */ /* 0x000fe20000000800 */
        /* <DEDUP_REMOVED lines=8> */
[C---:B-1----:R-:W-:Y:S02]  /*f630*/  FMUL.FTZ R16, R167.reuse, R148 ;  /* 0x00000094a7107220 */ /* 0x042fe40000410000 */
[C---:B------:R-:W-:Y:S02]  /*f640*/  FMUL.FTZ R17, R167.reuse, R149 ;  /* 0x00000095a7117220 */ /* 0x040fe40000410000 */
[----:B------:R-:W-:Y:S01]  /*f650*/  LDSM.16.MT88.4 R148, [R225+0x2900] ;  /* 0x00290000e194783b */ /* 0x000fe20000004200 */
[----:B------:R-:W1:Y:S01]  /*f660*/  MUFU.EX2 R194, R194 ;  /* 0x000000c200c27308 */ /* 0x000e620000000800 */
[C---:B------:R-:W-:Y:S02]  /*f670*/  FMUL.FTZ R20, R167.reuse, R144 ;  /* 0x00000090a7147220 */ /* 0x040fe40000410000 */
[C---:B------:R-:W-:Y:S02]  /*f680*/  FMUL.FTZ R21, R167.reuse, R145 ;  /* 0x00000091a7157220 */ /* 0x040fe40000410000 */
[C---:B------:R-:W-:Y:S02]  /*f690*/  FMUL.FTZ R36, R167.reuse, R128 ;  /* 0x00000080a7247220 */ /* 0x040fe40000410000 */
[----:B------:R-:W2:Y:S01]  /*f6a0*/  LDSM.16.MT88.4 R144, [R219+0x100] ;  /* 0x00010000db90783b */ /* 0x000ea20000004200 */
[C---:B------:R-:W-:Y:S02]  /*f6b0*/  FMUL.FTZ R37, R167.reuse, R129 ;  /* 0x00000081a7257220 */ /* 0x040fe40000410000 */
[----:B------:R-:W-:Y:S01]  /*f6c0*/  MUFU.EX2 R195, R195 ;  /* 0x000000c300c37308 */ /* 0x000fe20000000800 */
[C---:B------:R-:W-:Y:S02]  /*f6d0*/  FMUL.FTZ R100, R167.reuse, R100 ;  /* 0x00000064a7647220 */ /* 0x040fe40000410000 */
[C---:B------:R-:W-:Y:S02]  /*f6e0*/  FMUL.FTZ R101, R167.reuse, R101 ;  /* 0x00000065a7657220 */ /* 0x040fe40000410000 */
[C---:B------:R-:W-:Y:S02]  /*f6f0*/  FMUL.FTZ R104, R167.reuse, R104 ;  /* 0x00000068a7687220 */ /* 0x040fe40000410000 */
[C---:B------:R-:W-:Y:S02]  /*f700*/  FMUL.FTZ R105, R167.reuse, R105 ;  /* 0x00000069a7697220 */ /* 0x040fe40000410000 */
[C---:B------:R-:W-:Y:S01]  /*f710*/  FMUL.FTZ R112, R167.reuse, R112 ;  /* 0x00000070a7707220 */ /* 0x040fe20000410000 */
[----:B------:R-:W3:Y:S01]  /*f720*/  MUFU.EX2 R196, R196 ;  /* 0x000000c400c47308 */ /* 0x000ee20000000800 */
[C---:B------:R-:W-:Y:S02]  /*f730*/  FMUL.FTZ R113, R167.reuse, R113 ;  /* 0x00000071a7717220 */ /* 0x040fe40000410000 */
[C---:B------:R-:W-:Y:S01]  /*f740*/  FMUL.FTZ R116, R167.reuse, R116 ;  /* 0x00000074a7747220 */ /* 0x040fe20000410000 */
[----:B-1----:R-:W-:Y:S01]  /*f750*/  F2FP.BF16.PACK_AB R128, R194, R193 ;  /* 0x000000c1c280723e */ /* 0x002fe200000010ff */
[----:B------:R-:W-:Y:S02]  /*f760*/  FMUL.FTZ R117, R167, R117 ;  /* 0x00000075a7757220 */ /* 0x000fe40000410000 */
[----:B------:R-:W-:Y:S02]  /*f770*/  FMUL.FTZ R119, R166, R119 ;  /* 0x00000077a6777220 */ /* 0x000fe40000410000 */
[--C-:B------:R-:W-:Y:S01]  /*f780*/  FFMA.FTZ R247, R42, c[0x0][0x2d0], -R200.reuse ;  /* 0x0000b4002af77a23 */ /* 0x100fe200000108c8 */
[----:B------:R-:W-:Y:S01]  /*f790*/  MUFU.EX2 R197, R197 ;  /* 0x000000c500c57308 */ /* 0x000fe20000000800 */
[----:B------:R-:W-:Y:S02]  /*f7a0*/  FFMA.FTZ R248, R43, c[0x0][0x2d0], -R200 ;  /* 0x0000b4002bf87a23 */ /* 0x000fe400000108c8 */
[--C-:B------:R-:W-:Y:S02]  /*f7b0*/  FFMA.FTZ R183, R4, c[0x0][0x2d0], -R203.reuse ;  /* 0x0000b40004b77a23 */ /* 0x100fe400000108cb */
[----:B------:R-:W-:Y:S02]  /*f7c0*/  FMUL.FTZ R4, R167, R160 ;  /* 0x000000a0a7047220 */ /* 0x000fe40000410000 */
[----:B------:R-:W-:Y:S02]  /*f7d0*/  FFMA.FTZ R170, R5, c[0x0][0x2d0], -R203 ;  /* 0x0000b40005aa7a23 */ /* 0x000fe400000108cb */
[----:B------:R-:W-:Y:S01]  /*f7e0*/  FMUL.FTZ R5, R167, R161 ;  /* 0x000000a1a7057220 */ /* 0x000fe20000410000 */
[----:B------:R-:W-:Y:S01]  /*f7f0*/  MUFU.EX2 R183, R183 ;  /* 0x000000b700b77308 */ /* 0x000fe20000000800 */
[--C-:B------:R-:W-:Y:S02]  /*f800*/  FFMA.FTZ R184, R6, c[0x0][0x2d0], -R202.reuse ;  /* 0x0000b40006b87a23 */ /* 0x100fe400000108ca */
[----:B------:R-:W-:Y:S01]  /*f810*/  FMUL.FTZ R6, R166, R162 ;  /* 0x000000a2a6067220 */ /* 0x000fe20000410000 */
[----:B---3--:R-:W-:Y:S01]  /*f820*/  F2FP.BF16.PACK_AB R129, R196, R195 ;  /* 0x000000c3c481723e */ /* 0x008fe200000010ff */
[----:B------:R-:W-:Y:S01]  /*f830*/  FFMA.FTZ R181, R7, c[0x0][0x2d0], -R202 ;  /* 0x0000b40007b57a23 */ /* 0x000fe200000108ca */
[----:B------:R-:W-:Y:S01]  /*f840*/  F2FP.BF16.PACK_AB R162, R180, R171 ;  /* 0x000000abb4a2723e */ /* 0x000fe200000010ff */
[----:B------:R-:W-:Y:S01]  /*f850*/  FMUL.FTZ R7, R166, R163 ;  /* 0x000000a3a6077220 */ /* 0x000fe20000410000 */
[----:B------:R-:W-:Y:S01]  /*f860*/  F2FP.BF16.PACK_AB R163, R169, R182 ;  /* 0x000000b6a9a3723e */ /* 0x000fe200000010ff */
[----:B------:R-:W-:Y:S01]  /*f870*/  FADD.FTZ R165, -R0, R165 ;  /* 0x000000a500a57221 */ /* 0x000fe20000010100 */
[----:B------:R-:W1:Y:S01]  /*f880*/  MUFU.EX2 R170, R170 ;  /* 0x000000aa00aa7308 */ /* 0x000e620000000800 */
[----:B------:R-:W-:Y:S02]  /*f890*/  FADD.FTZ R164, -R168, R164 ;  /* 0x000000a4a8a47221 */ /* 0x000fe40000010100 */
[----:B------:R-:W-:Y:S02]  /*f8a0*/  FMUL.FTZ R165, R165, c[0x0][0x2d0] ;  /* 0x0000b400a5a57a20 */ /* 0x000fe40000410000 */
[----:B------:R-:W-:Y:S02]  /*f8b0*/  FMUL.FTZ R164, R164, c[0x0][0x2d0] ;  /* 0x0000b400a4a47a20 */ /* 0x000fe40000410000 */
[--C-:B------:R-:W-:Y:S02]  /*f8c0*/  FFMA.FTZ R188, R8, c[0x0][0x2d0], -R201.reuse ;  /* 0x0000b40008bc7a23 */ /* 0x100fe400000108c9 */
[----:B------:R-:W-:Y:S01]  /*f8d0*/  FFMA.FTZ R185, R9, c[0x0][0x2d0], -R201 ;  /* 0x0000b40009b97a23 */ /* 0x000fe200000108c9 */
[----:B------:R-:W-:Y:S01]  /*f8e0*/  MUFU.EX2 R184, R184 ;  /* 0x000000b800b87308 */ /* 0x000fe20000000800 */
[--C-:B------:R-:W-:Y:S02]  /*f8f0*/  FFMA.FTZ R192, R10, c[0x0][0x2d0], -R200.reuse ;  /* 0x0000b4000ac07a23 */ /* 0x100fe400000108c8 */
[--C-:B------:R-:W-:Y:S02]  /*f900*/  FFMA.FTZ R189, R11, c[0x0][0x2d0], -R200.reuse ;  /* 0x0000b4000bbd7a23 */ /* 0x100fe400000108c8 */
[----:B------:R-:W-:Y:S02]  /*f910*/  FFMA.FTZ R191, R15, c[0x0][0x2d0], -R200 ;  /* 0x0000b4000fbf7a23 */ /* 0x000fe400000108c8 */
[--C-:B------:R-:W-:Y:S02]  /*f920*/  FFMA.FTZ R64, R64, c[0x0][0x2d0], -R203.reuse ;  /* 0x0000b40040407a23 */ /* 0x100fe400000108cb */
[----:B------:R-:W-:Y:S01]  /*f930*/  FFMA.FTZ R65, R65, c[0x0][0x2d0], -R203 ;  /* 0x0000b40041417a23 */ /* 0x000fe200000108cb */
[----:B------:R-:W3:Y:S01]  /*f940*/  MUFU.EX2 R181, R181 ;  /* 0x000000b500b57308 */ /* 0x000ee20000000800 */
[--C-:B------:R-:W-:Y:S02]  /*f950*/  FFMA.FTZ R66, R66, c[0x0][0x2d0], -R202.reuse ;  /* 0x0000b40042427a23 */ /* 0x100fe400000108ca */
[----:B------:R-:W-:Y:S01]  /*f960*/  FFMA.FTZ R67, R67, c[0x0][0x2d0], -R202 ;  /* 0x0000b40043437a23 */ /* 0x000fe200000108ca */
[----:B-1----:R-:W-:Y:S01]  /*f970*/  F2FP.BF16.PACK_AB R160, R170, R183 ;  /* 0x000000b7aaa0723e */ /* 0x002fe200000010ff */
[--C-:B------:R-:W-:Y:S02]  /*f980*/  FFMA.FTZ R60, R60, c[0x0][0x2d0], -R201.reuse ;  /* 0x0000b4003c3c7a23 */ /* 0x100fe400000108c9 */
[----:B------:R-:W-:Y:S02]  /*f990*/  FFMA.FTZ R61, R61, c[0x0][0x2d0], -R201 ;  /* 0x0000b4003d3d7a23 */ /* 0x000fe400000108c9 */
[--C-:B------:R-:W-:Y:S01]  /*f9a0*/  FFMA.FTZ R62, R62, c[0x0][0x2d0], -R200.reuse ;  /* 0x0000b4003e3e7a23 */ /* 0x100fe200000108c8 */
[----:B------:R-:W1:Y:S01]  /*f9b0*/  MUFU.EX2 R165, R165 ;  /* 0x000000a500a57308 */ /* 0x000e620000000800 */
[----:B------:R-:W-:Y:S02]  /*f9c0*/  FFMA.FTZ R63, R63, c[0x0][0x2d0], -R200 ;  /* 0x0000b4003f3f7a23 */ /* 0x000fe400000108c8 */
[--C-:B------:R-:W-:Y:S02]  /*f9d0*/  FFMA.FTZ R68, R68, c[0x0][0x2d0], -R203.reuse ;  /* 0x0000b40044447a23 */ /* 0x100fe400000108cb */
[--C-:B------:R-:W-:Y:S02]  /*f9e0*/  FFMA.FTZ R69, R69, c[0x0][0x2d0], -R203.reuse ;  /* 0x0000b40045457a23 */ /* 0x100fe400000108cb */
[--C-:B------:R-:W-:Y:S02]  /*f9f0*/  FFMA.FTZ R70, R70, c[0x0][0x2d0], -R202.reuse ;  /* 0x0000b40046467a23 */ /* 0x100fe400000108ca */
[--C-:B------:R-:W-:Y:S01]  /*fa00*/  FFMA.FTZ R71, R71, c[0x0][0x2d0], -R202.reuse ;  /* 0x0000b40047477a23 */ /* 0x100fe200000108ca */
[----:B------:R-:W4:Y:S01]  /*fa10*/  MUFU.EX2 R164, R164 ;  /* 0x000000a400a47308 */ /* 0x000f220000000800 */
[--C-:B------:R-:W-:Y:S02]  /*fa20*/  FFMA.FTZ R80, R80, c[0x0][0x2d0], -R203.reuse ;  /* 0x0000b40050507a23 */ /* 0x100fe400000108cb */
[----:B------:R-:W-:Y:S01]  /*fa30*/  FFMA.FTZ R81, R81, c[0x0][0x2d0], -R203 ;  /* 0x0000b40051517a23 */ /* 0x000fe200000108cb */
[----:B---3--:R-:W-:Y:S01]  /*fa40*/  F2FP.BF16.PACK_AB R161, R181, R184 ;  /* 0x000000b8b5a1723e */ /* 0x008fe200000010ff */
[--C-:B------:R-:W-:Y:S02]  /*fa50*/  FFMA.FTZ R82, R82, c[0x0][0x2d0], -R202.reuse ;  /* 0x0000b40052527a23 */ /* 0x100fe400000108ca */
[----:B------:R-:W-:Y:S02]  /*fa60*/  FFMA.FTZ R83, R83, c[0x0][0x2d0], -R202 ;  /* 0x0000b40053537a23 */ /* 0x000fe400000108ca */
[--C-:B------:R-:W-:Y:S01]  /*fa70*/  FFMA.FTZ R72, R72, c[0x0][0x2d0], -R201.reuse ;  /* 0x0000b40048487a23 */ /* 0x100fe200000108c9 */
[----:B------:R-:W-:Y:S01]  /*fa80*/  MUFU.EX2 R188, R188 ;  /* 0x000000bc00bc7308 */ /* 0x000fe20000000800 */
[-C--:B------:R-:W-:Y:S05]  /*fa90*/  HMMA.16816.F32.BF16 R4, R160, R172.reuse, R4 ;  /* 0x000000aca004723c */ /* 0x080fea0000041804 */
[C---:B-1----:R-:W-:Y:S02]  /*faa0*/  FMUL.FTZ R33, R165.reuse, R141 ;  /* 0x0000008da5217220 */ /* 0x042fe40000410000 */
[C---:B------:R-:W-:Y:S02]  /*fab0*/  FMUL.FTZ R12, R165.reuse, R152 ;  /* 0x00000098a50c7220 */ /* 0x040fe40000410000 */
[----:B------:R-:W1:Y:S03]  /*fac0*/  MUFU.EX2 R185, R185 ;  /* 0x000000b900b97308 */ /* 0x000e660000000800 */
[C---:B------:R-:W-:Y:S02]  /*fad0*/  FMUL.FTZ R13, R165.reuse, R153 ;  /* 0x00000099a50d7220 */ /* 0x040fe40000410000 */
[C---:B----4-:R-:W-:Y:S02]  /*fae0*/  FMUL.FTZ R34, R164.reuse, R142 ;  /* 0x0000008ea4227220 */ /* 0x050fe40000410000 */
[C---:B------:R-:W-:Y:S02]  /*faf0*/  FMUL.FTZ R31, R164.reuse, R135 ;  /* 0x00000087a41f7220 */ /* 0x040fe40000410000 */
[C---:B------:R-:W-:Y:S01]  /*fb00*/  FMUL.FTZ R14, R164.reuse, R154 ;  /* 0x0000009aa40e7220 */ /* 0x040fe20000410000 */
[----:B------:R-:W-:Y:S01]  /*fb10*/  MUFU.EX2 R192, R192 ;  /* 0x000000c000c07308 */ /* 0x000fe20000000800 */
[----:B------:R-:W-:Y:S02]  /*fb20*/  FMUL.FTZ R32, R165, R140 ;  /* 0x0000008ca5207220 */ /* 0x000fe40000410000 */
[--C-:B------:R-:W-:Y:S02]  /*fb30*/  FFMA.FTZ R140, R27, c[0x0][0x2d0], -R200.reuse ;  /* 0x0000b4001b8c7a23 */ /* 0x100fe400000108c8 */
[C---:B------:R-:W-:Y:S02]  /*fb40*/  FMUL.FTZ R27, R164.reuse, R139 ;  /* 0x0000008ba41b7220 */ /* 0x040fe40000410000 */
[C---:B------:R-:W-:Y:S02]  /*fb50*/  FMUL.FTZ R8, R165.reuse, R156 ;  /* 0x0000009ca5087220 */ /* 0x040fe40000410000 */
[----:B------:R-:W-:Y:S01]  /*fb60*/  FMUL.FTZ R9, R165, R157 ;  /* 0x0000009da5097220 */ /* 0x000fe20000410000 */
[----:B------:R-:W3:Y:S01]  /*fb70*/  MUFU.EX2 R189, R189 ;  /* 0x000000bd00bd7308 */ /* 0x000ee20000000800 */
[C---:B------:R-:W-:Y:S01]  /*fb80*/  FMUL.FTZ R10, R164.reuse, R158 ;  /* 0x0000009ea40a7220 */ /* 0x040fe20000410000 */
[----:B------:R-:W-:Y:S01]  /*fb90*/  F2FP.BF16.PACK_AB R158, R187, R186 ;  /* 0x000000babb9e723e */ /* 0x000fe200000010ff */
[C---:B------:R-:W-:Y:S01]  /*fba0*/  FMUL.FTZ R11, R164.reuse, R159 ;  /* 0x0000009fa40b7220 */ /* 0x040fe20000410000 */
[----:B-1----:R-:W-:Y:S01]  /*fbb0*/  F2FP.BF16.PACK_AB R156, R185, R188 ;  /* 0x000000bcb99c723e */ /* 0x002fe200000010ff */
[C---:B------:R-:W-:Y:S02]  /*fbc0*/  FMUL.FTZ R15, R164.reuse, R155 ;  /* 0x0000009ba40f7220 */ /* 0x040fe40000410000 */
[C---:B------:R-:W-:Y:S02]  /*fbd0*/  FMUL.FTZ R108, R165.reuse, R108 ;  /* 0x0000006ca56c7220 */ /* 0x040fe40000410000 */
[C---:B------:R-:W-:Y:S01]  /*fbe0*/  FMUL.FTZ R109, R165.reuse, R109 ;  /* 0x0000006da56d7220 */ /* 0x040fe20000410000 */
[----:B------:R-:W1:Y:S01]  /*fbf0*/  MUFU.EX2 R191, R191 ;  /* 0x000000bf00bf7308 */ /* 0x000e620000000800 */
[C---:B------:R-:W-:Y:S02]  /*fc00*/  FMUL.FTZ R110, R164.reuse, R110 ;  /* 0x0000006ea46e7220 */ /* 0x040fe40000410000 */
[C---:B------:R-:W-:Y:S02]  /*fc10*/  FMUL.FTZ R111, R164.reuse, R111 ;  /* 0x0000006fa46f7220 */ /* 0x040fe40000410000 */
[C---:B------:R-:W-:Y:S02]  /*fc20*/  FMUL.FTZ R120, R165.reuse, R120 ;  /* 0x00000078a5787220 */ /* 0x040fe40000410000 */
[C---:B------:R-:W-:Y:S02]  /*fc30*/  FMUL.FTZ R121, R165.reuse, R121 ;  /* 0x00000079a5797220 */ /* 0x040fe40000410000 */
[C---:B------:R-:W-:Y:S01]  /*fc40*/  FMUL.FTZ R122, R164.reuse, R122 ;  /* 0x0000007aa47a7220 */ /* 0x040fe20000410000 */
[----:B------:R-:W-:Y:S01]  /*fc50*/  MUFU.EX2 R154, R52 ;  /* 0x00000034009a7308 */ /* 0x000fe20000000800 */
[C---:B------:R-:W-:Y:S02]  /*fc60*/  FMUL.FTZ R123, R164.reuse, R123 ;  /* 0x0000007ba47b7220 */ /* 0x040fe40000410000 */
[----:B------:R-:W-:Y:S01]  /*fc70*/  FMUL.FTZ R124, R165, R124 ;  /* 0x0000007ca57c7220 */ /* 0x000fe20000410000 */
[----:B---3--:R-:W-:Y:S01]  /*fc80*/  F2FP.BF16.PACK_AB R157, R189, R192 ;  /* 0x000000c0bd9d723e */ /* 0x008fe200000010ff */
[----:B------:R-:W-:Y:S02]  /*fc90*/  FMUL.FTZ R125, R165, R125 ;  /* 0x0000007da57d7220 */ /* 0x000fe40000410000 */
[C---:B------:R-:W-:Y:S02]  /*fca0*/  FMUL.FTZ R126, R164.reuse, R126 ;  /* 0x0000007ea47e7220 */ /* 0x040fe40000410000 */
[----:B------:R-:W-:Y:S01]  /*fcb0*/  FMUL.FTZ R127, R164, R127 ;  /* 0x0000007fa47f7220 */ /* 0x000fe20000410000 */
[----:B------:R-:W-:Y:S01]  /*fcc0*/  MUFU.EX2 R152, R53 ;  /* 0x0000003500987308 */ /* 0x000fe20000000800 */
[--C-:B------:R-:W-:Y:S02]  /*fcd0*/  FFMA.FTZ R73, R73, c[0x0][0x2d0], -R201.reuse ;  /* 0x0000b40049497a23 */ /* 0x100fe400000108c9 */
[--C-:B------:R-:W-:Y:S01]  /*fce0*/  FFMA.FTZ R74, R74, c[0x0][0x2d0], -R200.reuse ;  /* 0x0000b4004a4a7a23 */ /* 0x100fe200000108c8 */
[----:B-1----:R-:W-:Y:S01]  /*fcf0*/  F2FP.BF16.PACK_AB R159, R191, R190 ;  /* 0x000000bebf9f723e */ /* 0x002fe200000010ff */
[--C-:B------:R-:W-:Y:S02]  /*fd00*/  FFMA.FTZ R75, R75, c[0x0][0x2d0], -R200.reuse ;  /* 0x0000b4004b4b7a23 */ /* 0x100fe400000108c8 */
[--C-:B------:R-:W-:Y:S02]  /*fd10*/  FFMA.FTZ R76, R76, c[0x0][0x2d0], -R201.reuse ;  /* 0x0000b4004c4c7a23 */ /* 0x100fe400000108c9 */
[--C-:B------:R-:W-:Y:S01]  /*fd20*/  FFMA.FTZ R77, R77, c[0x0][0x2d0], -R201.reuse ;  /* 0x0000b4004d4d7a23 */ /* 0x100fe200000108c9 */
[----:B------:R-:W-:Y:S01]  /*fd30*/  MUFU.EX2 R153, R55 ;  /* 0x0000003700997308 */ /* 0x000fe20000000800 */
[C---:B------:R-:W-:Y:S04]  /*fd40*/  HMMA.16816.F32.BF16 R8, R156.reuse, R172, R8 ;  /* 0x000000ac9c08723c */ /* 0x040fe80000041808 */
[--C-:B------:R-:W-:Y:S02]  /*fd50*/  FFMA.FTZ R78, R78, c[0x0][0x2d0], -R200.reuse ;  /* 0x0000b4004e4e7a23 */ /* 0x100fe400000108c8 */
[--C-:B------:R-:W-:Y:S02]  /*fd60*/  FFMA.FTZ R79, R79, c[0x0][0x2d0], -R200.reuse ;  /* 0x0000b4004f4f7a23 */ /* 0x100fe400000108c8 */
[-C--:B------:R-:W-:Y:S01]  /*fd70*/  HMMA.16816.F32.BF16 R12, R156, R174.reuse, R12 ;  /* 0x000000ae9c0c723c */ /* 0x080fe2000004180c */
[----:B------:R1:W-:Y:S03]  /*fd80*/  MUFU.EX2 R172, R35 ;  /* 0x0000002300ac7308 */ /* 0x0003e60000000800 */
[----:B------:R-:W-:Y:S02]  /*fd90*/  FFMA.FTZ R173, R24, c[0x0][0x2d0], -R201 ;  /* 0x0000b40018ad7a23 */ /* 0x000fe400000108c9 */
[----:B------:R-:W-:Y:S02]  /*fda0*/  FMUL.FTZ R24, R165, R136 ;  /* 0x00000088a5187220 */ /* 0x000fe40000410000 */
[C---:B------:R-:W-:Y:S03]  /*fdb0*/  HMMA.16816.F32.BF16 R16, R160.reuse, R174, R16 ;  /* 0x000000aea010723c */ /* 0x040fe60000041810 */
[----:B------:R-:W3:Y:S01]  /*fdc0*/  MUFU.EX2 R198, R198 ;  /* 0x000000c600c67308 */ /* 0x000ee20000000800 */
[--C-:B------:R-:W-:Y:S02]  /*fdd0*/  FFMA.FTZ R84, R84, c[0x0][0x2d0], -R203.reuse ;  /* 0x0000b40054547a23 */ /* 0x100fe400000108cb */
[----:B------:R-:W-:Y:S02]  /*fde0*/  FFMA.FTZ R85, R85, c[0x0][0x2d0], -R203 ;  /* 0x0000b40055557a23 */ /* 0x000fe400000108cb */
[-C--:B------:R-:W-:Y:S04]  /*fdf0*/  HMMA.16816.F32.BF16 R20, R160, R176.reuse, R20 ;  /* 0x000000b0a014723c */ /* 0x080fe80000041814 */
[--C-:B------:R-:W-:Y:S01]  /*fe00*/  FFMA.FTZ R174, R25, c[0x0][0x2d0], -R201.reuse ;  /* 0x0000b40019ae7a23 */ /* 0x100fe200000108c9 */
[----:B------:R-:W4:Y:S01]  /*fe10*/  MUFU.EX2 R199, R199 ;  /* 0x000000c700c77308 */ /* 0x000f220000000800 */
[----:B------:R-:W-:Y:S02]  /*fe20*/  FMUL.FTZ R25, R165, R137 ;  /* 0x00000089a5197220 */ /* 0x000fe40000410000 */
[----:B------:R-:W-:Y:S04]  /*fe30*/  FFMA.FTZ R175, R26, c[0x0][0x2d0], -R200 ;  /* 0x0000b4001aaf7a23 */ /* 0x000fe800000108c8 */
[C---:B-1----:R-:W-:Y:S02]  /*fe40*/  FMUL.FTZ R35, R164.reuse, R143 ;  /* 0x0000008fa4237220 */ /* 0x042fe40000410000 */
[----:B------:R-:W-:Y:S01]  /*fe50*/  FMUL.FTZ R26, R164, R138 ;  /* 0x0000008aa41a7220 */ /* 0x000fe20000410000 */
[----:B------:R-:W-:Y:S01]  /*fe60*/  MUFU.EX2 R245, R245 ;  /* 0x000000f500f57308 */ /* 0x000fe20000000800 */
[----:B------:R-:W1:Y:S01]  /*fe70*/  LDSM.16.MT88.4 R136, [R218+0x100] ;  /* 0x00010000da88783b */ /* 0x000e620000004200 */
[--C-:B------:R-:W-:Y:S02]  /*fe80*/  FFMA.FTZ R86, R86, c[0x0][0x2d0], -R202.reuse ;  /* 0x0000b40056567a23 */ /* 0x100fe400000108ca */
[C---:B------:R-:W-:Y:S04]  /*fe90*/  HMMA.16816.F32.BF16 R32, R156.reuse, R176, R32 ;  /* 0x000000b09c20723c */ /* 0x040fe80000041820 */
[----:B---3--:R-:W-:Y:S01]  /*fea0*/  F2FP.BF16.PACK_AB R130, R198, R197 ;  /* 0x000000c5c682723e */ /* 0x008fe200000010ff */
[--C-:B------:R-:W-:Y:S01]  /*feb0*/  FFMA.FTZ R87, R87, c[0x0][0x2d0], -R202.reuse ;  /* 0x0000b40057577a23 */ /* 0x100fe200000108ca */
[----:B------:R3:W-:Y:S01]  /*fec0*/  MUFU.EX2 R176, R140 ;  /* 0x0000008c00b07308 */ /* 0x0007e20000000800 */
[----:B------:R-:W-:Y:S01]  /*fed0*/  FFMA.FTZ R177, R28, c[0x0][0x2d0], -R201 ;  /* 0x0000b4001cb17a23 */ /* 0x000fe200000108c9 */
[-C--:B------:R-:W-:Y:S04]  /*fee0*/  HMMA.16816.F32.BF16 R24, R156, R178.reuse, R24 ;  /* 0x000000b29c18723c */ /* 0x080fe80000041818 */
[----:B------:R-:W-:Y:S01]  /*fef0*/  FMUL.FTZ R28, R165, R132 ;  /* 0x00000084a51c7220 */ /* 0x000fe20000410000 */
[----:B----4-:R-:W-:Y:S01]  /*ff00*/  F2FP.BF16.PACK_AB R131, R172, R199 ;  /* 0x000000c7ac83723e */ /* 0x010fe200000010ff */
[--C-:B------:R-:W-:Y:S02]  /*ff10*/  FFMA.FTZ R96, R96, c[0x0][0x2d0], -R203.reuse ;  /* 0x0000b40060607a23 */ /* 0x100fe400000108cb */
[C---:B------:R-:W-:Y:S01]  /*ff20*/  HMMA.16816.F32.BF16 R100, R160.reuse, R178, R100 ;  /* 0x000000b2a064723c */ /* 0x040fe20000041864 */
[----:B------:R-:W-:Y:S03]  /*ff30*/  MUFU.EX2 R246, R246 ;  /* 0x000000f600f67308 */ /* 0x000fe60000000800 */
[----:B------:R-:W-:Y:S02]  /*ff40*/  FFMA.FTZ R203, R97, c[0x0][0x2d0], -R203 ;  /* 0x0000b40061cb7a23 */ /* 0x000fe400000108cb */
[----:B------:R-:W-:Y:S02]  /*ff50*/  FFMA.FTZ R97, R98, c[0x0][0x2d0], -R202 ;  /* 0x0000b40062617a23 */ /* 0x000fe400000108ca */
[-C--:B--2---:R-:W-:Y:S03]  /*ff60*/  HMMA.16816.F32.BF16 R104, R160, R144.reuse, R104 ;  /* 0x00000090a068723c */ /* 0x084fe60000041868 */
[----:B------:R-:W-:Y:S01]  /*ff70*/  MUFU.EX2 R247, R247 ;  /* 0x000000f700f77308 */ /* 0x000fe20000000800 */
[--C-:B------:R-:W-:Y:S01]  /*ff80*/  FFMA.FTZ R178, R29, c[0x0][0x2d0], -R201.reuse ;  /* 0x0000b4001db27a23 */ /* 0x100fe200000108c9 */
[----:B---3--:R-:W-:Y:S01]  /*ff90*/  LDSM.16.MT88.4 R140, [R220+0x900] ;  /* 0x00090000dc8c783b */ /* 0x008fe20000004200 */
[----:B------:R-:W-:Y:S02]  /*ffa0*/  FMUL.FTZ R29, R165, R133 ;  /* 0x00000085a51d7220 */ /* 0x000fe40000410000 */
[C---:B------:R-:W-:Y:S04]  /*ffb0*/  HMMA.16816.F32.BF16 R108, R156.reuse, R144, R108 ;  /* 0x000000909c6c723c */ /* 0x040fe8000004186c */
[--C-:B------:R-:W-:Y:S01]  /*ffc0*/  FFMA.FTZ R179, R30, c[0x0][0x2d0], -R200.reuse ;  /* 0x0000b4001eb37a23 */ /* 0x100fe200000108c8 */
[----:B------:R-:W-:Y:S01]  /*ffd0*/  MUFU.EX2 R173, R173 ;  /* 0x000000ad00ad7308 */ /* 0x000fe20000000800 */
[----:B------:R-:W-:Y:S02]  /*ffe0*/  FMUL.FTZ R30, R164, R134 ;  /* 0x00000086a41e7220 */ /* 0x000fe40000410000 */
[----:B------:R-:W2:Y:S01]  /*fff0*/  LDSM.16.MT88.4 R132, [R225+0x900] ;  /* 0x00090000e184783b */ /* 0x000ea20000004200 */
[--C-:B------:R-:W-:Y:S03]  /*10000*/  FFMA.FTZ R88, R88, c[0x0][0x2d0], -R201.reuse ;  /* 0x0000b40058587a23 */ /* 0x100fe600000108c9 */
[----:B------:R-:W-:Y:S01]  /*10010*/  FFMA.FTZ R89, R89, c[0x0][0x2d0], -R201 ;  /* 0x0000b40059597a23 */ /* 0x000fe200000108c9 */
[-C--:B------:R-:W-:Y:S02]  /*10020*/  HMMA.16816.F32.BF16 R28, R156, R146.reuse, R28 ;  /* 0x000000929c1c723c */ /* 0x080fe4000004181c */
[----:B------:R-:W-:Y:S01]  /*10030*/  MUFU.EX2 R248, R248 ;  /* 0x000000f800f87308 */ /* 0x000fe20000000800 */
[--C-:B------:R-:W-:Y:S02]  /*10040*/  FFMA.FTZ R90, R90, c[0x0][0x2d0], -R200.reuse ;  /* 0x0000b4005a5a7a23 */ /* 0x100fe400000108c8 */
[----:B------:R-:W-:Y:S02]  /*10050*/  FFMA.FTZ R91, R91, c[0x0][0x2d0], -R200 ;  /* 0x0000b4005b5b7a23 */ /* 0x000fe400000108c8 */
[----:B------:R-:W-:Y:S01]  /*10060*/  FFMA.FTZ R183, R167, R242, R183 ;  /* 0x000000f2a7b77223 */ /* 0x000fe200000100b7 */
[C---:B------:R-:W-:Y:S04]  /*10070*/  HMMA.16816.F32.BF16 R112, R160.reuse, R146, R112 ;  /* 0x00000092a070723c */ /* 0x040fe80000041870 */
[----:B------:R-:W-:Y:S01]  /*10080*/  MUFU.EX2 R249, R249 ;  /* 0x000000f900f97308 */ /* 0x000fe20000000800 */
[----:B------:R-:W-:Y:S01]  /*10090*/  MOV R167, R3 ;  /* 0x0000000300a77202 */ /* 0x000fe20000000f00 */
[----:B------:R-:W-:Y:S01]  /*100a0*/  FFMA.FTZ R184, R166, R241, R184 ;  /* 0x000000f1a6b87223 */ /* 0x000fe200000100b8 */
[----:B------:R-:W-:Y:S01]  /*100b0*/  MOV R166, R2 ;  /* 0x0000000200a67202 */ /* 0x000fe20000000f00 */
[-C--:B-1----:R-:W-:Y:S04]  /*100c0*/  HMMA.16816.F32.BF16 R116, R160, R136.reuse, R116 ;  /* 0x00000088a074723c */ /* 0x082fe80000041874 */
[----:B------:R-:W-:Y:S01]  /*100d0*/  FFMA.FTZ R188, R165, R240, R188 ;  /* 0x000000f0a5bc7223 */ /* 0x000fe200000100bc */
[----:B------:R-:W-:Y:S01]  /*100e0*/  MOV R165, R0 ;  /* 0x0000000000a57202 */ /* 0x000fe20000000f00 */
[----:B------:R-:W-:Y:S01]  /*100f0*/  MUFU.EX2 R250, R250 ;  /* 0x000000fa00fa7308 */ /* 0x000fe20000000800 */
[----:B------:R-:W-:Y:S01]  /*10100*/  FFMA.FTZ R192, R164, R239, R192 ;  /* 0x000000efa4c07223 */ /* 0x000fe200000100c0 */
[C---:B------:R-:W-:Y:S04]  /*10110*/  HMMA.16816.F32.BF16 R120, R156.reuse, R136, R120 ;  /* 0x000000889c78723c */ /* 0x040fe80000041878 */
[----:B------:R-:W-:Y:S01]  /*10120*/  FADD.FTZ R183, R170, R183 ;  /* 0x000000b7aab77221 */ /* 0x000fe20000010000 */
[----:B------:R-:W-:Y:S01]  /*10130*/  MOV R164, R168 ;  /* 0x000000a800a47202 */ /* 0x000fe20000000f00 */
[----:B------:R-:W-:Y:S02]  /*10140*/  FADD.FTZ R184, R181, R184 ;  /* 0x000000b8b5b87221 */ /* 0x000fe40000010000 */
[-C--:B------:R-:W-:Y:S01]  /*10150*/  HMMA.16816.F32.BF16 R124, R156, R138.reuse, R124 ;  /* 0x0000008a9c7c723c */ /* 0x080fe2000004187c */
[----:B------:R-:W1:Y:S03]  /*10160*/  MUFU.EX2 R174, R174 ;  /* 0x000000ae00ae7308 */ /* 0x000e660000000800 */
[----:B------:R-:W-:Y:S02]  /*10170*/  FADD.FTZ R188, R185, R188 ;  /* 0x000000bcb9bc7221 */ /* 0x000fe40000010000 */
[----:B------:R-:W-:Y:S02]  /*10180*/  FADD.FTZ R192, R189, R192 ;  /* 0x000000c0bdc07221 */ /* 0x000fe40000010000 */
[----:B------:R-:W-:Y:S03]  /*10190*/  HMMA.16816.F32.BF16 R36, R160, R138, R36 ;  /* 0x0000008aa024723c */ /* 0x000fe60000041824 */
[----:B------:R-:W3:Y:S01]  /*101a0*/  MUFU.EX2 R175, R175 ;  /* 0x000000af00af7308 */ /* 0x000ee20000000800 */
[----:B------:R-:W-:Y:S02]  /*101b0*/  FADD.FTZ R183, R171, R183 ;  /* 0x000000b7abb77221 */ /* 0x000fe40000010000 */
[----:B------:R-:W-:Y:S02]  /*101c0*/  FADD.FTZ R184, R182, R184 ;  /* 0x000000b8b6b87221 */ /* 0x000fe40000010000 */
[-C--:B--2---:R-:W-:Y:S05]  /*101d0*/  HMMA.16816.F32.BF16 R4, R128, R132.reuse, R4 ;  /* 0x000000848004723c */ /* 0x084fea0000041804 */
[----:B------:R-:W-:Y:S01]  /*101e0*/  MUFU.EX2 R177, R177 ;  /* 0x000000b100b17308 */ /* 0x000fe20000000800 */
[----:B------:R-:W-:Y:S02]  /*101f0*/  FADD.FTZ R188, R186, R188 ;  /* 0x000000bcbabc7221 */ /* 0x000fe40000010000 */
[----:B------:R-:W-:Y:S01]  /*10200*/  FADD.FTZ R192, R190, R192 ;  /* 0x000000c0bec07221 */ /* 0x000fe20000010000 */
[----:B-1----:R-:W-:Y:S03]  /*10210*/  F2FP.BF16.PACK_AB R136, R174, R173 ;  /* 0x000000adae88723e */ /* 0x002fe600000010ff */
[----:B------:R-:W-:Y:S02]  /*10220*/  FADD.FTZ R183, R180, R183 ;  /* 0x000000b7b4b77221 */ /* 0x000fe40000010000 */
[----:B------:R-:W-:Y:S01]  /*10230*/  FADD.FTZ R184, R169, R184 ;  /* 0x000000b8a9b87221 */ /* 0x000fe20000010000 */
[----:B------:R-:W1:Y:S01]  /*10240*/  MUFU.EX2 R178, R178 ;  /* 0x000000b200b27308 */ /* 0x000e620000000800 */
[----:B------:R-:W-:Y:S02]  /*10250*/  FADD.FTZ R188, R187, R188 ;  /* 0x000000bcbbbc7221 */ /* 0x000fe40000010000 */
[----:B------:R-:W-:Y:S01]  /*10260*/  FADD.FTZ R192, R191, R192 ;  /* 0x000000c0bfc07221 */ /* 0x000fe20000010000 */
[----:B---3--:R-:W-:Y:S01]  /*10270*/  F2FP.BF16.PACK_AB R137, R176, R175 ;  /* 0x000000afb089723e */ /* 0x008fe200000010ff */
[----:B------:R-:W-:Y:S02]  /*10280*/  FADD.FTZ R183, R193, R183 ;  /* 0x000000b7c1b77221 */ /* 0x000fe40000010000 */
[----:B------:R-:W-:Y:S02]  /*10290*/  FADD.FTZ R184, R195, R184 ;  /* 0x000000b8c3b87221 */ /* 0x000fe40000010000 */
[----:B------:R-:W-:Y:S01]  /*102a0*/  FADD.FTZ R188, R173, R188 ;  /* 0x000000bcadbc7221 */ /* 0x000fe20000010000 */
[----:B------:R-:W2:Y:S01]  /*102b0*/  MUFU.EX2 R179, R179 ;  /* 0x000000b300b37308 */ /* 0x000ea20000000800 */
[----:B------:R-:W-:Y:S02]  /*102c0*/  FADD.FTZ R192, R175, R192 ;  /* 0x000000c0afc07221 */ /* 0x000fe40000010000 */
[----:B------:R-:W-:Y:S02]  /*102d0*/  FADD.FTZ R183, R194, R183 ;  /* 0x000000b7c2b77221 */ /* 0x000fe40000010000 */
[----:B------:R-:W-:Y:S02]  /*102e0*/  FADD.FTZ R184, R196, R184 ;  /* 0x000000b8c4b87221 */ /* 0x000fe40000010000 */
[----:B------:R-:W-:Y:S02]  /*102f0*/  FADD.FTZ R188, R174, R188 ;  /* 0x000000bcaebc7221 */ /* 0x000fe40000010000 */
[----:B------:R-:W-:Y:S01]  /*10300*/  FADD.FTZ R192, R176, R192 ;  /* 0x000000c0b0c07221 */ /* 0x000fe20000010000 */
[----:B------:R-:W3:Y:S01]  /*10310*/  MUFU.EX2 R204, R204 ;  /* 0x000000cc00cc7308 */ /* 0x000ee20000000800 */
[----:B------:R-:W-:Y:S02]  /*10320*/  FADD.FTZ R183, R197, R183 ;  /* 0x000000b7c5b77221 */ /* 0x000fe40000010000 */
[----:B------:R-:W-:Y:S01]  /*10330*/  FADD.FTZ R184, R199, R184 ;  /* 0x000000b8c7b87221 */ /* 0x000fe20000010000 */
[----:B-1----:R-:W-:Y:S01]  /*10340*/  F2FP.BF16.PACK_AB R138, R178, R177 ;  /* 0x000000b1b28a723e */ /* 0x002fe200000010ff */
[----:B------:R-:W-:Y:S02]  /*10350*/  FADD.FTZ R188, R177, R188 ;  /* 0x000000bcb1bc7221 */ /* 0x000fe40000010000 */
[----:B------:R-:W-:Y:S02]  /*10360*/  FADD.FTZ R198, R198, R183 ;  /* 0x000000b7c6c67221 */ /* 0x000fe40000010000 */
[----:B------:R-:W-:Y:S01]  /*10370*/  FADD.FTZ R172, R172, R184 ;  /* 0x000000b8acac7221 */ /* 0x000fe20000010000 */
[----:B------:R-:W1:Y:S01]  /*10380*/  MUFU.EX2 R251, R251 ;  /* 0x000000fb00fb7308 */ /* 0x000e620000000800 */
[----:B------:R-:W-:Y:S02]  /*10390*/  FADD.FTZ R178, R178, R188 ;  /* 0x000000bcb2b27221 */ /* 0x000fe40000010000 */
[----:B--2---:R-:W-:Y:S02]  /*103a0*/  FADD.FTZ R192, R179, R192 ;  /* 0x000000c0b3c07221 */ /* 0x004fe40000010000 */
[----:B------:R-:W-:Y:S05]  /*103b0*/  FADD.FTZ R178, R245, R178 ;  /* 0x000000b2f5b27221 */ /* 0x000fea0000010000 */
[----:B------:R-:W2:Y:S01]  /*103c0*/  MUFU.EX2 R252, R252 ;  /* 0x000000fc00fc7308 */ /* 0x000ea20000000800 */
[----:B------:R-:W-:Y:S01]  /*103d0*/  FADD.FTZ R178, R246, R178 ;  /* 0x000000b2f6b27221 */ /* 0x000fe20000010000 */
[C---:B---3--:R-:W-:Y:S01]  /*103e0*/  F2FP.BF16.PACK_AB R139, R204.reuse, R179 ;  /* 0x000000b3cc8b723e */ /* 0x048fe200000010ff */
[----:B------:R-:W-:Y:S02]  /*103f0*/  FADD.FTZ R192, R204, R192 ;  /* 0x000000c0ccc07221 */ /* 0x000fe40000010000 */
[----:B------:R-:W-:Y:S02]  /*10400*/  FADD.FTZ R178, R249, R178 ;  /* 0x000000b2f9b27221 */ /* 0x000fe40000010000 */
[----:B------:R-:W-:Y:S03]  /*10410*/  FADD.FTZ R192, R247, R192 ;  /* 0x000000c0f7c07221 */ /* 0x000fe60000010000 */
[----:B------:R-:W3:Y:S01]  /*10420*/  MUFU.EX2 R205, R205 ;  /* 0x000000cd00cd7308 */ /* 0x000ee20000000800 */
[C---:B------:R-:W-:Y:S04]  /*10430*/  HMMA.16816.F32.BF16 R8, R136.reuse, R132, R8 ;  /* 0x000000848808723c */ /* 0x040fe80000041808 */
[----:B------:R-:W-:Y:S02]  /*10440*/  FADD.FTZ R192, R248, R192 ;  /* 0x000000c0f8c07221 */ /* 0x000fe40000010000 */
[----:B------:R-:W-:Y:S02]  /*10450*/  FADD.FTZ R178, R250, R178 ;  /* 0x000000b2fab27221 */ /* 0x000fe40000010000 */
[-C--:B------:R-:W-:Y:S01]  /*10460*/  HMMA.16816.F32.BF16 R12, R136, R134.reuse, R12 ;  /* 0x00000086880c723c */ /* 0x080fe2000004180c */
[----:B------:R-:W4:Y:S03]  /*10470*/  MUFU.EX2 R206, R206 ;  /* 0x000000ce00ce7308 */ /* 0x000f260000000800 */
[----:B-1----:R-:W-:Y:S04]  /*10480*/  FADD.FTZ R192, R251, R192 ;  /* 0x000000c0fbc07221 */ /* 0x002fe80000010000 */
[C---:B------:R-:W-:Y:S01]  /*10490*/  HMMA.16816.F32.BF16 R16, R128.reuse, R134, R16 ;  /* 0x000000868010723c */ /* 0x040fe20000041810 */
[----:B------:R-:W1:Y:S02]  /*104a0*/  LDSM.16.MT88.4 R132, [R218+0x900] ;  /* 0x00090000da84783b */ /* 0x000e640000004200 */
[----:B------:R-:W5:Y:S01]  /*104b0*/  MUFU.EX2 R207, R207 ;  /* 0x000000cf00cf7308 */ /* 0x000f620000000800 */
[----:B--2---:R-:W-:Y:S02]  /*104c0*/  FADD.FTZ R192, R252, R192 ;  /* 0x000000c0fcc07221 */ /* 0x004fe40000010000 */
[----:B---3--:R-:W-:Y:S02]  /*104d0*/  FADD.FTZ R198, R205, R198 ;  /* 0x000000c6cdc67221 */ /* 0x008fe40000010000 */
[-C--:B------:R-:W-:Y:S05]  /*104e0*/  HMMA.16816.F32.BF16 R20, R128, R140.reuse, R20 ;  /* 0x0000008c8014723c */ /* 0x080fea0000041814 */
[----:B------:R-:W2:Y:S03]  /*104f0*/  MUFU.EX2 R208, R208 ;  /* 0x000000d000d07308 */ /* 0x000ea60000000800 */
[C---:B------:R-:W-:Y:S04]  /*10500*/  HMMA.16816.F32.BF16 R32, R136.reuse, R140, R32 ;  /* 0x0000008c8820723c */ /* 0x040fe80000041820 */
[C---:B----4-:R-:W-:Y:S01]  /*10510*/  F2FP.BF16.PACK_AB R40, R206.reuse, R205 ;  /* 0x000000cdce28723e */ /* 0x050fe200000010ff */
[----:B------:R-:W-:Y:S02]  /*10520*/  FADD.FTZ R198, R206, R198 ;  /* 0x000000c6cec67221 */ /* 0x000fe40000010000 */
[----:B------:R-:W3:Y:S01]  /*10530*/  MUFU.EX2 R209, R209 ;  /* 0x000000d100d17308 */ /* 0x000ee20000000800 */
[-C--:B------:R-:W-:Y:S04]  /*10540*/  HMMA.16816.F32.BF16 R24, R136, R142.reuse, R24 ;  /* 0x0000008e8818723c */ /* 0x080fe80000041818 */
[----:B-----5:R-:W-:Y:S04]  /*10550*/  FADD.FTZ R172, R207, R172 ;  /* 0x000000accfac7221 */ /* 0x020fe80000010000 */
[C---:B------:R-:W-:Y:S01]  /*10560*/  HMMA.16816.F32.BF16 R100, R128.reuse, R142, R100 ;  /* 0x0000008e8064723c */ /* 0x040fe20000041864 */
[----:B------:R-:W4:Y:S03]  /*10570*/  MUFU.EX2 R210, R210 ;  /* 0x000000d200d27308 */ /* 0x000f260000000800 */
[C---:B--2---:R-:W-:Y:S01]  /*10580*/  F2FP.BF16.PACK_AB R41, R208.reuse, R207 ;  /* 0x000000cfd029723e */ /* 0x044fe200000010ff */
[----:B------:R-:W-:Y:S03]  /*10590*/  FADD.FTZ R172, R208, R172 ;  /* 0x000000acd0ac7221 */ /* 0x000fe60000010000 */
[-C--:B------:R-:W-:Y:S03]  /*105a0*/  HMMA.16816.F32.BF16 R104, R128, R48.reuse, R104 ;  /* 0x000000308068723c */ /* 0x080fe60000041868 */
[----:B------:R-:W2:Y:S01]  /*105b0*/  MUFU.EX2 R244, R244 ;  /* 0x000000f400f47308 */ /* 0x000ea20000000800 */
[----:B------:R-:W-:Y:S02]  /*105c0*/  FADD.FTZ R172, R211, R172 ;  /* 0x000000acd3ac7221 */ /* 0x000fe40000010000 */
[----:B---3--:R-:W-:Y:S02]  /*105d0*/  FADD.FTZ R198, R209, R198 ;  /* 0x000000c6d1c67221 */ /* 0x008fe40000010000 */
[C---:B------:R-:W-:Y:S05]  /*105e0*/  HMMA.16816.F32.BF16 R108, R136.reuse, R48, R108 ;  /* 0x00000030886c723c */ /* 0x040fea000004186c */
[----:B------:R-:W-:Y:S02]  /*105f0*/  MUFU.EX2 R64, R64 ;  /* 0x0000004000407308 */ /* 0x000fe40000000800 */
[----:B------:R-:W-:Y:S01]  /*10600*/  F2FP.BF16.PACK_AB R48, R246, R245 ;  /* 0x000000f5f630723e */ /* 0x000fe200000010ff */
[-C--:B------:R-:W-:Y:S04]  /*10610*/  HMMA.16816.F32.BF16 R28, R136, R50.reuse, R28 ;  /* 0x00000032881c723c */ /* 0x080fe8000004181c */
[----:B------:R-:W-:Y:S01]  /*10620*/  F2FP.BF16.PACK_AB R49, R248, R247 ;  /* 0x000000f7f831723e */ /* 0x000fe200000010ff */
[C---:B----4-:R-:W-:Y:S01]  /*10630*/  FADD.FTZ R198, R210.reuse, R198 ;  /* 0x000000c6d2c67221 */ /* 0x050fe20000010000 */
[----:B------:R-:W-:Y:S01]  /*10640*/  F2FP.BF16.PACK_AB R42, R210, R209 ;  /* 0x000000d1d22a723e */ /* 0x000fe200000010ff */
[----:B------:R-:W-:Y:S01]  /*10650*/  MUFU.EX2 R65, R65 ;  /* 0x0000004100417308 */ /* 0x000fe20000000800 */
[C---:B------:R-:W-:Y:S04]  /*10660*/  HMMA.16816.F32.BF16 R112, R128.reuse, R50, R112 ;  /* 0x000000328070723c */ /* 0x040fe80000041870 */
[C---:B--2---:R-:W-:Y:S01]  /*10670*/  F2FP.BF16.PACK_AB R43, R244.reuse, R211 ;  /* 0x000000d3f42b723e */ /* 0x044fe200000010ff */
[----:B------:R-:W-:Y:S02]  /*10680*/  FADD.FTZ R172, R244, R172 ;  /* 0x000000acf4ac7221 */ /* 0x000fe40000010000 */
[----:B------:R-:W-:Y:S01]  /*10690*/  F2FP.BF16.PACK_AB R50, R250, R249 ;  /* 0x000000f9fa32723e */ /* 0x000fe200000010ff */
[-C--:B-1----:R-:W-:Y:S01]  /*106a0*/  HMMA.16816.F32.BF16 R116, R128, R132.reuse, R116 ;  /* 0x000000848074723c */ /* 0x082fe20000041874 */
[----:B------:R-:W-:Y:S03]  /*106b0*/  MUFU.EX2 R66, R66 ;  /* 0x0000004200427308 */ /* 0x000fe60000000800 */
[----:B------:R-:W-:Y:S04]  /*106c0*/  F2FP.BF16.PACK_AB R51, R252, R251 ;  /* 0x000000fbfc33723e */ /* 0x000fe800000010ff */
[C---:B------:R-:W-:Y:S03]  /*106d0*/  HMMA.16816.F32.BF16 R120, R136.reuse, R132, R120 ;  /* 0x000000848878723c */ /* 0x040fe60000041878 */
[----:B------:R-:W-:Y:S04]  /*106e0*/  MUFU.EX2 R67, R67 ;  /* 0x0000004300437308 */ /* 0x000fe80000000800 */
[--C-:B------:R-:W-:Y:S01]  /*106f0*/  FFMA.FTZ R132, R54, c[0x0][0x2d0], -R202.reuse ;  /* 0x0000b40036847a23 */ /* 0x100fe200000108ca */
[-C--:B------:R-:W-:Y:S01]  /*10700*/  HMMA.16816.F32.BF16 R124, R136, R134.reuse, R124 ;  /* 0x00000086887c723c */ /* 0x080fe2000004187c */
[----:B------:R-:W1:Y:S03]  /*10710*/  LDSM.16.MT88.4 R52, [R220+0x1100] ;  /* 0x00110000dc34783b */ /* 0x000e660000004200 */
[--C-:B------:R-:W-:Y:S01]  /*10720*/  FFMA.FTZ R133, R56, c[0x0][0x2d0], -R201.reuse ;  /* 0x0000b40038857a23 */ /* 0x100fe200000108c9 */
[----:B------:R-:W2:Y:S01]  /*10730*/  MUFU.EX2 R136, R57 ;  /* 0x0000003900887308 */ /* 0x000ea20000000800 */
[----:B------:R-:W-:Y:S02]  /*10740*/  FFMA.FTZ R202, R99, c[0x0][0x2d0], -R202 ;  /* 0x0000b40063ca7a23 */ /* 0x000fe400000108ca */
[----:B------:R-:W-:Y:S01]  /*10750*/  HMMA.16816.F32.BF16 R36, R128, R134, R36 ;  /* 0x000000868024723c */ /* 0x000fe20000041824 */
[----:B------:R-:W3:Y:S06]  /*10760*/  LDSM.16.MT88.4 R128, [R219+0x1100] ;  /* 0x00110000db80783b */ /* 0x000eec0000004200 */
[----:B------:R-:W-:Y:S01]  /*10770*/  FFMA.FTZ R134, R58, c[0x0][0x2d0], -R200 ;  /* 0x0000b4003a867a23 */ /* 0x000fe200000108c8 */
[-C--:B------:R-:W-:Y:S01]  /*10780*/  HMMA.16816.F32.BF16 R4, R40, R44.reuse, R4 ;  /* 0x0000002c2804723c */ /* 0x080fe20000041804 */
[----:B------:R-:W4:Y:S04]  /*10790*/  MUFU.EX2 R137, R59 ;  /* 0x0000003b00897308 */ /* 0x000f280000000800 */
[----:B------:R-:W-:Y:S03]  /*107a0*/  MOV R135, R154 ;  /* 0x0000009a00877202 */ /* 0x000fe60000000f00 */
[C---:B------:R-:W-:Y:S03]  /*107b0*/  HMMA.16816.F32.BF16 R8, R48.reuse, R44, R8 ;  /* 0x0000002c3008723c */ /* 0x040fe60000041808 */
[----:B------:R-:W5:Y:S01]  /*107c0*/  MUFU.EX2 R132, R132 ;  /* 0x0000008400847308 */ /* 0x000f620000000800 */
[----:B------:R-:W-:Y:S01]  /*107d0*/  FADD.FTZ R198, R135, R198 ;  /* 0x000000c687c67221 */ /* 0x000fe20000010000 */
[----:B--2---:R-:W-:Y:S03]  /*107e0*/  MOV R99, R136 ;  /* 0x0000008800637202 */ /* 0x004fe60000000f00 */
[-C--:B------:R-:W-:Y:S05]  /*107f0*/  HMMA.16816.F32.BF16 R12, R48, R46.reuse, R12 ;  /* 0x0000002e300c723c */ /* 0x080fea000004180c */
[----:B------:R-:W2:Y:S03]  /*10800*/  MUFU.EX2 R133, R133 ;  /* 0x0000008500857308 */ /* 0x000ea60000000800 */
[C---:B------:R-:W-:Y:S01]  /*10810*/  HMMA.16816.F32.BF16 R16, R40.reuse, R46, R16 ;  /* 0x0000002e2810723c */ /* 0x040fe20000041810 */
[----:B------:R-:W3:Y:S03]  /*10820*/  LDSM.16.MT88.4 R44, [R218+0x1100] ;  /* 0x00110000da2c783b */ /* 0x000ee60000004200 */
[----:B----4-:R-:W-:Y:S03]  /*10830*/  MOV R98, R137 ;  /* 0x0000008900627202 */ /* 0x010fe60000000f00 */
[----:B------:R-:W4:Y:S01]  /*10840*/  MUFU.EX2 R134, R134 ;  /* 0x0000008600867308 */ /* 0x000f220000000800 */
[-C--:B-1----:R-:W-:Y:S01]  /*10850*/  HMMA.16816.F32.BF16 R20, R40, R52.reuse, R20 ;  /* 0x000000342814723c */ /* 0x082fe20000041814 */
[----:B------:R-:W-:Y:S03]  /*10860*/  LDSM.16.MT88.4 R56, [R219+0x1900] ;  /* 0x00190000db38783b */ /* 0x000fe60000004200 */
[----:B-----5:R-:W-:Y:S04]  /*10870*/  FADD.FTZ R172, R132, R172 ;  /* 0x000000ac84ac7221 */ /* 0x020fe80000010000 */
[C---:B------:R-:W-:Y:S01]  /*10880*/  HMMA.16816.F32.BF16 R32, R48.reuse, R52, R32 ;  /* 0x000000343020723c */ /* 0x040fe20000041820 */
[----:B------:R-:W1:Y:S03]  /*10890*/  MUFU.EX2 R60, R60 ;  /* 0x0000003c003c7308 */ /* 0x000e660000000800 */
[----:B--2---:R-:W-:Y:S04]  /*108a0*/  FADD.FTZ R178, R133, R178 ;  /* 0x000000b285b27221 */ /* 0x004fe80000010000 */
[-C--:B------:R-:W-:Y:S03]  /*108b0*/  HMMA.16816.F32.BF16 R24, R48, R54.reuse, R24 ;  /* 0x000000363018723c */ /* 0x080fe60000041818 */
[----:B------:R-:W2:Y:S01]  /*108c0*/  MUFU.EX2 R61, R61 ;  /* 0x0000003d003d7308 */ /* 0x000ea20000000800 */
[----:B------:R-:W-:Y:S02]  /*108d0*/  FADD.FTZ R178, R99, R178 ;  /* 0x000000b263b27221 */ /* 0x000fe40000010000 */
[----:B----4-:R-:W-:Y:S02]  /*108e0*/  FADD.FTZ R192, R134, R192 ;  /* 0x000000c086c07221 */ /* 0x010fe40000010000 */
[C---:B------:R-:W-:Y:S01]  /*108f0*/  HMMA.16816.F32.BF16 R100, R40.reuse, R54, R100 ;  /* 0x000000362864723c */ /* 0x040fe20000041864 */
[----:B------:R-:W4:Y:S03]  /*10900*/  LDSM.16.MT88.4 R52, [R225+0x1900] ;  /* 0x00190000e134783b */ /* 0x000f260000004200 */
[----:B------:R-:W-:Y:S01]  /*10910*/  FADD.FTZ R192, R98, R192 ;  /* 0x000000c062c07221 */ /* 0x000fe20000010000 */
[----:B------:R-:W5:Y:S03]  /*10920*/  MUFU.EX2 R62, R62 ;  /* 0x0000003e003e7308 */ /* 0x000f660000000800 */
[-C--:B---3--:R-:W-:Y:S04]  /*10930*/  HMMA.16816.F32.BF16 R104, R40, R128.reuse, R104 ;  /* 0x000000802868723c */ /* 0x088fe80000041868 */
[----:B-1----:R-:W-:Y:S03]  /*10940*/  FADD.FTZ R178, R60, R178 ;  /* 0x000000b23cb27221 */ /* 0x002fe60000010000 */
[----:B------:R-:W1:Y:S01]  /*10950*/  MUFU.EX2 R63, R63 ;  /* 0x0000003f003f7308 */ /* 0x000e620000000800 */
[C---:B------:R-:W-:Y:S04]  /*10960*/  HMMA.16816.F32.BF16 R108, R48.reuse, R128, R108 ;  /* 0x00000080306c723c */ /* 0x040fe8000004186c */
[----:B--2---:R-:W-:Y:S04]  /*10970*/  FADD.FTZ R178, R61, R178 ;  /* 0x000000b23db27221 */ /* 0x004fe80000010000 */
[-C--:B------:R-:W-:Y:S01]  /*10980*/  HMMA.16816.F32.BF16 R28, R48, R130.reuse, R28 ;  /* 0x00000082301c723c */ /* 0x080fe2000004181c */
[----:B------:R-:W-:Y:S03]  /*10990*/  MUFU.EX2 R68, R68 ;  /* 0x0000004400447308 */ /* 0x000fe60000000800 */
[----:B-----5:R-:W-:Y:S04]  /*109a0*/  FADD.FTZ R192, R62, R192 ;  /* 0x000000c03ec07221 */ /* 0x020fe80000010000 */
[C---:B------:R-:W-:Y:S03]  /*109b0*/  HMMA.16816.F32.BF16 R112, R40.reuse, R130, R112 ;  /* 0x000000822870723c */ /* 0x040fe60000041870 */
[----:B------:R-:W-:Y:S01]  /*109c0*/  MUFU.EX2 R69, R69 ;  /* 0x0000004500457308 */ /* 0x000fe20000000800 */
[----:B-1----:R-:W-:Y:S04]  /*109d0*/  FADD.FTZ R192, R63, R192 ;  /* 0x000000c03fc07221 */ /* 0x002fe80000010000 */
[-C--:B------:R-:W-:Y:S05]  /*109e0*/  HMMA.16816.F32.BF16 R116, R40, R44.reuse, R116 ;  /* 0x0000002c2874723c */ /* 0x080fea0000041874 */
[----:B------:R-:W-:Y:S03]  /*109f0*/  MUFU.EX2 R70, R70 ;  /* 0x0000004600467308 */ /* 0x000fe60000000800 */
        /* <DEDUP_REMOVED lines=15> */
[-C--:B----4-:R-:W-:Y:S04]  /*10af0*/  HMMA.16816.F32.BF16 R4, R40, R52.reuse, R4 ;  /* 0x000000342804723c */ /* 0x090fe80000041804 */
[----:B------:R-:W-:Y:S04]  /*10b00*/  MUFU.EX2 R82, R82 ;  /* 0x0000005200527308 */ /* 0x000fe80000000800 */
[C---:B------:R-:W-:Y:S06]  /*10b10*/  HMMA.16816.F32.BF16 R8, R44.reuse, R52, R8 ;  /* 0x000000342c08723c */ /* 0x040fec0000041808 */
[----:B------:R-:W-:Y:S02]  /*10b20*/  MUFU.EX2 R83, R83 ;  /* 0x0000005300537308 */ /* 0x000fe40000000800 */
[-C--:B------:R-:W-:Y:S08]  /*10b30*/  HMMA.16816.F32.BF16 R12, R44, R54.reuse, R12 ;  /* 0x000000362c0c723c */ /* 0x080ff0000004180c */
[C---:B------:R-:W-:Y:S01]  /*10b40*/  HMMA.16816.F32.BF16 R16, R40.reuse, R54, R16 ;  /* 0x000000362810723c */ /* 0x040fe20000041810 */
[----:B------:R-:W2:Y:S01]  /*10b50*/  LDSM.16.MT88.4 R52, [R218+0x1900] ;  /* 0x00190000da34783b */ /* 0x000ea20000004200 */
[----:B------:R-:W3:Y:S06]  /*10b60*/  MUFU.EX2 R72, R72 ;  /* 0x0000004800487308 */ /* 0x000eec0000000800 */
[-C--:B-1----:R-:W-:Y:S04]  /*10b70*/  HMMA.16816.F32.BF16 R20, R40, R48.reuse, R20 ;  /* 0x000000302814723c */ /* 0x082fe80000041814 */
[----:B------:R-:W1:Y:S04]  /*10b80*/  MUFU.EX2 R73, R73 ;  /* 0x0000004900497308 */ /* 0x000e680000000800 */
[C---:B------:R-:W-:Y:S06]  /*10b90*/  HMMA.16816.F32.BF16 R32, R44.reuse, R48, R32 ;  /* 0x000000302c20723c */ /* 0x040fec0000041820 */
[----:B------:R-:W4:Y:S02]  /*10ba0*/  MUFU.EX2 R74, R74 ;  /* 0x0000004a004a7308 */ /* 0x000f240000000800 */
[-C--:B------:R-:W-:Y:S04]  /*10bb0*/  HMMA.16816.F32.BF16 R24, R44, R50.reuse, R24 ;  /* 0x000000322c18723c */ /* 0x080fe80000041818 */
[----:B---3--:R-:W-:Y:S04]  /*10bc0*/  FADD.FTZ R178, R72, R178 ;  /* 0x000000b248b27221 */ /* 0x008fe80000010000 */
[C---:B------:R-:W-:Y:S01]  /*10bd0*/  HMMA.16816.F32.BF16 R100, R40.reuse, R50, R100 ;  /* 0x000000322864723c */ /* 0x040fe20000041864 */
[----:B------:R-:W3:Y:S01]  /*10be0*/  LDSM.16.MT88.4 R48, [R225+0x2100] ;  /* 0x00210000e130783b */ /* 0x000ee20000004200 */
[----:B------:R-:W5:Y:S02]  /*10bf0*/  MUFU.EX2 R75, R75 ;  /* 0x0000004b004b7308 */ /* 0x000f640000000800 */
[----:B-1----:R-:W-:Y:S04]  /*10c00*/  FADD.FTZ R178, R73, R178 ;  /* 0x000000b249b27221 */ /* 0x002fe80000010000 */
[-C--:B------:R-:W-:Y:S04]  /*10c10*/  HMMA.16816.F32.BF16 R104, R40, R56.reuse, R104 ;  /* 0x000000382868723c */ /* 0x080fe80000041868 */
[----:B------:R-:W1:Y:S01]  /*10c20*/  MUFU.EX2 R76, R76 ;  /* 0x0000004c004c7308 */ /* 0x000e620000000800 */
[----:B----4-:R-:W-:Y:S03]  /*10c30*/  FADD.FTZ R192, R74, R192 ;  /* 0x000000c04ac07221 */ /* 0x010fe60000010000 */
[C---:B------:R-:W-:Y:S06]  /*10c40*/  HMMA.16816.F32.BF16 R108, R44.reuse, R56, R108 ;  /* 0x000000382c6c723c */ /* 0x040fec000004186c */
[----:B------:R-:W4:Y:S02]  /*10c50*/  MUFU.EX2 R77, R77 ;  /* 0x0000004d004d7308 */ /* 0x000f240000000800 */
[-C--:B------:R-:W-:Y:S04]  /*10c60*/  HMMA.16816.F32.BF16 R28, R44, R58.reuse, R28 ;  /* 0x0000003a2c1c723c */ /* 0x080fe8000004181c */
[----:B-----5:R-:W-:Y:S04]  /*10c70*/  FADD.FTZ R192, R75, R192 ;  /* 0x000000c04bc07221 */ /* 0x020fe80000010000 */
[C---:B------:R-:W-:Y:S01]  /*10c80*/  HMMA.16816.F32.BF16 R112, R40.reuse, R58, R112 ;  /* 0x0000003a2870723c */ /* 0x040fe20000041870 */
[----:B------:R-:W-:Y:S01]  /*10c90*/  LDSM.16.MT88.4 R56, [R219+0x2100] ;  /* 0x00210000db38783b */ /* 0x000fe20000004200 */
[----:B------:R-:W5:Y:S02]  /*10ca0*/  MUFU.EX2 R78, R78 ;  /* 0x0000004e004e7308 */ /* 0x000f640000000800 */
[----:B-1----:R-:W-:Y:S04]  /*10cb0*/  FADD.FTZ R178, R76, R178 ;  /* 0x000000b24cb27221 */ /* 0x002fe80000010000 */
[-C--:B--2---:R-:W-:Y:S04]  /*10cc0*/  HMMA.16816.F32.BF16 R116, R40, R52.reuse, R116 ;  /* 0x000000342874723c */ /* 0x084fe80000041874 */
[----:B------:R-:W1:Y:S01]  /*10cd0*/  MUFU.EX2 R79, R79 ;  /* 0x0000004f004f7308 */ /* 0x000e620000000800 */
[----:B----4-:R-:W-:Y:S03]  /*10ce0*/  FADD.FTZ R178, R77, R178 ;  /* 0x000000b24db27221 */ /* 0x010fe60000010000 */
[C---:B------:R-:W-:Y:S06]  /*10cf0*/  HMMA.16816.F32.BF16 R120, R44.reuse, R52, R120 ;  /* 0x000000342c78723c */ /* 0x040fec0000041878 */
[----:B------:R-:W-:Y:S02]  /*10d00*/  MUFU.EX2 R84, R84 ;  /* 0x0000005400547308 */ /* 0x000fe40000000800 */
[-C--:B------:R-:W-:Y:S04]  /*10d10*/  HMMA.16816.F32.BF16 R124, R44, R54.reuse, R124 ;  /* 0x000000362c7c723c */ /* 0x080fe8000004187c */
[----:B-----5:R-:W-:Y:S03]  /*10d20*/  FADD.FTZ R192, R78, R192 ;  /* 0x000000c04ec07221 */ /* 0x020fe60000010000 */
[----:B------:R-:W-:Y:S01]  /*10d30*/  F2FP.BF16.PACK_AB R44, R73, R72 ;  /* 0x00000048492c723e */ /* 0x000fe200000010ff */
[----:B------:R-:W-:Y:S01]  /*10d40*/  HMMA.16816.F32.BF16 R36, R40, R54, R36 ;  /* 0x000000362824723c */ /* 0x000fe20000041824 */
[----:B------:R-:W2:Y:S01]  /*10d50*/  LDSM.16.MT88.4 R52, [R220+0x2100] ;  /* 0x00210000dc34783b */ /* 0x000ea20000004200 */
[----:B------:R-:W4:Y:S02]  /*10d60*/  MUFU.EX2 R85, R85 ;  /* 0x0000005500557308 */ /* 0x000f240000000800 */
[----:B------:R-:W-:Y:S01]  /*10d70*/  F2FP.BF16.PACK_AB R45, R75, R74 ;  /* 0x0000004a4b2d723e */ /* 0x000fe200000010ff */
[----:B-1----:R-:W-:Y:S01]  /*10d80*/  FADD.FTZ R192, R79, R192 ;  /* 0x000000c04fc07221 */ /* 0x002fe20000010000 */
[----:B------:R-:W-:Y:S02]  /*10d90*/  F2FP.BF16.PACK_AB R46, R77, R76 ;  /* 0x0000004c4d2e723e */ /* 0x000fe400000010ff */
[----:B------:R-:W-:Y:S04]  /*10da0*/  F2FP.BF16.PACK_AB R40, R69, R68 ;  /* 0x000000444528723e */ /* 0x000fe800000010ff */
[----:B------:R-:W-:Y:S01]  /*10db0*/  F2FP.BF16.PACK_AB R41, R71, R70 ;  /* 0x000000464729723e */ /* 0x000fe200000010ff */
[----:B------:R-:W-:Y:S01]  /*10dc0*/  MUFU.EX2 R86, R86 ;  /* 0x0000005600567308 */ /* 0x000fe20000000800 */
[----:B------:R-:W-:Y:S02]  /*10dd0*/  F2FP.BF16.PACK_AB R42, R81, R80 ;  /* 0x00000050512a723e */ /* 0x000fe400000010ff */
[----:B------:R-:W-:Y:S02]  /*10de0*/  F2FP.BF16.PACK_AB R43, R83, R82 ;  /* 0x00000052532b723e */ /* 0x000fe400000010ff */
[----:B------:R-:W-:Y:S05]  /*10df0*/  F2FP.BF16.PACK_AB R47, R79, R78 ;  /* 0x0000004e4f2f723e */ /* 0x000fea00000010ff */
[-C--:B---3--:R-:W-:Y:S01]  /*10e00*/  HMMA.16816.F32.BF16 R4, R40, R48.reuse, R4 ;  /* 0x000000302804723c */ /* 0x088fe20000041804 */
[----:B------:R-:W1:Y:S02]  /*10e10*/  MUFU.EX2 R87, R87 ;  /* 0x0000005700577308 */ /* 0x000e640000000800 */
[----:B----4-:R-:W-:Y:S05]  /*10e20*/  F2FP.BF16.PACK_AB R128, R85, R84 ;  /* 0x000000545580723e */ /* 0x010fea00000010ff */
[C---:B------:R-:W-:Y:S03]  /*10e30*/  HMMA.16816.F32.BF16 R8, R44.reuse, R48, R8 ;  /* 0x000000302c08723c */ /* 0x040fe60000041808 */
[----:B------:R-:W-:Y:S05]  /*10e40*/  MUFU.EX2 R96, R96 ;  /* 0x0000006000607308 */ /* 0x000fea0000000800 */
[-C--:B------:R-:W-:Y:S05]  /*10e50*/  HMMA.16816.F32.BF16 R12, R44, R50.reuse, R12 ;  /* 0x000000322c0c723c */ /* 0x080fea000004180c */
[----:B------:R-:W3:Y:S03]  /*10e60*/  MUFU.EX2 R203, R203 ;  /* 0x000000cb00cb7308 */ /* 0x000ee60000000800 */
[C---:B------:R-:W-:Y:S01]  /*10e70*/  HMMA.16816.F32.BF16 R16, R40.reuse, R50, R16 ;  /* 0x000000322810723c */ /* 0x040fe20000041810 */
[----:B------:R-:W4:Y:S03]  /*10e80*/  LDSM.16.MT88.4 R48, [R218+0x2100] ;  /* 0x00210000da30783b */ /* 0x000f260000004200 */
[----:B-1----:R-:W-:Y:S03]  /*10e90*/  F2FP.BF16.PACK_AB R129, R87, R86 ;  /* 0x000000565781723e */ /* 0x002fe600000010ff */
[----:B------:R-:W-:Y:S01]  /*10ea0*/  MUFU.EX2 R97, R97 ;  /* 0x0000006100617308 */ /* 0x000fe20000000800 */
[-C--:B--2---:R-:W-:Y:S08]  /*10eb0*/  HMMA.16816.F32.BF16 R20, R40, R52.reuse, R20 ;  /* 0x000000342814723c */ /* 0x084ff00000041814 */
[C---:B------:R-:W-:Y:S01]  /*10ec0*/  HMMA.16816.F32.BF16 R32, R44.reuse, R52, R32 ;  /* 0x000000342c20723c */ /* 0x040fe20000041820 */
[----:B------:R-:W1:Y:S03]  /*10ed0*/  MUFU.EX2 R202, R202 ;  /* 0x000000ca00ca7308 */ /* 0x000e660000000800 */
[----:B---3--:R-:W-:Y:S04]  /*10ee0*/  F2FP.BF16.PACK_AB R130, R203, R96 ;  /* 0x00000060cb82723e */ /* 0x008fe800000010ff */
[-C--:B------:R-:W-:Y:S03]  /*10ef0*/  HMMA.16816.F32.BF16 R24, R44, R54.reuse, R24 ;  /* 0x000000362c18723c */ /* 0x080fe60000041818 */
[----:B------:R-:W2:Y:S05]  /*10f00*/  MUFU.EX2 R88, R88 ;  /* 0x0000005800587308 */ /* 0x000eaa0000000800 */
[C---:B------:R-:W-:Y:S01]  /*10f10*/  HMMA.16816.F32.BF16 R100, R40.reuse, R54, R100 ;  /* 0x000000362864723c */ /* 0x040fe20000041864 */
[----:B------:R-:W3:Y:S04]  /*10f20*/  LDSM.16.MT88.4 R52, [R220+0x2900] ;  /* 0x00290000dc34783b */ /* 0x000ee80000004200 */
[----:B------:R-:W5:Y:S03]  /*10f30*/  MUFU.EX2 R89, R89 ;  /* 0x0000005900597308 */ /* 0x000f660000000800 */
[-C--:B------:R-:W-:Y:S04]  /*10f40*/  HMMA.16816.F32.BF16 R104, R40, R56.reuse, R104 ;  /* 0x000000382868723c */ /* 0x080fe80000041868 */
[----:B-1----:R-:W-:Y:S03]  /*10f50*/  F2FP.BF16.PACK_AB R131, R202, R97 ;  /* 0x00000061ca83723e */ /* 0x002fe600000010ff */
[----:B------:R-:W-:Y:S01]  /*10f60*/  MUFU.EX2 R90, R90 ;  /* 0x0000005a005a7308 */ /* 0x000fe20000000800 */
[C---:B------:R-:W-:Y:S04]  /*10f70*/  HMMA.16816.F32.BF16 R108, R44.reuse, R56, R108 ;  /* 0x000000382c6c723c */ /* 0x040fe8000004186c */
[----:B--2---:R-:W-:Y:S03]  /*10f80*/  FADD.FTZ R178, R88, R178 ;  /* 0x000000b258b27221 */ /* 0x004fe60000010000 */
[--C-:B------:R-:W-:Y:S01]  /*10f90*/  FFMA.FTZ R56, R92, c[0x0][0x2d0], -R201.reuse ;  /* 0x0000b4005c387a23 */ /* 0x100fe200000108c9 */
[-C--:B------:R-:W-:Y:S01]  /*10fa0*/  HMMA.16816.F32.BF16 R28, R44, R58.reuse, R28 ;  /* 0x0000003a2c1c723c */ /* 0x080fe2000004181c */
[----:B------:R-:W1:Y:S03]  /*10fb0*/  MUFU.EX2 R91, R91 ;  /* 0x0000005b005b7308 */ /* 0x000e660000000800 */
[----:B------:R-:W-:Y:S01]  /*10fc0*/  FFMA.FTZ R201, R93, c[0x0][0x2d0], -R201 ;  /* 0x0000b4005dc97a23 */ /* 0x000fe200000108c9 */
[----:B------:R-:W-:Y:S01]  /*10fd0*/  MOV R92, R153 ;  /* 0x00000099005c7202 */ /* 0x000fe20000000f00 */
[--C-:B------:R-:W-:Y:S01]  /*10fe0*/  FFMA.FTZ R57, R94, c[0x0][0x2d0], -R200.reuse ;  /* 0x0000b4005e397a23 */ /* 0x100fe200000108c8 */
[----:B------:R-:W-:Y:S01]  /*10ff0*/  MOV R93, R152 ;  /* 0x00000098005d7202 */ /* 0x000fe20000000f00 */
[C---:B------:R-:W-:Y:S03]  /*11000*/  HMMA.16816.F32.BF16 R112, R40.reuse, R58, R112 ;  /* 0x0000003a2870723c */ /* 0x040fe60000041870 */
[----:B------:R-:W-:Y:S01]  /*11010*/  MUFU.EX2 R56, R56 ;  /* 0x0000003800387308 */ /* 0x000fe20000000800 */
[----:B------:R-:W-:Y:S02]  /*11020*/  FFMA.FTZ R200, R95, c[0x0][0x2d0], -R200 ;  /* 0x0000b4005fc87a23 */ /* 0x000fe400000108c8 */
[----:B------:R-:W-:Y:S02]  /*11030*/  FADD.FTZ R198, R93, R198 ;  /* 0x000000c65dc67221 */ /* 0x000fe40000010000 */
[-C--:B----4-:R-:W-:Y:S04]  /*11040*/  HMMA.16816.F32.BF16 R116, R40, R48.reuse, R116 ;  /* 0x000000302874723c */ /* 0x090fe80000041874 */
[----:B------:R-:W-:Y:S01]  /*11050*/  FADD.FTZ R172, R92, R172 ;  /* 0x000000ac5cac7221 */ /* 0x000fe20000010000 */
[----:B------:R-:W2:Y:S01]  /*11060*/  MUFU.EX2 R201, R201 ;  /* 0x000000c900c97308 */ /* 0x000ea20000000800 */
[----:B------:R-:W-:Y:S02]  /*11070*/  FADD.FTZ R198, R64, R198 ;  /* 0x000000c640c67221 */ /* 0x000fe40000010000 */
[C---:B------:R-:W-:Y:S04]  /*11080*/  HMMA.16816.F32.BF16 R120, R44.reuse, R48, R120 ;  /* 0x000000302c78723c */ /* 0x040fe80000041878 */
[----:B------:R-:W-:Y:S02]  /*11090*/  FADD.FTZ R172, R66, R172 ;  /* 0x000000ac42ac7221 */ /* 0x000fe40000010000 */
[----:B------:R-:W-:Y:S01]  /*110a0*/  FADD.FTZ R198, R65, R198 ;  /* 0x000000c641c67221 */ /* 0x000fe20000010000 */
[----:B------:R-:W-:Y:S01]  /*110b0*/  MUFU.EX2 R57, R57 ;  /* 0x0000003900397308 */ /* 0x000fe20000000800 */
[-C--:B------:R-:W-:Y:S04]  /*110c0*/  HMMA.16816.F32.BF16 R124, R44, R50.reuse, R124 ;  /* 0x000000322c7c723c */ /* 0x080fe8000004187c */
[----:B------:R-:W-:Y:S02]  /*110d0*/  FADD.FTZ R172, R67, R172 ;  /* 0x000000ac43ac7221 */ /* 0x000fe40000010000 */
[----:B------:R-:W-:Y:S01]  /*110e0*/  FADD.FTZ R198, R68, R198 ;  /* 0x000000c644c67221 */ /* 0x000fe20000010000 */
[----:B------:R-:W-:Y:S01]  /*110f0*/  MOV R44, R168 ;  /* 0x000000a8002c7202 */ /* 0x000fe20000000f00 */
[----:B------:R-:W-:Y:S01]  /*11100*/  HMMA.16816.F32.BF16 R36, R40, R50, R36 ;  /* 0x000000322824723c */ /* 0x000fe20000041824 */
[----:B------:R-:W4:Y:S03]  /*11110*/  MUFU.EX2 R200, R200 ;  /* 0x000000c800c87308 */ /* 0x000f260000000800 */
[----:B------:R-:W-:Y:S02]  /*11120*/  FADD.FTZ R172, R70, R172 ;  /* 0x000000ac46ac7221 */ /* 0x000fe40000010000 */
[----:B------:R-:W-:Y:S01]  /*11130*/  FADD.FTZ R198, R69, R198 ;  /* 0x000000c645c67221 */ /* 0x000fe20000010000 */
[----:B-----5:R-:W-:Y:S01]  /*11140*/  F2FP.BF16.PACK_AB R40, R89, R88 ;  /* 0x000000585928723e */ /* 0x020fe200000010ff */
[-C--:B------:R-:W-:Y:S01]  /*11150*/  HMMA.16816.F32.BF16 R160, R128, R148.reuse, R4 ;  /* 0x0000009480a0723c */ /* 0x080fe20000041804 */
[----:B------:R-:W5:Y:S04]  /*11160*/  LDSM.16.MT88.4 R4, [R219+0x2900] ;  /* 0x00290000db04783b */ /* 0x000f680000004200 */
[----:B-1----:R-:W-:Y:S01]  /*11170*/  F2FP.BF16.PACK_AB R41, R91, R90 ;  /* 0x0000005a5b29723e */ /* 0x002fe200000010ff */
[----:B------:R-:W-:Y:S01]  /*11180*/  FADD.FTZ R172, R71, R172 ;  /* 0x000000ac47ac7221 */ /* 0x000fe20000010000 */
[----:B--2---:R-:W-:Y:S01]  /*11190*/  F2FP.BF16.PACK_AB R42, R201, R56 ;  /* 0x00000038c92a723e */ /* 0x004fe200000010ff */
[----:B------:R-:W-:Y:S04]  /*111a0*/  FADD.FTZ R198, R80, R198 ;  /* 0x000000c650c67221 */ /* 0x000fe80000010000 */
[----:B------:R-:W-:Y:S02]  /*111b0*/  FADD.FTZ R172, R82, R172 ;  /* 0x000000ac52ac7221 */ /* 0x000fe40000010000 */
[----:B------:R-:W-:Y:S02]  /*111c0*/  FADD.FTZ R198, R81, R198 ;  /* 0x000000c651c67221 */ /* 0x000fe40000010000 */
[----:B------:R-:W-:Y:S01]  /*111d0*/  FADD.FTZ R172, R83, R172 ;  /* 0x000000ac53ac7221 */ /* 0x000fe20000010000 */
[----:B----4-:R-:W-:Y:S01]  /*111e0*/  F2FP.BF16.PACK_AB R43, R200, R57 ;  /* 0x00000039c82b723e */ /* 0x010fe200000010ff */
[----:B------:R-:W-:Y:S02]  /*111f0*/  FADD.FTZ R198, R84, R198 ;  /* 0x000000c654c67221 */ /* 0x000fe40000010000 */
[----:B------:R-:W-:Y:S02]  /*11200*/  FADD.FTZ R172, R86, R172 ;  /* 0x000000ac56ac7221 */ /* 0x000fe40000010000 */
[----:B------:R-:W-:Y:S02]  /*11210*/  FADD.FTZ R192, R90, R192 ;  /* 0x000000c05ac07221 */ /* 0x000fe40000010000 */
[C---:B------:R-:W-:Y:S01]  /*11220*/  HMMA.16816.F32.BF16 R156, R40.reuse, R148, R8 ;  /* 0x00000094289c723c */ /* 0x040fe20000041808 */
[----:B------:R-:W1:Y:S03]  /*11230*/  LDSM.16.MT88.4 R8, [R218+0x2900] ;  /* 0x00290000da08783b */ /* 0x000e660000004200 */
[----:B------:R-:W-:Y:S02]  /*11240*/  FADD.FTZ R198, R85, R198 ;  /* 0x000000c655c67221 */ /* 0x000fe40000010000 */
[----:B------:R-:W-:Y:S02]  /*11250*/  FADD.FTZ R172, R87, R172 ;  /* 0x000000ac57ac7221 */ /* 0x000fe40000010000 */
[-C--:B------:R-:W-:Y:S04]  /*11260*/  HMMA.16816.F32.BF16 R152, R40, R150.reuse, R12 ;  /* 0x000000962898723c */ /* 0x080fe8000004180c */
[----:B------:R-:W-:Y:S02]  /*11270*/  FADD.FTZ R178, R89, R178 ;  /* 0x000000b259b27221 */ /* 0x000fe40000010000 */
[----:B------:R-:W-:Y:S02]  /*11280*/  FADD.FTZ R192, R91, R192 ;  /* 0x000000c05bc07221 */ /* 0x000fe40000010000 */
[C---:B------:R-:W-:Y:S04]  /*11290*/  HMMA.16816.F32.BF16 R148, R128.reuse, R150, R16 ;  /* 0x000000968094723c */ /* 0x040fe80000041810 */
[----:B------:R-:W-:Y:S02]  /*112a0*/  FADD.FTZ R198, R96, R198 ;  /* 0x000000c660c67221 */ /* 0x000fe40000010000 */
[----:B------:R-:W-:Y:S02]  /*112b0*/  FADD.FTZ R172, R97, R172 ;  /* 0x000000ac61ac7221 */ /* 0x000fe40000010000 */
[-C--:B---3--:R-:W-:Y:S04]  /*112c0*/  HMMA.16816.F32.BF16 R144, R128, R52.reuse, R20 ;  /* 0x000000348090723c */ /* 0x088fe80000041814 */
[----:B------:R-:W-:Y:S02]  /*112d0*/  FADD.FTZ R178, R56, R178 ;  /* 0x000000b238b27221 */ /* 0x000fe40000010000 */
[----:B------:R-:W-:Y:S02]  /*112e0*/  FADD.FTZ R192, R57, R192 ;  /* 0x000000c039c07221 */ /* 0x000fe40000010000 */
[C---:B------:R-:W-:Y:S04]  /*112f0*/  HMMA.16816.F32.BF16 R140, R40.reuse, R52, R32 ;  /* 0x00000034288c723c */ /* 0x040fe80000041820 */
[----:B------:R-:W-:Y:S02]  /*11300*/  FADD.FTZ R242, R203, R198 ;  /* 0x000000c6cbf27221 */ /* 0x000fe40000010000 */
[----:B------:R-:W-:Y:S02]  /*11310*/  FADD.FTZ R241, R202, R172 ;  /* 0x000000accaf17221 */ /* 0x000fe40000010000 */
[-C--:B------:R-:W-:Y:S04]  /*11320*/  HMMA.16816.F32.BF16 R136, R40, R54.reuse, R24 ;  /* 0x000000362888723c */ /* 0x080fe80000041818 */
[----:B------:R-:W-:Y:S02]  /*11330*/  FADD.FTZ R240, R201, R178 ;  /* 0x000000b2c9f07221 */ /* 0x000fe40000010000 */
[----:B------:R-:W-:Y:S02]  /*11340*/  FADD.FTZ R239, R200, R192 ;  /* 0x000000c0c8ef7221 */ /* 0x000fe40000010000 */
[C---:B------:R-:W-:Y:S08]  /*11350*/  HMMA.16816.F32.BF16 R100, R128.reuse, R54, R100 ;  /* 0x000000368064723c */ /* 0x040ff00000041864 */
[-C--:B-----5:R-:W-:Y:S08]  /*11360*/  HMMA.16816.F32.BF16 R104, R128, R4.reuse, R104 ;  /* 0x000000048068723c */ /* 0x0a0ff00000041868 */
[C---:B------:R-:W-:Y:S08]  /*11370*/  HMMA.16816.F32.BF16 R108, R40.reuse, R4, R108 ;  /* 0x00000004286c723c */ /* 0x040ff0000004186c */
[-C--:B------:R-:W-:Y:S08]  /*11380*/  HMMA.16816.F32.BF16 R132, R40, R6.reuse, R28 ;  /* 0x000000062884723c */ /* 0x080ff0000004181c */
[C---:B------:R-:W-:Y:S08]  /*11390*/  HMMA.16816.F32.BF16 R112, R128.reuse, R6, R112 ;  /* 0x000000068070723c */ /* 0x040ff00000041870 */
[-C--:B-1----:R-:W-:Y:S08]  /*113a0*/  HMMA.16816.F32.BF16 R116, R128, R8.reuse, R116 ;  /* 0x000000088074723c */ /* 0x082ff00000041874 */
[C---:B------:R-:W-:Y:S08]  /*113b0*/  HMMA.16816.F32.BF16 R120, R40.reuse, R8, R120 ;  /* 0x000000082878723c */ /* 0x040ff00000041878 */
[-C--:B------:R-:W-:Y:S08]  /*113c0*/  HMMA.16816.F32.BF16 R124, R40, R10.reuse, R124 ;  /* 0x0000000a287c723c */ /* 0x080ff0000004187c */
[----:B------:R-:W-:Y:S01]  /*113d0*/  HMMA.16816.F32.BF16 R128, R128, R10, R36 ;  /* 0x0000000a8080723c */ /* 0x000fe20000041824 */
[----:B------:R-:W-:-:S07]  /*113e0*/  @P0 BRA `(.L_x_994) ;  /* 0xffffc7c000000947 */ /* 0x000fce000383ffff */
.L_x_991:
[----:B------:R-:W-:-:S13]  /*113f0*/  ISETP.GE.AND P0, PT, R243, UR5, PT ;  /* 0x00000005f3007c0c */ /* 0x000fda000bf06270 */
[----:B------:R-:W-:Y:S05]  /*11400*/  @!P0 BRA `(.L_x_995) ;  /* 0x00005ac000008947 */ /* 0x000fea0003800000 */
[----:B------:R-:W-:Y:S01]  /*11410*/  IMAD.MOV.U32 R166, RZ, RZ, R2 ;  /* 0x000000ffffa67224 */ /* 0x000fe200078e0002 */
[----:B------:R-:W-:Y:S01]  /*11420*/  MOV R164, R44 ;  /* 0x0000002c00a47202 */ /* 0x000fe20000000f00 */
[----:B------:R-:W-:Y:S01]  /*11430*/  IMAD.MOV.U32 R167, RZ, RZ, R3 ;  /* 0x000000ffffa77224 */ /* 0x000fe200078e0003 */
[----:B------:R-:W-:Y:S02]  /*11440*/  MOV R165, R0 ;  /* 0x0000000000a57202 */ /* 0x000fe40000000f00 */
.L_x_1013:
[----:B------:R-:W-:Y:S04]  /*11450*/  DEPBAR.LE SB0, 0x0 ;  /* 0x000080000000791a */ /* 0x000fe80000000000 */
[----:B------:R-:W-:Y:S01]  /*11460*/  BAR.SYNC.DEFER_BLOCKING 0x0 ;  /* 0x0000000000007b1d */ /* 0x000fe20000010000 */
[C---:B------:R-:W-:Y:S01]  /*11470*/  IMAD.WIDE.U32 R2, R231.reuse, c[0x0][0x208], RZ ;  /* 0x00008200e7027a25 */ /* 0x040fe200078e00ff */
[----:B------:R-:W-:Y:S05]  /*11480*/  SHF.R.S32.HI R0, RZ, 0x1f, R231 ;  /* 0x0000001fff007819 */ /* 0x000fea00000114e7 */
        /* <DEDUP_REMOVED lines=9> */
[----:B------:R-:W1:Y:S02]  /*11520*/  LDSM.16.M88.4 R16, [R227+0x3100] ;  /* 0x00310000e310783b */ /* 0x000e640000000200 */
[----:B------:R-:W-:Y:S02]  /*11530*/  IADD3.X R2, R3, UR9, R0, P0, !PT ;  /* 0x0000000903027c10 */ /* 0x000fe400087fe400 */
[C---:B------:R-:W-:Y:S02]  /*11540*/  LEA R0, P0, R188.reuse, c[0x0][0x1f8], 0x1 ;  /* 0x00007e00bc007a11 */ /* 0x040fe400078008ff */
[----:B------:R-:W2:Y:S02]  /*11550*/  LDSM.16.M88.4 R92, [R228+0x8100] ;  /* 0x00810000e45c783b */ /* 0x000ea40000000200 */
[----:B------:R-:W-:Y:S04]  /*11560*/  LEA.HI.X R188, R188, c[0x0][0x1fc], R2, 0x1, P0 ;  /* 0x00007f00bcbc7a11 */ /* 0x000fe800000f0c02 */
[----:B------:R-:W3:Y:S06]  /*11570*/  LDSM.16.M88.4 R32, [R227+0x3900] ;  /* 0x00390000e320783b */ /* 0x000eec0000000200 */
[----:B------:R-:W-:Y:S06]  /*11580*/  LDSM.16.M88.4 R48, [R227+0x4100] ;  /* 0x00410000e330783b */ /* 0x000fec0000000200 */
[----:B------:R-:W-:Y:S06]  /*11590*/  LDSM.16.M88.4 R64, [R227+0x4900] ;  /* 0x00490000e340783b */ /* 0x000fec0000000200 */
[----:B------:R-:W-:Y:S06]  /*115a0*/  LDSM.16.M88.4 R80, [R227+0x5100] ;  /* 0x00510000e350783b */ /* 0x000fec0000000200 */
[----:B------:R-:W-:Y:S01]  /*115b0*/  LDSM.16.M88.4 R168, [R227+0x5900] ;  /* 0x00590000e3a8783b */ /* 0x000fe20000000200 */
[-C--:B-1----:R-:W-:Y:S05]  /*115c0*/  HMMA.16816.F32.BF16 R4, R96, R16.reuse, RZ ;  /* 0x000000106004723c */ /* 0x082fea00000418ff */
[----:B------:R-:W-:Y:S03]  /*115d0*/  LDSM.16.M88.4 R172, [R224+0x6100] ;  /* 0x00610000e0ac783b */ /* 0x000fe60000000200 */
[C---:B--2---:R-:W-:Y:S03]  /*115e0*/  HMMA.16816.F32.BF16 R8, R92.reuse, R16, RZ ;  /* 0x000000105c08723c */ /* 0x044fe600000418ff */
[----:B------:R-:W-:Y:S06]  /*115f0*/  LDSM.16.M88.4 R176, [R226] ;  /* 0x00000000e2b0783b */ /* 0x000fec0000000200 */
[----:B------:R-:W-:Y:S01]  /*11600*/  LDSM.16.M88.4 R180, [R224+0x8100] ;  /* 0x00810000e0b4783b */ /* 0x000fe20000000200 */
[-C--:B------:R-:W-:Y:S05]  /*11610*/  HMMA.16816.F32.BF16 R12, R92, R18.reuse, RZ ;  /* 0x000000125c0c723c */ /* 0x080fea00000418ff */
[----:B------:R-:W-:Y:S03]  /*11620*/  LDSM.16.M88.4 R184, [R217] ;  /* 0x00000000d9b8783b */ /* 0x000fe60000000200 */
[C---:B------:R-:W-:Y:S03]  /*11630*/  HMMA.16816.F32.BF16 R16, R96.reuse, R18, RZ ;  /* 0x000000126010723c */ /* 0x040fe600000418ff */
[----:B------:R-:W1:Y:S05]  /*11640*/  SHFL.IDX PT, R190, R0, RZ, 0x181f ;  /* 0x00181fff00be7589 */ /* 0x000e6a00000e0000 */
[-C--:B---3--:R-:W-:Y:S01]  /*11650*/  HMMA.16816.F32.BF16 R20, R96, R32.reuse, RZ ;  /* 0x000000206014723c */ /* 0x088fe200000418ff */
[----:B------:R-:W2:Y:S06]  /*11660*/  SHFL.IDX PT, R189, R0, 0x1, 0x181f ;  /* 0x00381f0000bd7f89 */ /* 0x000eac00000e0000 */
[----:B------:R-:W3:Y:S01]  /*11670*/  SHFL.IDX PT, R191, R188, RZ, 0x181f ;  /* 0x00181fffbcbf7589 */ /* 0x000ee200000e0000 */
[C---:B------:R-:W-:Y:S05]  /*11680*/  HMMA.16816.F32.BF16 R24, R92.reuse, R32, RZ ;  /* 0x000000205c18723c */ /* 0x040fea00000418ff */
[----:B------:R-:W4:Y:S03]  /*11690*/  SHFL.IDX PT, R195, R188, 0x1, 0x181f ;  /* 0x00381f00bcc37f89 */ /* 0x000f2600000e0000 */
[-C--:B------:R-:W-:Y:S03]  /*116a0*/  HMMA.16816.F32.BF16 R28, R92, R34.reuse, RZ ;  /* 0x000000225c1c723c */ /* 0x080fe600000418ff */
[----:B------:R-:W-:Y:S01]  /*116b0*/  SHFL.IDX PT, R194, R188, 0x2, 0x181f ;  /* 0x00581f00bcc27f89 */ /* 0x000fe200000e0000 */
[-C--:B-1----:R-:W-:Y:S04]  /*116c0*/  IADD3 R198, P1, R190, R235.reuse, RZ ;  /* 0x000000ebbec67210 */ /* 0x082fe80007f3e0ff */
[C---:B------:R-:W-:Y:S01]  /*116d0*/  HMMA.16816.F32.BF16 R32, R96.reuse, R34, RZ ;  /* 0x000000226020723c */ /* 0x040fe200000418ff */
[----:B------:R-:W-:Y:S03]  /*116e0*/  SHFL.IDX PT, R3, R188, 0x3, 0x181f ;  /* 0x00781f00bc037f89 */ /* 0x000fe600000e0000 */
[-C--:B--2---:R-:W-:Y:S01]  /*116f0*/  IADD3 R200, P0, R189, R235.reuse, RZ ;  /* 0x000000ebbdc87210 */ /* 0x084fe20007f1e0ff */
[--C-:B---3--:R-:W-:Y:S03]  /*11700*/  IMAD.X R199, R191, 0x1, R234.reuse, P1 ;  /* 0x00000001bfc77824 */ /* 0x108fe600008e06ea */
[-C--:B------:R-:W-:Y:S01]  /*11710*/  HMMA.16816.F32.BF16 R36, R96, R48.reuse, RZ ;  /* 0x000000306024723c */ /* 0x080fe200000418ff */
[----:B------:R-:W-:Y:S03]  /*11720*/  SHFL.IDX PT, R196, R188, 0x4, 0x181f ;  /* 0x00981f00bcc47f89 */ /* 0x000fe600000e0000 */
[--C-:B----4-:R-:W-:Y:S03]  /*11730*/  IMAD.X R201, R195, 0x1, R234.reuse, P0 ;  /* 0x00000001c3c97824 */ /* 0x110fe600000e06ea */
[----:B------:R-:W-:Y:S01]  /*11740*/  SHFL.IDX PT, R197, R188, 0x5, 0x181f ;  /* 0x00b81f00bcc57f89 */ /* 0x000fe200000e0000 */
[C---:B------:R-:W-:Y:S05]  /*11750*/  HMMA.16816.F32.BF16 R40, R92.reuse, R48, RZ ;  /* 0x000000305c28723c */ /* 0x040fea00000418ff */
[----:B------:R-:W-:Y:S03]  /*11760*/  LDSM.16.M88.4 R188, [R213] ;  /* 0x00000000d5bc783b */ /* 0x000fe60000000200 */
[-C--:B------:R-:W-:Y:S03]  /*11770*/  HMMA.16816.F32.BF16 R44, R92, R50.reuse, RZ ;  /* 0x000000325c2c723c */ /* 0x080fe600000418ff */
[----:B------:R-:W-:Y:S05]  /*11780*/  SHFL.IDX PT, R192, R0, 0x2, 0x181f ;  /* 0x00581f0000c07f89 */ /* 0x000fea00000e0000 */
[C---:B------:R-:W-:Y:S01]  /*11790*/  HMMA.16816.F32.BF16 R48, R96.reuse, R50, RZ ;  /* 0x000000326030723c */ /* 0x040fe200000418ff */
[----:B------:R-:W-:Y:S06]  /*117a0*/  SHFL.IDX PT, R193, R0, 0x3, 0x181f ;  /* 0x00781f0000c17f89 */ /* 0x000fec00000e0000 */
[----:B------:R-:W1:Y:S01]  /*117b0*/  SHFL.IDX PT, R2, R0, 0x4, 0x181f ;  /* 0x00981f0000027f89 */ /* 0x000e6200000e0000 */
[-C--:B------:R-:W-:Y:S05]  /*117c0*/  HMMA.16816.F32.BF16 R52, R96, R64.reuse, RZ ;  /* 0x000000406034723c */ /* 0x080fea00000418ff */
[----:B------:R-:W-:Y:S03]  /*117d0*/  SHFL.IDX PT, R0, R0, 0x5, 0x181f ;  /* 0x00b81f0000007f89 */ /* 0x000fe600000e0000 */
[C---:B------:R-:W-:Y:S08]  /*117e0*/  HMMA.16816.F32.BF16 R56, R92.reuse, R64, RZ ;  /* 0x000000405c38723c */ /* 0x040ff000000418ff */
[-C--:B------:R-:W-:Y:S01]  /*117f0*/  HMMA.16816.F32.BF16 R60, R92, R66.reuse, RZ ;  /* 0x000000425c3c723c */ /* 0x080fe200000418ff */
[-C--:B-1----:R-:W-:Y:S07]  /*11800*/  IADD3 R2, P1, R2, R235.reuse, RZ ;  /* 0x000000eb02027210 */ /* 0x082fee0007f3e0ff */
        /* <DEDUP_REMOVED lines=19> */
[----:B------:R-:W3:Y:S06]  /*11940*/  LDSM.16.M88.4 R184, [R214] ;  /* 0x00000000d6b8783b */ /* 0x000eec0000000200 */
[----:B------:R-:W-:Y:S01]  /*11950*/  @!PT LDS RZ, [RZ] ;  /* 0x00000000fffff984 */ /* 0x000fe20000000800 */
[----:B------:R-:W-:Y:S01]  /*11960*/  @!PT LDS RZ, [RZ] ;  /* 0x00000000fffff984 */ /* 0x000fe20000000800 */
[----:B------:R-:W-:Y:S01]  /*11970*/  @!PT LDS RZ, [RZ] ;  /* 0x00000000fffff984 */ /* 0x000fe20000000800 */
[----:B------:R4:W-:Y:S01]  /*11980*/  LDGSTS.E.BYPASS.LTC128B.128 [R238], [R198.64], !P3 ;  /* 0x00000000c6ee7fae */ /* 0x0009e2000d901d74 */
[-C--:B-1----:R-:W-:Y:S05]  /*11990*/  HMMA.16816.F32.BF16 R36, R172, R168.reuse, R36 ;  /* 0x000000a8ac24723c */ /* 0x082fea0000041824 */
[----:B------:R1:W-:Y:S03]  /*119a0*/  LDGSTS.E.BYPASS.LTC128B.128 [R238+0x800], [R200.64], !P3 ;  /* 0x00800000c8ee7fae */ /* 0x0003e6000d901d74 */
[C---:B------:R-:W-:Y:S08]  /*119b0*/  HMMA.16816.F32.BF16 R40, R180.reuse, R168, R40 ;  /* 0x000000a8b428723c */ /* 0x040ff00000041828 */
[-C--:B------:R-:W-:Y:S08]  /*119c0*/  HMMA.16816.F32.BF16 R44, R180, R170.reuse, R44 ;  /* 0x000000aab42c723c */ /* 0x080ff0000004182c */
[C---:B------:R-:W-:Y:S04]  /*119d0*/  HMMA.16816.F32.BF16 R48, R172.reuse, R170, R48 ;  /* 0x000000aaac30723c */ /* 0x040fe80000041830 */
[-C--:B----4-:R-:W-:Y:S02]  /*119e0*/  IADD3 R198, P0, R192, R235.reuse, RZ ;  /* 0x000000ebc0c67210 */ /* 0x090fe40007f1e0ff */
[-C--:B------:R-:W-:Y:S02]  /*119f0*/  IADD3 R192, P2, R193, R235.reuse, RZ ;  /* 0x000000ebc1c07210 */ /* 0x080fe40007f5e0ff */
[-C--:B--2---:R-:W-:Y:S04]  /*11a00*/  HMMA.16816.F32.BF16 R52, R172, R176.reuse, R52 ;  /* 0x000000b0ac34723c */ /* 0x084fe80000041834 */
[--C-:B------:R-:W-:Y:S01]  /*11a10*/  IMAD.X R199, R194, 0x1, R234.reuse, P0 ;  /* 0x00000001c2c77824 */ /* 0x100fe200000e06ea */
[----:B------:R-:W-:Y:S01]  /*11a20*/  IADD3 R168, P0, R0, R235, RZ ;  /* 0x000000eb00a87210 */ /* 0x000fe20007f1e0ff */
[--C-:B------:R-:W-:Y:S02]  /*11a30*/  IMAD.X R193, R3, 0x1, R234.reuse, P2 ;  /* 0x0000000103c17824 */ /* 0x100fe400010e06ea */
[C---:B------:R-:W-:Y:S01]  /*11a40*/  HMMA.16816.F32.BF16 R56, R180.reuse, R176, R56 ;  /* 0x000000b0b438723c */ /* 0x040fe20000041838 */
[----:B------:R2:W-:Y:S03]  /*11a50*/  LDGSTS.E.BYPASS.LTC128B.128 [R238+0x1000], [R198.64], !P3 ;  /* 0x01000000c6ee7fae */ /* 0x0005e6000d901d74 */
[--C-:B------:R-:W-:Y:S02]  /*11a60*/  IMAD.X R3, R196, 0x1, R234.reuse, P1 ;  /* 0x00000001c4037824 */ /* 0x100fe400008e06ea */
[----:B------:R-:W-:Y:S01]  /*11a70*/  IMAD.X R169, R197, 0x1, R234, P0 ;  /* 0x00000001c5a97824 */ /* 0x000fe200000e06ea */
[----:B------:R4:W-:Y:S01]  /*11a80*/  LDGSTS.E.BYPASS.LTC128B.128 [R238+0x1800], [R192.64], !P3 ;  /* 0x01800000c0ee7fae */ /* 0x0009e2000d901d74 */
[-C--:B------:R-:W-:Y:S03]  /*11a90*/  HMMA.16816.F32.BF16 R60, R180, R178.reuse, R60 ;  /* 0x000000b2b43c723c */ /* 0x080fe6000004183c */
[----:B------:R-:W-:Y:S02]  /*11aa0*/  ISETP.GT.AND P0, PT, R243, UR5, PT ;  /* 0x00000005f3007c0c */ /* 0x000fe4000bf04270 */
[----:B------:R2:W-:Y:S03]  /*11ab0*/  LDGSTS.E.BYPASS.LTC128B.128 [R238+0x2000], [R2.64], !P3 ;  /* 0x0200000002ee7fae */ /* 0x0005e6000d901d74 */
[C---:B------:R-:W-:Y:S03]  /*11ac0*/  HMMA.16816.F32.BF16 R64, R172.reuse, R178, R64 ;  /* 0x000000b2ac40723c */ /* 0x040fe60000041840 */
[----:B------:R5:W-:Y:S05]  /*11ad0*/  LDGSTS.E.BYPASS.LTC128B.128 [R238+0x2800], [R168.64], !P3 ;  /* 0x02800000a8ee7fae */ /* 0x000bea000d901d74 */
[-C--:B---3--:R-:W-:Y:S01]  /*11ae0*/  HMMA.16816.F32.BF16 R68, R172, R184.reuse, R68 ;  /* 0x000000b8ac44723c */ /* 0x088fe20000041844 */
[----:B-1----:R-:W-:Y:S06]  /*11af0*/  LDSM.16.M88.4 R200, [R222+0x3900] ;  /* 0x00390000dec8783b */ /* 0x002fec0000000200 */
[----:B------:R-:W0:Y:S01]  /*11b00*/  LDGDEPBAR ;  /* 0x00000000000079af */ /* 0x000e220000000000 */
[C---:B------:R-:W-:Y:S05]  /*11b10*/  HMMA.16816.F32.BF16 R72, R180.reuse, R184, R72 ;  /* 0x000000b8b448723c */ /* 0x040fea0000041848 */
[----:B----4-:R-:W-:Y:S03]  /*11b20*/  LDSM.16.M88.4 R192, [R223+0x6100] ;  /* 0x00610000dfc0783b */ /* 0x010fe60000000200 */
[-C--:B------:R-:W-:Y:S03]  /*11b30*/  HMMA.16816.F32.BF16 R76, R180, R186.reuse, R76 ;  /* 0x000000bab44c723c */ /* 0x080fe6000004184c */
[----:B--2---:R-:W-:Y:S05]  /*11b40*/  LDSM.16.M88.4 R196, [R223+0x8100] ;  /* 0x00810000dfc4783b */ /* 0x004fea0000000200 */
[C---:B------:R-:W-:Y:S01]  /*11b50*/  HMMA.16816.F32.BF16 R80, R172.reuse, R186, R80 ;  /* 0x000000baac50723c */ /* 0x040fe20000041850 */
[----:B-----5:R-:W1:Y:S06]  /*11b60*/  LDSM.16.M88.4 R168, [R222+0x3100] ;  /* 0x00310000dea8783b */ /* 0x020e6c0000000200 */
[----:B------:R-:W2:Y:S01]  /*11b70*/  LDSM.16.M88.4 R204, [R222+0x4100] ;  /* 0x00410000decc783b */ /* 0x000ea20000000200 */
[-C--:B------:R-:W-:Y:S05]  /*11b80*/  HMMA.16816.F32.BF16 R84, R172, R188.reuse, R84 ;  /* 0x000000bcac54723c */ /* 0x080fea0000041854 */
[----:B------:R-:W3:Y:S03]  /*11b90*/  LDSM.16.M88.4 R208, [R222+0x4900] ;  /* 0x00490000ded0783b */ /* 0x000ee60000000200 */
[C---:B------:R-:W-:Y:S03]  /*11ba0*/  HMMA.16816.F32.BF16 R88, R180.reuse, R188, R88 ;  /* 0x000000bcb458723c */ /* 0x040fe60000041858 */
[----:B------:R-:W-:Y:S05]  /*11bb0*/  LDSM.16.M88.4 R176, [R221+0x6100] ;  /* 0x00610000ddb0783b */ /* 0x000fea0000000200 */
[-C--:B------:R-:W-:Y:S01]  /*11bc0*/  HMMA.16816.F32.BF16 R92, R180, R190.reuse, R92 ;  /* 0x000000beb45c723c */ /* 0x080fe2000004185c */
[----:B------:R-:W-:Y:S06]  /*11bd0*/  LDSM.16.M88.4 R180, [R212] ;  /* 0x00000000d4b4783b */ /* 0x000fec0000000200 */
[----:B------:R-:W-:Y:S01]  /*11be0*/  LDSM.16.M88.4 R184, [R221+0x8100] ;  /* 0x00810000ddb8783b */ /* 0x000fe20000000200 */
[----:B------:R-:W-:Y:S05]  /*11bf0*/  HMMA.16816.F32.BF16 R96, R172, R190, R96 ;  /* 0x000000beac60723c */ /* 0x000fea0000041860 */
[----:B------:R-:W4:Y:S03]  /*11c00*/  LDSM.16.M88.4 R172, [R222+0x5100] ;  /* 0x00510000deac783b */ /* 0x000f260000000200 */
[-C--:B-1----:R-:W-:Y:S03]  /*11c10*/  HMMA.16816.F32.BF16 R4, R192, R168.reuse, R4 ;  /* 0x000000a8c004723c */ /* 0x082fe60000041804 */
[----:B------:R-:W-:Y:S05]  /*11c20*/  LDSM.16.M88.4 R188, [R212+0x800] ;  /* 0x00080000d4bc783b */ /* 0x000fea0000000200 */
        /* <DEDUP_REMOVED lines=8> */
[----:B------:R-:W5:Y:S07]  /*11cb0*/  LDSM.16.M88.4 R200, [R212+0x1000] ;  /* 0x00100000d4c8783b */ /* 0x000f6e0000000200 */
[-C--:B--2---:R-:W-:Y:S08]  /*11cc0*/  HMMA.16816.F32.BF16 R36, R192, R204.reuse, R36 ;  /* 0x000000ccc024723c */ /* 0x084ff00000041824 */
[C---:B------:R-:W-:Y:S08]  /*11cd0*/  HMMA.16816.F32.BF16 R40, R196.reuse, R204, R40 ;  /* 0x000000ccc428723c */ /* 0x040ff00000041828 */
[-C--:B------:R-:W-:Y:S08]  /*11ce0*/  HMMA.16816.F32.BF16 R44, R196, R206.reuse, R44 ;  /* 0x000000cec42c723c */ /* 0x080ff0000004182c */
[C---:B------:R-:W-:Y:S01]  /*11cf0*/  HMMA.16816.F32.BF16 R48, R192.reuse, R206, R48 ;  /* 0x000000cec030723c */ /* 0x040fe20000041830 */
[----:B------:R-:W2:Y:S07]  /*11d00*/  LDSM.16.M88.4 R204, [R212+0x1800] ;  /* 0x00180000d4cc783b */ /* 0x000eae0000000200 */
[-C--:B---3--:R-:W-:Y:S08]  /*11d10*/  HMMA.16816.F32.BF16 R52, R192, R208.reuse, R52 ;  /* 0x000000d0c034723c */ /* 0x088ff00000041834 */
[C---:B------:R-:W-:Y:S08]  /*11d20*/  HMMA.16816.F32.BF16 R56, R196.reuse, R208, R56 ;  /* 0x000000d0c438723c */ /* 0x040ff00000041838 */
[-C--:B------:R-:W-:Y:S08]  /*11d30*/  HMMA.16816.F32.BF16 R60, R196, R210.reuse, R60 ;  /* 0x000000d2c43c723c */ /* 0x080ff0000004183c */
[C---:B------:R-:W-:Y:S01]  /*11d40*/  HMMA.16816.F32.BF16 R64, R192.reuse, R210, R64 ;  /* 0x000000d2c040723c */ /* 0x040fe20000041840 */
[----:B------:R-:W3:Y:S07]  /*11d50*/  LDSM.16.M88.4 R208, [R212+0x2000] ;  /* 0x00200000d4d0783b */ /* 0x000eee0000000200 */
[-C--:B----4-:R-:W-:Y:S08]  /*11d60*/  HMMA.16816.F32.BF16 R68, R192, R172.reuse, R68 ;  /* 0x000000acc044723c */ /* 0x090ff00000041844 */
[C---:B------:R-:W-:Y:S08]  /*11d70*/  HMMA.16816.F32.BF16 R72, R196.reuse, R172, R72 ;  /* 0x000000acc448723c */ /* 0x040ff00000041848 */
[-C--:B------:R-:W-:Y:S08]  /*11d80*/  HMMA.16816.F32.BF16 R76, R196, R174.reuse, R76 ;  /* 0x000000aec44c723c */ /* 0x080ff0000004184c */
[C---:B------:R-:W-:Y:S01]  /*11d90*/  HMMA.16816.F32.BF16 R80, R192.reuse, R174, R80 ;  /* 0x000000aec050723c */ /* 0x040fe20000041850 */
[----:B------:R-:W4:Y:S01]  /*11da0*/  LDSM.16.M88.4 R172, [R212+0x2800] ;  /* 0x00280000d4ac783b */ /* 0x000f220000000200 */
[----:B------:R-:W-:Y:S05]  /*11db0*/  DEPBAR.LE SB0, 0x0 ;  /* 0x000080000000791a */ /* 0x000fea0000000000 */
[----:B------:R-:W-:Y:S01]  /*11dc0*/  BAR.SYNC.DEFER_BLOCKING 0x0 ;  /* 0x0000000000007b1d */ /* 0x000fe20000010000 */
[-C--:B-1----:R-:W-:Y:S08]  /*11dd0*/  HMMA.16816.F32.BF16 R84, R192, R168.reuse, R84 ;  /* 0x000000a8c054723c */ /* 0x082ff00000041854 */
[C---:B------:R-:W-:Y:S08]  /*11de0*/  HMMA.16816.F32.BF16 R88, R196.reuse, R168, R88 ;  /* 0x000000a8c458723c */ /* 0x040ff00000041858 */
[-C--:B------:R-:W-:Y:S08]  /*11df0*/  HMMA.16816.F32.BF16 R92, R196, R170.reuse, R92 ;  /* 0x000000aac45c723c */ /* 0x080ff0000004185c */
[----:B------:R-:W-:Y:S08]  /*11e00*/  HMMA.16816.F32.BF16 R96, R192, R170, R96 ;  /* 0x000000aac060723c */ /* 0x000ff00000041860 */
        /* <DEDUP_REMOVED lines=8> */
[-C--:B-----5:R-:W-:Y:S08]  /*11e90*/  HMMA.16816.F32.BF16 R36, R176, R200.reuse, R36 ;  /* 0x000000c8b024723c */ /* 0x0a0ff00000041824 */
[C---:B------:R-:W-:Y:S08]  /*11ea0*/  HMMA.16816.F32.BF16 R40, R184.reuse, R200, R40 ;  /* 0x000000c8b828723c */ /* 0x040ff00000041828 */
[-C--:B------:R-:W-:Y:S08]  /*11eb0*/  HMMA.16816.F32.BF16 R44, R184, R202.reuse, R44 ;  /* 0x000000cab82c723c */ /* 0x080ff0000004182c */
[C---:B------:R-:W-:Y:S08]  /*11ec0*/  HMMA.16816.F32.BF16 R48, R176.reuse, R202, R48 ;  /* 0x000000cab030723c */ /* 0x040ff00000041830 */
        /* <DEDUP_REMOVED lines=71> */
.L_x_996:
[----:B-1----:R-:W-:Y:S01]  /*12340*/  IMAD.MOV.U32 R174, RZ, RZ, R236 ;  /* 0x000000ffffae7224 */ /* 0x002fe200078e00ec */
[----:B------:R-:W-:Y:S01]  /*12350*/  PLOP3.LUT P1, PT, PT, PT, UP2, 0x80, 0x0 ;  /* 0x000000000000781c */ /* 0x000fe20003f2f028 */
[----:B------:R-:W0:Y:S01]  /*12360*/  LDGDEPBAR ;  /* 0x00000000000079af */ /* 0x000e220000000000 */
[----:B------:R-:W-:Y:S01]  /*12370*/  PLOP3.LUT P0, PT, PT, PT, UP2, 0x80, 0x0 ;  /* 0x000000000000781c */ /* 0x000fe20003f0f028 */
[----:B------:R-:W-:Y:S02]  /*12380*/  IMAD R169, R243, -0x60, RZ ;  /* 0xffffffa0f3a97824 */ /* 0x000fe400078e02ff */
[----:B------:R-:W-:Y:S02]  /*12390*/  IMAD.U32 R170, RZ, RZ, UR10 ;  /* 0x0000000affaa7e24 */ /* 0x000fe4000f8e00ff */
[----:B------:R-:W-:Y:S06]  /*123a0*/  IMAD.IADD R3, R169, 0x1, -R237 ;  /* 0x00000001a9037824 */ /* 0x000fec00078e0aed */
[----:B------:R-:W-:Y:S05]  /*123b0*/  @P1 IMAD.HI.U32 R0, R236, c[0x0][0x2c8], RZ ;  /* 0x0000b200ec001a27 */ /* 0x000fea00078e00ff */
[----:B------:R-:W-:Y:S02]  /*123c0*/  @P0 SHF.R.U32.HI R174, RZ, c[0x0][0x2cc], R0 ;  /* 0x0000b300ffae0a19 */ /* 0x000fe40000011600 */
[----:B------:R-:W-:Y:S02]  /*123d0*/  PLOP3.LUT P0, PT, PT, PT, UP0, 0x40, 0x0 ;  /* 0x000000000000781c */ /* 0x000fe40003f0e808 */
[----:B------:R-:W-:Y:S01]  /*123e0*/  IADD3 R0, -R237, 0x1, R169 ;  /* 0x00000001ed007810 */ /* 0x000fe20007ffe1a9 */
[----:B------:R-:W1:Y:S03]  /*123f0*/  SHFL.IDX PT, R2, R174, RZ, 0x1c1f ;  /* 0x001c1fffae027589 */ /* 0x000e6600000e0000 */
        /* <DEDUP_REMOVED lines=21> */
.L_x_999:
[----:B------:R-:W-:Y:S04]  /*12550*/  MOV R0, c[0x0][0x32c] ;  /* 0x0000cb0000007a02 */ /* 0x000fe80000000f00 */
[----:B------:R-:W-:Y:S11]  /*12560*/  ISETP.NE.AND P0, PT, R0, 0x1, PT ;  /* 0x000000010000780c */ /* 0x000ff60003f05270 */
[----:B------:R-:W-:Y:S02]  /*12570*/  @!UPT UIADD3 URZ, URZ, URZ, URZ ;  /* 0x0000003f3f3ff290 */ /* 0x000fe4000fffe03f */
[----:B------:R-:W-:Y:S05]  /*12580*/  @P0 IMAD.HI.U32 R0, R2, c[0x0][0x330], RZ ;  /* 0x0000cc0002000a27 */ /* 0x000fea00078e00ff */
[----:B------:R-:W-:Y:S02]  /*12590*/  @P0 SHF.R.U32.HI R2, RZ, c[0x0][0x334], R0 ;  /* 0x0000cd00ff020a19 */ /* 0x000fe40000011600 */
.L_x_1000:
[----:B------:R-:W-:Y:S05]  /*125a0*/  BSYNC B0 ;  /* 0x0000000000007941 */ /* 0x000fea0003800000 */
.L_x_998:
[----:B------:R-:W-:Y:S05]  /*125b0*/  IMAD R2, R2, c[0x0][0x32c], R3 ;  /* 0x0000cb0002027a24 */ /* 0x000fea00078e0203 */
[----:B------:R-:W-:Y:S02]  /*125c0*/  IADD3 R0, R2, c[0x0][0x32c], RZ ;  /* 0x0000cb0002007a10 */ /* 0x000fe40007ffe0ff */
[----:B------:R-:W-:Y:S02]  /*125d0*/  IMNMX R171, R171, R2, !PT ;  /* 0x00000002abab7217 */ /* 0x000fe40007800200 */
[----:B------:R-:W-:Y:S02]  /*125e0*/  IMNMX R177, R177, R0, PT ;  /* 0x00000000b1b17217 */ /* 0x000fe40003800200 */
.L_x_997:
[----:B------:R-:W-:Y:S01]  /*125f0*/  PLOP3.LUT P0, PT, PT, PT, UP0, 0x40, 0x0 ;  /* 0x000000000000781c */ /* 0x000fe20003f0e808 */
[----:B------:R-:W1:Y:S02]  /*12600*/  SHFL.IDX PT, R2, R174, 0x1, 0x1c1f ;  /* 0x003c1f00ae027f89 */ /* 0x000e6400000e0000 */
[----:B-1----:R-:W-:Y:S01]  /*12610*/  IADD3 R179, R170, R2, RZ ;  /* 0x00000002aab37210 */ /* 0x002fe20007ffe0ff */
[----:B------:R-:W-:Y:S09]  /*12620*/  IMAD.IADD R181, R173, 0x1, R2 ;  /* 0x00000001adb57824 */ /* 0x000ff200078e0202 */
        /* <DEDUP_REMOVED lines=16> */
.L_x_1003:
[----:B------:R-:W-:Y:S04]  /*12730*/  MOV R0, c[0x0][0x32c] ;  /* 0x0000cb0000007a02 */ /* 0x000fe80000000f00 */
[----:B------:R-:W-:Y:S11]  /*12740*/  ISETP.NE.AND P0, PT, R0, 0x1, PT ;  /* 0x000000010000780c */ /* 0x000ff60003f05270 */
[----:B------:R-:W-:Y:S02]  /*12750*/  @!UPT UIADD3 URZ, URZ, URZ, URZ ;  /* 0x0000003f3f3ff290 */ /* 0x000fe4000fffe03f */
[----:B------:R-:W-:Y:S05]  /*12760*/  @P0 IMAD.HI.U32 R0, R2, c[0x0][0x330], RZ ;  /* 0x0000cc0002000a27 */ /* 0x000fea00078e00ff */
[----:B------:R-:W-:Y:S02]  /*12770*/  @P0 SHF.R.U32.HI R2, RZ, c[0x0][0x334], R0 ;  /* 0x0000cd00ff020a19 */ /* 0x000fe40000011600 */
.L_x_1004:
[----:B------:R-:W-:Y:S05]  /*12780*/  BSYNC B0 ;  /* 0x0000000000007941 */ /* 0x000fea0003800000 */
.L_x_1002:
[----:B------:R-:W-:Y:S05]  /*12790*/  IMAD R2, R2, c[0x0][0x32c], R3 ;  /* 0x0000cb0002027a24 */ /* 0x000fea00078e0203 */
[----:B------:R-:W-:Y:S02]  /*127a0*/  IADD3 R0, R2, c[0x0][0x32c], RZ ;  /* 0x0000cb0002007a10 */ /* 0x000fe40007ffe0ff */
[----:B------:R-:W-:Y:S02]  /*127b0*/  IMNMX R179, R179, R2, !PT ;  /* 0x00000002b3b37217 */ /* 0x000fe40007800200 */
[----:B------:R-:W-:Y:S02]  /*127c0*/  IMNMX R181, R181, R0, PT ;  /* 0x00000000b5b57217 */ /* 0x000fe40003800200 */
.L_x_1001:
[C---:B------:R-:W-:Y:S02]  /*127d0*/  ISETP.GE.AND P0, PT, R169.reuse, 0x2, PT ;  /* 0x00000002a900780c */ /* 0x040fe40003f06270 */
[----:B------:R-:W-:Y:S02]  /*127e0*/  ISETP.GE.AND P2, PT, R169, 0xa, PT ;  /* 0x0000000aa900780c */ /* 0x000fe40003f46270 */
[----:B------:R-:W-:Y:S02]  /*127f0*/  P2R R182, PR, RZ, 0x1 ;  /* 0x00000001ffb67803 */ /* 0x000fe40000000000 */
[----:B------:R-:W-:Y:S02]  /*12800*/  ISETP.GT.AND P0, PT, R171, 0x1, !P0 ;  /* 0x00000001ab00780c */ /* 0x000fe40004704270 */
[----:B------:R-:W-:Y:S02]  /*12810*/  ISETP.GE.AND P1, PT, R169, 0x9, PT ;  /* 0x00000009a900780c */ /* 0x000fe40003f26270 */
[----:B------:R-:W-:Y:S02]  /*12820*/  ISETP.LT.OR P0, PT, R177, 0x2, P0 ;  /* 0x00000002b100780c */ /* 0x000fe40000701670 */
[----:B------:R-:W-:Y:S02]  /*12830*/  P2R R180, PR, RZ, 0x2 ;  /* 0x00000002ffb47803 */ /* 0x000fe40000000000 */
[----:B------:R-:W-:Y:S02]  /*12840*/  FSEL R2, R5, -INF , !P0 ;  /* 0xff80000005027808 */ /* 0x000fe40004000000 */
[C---:B------:R-:W-:Y:S02]  /*12850*/  ISETP.GT.AND P0, PT, R171.reuse, 0x9, !P2 ;  /* 0x00000009ab00780c */ /* 0x040fe40005704270 */
[----:B------:R-:W-:Y:S02]  /*12860*/  ISETP.GT.AND P1, PT, R171, 0x8, !P1 ;  /* 0x00000008ab00780c */ /* 0x000fe40004f24270 */
[----:B------:R-:W-:Y:S02]  /*12870*/  P2R R184, PR, RZ, 0x4 ;  /* 0x00000004ffb87803 */ /* 0x000fe40000000000 */
[----:B------:R-:W-:Y:S02]  /*12880*/  ISETP.LT.OR P0, PT, R177, 0xa, P0 ;  /* 0x0000000ab100780c */ /* 0x000fe40000701670 */
[----:B------:R-:W-:Y:S02]  /*12890*/  ISETP.GE.AND P2, PT, R169, 0x11, PT ;  /* 0x00000011a900780c */ /* 0x000fe40003f46270 */
[----:B------:R-:W-:Y:S02]  /*128a0*/  ISETP.LT.OR P1, PT, R177, 0x9, P1 ;  /* 0x00000009b100780c */ /* 0x000fe40000f21670 */
[----:B------:R-:W-:Y:S02]  /*128b0*/  FSEL R0, R17, -INF , !P0 ;  /* 0xff80000011007808 */ /* 0x000fe40004000000 */
[----:B------:R-:W-:Y:S01]  /*128c0*/  ISETP.GT.AND P0, PT, R171, 0x10, !P2 ;  /* 0x00000010ab00780c */ /* 0x000fe20005704270 */
[----:B------:R-:W1:Y:S01]  /*128d0*/  SHFL.IDX PT, R17, R174, 0x2, 0x1c1f ;  /* 0x005c1f00ae117f89 */ /* 0x000e6200000e0000 */
[----:B------:R-:W-:Y:S02]  /*128e0*/  FSEL R5, R16, -INF , !P1 ;  /* 0xff80000010057808 */ /* 0x000fe40004800000 */
        /* <DEDUP_REMOVED lines=9> */
[----:B------:R-:W-:Y:S01]  /*12980*/  P2R R247, PR, RZ, 0x2 ;  /* 0x00000002fff77803 */ /* 0x000fe20000000000 */
[----:B------:R2:W-:Y:S01]  /*12990*/  STL [R1+0x4], R16 ;  /* 0x0000041001007387 */ /* 0x0005e20000100800 */
[----:B------:R-:W-:Y:S02]  /*129a0*/  ISETP.LT.OR P0, PT, R177, 0x19, P0 ;  /* 0x00000019b100780c */ /* 0x000fe40000701670 */
[C---:B------:R-:W-:Y:S02]  /*129b0*/  ISETP.GE.AND P1, PT, R169.reuse, 0x1a, PT ;  /* 0x0000001aa900780c */ /* 0x040fe40003f26270 */
[C---:B------:R-:W-:Y:S02]  /*129c0*/  ISETP.GE.AND P6, PT, R169.reuse, 0x52, PT ;  /* 0x00000052a900780c */ /* 0x040fe40003fc6270 */
[----:B------:R-:W-:Y:S02]  /*129d0*/  P2R R246, PR, RZ, 0x2 ;  /* 0x00000002fff67803 */ /* 0x000fe40000000000 */
[C---:B------:R-:W-:Y:S02]  /*129e0*/  ISETP.GE.AND P5, PT, R169.reuse, 0x59, PT ;  /* 0x00000059a900780c */ /* 0x040fe40003fa6270 */
[----:B------:R-:W-:Y:S02]  /*129f0*/  P2R R192, PR, RZ, 0x4 ;  /* 0x00000004ffc07803 */ /* 0x000fe40000000000 */
[----:B------:R-:W-:Y:S02]  /*12a00*/  ISETP.GE.AND P2, PT, R169, 0x1, PT ;  /* 0x00000001a900780c */ /* 0x000fe40003f46270 */
[----:B--2---:R-:W-:Y:S02]  /*12a10*/  FSEL R16, R32, -INF , !P0 ;  /* 0xff80000020107808 */ /* 0x004fe40004000000 */
        /* <DEDUP_REMOVED lines=54> */
[----:B------:R-:W-:Y:S01]  /*12d80*/  FSEL R185, R69, -INF , !P0 ;  /* 0xff80000045b97808 */ /* 0x000fe20004000000 */
[--C-:B-1----:R-:W-:Y:S01]  /*12d90*/  IMAD.IADD R69, R170, 0x1, R17.reuse ;  /* 0x00000001aa457824 */ /* 0x102fe200078e0211 */
[----:B------:R-:W-:Y:S02]  /*12da0*/  ISETP.GT.AND P0, PT, R171, 0x48, !P1 ;  /* 0x00000048ab00780c */ /* 0x000fe40004f04270 */
[----:B------:R-:W-:Y:S02]  /*12db0*/  ISETP.GE.AND P1, PT, R169, 0x4a, PT ;  /* 0x0000004aa900780c */ /* 0x000fe40003f26270 */
[----:B------:R-:W-:Y:S02]  /*12dc0*/  ISETP.LT.OR P0, PT, R177, 0x49, P0 ;  /* 0x00000049b100780c */ /* 0x000fe40000701670 */
[----:B------:R-:W-:Y:S02]  /*12dd0*/  P2R R21, PR, RZ, 0x2 ;  /* 0x00000002ff157803 */ /* 0x000fe40000000000 */
[----:B------:R-:W-:Y:S01]  /*12de0*/  FSEL R176, R80, -INF , !P0 ;  /* 0xff80000050b07808 */ /* 0x000fe20004000000 */
[----:B------:R-:W-:Y:S01]  /*12df0*/  IMAD.IADD R80, R173, 0x1, R17 ;  /* 0x00000001ad507824 */ /* 0x000fe200078e0211 */
[----:B------:R-:W-:Y:S02]  /*12e00*/  ISETP.GT.AND P0, PT, R171, 0x49, !P1 ;  /* 0x00000049ab00780c */ /* 0x000fe40004f04270 */
[----:B------:R-:W-:Y:S02]  /*12e10*/  ISETP.GE.AND P1, PT, R169, 0x51, PT ;  /* 0x00000051a900780c */ /* 0x000fe40003f26270 */
[----:B------:R-:W-:Y:S02]  /*12e20*/  ISETP.LT.OR P0, PT, R177, 0x4a, P0 ;  /* 0x0000004ab100780c */ /* 0x000fe40000701670 */
        /* <DEDUP_REMOVED lines=14> */
[----:B------:R-:W-:Y:S04]  /*12f10*/  ISETP.GE.AND P0, PT, R169, 0x5a, PT ;  /* 0x0000005aa900780c */ /* 0x000fe80003f06270 */
[----:B------:R-:W-:Y:S04]  /*12f20*/  ISETP.GT.AND P2, PT, R171, 0x59, !P0 ;  /* 0x00000059ab00780c */ /* 0x000fe80004744270 */
[----:B------:R-:W-:Y:S04]  /*12f30*/  ISETP.LT.OR P2, PT, R177, 0x5a, P2 ;  /* 0x0000005ab100780c */ /* 0x000fe80001741670 */
        /* <DEDUP_REMOVED lines=19> */
.L_x_1007:
[----:B------:R-:W-:Y:S04]  /*13070*/  MOV R4, c[0x0][0x32c] ;  /* 0x0000cb0000047a02 */ /* 0x000fe80000000f00 */
[----:B------:R-:W-:Y:S11]  /*13080*/  ISETP.NE.AND P2, PT, R4, 0x1, PT ;  /* 0x000000010400780c */ /* 0x000ff60003f45270 */
[----:B------:R-:W-:Y:S02]  /*13090*/  @!UPT UIADD3 URZ, URZ, URZ, URZ ;  /* 0x0000003f3f3ff290 */ /* 0x000fe4000fffe03f */
[----:B------:R-:W-:Y:S05]  /*130a0*/  @P2 IMAD.HI.U32 R4, R17, c[0x0][0x330], RZ ;  /* 0x0000cc0011042a27 */ /* 0x000fea00078e00ff */
[----:B------:R-:W-:Y:S02]  /*130b0*/  @P2 SHF.R.U32.HI R17, RZ, c[0x0][0x334], R4 ;  /* 0x0000cd00ff112a19 */ /* 0x000fe40000011604 */
.L_x_1008:
[----:B------:R-:W-:Y:S05]  /*130c0*/  BSYNC B0 ;  /* 0x0000000000007941 */ /* 0x000fea0003800000 */
.L_x_1006:
[----:B------:R-:W-:Y:S05]  /*130d0*/  IMAD R17, R17, c[0x0][0x32c], R3 ;  /* 0x0000cb0011117a24 */ /* 0x000fea00078e0203 */
[----:B------:R-:W-:Y:S02]  /*130e0*/  IADD3 R4, R17, c[0x0][0x32c], RZ ;  /* 0x0000cb0011047a10 */ /* 0x000fe40007ffe0ff */
[----:B------:R-:W-:Y:S02]  /*130f0*/  IMNMX R69, R69, R17, !PT ;  /* 0x0000001145457217 */ /* 0x000fe40007800200 */
[----:B------:R-:W-:Y:S02]  /*13100*/  IMNMX R80, R80, R4, PT ;  /* 0x0000000450507217 */ /* 0x000fe40003800200 */
.L_x_1005:
[----:B------:R-:W-:Y:S02]  /*13110*/  ISETP.NE.AND P2, PT, R180, RZ, PT ;  /* 0x000000ffb400720c */ /* 0x000fe40003f45270 */
[----:B------:R-:W-:Y:S02]  /*13120*/  P2R R84, PR, RZ, 0x10 ;  /* 0x00000010ff547803 */ /* 0x000fe40000000000 */
[----:B------:R-:W-:Y:S02]  /*13130*/  ISETP.GT.AND P2, PT, R179, 0x8, !P2 ;  /* 0x00000008b300780c */ /* 0x000fe40005744270 */
[----:B------:R-:W-:Y:S02]  /*13140*/  ISETP.NE.AND P4, PT, R32, RZ, PT ;  /* 0x000000ff2000720c */ /* 0x000fe40003f85270 */
[----:B------:R-:W-:Y:S02]  /*13150*/  ISETP.LT.OR P2, PT, R181, 0x9, P2 ;  /* 0x00000009b500780c */ /* 0x000fe40001741670 */
[----:B------:R-:W-:Y:S02]  /*13160*/  P2R R81, PR, RZ, 0x8 ;  /* 0x00000008ff517803 */ /* 0x000fe40000000000 */
[----:B------:R-:W-:Y:S02]  /*13170*/  FSEL R4, R18, -INF , !P2 ;  /* 0xff80000012047808 */ /* 0x000fe40005000000 */
[----:B------:R-:W-:Y:S02]  /*13180*/  ISETP.NE.AND P2, PT, R184, RZ, PT ;  /* 0x000000ffb800720c */ /* 0x000fe40003f45270 */
[----:B------:R-:W-:Y:S02]  /*13190*/  ISETP.NE.AND P3, PT, R21, RZ, PT ;  /* 0x000000ff1500720c */ /* 0x000fe40003f65270 */
[----:B------:R-:W-:Y:S04]  /*131a0*/  ISETP.GT.AND P2, PT, R179, 0x9, !P2 ;  /* 0x00000009b300780c */ /* 0x000fe80005744270 */
[----:B------:R-:W-:Y:S04]  /*131b0*/  ISETP.LT.OR P2, PT, R181, 0xa, P2 ;  /* 0x0000000ab500780c */ /* 0x000fe80001741670 */
[----:B------:R-:W-:Y:S02]  /*131c0*/  FSEL R19, R19, -INF , !P2 ;  /* 0xff80000013137808 */ /* 0x000fe40005000000 */
[----:B------:R-:W-:Y:S04]  /*131d0*/  ISETP.NE.AND P2, PT, R192, RZ, PT ;  /* 0x000000ffc000720c */ /* 0x000fe80003f45270 */
[----:B------:R-:W-:Y:S04]  /*131e0*/  ISETP.GT.AND P2, PT, R179, 0x10, !P2 ;  /* 0x00000010b300780c */ /* 0x000fe80005744270 */
[----:B------:R-:W-:Y:S04]  /*131f0*/  ISETP.LT.OR P2, PT, R181, 0x11, P2 ;  /* 0x00000011b500780c */ /* 0x000fe80001741670 */
[----:B------:R-:W-:Y:S02]  /*13200*/  FSEL R18, R22, -INF , !P2 ;  /* 0xff80000016127808 */ /* 0x000fe40005000000 */
[----:B------:R-:W-:Y:S02]  /*13210*/  ISETP.NE.AND P2, PT, R249, RZ, PT ;  /* 0x000000fff900720c */ /* 0x000fe40003f45270 */
[----:B------:R-:W-:Y:S02]  /*13220*/  P2R R22, PR, RZ, 0x10 ;  /* 0x00000010ff167803 */ /* 0x000fe40000000000 */
        /* <DEDUP_REMOVED lines=53> */
[----:B------:R-:W-:Y:S02]  /*13580*/  ISETP.GT.AND P2, PT, R179, 0x48, !P4 ;  /* 0x00000048b300780c */ /* 0x000fe40006744270 */
[----:B------:R-:W-:Y:S02]  /*13590*/  ISETP.NE.AND P4, PT, R68, RZ, PT ;  /* 0x000000ff4400720c */ /* 0x000fe40003f85270 */
        /* <DEDUP_REMOVED lines=12> */
[----:B------:R-:W-:Y:S04]  /*13660*/  ISETP.GT.AND P2, PT, R179, 0x1, !P2 ;  /* 0x00000001b300780c */ /* 0x000fe80005744270 */
[----:B------:R-:W-:Y:S04]  /*13670*/  ISETP.LT.OR P2, PT, R181, 0x2, P2 ;  /* 0x00000002b500780c */ /* 0x000fe80001741670 */
[----:B------:R-:W-:Y:S02]  /*13680*/  FSEL R7, R7, -INF , !P2 ;  /* 0xff80000007077808 */ /* 0x000fe40005000000 */
[----:B------:R-:W-:Y:S04]  /*13690*/  ISETP.GT.AND P2, PT, R179, RZ, !P4 ;  /* 0x000000ffb300720c */ /* 0x000fe80006744270 */
        /* <DEDUP_REMOVED lines=8> */
[----:B------:R-:W-:Y:S02]  /*13720*/  ISETP.GT.AND P2, PT, R69, RZ, !P4 ;  /* 0x000000ff4500720c */ /* 0x000fe40006744270 */
[----:B------:R-:W-:Y:S01]  /*13730*/  ISETP.NE.AND P4, PT, R22, RZ, PT ;  /* 0x000000ff1600720c */ /* 0x000fe20003f85270 */
[----:B------:R-:W-:Y:S01]  /*13740*/  IMAD.IADD R22, R173, 0x1, R23 ;  /* 0x00000001ad167824 */ /* 0x000fe200078e0217 */
        /* <DEDUP_REMOVED lines=74> */
[----:B------:R-:W-:Y:S02]  /*13bf0*/  ISETP.GT.AND P2, PT, R69, 0x49, !P3 ;  /* 0x000000494500780c */ /* 0x000fe40005f44270 */
[----:B------:R-:W-:Y:S02]  /*13c00*/  ISETP.NE.AND P3, PT, R81, RZ, PT ;  /* 0x000000ff5100720c */ /* 0x000fe40003f65270 */
        /* <DEDUP_REMOVED lines=32> */
.L_x_1011:
[----:B------:R-:W-:Y:S04]  /*13e10*/  MOV R23, c[0x0][0x32c] ;  /* 0x0000cb0000177a02 */ /* 0x000fe80000000f00 */
[----:B------:R-:W-:Y:S11]  /*13e20*/  ISETP.NE.AND P2, PT, R23, 0x1, PT ;  /* 0x000000011700780c */ /* 0x000ff60003f45270 */
[----:B------:R-:W-:Y:S02]  /*13e30*/  @!UPT UIADD3 URZ, URZ, URZ, URZ ;  /* 0x0000003f3f3ff290 */ /* 0x000fe4000fffe03f */
[----:B------:R-:W-:Y:S05]  /*13e40*/  @P2 IMAD.HI.U32 R23, R24, c[0x0][0x330], RZ ;  /* 0x0000cc0018172a27 */ /* 0x000fea00078e00ff */
[----:B------:R-:W-:Y:S02]  /*13e50*/  @P2 SHF.R.U32.HI R24, RZ, c[0x0][0x334], R23 ;  /* 0x0000cd00ff182a19 */ /* 0x000fe40000011617 */
.L_x_1012:
[----:B------:R-:W-:Y:S05]  /*13e60*/  BSYNC B0 ;  /* 0x0000000000007941 */ /* 0x000fea0003800000 */
.L_x_1010:
[----:B------:R-:W-:Y:S05]  /*13e70*/  IMAD R3, R24, c[0x0][0x32c], R3 ;  /* 0x0000cb0018037a24 */ /* 0x000fea00078e0203 */
[----:B------:R-:W-:Y:S02]  /*13e80*/  IADD3 R23, R3, c[0x0][0x32c], RZ ;  /* 0x0000cb0003177a10 */ /* 0x000fe40007ffe0ff */
[----:B------:R-:W-:Y:S02]  /*13e90*/  IMNMX R170, R170, R3, !PT ;  /* 0x00000003aaaa7217 */ /* 0x000fe40007800200 */
[----:B------:R-:W-:Y:S02]  /*13ea0*/  IMNMX R22, R22, R23, PT ;  /* 0x0000001716167217 */ /* 0x000fe40003800200 */
.L_x_1009:
[----:B------:R-:W2:Y:S01]  /*13eb0*/  LDL.LU R3, [R1+0x4] ;  /* 0x0000040001037983 */ /* 0x000ea20000300800 */
[----:B------:R-:W-:Y:S02]  /*13ec0*/  ISETP.NE.AND P2, PT, R68, RZ, PT ;  /* 0x000000ff4400720c */ /* 0x000fe40003f45270 */
[----:B------:R-:W-:Y:S02]  /*13ed0*/  MOV R29, R35 ;  /* 0x00000023001d7202 */ /* 0x000fe40000000f00 */
[----:B------:R-:W-:Y:S02]  /*13ee0*/  ISETP.GT.AND P2, PT, R170, RZ, !P2 ;  /* 0x000000ffaa00720c */ /* 0x000fe40005744270 */
[----:B------:R-:W-:Y:S02]  /*13ef0*/  MOV R56, R54 ;  /* 0x0000003600387202 */ /* 0x000fe40000000f00 */
[----:B------:R-:W-:Y:S02]  /*13f00*/  ISETP.LT.OR P2, PT, R22, 0x1, P2 ;  /* 0x000000011600780c */ /* 0x000fe40001741670 */
[----:B------:R-:W-:Y:S02]  /*13f10*/  ISETP.GT.AND P1, PT, R170, 0x50, !P1 ;  /* 0x00000050aa00780c */ /* 0x000fe40004f24270 */
[----:B------:R-:W-:Y:S02]  /*13f20*/  FSEL R10, R10, -INF , !P2 ;  /* 0xff8000000a0a7808 */ /* 0x000fe40005000000 */
[----:B------:R-:W-:Y:S02]  /*13f30*/  ISETP.NE.AND P2, PT, R182, RZ, PT ;  /* 0x000000ffb600720c */ /* 0x000fe40003f45270 */
[----:B------:R-:W-:Y:S02]  /*13f40*/  ISETP.LT.OR P1, PT, R22, 0x51, P1 ;  /* 0x000000511600780c */ /* 0x000fe40000f21670 */
[C---:B------:R-:W-:Y:S02]  /*13f50*/  ISETP.GT.AND P2, PT, R170.reuse, 0x1, !P2 ;  /* 0x00000001aa00780c */ /* 0x040fe40005744270 */
[----:B------:R-:W-:Y:S02]  /*13f60*/  ISETP.GT.AND P6, PT, R170, 0x51, !P6 ;  /* 0x00000051aa00780c */ /* 0x000fe400077c4270 */
        /* <DEDUP_REMOVED lines=8> */
[----:B------:R-:W-:Y:S02]  /*13ff0*/  ISETP.GT.AND P0, PT, R170, 0x59, !P0 ;  /* 0x00000059aa00780c */ /* 0x000fe40004704270 */
[----:B------:R-:W-:Y:S02]  /*14000*/  FSEL R14, R14, -INF , !P2 ;  /* 0xff8000000e0e7808 */ /* 0x000fe40005000000 */
[----:B------:R-:W-:Y:S02]  /*14010*/  ISETP.NE.AND P2, PT, R184, RZ, PT ;  /* 0x000000ffb800720c */ /* 0x000fe40003f45270 */
[----:B------:R-:W-:Y:S02]  /*14020*/  ISETP.LT.OR P0, PT, R22, 0x5a, P0 ;  /* 0x0000005a1600780c */ /* 0x000fe40000701670 */
[----:B------:R-:W-:Y:S02]  /*14030*/  ISETP.GT.AND P2, PT, R170, 0x9, !P2 ;  /* 0x00000009aa00780c */ /* 0x000fe40005744270 */
[----:B------:R-:W-:Y:S02]  /*14040*/  FSEL R90, R90, -INF , !P1 ;  /* 0xff8000005a5a7808 */ /* 0x000fe40004800000 */
[----:B------:R-:W-:Y:S02]  /*14050*/  ISETP.LT.OR P2, PT, R22, 0xa, P2 ;  /* 0x0000000a1600780c */ /* 0x000fe40001741670 */
[----:B------:R-:W-:Y:S02]  /*14060*/  FSEL R45, R95, -INF , !P0 ;  /* 0xff8000005f2d7808 */ /* 0x000fe40004000000 */
[----:B------:R-:W-:Y:S02]  /*14070*/  FSEL R15, R15, -INF , !P2 ;  /* 0xff8000000f0f7808 */ /* 0x000fe40005000000 */
[----:B------:R-:W-:Y:S02]  /*14080*/  ISETP.NE.AND P2, PT, R192, RZ, PT ;  /* 0x000000ffc000720c */ /* 0x000fe40003f45270 */
[----:B------:R-:W-:Y:S02]  /*14090*/  FSEL R91, R91, -INF , !P6 ;  /* 0xff8000005b5b7808 */ /* 0x000fe40007000000 */
[----:B------:R-:W-:Y:S02]  /*140a0*/  ISETP.GT.AND P2, PT, R170, 0x10, !P2 ;  /* 0x00000010aa00780c */ /* 0x000fe40005744270 */
[----:B------:R-:W-:Y:S02]  /*140b0*/  FSEL R94, R94, -INF , !P5 ;  /* 0xff8000005e5e7808 */ /* 0x000fe40006800000 */
        /* <DEDUP_REMOVED lines=18> */
[----:B------:R-:W-:Y:S04]  /*141e0*/  ISETP.GT.AND P2, PT, R170, 0x19, !P2 ;  /* 0x00000019aa00780c */ /* 0x000fe80005744270 */
[----:B------:R-:W-:Y:S04]  /*141f0*/  ISETP.LT.OR P2, PT, R22, 0x1a, P2 ;  /* 0x0000001a1600780c */ /* 0x000fe80001741670 */
        /* <DEDUP_REMOVED lines=27> */
[----:B------:R-:W-:Y:S02]  /*143b0*/  MOV R58, R28 ;  /* 0x0000001c003a7202 */ /* 0x000fe40000000f00 */
[----:B------:R-:W-:Y:S02]  /*143c0*/  ISETP.GT.AND P2, PT, R170, 0x31, !P2 ;  /* 0x00000031aa00780c */ /* 0x000fe40005744270 */
[----:B------:R-:W-:Y:S02]  /*143d0*/  MOV R28, R85 ;  /* 0x00000055001c7202 */ /* 0x000fe40000000f00 */
[----:B------:R-:W-:Y:S02]  /*143e0*/  ISETP.LT.OR P2, PT, R22, 0x32, P2 ;  /* 0x000000321600780c */ /* 0x000fe40001741670 */
[----:B------:R-:W-:Y:S02]  /*143f0*/  FMNMX.FTZ R26, R57, R26, !PT ;  /* 0x0000001a391a7209 */ /* 0x000fe40007810000 */
[----:B------:R-:W-:Y:S02]  /*14400*/  FSEL R249, R59, -INF , !P2 ;  /* 0xff8000003bf97808 */ /* 0x000fe40005000000 */
        /* <DEDUP_REMOVED lines=52> */
[----:B--2---:R-:W-:Y:S02]  /*14750*/  MOV R34, R3 ;  /* 0x0000000300227202 */ /* 0x004fe40000000f00 */
        /* <DEDUP_REMOVED lines=8> */
[----:B------:R-:W-:Y:S02]  /*147e0*/  ISETP.GT.AND P2, PT, R170, 0x49, !P2 ;  /* 0x00000049aa00780c */ /* 0x000fe40005744270 */
[----:B------:R-:W-:Y:S02]  /*147f0*/  FMNMX.FTZ R3, R20, R3, !PT ;  /* 0x0000000314037209 */ /* 0x000fe40007810000 */
[----:B------:R-:W-:Y:S02]  /*14800*/  ISETP.LT.OR P2, PT, R22, 0x4a, P2 ;  /* 0x0000004a1600780c */ /* 0x000fe40001741670 */
[----:B------:R-:W-:Y:S02]  /*14810*/  FMNMX.FTZ R3, R34, R3, !PT ;  /* 0x0000000322037209 */ /* 0x000fe40007810000 */
[----:B------:R-:W-:Y:S02]  /*14820*/  FSEL R180, R79, -INF , !P2 ;  /* 0xff8000004fb47808 */ /* 0x000fe40005000000 */
        /* <DEDUP_REMOVED lines=33> */
[----:B------:R-:W-:Y:S04]  /*14a40*/  FMNMX.FTZ R3, R96, R3, !PT ;  /* 0x0000000360037209 */ /* 0x000fe80007810000 */
[----:B------:R-:W-:Y:S05]  /*14a50*/  FMNMX.FTZ R3, R97, R3, !PT ;  /* 0x0000000361037209 */ /* 0x000fea0007810000 */
[----:B------:R-:W1:Y:S02]  /*14a60*/  SHFL.BFLY PT, R23, R3, 0x2, 0x1f ;  /* 0x0c401f0003177f89 */ /* 0x000e6400000e0000 */
[----:B-1----:R-:W-:Y:S06]  /*14a70*/  FMNMX.FTZ R23, R3, R23, !PT ;  /* 0x0000001703177209 */ /* 0x002fec0007810000 */
[----:B------:R-:W1:Y:S02]  /*14a80*/  SHFL.BFLY PT, R3, R23, 0x1, 0x1f ;  /* 0x0c201f0017037f89 */ /* 0x000e6400000e0000 */
[----:B-1----:R-:W-:Y:S06]  /*14a90*/  FMNMX.FTZ R3, R23, R3, !PT ;  /* 0x0000000317037209 */ /* 0x002fec0007810000 */
[----:B------:R-:W1:Y:S01]  /*14aa0*/  SHFL.BFLY PT, R23, R21, 0x2, 0x1f ;  /* 0x0c401f0015177f89 */ /* 0x000e6200000e0000 */
[C---:B------:R-:W-:Y:S01]  /*14ab0*/  FSETP.NEU.FTZ.AND P2, PT, R3.reuse, -INF , PT ;  /* 0xff8000000300780b */ /* 0x040fe20003f5d000 */
[C---:B------:R-:W-:Y:S03]  /*14ac0*/  FMUL.FTZ R174, R3.reuse, c[0x0][0x2d0] ;  /* 0x0000b40003ae7a20 */ /* 0x040fe60000410000 */
[----:B------:R-:W-:Y:S02]  /*14ad0*/  FSEL R43, R3, RZ, P2 ;  /* 0x000000ff032b7208 */ /* 0x000fe40001000000 */
[----:B------:R-:W-:Y:S03]  /*14ae0*/  FSEL R174, R174, RZ, P2 ;  /* 0x000000ffaeae7208 */ /* 0x000fe60001000000 */
[----:B------:R-:W-:Y:S02]  /*14af0*/  FADD.FTZ R43, -R43, R167 ;  /* 0x000000a72b2b7221 */ /* 0x000fe40000010100 */
[--C-:B------:R-:W-:Y:S02]  /*14b00*/  FFMA.FTZ R75, R20, c[0x0][0x2d0], -R174.reuse ;  /* 0x0000b400144b7a23 */ /* 0x100fe400000108ae */
[--C-:B------:R-:W-:Y:S02]  /*14b10*/  FFMA.FTZ R76, R53, c[0x0][0x2d0], -R174.reuse ;  /* 0x0000b400354c7a23 */ /* 0x100fe400000108ae */
[--C-:B------:R-:W-:Y:S02]  /*14b20*/  FFMA.FTZ R84, R34, c[0x0][0x2d0], -R174.reuse ;  /* 0x0000b40022547a23 */ /* 0x100fe400000108ae */
[----:B------:R-:W-:Y:S01]  /*14b30*/  MUFU.EX2 R75, R75 ;  /* 0x0000004b004b7308 */ /* 0x000fe20000000800 */
[----:B------:R-:W-:Y:S01]  /*14b40*/  LDSM.16.MT88.4 R32, [R220+0x100] ;  /* 0x00010000dc20783b */ /* 0x000fe20000004200 */
[--C-:B------:R-:W-:Y:S02]  /*14b50*/  FFMA.FTZ R47, R0, c[0x0][0x2d0], -R174.reuse ;  /* 0x0000b400002f7a23 */ /* 0x100fe400000108ae */
[--C-:B------:R-:W-:Y:S01]  /*14b60*/  FFMA.FTZ R86, R16, c[0x0][0x2d0], -R174.reuse ;  /* 0x0000b40010567a23 */ /* 0x100fe200000108ae */
[----:B-1----:R-:W-:Y:S01]  /*14b70*/  FMNMX.FTZ R21, R21, R23, !PT ;  /* 0x0000001715157209 */ /* 0x002fe20007810000 */
[--C-:B------:R-:W-:Y:S02]  /*14b80*/  FFMA.FTZ R189, R189, c[0x0][0x2d0], -R174.reuse ;  /* 0x0000b400bdbd7a23 */ /* 0x100fe400000108ae */
[--C-:B------:R-:W-:Y:S02]  /*14b90*/  FFMA.FTZ R87, R194, c[0x0][0x2d0], -R174.reuse ;  /* 0x0000b400c2577a23 */ /* 0x100fe400000108ae */
[----:B------:R-:W-:Y:S01]  /*14ba0*/  MUFU.EX2 R76, R76 ;  /* 0x0000004c004c7308 */ /* 0x000fe20000000800 */
[----:B------:R-:W1:Y:S01]  /*14bb0*/  SHFL.BFLY PT, R0, R21, 0x1, 0x1f ;  /* 0x0c201f0015007f89 */ /* 0x000e6200000e0000 */
[----:B------:R-:W-:Y:S02]  /*14bc0*/  FMUL.FTZ R43, R43, c[0x0][0x2d0] ;  /* 0x0000b4002b2b7a20 */ /* 0x000fe40000410000 */
[--C-:B------:R-:W-:Y:S01]  /*14bd0*/  FFMA.FTZ R46, R5, c[0x0][0x2d0], -R174.reuse ;  /* 0x0000b400052e7a23 */ /* 0x100fe200000108ae */
[----:B------:R-:W-:Y:S01]  /*14be0*/  FMNMX.FTZ R5, R249, R26, !PT ;  /* 0x0000001af9057209 */ /* 0x000fe20007810000 */
[--C-:B------:R-:W-:Y:S01]  /*14bf0*/  FFMA.FTZ R69, R2, c[0x0][0x2d0], -R174.reuse ;  /* 0x0000b40002457a23 */ /* 0x100fe200000108ae */
[----:B------:R-:W-:Y:S01]  /*14c00*/  FMNMX.FTZ R2, R24, R25, !PT ;  /* 0x0000001918027209 */ /* 0x000fe20007810000 */
[--C-:B------:R-:W-:Y:S01]  /*14c10*/  FFMA.FTZ R190, R190, c[0x0][0x2d0], -R174.reuse ;  /* 0x0000b400bebe7a23 */ /* 0x100fe200000108ae */
[----:B------:R-:W-:Y:S01]  /*14c20*/  FMNMX.FTZ R5, R247, R5, !PT ;  /* 0x00000005f7057209 */ /* 0x000fe20007810000 */
[----:B------:R-:W-:Y:S01]  /*14c30*/  MUFU.EX2 R46, R46 ;  /* 0x0000002e002e7308 */ /* 0x000fe20000000800 */
[C---:B------:R-:W-:Y:S01]  /*14c40*/  FSETP.NEU.FTZ.AND P1, PT, R2.reuse, -INF , PT ;  /* 0xff8000000200780b */ /* 0x040fe20003f3d000 */
[C---:B------:R-:W-:Y:S01]  /*14c50*/  FMUL.FTZ R173, R2.reuse, c[0x0][0x2d0] ;  /* 0x0000b40002ad7a20 */ /* 0x040fe20000410000 */
[----:B------:R-:W-:Y:S01]  /*14c60*/  FMNMX.FTZ R5, R211, R5, !PT ;  /* 0x00000005d3057209 */ /* 0x000fe20007810000 */
[--C-:B------:R-:W-:Y:S01]  /*14c70*/  FFMA.FTZ R195, R195, c[0x0][0x2d0], -R174.reuse ;  /* 0x0000b400c3c37a23 */ /* 0x100fe200000108ae */
[----:B------:R-:W-:Y:S01]  /*14c80*/  FSEL R42, R2, RZ, P1 ;  /* 0x000000ff022a7208 */ /* 0x000fe20000800000 */
[--C-:B------:R-:W-:Y:S01]  /*14c90*/  FFMA.FTZ R196, R196, c[0x0][0x2d0], -R174.reuse ;  /* 0x0000b400c4c47a23 */ /* 0x100fe200000108ae */
[----:B------:R-:W-:Y:S01]  /*14ca0*/  FSEL R173, R173, RZ, P1 ;  /* 0x000000ffadad7208 */ /* 0x000fe20000800000 */
[----:B------:R-:W-:Y:S01]  /*14cb0*/  FFMA.FTZ R205, R205, c[0x0][0x2d0], -R174 ;  /* 0x0000b400cdcd7a23 */ /* 0x000fe200000108ae */
[----:B------:R-:W-:Y:S01]  /*14cc0*/  FMNMX.FTZ R5, R188, R5, !PT ;  /* 0x00000005bc057209 */ /* 0x000fe20007810000 */
[----:B------:R-:W2:Y:S01]  /*14cd0*/  MUFU.EX2 R69, R69 ;  /* 0x0000004500457308 */ /* 0x000ea20000000800 */
[----:B------:R-:W-:Y:S02]  /*14ce0*/  FADD.FTZ R42, -R42, R166 ;  /* 0x000000a62a2a7221 */ /* 0x000fe40000010100 */
[----:B------:R-:W-:Y:S01]  /*14cf0*/  FMNMX.FTZ R5, R184, R5, !PT ;  /* 0x00000005b8057209 */ /* 0x000fe20007810000 */
[--C-:B------:R-:W-:Y:S01]  /*14d00*/  FFMA.FTZ R194, R64, c[0x0][0x2d0], -R173.reuse ;  /* 0x0000b40040c27a23 */ /* 0x100fe200000108ad */
[----:B-1----:R-:W-:Y:S01]  /*14d10*/  FMNMX.FTZ R0, R21, R0, !PT ;  /* 0x0000000015007209 */ /* 0x002fe20007810000 */
[--C-:B------:R-:W-:Y:S01]  /*14d20*/  FFMA.FTZ R72, R19, c[0x0][0x2d0], -R173.reuse ;  /* 0x0000b40013487a23 */ /* 0x100fe200000108ad */
[----:B------:R-:W-:Y:S01]  /*14d30*/  LDSM.16.MT88.4 R20, [R225+0x100] ;  /* 0x00010000e114783b */ /* 0x000fe20000004200 */
[--C-:B------:R-:W-:Y:S01]  /*14d40*/  FFMA.FTZ R83, R18, c[0x0][0x2d0], -R173.reuse ;  /* 0x0000b40012537a23 */ /* 0x100fe200000108ad */
[----:B------:R-:W-:Y:S01]  /*14d50*/  FSETP.NEU.FTZ.AND P0, PT, R0, -INF , PT ;  /* 0xff8000000000780b */ /* 0x000fe20003f1d000 */
[----:B------:R-:W1:Y:S01]  /*14d60*/  MUFU.EX2 R47, R47 ;  /* 0x0000002f002f7308 */ /* 0x000e620000000800 */
[----:B------:R-:W-:Y:S01]  /*14d70*/  FMNMX.FTZ R5, R182, R5, !PT ;  /* 0x00000005b6057209 */ /* 0x000fe20007810000 */
[--C-:B------:R-:W-:Y:S02]  /*14d80*/  FFMA.FTZ R85, R17, c[0x0][0x2d0], -R173.reuse ;  /* 0x0000b40011557a23 */ /* 0x100fe400000108ad */
[----:B------:R-:W-:Y:S01]  /*14d90*/  FMUL.FTZ R170, R0, c[0x0][0x2d0] ;  /* 0x0000b40000aa7a20 */ /* 0x000fe20000410000 */
[----:B------:R-:W-:Y:S01]  /*14da0*/  FMNMX.FTZ R5, R180, R5, !PT ;  /* 0x00000005b4057209 */ /* 0x000fe20007810000 */
[--C-:B------:R-:W-:Y:S02]  /*14db0*/  FFMA.FTZ R78, R6, c[0x0][0x2d0], -R173.reuse ;  /* 0x0000b400064e7a23 */ /* 0x100fe400000108ad */
[--C-:B------:R-:W-:Y:S01]  /*14dc0*/  FFMA.FTZ R73, R7, c[0x0][0x2d0], -R173.reuse ;  /* 0x0000b40007497a23 */ /* 0x100fe200000108ad */
[----:B------:R-:W-:Y:S01]  /*14dd0*/  FSEL R170, R170, RZ, P0 ;  /* 0x000000ffaaaa7208 */ /* 0x000fe20000000000 */
[----:B------:R-:W-:Y:S01]  /*14de0*/  MUFU.EX2 R72, R72 ;  /* 0x0000004800487308 */ /* 0x000fe20000000800 */
[----:B------:R-:W-:Y:S01]  /*14df0*/  FMNMX.FTZ R5, R90, R5, !PT ;  /* 0x000000055a057209 */ /* 0x000fe20007810000 */
[----:B------:R-:W-:Y:S02]  /*14e00*/  FMUL.FTZ R42, R42, c[0x0][0x2d0] ;  /* 0x0000b4002a2a7a20 */ /* 0x000fe40000410000 */
[--C-:B------:R-:W-:Y:S01]  /*14e10*/  FFMA.FTZ R166, R58, c[0x0][0x2d0], -R170.reuse ;  /* 0x0000b4003aa67a23 */ /* 0x100fe200000108aa */
[----:B------:R-:W-:Y:S01]  /*14e20*/  FMNMX.FTZ R5, R91, R5, !PT ;  /* 0x000000055b057209 */ /* 0x000fe20007810000 */
[--C-:B------:R-:W-:Y:S01]  /*14e30*/  FFMA.FTZ R167, R67, c[0x0][0x2d0], -R170.reuse ;  /* 0x0000b40043a77a23 */ /* 0x100fe200000108aa */
[----:B--2---:R-:W-:Y:S01]  /*14e40*/  F2FP.BF16.PACK_AB R48, R69, R76 ;  /* 0x0000004c4530723e */ /* 0x004fe200000010ff */
[--C-:B------:R-:W-:Y:S01]  /*14e50*/  FFMA.FTZ R77, R8, c[0x0][0x2d0], -R170.reuse ;  /* 0x0000b400084d7a23 */ /* 0x100fe200000108aa */
[----:B------:R-:W-:Y:S01]  /*14e60*/  FMNMX.FTZ R5, R94, R5, !PT ;  /* 0x000000055e057209 */ /* 0x000fe20007810000 */
[----:B------:R-:W-:Y:S01]  /*14e70*/  MUFU.EX2 R78, R78 ;  /* 0x0000004e004e7308 */ /* 0x000fe20000000800 */
[--C-:B------:R-:W-:Y:S02]  /*14e80*/  FFMA.FTZ R68, R4, c[0x0][0x2d0], -R173.reuse ;  /* 0x0000b40004447a23 */ /* 0x100fe400000108ad */
[----:B------:R-:W-:Y:S01]  /*14e90*/  FMNMX.FTZ R5, R45, R5, !PT ;  /* 0x000000052d057209 */ /* 0x000fe20007810000 */
[--C-:B------:R-:W-:Y:S01]  /*14ea0*/  FFMA.FTZ R71, R9, c[0x0][0x2d0], -R170.reuse ;  /* 0x0000b40009477a23 */ /* 0x100fe200000108aa */
[----:B-1----:R-:W-:Y:S01]  /*14eb0*/  F2FP.BF16.PACK_AB R50, R47, R46 ;  /* 0x0000002e2f32723e */ /* 0x002fe200000010ff */
[--C-:B------:R-:W-:Y:S02]  /*14ec0*/  FFMA.FTZ R187, R187, c[0x0][0x2d0], -R170.reuse ;  /* 0x0000b400bbbb7a23 */ /* 0x100fe400000108aa */
[----:B------:R-:W1:Y:S01]  /*14ed0*/  SHFL.BFLY PT, R4, R5, 0x2, 0x1f ;  /* 0x0c401f0005047f89 */ /* 0x000e6200000e0000 */
[--C-:B------:R-:W-:Y:S01]  /*14ee0*/  FFMA.FTZ R183, R183, c[0x0][0x2d0], -R170.reuse ;  /* 0x0000b400b7b77a23 */ /* 0x100fe200000108aa */
[----:B------:R-:W2:Y:S01]  /*14ef0*/  MUFU.EX2 R73, R73 ;  /* 0x0000004900497308 */ /* 0x000ea20000000800 */
[--C-:B------:R-:W-:Y:S02]  /*14f00*/  FFMA.FTZ R181, R181, c[0x0][0x2d0], -R170.reuse ;  /* 0x0000b400b5b57a23 */ /* 0x100fe400000108aa */
[--C-:B------:R-:W-:Y:S02]  /*14f10*/  FFMA.FTZ R179, R179, c[0x0][0x2d0], -R170.reuse ;  /* 0x0000b400b3b37a23 */ /* 0x100fe400000108aa */
[--C-:B------:R-:W-:Y:S02]  /*14f20*/  FFMA.FTZ R70, R12, c[0x0][0x2d0], -R170.reuse ;  /* 0x0000b4000c467a23 */ /* 0x100fe400000108aa */
[--C-:B------:R-:W-:Y:S02]  /*14f30*/  FFMA.FTZ R74, R13, c[0x0][0x2d0], -R170.reuse ;  /* 0x0000b4000d4a7a23 */ /* 0x100fe400000108aa */
[--C-:B------:R-:W-:Y:S01]  /*14f40*/  FFMA.FTZ R197, R197, c[0x0][0x2d0], -R173.reuse ;  /* 0x0000b400c5c57a23 */ /* 0x100fe200000108ad */
[----:B------:R-:W3:Y:S01]  /*14f50*/  MUFU.EX2 R68, R68 ;  /* 0x0000004400447308 */ /* 0x000ee20000000800 */
[--C-:B------:R-:W-:Y:S02]  /*14f60*/  FFMA.FTZ R198, R198, c[0x0][0x2d0], -R173.reuse ;  /* 0x0000b400c6c67a23 */ /* 0x100fe400000108ad */
[--C-:B------:R-:W-:Y:S02]  /*14f70*/  FFMA.FTZ R199, R199, c[0x0][0x2d0], -R170.reuse ;  /* 0x0000b400c7c77a23 */ /* 0x100fe400000108aa */
[--C-:B------:R-:W-:Y:S02]  /*14f80*/  FFMA.FTZ R201, R201, c[0x0][0x2d0], -R170.reuse ;  /* 0x0000b400c9c97a23 */ /* 0x100fe400000108aa */
[--C-:B------:R-:W-:Y:S02]  /*14f90*/  FFMA.FTZ R202, R202, c[0x0][0x2d0], -R170.reuse ;  /* 0x0000b400caca7a23 */ /* 0x100fe400000108aa */
[----:B------:R-:W-:Y:S01]  /*14fa0*/  FFMA.FTZ R203, R203, c[0x0][0x2d0], -R170 ;  /* 0x0000b400cbcb7a23 */ /* 0x000fe200000108aa */
[----:B------:R-:W4:Y:S01]  /*14fb0*/  MUFU.EX2 R43, R43 ;  /* 0x0000002b002b7308 */ /* 0x000f220000000800 */
[--C-:B------:R-:W-:Y:S01]  /*14fc0*/  FFMA.FTZ R250, R250, c[0x0][0x2d0], -R174.reuse ;  /* 0x0000b400fafa7a23 */ /* 0x100fe200000108ae */
[----:B-1----:R-:W-:Y:S01]  /*14fd0*/  FMNMX.FTZ R4, R5, R4, !PT ;  /* 0x0000000405047209 */ /* 0x002fe20007810000 */
[----:B------:R-:W-:Y:S01]  /*14fe0*/  FFMA.FTZ R251, R251, c[0x0][0x2d0], -R173 ;  /* 0x0000b400fbfb7a23 */ /* 0x000fe200000108ad */
[----:B--2---:R-:W-:Y:S01]  /*14ff0*/  F2FP.BF16.PACK_AB R49, R73, R78 ;  /* 0x0000004e4931723e */ /* 0x004fe200000010ff */
[--C-:B------:R-:W-:Y:S01]  /*15000*/  FFMA.FTZ R204, R204, c[0x0][0x2d0], -R174.reuse ;  /* 0x0000b400cccc7a23 */ /* 0x100fe200000108ae */
[----:B------:R-:W-:Y:S01]  /*15010*/  FSEL R5, R0, RZ, P0 ;  /* 0x000000ff00057208 */ /* 0x000fe20000000000 */
[----:B------:R-:W1:Y:S01]  /*15020*/  SHFL.BFLY PT, R44, R4, 0x1, 0x1f ;  /* 0x0c201f00042c7f89 */ /* 0x000e6200000e0000 */
[----:B------:R-:W-:Y:S02]  /*15030*/  FFMA.FTZ R200, R200, c[0x0][0x2d0], -R174 ;  /* 0x0000b400c8c87a23 */ /* 0x000fe400000108ae */
[----:B------:R-:W2:Y:S01]  /*15040*/  MUFU.EX2 R42, R42 ;  /* 0x0000002a002a7308 */ /* 0x000ea20000000800 */
[----:B------:R-:W-:Y:S02]  /*15050*/  FADD.FTZ R5, -R5, R165 ;  /* 0x000000a505057221 */ /* 0x000fe40000010100 */
[--C-:B------:R-:W-:Y:S01]  /*15060*/  FFMA.FTZ R165, R29, c[0x0][0x2d0], -R173.reuse ;  /* 0x0000b4001da57a23 */ /* 0x100fe200000108ad */
[----:B---3--:R-:W-:Y:S01]  /*15070*/  F2FP.BF16.PACK_AB R51, R72, R68 ;  /* 0x000000444833723e */ /* 0x008fe200000010ff */
[----:B------:R-:W-:Y:S02]  /*15080*/  FMUL.FTZ R5, R5, c[0x0][0x2d0] ;  /* 0x0000b40005057a20 */ /* 0x000fe40000410000 */
[--C-:B------:R-:W-:Y:S02]  /*15090*/  FFMA.FTZ R208, R208, c[0x0][0x2d0], -R173.reuse ;  /* 0x0000b400d0d07a23 */ /* 0x100fe400000108ad */
[--C-:B------:R-:W-:Y:S01]  /*150a0*/  FFMA.FTZ R206, R206, c[0x0][0x2d0], -R173.reuse ;  /* 0x0000b400cece7a23 */ /* 0x100fe200000108ad */
[----:B------:R3:W5:Y:S01]  /*150b0*/  MUFU.EX2 R41, R5 ;  /* 0x0000000500297308 */ /* 0x0007620000000800 */
[--C-:B------:R-:W-:Y:S02]  /*150c0*/  FFMA.FTZ R252, R252, c[0x0][0x2d0], -R170.reuse ;  /* 0x0000b400fcfc7a23 */ /* 0x100fe400000108aa */
[----:B------:R-:W-:Y:S02]  /*150d0*/  FFMA.FTZ R248, R248, c[0x0][0x2d0], -R170 ;  /* 0x0000b400f8f87a23 */ /* 0x000fe400000108aa */
[C---:B----4-:R-:W-:Y:S02]  /*150e0*/  FMUL.FTZ R16, R43.reuse, R148 ;  /* 0x000000942b107220 */ /* 0x050fe40000410000 */
[C---:B------:R-:W-:Y:S02]  /*150f0*/  FMUL.FTZ R17, R43.reuse, R149 ;  /* 0x000000952b117220 */ /* 0x040fe40000410000 */
[C---:B------:R-:W-:Y:S01]  /*15100*/  FMUL.FTZ R104, R43.reuse, R104 ;  /* 0x000000682b687220 */ /* 0x040fe20000410000 */
[----:B------:R-:W-:Y:S01]  /*15110*/  MUFU.EX2 R77, R77 ;  /* 0x0000004d004d7308 */ /* 0x000fe20000000800 */
[----:B-1----:R-:W-:Y:S01]  /*15120*/  FMNMX.FTZ R44, R4, R44, !PT ;  /* 0x0000002c042c7209 */ /* 0x002fe20007810000 */
[----:B------:R-:W-:Y:S02]  /*15130*/  FMUL.FTZ R105, R43, R105 ;  /* 0x000000692b697220 */ /* 0x000fe40000410000 */
[----:B--2---:R-:W-:Y:S01]  /*15140*/  FMUL.FTZ R18, R42, R150 ;  /* 0x000000962a127220 */ /* 0x004fe20000410000 */
[----:B------:R-:W-:Y:S01]  /*15150*/  FSETP.NEU.FTZ.AND P0, PT, R44, -INF , PT ;  /* 0xff8000002c00780b */ /* 0x000fe20003f1d000 */
[----:B------:R-:W-:Y:S02]  /*15160*/  FMUL.FTZ R19, R42, R151 ;  /* 0x000000972a137220 */ /* 0x000fe40000410000 */
[----:B------:R-:W-:Y:S01]  /*15170*/  LDSM.16.MT88.4 R148, [R225+0x2900] ;  /* 0x00290000e194783b */ /* 0x000fe20000004200 */
[C---:B------:R-:W-:Y:S01]  /*15180*/  FSEL R4, R44.reuse, RZ, P0 ;  /* 0x000000ff2c047208 */ /* 0x040fe20000000000 */
[----:B------:R-:W1:Y:S01]  /*15190*/  MUFU.EX2 R71, R71 ;  /* 0x0000004700477308 */ /* 0x000e620000000800 */
[----:B------:R-:W-:Y:S02]  /*151a0*/  FMUL.FTZ R95, R44, c[0x0][0x2d0] ;  /* 0x0000b4002c5f7a20 */ /* 0x000fe40000410000 */
[----:B------:R-:W-:Y:S02]  /*151b0*/  FMUL.FTZ R6, R42, R162 ;  /* 0x000000a22a067220 */ /* 0x000fe40000410000 */
[----:B------:R-:W-:Y:S01]  /*151c0*/  FADD.FTZ R4, -R4, R164 ;  /* 0x000000a404047221 */ /* 0x000fe20000010100 */
[----:B------:R-:W-:Y:S01]  /*151d0*/  FSEL R95, R95, RZ, P0 ;  /* 0x000000ff5f5f7208 */ /* 0x000fe20000000000 */
[----:B------:R-:W-:Y:S01]  /*151e0*/  FFMA.FTZ R164, R52, c[0x0][0x2d0], -R173 ;  /* 0x0000b40034a47a23 */ /* 0x000fe200000108ad */
[----:B------:R-:W-:Y:S01]  /*151f0*/  ISETP.GT.AND P0, PT, R243, UR5, PT ;  /* 0x00000005f3007c0c */ /* 0x000fe2000bf04270 */
[----:B------:R-:W-:Y:S01]  /*15200*/  FMUL.FTZ R4, R4, c[0x0][0x2d0] ;  /* 0x0000b40004047a20 */ /* 0x000fe20000410000 */
[----:B------:R-:W-:Y:S01]  /*15210*/  MUFU.EX2 R70, R70 ;  /* 0x0000004600467308 */ /* 0x000fe20000000800 */
[----:B------:R-:W2:Y:S01]  /*15220*/  LDSM.16.MT88.4 R52, [R219+0x100] ;  /* 0x00010000db34783b */ /* 0x000ea20000004200 */
[----:B---3--:R-:W-:Y:S01]  /*15230*/  FMUL.FTZ R5, R43, R161 ;  /* 0x000000a12b057220 */ /* 0x008fe20000410000 */
[----:B------:R-:W-:Y:S01]  /*15240*/  MOV R161, R56 ;  /* 0x0000003800a17202 */ /* 0x000fe20000000f00 */
[----:B------:R-:W-:Y:S01]  /*15250*/  FMUL.FTZ R7, R42, R163 ;  /* 0x000000a32a077220 */ /* 0x000fe20000410000 */
[----:B------:R-:W-:Y:S01]  /*15260*/  IADD3 R243, R243, -0x1, RZ ;  /* 0xfffffffff3f37810 */ /* 0x000fe20007ffe0ff */
[C---:B-----5:R-:W-:Y:S02]  /*15270*/  FMUL.FTZ R8, R41.reuse, R156 ;  /* 0x0000009c29087220 */ /* 0x060fe40000410000 */
[----:B------:R-:W-:Y:S02]  /*15280*/  FMUL.FTZ R9, R41, R157 ;  /* 0x0000009d29097220 */ /* 0x000fe40000410000 */
[----:B------:R3:W4:Y:S01]  /*15290*/  MUFU.EX2 R40, R4 ;  /* 0x0000000400287308 */ /* 0x0007220000000800 */
[--C-:B------:R-:W-:Y:S02]  /*152a0*/  FFMA.FTZ R82, R10, c[0x0][0x2d0], -R95.reuse ;  /* 0x0000b4000a527a23 */ /* 0x100fe4000001085f */
[--C-:B------:R-:W-:Y:S01]  /*152b0*/  FFMA.FTZ R81, R11, c[0x0][0x2d0], -R95.reuse ;  /* 0x0000b4000b517a23 */ /* 0x100fe2000001085f */
[----:B-1----:R-:W-:Y:S01]  /*152c0*/  F2FP.BF16.PACK_AB R36, R71, R77 ;  /* 0x0000004d4724723e */ /* 0x002fe200000010ff */
[--C-:B------:R-:W-:Y:S02]  /*152d0*/  FFMA.FTZ R80, R14, c[0x0][0x2d0], -R95.reuse ;  /* 0x0000b4000e507a23 */ /* 0x100fe4000001085f */
[----:B------:R-:W-:Y:S02]  /*152e0*/  FFMA.FTZ R79, R15, c[0x0][0x2d0], -R95 ;  /* 0x0000b4000f4f7a23 */ /* 0x000fe4000001085f */
[----:B------:R-:W-:Y:S01]  /*152f0*/  FMUL.FTZ R29, R41, R137 ;  /* 0x00000089291d7220 */ /* 0x000fe20000410000 */
[----:B------:R-:W1:Y:S01]  /*15300*/  MUFU.EX2 R74, R74 ;  /* 0x0000004a004a7308 */ /* 0x000e620000000800 */
[--C-:B------:R-:W-:Y:S02]  /*15310*/  FFMA.FTZ R137, R59, c[0x0][0x2d0], -R170.reuse ;  /* 0x0000b4003b897a23 */ /* 0x100fe400000108aa */
[C---:B------:R-:W-:Y:S02]  /*15320*/  FMUL.FTZ R106, R42.reuse, R106 ;  /* 0x0000006a2a6a7220 */ /* 0x040fe40000410000 */
[----:B------:R-:W-:Y:S02]  /*15330*/  FMUL.FTZ R107, R42, R107 ;  /* 0x0000006b2a6b7220 */ /* 0x000fe40000410000 */
[C---:B------:R-:W-:Y:S02]  /*15340*/  FMUL.FTZ R108, R41.reuse, R108 ;  /* 0x0000006c296c7220 */ /* 0x040fe40000410000 */
[----:B------:R-:W-:Y:S01]  /*15350*/  FMUL.FTZ R109, R41, R109 ;  /* 0x0000006d296d7220 */ /* 0x000fe20000410000 */
[----:B------:R-:W-:Y:S01]  /*15360*/  MUFU.EX2 R82, R82 ;  /* 0x0000005200527308 */ /* 0x000fe20000000800 */
[C---:B------:R-:W-:Y:S02]  /*15370*/  FMUL.FTZ R112, R43.reuse, R112 ;  /* 0x000000702b707220 */ /* 0x040fe40000410000 */
[C---:B------:R-:W-:Y:S02]  /*15380*/  FMUL.FTZ R113, R43.reuse, R113 ;  /* 0x000000712b717220 */ /* 0x040fe40000410000 */
[----:B---3--:R-:W-:Y:S02]  /*15390*/  FMUL.FTZ R4, R43, R160 ;  /* 0x000000a02b047220 */ /* 0x008fe40000410000 */
[----:B------:R-:W-:Y:S02]  /*153a0*/  IMAD.MOV.U32 R160, RZ, RZ, R57 ;  /* 0x000000ffffa07224 */ /* 0x000fe400078e0039 */
[----:B------:R-:W3:Y:S01]  /*153b0*/  LDSM.16.MT88.4 R56, [R218+0x100] ;  /* 0x00010000da38783b */ /* 0x000ee20000004200 */
[----:B------:R-:W5:Y:S01]  /*153c0*/  MUFU.EX2 R81, R81 ;  /* 0x0000005100517308 */ /* 0x000f620000000800 */
[----:B----4-:R-:W-:Y:S01]  /*153d0*/  FMUL.FTZ R10, R40, R158 ;  /* 0x0000009e280a7220 */ /* 0x010fe20000410000 */
[-C--:B------:R-:W-:Y:S05]  /*153e0*/  HMMA.16816.F32.BF16 R4, R48, R20.reuse, R4 ;  /* 0x000000143004723c */ /* 0x080fea0000041804 */
[----:B-1----:R-:W-:Y:S01]  /*153f0*/  F2FP.BF16.PACK_AB R38, R74, R70 ;  /* 0x000000464a26723e */ /* 0x002fe200000010ff */
[C---:B------:R-:W-:Y:S02]  /*15400*/  FMUL.FTZ R11, R40.reuse, R159 ;  /* 0x0000009f280b7220 */ /* 0x040fe40000410000 */
[----:B------:R-:W-:Y:S01]  /*15410*/  MUFU.EX2 R80, R80 ;  /* 0x0000005000507308 */ /* 0x000fe20000000800 */
[C---:B------:R-:W-:Y:S03]  /*15420*/  FMUL.FTZ R110, R40.reuse, R110 ;  /* 0x0000006e286e7220 */ /* 0x040fe60000410000 */
[----:B------:R-:W-:Y:S02]  /*15430*/  FMUL.FTZ R111, R40, R111 ;  /* 0x0000006f286f7220 */ /* 0x000fe40000410000 */
[C---:B------:R-:W-:Y:S02]  /*15440*/  FMUL.FTZ R114, R42.reuse, R114 ;  /* 0x000000722a727220 */ /* 0x040fe40000410000 */
[----:B------:R-:W-:Y:S02]  /*15450*/  FMUL.FTZ R115, R42, R115 ;  /* 0x000000732a737220 */ /* 0x000fe40000410000 */
[----:B------:R-:W1:Y:S01]  /*15460*/  MUFU.EX2 R79, R79 ;  /* 0x0000004f004f7308 */ /* 0x000e620000000800 */
[C---:B------:R-:W-:Y:S02]  /*15470*/  FMUL.FTZ R12, R41.reuse, R152 ;  /* 0x00000098290c7220 */ /* 0x040fe40000410000 */
[----:B------:R-:W-:Y:S01]  /*15480*/  FMUL.FTZ R13, R41, R153 ;  /* 0x00000099290d7220 */ /* 0x000fe20000410000 */
[----:B-----5:R-:W-:Y:S01]  /*15490*/  F2FP.BF16.PACK_AB R37, R81, R82 ;  /* 0x000000525125723e */ /* 0x020fe200000010ff */
[C---:B------:R-:W-:Y:S02]  /*154a0*/  FMUL.FTZ R14, R40.reuse, R154 ;  /* 0x0000009a280e7220 */ /* 0x040fe40000410000 */
[C---:B------:R-:W-:Y:S02]  /*154b0*/  FMUL.FTZ R15, R40.reuse, R155 ;  /* 0x0000009b280f7220 */ /* 0x040fe40000410000 */
[C---:B------:R-:W-:Y:S01]  /*154c0*/  FMUL.FTZ R24, R41.reuse, R140 ;  /* 0x0000008c29187220 */ /* 0x040fe20000410000 */
[----:B------:R-:W-:Y:S01]  /*154d0*/  MUFU.EX2 R84, R84 ;  /* 0x0000005400547308 */ /* 0x000fe20000000800 */
[----:B------:R-:W-:Y:S02]  /*154e0*/  FMUL.FTZ R25, R41, R141 ;  /* 0x0000008d29197220 */ /* 0x000fe40000410000 */
[C---:B------:R-:W-:Y:S02]  /*154f0*/  FMUL.FTZ R26, R40.reuse, R142 ;  /* 0x0000008e281a7220 */ /* 0x040fe40000410000 */
[C---:B------:R-:W-:Y:S02]  /*15500*/  FMUL.FTZ R27, R40.reuse, R143 ;  /* 0x0000008f281b7220 */ /* 0x040fe40000410000 */
[C---:B------:R-:W-:Y:S02]  /*15510*/  FMUL.FTZ R30, R40.reuse, R138 ;  /* 0x0000008a281e7220 */ /* 0x040fe40000410000 */
[----:B------:R-:W-:Y:S01]  /*15520*/  FMUL.FTZ R31, R40, R139 ;  /* 0x0000008b281f7220 */ /* 0x000fe20000410000 */
[----:B------:R-:W-:Y:S01]  /*15530*/  MUFU.EX2 R83, R83 ;  /* 0x0000005300537308 */ /* 0x000fe20000000800 */
[C---:B------:R-:W-:Y:S02]  /*15540*/  FMUL.FTZ R100, R43.reuse, R100 ;  /* 0x000000642b647220 */ /* 0x040fe40000410000 */
[----:B------:R-:W-:Y:S01]  /*15550*/  FMUL.FTZ R101, R43, R101 ;  /* 0x000000652b657220 */ /* 0x000fe20000410000 */
[----:B-1----:R-:W-:Y:S01]  /*15560*/  F2FP.BF16.PACK_AB R39, R79, R80 ;  /* 0x000000504f27723e */ /* 0x002fe200000010ff */
[C---:B------:R-:W-:Y:S02]  /*15570*/  FMUL.FTZ R102, R42.reuse, R102 ;  /* 0x000000662a667220 */ /* 0x040fe40000410000 */
[C---:B------:R-:W-:Y:S02]  /*15580*/  FMUL.FTZ R103, R42.reuse, R103 ;  /* 0x000000672a677220 */ /* 0x040fe40000410000 */
[C---:B------:R-:W-:Y:S01]  /*15590*/  FMUL.FTZ R116, R43.reuse, R116 ;  /* 0x000000742b747220 */ /* 0x040fe20000410000 */
[----:B------:R-:W-:Y:S01]  /*155a0*/  MUFU.EX2 R85, R85 ;  /* 0x0000005500557308 */ /* 0x000fe20000000800 */
[C---:B------:R-:W-:Y:S04]  /*155b0*/  HMMA.16816.F32.BF16 R8, R36.reuse, R20, R8 ;  /* 0x000000142408723c */ /* 0x040fe80000041808 */
[C---:B------:R-:W-:Y:S02]  /*155c0*/  FMUL.FTZ R117, R43.reuse, R117 ;  /* 0x000000752b757220 */ /* 0x040fe40000410000 */
[C---:B------:R-:W-:Y:S02]  /*155d0*/  FMUL.FTZ R118, R42.reuse, R118 ;  /* 0x000000762a767220 */ /* 0x040fe40000410000 */
[-C--:B------:R-:W-:Y:S01]  /*155e0*/  HMMA.16816.F32.BF16 R12, R36, R22.reuse, R12 ;  /* 0x00000016240c723c */ /* 0x080fe2000004180c */
[----:B------:R-:W-:Y:S03]  /*155f0*/  MUFU.EX2 R86, R86 ;  /* 0x0000005600567308 */ /* 0x000fe60000000800 */
[C---:B------:R-:W-:Y:S02]  /*15600*/  FMUL.FTZ R20, R43.reuse, R144 ;  /* 0x000000902b147220 */ /* 0x040fe40000410000 */
[----:B------:R-:W-:Y:S02]  /*15610*/  FMUL.FTZ R21, R43, R145 ;  /* 0x000000912b157220 */ /* 0x000fe40000410000 */
[C---:B------:R-:W-:Y:S03]  /*15620*/  HMMA.16816.F32.BF16 R16, R48.reuse, R22, R16 ;  /* 0x000000163010723c */ /* 0x040fe60000041810 */
[----:B------:R-:W-:Y:S01]  /*15630*/  MUFU.EX2 R87, R87 ;  /* 0x0000005700577308 */ /* 0x000fe20000000800 */
[C---:B------:R-:W-:Y:S02]  /*15640*/  FMUL.FTZ R119, R42.reuse, R119 ;  /* 0x000000772a777220 */ /* 0x040fe40000410000 */
[C---:B------:R-:W-:Y:S02]  /*15650*/  FMUL.FTZ R120, R41.reuse, R120 ;  /* 0x0000007829787220 */ /* 0x040fe40000410000 */
[C---:B------:R-:W-:Y:S04]  /*15660*/  FMUL.FTZ R22, R42.reuse, R146 ;  /* 0x000000922a167220 */ /* 0x040fe80000410000 */
[----:B------:R-:W-:Y:S01]  /*15670*/  FMUL.FTZ R23, R42, R147 ;  /* 0x000000932a177220 */ /* 0x000fe20000410000 */
[----:B------:R-:W-:Y:S01]  /*15680*/  MUFU.EX2 R164, R164 ;  /* 0x000000a400a47308 */ /* 0x000fe20000000800 */
[C---:B------:R-:W-:Y:S02]  /*15690*/  FMUL.FTZ R121, R41.reuse, R121 ;  /* 0x0000007929797220 */ /* 0x040fe40000410000 */
[C---:B------:R-:W-:Y:S02]  /*156a0*/  FMUL.FTZ R122, R40.reuse, R122 ;  /* 0x0000007a287a7220 */ /* 0x040fe40000410000 */
[C---:B------:R-:W-:Y:S01]  /*156b0*/  FMUL.FTZ R123, R40.reuse, R123 ;  /* 0x0000007b287b7220 */ /* 0x040fe20000410000 */
[-C--:B------:R-:W-:Y:S03]  /*156c0*/  HMMA.16816.F32.BF16 R20, R48, R32.reuse, R20 ;  /* 0x000000203014723c */ /* 0x080fe60000041814 */
[C---:B------:R-:W-:Y:S01]  /*156d0*/  FMUL.FTZ R124, R41.reuse, R124 ;  /* 0x0000007c297c7220 */ /* 0x040fe20000410000 */
[----:B------:R-:W-:Y:S01]  /*156e0*/  MUFU.EX2 R165, R165 ;  /* 0x000000a500a57308 */ /* 0x000fe20000000800 */
[C---:B------:R-:W-:Y:S02]  /*156f0*/  FMUL.FTZ R125, R41.reuse, R125 ;  /* 0x0000007d297d7220 */ /* 0x040fe40000410000 */
[C---:B------:R-:W-:Y:S01]  /*15700*/  FMUL.FTZ R126, R40.reuse, R126 ;  /* 0x0000007e287e7220 */ /* 0x040fe20000410000 */
[C---:B------:R-:W-:Y:S04]  /*15710*/  HMMA.16816.F32.BF16 R24, R36.reuse, R32, R24 ;  /* 0x000000202418723c */ /* 0x040fe80000041818 */
[----:B------:R-:W-:Y:S02]  /*15720*/  FMUL.FTZ R127, R40, R127 ;  /* 0x0000007f287f7220 */ /* 0x000fe40000410000 */
[----:B------:R-:W-:Y:S01]  /*15730*/  MUFU.EX2 R137, R137 ;  /* 0x0000008900897308 */ /* 0x000fe20000000800 */
[--C-:B------:R-:W-:Y:S02]  /*15740*/  FFMA.FTZ R32, R28, c[0x0][0x2d0], -R170.reuse ;  /* 0x0000b4001c207a23 */ /* 0x100fe400000108aa */
[C---:B------:R-:W-:Y:S03]  /*15750*/  FMUL.FTZ R28, R41.reuse, R136 ;  /* 0x00000088291c7220 */ /* 0x040fe60000410000 */
[----:B------:R-:W-:Y:S02]  /*15760*/  FMUL.FTZ R33, R41, R133 ;  /* 0x0000008529217220 */ /* 0x000fe40000410000 */
[----:B------:R-:W-:Y:S02]  /*15770*/  FFMA.FTZ R133, R192, c[0x0][0x2d0], -R95 ;  /* 0x0000b400c0857a23 */ /* 0x000fe4000001085f */
[-C--:B------:R-:W-:Y:S01]  /*15780*/  HMMA.16816.F32.BF16 R28, R36, R34.reuse, R28 ;  /* 0x00000022241c723c */ /* 0x080fe2000004181c */
[----:B------:R1:W4:Y:S02]  /*15790*/  MUFU.EX2 R136, R32 ;  /* 0x0000002000887308 */ /* 0x0003240000000800 */
[----:B------:R-:W-:Y:S02]  /*157a0*/  FFMA.FTZ R192, R65, c[0x0][0x2d0], -R173 ;  /* 0x0000b40041c07a23 */ /* 0x000fe400000108ad */
[--C-:B------:R-:W-:Y:S02]  /*157b0*/  FFMA.FTZ R188, R188, c[0x0][0x2d0], -R95.reuse ;  /* 0x0000b400bcbc7a23 */ /* 0x100fe4000001085f */
[--C-:B------:R-:W-:Y:S01]  /*157c0*/  FFMA.FTZ R184, R184, c[0x0][0x2d0], -R95.reuse ;  /* 0x0000b400b8b87a23 */ /* 0x100fe2000001085f */
[C---:B------:R-:W-:Y:S03]  /*157d0*/  HMMA.16816.F32.BF16 R100, R48.reuse, R34, R100 ;  /* 0x000000223064723c */ /* 0x040fe60000041864 */
[----:B------:R-:W-:Y:S01]  /*157e0*/  MUFU.EX2 R166, R166 ;  /* 0x000000a600a67308 */ /* 0x000fe20000000800 */
[--C-:B------:R-:W-:Y:S02]  /*157f0*/  FFMA.FTZ R182, R182, c[0x0][0x2d0], -R95.reuse ;  /* 0x0000b400b6b67a23 */ /* 0x100fe4000001085f */
[--C-:B------:R-:W-:Y:S02]  /*15800*/  FFMA.FTZ R180, R180, c[0x0][0x2d0], -R95.reuse ;  /* 0x0000b400b4b47a23 */ /* 0x100fe4000001085f */
[-C--:B--2---:R-:W-:Y:S04]  /*15810*/  HMMA.16816.F32.BF16 R104, R48, R52.reuse, R104 ;  /* 0x000000343068723c */ /* 0x084fe80000041868 */
[----:B------:R-:W-:Y:S01]  /*15820*/  FMUL.FTZ R34, R40, R134 ;  /* 0x0000008628227220 */ /* 0x000fe20000410000 */
[----:B------:R-:W-:Y:S01]  /*15830*/  MUFU.EX2 R167, R167 ;  /* 0x000000a700a77308 */ /* 0x000fe20000000800 */
[--C-:B------:R-:W-:Y:S02]  /*15840*/  FFMA.FTZ R134, R66, c[0x0][0x2d0], -R95.reuse ;  /* 0x0000b40042867a23 */ /* 0x100fe4000001085f */
[C---:B------:R-:W-:Y:S01]  /*15850*/  HMMA.16816.F32.BF16 R108, R36.reuse, R52, R108 ;  /* 0x00000034246c723c */ /* 0x040fe2000004186c */
[----:B------:R-:W-:Y:S03]  /*15860*/  LDSM.16.MT88.4 R64, [R219+0x900] ;  /* 0x00090000db40783b */ /* 0x000fe60000004200 */
[----:B-1----:R-:W-:Y:S02]  /*15870*/  FMUL.FTZ R32, R41, R132 ;  /* 0x0000008429207220 */ /* 0x002fe40000410000 */
[----:B------:R-:W-:Y:S01]  /*15880*/  FMUL.FTZ R35, R40, R135 ;  /* 0x0000008728237220 */ /* 0x000fe20000410000 */
[----:B------:R1:W-:Y:S01]  /*15890*/  MUFU.EX2 R132, R189 ;  /* 0x000000bd00847308 */ /* 0x0003e20000000800 */
[--C-:B------:R-:W-:Y:S04]  /*158a0*/  FFMA.FTZ R135, R61, c[0x0][0x2d0], -R95.reuse ;  /* 0x0000b4003d877a23 */ /* 0x100fe8000001085f */
[--C-:B------:R-:W-:Y:S01]  /*158b0*/  FFMA.FTZ R207, R207, c[0x0][0x2d0], -R95.reuse ;  /* 0x0000b400cfcf7a23 */ /* 0x100fe2000001085f */
[-C--:B------:R-:W-:Y:S03]  /*158c0*/  HMMA.16816.F32.BF16 R32, R36, R54.reuse, R32 ;  /* 0x000000362420723c */ /* 0x080fe60000041820 */
[--C-:B------:R-:W-:Y:S01]  /*158d0*/  FFMA.FTZ R209, R209, c[0x0][0x2d0], -R95.reuse ;  /* 0x0000b400d1d17a23 */ /* 0x100fe2000001085f */
[----:B------:R-:W-:Y:S01]  /*158e0*/  MUFU.EX2 R133, R133 ;  /* 0x0000008500857308 */ /* 0x000fe20000000800 */
[--C-:B------:R-:W-:Y:S02]  /*158f0*/  FFMA.FTZ R244, R244, c[0x0][0x2d0], -R95.reuse ;  /* 0x0000b400f4f47a23 */ /* 0x100fe4000001085f */
[--C-:B------:R-:W-:Y:S01]  /*15900*/  FFMA.FTZ R246, R246, c[0x0][0x2d0], -R95.reuse ;  /* 0x0000b400f6f67a23 */ /* 0x100fe2000001085f */
[C---:B------:R-:W-:Y:S01]  /*15910*/  HMMA.16816.F32.BF16 R112, R48.reuse, R54, R112 ;  /* 0x000000363070723c */ /* 0x040fe20000041870 */
[----:B------:R-:W2:Y:S03]  /*15920*/  LDSM.16.MT88.4 R52, [R225+0x900] ;  /* 0x00090000e134783b */ /* 0x000ea60000004200 */
[--C-:B------:R-:W-:Y:S02]  /*15930*/  FFMA.FTZ R245, R245, c[0x0][0x2d0], -R170.reuse ;  /* 0x0000b400f5f57a23 */ /* 0x100fe400000108aa */
[----:B------:R-:W5:Y:S01]  /*15940*/  MUFU.EX2 R134, R134 ;  /* 0x0000008600867308 */ /* 0x000f620000000800 */
[----:B------:R-:W-:Y:S01]  /*15950*/  FFMA.FTZ R210, R210, c[0x0][0x2d0], -R170 ;  /* 0x0000b400d2d27a23 */ /* 0x000fe200000108aa */
[-C--:B---3--:R-:W-:Y:S04]  /*15960*/  HMMA.16816.F32.BF16 R116, R48, R56.reuse, R116 ;  /* 0x000000383074723c */ /* 0x088fe80000041874 */
[--C-:B-1----:R-:W-:Y:S02]  /*15970*/  FFMA.FTZ R189, R60, c[0x0][0x2d0], -R95.reuse ;  /* 0x0000b4003cbd7a23 */ /* 0x102fe4000001085f */
[----:B------:R-:W1:Y:S01]  /*15980*/  LDSM.16.MT88.4 R60, [R220+0x900] ;  /* 0x00090000dc3c783b */ /* 0x000e620000004200 */
[--C-:B------:R-:W-:Y:S01]  /*15990*/  FFMA.FTZ R249, R249, c[0x0][0x2d0], -R95.reuse ;  /* 0x0000b400f9f97a23 */ /* 0x100fe2000001085f */
[C---:B------:R-:W-:Y:S01]  /*159a0*/  HMMA.16816.F32.BF16 R120, R36.reuse, R56, R120 ;  /* 0x000000382478723c */ /* 0x040fe20000041878 */
[----:B------:R-:W-:Y:S03]  /*159b0*/  MUFU.EX2 R135, R135 ;  /* 0x0000008700877308 */ /* 0x000fe60000000800 */
[--C-:B------:R-:W-:Y:S02]  /*159c0*/  FFMA.FTZ R247, R247, c[0x0][0x2d0], -R95.reuse ;  /* 0x0000b400f7f77a23 */ /* 0x100fe4000001085f */
[----:B------:R-:W-:Y:S01]  /*159d0*/  FFMA.FTZ R211, R211, c[0x0][0x2d0], -R95 ;  /* 0x0000b400d3d37a23 */ /* 0x000fe2000001085f */
[----:B----4-:R-:W-:Y:S01]  /*159e0*/  F2FP.BF16.PACK_AB R56, R137, R136 ;  /* 0x000000888938723e */ /* 0x010fe200000010ff */
[-C--:B------:R-:W-:Y:S03]  /*159f0*/  HMMA.16816.F32.BF16 R124, R36, R58.reuse, R124 ;  /* 0x0000003a247c723c */ /* 0x080fe6000004187c */
[----:B------:R-:W3:Y:S01]  /*15a00*/  MUFU.EX2 R189, R189 ;  /* 0x000000bd00bd7308 */ /* 0x000ee20000000800 */
[--C-:B------:R-:W-:Y:S01]  /*15a10*/  FFMA.FTZ R193, R193, c[0x0][0x2d0], -R174.reuse ;  /* 0x0000b400c1c17a23 */ /* 0x100fe200000108ae */
[----:B-----5:R-:W-:Y:S02]  /*15a20*/  F2FP.BF16.PACK_AB R57, R134, R133 ;  /* 0x000000858639723e */ /* 0x020fe400000010ff */
[C---:B------:R-:W-:Y:S02]  /*15a30*/  FMUL.FTZ R37, R43.reuse, R129 ;  /* 0x000000812b257220 */ /* 0x040fe40000410000 */
[----:B------:R-:W-:Y:S03]  /*15a40*/  FMUL.FTZ R36, R43, R128 ;  /* 0x000000802b247220 */ /* 0x000fe60000410000 */
[C---:B------:R-:W-:Y:S01]  /*15a50*/  FMUL.FTZ R38, R42.reuse, R130 ;  /* 0x000000822a267220 */ /* 0x040fe20000410000 */
[----:B------:R-:W-:Y:S01]  /*15a60*/  MUFU.EX2 R187, R187 ;  /* 0x000000bb00bb7308 */ /* 0x000fe20000000800 */
[----:B------:R-:W-:Y:S02]  /*15a70*/  FMUL.FTZ R39, R42, R131 ;  /* 0x000000832a277220 */ /* 0x000fe40000410000 */
[--C-:B------:R-:W-:Y:S02]  /*15a80*/  FFMA.FTZ R185, R185, c[0x0][0x2d0], -R174.reuse ;  /* 0x0000b400b9b97a23 */ /* 0x100fe400000108ae */
[--C-:B------:R-:W-:Y:S02]  /*15a90*/  FFMA.FTZ R191, R191, c[0x0][0x2d0], -R173.reuse ;  /* 0x0000b400bfbf7a23 */ /* 0x100fe400000108ad */
[--C-:B------:R-:W-:Y:S01]  /*15aa0*/  FFMA.FTZ R186, R186, c[0x0][0x2d0], -R173.reuse ;  /* 0x0000b400baba7a23 */ /* 0x100fe200000108ad */
[----:B------:R-:W-:Y:S02]  /*15ab0*/  HMMA.16816.F32.BF16 R36, R48, R58, R36 ;  /* 0x0000003a3024723c */ /* 0x000fe40000041824 */
[----:B------:R-:W-:Y:S02]  /*15ac0*/  MUFU.EX2 R183, R183 ;  /* 0x000000b700b77308 */ /* 0x000fe40000000800 */
[--C-:B------:R-:W-:Y:S02]  /*15ad0*/  FFMA.FTZ R176, R176, c[0x0][0x2d0], -R174.reuse ;  /* 0x0000b400b0b07a23 */ /* 0x100fe400000108ae */
[--C-:B------:R-:W-:Y:S01]  /*15ae0*/  FFMA.FTZ R175, R175, c[0x0][0x2d0], -R174.reuse ;  /* 0x0000b400afaf7a23 */ /* 0x100fe200000108ae */
[----:B------:R-:W-:Y:S01]  /*15af0*/  F2FP.BF16.PACK_AB R48, R84, R75 ;  /* 0x0000004b5430723e */ /* 0x000fe200000010ff */
[--C-:B------:R-:W-:Y:S01]  /*15b00*/  FFMA.FTZ R178, R178, c[0x0][0x2d0], -R173.reuse ;  /* 0x0000b400b2b27a23 */ /* 0x100fe200000108ad */
[----:B------:R-:W-:Y:S03]  /*15b10*/  F2FP.BF16.PACK_AB R49, R85, R83 ;  /* 0x000000535531723e */ /* 0x000fe600000010ff */
[----:B------:R-:W-:Y:S01]  /*15b20*/  F2FP.BF16.PACK_AB R50, R87, R86 ;  /* 0x000000565732723e */ /* 0x000fe200000010ff */
[----:B------:R-:W-:Y:S01]  /*15b30*/  MUFU.EX2 R181, R181 ;  /* 0x000000b500b57308 */ /* 0x000fe20000000800 */
[----:B------:R-:W-:Y:S01]  /*15b40*/  F2FP.BF16.PACK_AB R51, R165, R164 ;  /* 0x000000a4a533723e */ /* 0x000fe200000010ff */
[--C-:B------:R-:W-:Y:S01]  /*15b50*/  FFMA.FTZ R177, R177, c[0x0][0x2d0], -R173.reuse ;  /* 0x0000b400b1b17a23 */ /* 0x100fe200000108ad */
[----:B------:R-:W-:Y:S01]  /*15b60*/  F2FP.BF16.PACK_AB R58, R167, R166 ;  /* 0x000000a6a73a723e */ /* 0x000fe200000010ff */
[--C-:B------:R-:W-:Y:S01]  /*15b70*/  FFMA.FTZ R172, R172, c[0x0][0x2d0], -R174.reuse ;  /* 0x0000b400acac7a23 */ /* 0x100fe200000108ae */
[----:B---3--:R-:W-:Y:S01]  /*15b80*/  F2FP.BF16.PACK_AB R59, R189, R135 ;  /* 0x00000087bd3b723e */ /* 0x008fe200000010ff */
[--C-:B------:R-:W-:Y:S02]  /*15b90*/  FFMA.FTZ R168, R168, c[0x0][0x2d0], -R174.reuse ;  /* 0x0000b400a8a87a23 */ /* 0x100fe400000108ae */
[-C--:B--2---:R-:W-:Y:S02]  /*15ba0*/  HMMA.16816.F32.BF16 R4, R48, R52.reuse, R4 ;  /* 0x000000343004723c */ /* 0x084fe40000041804 */
[----:B------:R-:W-:Y:S01]  /*15bb0*/  MUFU.EX2 R179, R179 ;  /* 0x000000b300b37308 */ /* 0x000fe20000000800 */
[--C-:B------:R-:W-:Y:S02]  /*15bc0*/  FFMA.FTZ R171, R171, c[0x0][0x2d0], -R173.reuse ;  /* 0x0000b400abab7a23 */ /* 0x100fe400000108ad */
[--C-:B------:R-:W-:Y:S02]  /*15bd0*/  FFMA.FTZ R169, R169, c[0x0][0x2d0], -R173.reuse ;  /* 0x0000b400a9a97a23 */ /* 0x100fe400000108ad */
[--C-:B------:R-:W-:Y:S01]  /*15be0*/  FFMA.FTZ R96, R96, c[0x0][0x2d0], -R174.reuse ;  /* 0x0000b40060607a23 */ /* 0x100fe200000108ae */
[C---:B------:R-:W-:Y:S04]  /*15bf0*/  HMMA.16816.F32.BF16 R8, R56.reuse, R52, R8 ;  /* 0x000000343808723c */ /* 0x040fe80000041808 */
[----:B------:R-:W-:Y:S01]  /*15c00*/  MUFU.EX2 R188, R188 ;  /* 0x000000bc00bc7308 */ /* 0x000fe20000000800 */
[----:B------:R-:W-:Y:S02]  /*15c10*/  FFMA.FTZ R174, R97, c[0x0][0x2d0], -R174 ;  /* 0x0000b40061ae7a23 */ /* 0x000fe400000108ae */
[----:B------:R-:W-:Y:S01]  /*15c20*/  FFMA.FTZ R97, R98, c[0x0][0x2d0], -R173 ;  /* 0x0000b40062617a23 */ /* 0x000fe200000108ad */
[-C--:B------:R-:W-:Y:S04]  /*15c30*/  HMMA.16816.F32.BF16 R12, R56, R54.reuse, R12 ;  /* 0x00000036380c723c */ /* 0x080fe8000004180c */
[----:B------:R-:W-:Y:S02]  /*15c40*/  FFMA.FTZ R76, R43, R242, R76 ;  /* 0x000000f22b4c7223 */ /* 0x000fe4000001004c */
[----:B------:R-:W-:Y:S01]  /*15c50*/  MUFU.EX2 R184, R184 ;  /* 0x000000b800b87308 */ /* 0x000fe20000000800 */
[----:B------:R-:W-:Y:S01]  /*15c60*/  FFMA.FTZ R77, R41, R240, R77 ;  /* 0x000000f0294d7223 */ /* 0x000fe2000001004d */
[C---:B------:R-:W-:Y:S01]  /*15c70*/  HMMA.16816.F32.BF16 R16, R48.reuse, R54, R16 ;  /* 0x000000363010723c */ /* 0x040fe20000041810 */
[----:B------:R-:W2:Y:S03]  /*15c80*/  LDSM.16.MT88.4 R52, [R218+0x900] ;  /* 0x00090000da34783b */ /* 0x000ea60000004200 */
[----:B------:R-:W-:Y:S02]  /*15c90*/  FADD.FTZ R76, R69, R76 ;  /* 0x0000004c454c7221 */ /* 0x000fe40000010000 */
[----:B------:R-:W-:Y:S02]  /*15ca0*/  FADD.FTZ R77, R71, R77 ;  /* 0x0000004d474d7221 */ /* 0x000fe40000010000 */
[-C--:B-1----:R-:W-:Y:S01]  /*15cb0*/  HMMA.16816.F32.BF16 R20, R48, R60.reuse, R20 ;  /* 0x0000003c3014723c */ /* 0x082fe20000041814 */
[----:B------:R-:W-:Y:S03]  /*15cc0*/  MUFU.EX2 R182, R182 ;  /* 0x000000b600b67308 */ /* 0x000fe60000000800 */
[----:B------:R-:W-:Y:S02]  /*15cd0*/  FADD.FTZ R76, R46, R76 ;  /* 0x0000004c2e4c7221 */ /* 0x000fe40000010000 */
[----:B------:R-:W-:Y:S02]  /*15ce0*/  FADD.FTZ R77, R70, R77 ;  /* 0x0000004d464d7221 */ /* 0x000fe40000010000 */
[C---:B------:R-:W-:Y:S03]  /*15cf0*/  HMMA.16816.F32.BF16 R24, R56.reuse, R60, R24 ;  /* 0x0000003c3818723c */ /* 0x040fe60000041818 */
[----:B------:R-:W-:Y:S01]  /*15d00*/  MUFU.EX2 R180, R180 ;  /* 0x000000b400b47308 */ /* 0x000fe20000000800 */
[----:B------:R-:W-:Y:S02]  /*15d10*/  FFMA.FTZ R82, R40, R239, R82 ;  /* 0x000000ef28527223 */ /* 0x000fe40000010052 */
[----:B------:R-:W-:Y:S02]  /*15d20*/  FADD.FTZ R76, R47, R76 ;  /* 0x0000004c2f4c7221 */ /* 0x000fe40000010000 */
[-C--:B------:R-:W-:Y:S04]  /*15d30*/  HMMA.16816.F32.BF16 R28, R56, R62.reuse, R28 ;  /* 0x0000003e381c723c */ /* 0x080fe8000004181c */
[----:B------:R-:W-:Y:S01]  /*15d40*/  FADD.FTZ R77, R74, R77 ;  /* 0x0000004d4a4d7221 */ /* 0x000fe20000010000 */
[----:B------:R-:W1:Y:S01]  /*15d50*/  MUFU.EX2 R190, R190 ;  /* 0x000000be00be7308 */ /* 0x000e620000000800 */
[----:B------:R-:W-:Y:S02]  /*15d60*/  FADD.FTZ R82, R81, R82 ;  /* 0x0000005251527221 */ /* 0x000fe40000010000 */
[C---:B------:R-:W-:Y:S01]  /*15d70*/  HMMA.16816.F32.BF16 R100, R48.reuse, R62, R100 ;  /* 0x0000003e3064723c */ /* 0x040fe20000041864 */
[----:B------:R-:W3:Y:S03]  /*15d80*/  LDSM.16.MT88.4 R60, [R225+0x1100] ;  /* 0x00110000e13c783b */ /* 0x000ee60000004200 */
[----:B------:R-:W-:Y:S02]  /*15d90*/  FADD.FTZ R76, R75, R76 ;  /* 0x0000004c4b4c7221 */ /* 0x000fe40000010000 */
[----:B------:R-:W-:Y:S01]  /*15da0*/  FADD.FTZ R77, R136, R77 ;  /* 0x0000004d884d7221 */ /* 0x000fe20000010000 */
[----:B------:R-:W-:Y:S01]  /*15db0*/  MUFU.EX2 R192, R192 ;  /* 0x000000c000c07308 */ /* 0x000fe20000000800 */
[-C--:B------:R-:W-:Y:S04]  /*15dc0*/  HMMA.16816.F32.BF16 R104, R48, R64.reuse, R104 ;  /* 0x000000403068723c */ /* 0x080fe80000041868 */
[----:B------:R-:W-:Y:S02]  /*15dd0*/  FFMA.FTZ R78, R42, R241, R78 ;  /* 0x000000f12a4e7223 */ /* 0x000fe4000001004e */
[----:B------:R-:W-:Y:S02]  /*15de0*/  FADD.FTZ R82, R80, R82 ;  /* 0x0000005250527221 */ /* 0x000fe40000010000 */
[C---:B------:R-:W-:Y:S01]  /*15df0*/  HMMA.16816.F32.BF16 R108, R56.reuse, R64, R108 ;  /* 0x00000040386c723c */ /* 0x040fe2000004186c */
[----:B------:R-:W4:Y:S03]  /*15e00*/  MUFU.EX2 R194, R194 ;  /* 0x000000c200c27308 */ /* 0x000f260000000800 */
[----:B------:R-:W-:Y:S02]  /*15e10*/  FADD.FTZ R76, R84, R76 ;  /* 0x0000004c544c7221 */ /* 0x000fe40000010000 */
[----:B------:R-:W-:Y:S02]  /*15e20*/  FADD.FTZ R77, R137, R77 ;  /* 0x0000004d894d7221 */ /* 0x000fe40000010000 */
[-C--:B------:R-:W-:Y:S03]  /*15e30*/  HMMA.16816.F32.BF16 R32, R56, R66.reuse, R32 ;  /* 0x000000423820723c */ /* 0x080fe60000041820 */
[----:B------:R-:W-:Y:S01]  /*15e40*/  MUFU.EX2 R195, R195 ;  /* 0x000000c300c37308 */ /* 0x000fe20000000800 */
[----:B------:R-:W-:Y:S02]  /*15e50*/  FADD.FTZ R78, R73, R78 ;  /* 0x0000004e494e7221 */ /* 0x000fe40000010000 */
[----:B------:R-:W-:Y:S02]  /*15e60*/  FADD.FTZ R82, R79, R82 ;  /* 0x000000524f527221 */ /* 0x000fe40000010000 */
[C---:B------:R-:W-:Y:S01]  /*15e70*/  HMMA.16816.F32.BF16 R112, R48.reuse, R66, R112 ;  /* 0x000000423070723c */ /* 0x040fe20000041870 */
[----:B------:R-:W-:Y:S03]  /*15e80*/  LDSM.16.MT88.4 R64, [R219+0x1100] ;  /* 0x00110000db40783b */ /* 0x000fe60000004200 */
[----:B------:R-:W-:Y:S01]  /*15e90*/  FADD.FTZ R76, R86, R76 ;  /* 0x0000004c564c7221 */ /* 0x000fe20000010000 */
[----:B------:R-:W5:Y:S01]  /*15ea0*/  MUFU.EX2 R196, R196 ;  /* 0x000000c400c47308 */ /* 0x000f620000000800 */
[----:B------:R-:W-:Y:S02]  /*15eb0*/  FADD.FTZ R78, R68, R78 ;  /* 0x0000004e444e7221 */ /* 0x000fe40000010000 */
[-C--:B--2---:R-:W-:Y:S04]  /*15ec0*/  HMMA.16816.F32.BF16 R116, R48, R52.reuse, R116 ;  /* 0x000000343074723c */ /* 0x084fe80000041874 */
[----:B------:R-:W-:Y:S02]  /*15ed0*/  FADD.FTZ R82, R133, R82 ;  /* 0x0000005285527221 */ /* 0x000fe40000010000 */
[----:B------:R-:W-:Y:S01]  /*15ee0*/  FADD.FTZ R76, R87, R76 ;  /* 0x0000004c574c7221 */ /* 0x000fe20000010000 */
[----:B------:R-:W-:Y:S01]  /*15ef0*/  MUFU.EX2 R197, R197 ;  /* 0x000000c500c57308 */ /* 0x000fe20000000800 */
[C---:B------:R-:W-:Y:S04]  /*15f00*/  HMMA.16816.F32.BF16 R120, R56.reuse, R52, R120 ;  /* 0x000000343878723c */ /* 0x040fe80000041878 */
[----:B------:R-:W-:Y:S02]  /*15f10*/  FADD.FTZ R78, R72, R78 ;  /* 0x0000004e484e7221 */ /* 0x000fe40000010000 */
[----:B------:R-:W-:Y:S02]  /*15f20*/  FADD.FTZ R134, R134, R82 ;  /* 0x0000005286867221 */ /* 0x000fe40000010000 */
[-C--:B------:R-:W-:Y:S01]  /*15f30*/  HMMA.16816.F32.BF16 R124, R56, R54.reuse, R124 ;  /* 0x00000036387c723c */ /* 0x080fe2000004187c */
[----:B------:R-:W2:Y:S01]  /*15f40*/  MUFU.EX2 R198, R198 ;  /* 0x000000c600c67308 */ /* 0x000ea20000000800 */
[----:B------:R-:W3:Y:S02]  /*15f50*/  LDSM.16.MT88.4 R56, [R220+0x1100] ;  /* 0x00110000dc38783b */ /* 0x000ee40000004200 */
[--C-:B------:R-:W-:Y:S02]  /*15f60*/  FFMA.FTZ R52, R161, c[0x0][0x2d0], -R173.reuse ;  /* 0x0000b400a1347a23 */ /* 0x100fe400000108ad */
[----:B------:R-:W-:Y:S02]  /*15f70*/  FFMA.FTZ R173, R99, c[0x0][0x2d0], -R173 ;  /* 0x0000b40063ad7a23 */ /* 0x000fe400000108ad */
[----:B------:R-:W-:Y:S03]  /*15f80*/  HMMA.16816.F32.BF16 R36, R48, R54, R36 ;  /* 0x000000363024723c */ /* 0x000fe60000041824 */
[----:B------:R-:W3:Y:S01]  /*15f90*/  MUFU.EX2 R199, R199 ;  /* 0x000000c700c77308 */ /* 0x000ee20000000800 */
[----:B------:R-:W-:Y:S02]  /*15fa0*/  FADD.FTZ R78, R83, R78 ;  /* 0x0000004e534e7221 */ /* 0x000fe40000010000 */
[----:B------:R-:W-:Y:S01]  /*15fb0*/  FADD.FTZ R134, R135, R134 ;  /* 0x0000008687867221 */ /* 0x000fe20000010000 */
[----:B-1----:R-:W-:Y:S01]  /*15fc0*/  F2FP.BF16.PACK_AB R48, R190, R132 ;  /* 0x00000084be30723e */ /* 0x002fe200000010ff */
[----:B------:R-:W-:Y:S01]  /*15fd0*/  FADD.FTZ R132, R132, R76 ;  /* 0x0000004c84847221 */ /* 0x000fe20000010000 */
[----:B----4-:R-:W-:Y:S03]  /*15fe0*/  F2FP.BF16.PACK_AB R49, R194, R192 ;  /* 0x000000c0c231723e */ /* 0x010fe600000010ff */
[----:B-----5:R-:W-:Y:S01]  /*15ff0*/  F2FP.BF16.PACK_AB R50, R196, R195 ;  /* 0x000000c3c432723e */ /* 0x020fe200000010ff */
[----:B------:R-:W1:Y:S01]  /*16000*/  MUFU.EX2 R201, R201 ;  /* 0x000000c900c97308 */ /* 0x000e620000000800 */
[----:B------:R-:W-:Y:S02]  /*16010*/  FADD.FTZ R132, R190, R132 ;  /* 0x00000084be847221 */ /* 0x000fe40000010000 */
[----:B------:R-:W-:Y:S01]  /*16020*/  FADD.FTZ R78, R85, R78 ;  /* 0x0000004e554e7221 */ /* 0x000fe20000010000 */
[----:B--2---:R-:W-:Y:S01]  /*16030*/  F2FP.BF16.PACK_AB R51, R198, R197 ;  /* 0x000000c5c633723e */ /* 0x004fe200000010ff */
[----:B------:R-:W-:Y:S02]  /*16040*/  FADD.FTZ R134, R189, R134 ;  /* 0x00000086bd867221 */ /* 0x000fe40000010000 */
[----:B------:R-:W-:Y:S02]  /*16050*/  FADD.FTZ R132, R195, R132 ;  /* 0x00000084c3847221 */ /* 0x000fe40000010000 */
[----:B------:R-:W-:Y:S01]  /*16060*/  FADD.FTZ R78, R164, R78 ;  /* 0x0000004ea44e7221 */ /* 0x000fe20000010000 */
[----:B------:R-:W2:Y:S01]  /*16070*/  MUFU.EX2 R202, R202 ;  /* 0x000000ca00ca7308 */ /* 0x000ea20000000800 */
[-C--:B---3--:R-:W-:Y:S03]  /*16080*/  HMMA.16816.F32.BF16 R4, R48, R60.reuse, R4 ;  /* 0x0000003c3004723c */ /* 0x088fe60000041804 */
[----:B------:R-:W-:Y:S01]  /*16090*/  MOV R164, R44 ;  /* 0x0000002c00a47202 */ /* 0x000fe20000000f00 */
[----:B------:R-:W-:Y:S02]  /*160a0*/  FADD.FTZ R77, R166, R77 ;  /* 0x0000004da64d7221 */ /* 0x000fe40000010000 */
[----:B------:R-:W-:Y:S02]  /*160b0*/  FADD.FTZ R132, R196, R132 ;  /* 0x00000084c4847221 */ /* 0x000fe40000010000 */
[----:B------:R-:W-:Y:S01]  /*160c0*/  FADD.FTZ R78, R165, R78 ;  /* 0x0000004ea54e7221 */ /* 0x000fe20000010000 */
[----:B------:R-:W3:Y:S03]  /*160d0*/  MUFU.EX2 R203, R203 ;  /* 0x000000cb00cb7308 */ /* 0x000ee60000000800 */
[----:B------:R-:W-:Y:S01]  /*160e0*/  FADD.FTZ R167, R167, R77 ;  /* 0x0000004da7a77221 */ /* 0x000fe20000010000 */
[----:B------:R-:W-:Y:S01]  /*160f0*/  MOV R165, R0 ;  /* 0x0000000000a57202 */ /* 0x000fe20000000f00 */
[----:B------:R-:W-:Y:S02]  /*16100*/  FADD.FTZ R78, R192, R78 ;  /* 0x0000004ec04e7221 */ /* 0x000fe40000010000 */
[----:B------:R-:W-:Y:S02]  /*16110*/  FADD.FTZ R167, R199, R167 ;  /* 0x000000a7c7a77221 */ /* 0x000fe40000010000 */
[----:B------:R-:W-:Y:S01]  /*16120*/  FADD.FTZ R78, R194, R78 ;  /* 0x0000004ec24e7221 */ /* 0x000fe20000010000 */
[----:B------:R-:W4:Y:S01]  /*16130*/  MUFU.EX2 R207, R207 ;  /* 0x000000cf00cf7308 */ /* 0x000f220000000800 */
[----:B-1----:R-:W-:Y:S02]  /*16140*/  FADD.FTZ R167, R201, R167 ;  /* 0x000000a7c9a77221 */ /* 0x002fe40000010000 */
[----:B------:R-:W-:Y:S02]  /*16150*/  FADD.FTZ R78, R197, R78 ;  /* 0x0000004ec54e7221 */ /* 0x000fe40000010000 */
[----:B--2---:R-:W-:Y:S02]  /*16160*/  FADD.FTZ R167, R202, R167 ;  /* 0x000000a7caa77221 */ /* 0x004fe40000010000 */
[----:B------:R-:W-:Y:S02]  /*16170*/  FADD.FTZ R78, R198, R78 ;  /* 0x0000004ec64e7221 */ /* 0x000fe40000010000 */
[----:B------:R-:W-:Y:S01]  /*16180*/  IMAD.MOV.U32 R166, RZ, RZ, R2 ;  /* 0x000000ffffa67224 */ /* 0x000fe200078e0002 */
[----:B------:R-:W1:Y:S01]  /*16190*/  MUFU.EX2 R209, R209 ;  /* 0x000000d100d17308 */ /* 0x000e620000000800 */
[C---:B---3--:R-:W-:Y:S01]  /*161a0*/  F2FP.BF16.PACK_AB R54, R203.reuse, R202 ;  /* 0x000000cacb36723e */ /* 0x048fe200000010ff */
[----:B------:R-:W-:Y:S08]  /*161b0*/  FADD.FTZ R167, R203, R167 ;  /* 0x000000a7cba77221 */ /* 0x000ff00000010000 */
[----:B------:R-:W-:Y:S01]  /*161c0*/  MUFU.EX2 R244, R244 ;  /* 0x000000f400f47308 */ /* 0x000fe20000000800 */
[----:B----4-:R-:W-:Y:S09]  /*161d0*/  FADD.FTZ R134, R207, R134 ;  /* 0x00000086cf867221 */ /* 0x010ff20000010000 */
[----:B------:R-:W2:Y:S01]  /*161e0*/  MUFU.EX2 R246, R246 ;  /* 0x000000f600f67308 */ /* 0x000ea20000000800 */
[C---:B-1----:R-:W-:Y:S01]  /*161f0*/  F2FP.BF16.PACK_AB R53, R209.reuse, R207 ;  /* 0x000000cfd135723e */ /* 0x042fe200000010ff */
[----:B------:R-:W-:Y:S08]  /*16200*/  FADD.FTZ R134, R209, R134 ;  /* 0x00000086d1867221 */ /* 0x000ff00000010000 */
[----:B------:R1:W3:Y:S10]  /*16210*/  MUFU.EX2 R128, R52 ;  /* 0x0000003400807308 */ /* 0x0002f40000000800 */
[----:B------:R-:W4:Y:S01]  /*16220*/  MUFU.EX2 R205, R205 ;  /* 0x000000cd00cd7308 */ /* 0x000f220000000800 */
[----:B--2---:R-:W-:Y:S01]  /*16230*/  F2FP.BF16.PACK_AB R55, R246, R244 ;  /* 0x000000f4f637723e */ /* 0x004fe200000010ff */
[----:B------:R-:W-:Y:S04]  /*16240*/  FADD.FTZ R244, R244, R134 ;  /* 0x00000086f4f47221 */ /* 0x000fe80000010000 */
[----:B------:R-:W-:Y:S04]  /*16250*/  FADD.FTZ R244, R246, R244 ;  /* 0x000000f4f6f47221 */ /* 0x000fe80000010000 */
[----:B------:R-:W-:Y:S01]  /*16260*/  MUFU.EX2 R250, R250 ;  /* 0x000000fa00fa7308 */ /* 0x000fe20000000800 */
[----:B-1----:R-:W-:Y:S02]  /*16270*/  F2FP.BF16.PACK_AB R52, R201, R199 ;  /* 0x000000c7c934723e */ /* 0x002fe400000010ff */
[----:B---3--:R-:W-:Y:S07]  /*16280*/  MOV R99, R128 ;  /* 0x0000008000637202 */ /* 0x008fee0000000f00 */
[----:B------:R-:W1:Y:S01]  /*16290*/  MUFU.EX2 R251, R251 ;  /* 0x000000fb00fb7308 */ /* 0x000e620000000800 */
[C---:B------:R-:W-:Y:S04]  /*162a0*/  HMMA.16816.F32.BF16 R8, R52.reuse, R60, R8 ;  /* 0x0000003c3408723c */ /* 0x040fe80000041808 */
[----:B----4-:R-:W-:Y:S02]  /*162b0*/  FADD.FTZ R132, R205, R132 ;  /* 0x00000084cd847221 */ /* 0x010fe40000010000 */
[----:B------:R-:W-:Y:S02]  /*162c0*/  FADD.FTZ R78, R99, R78 ;  /* 0x0000004e634e7221 */ /* 0x000fe40000010000 */
[-C--:B------:R-:W-:Y:S01]  /*162d0*/  HMMA.16816.F32.BF16 R12, R52, R62.reuse, R12 ;  /* 0x0000003e340c723c */ /* 0x080fe2000004180c */
[----:B------:R-:W-:Y:S07]  /*162e0*/  MUFU.EX2 R204, R204 ;  /* 0x000000cc00cc7308 */ /* 0x000fee0000000800 */
[C---:B------:R-:W-:Y:S01]  /*162f0*/  HMMA.16816.F32.BF16 R16, R48.reuse, R62, R16 ;  /* 0x0000003e3010723c */ /* 0x040fe20000041810 */
[----:B------:R-:W2:Y:S02]  /*16300*/  LDSM.16.MT88.4 R60, [R218+0x1100] ;  /* 0x00110000da3c783b */ /* 0x000ea40000004200 */
[----:B------:R-:W-:Y:S01]  /*16310*/  MUFU.EX2 R200, R200 ;  /* 0x000000c800c87308 */ /* 0x000fe20000000800 */
[----:B-1----:R-:W-:Y:S04]  /*16320*/  FADD.FTZ R78, R251, R78 ;  /* 0x0000004efb4e7221 */ /* 0x002fe80000010000 */
[-C--:B------:R-:W-:Y:S05]  /*16330*/  HMMA.16816.F32.BF16 R20, R48, R56.reuse, R20 ;  /* 0x000000383014723c */ /* 0x080fea0000041814 */
[----:B------:R-:W1:Y:S03]  /*16340*/  MUFU.EX2 R208, R208 ;  /* 0x000000d000d07308 */ /* 0x000e660000000800 */
[C---:B------:R-:W-:Y:S07]  /*16350*/  HMMA.16816.F32.BF16 R24, R52.reuse, R56, R24 ;  /* 0x000000383418723c */ /* 0x040fee0000041818 */
[----:B------:R-:W-:Y:S01]  /*16360*/  FFMA.FTZ R56, R160, c[0x0][0x2d0], -R95 ;  /* 0x0000b400a0387a23 */ /* 0x000fe2000001085f */
[-C--:B------:R-:W-:Y:S01]  /*16370*/  HMMA.16816.F32.BF16 R28, R52, R58.reuse, R28 ;  /* 0x0000003a341c723c */ /* 0x080fe2000004181c */
[----:B------:R-:W3:Y:S07]  /*16380*/  MUFU.EX2 R206, R206 ;  /* 0x000000ce00ce7308 */ /* 0x000eee0000000800 */
[C---:B------:R-:W-:Y:S03]  /*16390*/  HMMA.16816.F32.BF16 R100, R48.reuse, R58, R100 ;  /* 0x0000003a3064723c */ /* 0x040fe60000041864 */
[----:B------:R4:W5:Y:S01]  /*163a0*/  MUFU.EX2 R129, R56 ;  /* 0x0000003800817308 */ /* 0x0009620000000800 */
[----:B-1----:R-:W-:Y:S04]  /*163b0*/  FADD.FTZ R78, R208, R78 ;  /* 0x0000004ed04e7221 */ /* 0x002fe80000010000 */
[-C--:B------:R-:W-:Y:S05]  /*163c0*/  HMMA.16816.F32.BF16 R104, R48, R64.reuse, R104 ;  /* 0x000000403068723c */ /* 0x080fea0000041868 */
[----:B------:R-:W1:Y:S03]  /*163d0*/  MUFU.EX2 R252, R252 ;  /* 0x000000fc00fc7308 */ /* 0x000e660000000800 */
[C---:B------:R-:W-:Y:S04]  /*163e0*/  HMMA.16816.F32.BF16 R108, R52.reuse, R64, R108 ;  /* 0x00000040346c723c */ /* 0x040fe8000004186c */
[----:B---3--:R-:W-:Y:S03]  /*163f0*/  FADD.FTZ R78, R206, R78 ;  /* 0x0000004ece4e7221 */ /* 0x008fe60000010000 */
[----:B------:R-:W3:Y:S01]  /*16400*/  MUFU.EX2 R248, R248 ;  /* 0x000000f800f87308 */ /* 0x000ee20000000800 */
[-C--:B------:R-:W-:Y:S01]  /*16410*/  HMMA.16816.F32.BF16 R32, R52, R66.reuse, R32 ;  /* 0x000000423420723c */ /* 0x080fe20000041820 */
[----:B----4-:R-:W4:Y:S03]  /*16420*/  LDSM.16.MT88.4 R56, [R225+0x1900] ;  /* 0x00190000e138783b */ /* 0x010f260000004200 */
[----:B-----5:R-:W-:Y:S04]  /*16430*/  MOV R98, R129 ;  /* 0x0000008100627202 */ /* 0x020fe80000000f00 */
[C---:B------:R-:W-:Y:S01]  /*16440*/  HMMA.16816.F32.BF16 R112, R48.reuse, R66, R112 ;  /* 0x000000423070723c */ /* 0x040fe20000041870 */
[----:B------:R-:W5:Y:S01]  /*16450*/  MUFU.EX2 R245, R245 ;  /* 0x000000f500f57308 */ /* 0x000f620000000800 */
[----:B------:R-:W-:Y:S02]  /*16460*/  LDSM.16.MT88.4 R64, [R219+0x1900] ;  /* 0x00190000db40783b */ /* 0x000fe40000004200 */
[----:B------:R-:W-:Y:S02]  /*16470*/  FADD.FTZ R244, R98, R244 ;  /* 0x000000f462f47221 */ /* 0x000fe40000010000 */
[----:B-1----:R-:W-:Y:S02]  /*16480*/  FADD.FTZ R167, R252, R167 ;  /* 0x000000a7fca77221 */ /* 0x002fe40000010000 */
[-C--:B--2---:R-:W-:Y:S03]  /*16490*/  HMMA.16816.F32.BF16 R116, R48, R60.reuse, R116 ;  /* 0x0000003c3074723c */ /* 0x084fe60000041874 */
[----:B------:R-:W1:Y:S01]  /*164a0*/  MUFU.EX2 R210, R210 ;  /* 0x000000d200d27308 */ /* 0x000e620000000800 */
[C---:B---3--:R-:W-:Y:S04]  /*164b0*/  FADD.FTZ R167, R248.reuse, R167 ;  /* 0x000000a7f8a77221 */ /* 0x048fe80000010000 */
[C---:B------:R-:W-:Y:S05]  /*164c0*/  HMMA.16816.F32.BF16 R120, R52.reuse, R60, R120 ;  /* 0x0000003c3478723c */ /* 0x040fea0000041878 */
[----:B------:R-:W2:Y:S03]  /*164d0*/  MUFU.EX2 R249, R249 ;  /* 0x000000f900f97308 */ /* 0x000ea60000000800 */
[-C--:B------:R-:W-:Y:S04]  /*164e0*/  HMMA.16816.F32.BF16 R124, R52, R62.reuse, R124 ;  /* 0x0000003e347c723c */ /* 0x080fe8000004187c */
[----:B-----5:R-:W-:Y:S03]  /*164f0*/  FADD.FTZ R167, R245, R167 ;  /* 0x000000a7f5a77221 */ /* 0x020fe60000010000 */
[----:B------:R-:W3:Y:S01]  /*16500*/  MUFU.EX2 R247, R247 ;  /* 0x000000f700f77308 */ /* 0x000ee20000000800 */
[----:B------:R-:W-:Y:S01]  /*16510*/  HMMA.16816.F32.BF16 R36, R48, R62, R36 ;  /* 0x0000003e3024723c */ /* 0x000fe20000041824 */
[----:B------:R-:W5:Y:S03]  /*16520*/  LDSM.16.MT88.4 R60, [R220+0x1900] ;  /* 0x00190000dc3c783b */ /* 0x000f660000004200 */
[----:B------:R-:W-:Y:S01]  /*16530*/  F2FP.BF16.PACK_AB R52, R248, R252 ;  /* 0x000000fcf834723e */ /* 0x000fe200000010ff */
[C---:B-1----:R-:W-:Y:S01]  /*16540*/  FADD.FTZ R167, R210.reuse, R167 ;  /* 0x000000a7d2a77221 */ /* 0x042fe20000010000 */
[----:B------:R-:W-:Y:S02]  /*16550*/  F2FP.BF16.PACK_AB R54, R210, R245 ;  /* 0x000000f5d236723e */ /* 0x000fe400000010ff */
[C---:B------:R-:W-:Y:S01]  /*16560*/  F2FP.BF16.PACK_AB R48, R250.reuse, R205 ;  /* 0x000000cdfa30723e */ /* 0x040fe200000010ff */
[----:B------:R-:W1:Y:S03]  /*16570*/  MUFU.EX2 R211, R211 ;  /* 0x000000d300d37308 */ /* 0x000e660000000800 */
[----:B------:R-:W-:Y:S01]  /*16580*/  F2FP.BF16.PACK_AB R49, R251, R128 ;  /* 0x00000080fb31723e */ /* 0x000fe200000010ff */
[----:B------:R-:W-:Y:S01]  /*16590*/  FADD.FTZ R250, R250, R132 ;  /* 0x00000084fafa7221 */ /* 0x000fe20000010000 */
[----:B------:R-:W-:Y:S01]  /*165a0*/  F2FP.BF16.PACK_AB R50, R200, R204 ;  /* 0x000000ccc832723e */ /* 0x000fe200000010ff */
[C---:B--2---:R-:W-:Y:S01]  /*165b0*/  FADD.FTZ R244, R249.reuse, R244 ;  /* 0x000000f4f9f47221 */ /* 0x044fe20000010000 */
[----:B------:R-:W-:Y:S01]  /*165c0*/  F2FP.BF16.PACK_AB R51, R206, R208 ;  /* 0x000000d0ce33723e */ /* 0x000fe200000010ff */
[----:B------:R-:W-:Y:S01]  /*165d0*/  FADD.FTZ R250, R204, R250 ;  /* 0x000000faccfa7221 */ /* 0x000fe20000010000 */
[----:B------:R-:W-:Y:S01]  /*165e0*/  F2FP.BF16.PACK_AB R53, R249, R129 ;  /* 0x00000081f935723e */ /* 0x000fe200000010ff */
[----:B------:R-:W2:Y:S01]  /*165f0*/  MUFU.EX2 R193, R193 ;  /* 0x000000c100c17308 */ /* 0x000ea20000000800 */
[----:B------:R-:W-:Y:S02]  /*16600*/  FADD.FTZ R167, R187, R167 ;  /* 0x000000a7bba77221 */ /* 0x000fe40000010000 */
[----:B------:R-:W-:Y:S01]  /*16610*/  FADD.FTZ R250, R200, R250 ;  /* 0x000000fac8fa7221 */ /* 0x000fe20000010000 */
[-C--:B----4-:R-:W-:Y:S03]  /*16620*/  HMMA.16816.F32.BF16 R4, R48, R56.reuse, R4 ;  /* 0x000000383004723c */ /* 0x090fe60000041804 */
[----:B---3--:R-:W-:Y:S02]  /*16630*/  FADD.FTZ R244, R247, R244 ;  /* 0x000000f4f7f47221 */ /* 0x008fe40000010000 */
[----:B------:R-:W-:Y:S01]  /*16640*/  FADD.FTZ R167, R183, R167 ;  /* 0x000000a7b7a77221 */ /* 0x000fe20000010000 */
[----:B------:R-:W3:Y:S03]  /*16650*/  MUFU.EX2 R185, R185 ;  /* 0x000000b900b97308 */ /* 0x000ee60000000800 */
[----:B------:R-:W-:Y:S03]  /*16660*/  FADD.FTZ R167, R181, R167 ;  /* 0x000000a7b5a77221 */ /* 0x000fe60000010000 */
[C---:B-1----:R-:W-:Y:S01]  /*16670*/  F2FP.BF16.PACK_AB R55, R211.reuse, R247 ;  /* 0x000000f7d337723e */ /* 0x042fe200000010ff */
[----:B------:R-:W-:Y:S02]  /*16680*/  FADD.FTZ R244, R211, R244 ;  /* 0x000000f4d3f47221 */ /* 0x000fe40000010000 */
[----:B------:R-:W-:Y:S01]  /*16690*/  FADD.FTZ R167, R179, R167 ;  /* 0x000000a7b3a77221 */ /* 0x000fe20000010000 */
[----:B------:R-:W1:Y:S01]  /*166a0*/  MUFU.EX2 R191, R191 ;  /* 0x000000bf00bf7308 */ /* 0x000e620000000800 */
[----:B------:R-:W-:Y:S02]  /*166b0*/  FADD.FTZ R244, R188, R244 ;  /* 0x000000f4bcf47221 */ /* 0x000fe40000010000 */
[C---:B------:R-:W-:Y:S04]  /*166c0*/  HMMA.16816.F32.BF16 R8, R52.reuse, R56, R8 ;  /* 0x000000383408723c */ /* 0x040fe80000041808 */
[----:B--2---:R-:W-:Y:S02]  /*166d0*/  FADD.FTZ R250, R193, R250 ;  /* 0x000000fac1fa7221 */ /* 0x004fe40000010000 */
[----:B------:R-:W-:Y:S01]  /*166e0*/  FADD.FTZ R244, R184, R244 ;  /* 0x000000f4b8f47221 */ /* 0x000fe20000010000 */
[----:B------:R-:W2:Y:S01]  /*166f0*/  MUFU.EX2 R186, R186 ;  /* 0x000000ba00ba7308 */ /* 0x000ea20000000800 */
[-C--:B------:R-:W-:Y:S04]  /*16700*/  HMMA.16816.F32.BF16 R12, R52, R58.reuse, R12 ;  /* 0x0000003a340c723c */ /* 0x080fe8000004180c */
[----:B---3--:R-:W-:Y:S02]  /*16710*/  FADD.FTZ R250, R185, R250 ;  /* 0x000000fab9fa7221 */ /* 0x008fe40000010000 */
[----:B------:R-:W-:Y:S02]  /*16720*/  FADD.FTZ R244, R182, R244 ;  /* 0x000000f4b6f47221 */ /* 0x000fe40000010000 */
[C---:B------:R-:W-:Y:S01]  /*16730*/  HMMA.16816.F32.BF16 R16, R48.reuse, R58, R16 ;  /* 0x0000003a3010723c */ /* 0x040fe20000041810 */
[----:B------:R-:W3:Y:S01]  /*16740*/  LDSM.16.MT88.4 R56, [R218+0x1900] ;  /* 0x00190000da38783b */ /* 0x000ee20000004200 */
[----:B------:R-:W4:Y:S02]  /*16750*/  MUFU.EX2 R176, R176 ;  /* 0x000000b000b07308 */ /* 0x000f240000000800 */
[----:B------:R-:W-:Y:S02]  /*16760*/  FADD.FTZ R244, R180, R244 ;  /* 0x000000f4b4f47221 */ /* 0x000fe40000010000 */
[----:B-1----:R-:W-:Y:S02]  /*16770*/  FADD.FTZ R78, R191, R78 ;  /* 0x0000004ebf4e7221 */ /* 0x002fe40000010000 */
[-C--:B-----5:R-:W-:Y:S04]  /*16780*/  HMMA.16816.F32.BF16 R20, R48, R60.reuse, R20 ;  /* 0x0000003c3014723c */ /* 0x0a0fe80000041814 */
[----:B------:R-:W1:Y:S01]  /*16790*/  MUFU.EX2 R175, R175 ;  /* 0x000000af00af7308 */ /* 0x000e620000000800 */
[----:B--2---:R-:W-:Y:S03]  /*167a0*/  FADD.FTZ R78, R186, R78 ;  /* 0x0000004eba4e7221 */ /* 0x004fe60000010000 */
[C---:B------:R-:W-:Y:S06]  /*167b0*/  HMMA.16816.F32.BF16 R24, R52.reuse, R60, R24 ;  /* 0x0000003c3418723c */ /* 0x040fec0000041818 */
[----:B------:R-:W2:Y:S02]  /*167c0*/  MUFU.EX2 R178, R178 ;  /* 0x000000b200b27308 */ /* 0x000ea40000000800 */
[-C--:B------:R-:W-:Y:S04]  /*167d0*/  HMMA.16816.F32.BF16 R28, R52, R62.reuse, R28 ;  /* 0x0000003e341c723c */ /* 0x080fe8000004181c */
[----:B----4-:R-:W-:Y:S04]  /*167e0*/  FADD.FTZ R250, R176, R250 ;  /* 0x000000fab0fa7221 */ /* 0x010fe80000010000 */
[C---:B------:R-:W-:Y:S01]  /*167f0*/  HMMA.16816.F32.BF16 R100, R48.reuse, R62, R100 ;  /* 0x0000003e3064723c */ /* 0x040fe20000041864 */
[----:B------:R-:W4:Y:S01]  /*16800*/  LDSM.16.MT88.4 R60, [R225+0x2100] ;  /* 0x00210000e13c783b */ /* 0x000f220000004200 */
[----:B------:R-:W5:Y:S02]  /*16810*/  MUFU.EX2 R177, R177 ;  /* 0x000000b100b17308 */ /* 0x000f640000000800 */
[----:B-1----:R-:W-:Y:S04]  /*16820*/  FADD.FTZ R250, R175, R250 ;  /* 0x000000faaffa7221 */ /* 0x002fe80000010000 */
[-C--:B------:R-:W-:Y:S04]  /*16830*/  HMMA.16816.F32.BF16 R104, R48, R64.reuse, R104 ;  /* 0x000000403068723c */ /* 0x080fe80000041868 */
[----:B------:R-:W1:Y:S01]  /*16840*/  MUFU.EX2 R172, R172 ;  /* 0x000000ac00ac7308 */ /* 0x000e620000000800 */
[----:B--2---:R-:W-:Y:S03]  /*16850*/  FADD.FTZ R78, R178, R78 ;  /* 0x0000004eb24e7221 */ /* 0x004fe60000010000 */
[C---:B------:R-:W-:Y:S06]  /*16860*/  HMMA.16816.F32.BF16 R108, R52.reuse, R64, R108 ;  /* 0x00000040346c723c */ /* 0x040fec000004186c */
[----:B------:R-:W2:Y:S02]  /*16870*/  MUFU.EX2 R168, R168 ;  /* 0x000000a800a87308 */ /* 0x000ea40000000800 */
[-C--:B------:R-:W-:Y:S04]  /*16880*/  HMMA.16816.F32.BF16 R32, R52, R66.reuse, R32 ;  /* 0x000000423420723c */ /* 0x080fe80000041820 */
[----:B-----5:R-:W-:Y:S04]  /*16890*/  FADD.FTZ R78, R177, R78 ;  /* 0x0000004eb14e7221 */ /* 0x020fe80000010000 */
[C---:B------:R-:W-:Y:S01]  /*168a0*/  HMMA.16816.F32.BF16 R112, R48.reuse, R66, R112 ;  /* 0x000000423070723c */ /* 0x040fe20000041870 */
[----:B------:R-:W-:Y:S01]  /*168b0*/  LDSM.16.MT88.4 R64, [R219+0x2100] ;  /* 0x00210000db40783b */ /* 0x000fe20000004200 */
[----:B------:R-:W5:Y:S02]  /*168c0*/  MUFU.EX2 R171, R171 ;  /* 0x000000ab00ab7308 */ /* 0x000f640000000800 */
[----:B-1----:R-:W-:Y:S04]  /*168d0*/  FADD.FTZ R250, R172, R250 ;  /* 0x000000faacfa7221 */ /* 0x002fe80000010000 */
[-C--:B---3--:R-:W-:Y:S04]  /*168e0*/  HMMA.16816.F32.BF16 R116, R48, R56.reuse, R116 ;  /* 0x000000383074723c */ /* 0x088fe80000041874 */
[----:B------:R-:W1:Y:S01]  /*168f0*/  MUFU.EX2 R169, R169 ;  /* 0x000000a900a97308 */ /* 0x000e620000000800 */
[C---:B--2---:R-:W-:Y:S01]  /*16900*/  F2FP.BF16.PACK_AB R128, R168.reuse, R172 ;  /* 0x000000aca880723e */ /* 0x044fe200000010ff */
[----:B------:R-:W-:Y:S02]  /*16910*/  FADD.FTZ R250, R168, R250 ;  /* 0x000000faa8fa7221 */ /* 0x000fe40000010000 */
[C---:B------:R-:W-:Y:S06]  /*16920*/  HMMA.16816.F32.BF16 R120, R52.reuse, R56, R120 ;  /* 0x000000383478723c */ /* 0x040fec0000041878 */
[----:B------:R-:W2:Y:S02]  /*16930*/  MUFU.EX2 R96, R96 ;  /* 0x0000006000607308 */ /* 0x000ea40000000800 */
[-C--:B------:R-:W-:Y:S04]  /*16940*/  HMMA.16816.F32.BF16 R124, R52, R58.reuse, R124 ;  /* 0x0000003a347c723c */ /* 0x080fe8000004187c */
[----:B-----5:R-:W-:Y:S03]  /*16950*/  FADD.FTZ R78, R171, R78 ;  /* 0x0000004eab4e7221 */ /* 0x020fe60000010000 */
[----:B------:R-:W-:Y:S01]  /*16960*/  F2FP.BF16.PACK_AB R52, R183, R187 ;  /* 0x000000bbb734723e */ /* 0x000fe200000010ff */
[----:B------:R-:W-:Y:S01]  /*16970*/  HMMA.16816.F32.BF16 R36, R48, R58, R36 ;  /* 0x0000003a3024723c */ /* 0x000fe20000041824 */
[----:B------:R-:W3:Y:S01]  /*16980*/  LDSM.16.MT88.4 R56, [R220+0x2100] ;  /* 0x00210000dc38783b */ /* 0x000ee20000004200 */
[----:B------:R-:W5:Y:S02]  /*16990*/  MUFU.EX2 R174, R174 ;  /* 0x000000ae00ae7308 */ /* 0x000f640000000800 */
[----:B------:R-:W-:Y:S01]  /*169a0*/  F2FP.BF16.PACK_AB R54, R179, R181 ;  /* 0x000000b5b336723e */ /* 0x000fe200000010ff */
[----:B-1----:R-:W-:Y:S01]  /*169b0*/  FADD.FTZ R78, R169, R78 ;  /* 0x0000004ea94e7221 */ /* 0x002fe20000010000 */
[----:B------:R-:W-:Y:S02]  /*169c0*/  F2FP.BF16.PACK_AB R53, R184, R188 ;  /* 0x000000bcb835723e */ /* 0x000fe400000010ff */
[----:B------:R-:W-:Y:S04]  /*169d0*/  F2FP.BF16.PACK_AB R48, R185, R193 ;  /* 0x000000c1b930723e */ /* 0x000fe800000010ff */
[----:B------:R-:W-:Y:S01]  /*169e0*/  F2FP.BF16.PACK_AB R49, R186, R191 ;  /* 0x000000bfba31723e */ /* 0x000fe200000010ff */
[----:B------:R-:W1:Y:S01]  /*169f0*/  MUFU.EX2 R97, R97 ;  /* 0x0000006100617308 */ /* 0x000e620000000800 */
[----:B------:R-:W-:Y:S01]  /*16a00*/  F2FP.BF16.PACK_AB R50, R175, R176 ;  /* 0x000000b0af32723e */ /* 0x000fe200000010ff */
[----:B--2---:R-:W-:Y:S01]  /*16a10*/  FADD.FTZ R250, R96, R250 ;  /* 0x000000fa60fa7221 */ /* 0x004fe20000010000 */
[----:B------:R-:W-:Y:S02]  /*16a20*/  F2FP.BF16.PACK_AB R51, R177, R178 ;  /* 0x000000b2b133723e */ /* 0x000fe400000010ff */
[----:B------:R-:W-:Y:S02]  /*16a30*/  F2FP.BF16.PACK_AB R55, R180, R182 ;  /* 0x000000b6b437723e */ /* 0x000fe400000010ff */
[----:B------:R-:W-:Y:S03]  /*16a40*/  F2FP.BF16.PACK_AB R129, R169, R171 ;  /* 0x000000aba981723e */ /* 0x000fe600000010ff */
[-C--:B----4-:R-:W-:Y:S01]  /*16a50*/  HMMA.16816.F32.BF16 R4, R48, R60.reuse, R4 ;  /* 0x0000003c3004723c */ /* 0x090fe20000041804 */
[----:B------:R-:W2:Y:S02]  /*16a60*/  MUFU.EX2 R173, R173 ;  /* 0x000000ad00ad7308 */ /* 0x000ea40000000800 */
[C---:B-----5:R-:W-:Y:S01]  /*16a70*/  F2FP.BF16.PACK_AB R130, R174.reuse, R96 ;  /* 0x00000060ae82723e */ /* 0x060fe200000010ff */
[----:B------:R-:W-:Y:S04]  /*16a80*/  FADD.FTZ R242, R174, R250 ;  /* 0x000000faaef27221 */ /* 0x000fe80000010000 */
[C---:B------:R-:W-:Y:S04]  /*16a90*/  HMMA.16816.F32.BF16 R8, R52.reuse, R60, R8 ;  /* 0x0000003c3408723c */ /* 0x040fe80000041808 */
[----:B-1----:R-:W-:Y:S04]  /*16aa0*/  FADD.FTZ R78, R97, R78 ;  /* 0x0000004e614e7221 */ /* 0x002fe80000010000 */
[-C--:B------:R-:W-:Y:S08]  /*16ab0*/  HMMA.16816.F32.BF16 R12, R52, R62.reuse, R12 ;  /* 0x0000003e340c723c */ /* 0x080ff0000004180c */
[C---:B------:R-:W-:Y:S01]  /*16ac0*/  HMMA.16816.F32.BF16 R16, R48.reuse, R62, R16 ;  /* 0x0000003e3010723c */ /* 0x040fe20000041810 */
[----:B------:R-:W1:Y:S03]  /*16ad0*/  LDSM.16.MT88.4 R60, [R218+0x2100] ;  /* 0x00210000da3c783b */ /* 0x000e660000004200 */
[C---:B--2---:R-:W-:Y:S01]  /*16ae0*/  F2FP.BF16.PACK_AB R131, R173.reuse, R97 ;  /* 0x00000061ad83723e */ /* 0x044fe200000010ff */
[----:B------:R-:W-:Y:S03]  /*16af0*/  FADD.FTZ R241, R173, R78 ;  /* 0x0000004eadf17221 */ /* 0x000fe60000010000 */
[-C--:B---3--:R-:W-:Y:S08]  /*16b00*/  HMMA.16816.F32.BF16 R20, R48, R56.reuse, R20 ;  /* 0x000000383014723c */ /* 0x088ff00000041814 */
[C---:B------:R-:W-:Y:S07]  /*16b10*/  HMMA.16816.F32.BF16 R24, R52.reuse, R56, R24 ;  /* 0x000000383418723c */ /* 0x040fee0000041818 */
[--C-:B------:R-:W-:Y:S01]  /*16b20*/  FFMA.FTZ R56, R88, c[0x0][0x2d0], -R170.reuse ;  /* 0x0000b40058387a23 */ /* 0x100fe200000108aa */
[-C--:B------:R-:W-:Y:S04]  /*16b30*/  HMMA.16816.F32.BF16 R28, R52, R58.reuse, R28 ;  /* 0x0000003a341c723c */ /* 0x080fe8000004181c */
[--C-:B------:R-:W-:Y:S01]  /*16b40*/  FFMA.FTZ R57, R89, c[0x0][0x2d0], -R170.reuse ;  /* 0x0000b40059397a23 */ /* 0x100fe200000108aa */
[----:B------:R-:W2:Y:S03]  /*16b50*/  MUFU.EX2 R56, R56 ;  /* 0x0000003800387308 */ /* 0x000ea60000000800 */
[C---:B------:R-:W-:Y:S07]  /*16b60*/  HMMA.16816.F32.BF16 R100, R48.reuse, R58, R100 ;  /* 0x0000003a3064723c */ /* 0x040fee0000041864 */
[----:B------:R-:W3:Y:S01]  /*16b70*/  MUFU.EX2 R57, R57 ;  /* 0x0000003900397308 */ /* 0x000ee20000000800 */
[-C--:B------:R-:W-:Y:S04]  /*16b80*/  HMMA.16816.F32.BF16 R104, R48, R64.reuse, R104 ;  /* 0x000000403068723c */ /* 0x080fe80000041868 */
[--C-:B------:R-:W-:Y:S02]  /*16b90*/  FFMA.FTZ R58, R92, c[0x0][0x2d0], -R170.reuse ;  /* 0x0000b4005c3a7a23 */ /* 0x100fe400000108aa */
[----:B------:R-:W-:Y:S02]  /*16ba0*/  FFMA.FTZ R170, R93, c[0x0][0x2d0], -R170 ;  /* 0x0000b4005daa7a23 */ /* 0x000fe400000108aa */
[C---:B------:R-:W-:Y:S02]  /*16bb0*/  HMMA.16816.F32.BF16 R108, R52.reuse, R64, R108 ;  /* 0x00000040346c723c */ /* 0x040fe4000004186c */
[----:B------:R-:W4:Y:S02]  /*16bc0*/  MUFU.EX2 R58, R58 ;  /* 0x0000003a003a7308 */ /* 0x000f240000000800 */
[----:B------:R-:W-:Y:S02]  /*16bd0*/  FFMA.FTZ R59, R90, c[0x0][0x2d0], -R95 ;  /* 0x0000b4005a3b7a23 */ /* 0x000fe4000001085f */
[----:B--2---:R-:W-:Y:S02]  /*16be0*/  FADD.FTZ R167, R56, R167 ;  /* 0x000000a738a77221 */ /* 0x004fe40000010000 */
[-C--:B------:R-:W-:Y:S04]  /*16bf0*/  HMMA.16816.F32.BF16 R32, R52, R66.reuse, R32 ;  /* 0x000000423420723c */ /* 0x080fe80000041820 */
[----:B------:R-:W2:Y:S01]  /*16c00*/  MUFU.EX2 R170, R170 ;  /* 0x000000aa00aa7308 */ /* 0x000ea20000000800 */
[--C-:B------:R-:W-:Y:S02]  /*16c10*/  FFMA.FTZ R64, R91, c[0x0][0x2d0], -R95.reuse ;  /* 0x0000b4005b407a23 */ /* 0x100fe4000001085f */
[--C-:B------:R-:W-:Y:S01]  /*16c20*/  FFMA.FTZ R65, R94, c[0x0][0x2d0], -R95.reuse ;  /* 0x0000b4005e417a23 */ /* 0x100fe2000001085f */
[C---:B------:R-:W-:Y:S04]  /*16c30*/  HMMA.16816.F32.BF16 R112, R48.reuse, R66, R112 ;  /* 0x000000423070723c */ /* 0x040fe80000041870 */
[----:B------:R-:W-:Y:S02]  /*16c40*/  FFMA.FTZ R95, R45, c[0x0][0x2d0], -R95 ;  /* 0x0000b4002d5f7a23 */ /* 0x000fe4000001085f */
[----:B------:R-:W5:Y:S01]  /*16c50*/  MUFU.EX2 R59, R59 ;  /* 0x0000003b003b7308 */ /* 0x000f620000000800 */
[----:B---3--:R-:W-:Y:S01]  /*16c60*/  FADD.FTZ R167, R57, R167 ;  /* 0x000000a739a77221 */ /* 0x008fe20000010000 */
[-C--:B-1----:R-:W-:Y:S04]  /*16c70*/  HMMA.16816.F32.BF16 R116, R48, R60.reuse, R116 ;  /* 0x0000003c3074723c */ /* 0x082fe80000041874 */
[----:B----4-:R-:W-:Y:S04]  /*16c80*/  FADD.FTZ R167, R58, R167 ;  /* 0x000000a73aa77221 */ /* 0x010fe80000010000 */
[C---:B------:R-:W-:Y:S01]  /*16c90*/  HMMA.16816.F32.BF16 R120, R52.reuse, R60, R120 ;  /* 0x0000003c3478723c */ /* 0x040fe20000041878 */
[----:B------:R-:W1:Y:S03]  /*16ca0*/  MUFU.EX2 R64, R64 ;  /* 0x0000004000407308 */ /* 0x000e660000000800 */
[C---:B--2---:R-:W-:Y:S01]  /*16cb0*/  FADD.FTZ R240, R170.reuse, R167 ;  /* 0x000000a7aaf07221 */ /* 0x044fe20000010000 */
[----:B------:R-:W-:Y:S03]  /*16cc0*/  MOV R167, R3 ;  /* 0x0000000300a77202 */ /* 0x000fe60000000f00 */
[-C--:B------:R-:W-:Y:S01]  /*16cd0*/  HMMA.16816.F32.BF16 R124, R52, R62.reuse, R124 ;  /* 0x0000003e347c723c */ /* 0x080fe2000004187c */
[----:B------:R-:W2:Y:S02]  /*16ce0*/  LDSM.16.MT88.4 R52, [R220+0x2900] ;  /* 0x00290000dc34783b */ /* 0x000ea40000004200 */
[----:B------:R-:W3:Y:S01]  /*16cf0*/  MUFU.EX2 R65, R65 ;  /* 0x0000004100417308 */ /* 0x000ee20000000800 */
[----:B-----5:R-:W-:Y:S04]  /*16d00*/  FADD.FTZ R244, R59, R244 ;  /* 0x000000f43bf47221 */ /* 0x020fe80000010000 */
[----:B------:R-:W-:Y:S05]  /*16d10*/  HMMA.16816.F32.BF16 R36, R48, R62, R36 ;  /* 0x0000003e3024723c */ /* 0x000fea0000041824 */
[----:B------:R-:W4:Y:S02]  /*16d20*/  MUFU.EX2 R95, R95 ;  /* 0x0000005f005f7308 */ /* 0x000f240000000800 */
[----:B------:R-:W-:Y:S01]  /*16d30*/  F2FP.BF16.PACK_AB R48, R57, R56 ;  /* 0x000000383930723e */ /* 0x000fe200000010ff */
[-C--:B------:R-:W-:Y:S01]  /*16d40*/  HMMA.16816.F32.BF16 R160, R128, R148.reuse, R4 ;  /* 0x0000009480a0723c */ /* 0x080fe20000041804 */
[----:B------:R-:W5:Y:S04]  /*16d50*/  LDSM.16.MT88.4 R4, [R219+0x2900] ;  /* 0x00290000db04783b */ /* 0x000f680000004200 */
[----:B------:R-:W-:Y:S01]  /*16d60*/  F2FP.BF16.PACK_AB R50, R170, R58 ;  /* 0x0000003aaa32723e */ /* 0x000fe200000010ff */
[C---:B-1----:R-:W-:Y:S01]  /*16d70*/  FADD.FTZ R244, R64.reuse, R244 ;  /* 0x000000f440f47221 */ /* 0x042fe20000010000 */
[----:B------:R-:W-:Y:S05]  /*16d80*/  F2FP.BF16.PACK_AB R49, R64, R59 ;  /* 0x0000003b4031723e */ /* 0x000fea00000010ff */
[----:B---3--:R-:W-:Y:S01]  /*16d90*/  FADD.FTZ R244, R65, R244 ;  /* 0x000000f441f47221 */ /* 0x008fe20000010000 */
[C---:B----4-:R-:W-:Y:S03]  /*16da0*/  F2FP.BF16.PACK_AB R51, R95.reuse, R65 ;  /* 0x000000415f33723e */ /* 0x050fe600000010ff */
[----:B------:R-:W-:Y:S04]  /*16db0*/  FADD.FTZ R239, R95, R244 ;  /* 0x000000f45fef7221 */ /* 0x000fe80000010000 */
[C---:B------:R-:W-:Y:S01]  /*16dc0*/  HMMA.16816.F32.BF16 R156, R48.reuse, R148, R8 ;  /* 0x00000094309c723c */ /* 0x040fe20000041808 */
[----:B------:R-:W1:Y:S07]  /*16dd0*/  LDSM.16.MT88.4 R8, [R218+0x2900] ;  /* 0x00290000da08783b */ /* 0x000e6e0000004200 */
[-C--:B------:R-:W-:Y:S08]  /*16de0*/  HMMA.16816.F32.BF16 R152, R48, R150.reuse, R12 ;  /* 0x000000963098723c */ /* 0x080ff0000004180c */
[C---:B------:R-:W-:Y:S08]  /*16df0*/  HMMA.16816.F32.BF16 R148, R128.reuse, R150, R16 ;  /* 0x000000968094723c */ /* 0x040ff00000041810 */
[-C--:B--2---:R-:W-:Y:S08]  /*16e00*/  HMMA.16816.F32.BF16 R144, R128, R52.reuse, R20 ;  /* 0x000000348090723c */ /* 0x084ff00000041814 */
[C---:B------:R-:W-:Y:S08]  /*16e10*/  HMMA.16816.F32.BF16 R140, R48.reuse, R52, R24 ;  /* 0x00000034308c723c */ /* 0x040ff00000041818 */
[-C--:B------:R-:W-:Y:S08]  /*16e20*/  HMMA.16816.F32.BF16 R136, R48, R54.reuse, R28 ;  /* 0x000000363088723c */ /* 0x080ff0000004181c */
        /* <DEDUP_REMOVED lines=10> */
.L_x_995:
[----:B------:R-:W1:Y:S01]  /*16ed0*/  SHFL.BFLY PT, R4, R242, 0x2, 0x1f ;  /* 0x0c401f00f2047f89 */ /* 0x000e6200000e0000 */
[----:B------:R-:W-:Y:S01]  /*16ee0*/  MOV R9, RZ ;  /* 0x000000ff00097202 */ /* 0x000fe20000000f00 */
[----:B------:R-:W-:Y:S01]  /*16ef0*/  CS2R R10, SRZ ;  /* 0x00000000000a7805 */ /* 0x000fe2000001ff00 */
[----:B------:R-:W-:Y:S01]  /*16f00*/  MOV R12, 0xff800000 ;  /* 0xff800000000c7802 */ /* 0x000fe20000000f00 */
[----:B------:R-:W2:Y:S01]  /*16f10*/  SHFL.BFLY PT, R7, R241, 0x2, 0x1f ;  /* 0x0c401f00f1077f89 */ /* 0x000ea200000e0000 */
[----:B------:R-:W-:-:S02]  /*16f20*/  MOV R13, 0xff800000 ;  /* 0xff800000000d7802 */ /* 0x000fc40000000f00 */
[----:B------:R-:W-:Y:S01]  /*16f30*/  MOV R14, 0xff800000 ;  /* 0xff800000000e7802 */ /* 0x000fe20000000f00 */
[----:B------:R-:W3:Y:S01]  /*16f40*/  SHFL.BFLY PT, R6, R240, 0x2, 0x1f ;  /* 0x0c401f00f0067f89 */ /* 0x000ee200000e0000 */
[----:B------:R-:W-:-:S03]  /*16f50*/  PLOP3.LUT P4, PT, PT, PT, PT, 0x8, 0x0 ;  /* 0x000000000000781c */ /* 0x000fc60003f8e170 */
[----:B------:R-:W4:Y:S01]  /*16f60*/  SHFL.BFLY PT, R5, R239, 0x2, 0x1f ;  /* 0x0c401f00ef057f89 */ /* 0x000f2200000e0000 */
[----:B-1----:R-:W-:Y:S02]  /*16f70*/  FADD.FTZ R242, R4, R242 ;  /* 0x000000f204f27221 */ /* 0x002fe40000010000 */
[----:B--2---:R-:W-:-:S03]  /*16f80*/  FADD.FTZ R241, R7, R241 ;  /* 0x000000f107f17221 */ /* 0x004fc60000010000 */
[----:B------:R-:W1:Y:S01]  /*16f90*/  SHFL.BFLY PT, R4, R242, 0x1, 0x1f ;  /* 0x0c201f00f2047f89 */ /* 0x000e6200000e0000 */
[----:B---3--:R-:W-:-:S03]  /*16fa0*/  FADD.FTZ R6, R6, R240 ;  /* 0x000000f006067221 */ /* 0x008fc60000010000 */
[----:B------:R-:W2:Y:S01]  /*16fb0*/  SHFL.BFLY PT, R7, R241, 0x1, 0x1f ;  /* 0x0c201f00f1077f89 */ /* 0x000ea200000e0000 */
[----:B----4-:R-:W-:-:S03]  /*16fc0*/  FADD.FTZ R239, R5, R239 ;  /* 0x000000ef05ef7221 */ /* 0x010fc60000010000 */
[----:B------:R-:W3:Y:S04]  /*16fd0*/  SHFL.BFLY PT, R8, R6, 0x1, 0x1f ;  /* 0x0c201f0006087f89 */ /* 0x000ee800000e0000 */
[----:B------:R-:W4:Y:S01]  /*16fe0*/  SHFL.BFLY PT, R5, R239, 0x1, 0x1f ;  /* 0x0c201f00ef057f89 */ /* 0x000f2200000e0000 */
[----:B-1----:R-:W-:Y:S02]  /*16ff0*/  FADD.FTZ R4, R242, R4 ;  /* 0x00000004f2047221 */ /* 0x002fe40000010000 */
[----:B--2---:R-:W-:-:S03]  /*17000*/  FADD.FTZ R7, R241, R7 ;  /* 0x00000007f1077221 */ /* 0x004fc60000010000 */
[----:B------:R-:W-:Y:S01]  /*17010*/  FSETP.NE.FTZ.AND P3, PT, R4, RZ, PT ;  /* 0x000000ff0400720b */ /* 0x000fe20003f75000 */
[----:B---3--:R-:W-:Y:S01]  /*17020*/  FADD.FTZ R6, R6, R8 ;  /* 0x0000000806067221 */ /* 0x008fe20000010000 */
[----:B------:R-:W-:Y:S02]  /*17030*/  FSETP.NE.FTZ.AND P2, PT, R7, RZ, PT ;  /* 0x000000ff0700720b */ /* 0x000fe40003f55000 */
[----:B------:R-:W-:Y:S01]  /*17040*/  MOV R8, RZ ;  /* 0x000000ff00087202 */ /* 0x000fe20000000f00 */
[----:B----4-:R-:W-:Y:S01]  /*17050*/  FADD.FTZ R5, R239, R5 ;  /* 0x00000005ef057221 */ /* 0x010fe20000010000 */
[----:B------:R-:W-:-:S04]  /*17060*/  FSETP.NE.FTZ.AND P1, PT, R6, RZ, PT ;  /* 0x000000ff0600720b */ /* 0x000fc80003f35000 */
[----:B------:R-:W-:-:S03]  /*17070*/  FSETP.NE.FTZ.AND P0, PT, R5, RZ, PT ;  /* 0x000000ff0500720b */ /* 0x000fc60003f15000 */
[----:B------:R-:W1:Y:S01]  /*17080*/  @P3 MUFU.RCP R9, R4 ;  /* 0x0000000400093308 */ /* 0x000e620000001000 */
[----:B------:R-:W-:Y:S02]  /*17090*/  @P3 MOV R18, 0x3f317218 ;  /* 0x3f31721800123802 */ /* 0x000fe40000000f00 */
[----:B------:R-:W-:-:S03]  /*170a0*/  @P2 MOV R17, 0x3f317218 ;  /* 0x3f31721800112802 */ /* 0x000fc60000000f00 */
[----:B------:R-:W-:Y:S02]  /*170b0*/  @P3 FMUL.FTZ R18, R18, c[0x0][0x2d0] ;  /* 0x0000b40012123a20 */ /* 0x000fe40000410000 */
[----:B------:R-:W-:Y:S01]  /*170c0*/  @P2 MUFU.RCP R8, R7 ;  /* 0x0000000700082308 */ /* 0x000fe20000001000 */
[----:B------:R-:W-:Y:S01]  /*170d0*/  @P1 MOV R16, 0x3f317218 ;  /* 0x3f31721800101802 */ /* 0x000fe20000000f00 */
[----:B------:R-:W-:Y:S01]  /*170e0*/  @P2 FMUL.FTZ R17, R17, c[0x0][0x2d0] ;  /* 0x0000b40011112a20 */ /* 0x000fe20000410000 */
[----:B------:R-:W-:-:S03]  /*170f0*/  @P0 MOV R15, 0x3f317218 ;  /* 0x3f317218000f0802 */ /* 0x000fc60000000f00 */
[----:B------:R-:W-:Y:S02]  /*17100*/  @P1 FMUL.FTZ R16, R16, c[0x0][0x2d0] ;  /* 0x0000b40010101a20 */ /* 0x000fe40000410000 */
[----:B------:R-:W-:Y:S01]  /*17110*/  @P1 MUFU.RCP R10, R6 ;  /* 0x00000006000a1308 */ /* 0x000fe20000001000 */
[----:B------:R-:W-:Y:S02]  /*17120*/  @P0 FMUL.FTZ R15, R15, c[0x0][0x2d0] ;  /* 0x0000b4000f0f0a20 */ /* 0x000fe40000410000 */
[C---:B-1----:R-:W-:Y:S02]  /*17130*/  FMUL.FTZ R160, R9.reuse, R160 ;  /* 0x000000a009a07220 */ /* 0x042fe40000410000 */
[C---:B------:R-:W-:Y:S02]  /*17140*/  FMUL.FTZ R161, R9.reuse, R161 ;  /* 0x000000a109a17220 */ /* 0x040fe40000410000 */
[C---:B------:R-:W-:Y:S01]  /*17150*/  FMUL.FTZ R148, R9.reuse, R148 ;  /* 0x0000009409947220 */ /* 0x040fe20000410000 */
[----:B------:R-:W1:Y:S01]  /*17160*/  @P3 MUFU.LG2 R4, R4 ;  /* 0x0000000400043308 */ /* 0x000e620000000c00 */
[----:B------:R-:W-:-:S02]  /*17170*/  FMUL.FTZ R149, R9, R149 ;  /* 0x0000009509957220 */ /* 0x000fc40000410000 */
[C---:B------:R-:W-:Y:S02]  /*17180*/  FMUL.FTZ R144, R9.reuse, R144 ;  /* 0x0000009009907220 */ /* 0x040fe40000410000 */
[C---:B------:R-:W-:Y:S02]  /*17190*/  FMUL.FTZ R145, R9.reuse, R145 ;  /* 0x0000009109917220 */ /* 0x040fe40000410000 */
[C---:B------:R-:W-:Y:S01]  /*171a0*/  FMUL.FTZ R100, R9.reuse, R100 ;  /* 0x0000006409647220 */ /* 0x040fe20000410000 */
[----:B------:R-:W2:Y:S01]  /*171b0*/  @P2 MUFU.LG2 R7, R7 ;  /* 0x0000000700072308 */ /* 0x000ea20000000c00 */
[C---:B------:R-:W-:Y:S02]  /*171c0*/  FMUL.FTZ R101, R9.reuse, R101 ;  /* 0x0000006509657220 */ /* 0x040fe40000410000 */
[C---:B------:R-:W-:Y:S02]  /*171d0*/  FMUL.FTZ R104, R9.reuse, R104 ;  /* 0x0000006809687220 */ /* 0x040fe40000410000 */
[----:B------:R-:W-:-:S02]  /*171e0*/  FMUL.FTZ R105, R9, R105 ;  /* 0x0000006909697220 */ /* 0x000fc40000410000 */
[C---:B------:R-:W-:Y:S01]  /*171f0*/  FMUL.FTZ R112, R9.reuse, R112 ;  /* 0x0000007009707220 */ /* 0x040fe20000410000 */
[----:B------:R-:W3:Y:S01]  /*17200*/  @P1 MUFU.LG2 R6, R6 ;  /* 0x0000000600061308 */ /* 0x000ee20000000c00 */
[----:B-1----:R-:W-:Y:S02]  /*17210*/  @P3 FMUL.FTZ R4, R4, 0.69314718246459960938 ;  /* 0x3f31721804043820 */ /* 0x002fe40000410000 */
[C---:B------:R-:W-:Y:S02]  /*17220*/  FMUL.FTZ R113, R9.reuse, R113 ;  /* 0x0000007109717220 */ /* 0x040fe40000410000 */
[C---:B------:R-:W-:Y:S02]  /*17230*/  FMUL.FTZ R116, R9.reuse, R116 ;  /* 0x0000007409747220 */ /* 0x040fe40000410000 */
[----:B------:R-:W-:Y:S01]  /*17240*/  FMUL.FTZ R117, R9, R117 ;  /* 0x0000007509757220 */ /* 0x000fe20000410000 */
[----:B------:R-:W1:Y:S01]  /*17250*/  @P0 MUFU.LG2 R19, R5 ;  /* 0x0000000500130308 */ /* 0x000e620000000c00 */
[----:B--2---:R-:W-:-:S02]  /*17260*/  @P2 FMUL.FTZ R7, R7, 0.69314718246459960938 ;  /* 0x3f31721807072820 */ /* 0x004fc40000410000 */
[----:B------:R-:W-:Y:S02]  /*17270*/  FMUL.FTZ R128, R9, R128 ;  /* 0x0000008009807220 */ /* 0x000fe40000410000 */
[C---:B------:R-:W-:Y:S02]  /*17280*/  FMUL.FTZ R162, R8.reuse, R162 ;  /* 0x000000a208a27220 */ /* 0x040fe40000410000 */
[----:B------:R-:W-:Y:S01]  /*17290*/  FMUL.FTZ R163, R8, R163 ;  /* 0x000000a308a37220 */ /* 0x000fe20000410000 */
[----:B------:R2:W4:Y:S01]  /*172a0*/  @P0 MUFU.RCP R11, R5 ;  /* 0x00000005000b0308 */ /* 0x0005220000001000 */
[----:B---3--:R-:W-:Y:S02]  /*172b0*/  @P1 FMUL.FTZ R6, R6, 0.69314718246459960938 ;  /* 0x3f31721806061820 */ /* 0x008fe40000410000 */
[C---:B------:R-:W-:Y:S02]  /*172c0*/  FMUL.FTZ R150, R8.reuse, R150 ;  /* 0x0000009608967220 */ /* 0x040fe40000410000 */
[----:B------:R-:W-:-:S02]  /*172d0*/  FMUL.FTZ R151, R8, R151 ;  /* 0x0000009708977220 */ /* 0x000fc40000410000 */
[C---:B------:R-:W-:Y:S02]  /*172e0*/  FMUL.FTZ R146, R8.reuse, R146 ;  /* 0x0000009208927220 */ /* 0x040fe40000410000 */
[----:B-1----:R-:W-:Y:S02]  /*172f0*/  @P0 FMUL.FTZ R19, R19, 0.69314718246459960938 ;  /* 0x3f31721813130820 */ /* 0x002fe40000410000 */
[C---:B------:R-:W-:Y:S02]  /*17300*/  FMUL.FTZ R147, R8.reuse, R147 ;  /* 0x0000009308937220 */ /* 0x040fe40000410000 */
[C---:B------:R-:W-:Y:S02]  /*17310*/  FMUL.FTZ R102, R8.reuse, R102 ;  /* 0x0000006608667220 */ /* 0x040fe40000410000 */
[C---:B------:R-:W-:Y:S01]  /*17320*/  FMUL.FTZ R103, R8.reuse, R103 ;  /* 0x0000006708677220 */ /* 0x040fe20000410000 */
[----:B--2---:R-:W-:Y:S01]  /*17330*/  MOV R5, 0xff800000 ;  /* 0xff80000000057802 */ /* 0x004fe20000000f00 */
        /* <DEDUP_REMOVED lines=37> */
[----:B------:R-:W-:Y:S02]  /*17590*/  FMUL.FTZ R9, R9, R129 ;  /* 0x0000008109097220 */ /* 0x000fe40000410000 */
[----:B------:R-:W-:Y:S02]  /*175a0*/  FMUL.FTZ R8, R8, R131 ;  /* 0x0000008308087220 */ /* 0x000fe40000410000 */
[----:B------:R-:W-:Y:S02]  /*175b0*/  FMUL.FTZ R10, R10, R125 ;  /* 0x0000007d0a0a7220 */ /* 0x000fe40000410000 */
[----:B------:R-:W-:Y:S02]  /*175c0*/  FMUL.FTZ R11, R11, R127 ;  /* 0x0000007f0b0b7220 */ /* 0x000fe40000410000 */
[----:B------:R-:W-:Y:S02]  /*175d0*/  @P3 FFMA.FTZ R5, R18, R3, R4 ;  /* 0x0000000312053223 */ /* 0x000fe40000010004 */
[----:B------:R-:W-:-:S02]  /*175e0*/  @P2 FFMA.FTZ R12, R17, R2, R7 ;  /* 0x00000002110c2223 */ /* 0x000fc40000010007 */
[----:B------:R-:W-:Y:S02]  /*175f0*/  @P1 FFMA.FTZ R13, R16, R0, R6 ;  /* 0x00000000100d1223 */ /* 0x000fe40000010006 */
[----:B------:R-:W-:Y:S02]  /*17600*/  @P0 FFMA.FTZ R14, R15, R44, R19 ;  /* 0x0000002c0f0e0223 */ /* 0x000fe40000010013 */
.L_x_947:
[----:B------:R-:W-:Y:S01]  /*17610*/  USHF.R.S32.HI UR6, URZ, 0x1f, UR11 ;  /* 0x0000001f3f067899 */ /* 0x000fe2000801140b */
[----:B------:R-:W-:Y:S05]  /*17620*/  @P4 BRA `(.L_x_1014) ;  /* 0x000011e000004947 */ /* 0x000fea0003800000 */
[----:B------:R-:W1:Y:S01]  /*17630*/  S2R R0, SR_TID.X ;  /* 0x0000000000007919 */ /* 0x000e620000002100 */
[----:B------:R-:W-:Y:S01]  /*17640*/  ULDC.64 UR4, c[0x0][0x490] ;  /* 0x0001240000047ab9 */ /* 0x000fe20000000a00 */
[----:B------:R-:W-:Y:S01]  /*17650*/  IMAD.MOV.U32 R20, RZ, RZ, c[0x0][0x4e8] ;  /* 0x00013a00ff147624 */ /* 0x000fe200078e00ff */
[----:B------:R-:W-:Y:S01]  /*17660*/  UIMAD UR8, UR6, UR4, URZ ;  /* 0x00000004060872a4 */ /* 0x000fe2000f8e023f */
[----:B------:R-:W2:Y:S01]  /*17670*/  S2R R26, SR_CTAID.Z ;  /* 0x00000000001a7919 */ /* 0x000ea20000002700 */
[----:B------:R-:W-:Y:S01]  /*17680*/  UIMAD.WIDE.U32 UR12, UR11, UR4, URZ ;  /* 0x000000040b0c72a5 */ /* 0x000fe2000f8e003f */
[----:B------:R-:W-:Y:S01]  /*17690*/  F2FP.BF16.PACK_AB R160, R161, R160 ;  /* 0x000000a0a1a0723e */ /* 0x000fe200000010ff */
[----:B------:R-:W-:Y:S01]  /*176a0*/  UIMAD UR8, UR11, UR5, UR8 ;  /* 0x000000050b0872a4 */ /* 0x000fe2000f8e0208 */
[----:B------:R-:W3:Y:S01]  /*176b0*/  S2R R19, SR_CTAID.X ;  /* 0x0000000000137919 */ /* 0x000ee20000002500 */
[----:B------:R-:W-:Y:S01]  /*176c0*/  ISETP.NE.AND P0, PT, R20, 0x1, PT ;  /* 0x000000011400780c */ /* 0x000fe20003f05270 */
[----:B------:R-:W-:Y:S01]  /*176d0*/  ULDC.64 UR4, c[0x0][0x3e8] ;  /* 0x0000fa0000047ab9 */ /* 0x000fe20000000a00 */
[----:B------:R-:W-:Y:S01]  /*176e0*/  IMAD.U32 R29, RZ, RZ, UR13 ;  /* 0x0000000dff1d7e24 */ /* 0x000fe2000f8e00ff */
[----:B------:R-:W-:Y:S01]  /*176f0*/  UIMAD UR7, UR6, UR4, URZ ;  /* 0x00000004060772a4 */ /* 0x000fe2000f8e023f */
[----:B------:R-:W-:Y:S01]  /*17700*/  IMAD.U32 R28, RZ, RZ, UR12 ;  /* 0x0000000cff1c7e24 */ /* 0x000fe2000f8e00ff */
[----:B------:R-:W-:Y:S01]  /*17710*/  UIMAD.WIDE.U32 UR14, UR11, UR4, URZ ;  /* 0x000000040b0e72a5 */ /* 0x000fe2000f8e003f */
[----:B------:R-:W-:Y:S01]  /*17720*/  F2FP.BF16.PACK_AB R162, R163, R162 ;  /* 0x000000a2a3a2723e */ /* 0x000fe200000010ff */
[----:B------:R-:W-:Y:S01]  /*17730*/  UIMAD UR5, UR11, UR5, UR7 ;  /* 0x000000050b0572a4 */ /* 0x000fe2000f8e0207 */
[----:B------:R-:W-:Y:S01]  /*17740*/  F2FP.BF16.PACK_AB R148, R149, R148 ;  /* 0x000000949594723e */ /* 0x000fe200000010ff */
[----:B------:R-:W-:Y:S01]  /*17750*/  UIADD3 UR8, UR13, UR8, URZ ;  /* 0x000000080d087290 */ /* 0x000fe2000fffe03f */
[----:B------:R-:W-:Y:S01]  /*17760*/  F2FP.BF16.PACK_AB R150, R151, R150 ;  /* 0x000000969796723e */ /* 0x000fe200000010ff */
[----:B------:R-:W-:Y:S01]  /*17770*/  UIADD3 UR5, UR15, UR5, URZ ;  /* 0x000000050f057290 */ /* 0x000fe2000fffe03f */
[----:B------:R-:W-:Y:S01]  /*17780*/  IMAD.U32 R17, RZ, RZ, UR15 ;  /* 0x0000000fff117e24 */ /* 0x000fe2000f8e00ff */
[----:B------:R-:W-:Y:S01]  /*17790*/  F2FP.BF16.PACK_AB R156, R157, R156 ;  /* 0x0000009c9d9c723e */ /* 0x000fe200000010ff */
[----:B------:R-:W-:Y:S01]  /*177a0*/  IMAD.U32 R16, RZ, RZ, UR14 ;  /* 0x0000000eff107e24 */ /* 0x000fe2000f8e00ff */
[----:B-1----:R-:W-:Y:S01]  /*177b0*/  SHF.R.S32.HI R2, RZ, 0x1f, R0 ;  /* 0x0000001fff027819 */ /* 0x002fe20000011400 */
[----:B------:R-:W-:Y:S01]  /*177c0*/  IMAD.U32 R29, RZ, RZ, UR8 ;  /* 0x00000008ff1d7e24 */ /* 0x000fe2000f8e00ff */
[----:B------:R-:W-:Y:S01]  /*177d0*/  F2FP.BF16.PACK_AB R158, R159, R158 ;  /* 0x0000009e9f9e723e */ /* 0x000fe200000010ff */
[----:B------:R-:W-:Y:S01]  /*177e0*/  IMAD.U32 R17, RZ, RZ, UR5 ;  /* 0x00000005ff117e24 */ /* 0x000fe2000f8e00ff */
[-C--:B------:R-:W-:Y:S01]  /*177f0*/  LEA.HI R3, R2, R0.reuse, RZ, 0x2 ;  /* 0x0000000002037211 */ /* 0x080fe200078f10ff */
[----:B--2---:R-:W-:Y:S01]  /*17800*/  IMAD.WIDE.U32 R28, R26, c[0x0][0x498], R28 ;  /* 0x000126001a1c7a25 */ /* 0x004fe200078e001c */
[----:B------:R-:W-:-:S02]  /*17810*/  LEA.HI R24, R2, R0, RZ, 0x5 ;  /* 0x0000000002187211 */ /* 0x000fc400078f28ff */
[----:B------:R-:W-:Y:S02]  /*17820*/  SHF.R.S32.HI R21, RZ, 0x1f, R26 ;  /* 0x0000001fff157819 */ /* 0x000fe4000001141a */
[--C-:B------:R-:W-:Y:S02]  /*17830*/  SHF.R.S32.HI R25, RZ, 0x2, R3.reuse ;  /* 0x00000002ff197819 */ /* 0x100fe40000011403 */
[----:B------:R-:W-:Y:S01]  /*17840*/  SHF.R.S32.HI R4, RZ, 0x1f, R3 ;  /* 0x0000001fff047819 */ /* 0x000fe20000011403 */
[----:B------:R-:W-:Y:S01]  /*17850*/  IMAD R22, R21, c[0x0][0x498], RZ ;  /* 0x0001260015167a24 */ /* 0x000fe200078e02ff */
[----:B------:R-:W-:Y:S01]  /*17860*/  LOP3.LUT R3, R3, 0xfffffffc, RZ, 0xc0, !PT ;  /* 0xfffffffc03037812 */ /* 0x000fe200078ec0ff */
[----:B------:R-:W-:Y:S01]  /*17870*/  IMAD R21, R21, c[0x0][0x3f0], RZ ;  /* 0x0000fc0015157a24 */ /* 0x000fe200078e02ff */
[----:B------:R-:W-:Y:S01]  /*17880*/  LEA.HI R15, R2, R0, RZ, 0x3 ;  /* 0x00000000020f7211 */ /* 0x000fe200078f18ff */
[----:B------:R-:W-:Y:S01]  /*17890*/  IMAD R22, R26, c[0x0][0x49c], R22 ;  /* 0x000127001a167a24 */ /* 0x000fe200078e0216 */
[----:B------:R-:W-:Y:S01]  /*178a0*/  LOP3.LUT R18, R24, 0xffffffe0, RZ, 0xc0, !PT ;  /* 0xffffffe018127812 */ /* 0x000fe200078ec0ff */
[----:B------:R-:W-:Y:S01]  /*178b0*/  IMAD.IADD R3, R0, 0x1, -R3 ;  /* 0x0000000100037824 */ /* 0x000fe200078e0a03 */
[----:B------:R-:W-:Y:S01]  /*178c0*/  LOP3.LUT R7, R15, 0xfffffff8, RZ, 0xc0, !PT ;  /* 0xfffffff80f077812 */ /* 0x000fe200078ec0ff */
[----:B------:R-:W-:Y:S01]  /*178d0*/  IMAD R21, R26, c[0x0][0x3f4], R21 ;  /* 0x0000fd001a157a24 */ /* 0x000fe200078e0215 */
[----:B------:R-:W-:Y:S01]  /*178e0*/  SHF.R.S32.HI R23, RZ, 0x5, R24 ;  /* 0x00000005ff177819 */ /* 0x000fe20000011418 */
[----:B------:R-:W-:Y:S01]  /*178f0*/  IMAD.IADD R18, R0, 0x1, -R18 ;  /* 0x0000000100127824 */ /* 0x000fe200078e0a12 */
[----:B------:R-:W-:Y:S01]  /*17900*/  SHF.R.S32.HI R24, RZ, 0x1f, R24 ;  /* 0x0000001fff187819 */ /* 0x000fe20000011418 */
[----:B------:R-:W-:Y:S01]  /*17910*/  IMAD.WIDE.U32 R26, R26, c[0x0][0x3f0], R16 ;  /* 0x0000fc001a1a7a25 */ /* 0x000fe200078e0010 */
[----:B------:R-:W-:-:S02]  /*17920*/  LEA.HI R4, R4, R25, RZ, 0x3 ;  /* 0x0000001904047211 */ /* 0x000fc400078f18ff */
[----:B------:R-:W-:Y:S01]  /*17930*/  LEA.HI R17, R3, R3, RZ, 0x1 ;  /* 0x0000000303117211 */ /* 0x000fe200078f08ff */
[----:B------:R-:W-:Y:S01]  /*17940*/  IMAD.IADD R7, R0, 0x1, -R7 ;  /* 0x0000000100077824 */ /* 0x000fe200078e0a07 */
[----:B------:R-:W-:Y:S01]  /*17950*/  LEA.HI R2, R2, R0, RZ, 0x6 ;  /* 0x0000000002027211 */ /* 0x000fe200078f30ff */
[----:B------:R-:W-:Y:S01]  /*17960*/  IMAD.IADD R27, R27, 0x1, R21 ;  /* 0x000000011b1b7824 */ /* 0x000fe200078e0215 */
[----:B------:R-:W-:Y:S01]  /*17970*/  SHF.R.S32.HI R0, RZ, 0x1f, R18 ;  /* 0x0000001fff007819 */ /* 0x000fe20000011412 */
[C---:B------:R-:W-:Y:S01]  /*17980*/  IMAD.SHL.U32 R6, R7.reuse, 0x8, RZ ;  /* 0x0000000807067824 */ /* 0x040fe200078e00ff */
[----:B------:R-:W-:Y:S01]  /*17990*/  SHF.R.S32.HI R15, RZ, 0x3, R15 ;  /* 0x00000003ff0f7819 */ /* 0x000fe2000001140f */
[----:B------:R-:W-:Y:S01]  /*179a0*/  IMAD.SHL.U32 R2, R2, 0x8, RZ ;  /* 0x0000000802027824 */ /* 0x000fe200078e00ff */
[----:B------:R-:W-:Y:S02]  /*179b0*/  LEA.HI R24, R24, R23, RZ, 0x2 ;  /* 0x0000001718187211 */ /* 0x000fe400078f10ff */
[----:B------:R-:W-:Y:S01]  /*179c0*/  LOP3.LUT R4, R4, 0xfffffff8, RZ, 0xc0, !PT ;  /* 0xfffffff804047812 */ /* 0x000fe200078ec0ff */
[----:B------:R-:W-:Y:S01]  /*179d0*/  IMAD R7, R7, 0x10, R15 ;  /* 0x0000001007077824 */ /* 0x000fe200078e020f */
[C---:B------:R-:W-:Y:S01]  /*179e0*/  LOP3.LUT R16, R17.reuse, 0x1ffffffe, RZ, 0xc0, !PT ;  /* 0x1ffffffe11107812 */ /* 0x040fe200078ec0ff */
[----:B------:R-:W-:Y:S01]  /*179f0*/  IMAD.SHL.U32 R17, R17, 0x20, RZ ;  /* 0x0000002011117824 */ /* 0x000fe200078e00ff */
[----:B------:R-:W-:Y:S01]  /*17a00*/  LOP3.LUT P3, RZ, R18, 0x3, RZ, 0xc0, !PT ;  /* 0x0000000312ff7812 */ /* 0x000fe2000786c0ff */
[----:B------:R-:W-:Y:S01]  /*17a10*/  IMAD.IADD R25, R25, 0x1, -R4 ;  /* 0x0000000119197824 */ /* 0x000fe200078e0a04 */
[----:B------:R-:W-:Y:S01]  /*17a20*/  LEA.HI R18, R0, R18, RZ, 0x2 ;  /* 0x0000001200127211 */ /* 0x000fe200078f10ff */
[----:B------:R-:W-:Y:S01]  /*17a30*/  IMAD.SHL.U32 R0, R15, 0x40, RZ ;  /* 0x000000400f007824 */ /* 0x000fe200078e00ff */
[----:B------:R-:W-:Y:S01]  /*17a40*/  LOP3.LUT R24, R24, 0xffffffc, RZ, 0xc0, !PT ;  /* 0x0ffffffc18187812 */ /* 0x000fe200078ec0ff */
[----:B------:R-:W-:Y:S01]  /*17a50*/  IMAD.IADD R16, R3, 0x1, -R16 ;  /* 0x0000000103107824 */ /* 0x000fe200078e0a10 */
[----:B------:R-:W-:Y:S01]  /*17a60*/  LOP3.LUT R17, R17, 0xffffffc0, RZ, 0xc0, !PT ;  /* 0xffffffc011117812 */ /* 0x000fe200078ec0ff */
[----:B---3--:R-:W-:Y:S01]  /*17a70*/  IMAD R7, R19, 0x80, R7 ;  /* 0x0000008013077824 */ /* 0x008fe200078e0207 */
[----:B------:R-:W-:Y:S01]  /*17a80*/  SHF.R.S32.HI R18, RZ, 0x2, R18 ;  /* 0x00000002ff127819 */ /* 0x000fe20000011412 */
[C---:B------:R-:W-:Y:S01]  /*17a90*/  IMAD.IADD R24, R23.reuse, 0x1, -R24 ;  /* 0x0000000117187824 */ /* 0x040fe200078e0a18 */
[----:B------:R-:W-:Y:S01]  /*17aa0*/  LOP3.LUT R0, R0, 0x1c0, RZ, 0xc0, !PT ;  /* 0x000001c000007812 */ /* 0x000fe200078ec0ff */
[----:B------:R-:W-:Y:S01]  /*17ab0*/  IMAD R23, R23, 0x200, R3 ;  /* 0x0000020017177824 */ /* 0x000fe200078e0203 */
[----:B------:R-:W-:Y:S01]  /*17ac0*/  LOP3.LUT R3, R25, 0x1, RZ, 0xc0, !PT ;  /* 0x0000000119037812 */ /* 0x000fe200078ec0ff */
[----:B------:R-:W-:Y:S01]  /*17ad0*/  IMAD R16, R16, 0x8, R17 ;  /* 0x0000000810107824 */ /* 0x000fe200078e0211 */
[----:B------:R-:W-:Y:S01]  /*17ae0*/  LOP3.LUT R4, R0, 0x38, R6, 0xf8, !PT ;  /* 0x0000003800047812 */ /* 0x000fe200078ef806 */
[----:B------:R-:W-:Y:S01]  /*17af0*/  IMAD R18, R24, 0x10, R18 ;  /* 0x0000001018127824 */ /* 0x000fe200078e0212 */
[----:B------:R-:W-:Y:S01]  /*17b00*/  SHF.R.U32.HI R0, RZ, 0x3, R0 ;  /* 0x00000003ff007819 */ /* 0x000fe20000011600 */
[----:B------:R-:W-:Y:S01]  /*17b10*/  IMAD R17, R20, c[0x0][0x388], RZ ;  /* 0x0000e20014117a24 */ /* 0x000fe200078e02ff */
[----:B------:R-:W-:Y:S01]  /*17b20*/  ISETP.NE.U32.AND P4, PT, R3, 0x1, PT ;  /* 0x000000010300780c */ /* 0x000fe20003f85070 */
[----:B------:R-:W-:Y:S01]  /*17b30*/  @P0 IMAD.HI.U32 R3, R7, c[0x0][0x4ec], RZ ;  /* 0x00013b0007030a27 */ /* 0x000fe200078e00ff */
[----:B------:R-:W-:-:S02]  /*17b40*/  LOP3.LUT R0, R4, R0, RZ, 0x3c, !PT ;  /* 0x0000000004007212 */ /* 0x000fc400078e3cff */
[----:B------:R-:W-:Y:S01]  /*17b50*/  R2P PR, R25, 0x6 ;  /* 0x0000000619007804 */ /* 0x000fe20000000000 */
[----:B------:R-:W-:Y:S01]  /*17b60*/  IMAD.IADD R16, R18, 0x1, R16 ;  /* 0x0000000112107824 */ /* 0x000fe200078e0210 */
[----:B------:R-:W-:Y:S01]  /*17b70*/  LOP3.LUT R0, R0, 0x7ffffe00, R2, 0xf8, !PT ;  /* 0x7ffffe0000007812 */ /* 0x000fe200078ef802 */
[----:B------:R-:W-:Y:S01]  /*17b80*/  IMAD R18, R19, 0x80, R18 ;  /* 0x0000008013127824 */ /* 0x000fe200078e0212 */
[----:B------:R-:W-:Y:S01]  /*17b90*/  F2FP.BF16.PACK_AB R152, R153, R152 ;  /* 0x000000989998723e */ /* 0x000fe200000010ff */
[----:B------:R-:W-:Y:S01]  /*17ba0*/  IMAD.MOV.U32 R4, RZ, RZ, R7 ;  /* 0x000000ffff047224 */ /* 0x000fe200078e0007 */
[----:B------:R-:W-:Y:S01]  /*17bb0*/  @P0 SHF.R.U32.HI R4, RZ, c[0x0][0x4f0], R3 ;  /* 0x00013c00ff040a19 */ /* 0x000fe20000011603 */
[C---:B------:R-:W-:Y:S01]  /*17bc0*/  IMAD R15, R19.reuse, 0x80, R15 ;  /* 0x00000080130f7824 */ /* 0x040fe200078e020f */
[C---:B------:R-:W-:Y:S01]  /*17bd0*/  IADD3 R3, R18.reuse, 0x8, RZ ;  /* 0x0000000812037810 */ /* 0x040fe20007ffe0ff */
[----:B------:R-:W-:Y:S01]  /*17be0*/  IMAD R16, R19, 0x80, R16 ;  /* 0x0000008013107824 */ /* 0x000fe200078e0210 */
[C---:B------:R-:W-:Y:S01]  /*17bf0*/  IADD3 R19, R18.reuse, 0x40, RZ ;  /* 0x0000004012137810 */ /* 0x040fe20007ffe0ff */
[--C-:B------:R-:W-:Y:S01]  /*17c00*/  IMAD.MOV R2, RZ, RZ, -R4.reuse ;  /* 0x000000ffff027224 */ /* 0x100fe200078e0a04 */
[-C--:B------:R-:W-:Y:S01]  /*17c10*/  ISETP.GE.OR P5, PT, R3, R17.reuse, P3 ;  /* 0x000000110300720c */ /* 0x080fe20001fa6670 */
[----:B------:R-:W-:Y:S01]  /*17c20*/  IMAD.MOV.U32 R3, RZ, RZ, -0x10 ;  /* 0xfffffff0ff037424 */ /* 0x000fe200078e00ff */
[----:B------:R-:W-:Y:S01]  /*17c30*/  ISETP.GE.OR P6, PT, R18, R17, P3 ;  /* 0x000000111200720c */ /* 0x000fe20001fc6670 */
[----:B------:R-:W-:Y:S01]  /*17c40*/  IMAD R2, R2, c[0x0][0x4e8], R7 ;  /* 0x00013a0002027a24 */ /* 0x000fe200078e0207 */
[----:B------:R-:W-:Y:S01]  /*17c50*/  SHF.R.S32.HI R7, RZ, 0x1f, R4 ;  /* 0x0000001fff077819 */ /* 0x000fe20000011404 */
[----:B------:R-:W-:Y:S01]  /*17c60*/  IMAD.SHL.U32 R25, R25, 0x40, RZ ;  /* 0x0000004019197824 */ /* 0x000fe200078e00ff */
[----:B------:R-:W-:Y:S01]  /*17c70*/  IADD3 R18, R18, 0x48, RZ ;  /* 0x0000004812127810 */ /* 0x000fe20007ffe0ff */
[----:B------:R-:W-:Y:S01]  /*17c80*/  IMAD.WIDE.U32 R26, R4, c[0x0][0x3e0], R26 ;  /* 0x0000f800041a7a25 */ /* 0x000fe200078e001a */
[----:B------:R-:W-:-:S02]  /*17c90*/  SEL R3, R3, 0x10, !P4 ;  /* 0x0000001003037807 */ /* 0x000fc40006000000 */
[-C--:B------:R-:W-:Y:S01]  /*17ca0*/  ISETP.GE.OR P4, PT, R19, R17.reuse, P3 ;  /* 0x000000111300720c */ /* 0x080fe20001f86670 */
[----:B------:R-:W-:Y:S01]  /*17cb0*/  IMAD R7, R7, c[0x0][0x3e0], RZ ;  /* 0x0000f80007077a24 */ /* 0x000fe200078e02ff */
[----:B------:R-:W-:Y:S01]  /*17cc0*/  ISETP.GE.OR P3, PT, R18, R17, P3 ;  /* 0x000000111200720c */ /* 0x000fe20001f66670 */
[----:B------:R-:W-:Y:S01]  /*17cd0*/  @P0 IMAD.HI.U32 R18, R16, c[0x0][0x4ec], RZ ;  /* 0x00013b0010120a27 */ /* 0x000fe200078e00ff */
[----:B------:R-:W-:Y:S02]  /*17ce0*/  LOP3.LUT R25, R25, 0x1c0, RZ, 0xc0, !PT ;  /* 0x000001c019197812 */ /* 0x000fe400078ec0ff */
[----:B------:R-:W-:Y:S01]  /*17cf0*/  F2FP.BF16.PACK_AB R154, R155, R154 ;  /* 0x0000009a9b9a723e */ /* 0x000fe200000010ff */
[----:B------:R-:W-:Y:S01]  /*17d00*/  IMAD R7, R4, c[0x0][0x3e4], R7 ;  /* 0x0000f90004077a24 */ /* 0x000fe200078e0207 */
[----:B------:R-:W-:Y:S01]  /*17d10*/  LEA.HI R25, R25, R25, RZ, 0x1d ;  /* 0x0000001919197211 */ /* 0x000fe200078fe8ff */
[----:B------:R-:W-:Y:S01]  /*17d20*/  IMAD.MOV.U32 R19, RZ, RZ, R16 ;  /* 0x000000ffff137224 */ /* 0x000fe200078e0010 */
[----:B------:R-:W-:Y:S01]  /*17d30*/  @P0 SHF.R.U32.HI R19, RZ, c[0x0][0x4f0], R18 ;  /* 0x00013c00ff130a19 */ /* 0x000fe20000011612 */
[----:B------:R-:W-:Y:S01]  /*17d40*/  IMAD.IADD R27, R27, 0x1, R7 ;  /* 0x000000011b1b7824 */ /* 0x000fe200078e0207 */
[----:B------:R-:W-:Y:S01]  /*17d50*/  F2FP.BF16.PACK_AB R144, R145, R144 ;  /* 0x000000909190723e */ /* 0x000fe200000010ff */
[----:B------:R-:W-:Y:S01]  /*17d60*/  IMAD.U32 R23, R23, 0x2, R25 ;  /* 0x0000000217177824 */ /* 0x000fe200078e0019 */
[----:B------:R-:W-:Y:S01]  /*17d70*/  SHF.R.S32.HI R7, RZ, 0x1f, R19 ;  /* 0x0000001fff077819 */ /* 0x000fe20000011413 */
[----:B------:R-:W-:Y:S01]  /*17d80*/  IMAD.WIDE.U32 R26, R2, c[0x0][0x3d8], R26 ;  /* 0x0000f600021a7a25 */ /* 0x000fe200078e001a */
[----:B------:R-:W-:-:S02]  /*17d90*/  IADD3 R24, P0, R19, R28, RZ ;  /* 0x0000001c13187210 */ /* 0x000fc40007f1e0ff */
[----:B------:R-:W-:Y:S01]  /*17da0*/  F2FP.BF16.PACK_AB R146, R147, R146 ;  /* 0x000000929392723e */ /* 0x000fe200000010ff */
[----:B------:R-:W-:Y:S01]  /*17db0*/  IMAD.SHL.U32 R23, R23, 0x2, RZ ;  /* 0x0000000217177824 */ /* 0x000fe200078e00ff */
[----:B------:R-:W-:Y:S01]  /*17dc0*/  BAR.SYNC.DEFER_BLOCKING 0x1, 0x80 ;  /* 0x0042000000007b1d */ /* 0x000fe20000010000 */
[----:B------:R-:W-:Y:S01]  /*17dd0*/  IADD3.X R25, R7, R29, R22, P0, !PT ;  /* 0x0000001d07197210 */ /* 0x000fe200007fe416 */
[----:B------:R-:W-:Y:S01]  /*17de0*/  IMAD.MOV.U32 R7, RZ, RZ, 0x20 ;  /* 0x00000020ff077424 */ /* 0x000fe200078e00ff */
[----:B------:R-:W-:Y:S01]  /*17df0*/  F2FP.BF16.PACK_AB R100, R101, R100 ;  /* 0x000000646564723e */ /* 0x000fe200000010ff */
[C---:B------:R-:W-:Y:S01]  /*17e00*/  IMAD.IADD R4, R23.reuse, 0x1, R3 ;  /* 0x0000000117047824 */ /* 0x040fe200078e0203 */
[----:B------:R-:W-:Y:S01]  /*17e10*/  IADD3 R21, R23, 0x80, RZ ;  /* 0x0000008017157810 */ /* 0x000fe20007ffe0ff */
[----:B------:R-:W-:Y:S01]  /*17e20*/  IMAD.MOV R19, RZ, RZ, -R19 ;  /* 0x000000ffff137224 */ /* 0x000fe200078e0a13 */
[----:B------:R-:W-:Y:S02]  /*17e30*/  SEL R7, R7, 0xffffffe0, !P1 ;  /* 0xffffffe007077807 */ /* 0x000fe40004800000 */
[----:B------:R-:W-:Y:S01]  /*17e40*/  IADD3 R20, R23, 0xc0, RZ ;  /* 0x000000c017147810 */ /* 0x000fe20007ffe0ff */
[----:B------:R-:W-:Y:S01]  /*17e50*/  IMAD R19, R19, c[0x0][0x4e8], R16 ;  /* 0x00013a0013137a24 */ /* 0x000fe200078e0210 */
[----:B------:R-:W-:-:S02]  /*17e60*/  F2FP.BF16.PACK_AB R102, R103, R102 ;  /* 0x000000666766723e */ /* 0x000fc400000010ff */
[----:B------:R-:W-:Y:S01]  /*17e70*/  SHF.R.S32.HI R18, RZ, 0x1f, R2 ;  /* 0x0000001fff127819 */ /* 0x000fe20000011402 */
[----:B------:R-:W-:Y:S01]  /*17e80*/  IMAD.WIDE.U32 R24, R19, c[0x0][0x488], R24 ;  /* 0x0001220013187a25 */ /* 0x000fe200078e0018 */
[----:B------:R-:W-:Y:S02]  /*17e90*/  F2FP.BF16.PACK_AB R140, R141, R140 ;  /* 0x0000008c8d8c723e */ /* 0x000fe400000010ff */
[----:B------:R-:W-:Y:S01]  /*17ea0*/  F2FP.BF16.PACK_AB R142, R143, R142 ;  /* 0x0000008e8f8e723e */ /* 0x000fe200000010ff */
[----:B------:R-:W-:Y:S01]  /*17eb0*/  IMAD R18, R18, c[0x0][0x3d8], RZ ;  /* 0x0000f60012127a24 */ /* 0x000fe200078e02ff */
[----:B------:R-:W-:Y:S02]  /*17ec0*/  F2FP.BF16.PACK_AB R136, R137, R136 ;  /* 0x000000888988723e */ /* 0x000fe400000010ff */
[----:B------:R-:W-:Y:S01]  /*17ed0*/  F2FP.BF16.PACK_AB R138, R139, R138 ;  /* 0x0000008a8b8a723e */ /* 0x000fe200000010ff */
[----:B------:R-:W-:Y:S01]  /*17ee0*/  IMAD R18, R2, c[0x0][0x3dc], R18 ;  /* 0x0000f70002127a24 */ /* 0x000fe200078e0212 */
[----:B------:R-:W-:Y:S01]  /*17ef0*/  @P2 IADD3 R20, R21, -0x40, RZ ;  /* 0xffffffc015142810 */ /* 0x000fe20007ffe0ff */
[----:B------:R-:W-:Y:S01]  /*17f00*/  STS [R23+0x80], R160 ;  /* 0x000080a017007388 */ /* 0x000fe20000000800 */
[----:B------:R-:W-:Y:S01]  /*17f10*/  SHF.R.S32.HI R16, RZ, 0x1f, R19 ;  /* 0x0000001fff107819 */ /* 0x000fe20000011413 */
[----:B------:R-:W-:Y:S01]  /*17f20*/  IMAD.IADD R18, R27, 0x1, R18 ;  /* 0x000000011b127824 */ /* 0x000fe200078e0212 */
[----:B------:R-:W-:Y:S01]  /*17f30*/  F2FP.BF16.PACK_AB R104, R105, R104 ;  /* 0x000000686968723e */ /* 0x000fe200000010ff */
[----:B------:R-:W-:Y:S01]  /*17f40*/  STS [R23+0x480], R162 ;  /* 0x000480a217007388 */ /* 0x000fe20000000800 */
[----:B------:R-:W-:Y:S01]  /*17f50*/  F2FP.BF16.PACK_AB R106, R107, R106 ;  /* 0x0000006a6b6a723e */ /* 0x000fe200000010ff */
[----:B------:R-:W-:Y:S01]  /*17f60*/  IMAD R16, R16, c[0x0][0x488], RZ ;  /* 0x0001220010107a24 */ /* 0x000fe200078e02ff */
[----:B------:R-:W-:Y:S01]  /*17f70*/  F2FP.BF16.PACK_AB R112, R113, R112 ;  /* 0x000000707170723e */ /* 0x000fe200000010ff */
[----:B------:R-:W-:Y:S01]  /*17f80*/  STS [R4+0x80], R148 ;  /* 0x0000809404007388 */ /* 0x000fe20000000800 */
[----:B------:R-:W-:Y:S01]  /*17f90*/  F2FP.BF16.PACK_AB R114, R115, R114 ;  /* 0x000000727372723e */ /* 0x000fe200000010ff */
[----:B------:R-:W-:Y:S01]  /*17fa0*/  IMAD R16, R19, c[0x0][0x48c], R16 ;  /* 0x0001230013107a24 */ /* 0x000fe200078e0210 */
[----:B------:R-:W-:Y:S01]  /*17fb0*/  LEA R2, P0, R26, c[0x0][0x380], 0x1 ;  /* 0x0000e0001a027a11 */ /* 0x000fe200078008ff */
[----:B------:R-:W-:Y:S01]  /*17fc0*/  STS [R4+0x480], R150 ;  /* 0x0004809604007388 */ /* 0x000fe20000000800 */
[----:B------:R-:W-:Y:S01]  /*17fd0*/  F2FP.BF16.PACK_AB R108, R109, R108 ;  /* 0x0000006c6d6c723e */ /* 0x000fe200000010ff */
[----:B------:R-:W-:Y:S01]  /*17fe0*/  IMAD.IADD R21, R7, 0x1, R20 ;  /* 0x0000000107157824 */ /* 0x000fe200078e0214 */
[----:B------:R-:W-:Y:S01]  /*17ff0*/  F2FP.BF16.PACK_AB R110, R111, R110 ;  /* 0x0000006e6f6e723e */ /* 0x000fe200000010ff */
[----:B------:R-:W-:Y:S01]  /*18000*/  STS [R23+0x2080], R156 ;  /* 0x0020809c17007388 */ /* 0x000fe20000000800 */
[----:B------:R-:W-:Y:S01]  /*18010*/  F2FP.BF16.PACK_AB R132, R133, R132 ;  /* 0x000000848584723e */ /* 0x000fe200000010ff */
[----:B------:R-:W-:Y:S01]  /*18020*/  IMAD.IADD R16, R25, 0x1, R16 ;  /* 0x0000000119107824 */ /* 0x000fe200078e0210 */
[----:B------:R-:W-:Y:S01]  /*18030*/  F2FP.BF16.PACK_AB R134, R135, R134 ;  /* 0x000000868786723e */ /* 0x000fe200000010ff */
[----:B------:R1:W-:Y:S01]  /*18040*/  STS [R23+0x2480], R158 ;  /* 0x0024809e17007388 */ /* 0x0003e20000000800 */
[----:B------:R-:W-:-:S02]  /*18050*/  F2FP.BF16.PACK_AB R116, R117, R116 ;  /* 0x000000747574723e */ /* 0x000fc400000010ff */
[----:B------:R-:W-:Y:S01]  /*18060*/  F2FP.BF16.PACK_AB R118, R119, R118 ;  /* 0x000000767776723e */ /* 0x000fe200000010ff */
[----:B------:R-:W-:Y:S01]  /*18070*/  STS [R4+0x2080], R152 ;  /* 0x0020809804007388 */ /* 0x000fe20000000800 */
[----:B------:R-:W-:Y:S02]  /*18080*/  F2FP.BF16.PACK_AB R9, R9, R128 ;  /* 0x000000800909723e */ /* 0x000fe400000010ff */
[----:B------:R-:W-:Y:S01]  /*18090*/  LEA.HI.X R18, R26, c[0x0][0x384], R18, 0x1, P0 ;  /* 0x0000e1001a127a11 */ /* 0x000fe200000f0c12 */
[----:B------:R2:W-:Y:S01]  /*180a0*/  STS [R4+0x2480], R154 ;  /* 0x0024809a04007388 */ /* 0x0005e20000000800 */
[----:B------:R-:W-:Y:S02]  /*180b0*/  F2FP.BF16.PACK_AB R8, R8, R130 ;  /* 0x000000820808723e */ /* 0x000fe400000010ff */
[----:B------:R-:W-:Y:S01]  /*180c0*/  LEA R19, P0, R24, c[0x0][0x450], 0x2 ;  /* 0x0001140018137a11 */ /* 0x000fe200078010ff */
[----:B------:R-:W-:Y:S01]  /*180d0*/  SHFL.IDX PT, R48, R2, 0x1, 0x181f ;  /* 0x00381f0002307f89 */ /* 0x000fe200000e0000 */
[----:B------:R-:W-:-:S02]  /*180e0*/  F2FP.BF16.PACK_AB R120, R121, R120 ;  /* 0x000000787978723e */ /* 0x000fc400000010ff */
[----:B------:R-:W-:Y:S01]  /*180f0*/  F2FP.BF16.PACK_AB R122, R123, R122 ;  /* 0x0000007a7b7a723e */ /* 0x000fe200000010ff */
[----:B------:R-:W-:Y:S01]  /*18100*/  SHFL.IDX PT, R22, R19, RZ, 0x1c1f ;  /* 0x001c1fff13167589 */ /* 0x000fe200000e0000 */
[----:B------:R-:W-:Y:S02]  /*18110*/  F2FP.BF16.PACK_AB R10, R10, R124 ;  /* 0x0000007c0a0a723e */ /* 0x000fe400000010ff */
[----:B------:R-:W-:Y:S01]  /*18120*/  F2FP.BF16.PACK_AB R11, R11, R126 ;  /* 0x0000007e0b0b723e */ /* 0x000fe200000010ff */
[----:B------:R-:W-:Y:S01]  /*18130*/  SHFL.IDX PT, R28, R19, 0x1, 0x1c1f ;  /* 0x003c1f00131c7f89 */ /* 0x000fe200000e0000 */
[----:B------:R-:W-:-:S03]  /*18140*/  LEA.HI.X R16, R24, c[0x0][0x454], R16, 0x2, P0 ;  /* 0x0001150018107a11 */ /* 0x000fc600000f1410 */
[----:B------:R-:W-:Y:S01]  /*18150*/  SHFL.IDX PT, R26, R19, 0x2, 0x1c1f ;  /* 0x005c1f00131a7f89 */ /* 0x000fe200000e0000 */
[----:B-1----:R-:W-:-:S03]  /*18160*/  IMAD.IADD R23, R23, 0x1, R7 ;  /* 0x0000000117177824 */ /* 0x002fc600078e0207 */
[----:B------:R-:W-:Y:S04]  /*18170*/  SHFL.IDX PT, R29, R16, 0x1, 0x1c1f ;  /* 0x003c1f00101d7f89 */ /* 0x000fe800000e0000 */
[----:B------:R-:W-:Y:S01]  /*18180*/  STS [R23+0x80], R144 ;  /* 0x0000809017007388 */ /* 0x000fe20000000800 */
[----:B--2---:R-:W-:-:S03]  /*18190*/  IMAD.IADD R4, R7, 0x1, R4 ;  /* 0x0000000107047824 */ /* 0x004fc600078e0204 */
[----:B------:R-:W-:Y:S04]  /*181a0*/  STS [R23+0x480], R146 ;  /* 0x0004809217007388 */ /* 0x000fe80000000800 */
[----:B------:R-:W-:Y:S04]  /*181b0*/  STS [R4+0x80], R100 ;  /* 0x0000806404007388 */ /* 0x000fe80000000800 */
[----:B------:R-:W-:Y:S04]  /*181c0*/  STS [R4+0x480], R102 ;  /* 0x0004806604007388 */ /* 0x000fe80000000800 */
[----:B------:R-:W-:Y:S04]  /*181d0*/  STS [R23+0x2080], R140 ;  /* 0x0020808c17007388 */ /* 0x000fe80000000800 */
[----:B------:R-:W-:Y:S04]  /*181e0*/  STS [R23+0x2480], R142 ;  /* 0x0024808e17007388 */ /* 0x000fe80000000800 */
[----:B------:R-:W-:Y:S04]  /*181f0*/  STS [R4+0x2080], R136 ;  /* 0x0020808804007388 */ /* 0x000fe80000000800 */
[----:B------:R1:W-:Y:S04]  /*18200*/  STS [R4+0x2480], R138 ;  /* 0x0024808a04007388 */ /* 0x0003e80000000800 */
[----:B------:R-:W-:Y:S04]  /*18210*/  STS [R20], R104 ;  /* 0x0000006814007388 */ /* 0x000fe80000000800 */
[----:B------:R-:W-:Y:S04]  /*18220*/  STS [R20+0x400], R106 ;  /* 0x0004006a14007388 */ /* 0x000fe80000000800 */
[----:B------:R-:W2:Y:S04]  /*18230*/  SHFL.IDX PT, R23, R16, RZ, 0x1c1f ;  /* 0x001c1fff10177589 */ /* 0x000ea800000e0000 */
[----:B------:R-:W3:Y:S04]  /*18240*/  SHFL.IDX PT, R27, R16, 0x2, 0x1c1f ;  /* 0x005c1f00101b7f89 */ /* 0x000ee800000e0000 */
[----:B------:R-:W-:Y:S04]  /*18250*/  SHFL.IDX PT, R24, R19, 0x3, 0x1c1f ;  /* 0x007c1f0013187f89 */ /* 0x000fe800000e0000 */
[----:B------:R-:W4:Y:S01]  /*18260*/  SHFL.IDX PT, R25, R16, 0x3, 0x1c1f ;  /* 0x007c1f0010197f89 */ /* 0x000f2200000e0000 */
[----:B-1----:R-:W-:-:S03]  /*18270*/  IADD3 R4, R7, 0x400, R20 ;  /* 0x0000040007047810 */ /* 0x002fc60007ffe014 */
[----:B------:R-:W1:Y:S02]  /*18280*/  SHFL.IDX PT, R50, R2, RZ, 0x181f ;  /* 0x00181fff02327589 */ /* 0x000e6400000e0000 */
[C---:B------:R-:W-:Y:S02]  /*18290*/  IMAD.IADD R4, R3.reuse, 0x1, R4 ;  /* 0x0000000103047824 */ /* 0x040fe400078e0204 */
[----:B------:R-:W-:-:S04]  /*182a0*/  IMAD.IADD R3, R3, 0x1, R20 ;  /* 0x0000000103037824 */ /* 0x000fc800078e0214 */
[----:B------:R-:W-:Y:S01]  /*182b0*/  IMAD.IADD R7, R7, 0x1, R3 ;  /* 0x0000000107077824 */ /* 0x000fe200078e0203 */
[----:B------:R-:W-:Y:S04]  /*182c0*/  STS [R3], R112 ;  /* 0x0000007003007388 */ /* 0x000fe80000000800 */
[----:B------:R-:W-:Y:S04]  /*182d0*/  STS [R3+0x400], R114 ;  /* 0x0004007203007388 */ /* 0x000fe80000000800 */
[----:B------:R-:W-:Y:S04]  /*182e0*/  STS [R20+0x2000], R108 ;  /* 0x0020006c14007388 */ /* 0x000fe80000000800 */
[----:B------:R-:W-:Y:S04]  /*182f0*/  STS [R20+0x2400], R110 ;  /* 0x0024006e14007388 */ /* 0x000fe80000000800 */
[----:B------:R-:W-:Y:S04]  /*18300*/  STS [R3+0x2000], R132 ;  /* 0x0020008403007388 */ /* 0x000fe80000000800 */
[----:B------:R-:W-:Y:S04]  /*18310*/  STS [R3+0x2400], R134 ;  /* 0x0024008603007388 */ /* 0x000fe80000000800 */
[----:B------:R-:W-:Y:S04]  /*18320*/  STS [R21], R116 ;  /* 0x0000007415007388 */ /* 0x000fe80000000800 */
[----:B------:R-:W-:Y:S04]  /*18330*/  STS [R21+0x400], R118 ;  /* 0x0004007615007388 */ /* 0x000fe80000000800 */
[----:B------:R-:W-:Y:S04]  /*18340*/  STS [R7], R9 ;  /* 0x0000000907007388 */ /* 0x000fe80000000800 */
[----:B------:R1:W-:Y:S04]  /*18350*/  STS [R4], R8 ;  /* 0x0000000804007388 */ /* 0x0003e80000000800 */
[----:B------:R-:W-:Y:S04]  /*18360*/  STS [R21+0x2000], R120 ;  /* 0x0020007815007388 */ /* 0x000fe80000000800 */
[----:B------:R-:W-:Y:S04]  /*18370*/  STS [R21+0x2400], R122 ;  /* 0x0024007a15007388 */ /* 0x000fe80000000800 */
[----:B------:R-:W-:Y:S04]  /*18380*/  STS [R7+0x2000], R10 ;  /* 0x0020000a07007388 */ /* 0x000fe80000000800 */
[----:B------:R2:W-:Y:S04]  /*18390*/  STS [R4+0x2000], R11 ;  /* 0x0020000b04007388 */ /* 0x0005e80000000800 */
[----:B------:R-:W-:Y:S01]  /*183a0*/  BAR.SYNC.DEFER_BLOCKING 0x1, 0x80 ;  /* 0x0042000000007b1d */ /* 0x000fe20000010000 */
[----:B-1----:R-:W-:-:S05]  /*183b0*/  IMAD.SHL.U32 R8, R0, 0x2, RZ ;  /* 0x0000000200087824 */ /* 0x002fca00078e00ff */
[----:B------:R-:W-:Y:S01]  /*183c0*/  SHFL.IDX PT, R3, R2, 0x2, 0x181f ;  /* 0x00581f0002037f89 */ /* 0x000fe200000e0000 */
[----:B------:R-:W-:-:S03]  /*183d0*/  IADD3 R0, R15, 0x10, RZ ;  /* 0x000000100f007810 */ /* 0x000fc60007ffe0ff */
[----:B------:R-:W1:Y:S04]  /*183e0*/  SHFL.IDX PT, R10, R18, RZ, 0x181f ;  /* 0x00181fff120a7589 */ /* 0x000e6800000e0000 */
[----:B------:R-:W-:Y:S04]  /*183f0*/  SHFL.IDX PT, R7, R18, 0x2, 0x181f ;  /* 0x00581f0012077f89 */ /* 0x000fe800000e0000 */
[----:B------:R-:W-:Y:S01]  /*18400*/  SHFL.IDX PT, R4, R2, 0x3, 0x181f ;  /* 0x00781f0002047f89 */ /* 0x000fe200000e0000 */
[----:B--2---:R-:W-:-:S03]  /*18410*/  IADD3 R11, R15, 0x40, RZ ;  /* 0x000000400f0b7810 */ /* 0x004fc60007ffe0ff */
[----:B------:R-:W-:Y:S04]  /*18420*/  SHFL.IDX PT, R9, R18, 0x3, 0x181f ;  /* 0x00781f0012097f89 */ /* 0x000fe800000e0000 */
[----:B------:R-:W-:Y:S01]  /*18430*/  @!P6 ST.E [R22.64], R5 ;  /* 0x000000051600e985 */ /* 0x000fe2000c101934 */
[----:B------:R-:W-:-:S03]  /*18440*/  ISETP.GE.AND P6, PT, R6, c[0x0][0x3c8], PT ;  /* 0x0000f20006007a0c */ /* 0x000fc60003fc6270 */
[----:B------:R2:W-:Y:S01]  /*18450*/  @!P5 ST.E [R28.64], R12 ;  /* 0x0000000c1c00d985 */ /* 0x0005e2000c101934 */
[-C--:B------:R-:W-:Y:S02]  /*18460*/  ISETP.GE.OR P2, PT, R0, R17.reuse, P6 ;  /* 0x000000110000720c */ /* 0x080fe40003746670 */
[C---:B------:R-:W-:Y:S01]  /*18470*/  IADD3 R0, R15.reuse, 0x20, RZ ;  /* 0x000000200f007810 */ /* 0x040fe20007ffe0ff */
[----:B---3--:R-:W-:Y:S03]  /*18480*/  @!P4 ST.E [R26.64], R13 ;  /* 0x0000000d1a00c985 */ /* 0x008fe6000c101934 */
[-C--:B------:R-:W-:Y:S01]  /*18490*/  ISETP.GE.OR P1, PT, R0, R17.reuse, P6 ;  /* 0x000000110000720c */ /* 0x080fe20003726670 */
[----:B----4-:R3:W-:Y:S01]  /*184a0*/  @!P3 ST.E [R24.64], R14 ;  /* 0x0000000e1800b985 */ /* 0x0107e2000c101934 */
[----:B------:R-:W-:Y:S02]  /*184b0*/  ISETP.GE.OR P3, PT, R15, R17, P6 ;  /* 0x000000110f00720c */ /* 0x000fe40003766670 */
[----:B------:R-:W-:Y:S01]  /*184c0*/  SHF.R.S32.HI R0, RZ, 0x1f, R6 ;  /* 0x0000001fff007819 */ /* 0x000fe20000011406 */
[----:B------:R-:W-:Y:S02]  /*184d0*/  LDS.128 R44, [R8+0x80] ;  /* 0x00008000082c7984 */ /* 0x000fe40000000c00 */
[----:B------:R-:W-:-:S02]  /*184e0*/  @!P2 LEA R48, P4, R6, R48, 0x1 ;  /* 0x000000300630a211 */ /* 0x000fc400078808ff */
[----:B------:R-:W4:Y:S04]  /*184f0*/  SHFL.IDX PT, R5, R18, 0x1, 0x181f ;  /* 0x00381f0012057f89 */ /* 0x000f2800000e0000 */
[----:B------:R-:W4:Y:S02]  /*18500*/  LDS.128 R40, [R8+0x880] ;  /* 0x0008800008287984 */ /* 0x000f240000000c00 */
[C---:B------:R-:W-:Y:S02]  /*18510*/  @!P3 LEA R50, P5, R6.reuse, R50, 0x1 ;  /* 0x000000320632b211 */ /* 0x040fe400078a08ff */
[----:B------:R-:W-:Y:S02]  /*18520*/  LDS.128 R36, [R8+0x1080] ;  /* 0x0010800008247984 */ /* 0x000fe40000000c00 */
[----:B-1----:R-:W-:-:S02]  /*18530*/  @!P3 LEA.HI.X R51, R6, R10, R0, 0x1, P5 ;  /* 0x0000000a0633b211 */ /* 0x002fc400028f0c00 */
[----:B------:R-:W-:Y:S01]  /*18540*/  LDS.128 R32, [R8+0x1880] ;  /* 0x0018800008207984 */ /* 0x000fe20000000c00 */
[C---:B--2---:R-:W-:Y:S02]  /*18550*/  IADD3 R12, R15.reuse, 0x30, RZ ;  /* 0x000000300f0c7810 */ /* 0x044fe40007ffe0ff */
[C---:B------:R-:W-:Y:S01]  /*18560*/  IADD3 R10, R15.reuse, 0x50, RZ ;  /* 0x000000500f0a7810 */ /* 0x040fe20007ffe0ff */
[----:B------:R-:W-:Y:S01]  /*18570*/  LDS.128 R28, [R8+0x2080] ;  /* 0x00208000081c7984 */ /* 0x000fe20000000c00 */
[-C--:B------:R-:W-:Y:S02]  /*18580*/  ISETP.GE.OR P0, PT, R12, R17.reuse, P6 ;  /* 0x000000110c00720c */ /* 0x080fe40003706670 */
[----:B---3--:R-:W-:Y:S01]  /*18590*/  IADD3 R14, R15, 0x60, RZ ;  /* 0x000000600f0e7810 */ /* 0x008fe20007ffe0ff */
[----:B------:R-:W-:Y:S01]  /*185a0*/  LDS.128 R24, [R8+0x2880] ;  /* 0x0028800008187984 */ /* 0x000fe20000000c00 */
[----:B------:R-:W-:Y:S02]  /*185b0*/  ISETP.GE.OR P5, PT, R11, R17, P6 ;  /* 0x000000110b00720c */ /* 0x000fe400037a6670 */
[----:B------:R-:W-:Y:S01]  /*185c0*/  IADD3 R15, R15, 0x70, RZ ;  /* 0x000000700f0f7810 */ /* 0x000fe20007ffe0ff */
[----:B------:R-:W-:Y:S01]  /*185d0*/  LDS.128 R20, [R8+0x3080] ;  /* 0x0030800008147984 */ /* 0x000fe20000000c00 */
[----:B----4-:R-:W-:-:S02]  /*185e0*/  @!P2 LEA.HI.X R49, R6, R5, R0, 0x1, P4 ;  /* 0x000000050631a211 */ /* 0x010fc400020f0c00 */
[C---:B------:R-:W-:Y:S01]  /*185f0*/  @!P1 LEA R52, P4, R6.reuse, R3, 0x1 ;  /* 0x0000000306349211 */ /* 0x040fe200078808ff */
[----:B------:R-:W1:Y:S03]  /*18600*/  SHFL.IDX PT, R12, R2, 0x4, 0x181f ;  /* 0x00981f00020c7f89 */ /* 0x000e6600000e0000 */
[C---:B------:R-:W-:Y:S01]  /*18610*/  @!P1 LEA.HI.X R53, R6.reuse, R7, R0, 0x1, P4 ;  /* 0x0000000706359211 */ /* 0x040fe200020f0c00 */
[----:B------:R-:W-:Y:S01]  /*18620*/  SHFL.IDX PT, R5, R2, 0x5, 0x181f ;  /* 0x00b81f0002057f89 */ /* 0x000fe200000e0000 */
[----:B------:R-:W-:-:S03]  /*18630*/  @!P0 LEA R54, P4, R6, R4, 0x1 ;  /* 0x0000000406368211 */ /* 0x000fc600078808ff */
[----:B------:R-:W-:Y:S01]  /*18640*/  SHFL.IDX PT, R3, R2, 0x6, 0x181f ;  /* 0x00d81f0002037f89 */ /* 0x000fe200000e0000 */
[----:B------:R-:W-:Y:S02]  /*18650*/  @!P0 LEA.HI.X R55, R6, R9, R0, 0x1, P4 ;  /* 0x0000000906378211 */ /* 0x000fe400020f0c00 */
[-C--:B------:R-:W-:Y:S01]  /*18660*/  ISETP.GE.OR P4, PT, R10, R17.reuse, P6 ;  /* 0x000000110a00720c */ /* 0x080fe20003786670 */
[----:B------:R-:W2:Y:S04]  /*18670*/  SHFL.IDX PT, R13, R18, 0x4, 0x181f ;  /* 0x00981f00120d7f89 */ /* 0x000ea800000e0000 */
[----:B------:R-:W3:Y:S04]  /*18680*/  SHFL.IDX PT, R7, R18, 0x5, 0x181f ;  /* 0x00b81f0012077f89 */ /* 0x000ee800000e0000 */
[----:B------:R-:W4:Y:S04]  /*18690*/  SHFL.IDX PT, R4, R18, 0x6, 0x181f ;  /* 0x00d81f0012047f89 */ /* 0x000f2800000e0000 */
[----:B------:R-:W3:Y:S04]  /*186a0*/  LDS.128 R8, [R8+0x3880] ;  /* 0x0038800008087984 */ /* 0x000ee80000000c00 */
[----:B------:R-:W-:Y:S01]  /*186b0*/  @!P3 ST.E.128 [R50.64], R44 ;  /* 0x0000002c3200b985 */ /* 0x000fe2000c101d34 */
[----:B------:R-:W-:-:S02]  /*186c0*/  ISETP.GE.OR P3, PT, R14, R17, P6 ;  /* 0x000000110e00720c */ /* 0x000fc40003766670 */
[----:B------:R-:W-:Y:S01]  /*186d0*/  ISETP.GE.OR P6, PT, R15, R17, P6 ;  /* 0x000000110f00720c */ /* 0x000fe200037c6670 */
[----:B------:R-:W-:Y:S01]  /*186e0*/  @!P2 ST.E.128 [R48.64], R40 ;  /* 0x000000283000a985 */ /* 0x000fe2000c101d34 */
[----:B-1----:R-:W-:-:S03]  /*186f0*/  @!P5 LEA R12, P2, R6, R12, 0x1 ;  /* 0x0000000c060cd211 */ /* 0x002fc600078408ff */
[----:B------:R-:W-:Y:S01]  /*18700*/  @!P1 ST.E.128 [R52.64], R36 ;  /* 0x0000002434009985 */ /* 0x000fe2000c101d34 */
[----:B--2---:R-:W-:-:S03]  /*18710*/  @!P5 LEA.HI.X R13, R6, R13, R0, 0x1, P2 ;  /* 0x0000000d060dd211 */ /* 0x004fc600010f0c00 */
[----:B------:R1:W-:Y:S04]  /*18720*/  @!P0 ST.E.128 [R54.64], R32 ;  /* 0x0000002036008985 */ /* 0x0003e8000c101d34 */
[----:B------:R2:W-:Y:S04]  /*18730*/  @!P5 ST.E.128 [R12.64], R28 ;  /* 0x0000001c0c00d985 */ /* 0x0005e8000c101d34 */
[----:B------:R-:W1:Y:S04]  /*18740*/  SHFL.IDX PT, R2, R2, 0x7, 0x181f ;  /* 0x00f81f0002027f89 */ /* 0x000e6800000e0000 */
[----:B------:R-:W2:Y:S01]  /*18750*/  SHFL.IDX PT, R18, R18, 0x7, 0x181f ;  /* 0x00f81f0012127f89 */ /* 0x000ea200000e0000 */
[----:B-1----:R-:W-:-:S02]  /*18760*/  @!P4 LEA R32, P1, R6, R5, 0x1 ;  /* 0x000000050620c211 */ /* 0x002fc400078208ff */
[C---:B------:R-:W-:Y:S02]  /*18770*/  @!P3 LEA R34, P0, R6.reuse, R3, 0x1 ;  /* 0x000000030622b211 */ /* 0x040fe400078008ff */
[C-C-:B---3--:R-:W-:Y:S02]  /*18780*/  @!P4 LEA.HI.X R33, R6.reuse, R7, R0.reuse, 0x1, P1 ;  /* 0x000000070621c211 */ /* 0x148fe400008f0c00 */
[----:B----4-:R-:W-:-:S03]  /*18790*/  @!P3 LEA.HI.X R35, R6, R4, R0, 0x1, P0 ;  /* 0x000000040623b211 */ /* 0x010fc600000f0c00 */
[----:B------:R1:W-:Y:S04]  /*187a0*/  @!P4 ST.E.128 [R32.64], R24 ;  /* 0x000000182000c985 */ /* 0x0003e8000c101d34 */
[----:B------:R1:W-:Y:S01]  /*187b0*/  @!P3 ST.E.128 [R34.64], R20 ;  /* 0x000000142200b985 */ /* 0x0003e2000c101d34 */
[----:B------:R-:W-:Y:S05]  /*187c0*/  @P6 EXIT ;  /* 0x000000000000694d */ /* 0x000fea0003800000 */
[----:B--2---:R-:W-:-:S04]  /*187d0*/  LEA R2, P0, R6, R2, 0x1 ;  /* 0x0000000206027211 */ /* 0x004fc800078008ff */
[----:B------:R-:W-:-:S05]  /*187e0*/  LEA.HI.X R3, R6, R18, R0, 0x1, P0 ;  /* 0x0000001206037211 */ /* 0x000fca00000f0c00 */
[----:B------:R-:W-:Y:S01]  /*187f0*/  ST.E.128 [R2.64], R8 ;  /* 0x0000000802007985 */ /* 0x000fe2000c101d34 */
[----:B------:R-:W-:Y:S05]  /*18800*/  EXIT ;  /* 0x000000000000794d */ /* 0x000fea0003800000 */
.L_x_1014:
[----:B------:R-:W1:Y:S01]  /*18810*/  S2R R5, SR_TID.X ;  /* 0x0000000000057919 */ /* 0x000e620000002100 */
[----:B------:R-:W-:Y:S03]  /*18820*/  BSSY B0, `(.L_x_1015) ;  /* 0x0000028000007945 */ /* 0x000fe60003800000 */
[----:B------:R-:W2:Y:S01]  /*18830*/  S2R R8, SR_CTAID.Z ;  /* 0x0000000000087919 */ /* 0x000ea20000002700 */
[----:B-1----:R-:W-:Y:S02]  /*18840*/  ISETP.GT.AND P0, PT, R5, 0x7f, PT ;  /* 0x0000007f0500780c */ /* 0x002fe40003f04270 */
[----:B--2---:R-:W-:-:S11]  /*18850*/  SHF.R.S32.HI R3, RZ, 0x1f, R8 ;  /* 0x0000001fff037819 */ /* 0x004fd60000011408 */
[----:B------:R-:W-:Y:S05]  /*18860*/  @P0 BRA `(.L_x_1016) ;  /* 0x0000023000000947 */ /* 0x000fea0003800000 */
[----:B------:R-:W1:Y:S01]  /*18870*/  S2R R0, SR_CTAID.X ;  /* 0x0000000000007919 */ /* 0x000e620000002500 */
[----:B------:R-:W-:-:S05]  /*18880*/  MOV R4, c[0x0][0x4e8] ;  /* 0x00013a0000047a02 */ /* 0x000fca0000000f00 */
[----:B------:R-:W-:Y:S01]  /*18890*/  IMAD R2, R4, c[0x0][0x388], RZ ;  /* 0x0000e20004027a24 */ /* 0x000fe200078e02ff */
[----:B-1----:R-:W-:-:S04]  /*188a0*/  LEA R0, R0, R5, 0x7 ;  /* 0x0000000500007211 */ /* 0x002fc800078e38ff */
[----:B------:R-:W-:-:S13]  /*188b0*/  ISETP.GE.AND P0, PT, R0, R2, PT ;  /* 0x000000020000720c */ /* 0x000fda0003f06270 */
[----:B------:R-:W-:Y:S05]  /*188c0*/  @P0 BRA `(.L_x_1016) ;  /* 0x000001d000000947 */ /* 0x000fea0003800000 */
[----:B------:R-:W-:Y:S01]  /*188d0*/  ISETP.NE.AND P0, PT, R4, 0x1, PT ;  /* 0x000000010400780c */ /* 0x000fe20003f05270 */
[----:B------:R-:W-:Y:S01]  /*188e0*/  ULDC.64 UR4, c[0x0][0x490] ;  /* 0x0001240000047ab9 */ /* 0x000fe20000000a00 */
[----:B------:R-:W-:Y:S01]  /*188f0*/  MOV R7, R0 ;  /* 0x0000000000077202 */ /* 0x000fe20000000f00 */
[----:B------:R-:W-:Y:S02]  /*18900*/  UIMAD UR7, UR6, UR4, URZ ;  /* 0x00000004060772a4 */ /* 0x000fe4000f8e023f */
[----:B------:R-:W-:Y:S02]  /*18910*/  UIMAD.WIDE.U32 UR8, UR11, UR4, URZ ;  /* 0x000000040b0872a5 */ /* 0x000fe4000f8e003f */
[----:B------:R-:W-:-:S04]  /*18920*/  UIMAD UR4, UR11, UR5, UR7 ;  /* 0x000000050b0472a4 */ /* 0x000fc8000f8e0207 */
        /* <DEDUP_REMOVED lines=10> */
[----:B------:R-:W-:Y:S01]  /*189d0*/  IADD3 R10, P0, R7, R10, RZ ;  /* 0x0000000a070a7210 */ /* 0x000fe20007f1e0ff */
[----:B------:R-:W-:-:S03]  /*189e0*/  IMAD R0, R3, c[0x0][0x498], RZ ;  /* 0x0001260003007a24 */ /* 0x000fc600078e02ff */
[----:B------:R-:W-:Y:S01]  /*189f0*/  SHF.R.S32.HI R4, RZ, 0x1f, R6 ;  /* 0x0000001fff047819 */ /* 0x000fe20000011406 */
[----:B------:R-:W-:-:S04]  /*18a00*/  IMAD R0, R8, c[0x0][0x49c], R0 ;  /* 0x0001270008007a24 */ /* 0x000fc800078e0200 */
[----:B------:R-:W-:Y:S01]  /*18a10*/  IMAD R4, R4, c[0x0][0x488], RZ ;  /* 0x0001220004047a24 */ /* 0x000fe200078e02ff */
[----:B------:R-:W-:Y:S01]  /*18a20*/  IADD3.X R11, R2, R11, R0, P0, !PT ;  /* 0x0000000b020b7210 */ /* 0x000fe200007fe400 */
[----:B------:R-:W-:Y:S02]  /*18a30*/  IMAD.MOV.U32 R0, RZ, RZ, -0x800000 ;  /* 0xff800000ff007424 */ /* 0x000fe400078e00ff */
[C---:B------:R-:W-:Y:S02]  /*18a40*/  IMAD R4, R6.reuse, c[0x0][0x48c], R4 ;  /* 0x0001230006047a24 */ /* 0x040fe400078e0204 */
[----:B------:R-:W-:-:S05]  /*18a50*/  IMAD.WIDE.U32 R10, R6, c[0x0][0x488], R10 ;  /* 0x00012200060a7a25 */ /* 0x000fca00078e000a */
[----:B------:R-:W-:Y:S02]  /*18a60*/  IADD3 R4, R11, R4, RZ ;  /* 0x000000040b047210 */ /* 0x000fe40007ffe0ff */
[----:B------:R-:W-:-:S04]  /*18a70*/  LEA R6, P0, R10, c[0x0][0x450], 0x2 ;  /* 0x000114000a067a11 */ /* 0x000fc800078010ff */
[----:B------:R-:W-:-:S05]  /*18a80*/  LEA.HI.X R7, R10, c[0x0][0x454], R4, 0x2, P0 ;  /* 0x000115000a077a11 */ /* 0x000fca00000f1404 */
[----:B------:R1:W-:Y:S04]  /*18a90*/  STG.E [R6.64], R0 ;  /* 0x0000000006007986 */ /* 0x0003e8000c101934 */
.L_x_1016:
[----:B------:R-:W-:Y:S05]  /*18aa0*/  BSYNC B0 ;  /* 0x0000000000007941 */ /* 0x000fea0003800000 */
.L_x_1015:
[----:B-1----:R-:W1:Y:S01]  /*18ab0*/  S2R R0, SR_CTAID.X ;  /* 0x0000000000007919 */ /* 0x002e620000002500 */
[----:B------:R-:W-:Y:S01]  /*18ac0*/  SHF.R.S32.HI R4, RZ, 0x1f, R5 ;  /* 0x0000001fff047819 */ /* 0x000fe20000011405 */
        /* <DEDUP_REMOVED lines=17> */
[----:B-1----:R-:W-:-:S02]  /*18be0*/  IMAD R7, R0, 0x80, R7 ;  /* 0x0000008000077824 */ /* 0x002fc400078e0207 */
[----:B------:R-:W-:-:S04]  /*18bf0*/  IMAD.WIDE.U32 R10, R8, c[0x0][0x3f0], R10 ;  /* 0x0000fc00080a7a25 */ /* 0x000fc800078e000a */
[----:B------:R-:W-:-:S04]  /*18c00*/  @P0 IMAD.HI.U32 R6, R7, c[0x0][0x4ec], RZ ;  /* 0x00013b0007060a27 */ /* 0x000fc800078e00ff */
[----:B------:R-:W-:Y:S01]  /*18c10*/  IMAD.MOV.U32 R9, RZ, RZ, R7 ;  /* 0x000000ffff097224 */ /* 0x000fe200078e0007 */
[----:B------:R-:W-:Y:S01]  /*18c20*/  @P0 SHF.R.U32.HI R9, RZ, c[0x0][0x4f0], R6 ;  /* 0x00013c00ff090a19 */ /* 0x000fe20000011606 */
[----:B------:R-:W-:Y:S02]  /*18c30*/  IMAD.IADD R11, R11, 0x1, R3 ;  /* 0x000000010b0b7824 */ /* 0x000fe400078e0203 */
[----:B------:R-:W-:Y:S01]  /*18c40*/  IMAD.SHL.U32 R5, R5, 0x8, RZ ;  /* 0x0000000805057824 */ /* 0x000fe200078e00ff */
[--C-:B------:R-:W-:Y:S01]  /*18c50*/  SHF.R.S32.HI R8, RZ, 0x1f, R9.reuse ;  /* 0x0000001fff087819 */ /* 0x100fe20000011409 */
[----:B------:R-:W-:Y:S02]  /*18c60*/  IMAD.MOV R6, RZ, RZ, -R9 ;  /* 0x000000ffff067224 */ /* 0x000fe400078e0a09 */
[----:B------:R-:W-:Y:S01]  /*18c70*/  IMAD.WIDE.U32 R10, R9, c[0x0][0x3e0], R10 ;  /* 0x0000f800090a7a25 */ /* 0x000fe200078e000a */
[----:B------:R-:W-:-:S03]  /*18c80*/  ISETP.GE.AND P5, PT, R5, c[0x0][0x3c8], PT ;  /* 0x0000f20005007a0c */ /* 0x000fc60003fa6270 */
[----:B------:R-:W-:Y:S02]  /*18c90*/  IMAD R6, R6, c[0x0][0x4e8], R7 ;  /* 0x00013a0006067a24 */ /* 0x000fe400078e0207 */
[----:B------:R-:W-:Y:S02]  /*18ca0*/  IMAD R8, R8, c[0x0][0x3e0], RZ ;  /* 0x0000f80008087a24 */ /* 0x000fe400078e02ff */
[----:B------:R-:W-:Y:S01]  /*18cb0*/  IMAD R4, R0, 0x80, R4 ;  /* 0x0000008000047824 */ /* 0x000fe200078e0204 */
[----:B------:R-:W-:Y:S01]  /*18cc0*/  SHF.R.S32.HI R3, RZ, 0x1f, R6 ;  /* 0x0000001fff037819 */ /* 0x000fe20000011406 */
[----:B------:R-:W-:Y:S02]  /*18cd0*/  IMAD R8, R9, c[0x0][0x3e4], R8 ;  /* 0x0000f90009087a24 */ /* 0x000fe400078e0208 */
[----:B------:R-:W-:Y:S01]  /*18ce0*/  IMAD R2, R2, c[0x0][0x388], RZ ;  /* 0x0000e20002027a24 */ /* 0x000fe200078e02ff */
[----:B------:R-:W-:Y:S01]  /*18cf0*/  IADD3 R0, R4, 0x10, RZ ;  /* 0x0000001004007810 */ /* 0x000fe20007ffe0ff */
[----:B------:R-:W-:-:S02]  /*18d00*/  IMAD.IADD R9, R11, 0x1, R8 ;  /* 0x000000010b097824 */ /* 0x000fc400078e0208 */
[----:B------:R-:W-:Y:S01]  /*18d10*/  IMAD R3, R3, c[0x0][0x3d8], RZ ;  /* 0x0000f60003037a24 */ /* 0x000fe200078e02ff */
[----:B------:R-:W-:Y:S01]  /*18d20*/  ISETP.GE.OR P1, PT, R4, R2, P5 ;  /* 0x000000020400720c */ /* 0x000fe20002f26670 */
[----:B------:R-:W-:Y:S02]  /*18d30*/  IMAD.MOV.U32 R8, RZ, RZ, R10 ;  /* 0x000000ffff087224 */ /* 0x000fe400078e000a */
[C---:B------:R-:W-:Y:S02]  /*18d40*/  IMAD R3, R6.reuse, c[0x0][0x3dc], R3 ;  /* 0x0000f70006037a24 */ /* 0x040fe400078e0203 */
[----:B------:R-:W-:Y:S01]  /*18d50*/  IMAD.WIDE.U32 R6, R6, c[0x0][0x3d8], R8 ;  /* 0x0000f60006067a25 */ /* 0x000fe200078e0008 */
[----:B------:R-:W-:-:S03]  /*18d60*/  IADD3 R8, R4, 0x20, RZ ;  /* 0x0000002004087810 */ /* 0x000fc60007ffe0ff */
[----:B------:R-:W-:Y:S01]  /*18d70*/  IMAD.IADD R3, R7, 0x1, R3 ;  /* 0x0000000107037824 */ /* 0x000fe200078e0203 */
[----:B------:R-:W-:Y:S02]  /*18d80*/  LEA R17, P0, R6, c[0x0][0x380], 0x1 ;  /* 0x0000e00006117a11 */ /* 0x000fe400078008ff */
[-C--:B------:R-:W-:Y:S02]  /*18d90*/  ISETP.GE.OR P4, PT, R8, R2.reuse, P5 ;  /* 0x000000020800720c */ /* 0x080fe40002f86670 */
[----:B------:R-:W-:Y:S01]  /*18da0*/  LEA.HI.X R16, R6, c[0x0][0x384], R3, 0x1, P0 ;  /* 0x0000e10006107a11 */ /* 0x000fe200000f0c03 */
[----:B------:R-:W1:Y:S01]  /*18db0*/  SHFL.IDX PT, R10, R17, RZ, 0x181f ;  /* 0x00181fff110a7589 */ /* 0x000e6200000e0000 */
[----:B------:R-:W-:Y:S02]  /*18dc0*/  ISETP.GE.OR P0, PT, R0, R2, P5 ;  /* 0x000000020000720c */ /* 0x000fe40002f06670 */
[----:B------:R-:W-:Y:S01]  /*18dd0*/  SHF.R.S32.HI R3, RZ, 0x1f, R5 ;  /* 0x0000001fff037819 */ /* 0x000fe20000011405 */
[----:B------:R-:W2:Y:S01]  /*18de0*/  SHFL.IDX PT, R9, R16, RZ, 0x181f ;  /* 0x00181fff10097589 */ /* 0x000ea200000e0000 */
[----:B------:R-:W-:-:S02]  /*18df0*/  IADD3 R6, R4, 0x30, RZ ;  /* 0x0000003004067810 */ /* 0x000fc40007ffe0ff */
[----:B------:R-:W-:Y:S01]  /*18e00*/  IADD3 R0, R4, 0x40, RZ ;  /* 0x0000004004007810 */ /* 0x000fe20007ffe0ff */
[----:B------:R-:W3:Y:S01]  /*18e10*/  SHFL.IDX PT, R18, R17, 0x1, 0x181f ;  /* 0x00381f0011127f89 */ /* 0x000ee200000e0000 */
[----:B------:R-:W-:-:S03]  /*18e20*/  ISETP.GE.OR P3, PT, R6, R2, P5 ;  /* 0x000000020600720c */ /* 0x000fc60002f66670 */
[----:B------:R-:W4:Y:S04]  /*18e30*/  SHFL.IDX PT, R7, R16, 0x1, 0x181f ;  /* 0x00381f0010077f89 */ /* 0x000f2800000e0000 */
[----:B------:R-:W4:Y:S04]  /*18e40*/  SHFL.IDX PT, R14, R17, 0x2, 0x181f ;  /* 0x00581f00110e7f89 */ /* 0x000f2800000e0000 */
[----:B------:R-:W4:Y:S01]  /*18e50*/  SHFL.IDX PT, R15, R16, 0x2, 0x181f ;  /* 0x00581f00100f7f89 */ /* 0x000f2200000e0000 */
[----:B-1----:R-:W-:-:S03]  /*18e60*/  @!P1 LEA R10, P2, R5, R10, 0x1 ;  /* 0x0000000a050a9211 */ /* 0x002fc600078408ff */
[----:B------:R-:W1:Y:S01]  /*18e70*/  SHFL.IDX PT, R12, R17, 0x3, 0x181f ;  /* 0x00781f00110c7f89 */ /* 0x000e6200000e0000 */
[----:B--2---:R-:W-:-:S03]  /*18e80*/  @!P1 LEA.HI.X R11, R5, R9, R3, 0x1, P2 ;  /* 0x00000009050b9211 */ /* 0x004fc600010f0c03 */
[----:B------:R-:W2:Y:S01]  /*18e90*/  SHFL.IDX PT, R13, R16, 0x3, 0x181f ;  /* 0x00781f00100d7f89 */ /* 0x000ea200000e0000 */
[----:B------:R-:W-:Y:S02]  /*18ea0*/  ISETP.GE.OR P2, PT, R0, R2, P5 ;  /* 0x000000020000720c */ /* 0x000fe40002f46670 */
[C---:B---3--:R-:W-:Y:S01]  /*18eb0*/  @!P0 LEA R18, P6, R5.reuse, R18, 0x1 ;  /* 0x0000001205128211 */ /* 0x048fe200078c08ff */
[----:B------:R-:W-:Y:S01]  /*18ec0*/  @!P1 ST.E.128 [R10.64], RZ ;  /* 0x000000ff0a009985 */ /* 0x000fe2000c101d34 */
[----:B------:R-:W-:Y:S02]  /*18ed0*/  IADD3 R0, R4, 0x50, RZ ;  /* 0x0000005004007810 */ /* 0x000fe40007ffe0ff */
[C---:B----4-:R-:W-:Y:S01]  /*18ee0*/  @!P0 LEA.HI.X R19, R5.reuse, R7, R3, 0x1, P6 ;  /* 0x0000000705138211 */ /* 0x050fe200030f0c03 */
[----:B------:R-:W3:Y:S01]  /*18ef0*/  SHFL.IDX PT, R10, R17, 0x4, 0x181f ;  /* 0x00981f00110a7f89 */ /* 0x000ee200000e0000 */
[----:B------:R-:W-:Y:S02]  /*18f00*/  ISETP.GE.OR P1, PT, R0, R2, P5 ;  /* 0x000000020000720c */ /* 0x000fe40002f26670 */
[----:B------:R-:W-:Y:S01]  /*18f10*/  IADD3 R0, R4, 0x60, RZ ;  /* 0x0000006004007810 */ /* 0x000fe20007ffe0ff */
[----:B------:R-:W4:Y:S01]  /*18f20*/  SHFL.IDX PT, R8, R17, 0x5, 0x181f ;  /* 0x00b81f0011087f89 */ /* 0x000f2200000e0000 */
[----:B------:R-:W-:-:S02]  /*18f30*/  @!P4 LEA R14, P6, R5, R14, 0x1 ;  /* 0x0000000e050ec211 */ /* 0x000fc400078c08ff */
[----:B------:R-:W-:Y:S01]  /*18f40*/  IADD3 R4, R4, 0x70, RZ ;  /* 0x0000007004047810 */ /* 0x000fe20007ffe0ff */
[----:B------:R-:W-:Y:S01]  /*18f50*/  SHFL.IDX PT, R6, R17, 0x6, 0x181f ;  /* 0x00d81f0011067f89 */ /* 0x000fe200000e0000 */
[----:B------:R-:W-:-:S03]  /*18f60*/  @!P4 LEA.HI.X R15, R5, R15, R3, 0x1, P6 ;  /* 0x0000000f050fc211 */ /* 0x000fc600030f0c03 */
[----:B------:R-:W4:Y:S01]  /*18f70*/  SHFL.IDX PT, R11, R16, 0x4, 0x181f ;  /* 0x00981f00100b7f89 */ /* 0x000f2200000e0000 */
[----:B-1----:R-:W-:-:S03]  /*18f80*/  @!P3 LEA R12, P6, R5, R12, 0x1 ;  /* 0x0000000c050cb211 */ /* 0x002fc600078c08ff */
[----:B------:R-:W1:Y:S01]  /*18f90*/  SHFL.IDX PT, R9, R16, 0x5, 0x181f ;  /* 0x00b81f0010097f89 */ /* 0x000e6200000e0000 */
[----:B--2---:R-:W-:-:S03]  /*18fa0*/  @!P3 LEA.HI.X R13, R5, R13, R3, 0x1, P6 ;  /* 0x0000000d050db211 */ /* 0x004fc600030f0c03 */
[----:B------:R-:W2:Y:S04]  /*18fb0*/  SHFL.IDX PT, R7, R16, 0x6, 0x181f ;  /* 0x00d81f0010077f89 */ /* 0x000ea800000e0000 */
[----:B------:R2:W-:Y:S01]  /*18fc0*/  @!P0 ST.E.128 [R18.64], RZ ;  /* 0x000000ff12008985 */ /* 0x0005e2000c101d34 */
[-C--:B------:R-:W-:Y:S02]  /*18fd0*/  ISETP.GE.OR P0, PT, R0, R2.reuse, P5 ;  /* 0x000000020000720c */ /* 0x080fe40002f06670 */
[----:B------:R-:W-:Y:S01]  /*18fe0*/  ISETP.GE.OR P5, PT, R4, R2, P5 ;  /* 0x000000020400720c */ /* 0x000fe20002fa6670 */
[----:B------:R2:W-:Y:S01]  /*18ff0*/  @!P4 ST.E.128 [R14.64], RZ ;  /* 0x000000ff0e00c985 */ /* 0x0005e2000c101d34 */
[C---:B---3--:R-:W-:Y:S02]  /*19000*/  @!P2 LEA R10, P4, R5.reuse, R10, 0x1 ;  /* 0x0000000a050aa211 */ /* 0x048fe400078808ff */
[C---:B----4-:R-:W-:Y:S01]  /*19010*/  @!P1 LEA R8, P6, R5.reuse, R8, 0x1 ;  /* 0x0000000805089211 */ /* 0x050fe200078c08ff */
[----:B------:R3:W-:Y:S01]  /*19020*/  @!P3 ST.E.128 [R12.64], RZ ;  /* 0x000000ff0c00b985 */ /* 0x0007e2000c101d34 */
[----:B------:R-:W-:-:S03]  /*19030*/  @!P2 LEA.HI.X R11, R5, R11, R3, 0x1, P4 ;  /* 0x0000000b050ba211 */ /* 0x000fc600020f0c03 */
[----:B------:R-:W4:Y:S02]  /*19040*/  SHFL.IDX PT, R17, R17, 0x7, 0x181f ;  /* 0x00f81f0011117f89 */ /* 0x000f2400000e0000 */
[C---:B------:R-:W-:Y:S02]  /*19050*/  @!P0 LEA R6, P3, R5.reuse, R6, 0x1 ;  /* 0x0000000605068211 */ /* 0x040fe400078608ff */
[C-C-:B-1----:R-:W-:Y:S01]  /*19060*/  @!P1 LEA.HI.X R9, R5.reuse, R9, R3.reuse, 0x1, P6 ;  /* 0x0000000905099211 */ /* 0x142fe200030f0c03 */
[----:B------:R3:W-:Y:S01]  /*19070*/  @!P2 ST.E.128 [R10.64], RZ ;  /* 0x000000ff0a00a985 */ /* 0x0007e2000c101d34 */
[----:B--2---:R-:W-:-:S03]  /*19080*/  @!P0 LEA.HI.X R7, R5, R7, R3, 0x1, P3 ;  /* 0x0000000705078211 */ /* 0x004fc600018f0c03 */
[----:B------:R3:W-:Y:S04]  /*19090*/  @!P1 ST.E.128 [R8.64], RZ ;  /* 0x000000ff08009985 */ /* 0x0007e8000c101d34 */
[----:B------:R-:W1:Y:S04]  /*190a0*/  SHFL.IDX PT, R16, R16, 0x7, 0x181f ;  /* 0x00f81f0010107f89 */ /* 0x000e6800000e0000 */
[----:B------:R3:W-:Y:S01]  /*190b0*/  @!P0 ST.E.128 [R6.64], RZ ;  /* 0x000000ff06008985 */ /* 0x0007e2000c101d34 */
[----:B------:R-:W-:Y:S05]  /*190c0*/  @P5 EXIT ;  /* 0x000000000000594d */ /* 0x000fea0003800000 */
[----:B----4-:R-:W-:-:S04]  /*190d0*/  LEA R2, P0, R5, R17, 0x1 ;  /* 0x0000001105027211 */ /* 0x010fc800078008ff */
[----:B-1----:R-:W-:-:S05]  /*190e0*/  LEA.HI.X R3, R5, R16, R3, 0x1, P0 ;  /* 0x0000001005037211 */ /* 0x002fca00000f0c03 */
[----:B------:R-:W-:Y:S01]  /*190f0*/  ST.E.128 [R2.64], RZ ;  /* 0x000000ff02007985 */ /* 0x000fe2000c101d34 */
[----:B------:R-:W-:Y:S05]  /*19100*/  EXIT ;  /* 0x000000000000794d */ /* 0x000fea0003800000 */
.L_x_1017:
        /* <DEDUP_REMOVED lines=15> */
.L_x_1610:


//--------------------- .text._ZN7cutlass13device_kernelIN5flash19enable_sm80_to_sm89INS1_16FlashAttnFwdSm80INS1_25CollectiveMainloopFwdSm80ILi4ELi1ELb0EN4cute5tupleIJNS5_1CILi128EEENS7_ILi96EEENS7_ILi64EEEEEELi64ENS_10bfloat16_tEfNS_4arch4Sm80ELb0ELb1ELb0ELb1ELb1ELb0ELb1ELb0EEENS1_21CollectiveEpilogueFwdINS6_IJS8_SA_S9_EEENS6_IJNS7_ILi1EEESI_SI_EEESC_SE_Li128ELb1ELb1ELb0ELb0EEENS1_19SingleTileSchedulerILb1ELb0ELb1ELi128EEEEEEEEEvNT_6ParamsE --------------------------
	.section	.text._ZN7cutlass13device_kernelIN5flash19enable_sm80_to_sm89INS1_16FlashAttnFwdSm80INS1_25CollectiveMainloopFwdSm80ILi4ELi1ELb0EN4cute5tupleIJNS5_1CILi128EEENS7_ILi96EEENS7_ILi64EEEEEELi64ENS_10bfloat16_tEfNS_4arch4Sm80ELb0ELb1ELb0ELb1ELb1ELb0ELb1ELb0EEENS1_21CollectiveEpilogueFwdINS6_IJS8_SA_S9_EEENS6_IJNS7_ILi1EEESI_SI_EEESC_SE_Li128ELb1ELb1ELb0ELb0EEENS1_19SingleTileSchedulerILb1ELb0ELb1ELi128EEEEEEEEEvNT_6ParamsE,"ax",@progbits
	.sectioninfo	@"SHI_REGISTERS=255"
	.align	128
.text._ZN7cutlass13device_kernelIN5flash19enable_sm80_to_sm89INS1_16FlashAttnFwdSm80INS1_25CollectiveMainloopFwdSm80ILi4ELi1ELb0EN4cute5tupleIJNS5_1CILi128EEENS7_ILi96EEENS7_ILi64EEEEEELi64ENS_10bfloat16_tEfNS_4arch4Sm80ELb0ELb1ELb0ELb1ELb1ELb0ELb1ELb0EEENS1_21CollectiveEpilogueFwdINS6_IJS8_SA_S9_EEENS6_IJNS7_ILi1EEESI_SI_EEESC_SE_Li128ELb1ELb1ELb0ELb0EEENS1_19SingleTileSchedulerILb1ELb0ELb1ELi128EEEEEEEEEvNT_6ParamsE:
        .type           _ZN7cutlass13device_kernelIN5flash19enable_sm80_to_sm89INS1_16FlashAttnFwdSm80INS1_25CollectiveMainloopFwdSm80ILi4ELi1ELb0EN4cute5tupleIJNS5_1CILi128EEENS7_ILi96EEENS7_ILi64EEEEEELi64ENS_10bfloat16_tEfNS_4arch4Sm80ELb0ELb1ELb0ELb1ELb1ELb0ELb1ELb0EEENS1_21CollectiveEpilogueFwdINS6_IJS8_SA_S9_EEENS6_IJNS7_ILi1EEESI_SI_EEESC_SE_Li128ELb1ELb1ELb0ELb0EEENS1_19SingleTileSchedulerILb1ELb0ELb1ELi128EEEEEEEEEvNT_6ParamsE,@function
        .size           _ZN7cutlass13device_kernelIN5flash19enable_sm80_to_sm89INS1_16FlashAttnFwdSm80INS1_25CollectiveMainloopFwdSm80ILi4ELi1ELb0EN4cute5tupleIJNS5_1CILi128EEENS7_ILi96EEENS7_ILi64EEEEEELi64ENS_10bfloat16_tEfNS_4arch4Sm80ELb0ELb1ELb0ELb1ELb1ELb0ELb1ELb0EEENS1_21CollectiveEpilogueFwdINS6_IJS8_SA_S9_EEENS6_IJNS7_ILi1EEESI_SI_EEESC_SE_Li128ELb1ELb1ELb0ELb0EEENS1_19SingleTileSchedulerILb1ELb0ELb1ELi128EEEEEEEEEvNT_6ParamsE,(.L_x_1611 - _ZN7cutlass13device_kernelIN5flash19enable_sm80_to_sm89INS1_16FlashAttnFwdSm80INS1_25CollectiveMainloopFwdSm80ILi4ELi1ELb0EN4cute5tupleIJNS5_1CILi128EEENS7_ILi96EEENS7_ILi64EEEEEELi64ENS_10bfloat16_tEfNS_4arch4Sm80ELb0ELb1ELb0ELb1ELb1ELb0ELb1ELb0EEENS1_21CollectiveEpilogueFwdINS6_IJS8_SA_S9_EEENS6_IJNS7_ILi1EEESI_SI_EEESC_SE_Li128ELb1ELb1ELb0ELb0EEENS1_19SingleTileSchedulerILb1ELb0ELb1ELi128EEEEEEEEEvNT_6ParamsE)
        .other          _ZN7cutlass13device_kernelIN5flash19enable_sm80_to_sm89INS1_16FlashAttnFwdSm80INS1_25CollectiveMainloopFwdSm80ILi4ELi1ELb0EN4cute5tupleIJNS5_1CILi128EEENS7_ILi96EEENS7_ILi64EEEEEELi64ENS_10bfloat16_tEfNS_4arch4Sm80ELb0ELb1ELb0ELb1ELb1ELb0ELb1ELb0EEENS1_21CollectiveEpilogueFwdINS6_IJS8_SA_S9_EEENS6_IJNS7_ILi1EEESI_SI_EEESC_SE_Li128ELb1ELb1ELb0ELb0EEENS1_19SingleTileSchedulerILb1ELb0ELb1ELi128EEEEEEEEEvNT_6ParamsE,@"STO_CUDA_ENTRY STV_DEFAULT"
_ZN7cutlass13device_kernelIN5flash19enable_sm80_to_sm89INS1_16FlashAttnFwdSm80INS1_25CollectiveMainloopFwdSm80ILi4ELi1ELb0EN4cute5tupleIJNS5_1CILi128EEENS7_ILi96EEENS7_ILi64EEEEEELi64ENS_10bfloat16_tEfNS_4arch4Sm80ELb0ELb1ELb0ELb1ELb1ELb0ELb1ELb0EEENS1_21CollectiveEpilogueFwdINS6_IJS8_SA_S9_EEENS6_IJNS7_ILi1EEESI_SI_EEESC_SE_Li128ELb1ELb1ELb0ELb0EEENS1_19SingleTileSchedulerILb1ELb0ELb1ELi128EEEEEEEEEvNT_6ParamsE:
[----:B------:R-:W-:Y:S02]  /*0000*/  MOV R1, c[0x0][0x28] ;  /* 0x00000a0000017a02 */ /* 0x000fe40000000f00 */
[----:B------:R-:W1:Y:S01]  /*0010*/  S2R R7, SR_TID.X ;  /* 0x0000000000077919 */ /* 0x000e620000002100 */
[----:B------:R-:W2:Y:S01]  /*0020*/  S2UR UR16, SR_CTAID.Z ;  /* 0x00000000001079c3 */ /* 0x000ea20000002700 */
[----:B------:R-:W-:Y:S02]  /*0030*/  UMOV UR12, 0x4 ;  /* 0x00000004000c7882 */ /* 0x000fe40000000000 */
        /* <DEDUP_REMOVED lines=16> */
.L_x_1019:
        /* <DEDUP_REMOVED lines=8> */
[----:B------:R-:W3:Y:S01]  /*01c0*/  LDG.E R0, [R4.64+0x4] ;  /* 0x0000043404007981 */ /* 0x000ee2000c1e1900 */
[----:B--2---:R-:W1:Y:S08]  /*01d0*/  R2UR UR4, R2 ;  /* 0x00000000020473c2 */ /* 0x004e7000000e0000 */
[----:B---3--:R-:W1:Y:S02]  /*01e0*/  R2UR UR5, R0 ;  /* 0x00000000000573c2 */ /* 0x008e6400000e0000 */
[----:B-1----:R-:W-:Y:S01]  /*01f0*/  UIADD3 UR5, -UR4, UR5, URZ ;  /* 0x0000000504057290 */ /* 0x002fe2000fffe13f */
[----:B------:R-:W-:Y:S05]  /*0200*/  BRA `(.L_x_1020) ;  /* 0x0000001000007947 */ /* 0x000fea0003800000 */
.L_x_1021:
[----:B------:R-:W-:Y:S02]  /*0210*/  ULDC UR5, c[0x0][0x54c] ;  /* 0x0001530000057ab9 */ /* 0x000fe40000000800 */
.L_x_1020:
[----:B------:R-:W-:Y:S02]  /*0220*/  ULDC UR4, c[0x0][0x548] ;  /* 0x0001520000047ab9 */ /* 0x000fe40000000800 */
[----:B------:R-:W-:-:S02]  /*0230*/  USHF.L.U32 UR13, UR13, 0x7, URZ ;  /* 0x000000070d0d7899 */ /* 0x000fc4000800063f */
[----:B------:R-:W-:-:S04]  /*0240*/  UIMAD UR4, UR5, UR4, URZ ;  /* 0x00000004050472a4 */ /* 0x000fc8000f8e023f */
[----:B------:R-:W-:-:S04]  /*0250*/  UISETP.GE.AND UP0, UPT, UR13, UR4, UPT ;  /* 0x000000040d00728c */ /* 0x000fc8000bf06270 */
[----:B------:R-:W-:Y:S01]  /*0260*/  USEL UR16, UR16, 0xffffffff, !UP0 ;  /* 0xffffffff10107887 */ /* 0x000fe2000c000000 */
[----:B------:R-:W-:Y:S05]  /*0270*/  BRA `(.L_x_1022) ;  /* 0x000001b000007947 */ /* 0x000fea0003800000 */
.L_x_1018:
        /* <DEDUP_REMOVED lines=8> */
.L_x_1023:
        /* <DEDUP_REMOVED lines=13> */
.L_x_1025:
[----:B------:R-:W-:Y:S02]  /*03d0*/  ULDC UR5, c[0x0][0x54c] ;  /* 0x0001530000057ab9 */ /* 0x000fe40000000800 */
.L_x_1024:
[----:B------:R-:W-:Y:S02]  /*03e0*/  ULDC UR4, c[0x0][0x548] ;  /* 0x0001520000047ab9 */ /* 0x000fe40000000800 */
[----:B------:R-:W-:-:S02]  /*03f0*/  USHF.L.U32 UR13, UR13, 0x7, URZ ;  /* 0x000000070d0d7899 */ /* 0x000fc4000800063f */
[----:B------:R-:W-:-:S04]  /*0400*/  UIMAD UR4, UR5, UR4, URZ ;  /* 0x00000004050472a4 */ /* 0x000fc8000f8e023f */
[----:B------:R-:W-:-:S04]  /*0410*/  UISETP.GE.AND UP0, UPT, UR13, UR4, UPT ;  /* 0x000000040d00728c */ /* 0x000fc8000bf06270 */
[----:B------:R-:W-:-:S06]  /*0420*/  USEL UR16, UR16, 0xffffffff, !UP0 ;  /* 0xffffffff10107887 */ /* 0x000fcc000c000000 */
.L_x_1022:
        /* <DEDUP_REMOVED lines=42> */
[----:B------:R1:W2:Y:S04]  /*06d0*/  LDG.E R0, [R4.64] ;  /* 0x0000003404007981 */ /* 0x0002a8000c1e1900 */
[----:B-1----:R-:W4:Y:S01]  /*06e0*/  LDG.E R4, [R4.64+0x4] ;  /* 0x0000043404047981 */ /* 0x002f22000c1e1900 */
[----:B--23--:R-:W1:Y:S08]  /*06f0*/  R2UR UR15, R0 ;  /* 0x00000000000f73c2 */ /* 0x00ce7000000e0000 */
[----:B----4-:R-:W1:Y:S02]  /*0700*/  R2UR UR4, R4 ;  /* 0x00000000040473c2 */ /* 0x010e6400000e0000 */
[----:B-1----:R-:W-:-:S06]  /*0710*/  UIADD3 UR15, -UR15, UR4, URZ ;  /* 0x000000040f0f7290 */ /* 0x002fcc000fffe13f */
.L_x_1026:
        /* <DEDUP_REMOVED lines=10> */
.L_x_1027:
        /* <DEDUP_REMOVED lines=12> */
.L_x_1028:
        /* <DEDUP_REMOVED lines=27> */
.L_x_1030:
[----:B------:R-:W-:Y:S02]  /*0a30*/  UISETP.NE.AND UP0, UPT, UR5, 0x1, UPT ;  /* 0x000000010500788c */ /* 0x000fe4000bf05270 */
[----:B------:R-:W-:Y:S02]  /*0a40*/  ULDC.64 UR6, c[0x0][0x330] ;  /* 0x0000cc0000067ab9 */ /* 0x000fe40000000a00 */
[----:B------:R-:W-:-:S07]  /*0a50*/  UIMAD.WIDE.U32 UR18, UR17, UR6, URZ ;  /* 0x00000006111272a5 */ /* 0x000fce000f8e003f */
[----:B------:R-:W-:Y:S02]  /*0a60*/  @UP0 USHF.R.U32.HI UR17, URZ, UR7, UR19 ;  /* 0x000000073f110299 */ /* 0x000fe40008011613 */
.L_x_1031:
[----:B------:R-:W-:Y:S02]  /*0a70*/  ULDC UR6, c[0x0][0x32c] ;  /* 0x0000cb0000067ab9 */ /* 0x000fe40000000800 */
[----:B------:R-:W-:-:S04]  /*0a80*/  UIMAD UR6, UR17, UR5, UR6 ;  /* 0x00000005110672a4 */ /* 0x000fc8000f8e0206 */
[----:B------:R-:W-:-:S04]  /*0a90*/  UISETP.LT.AND UP0, UPT, UR4, UR6, UPT ;  /* 0x000000060400728c */ /* 0x000fc8000bf01270 */
[----:B------:R-:W-:Y:S02]  /*0aa0*/  USEL UR4, UR4, UR6, UP0 ;  /* 0x0000000604047287 */ /* 0x000fe40008000000 */
.L_x_1029:
        /* <DEDUP_REMOVED lines=36> */
.L_x_1033:
[----:B------:R-:W-:-:S03]  /*0cf0*/  UISETP.NE.AND UP0, UPT, UR5, 0x1, UPT ;  /* 0x000000010500788c */ /* 0x000fc6000bf05270 */
[----:B------:R-:W-:Y:S02]  /*0d00*/  ULDC.64 UR4, c[0x0][0x330] ;  /* 0x0000cc0000047ab9 */ /* 0x000fe40000000a00 */
[----:B------:R-:W-:-:S07]  /*0d10*/  UIMAD.WIDE.U32 UR20, UR18, UR4, URZ ;  /* 0x00000004121472a5 */ /* 0x000fce000f8e003f */
[----:B------:R-:W-:Y:S02]  /*0d20*/  @UP0 UMOV UR19, UR21 ;  /* 0x0000001500130c82 */ /* 0x000fe40008000000 */
[----:B------:R-:W-:Y:S02]  /*0d30*/  @UP0 USHF.R.U32.HI UR18, URZ, UR5, UR19 ;  /* 0x000000053f120299 */ /* 0x000fe40008011613 */
.L_x_1034:
[----:B------:R-:W-:Y:S02]  /*0d40*/  ULDC UR4, c[0x0][0x32c] ;  /* 0x0000cb0000047ab9 */ /* 0x000fe40000000800 */
[----:B------:R-:W-:-:S04]  /*0d50*/  UIMAD UR4, UR18, UR4, URZ ;  /* 0x00000004120472a4 */ /* 0x000fc8000f8e023f */
[----:B------:R-:W-:-:S04]  /*0d60*/  UISETP.LT.AND UP0, UPT, UR17, UR4, UPT ;  /* 0x000000041100728c */ /* 0x000fc8000bf01270 */
[----:B------:R-:W-:-:S04]  /*0d70*/  USEL UR17, UR17, UR4, !UP0 ;  /* 0x0000000411117287 */ /* 0x000fc8000c000000 */
.L_x_1032:
[----:B------:R-:W-:Y:S01]  /*0d80*/  UIMAD.WIDE UR4, UR17, 0x2aaaaaab, URZ ;  /* 0x2aaaaaab110478a5 */ /* 0x000fe2000f8e023f */
[----:B------:R-:W-:Y:S01]  /*0d90*/  PLOP3.LUT P4, PT, PT, PT, PT, 0x80, 0x0 ;  /* 0x000000000000781c */ /* 0x000fe20003f8f070 */
[----:B------:R-:W-:Y:S01]  /*0da0*/  CS2R R10, SRZ ;  /* 0x00000000000a7805 */ /* 0x000fe2000001ff00 */
[----:B------:R-:W-:Y:S01]  /*0db0*/  IMAD.MOV.U32 R126, RZ, RZ, RZ ;  /* 0x000000ffff7e7224 */ /* 0x000fe200078e00ff */
[----:B------:R-:W-:Y:S01]  /*0dc0*/  USHF.R.U32.HI UR4, URZ, 0x1f, UR5 ;  /* 0x0000001f3f047899 */ /* 0x000fe20008011605 */
[----:B------:R-:W-:Y:S01]  /*0dd0*/  CS2R R124, SRZ ;  /* 0x00000000007c7805 */ /* 0x000fe2000001ff00 */
[----:B------:R-:W-:Y:S01]  /*0de0*/  IMAD.MOV.U32 R6, RZ, RZ, RZ ;  /* 0x000000ffff067224 */ /* 0x000fe200078e00ff */
[----:B------:R-:W-:Y:S01]  /*0df0*/  MOV R130, RZ ;  /* 0x000000ff00827202 */ /* 0x000fe20000000f00 */
        /* <DEDUP_REMOVED lines=50> */
[-C--:B------:R-:W-:Y:S01]  /*1120*/  LEA.HI R15, R169, R7.reuse, RZ, 0x3 ;  /* 0x00000007a90f7211 */ /* 0x080fe200078f18ff */
[----:B------:R-:W-:Y:S01]  /*1130*/  UIMAD UR4, UR4, UR18, URZ ;  /* 0x00000012040472a4 */ /* 0x000fe2000f8e023f */
[----:B------:R-:W-:Y:S01]  /*1140*/  PLOP3.LUT P2, PT, PT, PT, UP2, 0x80, 0x0 ;  /* 0x000000000000781c */ /* 0x000fe20003f4f028 */
[----:B------:R-:W-:Y:S01]  /*1150*/  UIMAD.WIDE.U32 UR20, UR9, UR18, URZ ;  /* 0x00000012091472a5 */ /* 0x000fe2000f8e003f */
[----:B------:R-:W-:Y:S01]  /*1160*/  LOP3.LUT R6, R15, 0xfffffff8, RZ, 0xc0, !PT ;  /* 0xfffffff80f067812 */ /* 0x000fe200078ec0ff */
[----:B------:R-:W-:Y:S01]  /*1170*/  UIMAD UR4, UR9, UR19, UR4 ;  /* 0x00000013090472a4 */ /* 0x000fe2000f8e0204 */
[----:B------:R-:W-:Y:S01]  /*1180*/  SHF.R.S32.HI R15, RZ, 0x3, R15 ;  /* 0x00000003ff0f7819 */ /* 0x000fe2000001140f */
[----:B------:R-:W-:Y:S01]  /*1190*/  USHF.R.S32.HI UR9, URZ, 0x1f, UR16 ;  /* 0x0000001f3f097899 */ /* 0x000fe20008011410 */
[----:B------:R-:W-:Y:S01]  /*11a0*/  PLOP3.LUT P0, PT, PT, PT, UP2, 0x80, 0x0 ;  /* 0x000000000000781c */ /* 0x000fe20003f0f028 */
[----:B------:R-:W-:Y:S01]  /*11b0*/  IMAD.IADD R6, R7, 0x1, -R6 ;  /* 0x0000000107067824 */ /* 0x000fe200078e0a06 */
[----:B------:R-:W-:Y:S01]  /*11c0*/  ULDC.64 UR18, c[0x0][0x1b8] ;  /* 0x00006e0000127ab9 */ /* 0x000fe20000000a00 */
[----:B------:R-:W-:Y:S01]  /*11d0*/  LEA.HI R18, R169, R7, RZ, 0x4 ;  /* 0x00000007a9127211 */ /* 0x000fe200078f20ff */
[----:B------:R-:W-:Y:S01]  /*11e0*/  UIADD3 UR21, UR21, UR4, URZ ;  /* 0x0000000415157290 */ /* 0x000fe2000fffe03f */
[C---:B------:R-:W-:Y:S01]  /*11f0*/  IMAD R232, R6.reuse, 0x10, R15 ;  /* 0x0000001006e87824 */ /* 0x040fe200078e020f */
[----:B------:R-:W-:Y:S01]  /*1200*/  UIMAD UR4, UR10, UR18, URZ ;  /* 0x000000120a0472a4 */ /* 0x000fe2000f8e023f */
[----:B------:R-:W-:Y:S01]  /*1210*/  IMAD.SHL.U32 R229, R15, 0x40, RZ ;  /* 0x000000400fe57824 */ /* 0x000fe200078e00ff */
[----:B------:R-:W-:Y:S01]  /*1220*/  USEL UR9, UR9, URZ, !UP1 ;  /* 0x0000003f09097287 */ /* 0x000fe2000c800000 */
[----:B------:R-:W-:Y:S01]  /*1230*/  IMAD.SHL.U32 R6, R6, 0x8, RZ ;  /* 0x0000000806067824 */ /* 0x000fe200078e00ff */
[----:B------:R-:W-:Y:S01]  /*1240*/  IADD3 R4, R232, UR13, RZ ;  /* 0x0000000de8047c10 */ /* 0x000fe2000fffe0ff */
[----:B------:R-:W-:Y:S01]  /*1250*/  UIMAD UR4, UR11, UR19, UR4 ;  /* 0x000000130b0472a4 */ /* 0x000fe2000f8e0204 */
[----:B------:R-:W-:Y:S01]  /*1260*/  LOP3.LUT R229, R229, 0x1c0, RZ, 0xc0, !PT ;  /* 0x000001c0e5e57812 */ /* 0x000fe200078ec0ff */
[----:B------:R-:W-:Y:S01]  /*1270*/  UIMAD.WIDE.U32 UR20, UR11, UR18, UR20 ;  /* 0x000000120b1472a5 */ /* 0x000fe2000f8e0014 */
[----:B------:R-:W-:Y:S01]  /*1280*/  BSSY B0, `(.L_x_1036) ;  /* 0x0000042000007945 */ /* 0x000fe20003800000 */
[----:B------:R-:W-:Y:S01]  /*1290*/  USEL UR12, UR16, URZ, !UP1 ;  /* 0x0000003f100c7287 */ /* 0x000fe2000c800000 */
[----:B------:R-:W-:Y:S01]  /*12a0*/  @P2 IMAD.HI.U32 R0, R4, c[0x0][0x2c8], RZ ;  /* 0x0000b20004002a27 */ /* 0x000fe200078e00ff */
[----:B------:R-:W-:-:S02]  /*12b0*/  ULDC.64 UR18, c[0x0][0x1c0] ;  /* 0x0000700000127ab9 */ /* 0x000fc40000000a00 */
[----:B------:R-:W-:Y:S01]  /*12c0*/  UIMAD UR9, UR9, UR18, URZ ;  /* 0x00000012090972a4 */ /* 0x000fe2000f8e023f */
[----:B-1----:R-:W-:Y:S01]  /*12d0*/  IMAD.MOV.U32 R3, RZ, RZ, R4 ;  /* 0x000000ffff037224 */ /* 0x002fe200078e0004 */
[----:B------:R-:W-:Y:S01]  /*12e0*/  UIADD3 UR21, UR21, UR4, URZ ;  /* 0x0000000415157290 */ /* 0x000fe2000fffe03f */
[----:B------:R-:W-:Y:S01]  /*12f0*/  @P0 SHF.R.U32.HI R3, RZ, c[0x0][0x2cc], R0 ;  /* 0x0000b300ff030a19 */ /* 0x000fe20000011600 */
[----:B------:R-:W-:Y:S01]  /*1300*/  UIMAD UR9, UR12, UR19, UR9 ;  /* 0x000000130c0972a4 */ /* 0x000fe2000f8e0209 */
[----:B------:R-:W-:Y:S01]  /*1310*/  ISETP.GE.AND P0, PT, R6, c[0x0][0x198], PT ;  /* 0x0000660006007a0c */ /* 0x000fe20003f06270 */
[----:B------:R-:W-:Y:S01]  /*1320*/  UIMAD.WIDE.U32 UR18, UR12, UR18, UR20 ;  /* 0x000000120c1272a5 */ /* 0x000fe2000f8e0014 */
[--C-:B------:R-:W-:Y:S01]  /*1330*/  SHF.R.S32.HI R10, RZ, 0x1f, R3.reuse ;  /* 0x0000001fff0a7819 */ /* 0x100fe20000011403 */
[----:B------:R-:W-:Y:S01]  /*1340*/  IMAD.MOV R0, RZ, RZ, -R3 ;  /* 0x000000ffff007224 */ /* 0x000fe200078e0a03 */
[----:B------:R-:W-:Y:S02]  /*1350*/  ULDC UR4, c[0x0][0x2c4] ;  /* 0x0000b10000047ab9 */ /* 0x000fe40000000800 */
[----:B------:R-:W-:Y:S01]  /*1360*/  UIADD3 UR9, UR19, UR9, URZ ;  /* 0x0000000913097290 */ /* 0x000fe2000fffe03f */
[----:B------:R-:W-:Y:S01]  /*1370*/  IMAD.U32 R9, RZ, RZ, UR19 ;  /* 0x00000013ff097e24 */ /* 0x000fe2000f8e00ff */
[----:B------:R-:W-:Y:S01]  /*1380*/  UIMAD UR4, UR15, UR4, URZ ;  /* 0x000000040f0472a4 */ /* 0x000fe2000f8e023f */
[----:B------:R-:W-:-:S02]  /*1390*/  IMAD.U32 R8, RZ, RZ, UR18 ;  /* 0x00000012ff087e24 */ /* 0x000fc4000f8e00ff */
[----:B------:R-:W-:Y:S02]  /*13a0*/  IMAD R10, R10, c[0x0][0x1b0], RZ ;  /* 0x00006c000a0a7a24 */ /* 0x000fe400078e02ff */
[----:B------:R-:W-:Y:S02]  /*13b0*/  IMAD.U32 R9, RZ, RZ, UR9 ;  /* 0x00000009ff097e24 */ /* 0x000fe4000f8e00ff */
[----:B------:R-:W-:Y:S01]  /*13c0*/  IMAD R4, R0, c[0x0][0x2c4], R4 ;  /* 0x0000b10000047a24 */ /* 0x000fe200078e0204 */
[----:B------:R-:W-:Y:S01]  /*13d0*/  LOP3.LUT R0, R18, 0xfffffff0, RZ, 0xc0, !PT ;  /* 0xfffffff012007812 */ /* 0x000fe200078ec0ff */
[C---:B------:R-:W-:Y:S02]  /*13e0*/  IMAD R10, R3.reuse, c[0x0][0x1b4], R10 ;  /* 0x00006d00030a7a24 */ /* 0x040fe400078e020a */
[----:B------:R-:W-:Y:S01]  /*13f0*/  IMAD.WIDE.U32 R8, R3, c[0x0][0x1b0], R8 ;  /* 0x00006c0003087a25 */ /* 0x000fe200078e0008 */
[----:B------:R-:W-:Y:S02]  /*1400*/  LOP3.LUT R3, R229, 0x38, R6, 0xf8, !PT ;  /* 0x00000038e5037812 */ /* 0x000fe400078ef806 */
[----:B------:R-:W-:Y:S01]  /*1410*/  SHF.R.U32.HI R229, RZ, 0x3, R229 ;  /* 0x00000003ffe57819 */ /* 0x000fe200000116e5 */
[----:B------:R-:W-:Y:S01]  /*1420*/  IMAD.IADD R11, R9, 0x1, R10 ;  /* 0x00000001090b7824 */ /* 0x000fe200078e020a */
[----:B------:R-:W-:Y:S01]  /*1430*/  SHF.R.S32.HI R9, RZ, 0x1f, R4 ;  /* 0x0000001fff097819 */ /* 0x000fe20000011404 */
[----:B------:R-:W-:Y:S01]  /*1440*/  IMAD.IADD R0, R7, 0x1, -R0 ;  /* 0x0000000107007824 */ /* 0x000fe200078e0a00 */
[----:B------:R-:W-:Y:S01]  /*1450*/  LOP3.LUT R229, R3, R229, RZ, 0x3c, !PT ;  /* 0x000000e503e57212 */ /* 0x000fe200078e3cff */
[----:B------:R-:W-:Y:S01]  /*1460*/  IMAD.MOV.U32 R10, RZ, RZ, R8 ;  /* 0x000000ffff0a7224 */ /* 0x000fe200078e0008 */
[----:B------:R-:W-:Y:S01]  /*1470*/  IADD3 R3, R15, UR13, RZ ;  /* 0x0000000d0f037c10 */ /* 0x000fe2000fffe0ff */
[----:B------:R-:W-:Y:S01]  /*1480*/  IMAD R9, R9, c[0x0][0x1a8], RZ ;  /* 0x00006a0009097a24 */ /* 0x000fe200078e02ff */
[----:B------:R-:W-:-:S02]  /*1490*/  SHF.R.S32.HI R17, RZ, 0x1f, R0 ;  /* 0x0000001fff117819 */ /* 0x000fc40000011400 */
[----:B------:R-:W-:Y:S01]  /*14a0*/  ISETP.GE.AND P3, PT, R3, UR4, PT ;  /* 0x0000000403007c0c */ /* 0x000fe2000bf66270 */
[C---:B------:R-:W-:Y:S01]  /*14b0*/  IMAD R9, R4.reuse, c[0x0][0x1ac], R9 ;  /* 0x00006b0004097a24 */ /* 0x040fe200078e0209 */
[----:B------:R-:W-:Y:S01]  /*14c0*/  LEA.HI R17, R17, R0, RZ, 0x3 ;  /* 0x0000000011117211 */ /* 0x000fe200078f18ff */
[----:B------:R-:W-:Y:S01]  /*14d0*/  IMAD.WIDE.U32 R4, R4, c[0x0][0x1a8], R10 ;  /* 0x00006a0004047a25 */ /* 0x000fe200078e000a */
[----:B------:R-:W-:Y:S02]  /*14e0*/  LEA.HI R6, R169, R7, RZ, 0x6 ;  /* 0x00000007a9067211 */ /* 0x000fe400078f30ff */
[----:B------:R-:W-:Y:S01]  /*14f0*/  LOP3.LUT R16, R17, 0xfffffff8, RZ, 0xc0, !PT ;  /* 0xfffffff811107812 */ /* 0x000fe200078ec0ff */
[----:B------:R-:W-:Y:S01]  /*1500*/  IMAD.IADD R9, R5, 0x1, R9 ;  /* 0x0000000105097824 */ /* 0x000fe200078e0209 */
[----:B------:R-:W-:Y:S01]  /*1510*/  LEA R10, P2, R4, c[0x0][0x160], 0x1 ;  /* 0x00005800040a7a11 */ /* 0x000fe200078408ff */
[----:B------:R-:W-:Y:S02]  /*1520*/  IMAD.SHL.U32 R6, R6, 0x8, RZ ;  /* 0x0000000806067824 */ /* 0x000fe400078e00ff */
[----:B------:R-:W-:Y:S01]  /*1530*/  IMAD.IADD R16, R0, 0x1, -R16 ;  /* 0x0000000100107824 */ /* 0x000fe200078e0a10 */
[----:B------:R-:W-:Y:S01]  /*1540*/  LEA.HI.X R9, R4, c[0x0][0x164], R9, 0x1, P2 ;  /* 0x0000590004097a11 */ /* 0x000fe200010f0c09 */
[----:B------:R-:W-:Y:S01]  /*1550*/  IMAD.MOV.U32 R0, RZ, RZ, 0x10 ;  /* 0x00000010ff007424 */ /* 0x000fe200078e00ff */
[----:B------:R1:W3:Y:S01]  /*1560*/  SHFL.IDX PT, R12, R10, RZ, 0x181f ;  /* 0x00181fff0a0c7589 */ /* 0x0002e200000e0000 */
[----:B------:R-:W-:Y:S01]  /*1570*/  IMAD.MOV.U32 R4, RZ, RZ, 0x20 ;  /* 0x00000020ff047424 */ /* 0x000fe200078e00ff */
[----:B------:R-:W-:-:S02]  /*1580*/  LOP3.LUT R229, R229, 0xfffffe00, R6, 0xf8, !PT ;  /* 0xfffffe00e5e57812 */ /* 0x000fc400078ef806 */
[----:B------:R1:W4:Y:S01]  /*1590*/  SHFL.IDX PT, R5, R9, RZ, 0x181f ;  /* 0x00181fff09057589 */ /* 0x00032200000e0000 */
[----:B--2---:R2:W5:Y:S01]  /*15a0*/  @P1 R2UR UR17, R2 ;  /* 0x00000000021113c2 */ /* 0x00456200000e0000 */
[----:B------:R-:W-:Y:S01]  /*15b0*/  R2P PR, R16, 0x6 ;  /* 0x0000000610007804 */ /* 0x000fe20000000000 */
[----:B-----5:R-:W-:-:S04]  /*15c0*/  @!UP0 UMOV UR17, UR16 ;  /* 0x0000001000118c82 */ /* 0x020fc80008000000 */
[----:B------:R-:W-:Y:S02]  /*15d0*/  SEL R0, R0, 0xfffffff0, !P1 ;  /* 0xfffffff000007807 */ /* 0x000fe40004800000 */
[----:B------:R-:W-:Y:S02]  /*15e0*/  SEL R4, R4, 0xffffffe0, !P2 ;  /* 0xffffffe004047807 */ /* 0x000fe40005000000 */
[----:B--2---:R-:W-:-:S04]  /*15f0*/  LEA.HI R2, R169, R7, RZ, 0x3 ;  /* 0x00000007a9027211 */ /* 0x004fc800078f18ff */
[----:B------:R-:W-:-:S05]  /*1600*/  LOP3.LUT R2, R2, 0xfffffff8, RZ, 0xc0, !PT ;  /* 0xfffffff802027812 */ /* 0x000fca00078ec0ff */
[----:B------:R-:W-:-:S04]  /*1610*/  IMAD.IADD R2, R7, 0x1, -R2 ;  /* 0x0000000107027824 */ /* 0x000fc800078e0a02 */
[----:B------:R-:W-:-:S05]  /*1620*/  IMAD.SHL.U32 R234, R2, 0x8, RZ ;  /* 0x0000000802ea7824 */ /* 0x000fca00078e00ff */
[----:B------:R-:W-:Y:S01]  /*1630*/  SHF.R.S32.HI R233, RZ, 0x1f, R234 ;  /* 0x0000001fffe97819 */ /* 0x000fe200000114ea */
[----:B------:R-:W-:Y:S05]  /*1640*/  @P3 BRA `(.L_x_1037) ;  /* 0x0000005000003947 */ /* 0x000fea0003800000 */
[----:B-1-34-:R-:W-:-:S04]  /*1650*/  LEA R12, P1, R234, R12, 0x1 ;  /* 0x0000000cea0c7211 */ /* 0x01afc800078208ff */
[----:B------:R-:W-:Y:S01]  /*1660*/  LEA.HI.X R13, R234, R5, R233, 0x1, P1 ;  /* 0x00000005ea0d7211 */ /* 0x000fe200008f0ce9 */
[----:B------:R-:W-:-:S05]  /*1670*/  IMAD.SHL.U32 R5, R229, 0x2, RZ ;  /* 0x00000002e5057824 */ /* 0x000fca00078e00ff */
[----:B------:R-:W-:Y:S01]  /*1680*/  @!PT LDS RZ, [RZ] ;  /* 0x00000000fffff984 */ /* 0x000fe20000000800 */
[----:B------:R1:W-:Y:S03]  /*1690*/  LDGSTS.E.BYPASS.LTC128B.128 [R5+0x6100], [R12.64], !P0 ;  /* 0x061000000c057fae */ /* 0x0003e6000c101d74 */
.L_x_1037:
[----:B-1-34-:R-:W-:Y:S05]  /*16a0*/  BSYNC B0 ;  /* 0x0000000000007941 */ /* 0x01afea0003800000 */
.L_x_1036:
[----:B------:R-:W-:Y:S01]  /*16b0*/  IADD3 R6, R3, 0x10, RZ ;  /* 0x0000001003067810 */ /* 0x000fe20007ffe0ff */
[----:B------:R1:W2:Y:S01]  /*16c0*/  SHFL.IDX PT, R5, R9, 0x1, 0x181f ;  /* 0x00381f0009057f89 */ /* 0x0002a200000e0000 */
[----:B------:R-:W-:Y:S02]  /*16d0*/  BSSY B0, `(.L_x_1038) ;  /* 0x0000009000007945 */ /* 0x000fe40003800000 */
[----:B------:R-:W-:Y:S01]  /*16e0*/  ISETP.GE.AND P1, PT, R6, UR4, PT ;  /* 0x0000000406007c0c */ /* 0x000fe2000bf26270 */
[----:B------:R1:W3:-:S12]  /*16f0*/  SHFL.IDX PT, R12, R10, 0x1, 0x181f ;  /* 0x00381f000a0c7f89 */ /* 0x0002d800000e0000 */
[----:B------:R-:W-:Y:S05]  /*1700*/  @P1 BRA `(.L_x_1039) ;  /* 0x0000005000001947 */ /* 0x000fea0003800000 */
[----:B---3--:R-:W-:-:S04]  /*1710*/  LEA R12, P1, R234, R12, 0x1 ;  /* 0x0000000cea0c7211 */ /* 0x008fc800078208ff */
[----:B--2---:R-:W-:Y:S01]  /*1720*/  LEA.HI.X R13, R234, R5, R233, 0x1, P1 ;  /* 0x00000005ea0d7211 */ /* 0x004fe200008f0ce9 */
[----:B------:R-:W-:-:S05]  /*1730*/  IMAD.SHL.U32 R5, R229, 0x2, RZ ;  /* 0x00000002e5057824 */ /* 0x000fca00078e00ff */
[----:B------:R-:W-:Y:S01]  /*1740*/  @!PT LDS RZ, [RZ] ;  /* 0x00000000fffff984 */ /* 0x000fe20000000800 */
[----:B------:R2:W-:Y:S03]  /*1750*/  LDGSTS.E.BYPASS.LTC128B.128 [R5+0x6900], [R12.64], !P0 ;  /* 0x069000000c057fae */ /* 0x0005e6000c101d74 */
.L_x_1039:
[----:B------:R-:W-:Y:S05]  /*1760*/  BSYNC B0 ;  /* 0x0000000000007941 */ /* 0x000fea0003800000 */
.L_x_1038:
[----:B------:R-:W-:Y:S01]  /*1770*/  IADD3 R6, R3, 0x20, RZ ;  /* 0x0000002003067810 */ /* 0x000fe20007ffe0ff */
[----:B--2---:R2:W4:Y:S01]  /*1780*/  SHFL.IDX PT, R5, R9, 0x2, 0x181f ;  /* 0x00581f0009057f89 */ /* 0x00452200000e0000 */
[----:B------:R-:W-:Y:S02]  /*1790*/  BSSY B0, `(.L_x_1040) ;  /* 0x0000009000007945 */ /* 0x000fe40003800000 */
[----:B------:R-:W-:Y:S01]  /*17a0*/  ISETP.GE.AND P1, PT, R6, UR4, PT ;  /* 0x0000000406007c0c */ /* 0x000fe2000bf26270 */
[----:B---3--:R2:W3:-:S12]  /*17b0*/  SHFL.IDX PT, R12, R10, 0x2, 0x181f ;  /* 0x00581f000a0c7f89 */ /* 0x0084d800000e0000 */
[----:B------:R-:W-:Y:S05]  /*17c0*/  @P1 BRA `(.L_x_1041) ;  /* 0x0000005000001947 */ /* 0x000fea0003800000 */
[----:B---3--:R-:W-:-:S04]  /*17d0*/  LEA R12, P1, R234, R12, 0x1 ;  /* 0x0000000cea0c7211 */ /* 0x008fc800078208ff */
[----:B----4-:R-:W-:Y:S01]  /*17e0*/  LEA.HI.X R13, R234, R5, R233, 0x1, P1 ;  /* 0x00000005ea0d7211 */ /* 0x010fe200008f0ce9 */
[----:B------:R-:W-:-:S05]  /*17f0*/  IMAD.SHL.U32 R5, R229, 0x2, RZ ;  /* 0x00000002e5057824 */ /* 0x000fca00078e00ff */
[----:B------:R-:W-:Y:S01]  /*1800*/  @!PT LDS RZ, [RZ] ;  /* 0x00000000fffff984 */ /* 0x000fe20000000800 */
[----:B------:R3:W-:Y:S03]  /*1810*/  LDGSTS.E.BYPASS.LTC128B.128 [R5+0x7100], [R12.64], !P0 ;  /* 0x071000000c057fae */ /* 0x0007e6000c101d74 */
.L_x_1041:
[----:B------:R-:W-:Y:S05]  /*1820*/  BSYNC B0 ;  /* 0x0000000000007941 */ /* 0x000fea0003800000 */
.L_x_1040:
[----:B------:R-:W-:Y:S01]  /*1830*/  IADD3 R6, R3, 0x30, RZ ;  /* 0x0000003003067810 */ /* 0x000fe20007ffe0ff */
[----:B---34-:R3:W4:Y:S01]  /*1840*/  SHFL.IDX PT, R5, R9, 0x3, 0x181f ;  /* 0x00781f0009057f89 */ /* 0x01872200000e0000 */
[----:B------:R-:W-:Y:S02]  /*1850*/  BSSY B0, `(.L_x_1042) ;  /* 0x0000009000007945 */ /* 0x000fe40003800000 */
[----:B------:R-:W-:Y:S01]  /*1860*/  ISETP.GE.AND P1, PT, R6, UR4, PT ;  /* 0x0000000406007c0c */ /* 0x000fe2000bf26270 */
[----:B------:R3:W1:-:S12]  /*1870*/  SHFL.IDX PT, R12, R10, 0x3, 0x181f ;  /* 0x00781f000a0c7f89 */ /* 0x00065800000e0000 */
[----:B------:R-:W-:Y:S05]  /*1880*/  @P1 BRA `(.L_x_1043) ;  /* 0x0000005000001947 */ /* 0x000fea0003800000 */
[----:B-1----:R-:W-:-:S04]  /*1890*/  LEA R12, P1, R234, R12, 0x1 ;  /* 0x0000000cea0c7211 */ /* 0x002fc800078208ff */
[----:B----4-:R-:W-:Y:S01]  /*18a0*/  LEA.HI.X R13, R234, R5, R233, 0x1, P1 ;  /* 0x00000005ea0d7211 */ /* 0x010fe200008f0ce9 */
[----:B------:R-:W-:-:S05]  /*18b0*/  IMAD.SHL.U32 R5, R229, 0x2, RZ ;  /* 0x00000002e5057824 */ /* 0x000fca00078e00ff */
[----:B------:R-:W-:Y:S01]  /*18c0*/  @!PT LDS RZ, [RZ] ;  /* 0x00000000fffff984 */ /* 0x000fe20000000800 */
[----:B------:R1:W-:Y:S03]  /*18d0*/  LDGSTS.E.BYPASS.LTC128B.128 [R5+0x7900], [R12.64], !P0 ;  /* 0x079000000c057fae */ /* 0x0003e6000c101d74 */
.L_x_1043:
[----:B------:R-:W-:Y:S05]  /*18e0*/  BSYNC B0 ;  /* 0x0000000000007941 */ /* 0x000fea0003800000 */
.L_x_1042:
[----:B------:R-:W-:Y:S01]  /*18f0*/  IADD3 R6, R3, 0x40, RZ ;  /* 0x0000004003067810 */ /* 0x000fe20007ffe0ff */
[----:B-1--4-:R1:W4:Y:S01]  /*1900*/  SHFL.IDX PT, R5, R9, 0x4, 0x181f ;  /* 0x00981f0009057f89 */ /* 0x01232200000e0000 */
[----:B------:R-:W-:Y:S02]  /*1910*/  BSSY B0, `(.L_x_1044) ;  /* 0x0000009000007945 */ /* 0x000fe40003800000 */
[----:B------:R-:W-:Y:S01]  /*1920*/  ISETP.GE.AND P1, PT, R6, UR4, PT ;  /* 0x0000000406007c0c */ /* 0x000fe2000bf26270 */
[----:B------:R1:W2:-:S12]  /*1930*/  SHFL.IDX PT, R12, R10, 0x4, 0x181f ;  /* 0x00981f000a0c7f89 */ /* 0x00029800000e0000 */
[----:B------:R-:W-:Y:S05]  /*1940*/  @P1 BRA `(.L_x_1045) ;  /* 0x0000005000001947 */ /* 0x000fea0003800000 */
[----:B--2---:R-:W-:-:S04]  /*1950*/  LEA R12, P1, R234, R12, 0x1 ;  /* 0x0000000cea0c7211 */ /* 0x004fc800078208ff */
[----:B----4-:R-:W-:Y:S01]  /*1960*/  LEA.HI.X R13, R234, R5, R233, 0x1, P1 ;  /* 0x00000005ea0d7211 */ /* 0x010fe200008f0ce9 */
[----:B------:R-:W-:-:S05]  /*1970*/  IMAD.SHL.U32 R5, R229, 0x2, RZ ;  /* 0x00000002e5057824 */ /* 0x000fca00078e00ff */
[----:B------:R-:W-:Y:S01]  /*1980*/  @!PT LDS RZ, [RZ] ;  /* 0x00000000fffff984 */ /* 0x000fe20000000800 */
[----:B------:R2:W-:Y:S03]  /*1990*/  LDGSTS.E.BYPASS.LTC128B.128 [R5+0x8100], [R12.64], !P0 ;  /* 0x081000000c057fae */ /* 0x0005e6000c101d74 */
.L_x_1045:
[----:B------:R-:W-:Y:S05]  /*19a0*/  BSYNC B0 ;  /* 0x0000000000007941 */ /* 0x000fea0003800000 */
.L_x_1044:
[----:B------:R-:W-:Y:S01]  /*19b0*/  IADD3 R6, R3, 0x50, RZ ;  /* 0x0000005003067810 */ /* 0x000fe20007ffe0ff */
[----:B--2-4-:R2:W4:Y:S01]  /*19c0*/  SHFL.IDX PT, R5, R9, 0x5, 0x181f ;  /* 0x00b81f0009057f89 */ /* 0x01452200000e0000 */
        /* <DEDUP_REMOVED lines=9> */
.L_x_1047:
[----:B------:R-:W-:Y:S05]  /*1a60*/  BSYNC B0 ;  /* 0x0000000000007941 */ /* 0x000fea0003800000 */
.L_x_1046:
        /* <DEDUP_REMOVED lines=11> */
.L_x_1049:
[----:B------:R-:W-:Y:S05]  /*1b20*/  BSYNC B0 ;  /* 0x0000000000007941 */ /* 0x000fea0003800000 */
.L_x_1048:
[----:B-123--:R-:W1:Y:S01]  /*1b30*/  SHFL.IDX PT, R10, R10, 0x7, 0x181f ;  /* 0x00f81f000a0a7f89 */ /* 0x00ee6200000e0000 */
[----:B------:R-:W-:Y:S01]  /*1b40*/  IADD3 R3, R3, 0x70, RZ ;  /* 0x0000007003037810 */ /* 0x000fe20007ffe0ff */
[----:B------:R-:W-:Y:S01]  /*1b50*/  UMOV UR36, 0x60 ;  /* 0x0000006000247882 */ /* 0x000fe20000000000 */
[----:B----4-:R-:W-:Y:S01]  /*1b60*/  IMAD.MOV.U32 R5, RZ, RZ, c[0x0][0x2b8] ;  /* 0x0000ae00ff057624 */ /* 0x010fe200078e00ff */
[----:B------:R-:W2:Y:S01]  /*1b70*/  SHFL.IDX PT, R9, R9, 0x7, 0x181f ;  /* 0x00f81f0009097f89 */ /* 0x000ea200000e0000 */
[----:B------:R-:W-:Y:S01]  /*1b80*/  ISETP.GE.AND P3, PT, R3, UR4, PT ;  /* 0x0000000403007c0c */ /* 0x000fe2000bf66270 */
[----:B------:R-:W-:Y:S01]  /*1b90*/  UIMAD UR12, UR7, UR36, -0x60 ;  /* 0xffffffa0070c74a4 */ /* 0x000fe2000f8e0224 */
[----:B------:R-:W-:Y:S01]  /*1ba0*/  IMAD.SHL.U32 R229, R229, 0x2, RZ ;  /* 0x00000002e5e57824 */ /* 0x000fe200078e00ff */
[----:B------:R-:W-:Y:S01]  /*1bb0*/  ISETP.NE.AND P4, PT, R5, 0x1, PT ;  /* 0x000000010500780c */ /* 0x000fe20003f85270 */
[----:B------:R-:W-:Y:S01]  /*1bc0*/  USHF.R.S32.HI UR9, URZ, 0x1f, UR17 ;  /* 0x0000001f3f097899 */ /* 0x000fe20008011411 */
[----:B------:R-:W-:Y:S01]  /*1bd0*/  IMAD.MOV.U32 R230, RZ, RZ, RZ ;  /* 0x000000ffffe67224 */ /* 0x000fe200078e00ff */
[----:B------:R-:W-:Y:S01]  /*1be0*/  ULDC.64 UR18, c[0x0][0x2b0] ;  /* 0x0000ac0000127ab9 */ /* 0x000fe20000000a00 */
[----:B------:R-:W-:Y:S01]  /*1bf0*/  IADD3 R231, R232, UR12, RZ ;  /* 0x0000000ce8e77c10 */ /* 0x000fe2000fffe0ff */
[----:B------:R-:W-:-:S02]  /*1c00*/  UIMAD UR9, UR9, UR18, URZ ;  /* 0x00000012090972a4 */ /* 0x000fc4000f8e023f */
[----:B------:R-:W-:Y:S01]  /*1c10*/  UIMAD.WIDE.U32 UR46, UR17, UR18, URZ ;  /* 0x00000012112e72a5 */ /* 0x000fe2000f8e003f */
[C---:B------:R-:W-:Y:S01]  /*1c20*/  ISETP.GE.AND P5, PT, R231.reuse, UR8, PT ;  /* 0x00000008e7007c0c */ /* 0x040fe2000bfa6270 */
[----:B------:R-:W-:Y:S01]  /*1c30*/  UIMAD UR4, UR17, UR19, UR9 ;  /* 0x00000013110472a4 */ /* 0x000fe2000f8e0209 */
[----:B------:R-:W-:Y:S02]  /*1c40*/  IADD3 R231, R231, UR14, RZ ;  /* 0x0000000ee7e77c10 */ /* 0x000fe4000fffe0ff */
[----:B------:R-:W-:Y:S01]  /*1c50*/  ISETP.GT.OR P5, PT, R232, 0x5f, P5 ;  /* 0x0000005fe800780c */ /* 0x000fe20002fa4670 */
[----:B------:R-:W-:Y:S02]  /*1c60*/  UIADD3 UR4, UR47, UR4, URZ ;  /* 0x000000042f047290 */ /* 0x000fe4000fffe03f */
[----:B------:R-:W-:Y:S01]  /*1c70*/  @P4 IMAD.HI.U32 R5, R231, c[0x0][0x2bc], RZ ;  /* 0x0000af00e7054a27 */ /* 0x000fe200078e00ff */
[----:B-1----:R-:W-:Y:S01]  /*1c80*/  @!P3 LEA R10, P2, R234, R10, 0x1 ;  /* 0x0000000aea0ab211 */ /* 0x002fe200078408ff */
[----:B------:R-:W-:-:S02]  /*1c90*/  ULDC.64 UR18, c[0x0][0x1e8] ;  /* 0x00007a0000127ab9 */ /* 0x000fc40000000a00 */
[----:B------:R-:W-:Y:S01]  /*1ca0*/  IMAD.MOV.U32 R3, RZ, RZ, R231 ;  /* 0x000000ffff037224 */ /* 0x000fe200078e00e7 */
[----:B--2---:R-:W-:Y:S02]  /*1cb0*/  @!P3 LEA.HI.X R11, R234, R9, R233, 0x1, P2 ;  /* 0x00000009ea0bb211 */ /* 0x004fe400010f0ce9 */
[----:B------:R-:W-:-:S03]  /*1cc0*/  @P4 SHF.R.U32.HI R3, RZ, c[0x0][0x2c0], R5 ;  /* 0x0000b000ff034a19 */ /* 0x000fc60000011605 */
[----:B------:R-:W-:Y:S01]  /*1cd0*/  @!PT LDS RZ, [RZ] ;  /* 0x00000000fffff984 */ /* 0x000fe20000000800 */
[----:B------:R1:W-:Y:S01]  /*1ce0*/  @!P3 LDGSTS.E.BYPASS.LTC128B.128 [R229+0x9900], [R10.64], !P0 ;  /* 0x099000000ae5bfae */ /* 0x0003e2000c101d74 */
[----:B------:R-:W-:-:S03]  /*1cf0*/  @!P5 IADD3 R6, P1, R3, UR46, RZ ;  /* 0x0000002e0306dc10 */ /* 0x000fc6000ff3e0ff */
[----:B------:R-:W0:Y:S01]  /*1d00*/  LDGDEPBAR ;  /* 0x00000000000079af */ /* 0x000e220000000000 */
        /* <DEDUP_REMOVED lines=11> */
[----:B------:R-:W-:Y:S01]  /*1dc0*/  IMAD.SHL.U32 R16, R16, 0x40, RZ ;  /* 0x0000004010107824 */ /* 0x000fe200078e00ff */
[----:B------:R-:W-:Y:S01]  /*1dd0*/  UIMAD UR36, UR7, -0x60, UR36 ;  /* 0xffffffa0072478a4 */ /* 0x000fe2000f8e0224 */
[----:B------:R-:W-:Y:S01]  /*1de0*/  IMAD.WIDE.U32 R12, R231, c[0x0][0x1e0], RZ ;  /* 0x00007800e70c7a25 */ /* 0x000fe200078e00ff */
[----:B------:R-:W-:Y:S01]  /*1df0*/  UIADD3 UR9, UR51, UR9, URZ ;  /* 0x0000000933097290 */ /* 0x000fe2000fffe03f */
[----:B------:R-:W-:Y:S01]  /*1e00*/  LEA.HI R168, R169, R7, RZ, 0x5 ;  /* 0x00000007a9a87211 */ /* 0x000fe200078f28ff */
[----:B------:R-:W-:Y:S01]  /*1e10*/  UIADD3 UR17, UR8, UR36, URZ ;  /* 0x0000002408117290 */ /* 0x000fe2000fffe03f */
[----:B------:R-:W-:Y:S01]  /*1e20*/  LOP3.LUT R16, R16, 0x1c0, RZ, 0xc0, !PT ;  /* 0x000001c010107812 */ /* 0x000fe200078ec0ff */
[----:B------:R-:W-:Y:S01]  /*1e30*/  IMAD.WIDE.U32 R38, R231, c[0x0][0x208], RZ ;  /* 0x00008200e7267a25 */ /* 0x000fe200078e00ff */
[----:B------:R-:W-:Y:S01]  /*1e40*/  ULDC.64 UR18, c[0x0][0x210] ;  /* 0x0000840000127ab9 */ /* 0x000fe20000000a00 */
[----:B------:R-:W-:Y:S01]  /*1e50*/  IADD3 R237, R229, 0x100, RZ ;  /* 0x00000100e5ed7810 */ /* 0x000fe20007ffe0ff */
[----:B------:R-:W-:Y:S01]  /*1e60*/  UIMAD UR10, UR10, UR18, URZ ;  /* 0x000000120a0a72a4 */ /* 0x000fe2000f8e023f */
[C---:B------:R-:W-:Y:S01]  /*1e70*/  IADD3 R88, -R15.reuse, UR17, RZ ;  /* 0x000000110f587c10 */ /* 0x040fe2000fffe1ff */
[----:B------:R-:W-:Y:S01]  /*1e80*/  IMAD.SHL.U32 R15, R15, 0x8, RZ ;  /* 0x000000080f0f7824 */ /* 0x000fe200078e00ff */
[----:B------:R-:W-:-:S02]  /*1e90*/  UIMAD.WIDE.U32 UR48, UR11, UR18, URZ ;  /* 0x000000120b3072a5 */ /* 0x000fc4000f8e003f */
[C---:B------:R-:W-:Y:S01]  /*1ea0*/  ISETP.GE.AND P2, PT, R88.reuse, 0x1, PT ;  /* 0x000000015800780c */ /* 0x040fe20003f46270 */
[----:B------:R-:W-:Y:S01]  /*1eb0*/  UIMAD UR10, UR11, UR19, UR10 ;  /* 0x000000130b0a72a4 */ /* 0x000fe2000f8e020a */
[----:B------:R-:W-:Y:S01]  /*1ec0*/  ISETP.GE.AND P1, PT, R88, 0x21, PT ;  /* 0x000000215800780c */ /* 0x000fe20003f26270 */
[----:B------:R-:W-:Y:S01]  /*1ed0*/  UIADD3 UR18, UR7, -0x1, URZ ;  /* 0xffffffff07127890 */ /* 0x000fe2000fffe03f */
[----:B--2---:R-:W-:Y:S01]  /*1ee0*/  SHF.R.S32.HI R8, RZ, 0x1f, R231 ;  /* 0x0000001fff087819 */ /* 0x004fe200000114e7 */
[----:B------:R-:W-:Y:S02]  /*1ef0*/  UIADD3 UR10, UR49, UR10, URZ ;  /* 0x0000000a310a7290 */ /* 0x000fe4000fffe03f */
[----:B------:R-:W-:Y:S02]  /*1f00*/  UISETP.GT.AND UP0, UPT, UR18, UR5, UPT ;  /* 0x000000051200728c */ /* 0x000fe4000bf04270 */
[C---:B-1----:R-:W-:Y:S02]  /*1f10*/  IMAD R10, R8.reuse, c[0x0][0x1e0], RZ ;  /* 0x00007800080a7a24 */ /* 0x042fe400078e02ff */
[----:B------:R-:W-:-:S02]  /*1f20*/  IMAD R8, R8, c[0x0][0x208], RZ ;  /* 0x0000820008087a24 */ /* 0x000fc400078e02ff */
[C---:B------:R-:W-:Y:S02]  /*1f30*/  IMAD R10, R231.reuse, c[0x0][0x1e4], R10 ;  /* 0x00007900e70a7a24 */ /* 0x040fe400078e020a */
[----:B------:R-:W-:Y:S02]  /*1f40*/  IMAD R8, R231, c[0x0][0x20c], R8 ;  /* 0x00008300e7087a24 */ /* 0x000fe400078e0208 */
[----:B------:R-:W-:Y:S02]  /*1f50*/  IMAD.IADD R11, R13, 0x1, R10 ;  /* 0x000000010d0b7824 */ /* 0x000fe400078e020a */
[----:B------:R-:W-:Y:S02]  /*1f60*/  IMAD.MOV.U32 R10, RZ, RZ, R12 ;  /* 0x000000ffff0a7224 */ /* 0x000fe400078e000c */
[----:B------:R-:W-:Y:S01]  /*1f70*/  IMAD.IADD R39, R39, 0x1, R8 ;  /* 0x0000000127277824 */ /* 0x000fe200078e0208 */
[----:B---3--:R-:W-:Y:S01]  /*1f80*/  SHF.R.S32.HI R36, RZ, 0x1f, R230 ;  /* 0x0000001fff247819 */ /* 0x008fe200000114e6 */
[----:B------:R-:W-:-:S04]  /*1f90*/  IMAD.WIDE.U32 R10, R230, c[0x0][0x1f0], R10 ;  /* 0x00007c00e60a7a25 */ /* 0x000fc800078e000a */
[----:B------:R-:W-:Y:S01]  /*1fa0*/  IMAD R3, R36, c[0x0][0x1f0], RZ ;  /* 0x00007c0024037a24 */ /* 0x000fe200078e02ff */
[----:B------:R-:W-:Y:S01]  /*1fb0*/  IADD3 R14, P0, R10, UR50, RZ ;  /* 0x000000320a0e7c10 */ /* 0x000fe2000ff1e0ff */
[----:B------:R-:W-:Y:S02]  /*1fc0*/  IMAD R89, R36, c[0x0][0x218], RZ ;  /* 0x0000860024597a24 */ /* 0x000fe400078e02ff */
[C---:B------:R-:W-:Y:S02]  /*1fd0*/  IMAD R3, R230.reuse, c[0x0][0x1f4], R3 ;  /* 0x00007d00e6037a24 */ /* 0x040fe400078e0203 */
[----:B------:R-:W-:-:S03]  /*1fe0*/  IMAD.WIDE.U32 R36, R230, c[0x0][0x218], R38 ;  /* 0x00008600e6247a25 */ /* 0x000fc600078e0026 */
[----:B------:R-:W-:Y:S01]  /*1ff0*/  IADD3.X R10, R11, UR9, R3, P0, !PT ;  /* 0x000000090b0a7c10 */ /* 0x000fe200087fe403 */
[----:B------:R-:W-:Y:S01]  /*2000*/  IMAD R89, R230, c[0x0][0x21c], R89 ;  /* 0x00008700e6597a24 */ /* 0x000fe200078e0259 */
[----:B------:R-:W-:-:S04]  /*2010*/  LEA R3, P0, R14, c[0x0][0x1c8], 0x1 ;  /* 0x000072000e037a11 */ /* 0x000fc800078008ff */
[----:B------:R-:W-:Y:S01]  /*2020*/  LEA.HI.X R14, R14, c[0x0][0x1cc], R10, 0x1, P0 ;  /* 0x000073000e0e7a11 */ /* 0x000fe200000f0c0a */
[----:B------:R-:W1:Y:S01]  /*2030*/  SHFL.IDX PT, R22, R3, RZ, 0x181f ;  /* 0x00181fff03167589 */ /* 0x000e6200000e0000 */
[----:B------:R-:W-:-:S03]  /*2040*/  ISETP.GE.AND P0, PT, R88, 0x11, PT ;  /* 0x000000115800780c */ /* 0x000fc60003f06270 */
[----:B------:R-:W2:Y:S04]  /*2050*/  SHFL.IDX PT, R6, R14, RZ, 0x181f ;  /* 0x00181fff0e067589 */ /* 0x000ea800000e0000 */
[----:B------:R-:W3:Y:S04]  /*2060*/  SHFL.IDX PT, R20, R3, 0x1, 0x181f ;  /* 0x00381f0003147f89 */ /* 0x000ee800000e0000 */
[----:B------:R-:W4:Y:S04]  /*2070*/  SHFL.IDX PT, R13, R14, 0x1, 0x181f ;  /* 0x00381f000e0d7f89 */ /* 0x000f2800000e0000 */
[----:B------:R-:W5:Y:S04]  /*2080*/  SHFL.IDX PT, R11, R3, 0x2, 0x181f ;  /* 0x00581f00030b7f89 */ /* 0x000f6800000e0000 */
[----:B------:R-:W5:Y:S04]  /*2090*/  SHFL.IDX PT, R12, R14, 0x2, 0x181f ;  /* 0x00581f000e0c7f89 */ /* 0x000f6800000e0000 */
[----:B------:R-:W5:Y:S01]  /*20a0*/  SHFL.IDX PT, R9, R3, 0x3, 0x181f ;  /* 0x00781f0003097f89 */ /* 0x000f6200000e0000 */
[----:B-1----:R-:W-:-:S03]  /*20b0*/  @P2 LEA R22, P6, R234, R22, 0x1 ;  /* 0x00000016ea162211 */ /* 0x002fc600078c08ff */
[----:B------:R-:W-:Y:S01]  /*20c0*/  SHFL.IDX PT, R5, R3, 0x4, 0x181f ;  /* 0x00981f0003057f89 */ /* 0x000fe200000e0000 */
[----:B--2---:R-:W-:Y:S02]  /*20d0*/  @P2 LEA.HI.X R23, R234, R6, R233, 0x1, P6 ;  /* 0x00000006ea172211 */ /* 0x004fe400030f0ce9 */
[----:B------:R-:W-:Y:S01]  /*20e0*/  ISETP.GE.AND P6, PT, R88, 0x31, PT ;  /* 0x000000315800780c */ /* 0x000fe20003fc6270 */
[----:B------:R-:W1:Y:S01]  /*20f0*/  SHFL.IDX PT, R10, R14, 0x3, 0x181f ;  /* 0x00781f000e0a7f89 */ /* 0x000e6200000e0000 */
[----:B---3--:R-:W-:-:S03]  /*2100*/  @P0 LEA R20, P3, R234, R20, 0x1 ;  /* 0x00000014ea140211 */ /* 0x008fc600078608ff */
[----:B------:R-:W2:Y:S01]  /*2110*/  SHFL.IDX PT, R3, R3, 0x5, 0x181f ;  /* 0x00b81f0003037f89 */ /* 0x000ea200000e0000 */
[----:B----4-:R-:W-:Y:S02]  /*2120*/  @P0 LEA.HI.X R21, R234, R13, R233, 0x1, P3 ;  /* 0x0000000dea150211 */ /* 0x010fe400018f0ce9 */
[C---:B------:R-:W-:Y:S01]  /*2130*/  ISETP.GE.AND P3, PT, R88.reuse, 0x41, PT ;  /* 0x000000415800780c */ /* 0x040fe20003f66270 */
[----:B------:R-:W-:Y:S04]  /*2140*/  SHFL.IDX PT, R6, R14, 0x4, 0x181f ;  /* 0x00981f000e067f89 */ /* 0x000fe800000e0000 */
[----:B------:R-:W3:Y:S04]  /*2150*/  SHFL.IDX PT, R14, R14, 0x5, 0x181f ;  /* 0x00b81f000e0e7f89 */ /* 0x000ee800000e0000 */
[----:B------:R4:W-:Y:S01]  /*2160*/  @P2 LDGSTS.E.BYPASS.LTC128B.128 [R229+0x3100], [R22.64], !P5 ;  /* 0x0310000016e52fae */ /* 0x0009e2000e901d74 */
[----:B------:R-:W-:-:S03]  /*2170*/  ISETP.GE.AND P2, PT, R88, 0x51, PT ;  /* 0x000000515800780c */ /* 0x000fc60003f46270 */
[----:B------:R5:W-:Y:S02]  /*2180*/  @P0 LDGSTS.E.BYPASS.LTC128B.128 [R229+0x3900], [R20.64], !P5 ;  /* 0x0390000014e50fae */ /* 0x000be4000e901d74 */
[C---:B-----5:R-:W-:Y:S02]  /*2190*/  @P1 LEA R20, P0, R234.reuse, R11, 0x1 ;  /* 0x0000000bea141211 */ /* 0x060fe400078008ff */
[----:B------:R-:W-:Y:S02]  /*21a0*/  SHF.R.S32.HI R11, RZ, 0x4, R18 ;  /* 0x00000004ff0b7819 */ /* 0x000fe40000011412 */
[----:B------:R-:W-:Y:S02]  /*21b0*/  @P1 LEA.HI.X R21, R234, R12, R233, 0x1, P0 ;  /* 0x0000000cea151211 */ /* 0x000fe400000f0ce9 */
[----:B------:R-:W-:Y:S02]  /*21c0*/  LEA.HI R18, R18, R11, RZ, 0x1 ;  /* 0x0000000b12127211 */ /* 0x000fe400078f08ff */
[----:B------:R-:W-:Y:S01]  /*21d0*/  @P6 LEA R12, P0, R234, R9, 0x1 ;  /* 0x00000009ea0c6211 */ /* 0x000fe200078008ff */
[----:B------:R5:W-:Y:S01]  /*21e0*/  @P1 LDGSTS.E.BYPASS.LTC128B.128 [R229+0x4100], [R20.64], !P5 ;  /* 0x0410000014e51fae */ /* 0x000be2000e901d74 */
[----:B------:R-:W-:-:S02]  /*21f0*/  LOP3.LUT R18, R18, 0xfffffffe, RZ, 0xc0, !PT ;  /* 0xfffffffe12127812 */ /* 0x000fc400078ec0ff */
[C-C-:B-1----:R-:W-:Y:S02]  /*2200*/  @P6 LEA.HI.X R13, R234.reuse, R10, R233.reuse, 0x1, P0 ;  /* 0x0000000aea0d6211 */ /* 0x142fe400000f0ce9 */
[C---:B--2---:R-:W-:Y:S01]  /*2210*/  @P2 LEA R10, P0, R234.reuse, R3, 0x1 ;  /* 0x00000003ea0a2211 */ /* 0x044fe200078008ff */
[----:B------:R-:W-:Y:S02]  /*2220*/  IMAD.IADD R18, R11, 0x1, -R18 ;  /* 0x000000010b127824 */ /* 0x000fe400078e0a12 */
[----:B------:R1:W-:Y:S01]  /*2230*/  @P6 LDGSTS.E.BYPASS.LTC128B.128 [R229+0x4900], [R12.64], !P5 ;  /* 0x049000000ce56fae */ /* 0x0003e2000e901d74 */
[----:B---3--:R-:W-:Y:S01]  /*2240*/  @P2 LEA.HI.X R11, R234, R14, R233, 0x1, P0 ;  /* 0x0000000eea0b2211 */ /* 0x008fe200000f0ce9 */
[----:B------:R-:W-:Y:S01]  /*2250*/  IMAD.SHL.U32 R3, R2, 0x40, RZ ;  /* 0x0000004002037824 */ /* 0x000fe200078e00ff */
[----:B------:R-:W-:-:S04]  /*2260*/  IADD3 R93, P0, R36, UR48, RZ ;  /* 0x00000030245d7c10 */ /* 0x000fc8000ff1e0ff */
[----:B------:R-:W-:Y:S02]  /*2270*/  LOP3.LUT R3, R3, 0x1c0, RZ, 0xc0, !PT ;  /* 0x000001c003037812 */ /* 0x000fe400078ec0ff */
[----:B------:R-:W-:Y:S02]  /*2280*/  IADD3.X R89, R37, UR10, R89, P0, !PT ;  /* 0x0000000a25597c10 */ /* 0x000fe400087fe459 */
[----:B------:R-:W-:Y:S02]  /*2290*/  LOP3.LUT R15, R3, 0x8, R15, 0xf8, !PT ;  /* 0x00000008030f7812 */ /* 0x000fe400078ef80f */
[----:B------:R-:W-:Y:S02]  /*22a0*/  SHF.R.U32.HI R3, RZ, 0x3, R3 ;  /* 0x00000003ff037819 */ /* 0x000fe40000011603 */
[----:B------:R-:W-:Y:S02]  /*22b0*/  LEA R97, P0, R93, c[0x0][0x1f8], 0x1 ;  /* 0x00007e005d617a11 */ /* 0x000fe400078008ff */
[----:B------:R-:W-:-:S02]  /*22c0*/  LOP3.LUT R15, R15, R3, RZ, 0x3c, !PT ;  /* 0x000000030f0f7212 */ /* 0x000fc400078e3cff */
[----:B-----5:R-:W-:Y:S01]  /*22d0*/  @P3 LEA R20, P1, R234, R5, 0x1 ;  /* 0x00000005ea143211 */ /* 0x020fe200078208ff */
[----:B------:R-:W-:Y:S01]  /*22e0*/  IMAD.SHL.U32 R5, R17, 0x40, RZ ;  /* 0x0000004011057824 */ /* 0x000fe200078e00ff */
[----:B------:R-:W-:Y:S01]  /*22f0*/  LEA.HI.X R93, R93, c[0x0][0x1fc], R89, 0x1, P0 ;  /* 0x00007f005d5d7a11 */ /* 0x000fe200000f0c59 */
[----:B------:R-:W-:Y:S01]  /*2300*/  IMAD R227, R18, 0x200, R15 ;  /* 0x0000020012e37824 */ /* 0x000fe200078e020f */
[----:B------:R-:W-:Y:S01]  /*2310*/  @P3 LEA.HI.X R21, R234, R6, R233, 0x1, P1 ;  /* 0x00000006ea153211 */ /* 0x000fe200008f0ce9 */
[----:B------:R-:W-:Y:S01]  /*2320*/  IMAD.SHL.U32 R6, R18, 0x8, RZ ;  /* 0x0000000812067824 */ /* 0x000fe200078e00ff */
[----:B------:R-:W-:Y:S01]  /*2330*/  LOP3.LUT R5, R5, 0xfffffe00, RZ, 0xc0, !PT ;  /* 0xfffffe0005057812 */ /* 0x000fe200078ec0ff */
[----:B------:R-:W-:Y:S01]  /*2340*/  IMAD.SHL.U32 R227, R227, 0x2, RZ ;  /* 0x00000002e3e37824 */ /* 0x000fe200078e00ff */
[----:B------:R-:W-:Y:S01]  /*2350*/  LOP3.LUT P1, RZ, R2, 0x2, RZ, 0xc0, !PT ;  /* 0x0000000202ff7812 */ /* 0x000fe2000782c0ff */
[----:B------:R4:W-:Y:S01]  /*2360*/  @P3 LDGSTS.E.BYPASS.LTC128B.128 [R229+0x5100], [R20.64], !P5 ;  /* 0x0510000014e53fae */ /* 0x0009e2000e901d74 */
[----:B------:R-:W-:-:S02]  /*2370*/  LOP3.LUT R9, R16, 0x8, R6, 0xf8, !PT ;  /* 0x0000000810097812 */ /* 0x000fc400078ef806 */
[----:B------:R-:W-:Y:S01]  /*2380*/  SHF.R.U32.HI R16, RZ, 0x3, R16 ;  /* 0x00000003ff107819 */ /* 0x000fe20000011610 */
[----:B------:R2:W-:Y:S01]  /*2390*/  @P2 LDGSTS.E.BYPASS.LTC128B.128 [R229+0x5900], [R10.64], !P5 ;  /* 0x059000000ae52fae */ /* 0x0005e2000e901d74 */
[----:B------:R-:W-:Y:S02]  /*23a0*/  SHF.R.S32.HI R6, RZ, 0x5, R168 ;  /* 0x00000005ff067819 */ /* 0x000fe400000114a8 */
[----:B------:R-:W-:Y:S01]  /*23b0*/  LOP3.LUT R3, R9, R16, RZ, 0x3c, !PT ;  /* 0x0000001009037212 */ /* 0x000fe200078e3cff */
[----:B------:R-:W0:Y:S01]  /*23c0*/  LDGDEPBAR ;  /* 0x00000000000079af */ /* 0x000e220000000000 */
[C---:B------:R-:W-:Y:S01]  /*23d0*/  IADD3 R38, R227.reuse, 0x3100, RZ ;  /* 0x00003100e3267810 */ /* 0x040fe20007ffe0ff */
[----:B------:R-:W-:Y:S01]  /*23e0*/  IMAD R228, R6, 0x400, R5 ;  /* 0x0000040006e47824 */ /* 0x000fe200078e0205 */
[----:B------:R-:W-:Y:S01]  /*23f0*/  IADD3 R226, R227, 0x3120, RZ ;  /* 0x00003120e3e27810 */ /* 0x000fe20007ffe0ff */
[----:B------:R-:W3:Y:S01]  /*2400*/  SHFL.IDX PT, R96, R97, RZ, 0x181f ;  /* 0x00181fff61607589 */ /* 0x000ee200000e0000 */
[----:B------:R-:W-:Y:S01]  /*2410*/  @P1 IADD3 R226, R38, -0x20, RZ ;  /* 0xffffffe026e21810 */ /* 0x000fe20007ffe0ff */
[----:B------:R-:W-:Y:S01]  /*2420*/  IMAD.IADD R228, R3, 0x1, R228 ;  /* 0x0000000103e47824 */ /* 0x000fe200078e02e4 */
[C---:B------:R-:W-:Y:S01]  /*2430*/  SHF.L.U64.HI R233, R234.reuse, 0x1, R233 ;  /* 0x00000001eae97819 */ /* 0x040fe200000102e9 */
[----:B------:R-:W5:Y:S01]  /*2440*/  SHFL.IDX PT, R94, R97, 0x1, 0x181f ;  /* 0x00381f00615e7f89 */ /* 0x000f6200000e0000 */
[----:B------:R-:W-:Y:S01]  /*2450*/  ISETP.GE.AND P2, PT, R234, c[0x0][0x1d4], PT ;  /* 0x00007500ea007a0c */ /* 0x000fe20003f46270 */
[----:B------:R-:W-:Y:S01]  /*2460*/  IMAD.SHL.U32 R228, R228, 0x2, RZ ;  /* 0x00000002e4e47824 */ /* 0x000fe200078e00ff */
[----:B------:R-:W-:Y:S01]  /*2470*/  IADD3 R217, R226, 0x800, RZ ;  /* 0x00000800e2d97810 */ /* 0x000fe20007ffe0ff */
[----:B------:R-:W-:Y:S01]  /*2480*/  SHFL.IDX PT, R95, R93, RZ, 0x181f ;  /* 0x00181fff5d5f7589 */ /* 0x000fe200000e0000 */
[----:B------:R-:W-:Y:S01]  /*2490*/  IMAD.SHL.U32 R234, R234, 0x2, RZ ;  /* 0x00000002eaea7824 */ /* 0x000fe200078e00ff */
[----:B------:R-:W-:Y:S01]  /*24a0*/  ISETP.LT.OR P1, PT, R88, 0x1, P2 ;  /* 0x000000015800780c */ /* 0x000fe20001721670 */
[--C-:B------:R-:W-:Y:S01]  /*24b0*/  IMAD R224, R0, 0x2, R228.reuse ;  /* 0x0000000200e07824 */ /* 0x100fe200078e02e4 */
[----:B------:R-:W-:Y:S01]  /*24c0*/  SHFL.IDX PT, R90, R97, 0x3, 0x181f ;  /* 0x00781f00615a7f89 */ /* 0x000fe200000e0000 */
[----:B------:R-:W-:Y:S01]  /*24d0*/  ISETP.LT.OR P3, PT, R88, 0x11, P2 ;  /* 0x000000115800780c */ /* 0x000fe20001761670 */
[----:B------:R-:W-:Y:S01]  /*24e0*/  IMAD R223, R4, 0x2, R228 ;  /* 0x0000000204df7824 */ /* 0x000fe200078e02e4 */
[C---:B------:R-:W-:Y:S01]  /*24f0*/  IADD3 R216, R226.reuse, 0x1000, RZ ;  /* 0x00001000e2d87810 */ /* 0x040fe20007ffe0ff */
[----:B------:R-:W-:Y:S01]  /*2500*/  SHFL.IDX PT, R92, R97, 0x2, 0x181f ;  /* 0x00581f00615c7f89 */ /* 0x000fe200000e0000 */
[----:B------:R-:W-:Y:S01]  /*2510*/  IADD3 R215, R226, 0x1800, RZ ;  /* 0x00001800e2d77810 */ /* 0x000fe20007ffe0ff */
[----:B------:R-:W-:Y:S01]  /*2520*/  IMAD R221, R0, 0x2, R223 ;  /* 0x0000000200dd7824 */ /* 0x000fe200078e02df */
[----:B------:R-:W-:Y:S01]  /*2530*/  IADD3 R214, R226, 0x2000, RZ ;  /* 0x00002000e2d67810 */ /* 0x000fe20007ffe0ff */
[----:B------:R-:W-:-:S04]  /*2540*/  DEPBAR.LE SB0, 0x1 ;  /* 0x000080400000791a */ /* 0x000fc80000000000 */
[----:B------:R-:W-:-:S04]  /*2550*/  DEPBAR.LE SB0, 0x0 ;  /* 0x000080000000791a */ /* 0x000fc80000000000 */
[----:B------:R-:W-:Y:S01]  /*2560*/  BAR.SYNC.DEFER_BLOCKING 0x0 ;  /* 0x0000000000007b1d */ /* 0x000fe20000010000 */
[-C--:B---3--:R-:W-:Y:S02]  /*2570*/  IADD3 R96, P6, R96, R234.reuse, RZ ;  /* 0x000000ea60607210 */ /* 0x088fe40007fde0ff */
[-C--:B-----5:R-:W-:Y:S02]  /*2580*/  IADD3 R94, P0, R94, R234.reuse, RZ ;  /* 0x000000ea5e5e7210 */ /* 0x0a0fe40007f1e0ff */
[----:B------:R-:W-:Y:S01]  /*2590*/  IADD3 R213, R226, 0x2800, RZ ;  /* 0x00002800e2d57810 */ /* 0x000fe20007ffe0ff */
[----:B------:R-:W-:Y:S04]  /*25a0*/  SHFL.IDX PT, R91, R93, 0x3, 0x181f ;  /* 0x00781f005d5b7f89 */ /* 0x000fe800000e0000 */
[----:B------:R-:W-:Y:S04]  /*25b0*/  SHFL.IDX PT, R99, R93, 0x2, 0x181f ;  /* 0x00581f005d637f89 */ /* 0x000fe800000e0000 */
[----:B------:R-:W-:Y:S04]  /*25c0*/  SHFL.IDX PT, R98, R97, 0x4, 0x181f ;  /* 0x00981f0061627f89 */ /* 0x000fe800000e0000 */
[----:B------:R-:W-:Y:S04]  /*25d0*/  SHFL.IDX PT, R89, R93, 0x4, 0x181f ;  /* 0x00981f005d597f89 */ /* 0x000fe800000e0000 */
[----:B------:R-:W-:Y:S04]  /*25e0*/  LDSM.16.M88.4 R28, [R228+0x6100] ;  /* 0x00610000e41c783b */ /* 0x000fe80000000200 */
[----:B------:R-:W-:Y:S04]  /*25f0*/  LDSM.16.M88.4 R32, [R228+0x8100] ;  /* 0x00810000e420783b */ /* 0x000fe80000000200 */
[----:B------:R-:W3:Y:S04]  /*2600*/  LDSM.16.M88.4 R84, [R227+0x5900] ;  /* 0x00590000e354783b */ /* 0x000ee80000000200 */
[----:B------:R-:W5:Y:S04]  /*2610*/  LDSM.16.M88.4 R76, [R227+0x3100] ;  /* 0x00310000e34c783b */ /* 0x000f680000000200 */
[----:B------:R-:W-:Y:S04]  /*2620*/  LDSM.16.M88.4 R68, [R227+0x3900] ;  /* 0x00390000e344783b */ /* 0x000fe80000000200 */
[----:B------:R-:W-:Y:S04]  /*2630*/  LDSM.16.M88.4 R60, [R227+0x4100] ;  /* 0x00410000e33c783b */ /* 0x000fe80000000200 */
[----:B------:R-:W-:Y:S04]  /*2640*/  LDSM.16.M88.4 R52, [R227+0x4900] ;  /* 0x00490000e334783b */ /* 0x000fe80000000200 */
[----:B------:R-:W-:Y:S04]  /*2650*/  LDSM.16.M88.4 R40, [R227+0x5100] ;  /* 0x00510000e328783b */ /* 0x000fe80000000200 */
[----:B------:R-:W-:Y:S04]  /*2660*/  LDSM.16.M88.4 R156, [R226] ;  /* 0x00000000e29c783b */ /* 0x000fe80000000200 */
[----:B------:R-:W-:Y:S04]  /*2670*/  LDSM.16.M88.4 R152, [R226+0x800] ;  /* 0x00080000e298783b */ /* 0x000fe80000000200 */
[----:B------:R-:W-:Y:S04]  /*2680*/  LDSM.16.M88.4 R148, [R226+0x1000] ;  /* 0x00100000e294783b */ /* 0x000fe80000000200 */
[----:B------:R-:W-:Y:S01]  /*2690*/  LDSM.16.M88.4 R144, [R226+0x1800] ;  /* 0x00180000e290783b */ /* 0x000fe20000000200 */
[-C--:B---3--:R-:W-:Y:S03]  /*26a0*/  HMMA.16816.F32.BF16 R36, R28, R84.reuse, RZ ;  /* 0x000000541c24723c */ /* 0x088fe600000418ff */
[----:B------:R-:W-:Y:S04]  /*26b0*/  LDSM.16.M88.4 R140, [R226+0x2000] ;  /* 0x00200000e28c783b */ /* 0x000fe80000000200 */
[----:B------:R-:W-:Y:S01]  /*26c0*/  LDSM.16.M88.4 R136, [R226+0x2800] ;  /* 0x00280000e288783b */ /* 0x000fe20000000200 */
[----:B------:R-:W-:Y:S03]  /*26d0*/  HMMA.16816.F32.BF16 R116, R32, R84, RZ ;  /* 0x000000542074723c */ /* 0x000fe600000418ff */
[----:B------:R-:W3:Y:S04]  /*26e0*/  SHFL.IDX PT, R84, R93, 0x1, 0x181f ;  /* 0x00381f005d547f89 */ /* 0x000ee800000e0000 */
[----:B------:R-:W1:Y:S01]  /*26f0*/  LDSM.16.M88.4 R112, [R224+0x6100] ;  /* 0x00610000e070783b */ /* 0x000e620000000200 */
[-C--:B-----5:R-:W-:Y:S03]  /*2700*/  HMMA.16816.F32.BF16 R80, R28, R76.reuse, RZ ;  /* 0x0000004c1c50723c */ /* 0x0a0fe600000418ff */
[----:B------:R5:W1:Y:S04]  /*2710*/  SHFL.IDX PT, R85, R97, 0x5, 0x181f ;  /* 0x00b81f0061557f89 */ /* 0x000a6800000e0000 */
[----:B------:R-:W-:Y:S01]  /*2720*/  LDSM.16.M88.4 R160, [R224+0x8100] ;  /* 0x00810000e0a0783b */ /* 0x000fe20000000200 */
[C---:B------:R-:W-:Y:S08]  /*2730*/  HMMA.16816.F32.BF16 R24, R32.reuse, R76, RZ ;  /* 0x0000004c2018723c */ /* 0x040ff000000418ff */
[----:B------:R-:W-:Y:S01]  /*2740*/  HMMA.16816.F32.BF16 R132, R32, R78, RZ ;  /* 0x0000004e2084723c */ /* 0x000fe200000418ff */
[--C-:B-----5:R-:W-:Y:S01]  /*2750*/  IMAD.X R97, R95, 0x1, R233.reuse, P6 ;  /* 0x000000015f617824 */ /* 0x120fe200030e06e9 */
[-C--:B------:R-:W-:Y:S01]  /*2760*/  IADD3 R92, P6, R92, R234.reuse, RZ ;  /* 0x000000ea5c5c7210 */ /* 0x080fe20007fde0ff */
[--C-:B---3--:R-:W-:Y:S01]  /*2770*/  IMAD.X R95, R84, 0x1, R233.reuse, P0 ;  /* 0x00000001545f7824 */ /* 0x108fe200000e06e9 */
[----:B------:R-:W-:Y:S01]  /*2780*/  IADD3 R90, P0, R90, R234, RZ ;  /* 0x000000ea5a5a7210 */ /* 0x000fe20007f1e0ff */
[----:B------:R3:W5:Y:S03]  /*2790*/  SHFL.IDX PT, R84, R93, 0x5, 0x181f ;  /* 0x00b81f005d547f89 */ /* 0x00076600000e0000 */
[----:B------:R-:W-:Y:S01]  /*27a0*/  HMMA.16816.F32.BF16 R72, R28, R68, RZ ;  /* 0x000000441c48723c */ /* 0x000fe200000418ff */
[----:B------:R-:W-:Y:S01]  /*27b0*/  IMAD.X R91, R91, 0x1, R233, P0 ;  /* 0x000000015b5b7824 */ /* 0x000fe200000e06e9 */
[----:B------:R-:W-:Y:S01]  /*27c0*/  ISETP.LT.OR P0, PT, R88, 0x21, P2 ;  /* 0x000000215800780c */ /* 0x000fe20001701670 */
[----:B------:R-:W-:Y:S01]  /*27d0*/  @!PT LDS RZ, [RZ] ;  /* 0x00000000fffff984 */ /* 0x000fe20000000800 */
[----:B------:R-:W-:Y:S01]  /*27e0*/  @!PT LDS RZ, [RZ] ;  /* 0x00000000fffff984 */ /* 0x000fe20000000800 */
[----:B------:R1:W-:Y:S01]  /*27f0*/  LDGSTS.E.BYPASS.LTC128B.128 [R229+0x100], [R96.64], !P1 ;  /* 0x0010000060e57fae */ /* 0x0003e2000c901d74 */
[----:B------:R-:W-:Y:S01]  /*2800*/  LOP3.LUT P1, RZ, R2, 0x4, RZ, 0xc0, !PT ;  /* 0x0000000402ff7812 */ /* 0x000fe2000782c0ff */
[----:B------:R-:W-:-:S03]  /*2810*/  IMAD.MOV.U32 R2, RZ, RZ, 0x40 ;  /* 0x00000040ff027424 */ /* 0x000fc600078e00ff */
[----:B----4-:R-:W-:Y:S01]  /*2820*/  HMMA.16816.F32.BF16 R20, R32, R68, RZ ;  /* 0x000000442014723c */ /* 0x010fe200000418ff */
[----:B------:R4:W-:Y:S01]  /*2830*/  LDGSTS.E.BYPASS.LTC128B.128 [R229+0x900], [R94.64], !P3 ;  /* 0x009000005ee57fae */ /* 0x0009e2000d901d74 */
[----:B------:R-:W-:Y:S02]  /*2840*/  ISETP.LT.OR P3, PT, R88, 0x41, P2 ;  /* 0x000000415800780c */ /* 0x000fe40001761670 */
[----:B------:R-:W-:-:S04]  /*2850*/  SEL R2, R2, 0xffffffc0, !P1 ;  /* 0xffffffc002027807 */ /* 0x000fc80004800000 */
[----:B------:R-:W-:Y:S01]  /*2860*/  HMMA.16816.F32.BF16 R128, R32, R70, RZ ;  /* 0x000000462080723c */ /* 0x000fe200000418ff */
[----:B------:R-:W-:Y:S02]  /*2870*/  IMAD.IADD R222, R227, 0x1, R2 ;  /* 0x00000001e3de7824 */ /* 0x000fe400078e0202 */
[----:B------:R-:W-:Y:S02]  /*2880*/  IMAD.IADD R212, R2, 0x1, R226 ;  /* 0x0000000102d47824 */ /* 0x000fe400078e02e2 */
[----:B---3--:R-:W-:-:S03]  /*2890*/  IMAD.X R93, R99, 0x1, R233, P6 ;  /* 0x00000001635d7824 */ /* 0x008fc600030e06e9 */
[-C--:B------:R-:W-:Y:S02]  /*28a0*/  HMMA.16816.F32.BF16 R64, R28, R60.reuse, RZ ;  /* 0x0000003c1c40723c */ /* 0x080fe400000418ff */
[----:B------:R4:W-:Y:S06]  /*28b0*/  LDGSTS.E.BYPASS.LTC128B.128 [R229+0x1100], [R92.64], !P0 ;  /* 0x011000005ce57fae */ /* 0x0009ec000c101d74 */
[C---:B------:R-:W-:Y:S08]  /*28c0*/  HMMA.16816.F32.BF16 R16, R32.reuse, R60, RZ ;  /* 0x0000003c2010723c */ /* 0x040ff000000418ff */
[----:B------:R-:W-:Y:S08]  /*28d0*/  HMMA.16816.F32.BF16 R124, R32, R62, RZ ;  /* 0x0000003e207c723c */ /* 0x000ff000000418ff */
[-C--:B------:R-:W-:Y:S08]  /*28e0*/  HMMA.16816.F32.BF16 R56, R28, R52.reuse, RZ ;  /* 0x000000341c38723c */ /* 0x080ff000000418ff */
[C---:B-1----:R-:W-:Y:S08]  /*28f0*/  HMMA.16816.F32.BF16 R12, R32.reuse, R52, RZ ;  /* 0x00000034200c723c */ /* 0x042ff000000418ff */
[----:B------:R-:W-:Y:S08]  /*2900*/  HMMA.16816.F32.BF16 R120, R32, R54, RZ ;  /* 0x000000362078723c */ /* 0x000ff000000418ff */
[-C--:B------:R-:W-:Y:S08]  /*2910*/  HMMA.16816.F32.BF16 R48, R28, R40.reuse, RZ ;  /* 0x000000281c30723c */ /* 0x080ff000000418ff */
[C---:B--2---:R-:W-:Y:S08]  /*2920*/  HMMA.16816.F32.BF16 R8, R32.reuse, R40, RZ ;  /* 0x000000282008723c */ /* 0x044ff000000418ff */
[----:B------:R-:W-:Y:S08]  /*2930*/  HMMA.16816.F32.BF16 R44, R32, R42, RZ ;  /* 0x0000002a202c723c */ /* 0x000ff000000418ff */
[C---:B------:R-:W-:Y:S08]  /*2940*/  HMMA.16816.F32.BF16 R76, R28.reuse, R78, RZ ;  /* 0x0000004e1c4c723c */ /* 0x040ff000000418ff */
[C---:B------:R-:W-:Y:S08]  /*2950*/  HMMA.16816.F32.BF16 R68, R28.reuse, R70, RZ ;  /* 0x000000461c44723c */ /* 0x040ff000000418ff */
[C---:B------:R-:W-:Y:S08]  /*2960*/  HMMA.16816.F32.BF16 R60, R28.reuse, R62, RZ ;  /* 0x0000003e1c3c723c */ /* 0x040ff000000418ff */
[C---:B------:R-:W-:Y:S08]  /*2970*/  HMMA.16816.F32.BF16 R52, R28.reuse, R54, RZ ;  /* 0x000000361c34723c */ /* 0x040ff000000418ff */
[C---:B------:R-:W-:Y:S08]  /*2980*/  HMMA.16816.F32.BF16 R40, R28.reuse, R42, RZ ;  /* 0x0000002a1c28723c */ /* 0x040ff000000418ff */
[-C--:B------:R-:W-:Y:S08]  /*2990*/  HMMA.16816.F32.BF16 R28, R28, R86.reuse, RZ ;  /* 0x000000561c1c723c */ /* 0x080ff000000418ff */
[----:B------:R-:W-:Y:S07]  /*29a0*/  HMMA.16816.F32.BF16 R32, R32, R86, RZ ;  /* 0x000000562020723c */ /* 0x000fee00000418ff */
[----:B------:R-:W-:Y:S01]  /*29b0*/  IADD3 R86, P6, R98, R234, RZ ;  /* 0x000000ea62567210 */ /* 0x000fe20007fde0ff */
[----:B------:R-:W-:Y:S04]  /*29c0*/  HMMA.16816.F32.BF16 R80, R112, R156, R80 ;  /* 0x0000009c7050723c */ /* 0x000fe80000041850 */
[----:B------:R-:W-:Y:S01]  /*29d0*/  IMAD.X R87, R89, 0x1, R233, P6 ;  /* 0x0000000159577824 */ /* 0x000fe200030e06e9 */
[----:B------:R-:W-:-:S02]  /*29e0*/  ISETP.LT.OR P6, PT, R88, 0x31, P2 ;  /* 0x000000315800780c */ /* 0x000fc400017c1670 */
[----:B------:R-:W-:Y:S01]  /*29f0*/  ISETP.LT.OR P2, PT, R88, 0x51, P2 ;  /* 0x000000515800780c */ /* 0x000fe20001741670 */
[----:B------:R-:W-:Y:S01]  /*2a00*/  HMMA.16816.F32.BF16 R72, R112, R152, R72 ;  /* 0x000000987048723c */ /* 0x000fe20000041848 */
[----:B------:R-:W-:-:S05]  /*2a10*/  IADD3 R88, P0, R85, R234, RZ ;  /* 0x000000ea55587210 */ /* 0x000fca0007f1e0ff */
[----:B-----5:R-:W-:Y:S01]  /*2a20*/  IMAD.X R89, R84, 0x1, R233, P0 ;  /* 0x0000000154597824 */ /* 0x020fe200000e06e9 */
[----:B------:R-:W-:Y:S01]  /*2a30*/  PLOP3.LUT P0, PT, PT, PT, UP0, 0x80, 0x0 ;  /* 0x000000000000781c */ /* 0x000fe20003f0f008 */
[C---:B------:R-:W-:Y:S02]  /*2a40*/  HMMA.16816.F32.BF16 R64, R112.reuse, R148, R64 ;  /* 0x000000947040723c */ /* 0x040fe40000041840 */
[----:B------:R1:W-:Y:S04]  /*2a50*/  LDGSTS.E.BYPASS.LTC128B.128 [R229+0x1900], [R90.64], !P6 ;  /* 0x019000005ae57fae */ /* 0x0003e8000f101d74 */
[----:B------:R2:W-:Y:S01]  /*2a60*/  LDGSTS.E.BYPASS.LTC128B.128 [R229+0x2100], [R86.64], !P3 ;  /* 0x0210000056e57fae */ /* 0x0005e2000d901d74 */
[----:B------:R-:W-:Y:S01]  /*2a70*/  ISETP.GT.AND P3, PT, R232, 0x5f, PT ;  /* 0x0000005fe800780c */ /* 0x000fe20003f64270 */
[C---:B------:R-:W-:Y:S02]  /*2a80*/  HMMA.16816.F32.BF16 R56, R112.reuse, R144, R56 ;  /* 0x000000907038723c */ /* 0x040fe40000041838 */
[----:B------:R1:W-:Y:S04]  /*2a90*/  LDGSTS.E.BYPASS.LTC128B.128 [R229+0x2900], [R88.64], !P2 ;  /* 0x0290000058e57fae */ /* 0x0003e8000d101d74 */
[----:B------:R-:W-:Y:S02]  /*2aa0*/  LDSM.16.M88.4 R108, [R223+0x8100] ;  /* 0x00810000df6c783b */ /* 0x000fe40000000200 */
[C---:B------:R-:W-:Y:S02]  /*2ab0*/  HMMA.16816.F32.BF16 R48, R112.reuse, R140, R48 ;  /* 0x0000008c7030723c */ /* 0x040fe40000041830 */
[----:B------:R-:W3:Y:S04]  /*2ac0*/  LDSM.16.M88.4 R104, [R222+0x3100] ;  /* 0x00310000de68783b */ /* 0x000ee80000000200 */
[----:B------:R-:W5:Y:S02]  /*2ad0*/  LDSM.16.M88.4 R100, [R222+0x3900] ;  /* 0x00390000de64783b */ /* 0x000f640000000200 */
[C---:B------:R-:W-:Y:S02]  /*2ae0*/  HMMA.16816.F32.BF16 R36, R112.reuse, R136, R36 ;  /* 0x000000887024723c */ /* 0x040fe40000041824 */
[----:B------:R-:W3:Y:S04]  /*2af0*/  LDSM.16.M88.4 R96, [R222+0x4100] ;  /* 0x00410000de60783b */ /* 0x000ee80000000200 */
[----:B----4-:R-:W4:Y:S02]  /*2b00*/  LDSM.16.M88.4 R92, [R222+0x4900] ;  /* 0x00490000de5c783b */ /* 0x010f240000000200 */
[C---:B------:R-:W-:Y:S02]  /*2b10*/  HMMA.16816.F32.BF16 R76, R112.reuse, R158, R76 ;  /* 0x0000009e704c723c */ /* 0x040fe4000004184c */
[----:B--2---:R-:W-:Y:S04]  /*2b20*/  LDSM.16.M88.4 R84, [R222+0x5900] ;  /* 0x00590000de54783b */ /* 0x004fe80000000200 */
[----:B-1----:R-:W1:Y:S02]  /*2b30*/  LDSM.16.M88.4 R88, [R222+0x5100] ;  /* 0x00510000de58783b */ /* 0x002e640000000200 */
[C---:B------:R-:W-:Y:S02]  /*2b40*/  HMMA.16816.F32.BF16 R68, R112.reuse, R154, R68 ;  /* 0x0000009a7044723c */ /* 0x040fe40000041844 */
[----:B------:R-:W-:Y:S04]  /*2b50*/  LDSM.16.M88.4 R164, [R221+0x6100] ;  /* 0x00610000dda4783b */ /* 0x000fe80000000200 */
[----:B------:R-:W0:Y:S02]  /*2b60*/  LDGDEPBAR ;  /* 0x00000000000079af */ /* 0x000e240000000000 */
[C---:B------:R-:W-:Y:S08]  /*2b70*/  HMMA.16816.F32.BF16 R60, R112.reuse, R150, R60 ;  /* 0x00000096703c723c */ /* 0x040ff0000004183c */
[C---:B------:R-:W-:Y:S08]  /*2b80*/  HMMA.16816.F32.BF16 R52, R112.reuse, R146, R52 ;  /* 0x000000927034723c */ /* 0x040ff00000041834 */
[C---:B------:R-:W-:Y:S08]  /*2b90*/  HMMA.16816.F32.BF16 R40, R112.reuse, R142, R40 ;  /* 0x0000008e7028723c */ /* 0x040ff00000041828 */
[----:B------:R-:W-:Y:S01]  /*2ba0*/  HMMA.16816.F32.BF16 R28, R112, R138, R28 ;  /* 0x0000008a701c723c */ /* 0x000fe2000004181c */
[----:B------:R-:W2:Y:S07]  /*2bb0*/  LDSM.16.M88.4 R112, [R223+0x6100] ;  /* 0x00610000df70783b */ /* 0x000eae0000000200 */
        /* <DEDUP_REMOVED lines=17> */
[----:B------:R-:W1:Y:S04]  /*2cd0*/  LDSM.16.M88.4 R160, [R221+0x8100] ;  /* 0x00810000dda0783b */ /* 0x000e680000000200 */
[----:B------:R-:W2:Y:S01]  /*2ce0*/  LDSM.16.M88.4 R136, [R212+0x2800] ;  /* 0x00280000d488783b */ /* 0x000ea20000000200 */
[----:B------:R-:W-:-:S04]  /*2cf0*/  DEPBAR.LE SB0, 0x0 ;  /* 0x000080000000791a */ /* 0x000fc80000000000 */
[C---:B---3--:R-:W-:Y:S08]  /*2d00*/  HMMA.16816.F32.BF16 R24, R108.reuse, R104, R24 ;  /* 0x000000686c18723c */ /* 0x048ff00000041818 */
[C---:B-----5:R-:W-:Y:S08]  /*2d10*/  HMMA.16816.F32.BF16 R20, R108.reuse, R100, R20 ;  /* 0x000000646c14723c */ /* 0x060ff00000041814 */
[C---:B------:R-:W-:Y:S08]  /*2d20*/  HMMA.16816.F32.BF16 R16, R108.reuse, R96, R16 ;  /* 0x000000606c10723c */ /* 0x040ff00000041810 */
[C---:B----4-:R-:W-:Y:S08]  /*2d30*/  HMMA.16816.F32.BF16 R12, R108.reuse, R92, R12 ;  /* 0x0000005c6c0c723c */ /* 0x050ff0000004180c */
[C---:B-1----:R-:W-:Y:S08]  /*2d40*/  HMMA.16816.F32.BF16 R8, R108.reuse, R88, R8 ;  /* 0x000000586c08723c */ /* 0x042ff00000041808 */
[C---:B------:R-:W-:Y:S08]  /*2d50*/  HMMA.16816.F32.BF16 R116, R108.reuse, R84, R116 ;  /* 0x000000546c74723c */ /* 0x040ff00000041874 */
[C---:B------:R-:W-:Y:S08]  /*2d60*/  HMMA.16816.F32.BF16 R132, R108.reuse, R106, R132 ;  /* 0x0000006a6c84723c */ /* 0x040ff00000041884 */
[C---:B------:R-:W-:Y:S08]  /*2d70*/  HMMA.16816.F32.BF16 R128, R108.reuse, R102, R128 ;  /* 0x000000666c80723c */ /* 0x040ff00000041880 */
[C---:B------:R-:W-:Y:S08]  /*2d80*/  HMMA.16816.F32.BF16 R124, R108.reuse, R98, R124 ;  /* 0x000000626c7c723c */ /* 0x040ff0000004187c */
[C---:B------:R-:W-:Y:S08]  /*2d90*/  HMMA.16816.F32.BF16 R120, R108.reuse, R94, R120 ;  /* 0x0000005e6c78723c */ /* 0x040ff00000041878 */
[C---:B------:R-:W-:Y:S08]  /*2da0*/  HMMA.16816.F32.BF16 R44, R108.reuse, R90, R44 ;  /* 0x0000005a6c2c723c */ /* 0x040ff0000004182c */
[----:B------:R-:W-:Y:S08]  /*2db0*/  HMMA.16816.F32.BF16 R32, R108, R86, R32 ;  /* 0x000000566c20723c */ /* 0x000ff00000041820 */
[C---:B--2---:R-:W-:Y:S08]  /*2dc0*/  HMMA.16816.F32.BF16 R80, R112.reuse, R104, R80 ;  /* 0x000000687050723c */ /* 0x044ff00000041850 */
        /* <DEDUP_REMOVED lines=66> */
[----:B------:R-:W3:Y:S04]  /*31f0*/  SHFL.IDX PT, R91, R98, 0x1, 0x181f ;  /* 0x00381f00625b7f89 */ /* 0x000ee800000e0000 */
[----:B------:R-:W-:Y:S04]  /*3200*/  SHFL.IDX PT, R89, R98, 0x2, 0x181f ;  /* 0x00581f0062597f89 */ /* 0x000fe800000e0000 */
[----:B------:R-:W4:Y:S04]  /*3210*/  SHFL.IDX PT, R92, R2, 0x1, 0x181f ;  /* 0x00381f00025c7f89 */ /* 0x000f2800000e0000 */
[----:B------:R-:W5:Y:S04]  /*3220*/  SHFL.IDX PT, R87, R98, 0x3, 0x181f ;  /* 0x00781f0062577f89 */ /* 0x000f6800000e0000 */
[----:B------:R-:W5:Y:S01]  /*3230*/  SHFL.IDX PT, R85, R98, 0x4, 0x181f ;  /* 0x00981f0062557f89 */ /* 0x000f6200000e0000 */
[----:B-1----:R-:W-:-:S03]  /*3240*/  IADD3 R96, P0, R93, R234, RZ ;  /* 0x000000ea5d607210 */ /* 0x002fc60007f1e0ff */
[----:B------:R1:W1:Y:S02]  /*3250*/  SHFL.IDX PT, R84, R98, 0x5, 0x181f ;  /* 0x00b81f0062547f89 */ /* 0x00026400000e0000 */
[----:B--2---:R-:W-:Y:S02]  /*3260*/  IMAD.X R97, R94, 0x1, R233, P0 ;  /* 0x000000015e617824 */ /* 0x004fe400000e06e9 */
[----:B------:R-:W-:Y:S01]  /*3270*/  SHFL.IDX PT, R90, R2, 0x2, 0x181f ;  /* 0x00581f00025a7f89 */ /* 0x000fe200000e0000 */
[----:B---3--:R-:W-:-:S03]  /*3280*/  IADD3 R94, P0, R91, R234, RZ ;  /* 0x000000ea5b5e7210 */ /* 0x008fc60007f1e0ff */
[----:B------:R-:W2:Y:S04]  /*3290*/  SHFL.IDX PT, R88, R2, 0x3, 0x181f ;  /* 0x00781f0002587f89 */ /* 0x000ea800000e0000 */
[----:B------:R-:W3:Y:S01]  /*32a0*/  SHFL.IDX PT, R86, R2, 0x4, 0x181f ;  /* 0x00981f0002567f89 */ /* 0x000ee200000e0000 */
[----:B----4-:R-:W-:-:S03]  /*32b0*/  IMAD.X R95, R92, 0x1, R233, P0 ;  /* 0x000000015c5f7824 */ /* 0x010fc600000e06e9 */
[----:B------:R-:W4:Y:S01]  /*32c0*/  SHFL.IDX PT, R2, R2, 0x5, 0x181f ;  /* 0x00b81f0002027f89 */ /* 0x000f2200000e0000 */
[----:B-----5:R-:W-:-:S03]  /*32d0*/  IADD3 R92, P2, R87, R234, RZ ;  /* 0x000000ea575c7210 */ /* 0x020fc60007f5e0ff */
[----:B------:R5:W-:Y:S01]  /*32e0*/  LDGSTS.E.BYPASS.LTC128B.128 [R229+0x3100], [R96.64], !P5 ;  /* 0x0310000060e57fae */ /* 0x000be2000e901d74 */
[----:B-1----:R-:W-:-:S03]  /*32f0*/  IADD3 R98, P1, R85, R234, RZ ;  /* 0x000000ea55627210 */ /* 0x002fc60007f3e0ff */
[----:B------:R1:W-:Y:S01]  /*3300*/  LDGSTS.E.BYPASS.LTC128B.128 [R229+0x3900], [R94.64], !P5 ;  /* 0x039000005ee57fae */ /* 0x0003e2000e901d74 */
[-C--:B------:R-:W-:Y:S01]  /*3310*/  IADD3 R84, P0, R84, R234.reuse, RZ ;  /* 0x000000ea54547210 */ /* 0x080fe20007f1e0ff */
[--C-:B--2---:R-:W-:Y:S02]  /*3320*/  IMAD.X R93, R88, 0x1, R233.reuse, P2 ;  /* 0x00000001585d7824 */ /* 0x104fe400010e06e9 */
[--C-:B---3--:R-:W-:Y:S02]  /*3330*/  IMAD.X R99, R86, 0x1, R233.reuse, P1 ;  /* 0x0000000156637824 */ /* 0x108fe400008e06e9 */
[----:B----4-:R-:W-:Y:S01]  /*3340*/  IMAD.X R85, R2, 0x1, R233, P0 ;  /* 0x0000000102557824 */ /* 0x010fe200000e06e9 */
[----:B-----5:R-:W-:-:S05]  /*3350*/  IADD3 R96, P6, R89, R234, RZ ;  /* 0x000000ea59607210 */ /* 0x020fca0007fde0ff */
[----:B------:R-:W-:-:S05]  /*3360*/  IMAD.X R97, R90, 0x1, R233, P6 ;  /* 0x000000015a617824 */ /* 0x000fca00030e06e9 */
[----:B------:R1:W-:Y:S04]  /*3370*/  LDGSTS.E.BYPASS.LTC128B.128 [R229+0x4100], [R96.64], !P5 ;  /* 0x0410000060e57fae */ /* 0x0003e8000e901d74 */
[----:B------:R1:W-:Y:S04]  /*3380*/  LDGSTS.E.BYPASS.LTC128B.128 [R229+0x4900], [R92.64], !P5 ;  /* 0x049000005ce57fae */ /* 0x0003e8000e901d74 */
[----:B------:R1:W-:Y:S04]  /*3390*/  LDGSTS.E.BYPASS.LTC128B.128 [R229+0x5100], [R98.64], !P5 ;  /* 0x0510000062e57fae */ /* 0x0003e8000e901d74 */
[----:B------:R1:W-:Y:S02]  /*33a0*/  LDGSTS.E.BYPASS.LTC128B.128 [R229+0x5900], [R84.64], !P5 ;  /* 0x0590000054e57fae */ /* 0x0003e4000e901d74 */
.L_x_1050:
[----:B------:R-:W-:Y:S01]  /*33b0*/  LOP3.LUT R2, R168, 0xffffffe0, RZ, 0xc0, !PT ;  /* 0xffffffe0a8027812 */ /* 0x000fe200078ec0ff */
[----:B------:R-:W-:Y:S01]  /*33c0*/  UISETP.NE.AND UP1, UPT, UR35, URZ, UPT ;  /* 0x0000003f2300728c */ /* 0x000fe2000bf25270 */
[----:B-1----:R-:W-:Y:S01]  /*33d0*/  LEA.HI R85, R169, R7, RZ, 0x2 ;  /* 0x00000007a9557211 */ /* 0x002fe200078f10ff */
[----:B------:R-:W-:Y:S01]  /*33e0*/  UISETP.NE.AND UP0, UPT, UR34, URZ, UPT ;  /* 0x0000003f2200728c */ /* 0x000fe2000bf05270 */
[----:B------:R-:W-:Y:S01]  /*33f0*/  SHF.R.S32.HI R87, RZ, 0x1f, R6 ;  /* 0x0000001fff577819 */ /* 0x000fe20000011406 */
[----:B------:R-:W-:Y:S01]  /*3400*/  IMAD.IADD R2, R7, 0x1, -R2 ;  /* 0x0000000107027824 */ /* 0x000fe200078e0a02 */
[----:B------:R-:W-:Y:S01]  /*3410*/  LOP3.LUT R85, R85, 0xfffffffc, RZ, 0xc0, !PT ;  /* 0xfffffffc55557812 */ /* 0x000fe200078ec0ff */
[----:B------:R-:W-:Y:S01]  /*3420*/  ULDC UR12, c[0x0][0x324] ;  /* 0x0000c900000c7ab9 */ /* 0x000fe20000000800 */
[----:B------:R-:W-:Y:S01]  /*3430*/  LEA.HI R87, R87, R6, RZ, 0x2 ;  /* 0x0000000657577211 */ /* 0x000fe200078f10ff */
[----:B------:R-:W-:Y:S01]  /*3440*/  ULOP3.LUT UR12, URZ, UR12, URZ, 0x33, !UPT ;  /* 0x0000000c3f0c7292 */ /* 0x000fe2000f8e333f */
[----:B------:R-:W-:Y:S01]  /*3450*/  SHF.R.S32.HI R84, RZ, 0x1f, R2 ;  /* 0x0000001fff547819 */ /* 0x000fe20000011402 */
[----:B------:R-:W-:Y:S01]  /*3460*/  IMAD.IADD R85, R7, 0x1, -R85 ;  /* 0x0000000107557824 */ /* 0x000fe200078e0a55 */
[----:B------:R-:W-:Y:S01]  /*3470*/  LOP3.LUT R87, R87, 0xffffffc, RZ, 0xc0, !PT ;  /* 0x0ffffffc57577812 */ /* 0x000fe200078ec0ff */
[----:B------:R-:W-:Y:S01]  /*3480*/  IMAD.U32 R89, RZ, RZ, UR36 ;  /* 0x00000024ff597e24 */ /* 0x000fe2000f8e00ff */
[----:B------:R-:W-:Y:S01]  /*3490*/  LEA.HI R7, R84, R2, RZ, 0x2 ;  /* 0x0000000254077211 */ /* 0x000fe200078f10ff */
[----:B------:R-:W0:Y:S01]  /*34a0*/  LDGDEPBAR ;  /* 0x00000000000079af */ /* 0x000e220000000000 */
[----:B------:R-:W-:Y:S01]  /*34b0*/  LEA.HI R84, R85, R85, RZ, 0x1 ;  /* 0x0000005555547211 */ /* 0x000fe200078f08ff */
[----:B------:R-:W-:Y:S01]  /*34c0*/  IMAD.IADD R87, R6, 0x1, -R87 ;  /* 0x0000000106577824 */ /* 0x000fe200078e0a57 */
[----:B------:R-:W-:Y:S01]  /*34d0*/  LEA.HI.SX32 R6, R7, UR13, 0x1e ;  /* 0x0000000d07067c11 */ /* 0x000fe2000f8ff2ff */
[----:B------:R-:W-:Y:S01]  /*34e0*/  IMAD.IADD R5, R5, 0x1, R3 ;  /* 0x0000000105057824 */ /* 0x000fe200078e0203 */
[----:B------:R-:W-:Y:S01]  /*34f0*/  PLOP3.LUT P1, PT, PT, PT, UP1, 0x80, 0x0 ;  /* 0x000000000000781c */ /* 0x000fe20003f2f018 */
[C---:B------:R-:W-:Y:S01]  /*3500*/  IMAD.SHL.U32 R86, R84.reuse, 0x20, RZ ;  /* 0x0000002054567824 */ /* 0x040fe200078e00ff */
[----:B------:R-:W-:Y:S01]  /*3510*/  LOP3.LUT R84, R84, 0x1ffffffe, RZ, 0xc0, !PT ;  /* 0x1ffffffe54547812 */ /* 0x000fe200078ec0ff */
[----:B------:R-:W-:Y:S01]  /*3520*/  IMAD R6, R87, 0x10, R6 ;  /* 0x0000001057067824 */ /* 0x000fe200078e0206 */
[----:B------:R-:W-:-:S02]  /*3530*/  PLOP3.LUT P0, PT, PT, PT, UP1, 0x80, 0x0 ;  /* 0x000000000000781c */ /* 0x000fc40003f0f018 */
        /* <DEDUP_REMOVED lines=8> */
[----:B------:R-:W-:Y:S01]  /*35c0*/  IMAD.MOV.U32 R92, RZ, RZ, R235 ;  /* 0x000000ffff5c7224 */ /* 0x000fe200078e00eb */
[----:B------:R-:W-:Y:S01]  /*35d0*/  @P0 SHF.R.U32.HI R92, RZ, c[0x0][0x2cc], R6 ;  /* 0x0000b300ff5c0a19 */ /* 0x000fe20000011606 */
[----:B------:R-:W-:Y:S01]  /*35e0*/  IMAD.SHL.U32 R236, R236, 0x2, RZ ;  /* 0x00000002ecec7824 */ /* 0x000fe200078e00ff */
[----:B------:R-:W-:-:S03]  /*35f0*/  PLOP3.LUT P0, PT, PT, PT, UP0, 0x40, 0x0 ;  /* 0x000000000000781c */ /* 0x000fc60003f0e808 */
[----:B------:R-:W1:Y:S01]  /*3600*/  SHFL.IDX PT, R6, R92, RZ, 0x1c1f ;  /* 0x001c1fff5c067589 */ /* 0x000e6200000e0000 */
[C---:B------:R-:W-:Y:S02]  /*3610*/  IADD3 R2, -R236.reuse, 0x1, R2 ;  /* 0x00000001ec027810 */ /* 0x040fe40007ffe102 */
[----:B------:R-:W-:Y:S02]  /*3620*/  IADD3 R89, -R236, UR8, R89 ;  /* 0x00000008ec597c10 */ /* 0x000fe4000fffe159 */
[----:B------:R-:W-:Y:S02]  /*3630*/  IADD3 R88, R2, -UR15, RZ ;  /* 0x8000000f02587c10 */ /* 0x000fe4000fffe0ff */
        /* <DEDUP_REMOVED lines=19> */
.L_x_1053:
[----:B------:R-:W-:-:S04]  /*3770*/  MOV R3, c[0x0][0x32c] ;  /* 0x0000cb0000037a02 */ /* 0x000fc80000000f00 */
[----:B------:R-:W-:-:S13]  /*3780*/  ISETP.NE.AND P0, PT, R3, 0x1, PT ;  /* 0x000000010300780c */ /* 0x000fda0003f05270 */
[----:B------:R-:W-:-:S05]  /*3790*/  @P0 IMAD.HI.U32 R3, R6, c[0x0][0x330], RZ ;  /* 0x0000cc0006030a27 */ /* 0x000fca00078e00ff */
[----:B------:R-:W-:Y:S02]  /*37a0*/  @P0 SHF.R.U32.HI R6, RZ, c[0x0][0x334], R3 ;  /* 0x0000cd00ff060a19 */ /* 0x000fe40000011603 */
.L_x_1054:
[----:B------:R-:W-:Y:S05]  /*37b0*/  BSYNC B0 ;  /* 0x0000000000007941 */ /* 0x000fea0003800000 */
.L_x_1052:
[----:B------:R-:W-:-:S05]  /*37c0*/  IMAD R6, R6, c[0x0][0x32c], R2 ;  /* 0x0000cb0006067a24 */ /* 0x000fca00078e0202 */
[----:B------:R-:W-:Y:S02]  /*37d0*/  IADD3 R3, R6, c[0x0][0x32c], RZ ;  /* 0x0000cb0006037a10 */ /* 0x000fe40007ffe0ff */
[----:B------:R-:W-:Y:S02]  /*37e0*/  IMNMX R93, R93, R6, !PT ;  /* 0x000000065d5d7217 */ /* 0x000fe40007800200 */
[----:B------:R-:W-:Y:S02]  /*37f0*/  IMNMX R95, R95, R3, PT ;  /* 0x000000035f5f7217 */ /* 0x000fe40003800200 */
.L_x_1051:
[----:B------:R-:W1:Y:S01]  /*3800*/  SHFL.IDX PT, R6, R92, 0x1, 0x1c1f ;  /* 0x003c1f005c067f89 */ /* 0x000e6200000e0000 */
[----:B------:R-:W-:-:S06]  /*3810*/  UISETP.NE.AND UP0, UPT, UR34, URZ, UPT ;  /* 0x0000003f2200728c */ /* 0x000fcc000bf05270 */
[----:B------:R-:W-:Y:S01]  /*3820*/  PLOP3.LUT P0, PT, PT, PT, UP0, 0x40, 0x0 ;  /* 0x000000000000781c */ /* 0x000fe20003f0e808 */
[--C-:B-1----:R-:W-:Y:S02]  /*3830*/  IMAD.IADD R91, R90, 0x1, R6.reuse ;  /* 0x000000015a5b7824 */ /* 0x102fe400078e0206 */
[----:B------:R-:W-:-:S03]  /*3840*/  IMAD.IADD R3, R88, 0x1, R6 ;  /* 0x0000000158037824 */ /* 0x000fc600078e0206 */
[----:B------:R-:W-:-:S07]  /*3850*/  IMNMX R91, R91, R89, PT ;  /* 0x000000595b5b7217 */ /* 0x000fce0003800200 */
        /* <DEDUP_REMOVED lines=13> */
.L_x_1057:
[----:B------:R-:W-:-:S04]  /*3930*/  MOV R6, c[0x0][0x32c] ;  /* 0x0000cb0000067a02 */ /* 0x000fc80000000f00 */
[----:B------:R-:W-:-:S13]  /*3940*/  ISETP.NE.AND P0, PT, R6, 0x1, PT ;  /* 0x000000010600780c */ /* 0x000fda0003f05270 */
[----:B------:R-:W-:-:S05]  /*3950*/  @P0 IMAD.HI.U32 R6, R7, c[0x0][0x330], RZ ;  /* 0x0000cc0007060a27 */ /* 0x000fca00078e00ff */
[----:B------:R-:W-:Y:S02]  /*3960*/  @P0 SHF.R.U32.HI R7, RZ, c[0x0][0x334], R6 ;  /* 0x0000cd00ff070a19 */ /* 0x000fe40000011606 */
.L_x_1058:
[----:B------:R-:W-:Y:S05]  /*3970*/  BSYNC B0 ;  /* 0x0000000000007941 */ /* 0x000fea0003800000 */
.L_x_1056:
[----:B------:R-:W-:-:S05]  /*3980*/  IMAD R7, R7, c[0x0][0x32c], R2 ;  /* 0x0000cb0007077a24 */ /* 0x000fca00078e0202 */
[----:B------:R-:W-:Y:S02]  /*3990*/  IADD3 R6, R7, c[0x0][0x32c], RZ ;  /* 0x0000cb0007067a10 */ /* 0x000fe40007ffe0ff */
[----:B------:R-:W-:Y:S02]  /*39a0*/  IMNMX R3, R3, R7, !PT ;  /* 0x0000000703037217 */ /* 0x000fe40007800200 */
[----:B------:R-:W-:Y:S02]  /*39b0*/  IMNMX R91, R91, R6, PT ;  /* 0x000000065b5b7217 */ /* 0x000fe40003800200 */
.L_x_1055:
        /* <DEDUP_REMOVED lines=8> */
[C---:B------:R-:W-:Y:S01]  /*3a40*/  ISETP.GT.AND P0, PT, R93.reuse, RZ, P0 ;  /* 0x000000ff5d00720c */ /* 0x040fe20000704270 */
[----:B------:R-:W-:Y:S01]  /*3a50*/  UP2UR UR29, UPR, URZ, 0x1 ;  /* 0x000000013f1d7883 */ /* 0x000fe20008000000 */
[----:B------:R-:W-:Y:S01]  /*3a60*/  ISETP.GT.AND P6, PT, R93, 0x1, P6 ;  /* 0x000000015d00780c */ /* 0x000fe200037c4270 */
[----:B------:R-:W-:Y:S01]  /*3a70*/  UISETP.GE.AND UP1, UPT, UR36, 0xa, UPT ;  /* 0x0000000a2400788c */ /* 0x000fe2000bf26270 */
[C---:B------:R-:W-:Y:S01]  /*3a80*/  ISETP.LT.OR P0, PT, R95.reuse, 0x1, P0 ;  /* 0x000000015f00780c */ /* 0x040fe20000701670 */
[----:B------:R-:W-:Y:S01]  /*3a90*/  UP2UR UR32, UPR, URZ, 0x8 ;  /* 0x000000083f207883 */ /* 0x000fe20008000000 */
[----:B------:R-:W-:Y:S01]  /*3aa0*/  PLOP3.LUT P2, PT, PT, PT, UP2, 0x40, 0x0 ;  /* 0x000000000000781c */ /* 0x000fe20003f4e828 */
[----:B------:R-:W-:Y:S01]  /*3ab0*/  UISETP.GE.AND UP3, UPT, UR36, 0x51, UPT ;  /* 0x000000512400788c */ /* 0x000fe2000bf66270 */
        /* <DEDUP_REMOVED lines=12> */
[----:B------:R-:W-:Y:S01]  /*3b80*/  PLOP3.LUT P1, PT, PT, PT, UP1, 0x40, 0x0 ;  /* 0x000000000000781c */ /* 0x000fe20003f2e818 */
[----:B------:R-:W-:Y:S01]  /*3b90*/  UP2UR UR37, UPR, URZ, 0x40 ;  /* 0x000000403f257883 */ /* 0x000fe20008000000 */
        /* <DEDUP_REMOVED lines=65> */
[C---:B------:R-:W-:Y:S01]  /*3fb0*/  ISETP.GT.AND P6, PT, R93.reuse, 0x31, P6 ;  /* 0x000000315d00780c */ /* 0x040fe200037c4270 */
[----:B------:R-:W-:Y:S01]  /*3fc0*/  UP2UR UR17, UPR, URZ, 0x1 ;  /* 0x000000013f117883 */ /* 0x000fe20008000000 */
[----:B------:R-:W-:Y:S02]  /*3fd0*/  FSEL R69, R56, -INF , !P0 ;  /* 0xff80000038457808 */ /* 0x000fe40004000000 */
[----:B------:R-:W-:Y:S01]  /*3fe0*/  PLOP3.LUT P0, PT, PT, PT, UP0, 0x40, 0x0 ;  /* 0x000000000000781c */ /* 0x000fe20003f0e808 */
[----:B------:R-:W-:Y:S01]  /*3ff0*/  UISETP.GE.AND UP0, UPT, UR36, 0x5a, UPT ;  /* 0x0000005a2400788c */ /* 0x000fe2000bf06270 */
[----:B------:R-:W-:-:S02]  /*4000*/  ISETP.GT.AND P2, PT, R93, 0x38, P2 ;  /* 0x000000385d00780c */ /* 0x000fc40001744270 */
[C---:B------:R-:W-:Y:S02]  /*4010*/  ISETP.GT.AND P0, PT, R93.reuse, 0x40, P0 ;  /* 0x000000405d00780c */ /* 0x040fe40000704270 */
[----:B------:R-:W-:Y:S02]  /*4020*/  ISETP.GT.AND P1, PT, R93, 0x39, P1 ;  /* 0x000000395d00780c */ /* 0x000fe40000f24270 */
[C---:B------:R-:W-:Y:S02]  /*4030*/  ISETP.LT.OR P0, PT, R95.reuse, 0x41, P0 ;  /* 0x000000415f00780c */ /* 0x040fe40000701670 */
[C---:B------:R-:W-:Y:S02]  /*4040*/  ISETP.LT.OR P6, PT, R95.reuse, 0x32, P6 ;  /* 0x000000325f00780c */ /* 0x040fe400037c1670 */
[C---:B------:R-:W-:Y:S02]  /*4050*/  ISETP.LT.OR P2, PT, R95.reuse, 0x39, P2 ;  /* 0x000000395f00780c */ /* 0x040fe40001741670 */
[----:B------:R-:W-:-:S02]  /*4060*/  ISETP.LT.OR P1, PT, R95, 0x3a, P1 ;  /* 0x0000003a5f00780c */ /* 0x000fc40000f21670 */
[----:B------:R-:W-:Y:S02]  /*4070*/  FSEL R239, R48, -INF , !P0 ;  /* 0xff80000030ef7808 */ /* 0x000fe40004000000 */
[----:B------:R-:W-:Y:S02]  /*4080*/  PLOP3.LUT P0, PT, PT, PT, UP3, 0x40, 0x0 ;  /* 0x000000000000781c */ /* 0x000fe40003f0e838 */
[----:B------:R-:W-:Y:S02]  /*4090*/  FSEL R68, R57, -INF , !P6 ;  /* 0xff80000039447808 */ /* 0x000fe40007000000 */
[----:B------:R-:W-:Y:S02]  /*40a0*/  FSEL R65, R52, -INF , !P2 ;  /* 0xff80000034417808 */ /* 0x000fe40005000000 */
[----:B------:R-:W-:Y:S02]  /*40b0*/  FSEL R64, R53, -INF , !P1 ;  /* 0xff80000035407808 */ /* 0x000fe40004800000 */
[----:B------:R-:W-:Y:S01]  /*40c0*/  PLOP3.LUT P6, PT, PT, PT, UP6, 0x40, 0x0 ;  /* 0x000000000000781c */ /* 0x000fe20003fce868 */
[----:B------:R-:W-:Y:S01]  /*40d0*/  UISETP.NE.AND UP6, UPT, UR34, URZ, UPT ;  /* 0x0000003f2200728c */ /* 0x000fe2000bfc5270 */
        /* <DEDUP_REMOVED lines=10> */
[----:B------:R-:W-:Y:S01]  /*4180*/  FSEL R206, R36, -INF , !P0 ;  /* 0xff80000024ce7808 */ /* 0x000fe20004000000 */
[----:B-1----:R-:W-:Y:S01]  /*4190*/  IMAD.IADD R36, R88, 0x1, R94 ;  /* 0x0000000158247824 */ /* 0x002fe200078e025e */
[----:B------:R-:W-:Y:S01]  /*41a0*/  PLOP3.LUT P0, PT, PT, PT, UP6, 0x40, 0x0 ;  /* 0x000000000000781c */ /* 0x000fe20003f0e868 */
[----:B------:R-:W-:Y:S01]  /*41b0*/  UISETP.NE.AND UP6, UPT, UR37, URZ, UPT ;  /* 0x0000003f2500728c */ /* 0x000fe2000bfc5270 */
[----:B------:R-:W-:-:S02]  /*41c0*/  FSEL R208, R49, -INF , !P6 ;  /* 0xff80000031d07808 */ /* 0x000fc40007000000 */
[----:B------:R-:W-:Y:S02]  /*41d0*/  FSEL R209, R40, -INF , !P2 ;  /* 0xff80000028d17808 */ /* 0x000fe40005000000 */
[----:B------:R-:W-:Y:S02]  /*41e0*/  FSEL R207, R41, -INF , !P1 ;  /* 0xff80000029cf7808 */ /* 0x000fe40004800000 */
[----:B------:R-:W-:Y:S02]  /*41f0*/  PLOP3.LUT P6, PT, PT, PT, UP2, 0x40, 0x0 ;  /* 0x000000000000781c */ /* 0x000fe40003fce828 */
[----:B------:R-:W-:Y:S02]  /*4200*/  PLOP3.LUT P2, PT, PT, PT, UP1, 0x40, 0x0 ;  /* 0x000000000000781c */ /* 0x000fe40003f4e818 */
[----:B------:R-:W-:Y:S02]  /*4210*/  PLOP3.LUT P1, PT, PT, PT, UP0, 0x40, 0x0 ;  /* 0x000000000000781c */ /* 0x000fe40003f2e808 */
[----:B------:R-:W-:-:S02]  /*4220*/  ISETP.GT.AND P6, PT, R93, 0x51, P6 ;  /* 0x000000515d00780c */ /* 0x000fc400037c4270 */
[C---:B------:R-:W-:Y:S02]  /*4230*/  ISETP.GT.AND P2, PT, R93.reuse, 0x58, P2 ;  /* 0x000000585d00780c */ /* 0x040fe40001744270 */
[----:B------:R-:W-:Y:S01]  /*4240*/  ISETP.GT.AND P1, PT, R93, 0x59, P1 ;  /* 0x000000595d00780c */ /* 0x000fe20000f24270 */
[----:B------:R-:W-:Y:S01]  /*4250*/  IMAD.IADD R93, R90, 0x1, R94 ;  /* 0x000000015a5d7824 */ /* 0x000fe200078e025e */
[C---:B------:R-:W-:Y:S02]  /*4260*/  ISETP.LT.OR P6, PT, R95.reuse, 0x52, P6 ;  /* 0x000000525f00780c */ /* 0x040fe400037c1670 */
[C---:B------:R-:W-:Y:S02]  /*4270*/  ISETP.LT.OR P2, PT, R95.reuse, 0x59, P2 ;  /* 0x000000595f00780c */ /* 0x040fe40001741670 */
[----:B------:R-:W-:Y:S02]  /*4280*/  ISETP.LT.OR P1, PT, R95, 0x5a, P1 ;  /* 0x0000005a5f00780c */ /* 0x000fe40000f21670 */
[----:B------:R-:W-:-:S02]  /*4290*/  IMNMX R93, R93, R89, PT ;  /* 0x000000595d5d7217 */ /* 0x000fc40003800200 */
[----:B------:R-:W-:Y:S02]  /*42a0*/  FSEL R154, R37, -INF , !P6 ;  /* 0xff800000259a7808 */ /* 0x000fe40007000000 */
[----:B------:R-:W-:Y:S02]  /*42b0*/  FSEL R137, R28, -INF , !P2 ;  /* 0xff8000001c897808 */ /* 0x000fe40005000000 */
[----:B------:R-:W-:Y:S01]  /*42c0*/  FSEL R136, R29, -INF , !P1 ;  /* 0xff8000001d887808 */ /* 0x000fe20004800000 */
        /* <DEDUP_REMOVED lines=13> */
.L_x_1061:
[----:B------:R-:W-:-:S04]  /*43a0*/  MOV R28, c[0x0][0x32c] ;  /* 0x0000cb00001c7a02 */ /* 0x000fc80000000f00 */
[----:B------:R-:W-:-:S13]  /*43b0*/  ISETP.NE.AND P0, PT, R28, 0x1, PT ;  /* 0x000000011c00780c */ /* 0x000fda0003f05270 */
[----:B------:R-:W-:-:S05]  /*43c0*/  @P0 IMAD.HI.U32 R28, R94, c[0x0][0x330], RZ ;  /* 0x0000cc005e1c0a27 */ /* 0x000fca00078e00ff */
[----:B------:R-:W-:Y:S02]  /*43d0*/  @P0 SHF.R.U32.HI R94, RZ, c[0x0][0x334], R28 ;  /* 0x0000cd00ff5e0a19 */ /* 0x000fe4000001161c */
.L_x_1062:
[----:B------:R-:W-:Y:S05]  /*43e0*/  BSYNC B0 ;  /* 0x0000000000007941 */ /* 0x000fea0003800000 */
.L_x_1060:
[----:B------:R-:W-:-:S05]  /*43f0*/  IMAD R94, R94, c[0x0][0x32c], R2 ;  /* 0x0000cb005e5e7a24 */ /* 0x000fca00078e0202 */
[----:B------:R-:W-:Y:S02]  /*4400*/  IADD3 R28, R94, c[0x0][0x32c], RZ ;  /* 0x0000cb005e1c7a10 */ /* 0x000fe40007ffe0ff */
[----:B------:R-:W-:Y:S02]  /*4410*/  IMNMX R36, R36, R94, !PT ;  /* 0x0000005e24247217 */ /* 0x000fe40007800200 */
[----:B------:R-:W-:Y:S02]  /*4420*/  IMNMX R93, R93, R28, PT ;  /* 0x0000001c5d5d7217 */ /* 0x000fe40003800200 */
.L_x_1059:
[----:B------:R-:W-:Y:S02]  /*4430*/  UP2UR UR42, UPR, URZ, 0x40 ;  /* 0x000000403f2a7883 */ /* 0x000fe40008000000 */
[----:B------:R-:W-:Y:S02]  /*4440*/  UISETP.NE.AND UP6, UPT, UR24, URZ, UPT ;  /* 0x0000003f1800728c */ /* 0x000fe4000bfc5270 */
[----:B------:R-:W-:Y:S02]  /*4450*/  UP2UR UR36, UPR, URZ, 0x1 ;  /* 0x000000013f247883 */ /* 0x000fe40008000000 */
[----:B------:R-:W-:-:S02]  /*4460*/  UP2UR UR43, UPR, URZ, 0x40 ;  /* 0x000000403f2b7883 */ /* 0x000fc40008000000 */
[----:B------:R-:W-:Y:S02]  /*4470*/  UISETP.NE.AND UP6, UPT, UR30, URZ, UPT ;  /* 0x0000003f1e00728c */ /* 0x000fe4000bfc5270 */
[----:B------:R-:W-:Y:S02]  /*4480*/  UISETP.NE.AND UP0, UPT, UR32, URZ, UPT ;  /* 0x0000003f2000728c */ /* 0x000fe4000bf05270 */
[----:B------:R-:W-:Y:S02]  /*4490*/  UP2UR UR44, UPR, URZ, 0x40 ;  /* 0x000000403f2c7883 */ /* 0x000fe40008000000 */
[----:B------:R-:W-:Y:S02]  /*44a0*/  UISETP.NE.AND UP6, UPT, UR33, URZ, UPT ;  /* 0x0000003f2100728c */ /* 0x000fe4000bfc5270 */
[----:B------:R-:W-:Y:S01]  /*44b0*/  UP2UR UR41, UPR, URZ, 0x20 ;  /* 0x000000203f297883 */ /* 0x000fe20008000000 */
[----:B------:R-:W-:Y:S01]  /*44c0*/  PLOP3.LUT P0, PT, PT, PT, UP0, 0x40, 0x0 ;  /* 0x000000000000781c */ /* 0x000fe20003f0e808 */
[----:B------:R-:W-:-:S02]  /*44d0*/  UISETP.NE.AND UP5, UPT, UR31, URZ, UPT ;  /* 0x0000003f1f00728c */ /* 0x000fc4000bfa5270 */
[----:B------:R-:W-:Y:S01]  /*44e0*/  PLOP3.LUT P1, PT, PT, PT, UP6, 0x40, 0x0 ;  /* 0x000000000000781c */ /* 0x000fe20003f2e868 */
[----:B------:R-:W-:Y:S01]  /*44f0*/  UISETP.NE.AND UP6, UPT, UR44, URZ, UPT ;  /* 0x0000003f2c00728c */ /* 0x000fe2000bfc5270 */
[----:B------:R-:W-:Y:S01]  /*4500*/  ISETP.GT.AND P0, PT, R3, 0x1, P0 ;  /* 0x000000010300780c */ /* 0x000fe20000704270 */
[----:B------:R-:W-:Y:S01]  /*4510*/  UP2UR UR39, UPR, URZ, 0x8 ;  /* 0x000000083f277883 */ /* 0x000fe20008000000 */
[----:B------:R-:W-:Y:S01]  /*4520*/  PLOP3.LUT P6, PT, PT, PT, UP5, 0x40, 0x0 ;  /* 0x000000000000781c */ /* 0x000fe20003fce858 */
[----:B------:R-:W-:Y:S01]  /*4530*/  UISETP.NE.AND UP3, UPT, UR28, URZ, UPT ;  /* 0x0000003f1c00728c */ /* 0x000fe2000bf65270 */
[----:B------:R-:W-:Y:S01]  /*4540*/  ISETP.LT.OR P0, PT, R91, 0x2, P0 ;  /* 0x000000025b00780c */ /* 0x000fe20000701670 */
[----:B------:R-:W-:Y:S01]  /*4550*/  UP2UR UR37, UPR, URZ, 0x2 ;  /* 0x000000023f257883 */ /* 0x000fe20008000000 */
[----:B------:R-:W-:Y:S01]  /*4560*/  PLOP3.LUT P2, PT, PT, PT, UP6, 0x40, 0x0 ;  /* 0x000000000000781c */ /* 0x000fe20003f4e868 */
[----:B------:R-:W-:Y:S01]  /*4570*/  UISETP.NE.AND UP6, UPT, UR27, URZ, UPT ;  /* 0x0000003f1b00728c */ /* 0x000fe2000bfc5270 */
[----:B------:R-:W-:Y:S01]  /*4580*/  ISETP.GT.AND P6, PT, R3, 0x8, P6 ;  /* 0x000000080300780c */ /* 0x000fe200037c4270 */
[----:B------:R-:W-:Y:S01]  /*4590*/  UISETP.NE.AND UP1, UPT, UR26, URZ, UPT ;  /* 0x0000003f1a00728c */ /* 0x000fe2000bf25270 */
[----:B------:R-:W-:Y:S01]  /*45a0*/  FSEL R83, R83, -INF , !P0 ;  /* 0xff80000053537808 */ /* 0x000fe20004000000 */
[----:B------:R-:W-:Y:S01]  /*45b0*/  UP2UR UR40, UPR, URZ, 0x10 ;  /* 0x000000103f287883 */ /* 0x000fe20008000000 */
[----:B------:R-:W-:Y:S01]  /*45c0*/  ISETP.GT.AND P2, PT, R3, 0x9, P2 ;  /* 0x000000090300780c */ /* 0x000fe20001744270 */
[----:B------:R-:W-:Y:S01]  /*45d0*/  UISETP.NE.AND UP4, UPT, UR29, URZ, UPT ;  /* 0x0000003f1d00728c */ /* 0x000fe2000bf85270 */
[----:B------:R-:W-:Y:S01]  /*45e0*/  PLOP3.LUT P0, PT, PT, PT, UP3, 0x40, 0x0 ;  /* 0x000000000000781c */ /* 0x000fe20003f0e838 */
[----:B------:R-:W-:Y:S01]  /*45f0*/  UP2UR UR38, UPR, URZ, 0x4 ;  /* 0x000000043f267883 */ /* 0x000fe20008000000 */
[C---:B------:R-:W-:Y:S01]  /*4600*/  ISETP.LT.OR P6, PT, R91.reuse, 0x9, P6 ;  /* 0x000000095b00780c */ /* 0x040fe200037c1670 */
[----:B------:R-:W-:Y:S01]  /*4610*/  UISETP.NE.AND UP2, UPT, UR25, URZ, UPT ;  /* 0x0000003f1900728c */ /* 0x000fe2000bf45270 */
[----:B------:R-:W-:Y:S01]  /*4620*/  ISETP.LT.OR P2, PT, R91, 0xa, P2 ;  /* 0x0000000a5b00780c */ /* 0x000fe20001741670 */
[----:B------:R-:W-:Y:S01]  /*4630*/  UP2UR UR44, UPR, URZ, 0x10 ;  /* 0x000000103f2c7883 */ /* 0x000fe20008000000 */
[----:B------:R-:W-:-:S02]  /*4640*/  ISETP.GT.AND P1, PT, R3, RZ, P1 ;  /* 0x000000ff0300720c */ /* 0x000fc40000f24270 */
[----:B------:R-:W-:Y:S02]  /*4650*/  ISETP.GT.AND P0, PT, R3, 0x11, P0 ;  /* 0x000000110300780c */ /* 0x000fe40000704270 */
[----:B------:R-:W-:Y:S02]  /*4660*/  FSEL R78, R78, -INF , !P6 ;  /* 0xff8000004e4e7808 */ /* 0x000fe40007000000 */
[----:B------:R-:W-:Y:S02]  /*4670*/  FSEL R79, R79, -INF , !P2 ;  /* 0xff8000004f4f7808 */ /* 0x000fe40005000000 */
[----:B------:R-:W-:Y:S01]  /*4680*/  PLOP3.LUT P6, PT, PT, PT, UP6, 0x40, 0x0 ;  /* 0x000000000000781c */ /* 0x000fe20003fce868 */
[----:B------:R-:W-:Y:S01]  /*4690*/  UISETP.NE.AND UP6, UPT, UR43, URZ, UPT ;  /* 0x0000003f2b00728c */ /* 0x000fe2000bfc5270 */
[C---:B------:R-:W-:Y:S01]  /*46a0*/  ISETP.LT.OR P1, PT, R91.reuse, 0x1, P1 ;  /* 0x000000015b00780c */ /* 0x040fe20000f21670 */
[----:B------:R-:W-:Y:S01]  /*46b0*/  UP2UR UR43, UPR, URZ, 0x2 ;  /* 0x000000023f2b7883 */ /* 0x000fe20008000000 */
[----:B------:R-:W-:-:S02]  /*46c0*/  ISETP.LT.OR P2, PT, R91, 0x12, P0 ;  /* 0x000000125b00780c */ /* 0x000fc40000741670 */
[----:B------:R-:W-:Y:S01]  /*46d0*/  PLOP3.LUT P0, PT, PT, PT, UP1, 0x40, 0x0 ;  /* 0x000000000000781c */ /* 0x000fe20003f0e818 */
[----:B------:R-:W-:Y:S01]  /*46e0*/  UISETP.NE.AND UP1, UPT, UR33, URZ, UPT ;  /* 0x0000003f2100728c */ /* 0x000fe2000bf25270 */
[----:B------:R-:W-:Y:S02]  /*46f0*/  FSEL R82, R82, -INF , !P1 ;  /* 0xff80000052527808 */ /* 0x000fe40004800000 */
[----:B------:R-:W-:Y:S01]  /*4700*/  PLOP3.LUT P1, PT, PT, PT, UP4, 0x40, 0x0 ;  /* 0x000000000000781c */ /* 0x000fe20003f2e848 */
[----:B------:R-:W-:Y:S01]  /*4710*/  UISETP.NE.AND UP4, UPT, UR30, URZ, UPT ;  /* 0x0000003f1e00728c */ /* 0x000fe2000bf85270 */
[----:B------:R-:W-:Y:S02]  /*4720*/  ISETP.GT.AND P0, PT, R3, 0x19, P0 ;  /* 0x000000190300780c */ /* 0x000fe40000704270 */
[----:B------:R-:W-:Y:S02]  /*4730*/  FSEL R75, R75, -INF , !P2 ;  /* 0xff8000004b4b7808 */ /* 0x000fe40005000000 */
[----:B------:R-:W-:Y:S01]  /*4740*/  PLOP3.LUT P2, PT, PT, PT, UP1, 0x40, 0x0 ;  /* 0x000000000000781c */ /* 0x000fe20003f4e818 */
[----:B------:R-:W-:Y:S01]  /*4750*/  UISETP.NE.AND UP1, UPT, UR27, URZ, UPT ;  /* 0x0000003f1b00728c */ /* 0x000fe2000bf25270 */
[----:B------:R-:W-:-:S02]  /*4760*/  ISETP.GT.AND P1, PT, R3, 0x10, P1 ;  /* 0x000000100300780c */ /* 0x000fc40000f24270 */
[C---:B------:R-:W-:Y:S02]  /*4770*/  ISETP.LT.OR P0, PT, R91.reuse, 0x1a, P0 ;  /* 0x0000001a5b00780c */ /* 0x040fe40000701670 */
[----:B------:R-:W-:Y:S02]  /*4780*/  ISETP.GT.AND P2, PT, R36, RZ, P2 ;  /* 0x000000ff2400720c */ /* 0x000fe40001744270 */
[----:B------:R-:W-:Y:S02]  /*4790*/  ISETP.LT.OR P1, PT, R91, 0x11, P1 ;  /* 0x000000115b00780c */ /* 0x000fe40000f21670 */
[----:B------:R-:W-:Y:S02]  /*47a0*/  FSEL R71, R71, -INF , !P0 ;  /* 0xff80000047477808 */ /* 0x000fe40004000000 */
[----:B------:R-:W-:Y:S02]  /*47b0*/  PLOP3.LUT P0, PT, PT, PT, UP2, 0x40, 0x0 ;  /* 0x000000000000781c */ /* 0x000fe40003f0e828 */
[----:B------:R-:W-:-:S02]  /*47c0*/  ISETP.LT.OR P2, PT, R93, 0x1, P2 ;  /* 0x000000015d00780c */ /* 0x000fc40001741670 */
        /* <DEDUP_REMOVED lines=8> */
[----:B------:R-:W-:Y:S02]  /*4850*/  ISETP.LT.OR P0, PT, R91, 0x21, P0 ;  /* 0x000000215b00780c */ /* 0x000fe40000701670 */
[----:B------:R-:W-:Y:S02]  /*4860*/  ISETP.LT.OR P1, PT, R93, 0x2, P1 ;  /* 0x000000025d00780c */ /* 0x000fe40000f21670 */
[----:B------:R-:W-:Y:S02]  /*4870*/  FSEL R49, R66, -INF , !P0 ;  /* 0xff80000042317808 */ /* 0x000fe40004000000 */
[----:B------:R-:W-:Y:S01]  /*4880*/  PLOP3.LUT P0, PT, PT, PT, UP4, 0x40, 0x0 ;  /* 0x000000000000781c */ /* 0x000fe20003f0e848 */
[----:B------:R-:W-:Y:S01]  /*4890*/  UISETP.NE.AND UP4, UPT, UR21, URZ, UPT ;  /* 0x0000003f1500728c */ /* 0x000fe2000bf85270 */
[----:B------:R-:W-:Y:S02]  /*48a0*/  FSEL R60, R25, -INF , !P1 ;  /* 0xff800000193c7808 */ /* 0x000fe40004800000 */
[----:B------:R-:W-:-:S02]  /*48b0*/  ISETP.GT.AND P6, PT, R3, 0x18, P6 ;  /* 0x000000180300780c */ /* 0x000fc400037c4270 */
[----:B------:R-:W-:Y:S01]  /*48c0*/  PLOP3.LUT P1, PT, PT, PT, UP5, 0x40, 0x0 ;  /* 0x000000000000781c */ /* 0x000fe20003f2e858 */
[----:B------:R-:W-:Y:S01]  /*48d0*/  UISETP.NE.AND UP5, UPT, UR22, URZ, UPT ;  /* 0x0000003f1600728c */ /* 0x000fe2000bfa5270 */
[C---:B------:R-:W-:Y:S02]  /*48e0*/  ISETP.GT.AND P0, PT, R36.reuse, 0x10, P0 ;  /* 0x000000102400780c */ /* 0x040fe40000704270 */
[----:B------:R-:W-:Y:S02]  /*48f0*/  ISETP.LT.OR P6, PT, R91, 0x19, P6 ;  /* 0x000000195b00780c */ /* 0x000fe400037c1670 */
[----:B------:R-:W-:Y:S02]  /*4900*/  ISETP.GT.AND P1, PT, R36, 0x8, P1 ;  /* 0x000000082400780c */ /* 0x000fe40000f24270 */
[----:B------:R-:W-:Y:S02]  /*4910*/  ISETP.LT.OR P0, PT, R93, 0x11, P0 ;  /* 0x000000115d00780c */ /* 0x000fe40000701670 */
[----:B------:R-:W-:-:S02]  /*4920*/  FSEL R70, R70, -INF , !P6 ;  /* 0xff80000046467808 */ /* 0x000fc40007000000 */
[----:B------:R-:W-:Y:S02]  /*4930*/  ISETP.LT.OR P1, PT, R93, 0x9, P1 ;  /* 0x000000095d00780c */ /* 0x000fe40000f21670 */
[----:B------:R-:W-:Y:S02]  /*4940*/  PLOP3.LUT P6, PT, PT, PT, UP6, 0x40, 0x0 ;  /* 0x000000000000781c */ /* 0x000fe40003fce868 */
[----:B------:R-:W-:Y:S02]  /*4950*/  FSEL R53, R20, -INF , !P0 ;  /* 0xff80000014357808 */ /* 0x000fe40004000000 */
[----:B------:R-:W-:Y:S02]  /*4960*/  ISETP.GT.AND P2, PT, R36, 0x9, P2 ;  /* 0x000000092400780c */ /* 0x000fe40001744270 */
[----:B------:R-:W-:Y:S01]  /*4970*/  PLOP3.LUT P0, PT, PT, PT, UP3, 0x40, 0x0 ;  /* 0x000000000000781c */ /* 0x000fe20003f0e838 */
[----:B------:R-:W-:Y:S01]  /*4980*/  UISETP.NE.AND UP3, UPT, UR20, URZ, UPT ;  /* 0x0000003f1400728c */ /* 0x000fe2000bf65270 */
[----:B------:R-:W-:-:S02]  /*4990*/  FSEL R57, R132, -INF , !P1 ;  /* 0xff80000084397808 */ /* 0x000fc40004800000 */
[----:B------:R-:W-:Y:S02]  /*49a0*/  ISETP.GT.AND P6, PT, R3, 0x21, P6 ;  /* 0x000000210300780c */ /* 0x000fe400037c4270 */
[----:B------:R-:W-:Y:S02]  /*49b0*/  PLOP3.LUT P1, PT, PT, PT, UP0, 0x40, 0x0 ;  /* 0x000000000000781c */ /* 0x000fe40003f2e808 */
[----:B------:R-:W-:Y:S02]  /*49c0*/  ISETP.LT.OR P2, PT, R93, 0xa, P2 ;  /* 0x0000000a5d00780c */ /* 0x000fe40001741670 */
[----:B------:R-:W-:Y:S02]  /*49d0*/  ISETP.GT.AND P0, PT, R36, 0x11, P0 ;  /* 0x000000112400780c */ /* 0x000fe40000704270 */
[----:B------:R-:W-:Y:S02]  /*49e0*/  ISETP.LT.OR P6, PT, R91, 0x22, P6 ;  /* 0x000000225b00780c */ /* 0x000fe400037c1670 */
[----:B------:R-:W-:-:S02]  /*49f0*/  ISETP.GT.AND P1, PT, R3, 0x28, P1 ;  /* 0x000000280300780c */ /* 0x000fc40000f24270 */
[----:B------:R-:W-:Y:S02]  /*4a00*/  FSEL R56, R133, -INF , !P2 ;  /* 0xff80000085387808 */ /* 0x000fe40005000000 */
[----:B------:R-:W-:Y:S02]  /*4a10*/  ISETP.LT.OR P0, PT, R93, 0x12, P0 ;  /* 0x000000125d00780c */ /* 0x000fe40000701670 */
[----:B------:R-:W-:Y:S01]  /*4a20*/  PLOP3.LUT P2, PT, PT, PT, UP1, 0x40, 0x0 ;  /* 0x000000000000781c */ /* 0x000fe20003f4e818 */
[----:B------:R-:W-:Y:S01]  /*4a30*/  UISETP.NE.AND UP1, UPT, UR43, URZ, UPT ;  /* 0x0000003f2b00728c */ /* 0x000fe2000bf25270 */
[----:B------:R-:W-:Y:S02]  /*4a40*/  FSEL R48, R67, -INF , !P6 ;  /* 0xff80000043307808 */ /* 0x000fe40007000000 */
[----:B------:R-:W-:Y:S02]  /*4a50*/  ISETP.LT.OR P1, PT, R91, 0x29, P1 ;  /* 0x000000295b00780c */ /* 0x000fe40000f21670 */
[----:B------:R-:W-:-:S02]  /*4a60*/  PLOP3.LUT P6, PT, PT, PT, UP5, 0x40, 0x0 ;  /* 0x000000000000781c */ /* 0x000fc40003fce858 */
[----:B------:R-:W-:Y:S02]  /*4a70*/  FSEL R52, R21, -INF , !P0 ;  /* 0xff80000015347808 */ /* 0x000fe40004000000 */
[----:B------:R-:W-:Y:S02]  /*4a80*/  PLOP3.LUT P0, PT, PT, PT, UP4, 0x40, 0x0 ;  /* 0x000000000000781c */ /* 0x000fe40003f0e848 */
[----:B------:R-:W-:Y:S02]  /*4a90*/  FSEL R67, R62, -INF , !P1 ;  /* 0xff8000003e437808 */ /* 0x000fe40004800000 */
[C---:B------:R-:W-:Y:S02]  /*4aa0*/  ISETP.GT.AND P6, PT, R3.reuse, 0x29, P6 ;  /* 0x000000290300780c */ /* 0x040fe400037c4270 */
[----:B------:R-:W-:Y:S01]  /*4ab0*/  PLOP3.LUT P1, PT, PT, PT, UP1, 0x40, 0x0 ;  /* 0x000000000000781c */ /* 0x000fe20003f2e818 */
[----:B------:R-:W-:Y:S01]  /*4ac0*/  UISETP.NE.AND UP1, UPT, UR18, URZ, UPT ;  /* 0x0000003f1200728c */ /* 0x000fe2000bf25270 */
[----:B------:R-:W-:-:S02]  /*4ad0*/  ISETP.GT.AND P0, PT, R3, 0x30, P0 ;  /* 0x000000300300780c */ /* 0x000fc40000704270 */
[C---:B------:R-:W-:Y:S02]  /*4ae0*/  ISETP.LT.OR P6, PT, R91.reuse, 0x2a, P6 ;  /* 0x0000002a5b00780c */ /* 0x040fe400037c1670 */
[----:B------:R-:W-:Y:S02]  /*4af0*/  ISETP.GT.AND P1, PT, R36, 0x19, P1 ;  /* 0x000000192400780c */ /* 0x000fe40000f24270 */
[----:B------:R-:W-:Y:S02]  /*4b00*/  ISETP.LT.OR P0, PT, R91, 0x31, P0 ;  /* 0x000000315b00780c */ /* 0x000fe40000701670 */
[----:B------:R-:W-:Y:S02]  /*4b10*/  FSEL R66, R63, -INF , !P6 ;  /* 0xff8000003f427808 */ /* 0x000fe40007000000 */
[----:B------:R-:W-:Y:S02]  /*4b20*/  ISETP.LT.OR P1, PT, R93, 0x1a, P1 ;  /* 0x0000001a5d00780c */ /* 0x000fe40000f21670 */
[----:B------:R-:W-:-:S02]  /*4b30*/  FSEL R63, R58, -INF , !P0 ;  /* 0xff8000003a3f7808 */ /* 0x000fc40004000000 */
[----:B------:R-:W-:Y:S01]  /*4b40*/  PLOP3.LUT P0, PT, PT, PT, UP0, 0x40, 0x0 ;  /* 0x000000000000781c */ /* 0x000fe20003f0e808 */
[----:B------:R-:W-:Y:S01]  /*4b50*/  UISETP.NE.AND UP0, UPT, UR17, URZ, UPT ;  /* 0x0000003f1100728c */ /* 0x000fe2000bf05270 */
[----:B------:R-:W-:Y:S02]  /*4b60*/  FSEL R40, R129, -INF , !P1 ;  /* 0xff80000081287808 */ /* 0x000fe40004800000 */
[----:B------:R-:W-:Y:S01]  /*4b70*/  PLOP3.LUT P1, PT, PT, PT, UP2, 0x40, 0x0 ;  /* 0x000000000000781c */ /* 0x000fe20003f2e828 */
[----:B------:R-:W-:Y:S01]  /*4b80*/  UISETP.NE.AND UP2, UPT, UR19, URZ, UPT ;  /* 0x0000003f1300728c */ /* 0x000fe2000bf45270 */
[C---:B------:R-:W-:Y:S02]  /*4b90*/  ISETP.GT.AND P0, PT, R36.reuse, 0x28, P0 ;  /* 0x000000282400780c */ /* 0x040fe40000704270 */
[----:B------:R-:W-:Y:S02]  /*4ba0*/  ISETP.GT.AND P1, PT, R36, 0x20, P1 ;  /* 0x000000202400780c */ /* 0x000fe40000f24270 */
[----:B------:R-:W-:-:S02]  /*4bb0*/  ISETP.LT.OR P0, PT, R93, 0x29, P0 ;  /* 0x000000295d00780c */ /* 0x000fc40000701670 */
[----:B------:R-:W-:Y:S02]  /*4bc0*/  ISETP.LT.OR P1, PT, R93, 0x21, P1 ;  /* 0x000000215d00780c */ /* 0x000fe40000f21670 */
[----:B------:R-:W-:Y:S02]  /*4bd0*/  FSEL R242, R124, -INF , !P0 ;  /* 0xff8000007cf27808 */ /* 0x000fe40004000000 */
[----:B------:R-:W-:Y:S01]  /*4be0*/  PLOP3.LUT P0, PT, PT, PT, UP5, 0x40, 0x0 ;  /* 0x000000000000781c */ /* 0x000fe20003f0e858 */
[----:B------:R-:W-:Y:S01]  /*4bf0*/  UISETP.NE.AND UP5, UPT, UR41, URZ, UPT ;  /* 0x0000003f2900728c */ /* 0x000fe2000bfa5270 */
[----:B------:R-:W-:Y:S02]  /*4c00*/  FSEL R244, R16, -INF , !P1 ;  /* 0xff80000010f47808 */ /* 0x000fe40004800000 */
[----:B------:R-:W-:Y:S02]  /*4c10*/  PLOP3.LUT P1, PT, PT, PT, UP2, 0x40, 0x0 ;  /* 0x000000000000781c */ /* 0x000fe40003f2e828 */
[----:B------:R-:W-:-:S02]  /*4c20*/  ISETP.GT.AND P0, PT, R36, 0x29, P0 ;  /* 0x000000292400780c */ /* 0x000fc40000704270 */
[----:B------:R-:W-:Y:S02]  /*4c30*/  ISETP.GT.AND P2, PT, R36, 0x18, P2 ;  /* 0x000000182400780c */ /* 0x000fe40001744270 */
[----:B------:R-:W-:Y:S02]  /*4c40*/  ISETP.GT.AND P1, PT, R3, 0x38, P1 ;  /* 0x000000380300780c */ /* 0x000fe40000f24270 */
[C---:B------:R-:W-:Y:S02]  /*4c50*/  ISETP.LT.OR P0, PT, R93.reuse, 0x2a, P0 ;  /* 0x0000002a5d00780c */ /* 0x040fe40000701670 */
[----:B------:R-:W-:Y:S02]  /*4c60*/  ISETP.LT.OR P2, PT, R93, 0x19, P2 ;  /* 0x000000195d00780c */ /* 0x000fe40001741670 */
[----:B------:R-:W-:Y:S02]  /*4c70*/  ISETP.LT.OR P1, PT, R91, 0x39, P1 ;  /* 0x000000395b00780c */ /* 0x000fe40000f21670 */
[----:B------:R-:W-:-:S02]  /*4c80*/  FSEL R245, R125, -INF , !P0 ;  /* 0xff8000007df57808 */ /* 0x000fc40004000000 */
[----:B------:R-:W-:Y:S02]  /*4c90*/  PLOP3.LUT P0, PT, PT, PT, UP0, 0x40, 0x0 ;  /* 0x000000000000781c */ /* 0x000fe40003f0e808 */
[----:B------:R-:W-:Y:S02]  /*4ca0*/  FSEL R41, R128, -INF , !P2 ;  /* 0xff80000080297808 */ /* 0x000fe40005000000 */
[----:B------:R-:W-:Y:S02]  /*4cb0*/  FSEL R62, R54, -INF , !P1 ;  /* 0xff800000363e7808 */ /* 0x000fe40004800000 */
[----:B------:R-:W-:Y:S02]  /*4cc0*/  PLOP3.LUT P6, PT, PT, PT, UP3, 0x40, 0x0 ;  /* 0x000000000000781c */ /* 0x000fe40003fce838 */
[----:B------:R-:W-:Y:S01]  /*4cd0*/  PLOP3.LUT P2, PT, PT, PT, UP6, 0x40, 0x0 ;  /* 0x000000000000781c */ /* 0x000fe20003f4e868 */
[----:B------:R-:W-:Y:S01]  /*4ce0*/  UISETP.NE.AND UP6, UPT, UR42, URZ, UPT ;  /* 0x0000003f2a00728c */ /* 0x000fe2000bfc5270 */
[----:B------:R-:W-:Y:S01]  /*4cf0*/  PLOP3.LUT P1, PT, PT, PT, UP3, 0x40, 0x0 ;  /* 0x000000000000781c */ /* 0x000fe20003f2e838 */
[----:B------:R-:W-:Y:S01]  /*4d00*/  UISETP.NE.AND UP3, UPT, UR39, URZ, UPT ;  /* 0x0000003f2700728c */ /* 0x000fe2000bf65270 */
[----:B------:R-:W-:-:S02]  /*4d10*/  ISETP.GT.AND P0, PT, R3, 0x40, P0 ;  /* 0x000000400300780c */ /* 0x000fc40000704270 */
[----:B------:R-:W-:Y:S02]  /*4d20*/  ISETP.GT.AND P6, PT, R3, 0x31, P6 ;  /* 0x000000310300780c */ /* 0x000fe400037c4270 */
[C---:B------:R-:W-:Y:S02]  /*4d30*/  ISETP.GT.AND P2, PT, R36.reuse, 0x21, P2 ;  /* 0x000000212400780c */ /* 0x040fe40001744270 */
[----:B------:R-:W-:Y:S02]  /*4d40*/  ISETP.GT.AND P1, PT, R36, 0x31, P1 ;  /* 0x000000312400780c */ /* 0x000fe40000f24270 */
[C---:B------:R-:W-:Y:S02]  /*4d50*/  ISETP.LT.OR P0, PT, R91.reuse, 0x41, P0 ;  /* 0x000000415b00780c */ /* 0x040fe40000701670 */
[----:B------:R-:W-:Y:S02]  /*4d60*/  ISETP.LT.OR P6, PT, R91, 0x32, P6 ;  /* 0x000000325b00780c */ /* 0x000fe400037c1670 */
[----:B------:R-:W-:-:S02]  /*4d70*/  ISETP.LT.OR P2, PT, R93, 0x22, P2 ;  /* 0x000000225d00780c */ /* 0x000fc40001741670 */
[----:B------:R-:W-:Y:S02]  /*4d80*/  ISETP.LT.OR P1, PT, R93, 0x32, P1 ;  /* 0x000000325d00780c */ /* 0x000fe40000f21670 */
[----:B------:R-:W-:Y:S02]  /*4d90*/  FSEL R241, R50, -INF , !P0 ;  /* 0xff80000032f17808 */ /* 0x000fe40004000000 */
[----:B------:R-:W-:Y:S01]  /*4da0*/  PLOP3.LUT P0, PT, PT, PT, UP0, 0x40, 0x0 ;  /* 0x000000000000781c */ /* 0x000fe20003f0e808 */
[----:B------:R-:W-:Y:S01]  /*4db0*/  UISETP.NE.AND UP0, UPT, UR36, URZ, UPT ;  /* 0x0000003f2400728c */ /* 0x000fe2000bf05270 */
[----:B------:R-:W-:Y:S01]  /*4dc0*/  FSEL R59, R59, -INF , !P6 ;  /* 0xff8000003b3b7808 */ /* 0x000fe20007000000 */
[----:B------:R-:W-:Y:S01]  /*4dd0*/  UP2UR UR36, UPR, URZ, 0x40 ;  /* 0x000000403f247883 */ /* 0x000fe20008000000 */
[----:B------:R-:W-:Y:S02]  /*4de0*/  FSEL R243, R17, -INF , !P2 ;  /* 0xff80000011f37808 */ /* 0x000fe40005000000 */
[----:B------:R-:W-:-:S02]  /*4df0*/  FSEL R132, R13, -INF , !P1 ;  /* 0xff8000000d847808 */ /* 0x000fc40004800000 */
[----:B------:R-:W-:Y:S02]  /*4e00*/  PLOP3.LUT P6, PT, PT, PT, UP1, 0x40, 0x0 ;  /* 0x000000000000781c */ /* 0x000fe40003fce818 */
[----:B------:R-:W-:Y:S01]  /*4e10*/  PLOP3.LUT P2, PT, PT, PT, UP4, 0x40, 0x0 ;  /* 0x000000000000781c */ /* 0x000fe20003f4e848 */
[----:B------:R-:W-:Y:S01]  /*4e20*/  UISETP.NE.AND UP4, UPT, UR40, URZ, UPT ;  /* 0x0000003f2800728c */ /* 0x000fe2000bf85270 */
[----:B------:R-:W-:Y:S01]  /*4e30*/  PLOP3.LUT P1, PT, PT, PT, UP2, 0x40, 0x0 ;  /* 0x000000000000781c */ /* 0x000fe20003f2e828 */
[----:B------:R-:W-:Y:S01]  /*4e40*/  UISETP.NE.AND UP2, UPT, UR38, URZ, UPT ;  /* 0x0000003f2600728c */ /* 0x000fe2000bf45270 */
[C---:B------:R-:W-:Y:S02]  /*4e50*/  ISETP.GT.AND P0, PT, R36.reuse, 0x40, P0 ;  /* 0x000000402400780c */ /* 0x040fe40000704270 */
[----:B------:R-:W-:Y:S02]  /*4e60*/  ISETP.GT.AND P6, PT, R3, 0x39, P6 ;  /* 0x000000390300780c */ /* 0x000fe400037c4270 */
[----:B------:R-:W-:-:S02]  /*4e70*/  ISETP.GT.AND P2, PT, R36, 0x30, P2 ;  /* 0x000000302400780c */ /* 0x000fc40001744270 */
[----:B------:R-:W-:Y:S02]  /*4e80*/  ISETP.GT.AND P1, PT, R36, 0x38, P1 ;  /* 0x000000382400780c */ /* 0x000fe40000f24270 */
[----:B------:R-:W-:Y:S02]  /*4e90*/  ISETP.LT.OR P0, PT, R93, 0x41, P0 ;  /* 0x000000415d00780c */ /* 0x000fe40000701670 */
[----:B------:R-:W-:Y:S02]  /*4ea0*/  ISETP.LT.OR P6, PT, R91, 0x3a, P6 ;  /* 0x0000003a5b00780c */ /* 0x000fe400037c1670 */
[C---:B------:R-:W-:Y:S02]  /*4eb0*/  ISETP.LT.OR P2, PT, R93.reuse, 0x31, P2 ;  /* 0x000000315d00780c */ /* 0x040fe40001741670 */
[----:B------:R-:W-:Y:S02]  /*4ec0*/  ISETP.LT.OR P1, PT, R93, 0x39, P1 ;  /* 0x000000395d00780c */ /* 0x000fe40000f21670 */
[----:B------:R-:W-:-:S02]  /*4ed0*/  FSEL R158, R8, -INF , !P0 ;  /* 0xff800000089e7808 */ /* 0x000fc40004000000 */
[----:B------:R-:W-:Y:S02]  /*4ee0*/  PLOP3.LUT P0, PT, PT, PT, UP5, 0x40, 0x0 ;  /* 0x000000000000781c */ /* 0x000fe40003f0e858 */
[----:B------:R-:W-:Y:S02]  /*4ef0*/  FSEL R58, R55, -INF , !P6 ;  /* 0xff800000373a7808 */ /* 0x000fe40007000000 */
[----:B------:R-:W-:Y:S02]  /*4f00*/  FSEL R133, R12, -INF , !P2 ;  /* 0xff8000000c857808 */ /* 0x000fe40005000000 */
[----:B------:R-:W-:Y:S01]  /*4f10*/  FSEL R125, R120, -INF , !P1 ;  /* 0xff800000787d7808 */ /* 0x000fe20004800000 */
[----:B------:R-:W1:Y:S01]  /*4f20*/  SHFL.IDX PT, R12, R92, 0x3, 0x1c1f ;  /* 0x007c1f005c0c7f89 */ /* 0x000e6200000e0000 */
[----:B------:R-:W-:Y:S02]  /*4f30*/  PLOP3.LUT P6, PT, PT, PT, UP6, 0x40, 0x0 ;  /* 0x000000000000781c */ /* 0x000fe40003fce868 */
[----:B------:R-:W-:Y:S01]  /*4f40*/  PLOP3.LUT P2, PT, PT, PT, UP1, 0x40, 0x0 ;  /* 0x000000000000781c */ /* 0x000fe20003f4e818 */
[----:B------:R-:W-:Y:S01]  /*4f50*/  UISETP.NE.AND UP1, UPT, UR37, URZ, UPT ;  /* 0x0000003f2500728c */ /* 0x000fe2000bf25270 */
[----:B------:R-:W-:-:S02]  /*4f60*/  PLOP3.LUT P1, PT, PT, PT, UP5, 0x40, 0x0 ;  /* 0x000000000000781c */ /* 0x000fc40003f2e858 */
[C---:B------:R-:W-:Y:S02]  /*4f70*/  ISETP.GT.AND P0, PT, R36.reuse, 0x48, P0 ;  /* 0x000000482400780c */ /* 0x040fe40000704270 */
[C---:B------:R-:W-:Y:S02]  /*4f80*/  ISETP.GT.AND P6, PT, R3.reuse, 0x41, P6 ;  /* 0x000000410300780c */ /* 0x040fe400037c4270 */
[----:B------:R-:W-:Y:S02]  /*4f90*/  ISETP.GT.AND P2, PT, R36, 0x39, P2 ;  /* 0x000000392400780c */ /* 0x000fe40001744270 */
[----:B------:R-:W-:Y:S02]  /*4fa0*/  ISETP.GT.AND P1, PT, R3, 0x48, P1 ;  /* 0x000000480300780c */ /* 0x000fe40000f24270 */
[----:B------:R-:W-:Y:S02]  /*4fb0*/  ISETP.LT.OR P0, PT, R93, 0x49, P0 ;  /* 0x000000495d00780c */ /* 0x000fe40000701670 */
[----:B------:R-:W-:-:S02]  /*4fc0*/  ISETP.LT.OR P6, PT, R91, 0x42, P6 ;  /* 0x000000425b00780c */ /* 0x000fc400037c1670 */
[----:B------:R-:W-:Y:S02]  /*4fd0*/  ISETP.LT.OR P2, PT, R93, 0x3a, P2 ;  /* 0x0000003a5d00780c */ /* 0x000fe40001741670 */
[----:B------:R-:W-:Y:S02]  /*4fe0*/  ISETP.LT.OR P1, PT, R91, 0x49, P1 ;  /* 0x000000495b00780c */ /* 0x000fe40000f21670 */
[----:B------:R-:W-:Y:S01]  /*4ff0*/  FSEL R173, R44, -INF , !P0 ;  /* 0xff8000002cad7808 */ /* 0x000fe20004000000 */
[----:B-1----:R-:W-:Y:S01]  /*5000*/  IMAD.IADD R8, R90, 0x1, R12 ;  /* 0x000000015a087824 */ /* 0x002fe200078e020c */
[----:B------:R-:W-:Y:S02]  /*5010*/  PLOP3.LUT P0, PT, PT, PT, UP3, 0x40, 0x0 ;  /* 0x000000000000781c */ /* 0x000fe40003f0e838 */
[----:B------:R-:W-:Y:S02]  /*5020*/  FSEL R238, R51, -INF , !P6 ;  /* 0xff80000033ee7808 */ /* 0x000fe40007000000 */
[----:B------:R-:W-:-:S02]  /*5030*/  FSEL R124, R121, -INF , !P2 ;  /* 0xff800000797c7808 */ /* 0x000fc40005000000 */
[----:B------:R-:W-:Y:S02]  /*5040*/  FSEL R240, R42, -INF , !P1 ;  /* 0xff8000002af07808 */ /* 0x000fe40004800000 */
[----:B------:R-:W-:Y:S02]  /*5050*/  PLOP3.LUT P6, PT, PT, PT, UP4, 0x40, 0x0 ;  /* 0x000000000000781c */ /* 0x000fe40003fce848 */
[----:B------:R-:W-:Y:S01]  /*5060*/  PLOP3.LUT P2, PT, PT, PT, UP6, 0x40, 0x0 ;  /* 0x000000000000781c */ /* 0x000fe20003f4e868 */
[----:B------:R-:W-:Y:S01]  /*5070*/  UISETP.NE.AND UP6, UPT, UR34, URZ, UPT ;  /* 0x0000003f2200728c */ /* 0x000fe2000bfc5270 */
[----:B------:R-:W-:Y:S02]  /*5080*/  PLOP3.LUT P1, PT, PT, PT, UP3, 0x40, 0x0 ;  /* 0x000000000000781c */ /* 0x000fe40003f2e838 */
[----:B------:R-:W-:Y:S02]  /*5090*/  ISETP.GT.AND P0, PT, R36, 0x50, P0 ;  /* 0x000000502400780c */ /* 0x000fe40000704270 */
[----:B------:R-:W-:-:S02]  /*50a0*/  ISETP.GT.AND P6, PT, R3, 0x49, P6 ;  /* 0x000000490300780c */ /* 0x000fc400037c4270 */
[----:B------:R-:W-:Y:S02]  /*50b0*/  ISETP.GT.AND P2, PT, R36, 0x41, P2 ;  /* 0x000000412400780c */ /* 0x000fe40001744270 */
[----:B------:R-:W-:Y:S02]  /*50c0*/  ISETP.GT.AND P1, PT, R3, 0x50, P1 ;  /* 0x000000500300780c */ /* 0x000fe40000f24270 */
[----:B------:R-:W-:Y:S02]  /*50d0*/  ISETP.LT.OR P0, PT, R93, 0x51, P0 ;  /* 0x000000515d00780c */ /* 0x000fe40000701670 */
[----:B------:R-:W-:Y:S02]  /*50e0*/  ISETP.LT.OR P6, PT, R91, 0x4a, P6 ;  /* 0x0000004a5b00780c */ /* 0x000fe400037c1670 */
[----:B------:R-:W-:Y:S02]  /*50f0*/  ISETP.LT.OR P2, PT, R93, 0x42, P2 ;  /* 0x000000425d00780c */ /* 0x000fe40001741670 */
[----:B------:R-:W-:-:S02]  /*5100*/  ISETP.LT.OR P1, PT, R91, 0x51, P1 ;  /* 0x000000515b00780c */ /* 0x000fc40000f21670 */
[----:B------:R-:W-:Y:S02]  /*5110*/  FSEL R175, R116, -INF , !P0 ;  /* 0xff80000074af7808 */ /* 0x000fe40004000000 */
[----:B------:R-:W-:Y:S02]  /*5120*/  PLOP3.LUT P0, PT, PT, PT, UP1, 0x40, 0x0 ;  /* 0x000000000000781c */ /* 0x000fe40003f0e818 */
[----:B------:R-:W-:Y:S02]  /*5130*/  FSEL R211, R43, -INF , !P6 ;  /* 0xff8000002bd37808 */ /* 0x000fe40007000000 */
[----:B------:R-:W-:Y:S01]  /*5140*/  FSEL R159, R9, -INF , !P2 ;  /* 0xff800000099f7808 */ /* 0x000fe20005000000 */
[----:B------:R-:W-:Y:S01]  /*5150*/  IMAD.IADD R9, R88, 0x1, R12 ;  /* 0x0000000158097824 */ /* 0x000fe200078e020c */
[----:B------:R-:W-:Y:S02]  /*5160*/  FSEL R155, R38, -INF , !P1 ;  /* 0xff800000269b7808 */ /* 0x000fe40004800000 */
[----:B------:R-:W-:-:S02]  /*5170*/  PLOP3.LUT P6, PT, PT, PT, UP2, 0x40, 0x0 ;  /* 0x000000000000781c */ /* 0x000fc40003fce828 */
[----:B------:R-:W-:Y:S02]  /*5180*/  PLOP3.LUT P2, PT, PT, PT, UP4, 0x40, 0x0 ;  /* 0x000000000000781c */ /* 0x000fe40003f4e848 */
[----:B------:R-:W-:Y:S02]  /*5190*/  PLOP3.LUT P1, PT, PT, PT, UP2, 0x40, 0x0 ;  /* 0x000000000000781c */ /* 0x000fe40003f2e828 */
[C---:B------:R-:W-:Y:S02]  /*51a0*/  ISETP.GT.AND P0, PT, R3.reuse, 0x58, P0 ;  /* 0x000000580300780c */ /* 0x040fe40000704270 */
[----:B------:R-:W-:Y:S02]  /*51b0*/  ISETP.GT.AND P6, PT, R3, 0x51, P6 ;  /* 0x000000510300780c */ /* 0x000fe400037c4270 */
[C---:B------:R-:W-:Y:S02]  /*51c0*/  ISETP.GT.AND P2, PT, R36.reuse, 0x49, P2 ;  /* 0x000000492400780c */ /* 0x040fe40001744270 */
[----:B------:R-:W-:-:S02]  /*51d0*/  ISETP.GT.AND P1, PT, R36, 0x51, P1 ;  /* 0x000000512400780c */ /* 0x000fc40000f24270 */
[C---:B------:R-:W-:Y:S02]  /*51e0*/  ISETP.LT.OR P0, PT, R91.reuse, 0x59, P0 ;  /* 0x000000595b00780c */ /* 0x040fe40000701670 */
[----:B------:R-:W-:Y:S02]  /*51f0*/  ISETP.LT.OR P6, PT, R91, 0x52, P6 ;  /* 0x000000525b00780c */ /* 0x000fe400037c1670 */
[C---:B------:R-:W-:Y:S02]  /*5200*/  ISETP.LT.OR P2, PT, R93.reuse, 0x4a, P2 ;  /* 0x0000004a5d00780c */ /* 0x040fe40001741670 */
[----:B------:R-:W-:Y:S02]  /*5210*/  ISETP.LT.OR P1, PT, R93, 0x52, P1 ;  /* 0x000000525d00780c */ /* 0x000fe40000f21670 */
[----:B------:R-:W-:Y:S02]  /*5220*/  FSEL R152, R30, -INF , !P0 ;  /* 0xff8000001e987808 */ /* 0x000fe40004000000 */
        /* <DEDUP_REMOVED lines=9> */
[----:B------:R-:W-:Y:S02]  /*52c0*/  ISETP.GT.AND P1, PT, R36, 0x59, P1 ;  /* 0x000000592400780c */ /* 0x000fe40000f24270 */
[----:B------:R-:W-:Y:S02]  /*52d0*/  ISETP.GT.AND P6, PT, R3, 0x59, P6 ;  /* 0x000000590300780c */ /* 0x000fe400037c4270 */
[C---:B------:R-:W-:Y:S02]  /*52e0*/  ISETP.LT.OR P2, PT, R93.reuse, 0x59, P2 ;  /* 0x000000595d00780c */ /* 0x040fe40001741670 */
[----:B------:R-:W-:Y:S02]  /*52f0*/  ISETP.LT.OR P1, PT, R93, 0x5a, P1 ;  /* 0x0000005a5d00780c */ /* 0x000fe40000f21670 */
        /* <DEDUP_REMOVED lines=18> */
.L_x_1065:
[----:B------:R-:W-:-:S04]  /*5420*/  MOV R3, c[0x0][0x32c] ;  /* 0x0000cb0000037a02 */ /* 0x000fc80000000f00 */
[----:B------:R-:W-:-:S13]  /*5430*/  ISETP.NE.AND P0, PT, R3, 0x1, PT ;  /* 0x000000010300780c */ /* 0x000fda0003f05270 */
[----:B------:R-:W-:-:S05]  /*5440*/  @P0 IMAD.HI.U32 R3, R12, c[0x0][0x330], RZ ;  /* 0x0000cc000c030a27 */ /* 0x000fca00078e00ff */
[----:B------:R-:W-:Y:S02]  /*5450*/  @P0 SHF.R.U32.HI R12, RZ, c[0x0][0x334], R3 ;  /* 0x0000cd00ff0c0a19 */ /* 0x000fe40000011603 */
.L_x_1066:
[----:B------:R-:W-:Y:S05]  /*5460*/  BSYNC B0 ;  /* 0x0000000000007941 */ /* 0x000fea0003800000 */
.L_x_1064:
[----:B------:R-:W-:-:S05]  /*5470*/  IMAD R12, R12, c[0x0][0x32c], R2 ;  /* 0x0000cb000c0c7a24 */ /* 0x000fca00078e0202 */
[----:B------:R-:W-:Y:S02]  /*5480*/  IADD3 R2, R12, c[0x0][0x32c], RZ ;  /* 0x0000cb000c027a10 */ /* 0x000fe40007ffe0ff */
[----:B------:R-:W-:Y:S02]  /*5490*/  IMNMX R9, R9, R12, !PT ;  /* 0x0000000c09097217 */ /* 0x000fe40007800200 */
[----:B------:R-:W-:Y:S02]  /*54a0*/  IMNMX R8, R8, R2, PT ;  /* 0x0000000208087217 */ /* 0x000fe40003800200 */
.L_x_1063:
        /* <DEDUP_REMOVED lines=22> */
[----:B------:R-:W-:-:S02]  /*5610*/  FMNMX.FTZ R12, R70, R12, !PT ;  /* 0x0000000c460c7209 */ /* 0x000fc40007810000 */
[----:B------:R-:W-:Y:S01]  /*5620*/  FMNMX.FTZ R3, R76, R3, !PT ;  /* 0x000000034c037209 */ /* 0x000fe20007810000 */
[--C-:B------:R-:W-:Y:S01]  /*5630*/  IMAD R219, R4, 0x2, R225.reuse ;  /* 0x0000000204db7824 */ /* 0x100fe200078e02e1 */
[----:B------:R-:W-:Y:S01]  /*5640*/  FMNMX.FTZ R12, R71, R12, !PT ;  /* 0x0000000c470c7209 */ /* 0x000fe20007810000 */
[C---:B------:R-:W-:Y:S01]  /*5650*/  IMAD R220, R0.reuse, 0x2, R225 ;  /* 0x0000000200dc7824 */ /* 0x040fe200078e02e1 */
[----:B------:R-:W-:Y:S01]  /*5660*/  FMNMX.FTZ R3, R73, R3, !PT ;  /* 0x0000000349037209 */ /* 0x000fe20007810000 */
[----:B------:R-:W-:Y:S01]  /*5670*/  IMAD R218, R0, 0x2, R219 ;  /* 0x0000000200da7824 */ /* 0x000fe200078e02db */
        /* <DEDUP_REMOVED lines=38> */
[C---:B------:R-:W-:Y:S01]  /*58e0*/  ISETP.GT.AND P2, PT, R9.reuse, RZ, P2 ;  /* 0x000000ff0900720c */ /* 0x040fe20001744270 */
[----:B------:R-:W2:Y:S01]  /*58f0*/  SHFL.BFLY PT, R2, R12, 0x2, 0x1f ;  /* 0x0c401f000c027f89 */ /* 0x000ea200000e0000 */
[----:B------:R-:W-:Y:S01]  /*5900*/  PLOP3.LUT P0, PT, PT, PT, UP4, 0x40, 0x0 ;  /* 0x000000000000781c */ /* 0x000fe20003f0e848 */
[----:B------:R-:W-:Y:S01]  /*5910*/  UISETP.NE.AND UP2, UPT, UR28, URZ, UPT ;  /* 0x0000003f1c00728c */ /* 0x000fe2000bf45270 */
[----:B------:R-:W-:Y:S01]  /*5920*/  ISETP.LT.OR P2, PT, R8, 0x1, P2 ;  /* 0x000000010800780c */ /* 0x000fe20001741670 */
[----:B------:R-:W-:Y:S01]  /*5930*/  UISETP.NE.AND UP4, UPT, UR21, URZ, UPT ;  /* 0x0000003f1500728c */ /* 0x000fe2000bf85270 */
[----:B------:R-:W-:-:S02]  /*5940*/  ISETP.GT.AND P0, PT, R9, 0x8, P0 ;  /* 0x000000080900780c */ /* 0x000fc40000704270 */
[----:B------:R-:W-:Y:S02]  /*5950*/  FSEL R191, R26, -INF , !P2 ;  /* 0xff8000001abf7808 */ /* 0x000fe40005000000 */
[----:B------:R-:W-:Y:S01]  /*5960*/  PLOP3.LUT P2, PT, PT, PT, UP3, 0x40, 0x0 ;  /* 0x000000000000781c */ /* 0x000fe20003f4e838 */
[----:B------:R-:W-:Y:S01]  /*5970*/  UISETP.NE.AND UP3, UPT, UR25, URZ, UPT ;  /* 0x0000003f1900728c */ /* 0x000fe2000bf65270 */
[----:B------:R-:W-:Y:S02]  /*5980*/  ISETP.LT.OR P0, PT, R8, 0x9, P0 ;  /* 0x000000090800780c */ /* 0x000fe40000701670 */
[----:B------:R-:W-:Y:S02]  /*5990*/  ISETP.GT.AND P2, PT, R9, 0x10, P2 ;  /* 0x000000100900780c */ /* 0x000fe40001744270 */
[----:B------:R-:W-:Y:S02]  /*59a0*/  FSEL R54, R134, -INF , !P0 ;  /* 0xff80000086367808 */ /* 0x000fe40004000000 */
[----:B------:R-:W-:-:S02]  /*59b0*/  ISETP.LT.OR P2, PT, R8, 0x11, P2 ;  /* 0x000000110800780c */ /* 0x000fc40001741670 */
[----:B------:R-:W-:Y:S01]  /*59c0*/  PLOP3.LUT P0, PT, PT, PT, UP1, 0x40, 0x0 ;  /* 0x000000000000781c */ /* 0x000fe20003f0e818 */
[----:B------:R-:W-:Y:S01]  /*59d0*/  UISETP.NE.AND UP1, UPT, UR23, URZ, UPT ;  /* 0x0000003f1700728c */ /* 0x000fe2000bf25270 */
[----:B-1----:R-:W-:Y:S02]  /*59e0*/  FMNMX.FTZ R3, R3, R13, !PT ;  /* 0x0000000d03037209 */ /* 0x002fe40007810000 */
[----:B------:R-:W-:Y:S02]  /*59f0*/  FSEL R42, R22, -INF , !P2 ;  /* 0xff800000162a7808 */ /* 0x000fe40005000000 */
[----:B--2---:R-:W-:Y:S01]  /*5a00*/  FMNMX.FTZ R12, R12, R2, !PT ;  /* 0x000000020c0c7209 */ /* 0x004fe20007810000 */
[----:B------:R-:W1:Y:S01]  /*5a10*/  SHFL.BFLY PT, R13, R3, 0x1, 0x1f ;  /* 0x0c201f00030d7f89 */ /* 0x000e6200000e0000 */
[----:B------:R-:W-:Y:S01]  /*5a20*/  PLOP3.LUT P2, PT, PT, PT, UP3, 0x40, 0x0 ;  /* 0x000000000000781c */ /* 0x000fe20003f4e838 */
[----:B------:R-:W-:Y:S01]  /*5a30*/  UISETP.NE.AND UP3, UPT, UR20, URZ, UPT ;  /* 0x0000003f1400728c */ /* 0x000fe2000bf65270 */
[C---:B------:R-:W-:Y:S01]  /*5a40*/  ISETP.GT.AND P0, PT, R9.reuse, 0x18, P0 ;  /* 0x000000180900780c */ /* 0x040fe20000704270 */
[----:B------:R-:W2:Y:S01]  /*5a50*/  SHFL.BFLY PT, R2, R12, 0x1, 0x1f ;  /* 0x0c201f000c027f89 */ /* 0x000ea200000e0000 */
[----:B------:R-:W-:-:S02]  /*5a60*/  ISETP.GT.AND P1, PT, R9, 0x1, P1 ;  /* 0x000000010900780c */ /* 0x000fc40000f24270 */
[----:B------:R-:W-:Y:S02]  /*5a70*/  ISETP.GT.AND P2, PT, R9, 0x20, P2 ;  /* 0x000000200900780c */ /* 0x000fe40001744270 */
[----:B------:R-:W-:Y:S02]  /*5a80*/  FMNMX.FTZ R0, R61, R60, !PT ;  /* 0x0000003c3d007209 */ /* 0x000fe40007810000 */
[C---:B------:R-:W-:Y:S02]  /*5a90*/  ISETP.LT.OR P0, PT, R8.reuse, 0x19, P0 ;  /* 0x000000190800780c */ /* 0x040fe40000701670 */
[C---:B------:R-:W-:Y:S02]  /*5aa0*/  ISETP.LT.OR P1, PT, R8.reuse, 0x2, P1 ;  /* 0x000000020800780c */ /* 0x040fe40000f21670 */
[----:B------:R-:W-:Y:S02]  /*5ab0*/  ISETP.LT.OR P2, PT, R8, 0x21, P2 ;  /* 0x000000210800780c */ /* 0x000fe40001741670 */
[----:B------:R-:W-:-:S02]  /*5ac0*/  FMNMX.FTZ R0, R57, R0, !PT ;  /* 0x0000000039007209 */ /* 0x000fc40007810000 */
[----:B------:R-:W-:Y:S02]  /*5ad0*/  FSEL R32, R130, -INF , !P0 ;  /* 0xff80000082207808 */ /* 0x000fe40004000000 */
[----:B------:R-:W-:Y:S02]  /*5ae0*/  FSEL R55, R27, -INF , !P1 ;  /* 0xff8000001b377808 */ /* 0x000fe40004800000 */
[----:B------:R-:W-:Y:S01]  /*5af0*/  PLOP3.LUT P0, PT, PT, PT, UP1, 0x40, 0x0 ;  /* 0x000000000000781c */ /* 0x000fe20003f0e818 */
[----:B------:R-:W-:Y:S01]  /*5b00*/  UISETP.NE.AND UP1, UPT, UR18, URZ, UPT ;  /* 0x0000003f1200728c */ /* 0x000fe2000bf25270 */
[----:B-1----:R-:W-:Y:S02]  /*5b10*/  FMNMX.FTZ R3, R3, R13, !PT ;  /* 0x0000000d03037209 */ /* 0x002fe40007810000 */
[----:B------:R-:W-:Y:S02]  /*5b20*/  FSEL R246, R18, -INF , !P2 ;  /* 0xff80000012f67808 */ /* 0x000fe40005000000 */
[----:B--2---:R-:W-:Y:S01]  /*5b30*/  FMNMX.FTZ R2, R12, R2, !PT ;  /* 0x000000020c027209 */ /* 0x004fe20007810000 */
[C---:B------:R-:W-:Y:S01]  /*5b40*/  FMUL.FTZ R210, R3.reuse, c[0x0][0x2d0] ;  /* 0x0000b40003d27a20 */ /* 0x040fe20000410000 */
[----:B------:R-:W-:-:S02]  /*5b50*/  FSETP.NEU.FTZ.AND P6, PT, R3, -INF , PT ;  /* 0xff8000000300780b */ /* 0x000fc40003fdd000 */
[----:B------:R-:W-:Y:S01]  /*5b60*/  PLOP3.LUT P1, PT, PT, PT, UP2, 0x40, 0x0 ;  /* 0x000000000000781c */ /* 0x000fe20003f2e828 */
[----:B------:R-:W-:Y:S01]  /*5b70*/  FMUL.FTZ R139, R2, c[0x0][0x2d0] ;  /* 0x0000b400028b7a20 */ /* 0x000fe20000410000 */
[----:B------:R-:W-:Y:S01]  /*5b80*/  FSEL R210, R210, RZ, P6 ;  /* 0x000000ffd2d27208 */ /* 0x000fe20003000000 */
[----:B------:R-:W-:Y:S01]  /*5b90*/  UISETP.NE.AND UP2, UPT, UR24, URZ, UPT ;  /* 0x0000003f1800728c */ /* 0x000fe2000bf45270 */
[----:B------:R-:W-:Y:S02]  /*5ba0*/  FSETP.NEU.FTZ.AND P6, PT, R2, -INF , PT ;  /* 0xff8000000200780b */ /* 0x000fe40003fdd000 */
[----:B------:R-:W-:Y:S01]  /*5bb0*/  PLOP3.LUT P2, PT, PT, PT, UP4, 0x40, 0x0 ;  /* 0x000000000000781c */ /* 0x000fe20003f4e848 */
[----:B------:R-:W-:Y:S01]  /*5bc0*/  UISETP.NE.AND UP4, UPT, UR36, URZ, UPT ;  /* 0x0000003f2400728c */ /* 0x000fe2000bf85270 */
[----:B------:R-:W-:Y:S01]  /*5bd0*/  FSEL R139, R139, RZ, P6 ;  /* 0x000000ff8b8b7208 */ /* 0x000fe20003000000 */
[--C-:B------:R-:W-:Y:S01]  /*5be0*/  FFMA.FTZ R167, R87, c[0x0][0x2d0], -R210.reuse ;  /* 0x0000b40057a77a23 */ /* 0x100fe200000108d2 */
[----:B------:R-:W-:Y:S01]  /*5bf0*/  PLOP3.LUT P6, PT, PT, PT, UP0, 0x40, 0x0 ;  /* 0x000000000000781c */ /* 0x000fe20003fce808 */
[----:B------:R-:W-:Y:S01]  /*5c00*/  UISETP.NE.AND UP0, UPT, UR26, URZ, UPT ;  /* 0x0000003f1a00728c */ /* 0x000fe2000bf05270 */
[----:B------:R-:W-:Y:S01]  /*5c10*/  FMNMX.FTZ R0, R56, R0, !PT ;  /* 0x0000000038007209 */ /* 0x000fe20007810000 */
[--C-:B------:R-:W-:Y:S01]  /*5c20*/  FFMA.FTZ R143, R86, c[0x0][0x2d0], -R210.reuse ;  /* 0x0000b400568f7a23 */ /* 0x100fe200000108d2 */
[----:B------:R-:W-:Y:S01]  /*5c30*/  ISETP.GT.AND P6, PT, R9, 0x9, P6 ;  /* 0x000000090900780c */ /* 0x000fe200037c4270 */
[--C-:B------:R-:W-:Y:S01]  /*5c40*/  FFMA.FTZ R142, R85, c[0x0][0x2d0], -R210.reuse ;  /* 0x0000b400558e7a23 */ /* 0x100fe200000108d2 */
[C---:B------:R-:W-:Y:S01]  /*5c50*/  ISETP.GT.AND P0, PT, R9.reuse, 0x28, P0 ;  /* 0x000000280900780c */ /* 0x040fe20000704270 */
[--C-:B------:R-:W-:Y:S01]  /*5c60*/  FFMA.FTZ R108, R84, c[0x0][0x2d0], -R210.reuse ;  /* 0x0000b400546c7a23 */ /* 0x100fe200000108d2 */
[----:B------:R-:W-:Y:S01]  /*5c70*/  ISETP.LT.OR P6, PT, R8, 0xa, P6 ;  /* 0x0000000a0800780c */ /* 0x000fe200037c1670 */
[--C-:B------:R-:W-:Y:S01]  /*5c80*/  FFMA.FTZ R141, R82, c[0x0][0x2d0], -R139.reuse ;  /* 0x0000b400528d7a23 */ /* 0x100fe2000001088b */
[----:B------:R-:W-:Y:S01]  /*5c90*/  ISETP.GT.AND P1, PT, R9, 0x11, P1 ;  /* 0x000000110900780c */ /* 0x000fe20000f24270 */
[--C-:B------:R-:W-:Y:S01]  /*5ca0*/  FFMA.FTZ R140, R83, c[0x0][0x2d0], -R139.reuse ;  /* 0x0000b400538c7a23 */ /* 0x100fe2000001088b */
[----:B------:R-:W-:Y:S01]  /*5cb0*/  FSEL R43, R135, -INF , !P6 ;  /* 0xff800000872b7808 */ /* 0x000fe20007000000 */
[--C-:B------:R-:W-:Y:S01]  /*5cc0*/  FFMA.FTZ R109, R78, c[0x0][0x2d0], -R139.reuse ;  /* 0x0000b4004e6d7a23 */ /* 0x100fe2000001088b */
[----:B------:R-:W-:Y:S01]  /*5cd0*/  PLOP3.LUT P6, PT, PT, PT, UP0, 0x40, 0x0 ;  /* 0x000000000000781c */ /* 0x000fe20003fce808 */
[----:B------:R-:W-:Y:S01]  /*5ce0*/  UISETP.NE.AND UP0, UPT, UR22, URZ, UPT ;  /* 0x0000003f1600728c */ /* 0x000fe2000bf05270 */
[----:B------:R-:W-:Y:S01]  /*5cf0*/  ISETP.GT.AND P2, PT, R9, 0x30, P2 ;  /* 0x000000300900780c */ /* 0x000fe20001744270 */
[--C-:B------:R-:W-:Y:S01]  /*5d00*/  FFMA.FTZ R110, R79, c[0x0][0x2d0], -R139.reuse ;  /* 0x0000b4004f6e7a23 */ /* 0x100fe2000001088b */
[----:B------:R-:W-:Y:S01]  /*5d10*/  ISETP.GT.AND P6, PT, R9, 0x19, P6 ;  /* 0x000000190900780c */ /* 0x000fe200037c4270 */
[----:B------:R-:W-:Y:S01]  /*5d20*/  MUFU.EX2 R167, R167 ;  /* 0x000000a700a77308 */ /* 0x000fe20000000800 */
[----:B------:R-:W-:Y:S01]  /*5d30*/  FMNMX.FTZ R0, R53, R0, !PT ;  /* 0x0000000035007209 */ /* 0x000fe20007810000 */
[--C-:B------:R-:W-:Y:S01]  /*5d40*/  FFMA.FTZ R121, R77, c[0x0][0x2d0], -R210.reuse ;  /* 0x0000b4004d797a23 */ /* 0x100fe200000108d2 */
[----:B------:R-:W-:Y:S01]  /*5d50*/  ISETP.LT.OR P6, PT, R8, 0x1a, P6 ;  /* 0x0000001a0800780c */ /* 0x000fe200037c1670 */
[--C-:B------:R-:W-:Y:S01]  /*5d60*/  FFMA.FTZ R164, R76, c[0x0][0x2d0], -R210.reuse ;  /* 0x0000b4004ca47a23 */ /* 0x100fe200000108d2 */
[C---:B------:R-:W-:Y:S01]  /*5d70*/  ISETP.LT.OR P0, PT, R8.reuse, 0x29, P0 ;  /* 0x000000290800780c */ /* 0x040fe20000701670 */
[----:B------:R-:W-:Y:S01]  /*5d80*/  LDSM.16.MT88.4 R76, [R218+0x900] ;  /* 0x00090000da4c783b */ /* 0x000fe20000004200 */
[----:B------:R-:W-:Y:S01]  /*5d90*/  FSEL R200, R131, -INF , !P6 ;  /* 0xff80000083c87808 */ /* 0x000fe20007000000 */
[----:B------:R-:W1:Y:S01]  /*5da0*/  MUFU.EX2 R143, R143 ;  /* 0x0000008f008f7308 */ /* 0x000e620000000800 */
[----:B------:R-:W-:Y:S01]  /*5db0*/  PLOP3.LUT P6, PT, PT, PT, UP0, 0x40, 0x0 ;  /* 0x000000000000781c */ /* 0x000fe20003fce808 */
[----:B------:R-:W-:Y:S01]  /*5dc0*/  UISETP.NE.AND UP0, UPT, UR17, URZ, UPT ;  /* 0x0000003f1100728c */ /* 0x000fe2000bf05270 */
[C---:B------:R-:W-:Y:S01]  /*5dd0*/  ISETP.LT.OR P1, PT, R8.reuse, 0x12, P1 ;  /* 0x000000120800780c */ /* 0x040fe20000f21670 */
[--C-:B------:R-:W-:Y:S01]  /*5de0*/  FFMA.FTZ R97, R67, c[0x0][0x2d0], -R139.reuse ;  /* 0x0000b40043617a23 */ /* 0x100fe2000001088b */
[----:B------:R-:W-:Y:S01]  /*5df0*/  ISETP.LT.OR P2, PT, R8, 0x31, P2 ;  /* 0x000000310800780c */ /* 0x000fe20001741670 */
[--C-:B------:R-:W-:Y:S01]  /*5e00*/  FFMA.FTZ R168, R81, c[0x0][0x2d0], -R210.reuse ;  /* 0x0000b40051a87a23 */ /* 0x100fe200000108d2 */
[----:B------:R-:W-:Y:S01]  /*5e10*/  FMNMX.FTZ R0, R52, R0, !PT ;  /* 0x0000000034007209 */ /* 0x000fe20007810000 */
[----:B------:R-:W-:Y:S01]  /*5e20*/  MUFU.EX2 R142, R142 ;  /* 0x0000008e008e7308 */ /* 0x000fe20000000800 */
[----:B------:R-:W-:Y:S01]  /*5e30*/  FSEL R134, R126, -INF , !P0 ;  /* 0xff8000007e867808 */ /* 0x000fe20004000000 */
[--C-:B------:R-:W-:Y:S01]  /*5e40*/  FFMA.FTZ R111, R80, c[0x0][0x2d0], -R210.reuse ;  /* 0x0000b400506f7a23 */ /* 0x100fe200000108d2 */
[----:B------:R-:W-:Y:S01]  /*5e50*/  FSEL R33, R23, -INF , !P1 ;  /* 0xff80000017217808 */ /* 0x000fe20004800000 */
[--C-:B------:R-:W-:Y:S01]  /*5e60*/  FFMA.FTZ R166, R74, c[0x0][0x2d0], -R139.reuse ;  /* 0x0000b4004aa67a23 */ /* 0x100fe2000001088b */
[----:B------:R-:W-:Y:S01]  /*5e70*/  FSEL R126, R14, -INF , !P2 ;  /* 0xff8000000e7e7808 */ /* 0x000fe20005000000 */
[----:B------:R-:W2:Y:S01]  /*5e80*/  LDSM.16.MT88.4 R20, [R218+0x100] ;  /* 0x00010000da14783b */ /* 0x000ea20000004200 */
[----:B------:R-:W-:Y:S01]  /*5e90*/  FMNMX.FTZ R0, R41, R0, !PT ;  /* 0x0000000029007209 */ /* 0x000fe20007810000 */
[----:B------:R-:W3:Y:S01]  /*5ea0*/  MUFU.EX2 R108, R108 ;  /* 0x0000006c006c7308 */ /* 0x000ee20000000800 */
[----:B------:R-:W-:Y:S01]  /*5eb0*/  PLOP3.LUT P1, PT, PT, PT, UP2, 0x40, 0x0 ;  /* 0x000000000000781c */ /* 0x000fe20003f2e828 */
[----:B------:R-:W-:Y:S01]  /*5ec0*/  UISETP.NE.AND UP2, UPT, UR19, URZ, UPT ;  /* 0x0000003f1300728c */ /* 0x000fe2000bf45270 */
[----:B------:R-:W-:Y:S01]  /*5ed0*/  PLOP3.LUT P2, PT, PT, PT, UP0, 0x40, 0x0 ;  /* 0x000000000000781c */ /* 0x000fe20003f4e808 */
[----:B------:R-:W-:Y:S01]  /*5ee0*/  UISETP.NE.AND UP0, UPT, UR33, URZ, UPT ;  /* 0x0000003f2100728c */ /* 0x000fe2000bf05270 */
[----:B------:R-:W-:Y:S01]  /*5ef0*/  FMNMX.FTZ R0, R40, R0, !PT ;  /* 0x0000000028007209 */ /* 0x000fe20007810000 */
[--C-:B------:R-:W-:Y:S01]  /*5f00*/  FFMA.FTZ R165, R75, c[0x0][0x2d0], -R139.reuse ;  /* 0x0000b4004ba57a23 */ /* 0x100fe2000001088b */
[C---:B------:R-:W-:Y:S01]  /*5f10*/  ISETP.GT.AND P1, PT, R9.reuse, 0x21, P1 ;  /* 0x000000210900780c */ /* 0x040fe20000f24270 */
[----:B------:R-:W-:Y:S01]  /*5f20*/  MUFU.EX2 R141, R141 ;  /* 0x0000008d008d7308 */ /* 0x000fe20000000800 */
[----:B------:R-:W-:Y:S01]  /*5f30*/  ISETP.GT.AND P2, PT, R9, 0x40, P2 ;  /* 0x000000400900780c */ /* 0x000fe20001744270 */
[----:B------:R-:W-:Y:S01]  /*5f40*/  LDSM.16.MT88.4 R84, [R220+0x900] ;  /* 0x00090000dc54783b */ /* 0x000fe20000004200 */
[----:B------:R-:W-:Y:S01]  /*5f50*/  FMNMX.FTZ R0, R244, R0, !PT ;  /* 0x00000000f4007209 */ /* 0x000fe20007810000 */
[--C-:B------:R-:W-:Y:S01]  /*5f60*/  FFMA.FTZ R120, R73, c[0x0][0x2d0], -R210.reuse ;  /* 0x0000b40049787a23 */ /* 0x100fe200000108d2 */
[C---:B------:R-:W-:Y:S01]  /*5f70*/  ISETP.LT.OR P1, PT, R8.reuse, 0x22, P1 ;  /* 0x000000220800780c */ /* 0x040fe20000f21670 */
[----:B------:R-:W-:Y:S01]  /*5f80*/  LDSM.16.MT88.4 R80, [R219+0x900] ;  /* 0x00090000db50783b */ /* 0x000fe20000004200 */
[----:B------:R-:W-:Y:S01]  /*5f90*/  ISETP.LT.OR P2, PT, R8, 0x41, P2 ;  /* 0x000000410800780c */ /* 0x000fe20001741670 */
[----:B------:R-:W4:Y:S01]  /*5fa0*/  MUFU.EX2 R140, R140 ;  /* 0x0000008c008c7308 */ /* 0x000f220000000800 */
[----:B------:R-:W-:Y:S01]  /*5fb0*/  FMNMX.FTZ R0, R243, R0, !PT ;  /* 0x00000000f3007209 */ /* 0x000fe20007810000 */
[--C-:B------:R-:W-:Y:S01]  /*5fc0*/  FFMA.FTZ R99, R7, c[0x0][0x2d0], -R210.reuse ;  /* 0x0000b40007637a23 */ /* 0x100fe200000108d2 */
[----:B------:R-:W-:Y:S01]  /*5fd0*/  FSEL R135, R19, -INF , !P1 ;  /* 0xff80000013877808 */ /* 0x000fe20004800000 */
[--C-:B------:R-:W-:Y:S01]  /*5fe0*/  FFMA.FTZ R96, R6, c[0x0][0x2d0], -R210.reuse ;  /* 0x0000b40006607a23 */ /* 0x100fe200000108d2 */
[----:B------:R-:W-:Y:S01]  /*5ff0*/  FSEL R178, R10, -INF , !P2 ;  /* 0xff8000000ab27808 */ /* 0x000fe20005000000 */
[----:B------:R-:W5:Y:S01]  /*6000*/  LDSM.16.MT88.4 R16, [R225+0x100] ;  /* 0x00010000e110783b */ /* 0x000f620000004200 */
[----:B------:R-:W-:Y:S01]  /*6010*/  PLOP3.LUT P1, PT, PT, PT, UP3, 0x40, 0x0 ;  /* 0x000000000000781c */ /* 0x000fe20003f2e838 */
[----:B------:R-:W-:Y:S01]  /*6020*/  UISETP.NE.AND UP3, UPT, UR31, URZ, UPT ;  /* 0x0000003f1f00728c */ /* 0x000fe2000bf65270 */
[----:B------:R-:W-:Y:S01]  /*6030*/  FMNMX.FTZ R10, R191, R55, !PT ;  /* 0x00000037bf0a7209 */ /* 0x000fe20007810000 */
[----:B------:R-:W-:Y:S01]  /*6040*/  MUFU.EX2 R109, R109 ;  /* 0x0000006d006d7308 */ /* 0x000fe20000000800 */
[----:B------:R-:W-:Y:S01]  /*6050*/  FMNMX.FTZ R0, R242, R0, !PT ;  /* 0x00000000f2007209 */ /* 0x000fe20007810000 */
[--C-:B------:R-:W-:Y:S01]  /*6060*/  FFMA.FTZ R98, R49, c[0x0][0x2d0], -R139.reuse ;  /* 0x0000b40031627a23 */ /* 0x100fe2000001088b */
[----:B------:R-:W-:Y:S01]  /*6070*/  ISETP.GT.AND P1, PT, R9, 0x31, P1 ;  /* 0x000000310900780c */ /* 0x000fe20000f24270 */
[--C-:B------:R-:W-:Y:S01]  /*6080*/  FFMA.FTZ R92, R48, c[0x0][0x2d0], -R139.reuse ;  /* 0x0000b400305c7a23 */ /* 0x100fe2000001088b */
[----:B------:R-:W-:Y:S01]  /*6090*/  FMNMX.FTZ R10, R54, R10, !PT ;  /* 0x0000000a360a7209 */ /* 0x000fe20007810000 */
[----:B------:R-:W-:Y:S01]  /*60a0*/  LDSM.16.MT88.4 R48, [R225+0x1100] ;  /* 0x00110000e130783b */ /* 0x000fe20000004200 */
[----:B------:R-:W-:Y:S01]  /*60b0*/  FMNMX.FTZ R0, R245, R0, !PT ;  /* 0x00000000f5007209 */ /* 0x000fe20007810000 */
[----:B------:R-:W1:Y:S01]  /*60c0*/  MUFU.EX2 R110, R110 ;  /* 0x0000006e006e7308 */ /* 0x000e620000000800 */
[----:B------:R-:W-:Y:S01]  /*60d0*/  ISETP.LT.OR P1, PT, R8, 0x32, P1 ;  /* 0x000000320800780c */ /* 0x000fe20000f21670 */
[--C-:B------:R-:W-:Y:S01]  /*60e0*/  FFMA.FTZ R45, R69, c[0x0][0x2d0], -R210.reuse ;  /* 0x0000b400452d7a23 */ /* 0x100fe200000108d2 */
[----:B------:R-:W-:Y:S01]  /*60f0*/  FMNMX.FTZ R10, R43, R10, !PT ;  /* 0x0000000a2b0a7209 */ /* 0x000fe20007810000 */
[--C-:B------:R-:W-:Y:S01]  /*6100*/  FFMA.FTZ R95, R68, c[0x0][0x2d0], -R210.reuse ;  /* 0x0000b400445f7a23 */ /* 0x100fe200000108d2 */
[----:B------:R-:W-:Y:S01]  /*6110*/  FMNMX.FTZ R0, R133, R0, !PT ;  /* 0x0000000085007209 */ /* 0x000fe20007810000 */
[--C-:B------:R-:W-:Y:S01]  /*6120*/  FFMA.FTZ R94, R65, c[0x0][0x2d0], -R210.reuse ;  /* 0x0000b400415e7a23 */ /* 0x100fe200000108d2 */
[----:B------:R-:W-:Y:S01]  /*6130*/  FSEL R204, R15, -INF , !P1 ;  /* 0xff8000000fcc7808 */ /* 0x000fe20004800000 */
[----:B------:R-:W-:Y:S01]  /*6140*/  MUFU.EX2 R168, R168 ;  /* 0x000000a800a87308 */ /* 0x000fe20000000800 */
[----:B------:R-:W-:Y:S01]  /*6150*/  FMNMX.FTZ R10, R42, R10, !PT ;  /* 0x0000000a2a0a7209 */ /* 0x000fe20007810000 */
[----:B------:R-:W-:Y:S01]  /*6160*/  LDSM.16.MT88.4 R12, [R220+0x1100] ;  /* 0x00110000dc0c783b */ /* 0x000fe20000004200 */
[----:B------:R-:W-:Y:S01]  /*6170*/  PLOP3.LUT P0, PT, PT, PT, UP2, 0x40, 0x0 ;  /* 0x000000000000781c */ /* 0x000fe20003f0e828 */
[----:B------:R-:W-:Y:S01]  /*6180*/  UISETP.NE.AND UP2, UPT, UR32, URZ, UPT ;  /* 0x0000003f2000728c */ /* 0x000fe2000bf45270 */
[----:B------:R-:W-:Y:S01]  /*6190*/  PLOP3.LUT P1, PT, PT, PT, UP6, 0x40, 0x0 ;  /* 0x000000000000781c */ /* 0x000fe20003f2e868 */
[--C-:B------:R-:W-:Y:S01]  /*61a0*/  FFMA.FTZ R93, R64, c[0x0][0x2d0], -R210.reuse ;  /* 0x0000b400405d7a23 */ /* 0x100fe200000108d2 */
[----:B------:R-:W-:Y:S01]  /*61b0*/  FMNMX.FTZ R0, R132, R0, !PT ;  /* 0x0000000084007209 */ /* 0x000fe20007810000 */
[----:B------:R-:W1:Y:S01]  /*61c0*/  MUFU.EX2 R111, R111 ;  /* 0x0000006f006f7308 */ /* 0x000e620000000800 */
[----:B------:R-:W-:Y:S01]  /*61d0*/  FMNMX.FTZ R10, R33, R10, !PT ;  /* 0x0000000a210a7209 */ /* 0x000fe20007810000 */
[--C-:B------:R-:W-:Y:S01]  /*61e0*/  FFMA.FTZ R169, R63, c[0x0][0x2d0], -R139.reuse ;  /* 0x0000b4003fa97a23 */ /* 0x100fe2000001088b */
[----:B------:R-:W-:Y:S01]  /*61f0*/  ISETP.GT.AND P6, PT, R9, 0x29, P6 ;  /* 0x000000290900780c */ /* 0x000fe200037c4270 */
[--C-:B------:R-:W-:Y:S01]  /*6200*/  FFMA.FTZ R170, R59, c[0x0][0x2d0], -R139.reuse ;  /* 0x0000b4003baa7a23 */ /* 0x100fe2000001088b */
[C---:B------:R-:W-:Y:S01]  /*6210*/  ISETP.GT.AND P0, PT, R9.reuse, 0x38, P0 ;  /* 0x000000380900780c */ /* 0x040fe20000704270 */
[--C-:B------:R-:W-:Y:S01]  /*6220*/  FFMA.FTZ R171, R62, c[0x0][0x2d0], -R139.reuse ;  /* 0x0000b4003eab7a23 */ /* 0x100fe2000001088b */
[----:B------:R-:W-:Y:S01]  /*6230*/  ISETP.GT.AND P1, PT, R9, 0x41, P1 ;  /* 0x000000410900780c */ /* 0x000fe20000f24270 */
[----:B------:R-:W-:Y:S01]  /*6240*/  MUFU.EX2 R121, R121 ;  /* 0x0000007900797308 */ /* 0x000fe20000000800 */
[----:B------:R-:W-:Y:S01]  /*6250*/  FMNMX.FTZ R0, R125, R0, !PT ;  /* 0x000000007d007209 */ /* 0x000fe20007810000 */
[----:B------:R-:W-:Y:S01]  /*6260*/  FFMA.FTZ R172, R58, c[0x0][0x2d0], -R139 ;  /* 0x0000b4003aac7a23 */ /* 0x000fe2000001088b */
[----:B------:R-:W-:Y:S01]  /*6270*/  FMNMX.FTZ R10, R32, R10, !PT ;  /* 0x0000000a200a7209 */ /* 0x000fe20007810000 */
[----:B------:R-:W-:Y:S01]  /*6280*/  FFMA.FTZ R209, R209, c[0x0][0x2d0], -R210 ;  /* 0x0000b400d1d17a23 */ /* 0x000fe200000108d2 */
[C---:B------:R-:W-:Y:S01]  /*6290*/  ISETP.LT.OR P6, PT, R8.reuse, 0x2a, P6 ;  /* 0x0000002a0800780c */ /* 0x040fe200037c1670 */
[----:B------:R-:W-:Y:S01]  /*62a0*/  ULDC.64 UR18, c[0x0][0x2c8] ;  /* 0x0000b20000127ab9 */ /* 0x000fe20000000a00 */
[C---:B------:R-:W-:Y:S01]  /*62b0*/  ISETP.LT.OR P0, PT, R8.reuse, 0x39, P0 ;  /* 0x000000390800780c */ /* 0x040fe20000701670 */
[----:B------:R-:W-:Y:S01]  /*62c0*/  MUFU.EX2 R164, R164 ;  /* 0x000000a400a47308 */ /* 0x000fe20000000800 */
[----:B------:R-:W-:Y:S01]  /*62d0*/  ISETP.LT.OR P1, PT, R8, 0x42, P1 ;  /* 0x000000420800780c */ /* 0x000fe20000f21670 */
[----:B------:R-:W-:Y:S01]  /*62e0*/  UISETP.NE.AND UP6, UPT, UR34, URZ, UPT ;  /* 0x0000003f2200728c */ /* 0x000fe2000bfc5270 */
[----:B------:R-:W-:Y:S01]  /*62f0*/  FMNMX.FTZ R0, R124, R0, !PT ;  /* 0x000000007c007209 */ /* 0x000fe20007810000 */
[----:B------:R-:W-:Y:S01]  /*6300*/  UIMAD.WIDE.U32 UR20, UR13, UR18, URZ ;  /* 0x000000120d1472a5 */ /* 0x000fe2000f8e003f */
[----:B------:R-:W-:-:S02]  /*6310*/  FMNMX.FTZ R10, R200, R10, !PT ;  /* 0x0000000ac80a7209 */ /* 0x000fc40007810000 */
[----:B------:R-:W-:Y:S01]  /*6320*/  FSEL R127, R127, -INF , !P6 ;  /* 0xff8000007f7f7808 */ /* 0x000fe20007000000 */
[----:B------:R-:W-:Y:S01]  /*6330*/  MUFU.EX2 R166, R166 ;  /* 0x000000a600a67308 */ /* 0x000fe20000000800 */
[----:B------:R-:W-:Y:S01]  /*6340*/  FSEL R202, R122, -INF , !P0 ;  /* 0xff8000007aca7808 */ /* 0x000fe20004000000 */
[----:B------:R-:W-:Y:S01]  /*6350*/  FFMA.FTZ R122, R71, c[0x0][0x2d0], -R139 ;  /* 0x0000b400477a7a23 */ /* 0x000fe2000001088b */
[----:B------:R-:W-:Y:S02]  /*6360*/  FSEL R179, R11, -INF , !P1 ;  /* 0xff8000000bb37808 */ /* 0x000fe40004800000 */
[----:B------:R-:W-:Y:S01]  /*6370*/  PLOP3.LUT P6, PT, PT, PT, UP1, 0x40, 0x0 ;  /* 0x000000000000781c */ /* 0x000fe20003fce818 */
[----:B------:R-:W-:Y:S01]  /*6380*/  UISETP.NE.AND UP1, UPT, UR37, URZ, UPT ;  /* 0x0000003f2500728c */ /* 0x000fe2000bf25270 */
[----:B------:R-:W-:Y:S01]  /*6390*/  PLOP3.LUT P0, PT, PT, PT, UP5, 0x40, 0x0 ;  /* 0x000000000000781c */ /* 0x000fe20003f0e858 */
[----:B------:R-:W1:Y:S01]  /*63a0*/  MUFU.EX2 R165, R165 ;  /* 0x000000a500a57308 */ /* 0x000e620000000800 */
[----:B------:R-:W-:Y:S01]  /*63b0*/  PLOP3.LUT P1, PT, PT, PT, UP4, 0x40, 0x0 ;  /* 0x000000000000781c */ /* 0x000fe20003f2e848 */
[----:B------:R-:W-:Y:S01]  /*63c0*/  UISETP.NE.AND UP5, UPT, UR35, URZ, UPT ;  /* 0x0000003f2300728c */ /* 0x000fe2000bfa5270 */
[----:B------:R-:W-:-:S02]  /*63d0*/  FMNMX.FTZ R0, R158, R0, !PT ;  /* 0x000000009e007209 */ /* 0x000fc40007810000 */
[----:B------:R-:W-:Y:S02]  /*63e0*/  FMNMX.FTZ R10, R246, R10, !PT ;  /* 0x0000000af60a7209 */ /* 0x000fe40007810000 */
[C---:B------:R-:W-:Y:S01]  /*63f0*/  ISETP.GT.AND P6, PT, R9.reuse, 0x39, P6 ;  /* 0x000000390900780c */ /* 0x040fe200037c4270 */
[----:B------:R-:W-:Y:S01]  /*6400*/  MUFU.EX2 R122, R122 ;  /* 0x0000007a007a7308 */ /* 0x000fe20000000800 */
[C---:B------:R-:W-:Y:S02]  /*6410*/  ISETP.GT.AND P0, PT, R9.reuse, 0x48, P0 ;  /* 0x000000480900780c */ /* 0x040fe40000704270 */
[----:B------:R-:W-:Y:S02]  /*6420*/  ISETP.GT.AND P1, PT, R9, 0x49, P1 ;  /* 0x000000490900780c */ /* 0x000fe40000f24270 */
[----:B------:R-:W-:Y:S01]  /*6430*/  FMNMX.FTZ R0, R159, R0, !PT ;  /* 0x000000009f007209 */ /* 0x000fe20007810000 */
[----:B------:R-:W-:Y:S01]  /*6440*/  @UP5 UMOV UR17, UR21 ;  /* 0x0000001500115c82 */ /* 0x000fe20008000000 */
[----:B------:R-:W-:Y:S01]  /*6450*/  FMNMX.FTZ R10, R135, R10, !PT ;  /* 0x0000000a870a7209 */ /* 0x000fe20007810000 */
[----:B------:R-:W-:Y:S01]  /*6460*/  MUFU.EX2 R120, R120 ;  /* 0x0000007800787308 */ /* 0x000fe20000000800 */
[C---:B------:R-:W-:Y:S01]  /*6470*/  ISETP.LT.OR P6, PT, R8.reuse, 0x3a, P6 ;  /* 0x0000003a0800780c */ /* 0x040fe200037c1670 */
[----:B------:R-:W-:Y:S01]  /*6480*/  @UP5 USHF.R.U32.HI UR13, URZ, UR19, UR17 ;  /* 0x000000133f0d5299 */ /* 0x000fe20008011611 */
[C---:B------:R-:W-:Y:S01]  /*6490*/  ISETP.LT.OR P0, PT, R8.reuse, 0x49, P0 ;  /* 0x000000490800780c */ /* 0x040fe20000701670 */
[----:B------:R-:W-:Y:S01]  /*64a0*/  UIADD3 UR17, UR7, -0x2, URZ ;  /* 0xfffffffe07117890 */ /* 0x000fe2000fffe03f */
[----:B------:R-:W-:Y:S01]  /*64b0*/  ISETP.LT.OR P1, PT, R8, 0x4a, P1 ;  /* 0x0000004a0800780c */ /* 0x000fe20000f21670 */
[----:B------:R-:W-:Y:S01]  /*64c0*/  UIADD3 UR6, UR6, UR13, URZ ;  /* 0x0000000d06067290 */ /* 0x000fe2000fffe03f */
[----:B------:R-:W-:Y:S01]  /*64d0*/  FMNMX.FTZ R0, R173, R0, !PT ;  /* 0x00000000ad007209 */ /* 0x000fe20007810000 */
[----:B------:R-:W-:Y:S01]  /*64e0*/  MUFU.EX2 R99, R99 ;  /* 0x0000006300637308 */ /* 0x000fe20000000800 */
[----:B------:R-:W-:Y:S01]  /*64f0*/  FMNMX.FTZ R10, R134, R10, !PT ;  /* 0x0000000a860a7209 */ /* 0x000fe20007810000 */
[----:B------:R-:W-:Y:S01]  /*6500*/  ULDC UR13, c[0x0][0x328] ;  /* 0x0000ca00000d7ab9 */ /* 0x000fe20000000800 */
[----:B------:R-:W-:Y:S01]  /*6510*/  FSEL R201, R123, -INF , !P6 ;  /* 0xff8000007bc97808 */ /* 0x000fe20007000000 */
[--C-:B------:R-:W-:Y:S01]  /*6520*/  FFMA.FTZ R123, R70, c[0x0][0x2d0], -R139.reuse ;  /* 0x0000b400467b7a23 */ /* 0x100fe2000001088b */
[----:B------:R-:W-:Y:S01]  /*6530*/  FSEL R180, R46, -INF , !P0 ;  /* 0xff8000002eb47808 */ /* 0x000fe20004000000 */
[----:B------:R-:W-:Y:S01]  /*6540*/  FFMA.FTZ R46, R72, c[0x0][0x2d0], -R210 ;  /* 0x0000b400482e7a23 */ /* 0x000fe200000108d2 */
[----:B------:R-:W-:Y:S01]  /*6550*/  FSEL R177, R47, -INF , !P1 ;  /* 0xff8000002fb17808 */ /* 0x000fe20004800000 */
[----:B------:R-:W-:Y:S01]  /*6560*/  FFMA.FTZ R47, R66, c[0x0][0x2d0], -R139 ;  /* 0x0000b400422f7a23 */ /* 0x000fe2000001088b */
[----:B------:R-:W-:Y:S01]  /*6570*/  FMNMX.FTZ R0, R174, R0, !PT ;  /* 0x00000000ae007209 */ /* 0x000fe20007810000 */
[----:B------:R-:W1:Y:S01]  /*6580*/  MUFU.EX2 R123, R123 ;  /* 0x0000007b007b7308 */ /* 0x000e620000000800 */
[----:B------:R-:W-:Y:S01]  /*6590*/  PLOP3.LUT P6, PT, PT, PT, UP3, 0x40, 0x0 ;  /* 0x000000000000781c */ /* 0x000fe20003fce838 */
[----:B------:R-:W-:Y:S01]  /*65a0*/  LDSM.16.MT88.4 R72, [R218+0x1100] ;  /* 0x00110000da48783b */ /* 0x000fe20000004200 */
[----:B------:R-:W-:Y:S01]  /*65b0*/  PLOP3.LUT P2, PT, PT, PT, UP2, 0x40, 0x0 ;  /* 0x000000000000781c */ /* 0x000fe20003f4e828 */
[----:B------:R-:W-:Y:S01]  /*65c0*/  UIADD3 UR13, UR6, UR13, URZ ;  /* 0x0000000d060d7290 */ /* 0x000fe2000fffe03f */
[----:B------:R-:W-:Y:S01]  /*65d0*/  PLOP3.LUT P1, PT, PT, PT, UP1, 0x40, 0x0 ;  /* 0x000000000000781c */ /* 0x000fe20003f2e818 */
[----:B------:R-:W-:Y:S01]  /*65e0*/  LDSM.16.MT88.4 R68, [R225+0x1900] ;  /* 0x00190000e144783b */ /* 0x000fe20000004200 */
[----:B------:R-:W-:Y:S01]  /*65f0*/  PLOP3.LUT P0, PT, PT, PT, UP0, 0x40, 0x0 ;  /* 0x000000000000781c */ /* 0x000fe20003f0e808 */
[----:B------:R-:W-:Y:S01]  /*6600*/  MUFU.EX2 R96, R96 ;  /* 0x0000006000607308 */ /* 0x000fe20000000800 */
[----:B------:R-:W-:-:S02]  /*6610*/  FMNMX.FTZ R10, R127, R10, !PT ;  /* 0x0000000a7f0a7209 */ /* 0x000fc40007810000 */
[----:B------:R-:W-:Y:S02]  /*6620*/  FMNMX.FTZ R0, R175, R0, !PT ;  /* 0x00000000af007209 */ /* 0x000fe40007810000 */
[C---:B------:R-:W-:Y:S02]  /*6630*/  ISETP.GT.AND P6, PT, R9.reuse, 0x50, P6 ;  /* 0x000000500900780c */ /* 0x040fe400037c4270 */
[C---:B------:R-:W-:Y:S01]  /*6640*/  ISETP.GT.AND P2, PT, R9.reuse, 0x51, P2 ;  /* 0x000000510900780c */ /* 0x040fe20001744270 */
[----:B------:R-:W-:Y:S01]  /*6650*/  MUFU.EX2 R46, R46 ;  /* 0x0000002e002e7308 */ /* 0x000fe20000000800 */
[C---:B------:R-:W-:Y:S02]  /*6660*/  ISETP.GT.AND P1, PT, R9.reuse, 0x58, P1 ;  /* 0x000000580900780c */ /* 0x040fe40000f24270 */
[----:B------:R-:W-:Y:S02]  /*6670*/  ISETP.GT.AND P0, PT, R9, 0x59, P0 ;  /* 0x000000590900780c */ /* 0x000fe40000704270 */
[----:B------:R-:W-:-:S02]  /*6680*/  FMNMX.FTZ R9, R126, R10, !PT ;  /* 0x0000000a7e097209 */ /* 0x000fc40007810000 */
[----:B------:R-:W-:Y:S01]  /*6690*/  FMNMX.FTZ R0, R176, R0, !PT ;  /* 0x00000000b0007209 */ /* 0x000fe20007810000 */
[----:B------:R-:W-:Y:S01]  /*66a0*/  MUFU.EX2 R98, R98 ;  /* 0x0000006200627308 */ /* 0x000fe20000000800 */
[----:B------:R-:W-:Y:S02]  /*66b0*/  FMNMX.FTZ R9, R204, R9, !PT ;  /* 0x00000009cc097209 */ /* 0x000fe40007810000 */
[----:B------:R-:W-:Y:S02]  /*66c0*/  FMNMX.FTZ R0, R156, R0, !PT ;  /* 0x000000009c007209 */ /* 0x000fe40007810000 */
[----:B------:R-:W-:Y:S02]  /*66d0*/  FMNMX.FTZ R9, R202, R9, !PT ;  /* 0x00000009ca097209 */ /* 0x000fe40007810000 */
[----:B------:R-:W-:Y:S01]  /*66e0*/  FMNMX.FTZ R0, R157, R0, !PT ;  /* 0x000000009d007209 */ /* 0x000fe20007810000 */
[----:B------:R-:W2:Y:S01]  /*66f0*/  MUFU.EX2 R92, R92 ;  /* 0x0000005c005c7308 */ /* 0x000ea20000000800 */
[----:B------:R-:W-:-:S02]  /*6700*/  FMNMX.FTZ R9, R201, R9, !PT ;  /* 0x00000009c9097209 */ /* 0x000fc40007810000 */
[----:B------:R-:W-:Y:S01]  /*6710*/  ISETP.LT.OR P6, PT, R8, 0x51, P6 ;  /* 0x000000510800780c */ /* 0x000fe200037c1670 */
[----:B------:R-:W2:Y:S01]  /*6720*/  SHFL.BFLY PT, R44, R0, 0x2, 0x1f ;  /* 0x0c401f00002c7f89 */ /* 0x000ea200000e0000 */
[----:B------:R-:W-:Y:S02]  /*6730*/  FMNMX.FTZ R9, R178, R9, !PT ;  /* 0x00000009b2097209 */ /* 0x000fe40007810000 */
[C---:B------:R-:W-:Y:S01]  /*6740*/  ISETP.LT.OR P2, PT, R8.reuse, 0x52, P2 ;  /* 0x000000520800780c */ /* 0x040fe20001741670 */
[----:B------:R-:W-:Y:S01]  /*6750*/  MUFU.EX2 R97, R97 ;  /* 0x0000006100617308 */ /* 0x000fe20000000800 */
[C---:B------:R-:W-:Y:S02]  /*6760*/  ISETP.LT.OR P1, PT, R8.reuse, 0x59, P1 ;  /* 0x000000590800780c */ /* 0x040fe40000f21670 */
[----:B------:R-:W-:Y:S02]  /*6770*/  ISETP.LT.OR P0, PT, R8, 0x5a, P0 ;  /* 0x0000005a0800780c */ /* 0x000fe40000701670 */
[----:B------:R-:W-:-:S02]  /*6780*/  FMNMX.FTZ R8, R179, R9, !PT ;  /* 0x00000009b3087209 */ /* 0x000fc40007810000 */
[----:B-1----:R-:W-:Y:S01]  /*6790*/  F2FP.BF16.PACK_AB R128, R143, R167 ;  /* 0x000000a78f80723e */ /* 0x002fe200000010ff */
[----:B------:R-:W1:Y:S01]  /*67a0*/  MUFU.EX2 R47, R47 ;  /* 0x0000002f002f7308 */ /* 0x000e620000000800 */
[----:B---3--:R-:W-:Y:S01]  /*67b0*/  F2FP.BF16.PACK_AB R130, R108, R142 ;  /* 0x0000008e6c82723e */ /* 0x008fe200000010ff */
[----:B------:R-:W-:Y:S01]  /*67c0*/  FADD.FTZ R143, R167, R143 ;  /* 0x0000008fa78f7221 */ /* 0x000fe20000010000 */
[----:B----4-:R-:W-:Y:S02]  /*67d0*/  F2FP.BF16.PACK_AB R129, R140, R141 ;  /* 0x0000008d8c81723e */ /* 0x010fe400000010ff */
[----:B------:R-:W-:Y:S02]  /*67e0*/  F2FP.BF16.PACK_AB R131, R110, R109 ;  /* 0x0000006d6e83723e */ /* 0x000fe400000010ff */
[----:B------:R-:W-:Y:S01]  /*67f0*/  FMNMX.FTZ R67, R180, R8, !PT ;  /* 0x00000008b4437209 */ /* 0x000fe20007810000 */
[----:B------:R-:W-:Y:S01]  /*6800*/  MUFU.EX2 R45, R45 ;  /* 0x0000002d002d7308 */ /* 0x000fe20000000800 */
[----:B------:R-:W-:Y:S01]  /*6810*/  FSEL R187, R118, -INF , !P6 ;  /* 0xff80000076bb7808 */ /* 0x000fe20007000000 */
[----:B------:R-:W-:Y:S01]  /*6820*/  LDSM.16.MT88.4 R8, [R219+0x1100] ;  /* 0x00110000db08783b */ /* 0x000fe20000004200 */
[----:B------:R-:W-:Y:S01]  /*6830*/  FMNMX.FTZ R67, R177, R67, !PT ;  /* 0x00000043b1437209 */ /* 0x000fe20007810000 */
[----:B--2---:R-:W-:Y:S01]  /*6840*/  HMMA.16816.F32.BF16 R24, R128, R20, RZ ;  /* 0x000000148018723c */ /* 0x004fe200000418ff */
[----:B------:R-:W-:-:S02]  /*6850*/  FSEL R182, R119, -INF , !P2 ;  /* 0xff80000077b67808 */ /* 0x000fc40005000000 */
[----:B------:R-:W-:Y:S01]  /*6860*/  FMNMX.FTZ R66, R187, R67, !PT ;  /* 0x00000043bb427209 */ /* 0x000fe20007810000 */
[----:B------:R-:W2:Y:S01]  /*6870*/  MUFU.EX2 R95, R95 ;  /* 0x0000005f005f7308 */ /* 0x000ea20000000800 */
[----:B------:R-:W-:Y:S02]  /*6880*/  FSEL R183, R34, -INF , !P1 ;  /* 0xff80000022b77808 */ /* 0x000fe40004800000 */
[----:B------:R-:W-:Y:S01]  /*6890*/  FMNMX.FTZ R66, R182, R66, !PT ;  /* 0x00000042b6427209 */ /* 0x000fe20007810000 */
[C---:B-----5:R-:W-:Y:S01]  /*68a0*/  HMMA.16816.F32.BF16 R160, R128.reuse, R16, RZ ;  /* 0x0000001080a0723c */ /* 0x060fe200000418ff */
[----:B------:R-:W-:Y:S02]  /*68b0*/  FMNMX.FTZ R0, R0, R44, !PT ;  /* 0x0000002c00007209 */ /* 0x000fe40007810000 */
[----:B------:R-:W-:Y:S01]  /*68c0*/  FSEL R184, R35, -INF , !P0 ;  /* 0xff80000023b87808 */ /* 0x000fe20004000000 */
[----:B------:R-:W-:Y:S01]  /*68d0*/  MUFU.EX2 R94, R94 ;  /* 0x0000005e005e7308 */ /* 0x000fe20000000800 */
[----:B------:R-:W-:Y:S01]  /*68e0*/  FMNMX.FTZ R44, R183, R66, !PT ;  /* 0x00000042b72c7209 */ /* 0x000fe20007810000 */
[----:B------:R-:W3:Y:S01]  /*68f0*/  SHFL.BFLY PT, R34, R0, 0x1, 0x1f ;  /* 0x0c201f0000227f89 */ /* 0x000ee200000e0000 */
[----:B------:R-:W-:Y:S01]  /*6900*/  F2FP.BF16.PACK_AB R4, R111, R168 ;  /* 0x000000a86f04723e */ /* 0x000fe200000010ff */
[C---:B------:R-:W-:Y:S01]  /*6910*/  HMMA.16816.F32.BF16 R144, R128.reuse, R36, RZ ;  /* 0x000000248090723c */ /* 0x040fe200000418ff */
[----:B------:R-:W-:Y:S01]  /*6920*/  FMNMX.FTZ R44, R184, R44, !PT ;  /* 0x0000002cb82c7209 */ /* 0x000fe20007810000 */
[----:B------:R-:W-:Y:S01]  /*6930*/  LDSM.16.MT88.4 R64, [R220+0x1900] ;  /* 0x00190000dc40783b */ /* 0x000fe20000004200 */
[----:B------:R-:W-:Y:S01]  /*6940*/  F2FP.BF16.PACK_AB R5, R165, R166 ;  /* 0x000000a6a505723e */ /* 0x000fe200000010ff */
[----:B------:R-:W-:Y:S01]  /*6950*/  MUFU.EX2 R93, R93 ;  /* 0x0000005d005d7308 */ /* 0x000fe20000000800 */
[----:B------:R-:W-:Y:S01]  /*6960*/  F2FP.BF16.PACK_AB R6, R164, R121 ;  /* 0x00000079a406723e */ /* 0x000fe200000010ff */
[----:B------:R-:W4:Y:S01]  /*6970*/  SHFL.BFLY PT, R35, R44, 0x2, 0x1f ;  /* 0x0c401f002c237f89 */ /* 0x000f2200000e0000 */
[----:B------:R-:W-:Y:S01]  /*6980*/  F2FP.BF16.PACK_AB R7, R122, R123 ;  /* 0x0000007b7a07723e */ /* 0x000fe200000010ff */
[C---:B------:R-:W-:Y:S04]  /*6990*/  HMMA.16816.F32.BF16 R104, R128.reuse, R28, RZ ;  /* 0x0000001c8068723c */ /* 0x040fe800000418ff */
[----:B------:R-:W-:Y:S04]  /*69a0*/  MUFU.EX2 R169, R169 ;  /* 0x000000a900a97308 */ /* 0x000fe80000000800 */
[----:B------:R-:W-:Y:S04]  /*69b0*/  HMMA.16816.F32.BF16 R148, R128, R18, RZ ;  /* 0x000000128094723c */ /* 0x000fe800000418ff */
[----:B------:R-:W5:Y:S01]  /*69c0*/  MUFU.EX2 R170, R170 ;  /* 0x000000aa00aa7308 */ /* 0x000f620000000800 */
[----:B---3--:R-:W-:-:S03]  /*69d0*/  FMNMX.FTZ R0, R0, R34, !PT ;  /* 0x0000002200007209 */ /* 0x008fc60007810000 */
[----:B------:R-:W-:Y:S01]  /*69e0*/  HMMA.16816.F32.BF16 R100, R128, R38, RZ ;  /* 0x000000268064723c */ /* 0x000fe200000418ff */
[C---:B------:R-:W-:Y:S01]  /*69f0*/  FSETP.NEU.FTZ.AND P0, PT, R0.reuse, -INF , PT ;  /* 0xff8000000000780b */ /* 0x040fe20003f1d000 */
[----:B------:R-:W-:Y:S02]  /*6a00*/  FMUL.FTZ R203, R0, c[0x0][0x2d0] ;  /* 0x0000b40000cb7a20 */ /* 0x000fe40000410000 */
[----:B------:R-:W-:Y:S01]  /*6a10*/  MUFU.EX2 R171, R171 ;  /* 0x000000ab00ab7308 */ /* 0x000fe20000000800 */
[----:B----4-:R-:W-:-:S03]  /*6a20*/  FMNMX.FTZ R44, R44, R35, !PT ;  /* 0x000000232c2c7209 */ /* 0x010fc60007810000 */
[----:B------:R-:W-:Y:S01]  /*6a30*/  HMMA.16816.F32.BF16 R112, R128, R30, RZ ;  /* 0x0000001e8070723c */ /* 0x000fe200000418ff */
[----:B------:R-:W-:-:S03]  /*6a40*/  FSEL R203, R203, RZ, P0 ;  /* 0x000000ffcbcb7208 */ /* 0x000fc60000000000 */
[----:B------:R-:W3:Y:S02]  /*6a50*/  MUFU.EX2 R172, R172 ;  /* 0x000000ac00ac7308 */ /* 0x000ee40000000800 */
[--C-:B------:R-:W-:Y:S02]  /*6a60*/  FFMA.FTZ R181, R61, c[0x0][0x2d0], -R203.reuse ;  /* 0x0000b4003db57a23 */ /* 0x100fe400000108cb */
[----:B------:R-:W-:Y:S01]  /*6a70*/  HMMA.16816.F32.BF16 R128, R128, R22, RZ ;  /* 0x000000168080723c */ /* 0x000fe200000418ff */
[--C-:B------:R-:W-:Y:S02]  /*6a80*/  FFMA.FTZ R186, R60, c[0x0][0x2d0], -R203.reuse ;  /* 0x0000b4003cba7a23 */ /* 0x100fe400000108cb */
[--C-:B------:R-:W-:Y:S01]  /*6a90*/  FFMA.FTZ R185, R57, c[0x0][0x2d0], -R203.reuse ;  /* 0x0000b40039b97a23 */ /* 0x100fe200000108cb */
[----:B------:R-:W-:Y:S01]  /*6aa0*/  LDSM.16.MT88.4 R60, [R219+0x1900] ;  /* 0x00190000db3c783b */ /* 0x000fe20000004200 */
[--C-:B------:R-:W-:Y:S01]  /*6ab0*/  FFMA.FTZ R189, R56, c[0x0][0x2d0], -R203.reuse ;  /* 0x0000b40038bd7a23 */ /* 0x100fe200000108cb */
[----:B------:R-:W-:Y:S01]  /*6ac0*/  MUFU.EX2 R181, R181 ;  /* 0x000000b500b57308 */ /* 0x000fe20000000800 */
[--C-:B------:R-:W-:Y:S01]  /*6ad0*/  FFMA.FTZ R188, R53, c[0x0][0x2d0], -R203.reuse ;  /* 0x0000b40035bc7a23 */ /* 0x100fe200000108cb */
[----:B------:R-:W-:Y:S01]  /*6ae0*/  HMMA.16816.F32.BF16 R24, R4, R76, R24 ;  /* 0x0000004c0418723c */ /* 0x000fe20000041818 */
[----:B------:R-:W-:Y:S01]  /*6af0*/  LDSM.16.MT88.4 R56, [R218+0x1900] ;  /* 0x00190000da38783b */ /* 0x000fe20000004200 */
[----:B------:R-:W-:-:S02]  /*6b00*/  FFMA.FTZ R190, R52, c[0x0][0x2d0], -R203 ;  /* 0x0000b40034be7a23 */ /* 0x000fc400000108cb */
[--C-:B------:R-:W-:Y:S02]  /*6b10*/  FFMA.FTZ R195, R41, c[0x0][0x2d0], -R203.reuse ;  /* 0x0000b40029c37a23 */ /* 0x100fe400000108cb */
[----:B------:R-:W4:Y:S01]  /*6b20*/  MUFU.EX2 R186, R186 ;  /* 0x000000ba00ba7308 */ /* 0x000f220000000800 */
[----:B------:R-:W-:Y:S01]  /*6b30*/  FFMA.FTZ R196, R40, c[0x0][0x2d0], -R203 ;  /* 0x0000b40028c47a23 */ /* 0x000fe200000108cb */
[C---:B------:R-:W-:Y:S06]  /*6b40*/  HMMA.16816.F32.BF16 R160, R4.reuse, R88, R160 ;  /* 0x0000005804a0723c */ /* 0x040fec00000418a0 */
[----:B------:R-:W-:Y:S02]  /*6b50*/  MUFU.EX2 R185, R185 ;  /* 0x000000b900b97308 */ /* 0x000fe40000000800 */
[C---:B------:R-:W-:Y:S06]  /*6b60*/  HMMA.16816.F32.BF16 R144, R4.reuse, R84, R144 ;  /* 0x000000540490723c */ /* 0x040fec0000041890 */
[----:B------:R-:W1:Y:S02]  /*6b70*/  MUFU.EX2 R189, R189 ;  /* 0x000000bd00bd7308 */ /* 0x000e640000000800 */
[C---:B------:R-:W-:Y:S06]  /*6b80*/  HMMA.16816.F32.BF16 R104, R4.reuse, R80, R104 ;  /* 0x000000500468723c */ /* 0x040fec0000041868 */
[----:B------:R-:W-:Y:S02]  /*6b90*/  MUFU.EX2 R188, R188 ;  /* 0x000000bc00bc7308 */ /* 0x000fe40000000800 */
[C---:B------:R-:W-:Y:S06]  /*6ba0*/  HMMA.16816.F32.BF16 R148, R4.reuse, R90, R148 ;  /* 0x0000005a0494723c */ /* 0x040fec0000041894 */
[----:B------:R-:W-:Y:S02]  /*6bb0*/  MUFU.EX2 R190, R190 ;  /* 0x000000be00be7308 */ /* 0x000fe40000000800 */
[C---:B------:R-:W-:Y:S06]  /*6bc0*/  HMMA.16816.F32.BF16 R100, R4.reuse, R86, R100 ;  /* 0x000000560464723c */ /* 0x040fec0000041864 */
[----:B------:R-:W-:Y:S02]  /*6bd0*/  MUFU.EX2 R195, R195 ;  /* 0x000000c300c37308 */ /* 0x000fe40000000800 */
[C---:B------:R-:W-:Y:S06]  /*6be0*/  HMMA.16816.F32.BF16 R112, R4.reuse, R82, R112 ;  /* 0x000000520470723c */ /* 0x040fec0000041870 */
[----:B------:R-:W-:Y:S02]  /*6bf0*/  MUFU.EX2 R196, R196 ;  /* 0x000000c400c47308 */ /* 0x000fe40000000800 */
[----:B------:R-:W-:Y:S07]  /*6c00*/  HMMA.16816.F32.BF16 R128, R4, R78, R128 ;  /* 0x0000004e0480723c */ /* 0x000fee0000041880 */
[----:B------:R-:W-:-:S02]  /*6c10*/  F2FP.BF16.PACK_AB R4, R99, R120 ;  /* 0x000000786304723e */ /* 0x000fc400000010ff */
[----:B------:R-:W-:Y:S02]  /*6c20*/  F2FP.BF16.PACK_AB R5, R92, R98 ;  /* 0x000000625c05723e */ /* 0x000fe400000010ff */
[----:B------:R-:W-:Y:S02]  /*6c30*/  F2FP.BF16.PACK_AB R6, R46, R96 ;  /* 0x000000602e06723e */ /* 0x000fe400000010ff */
[----:B-1----:R-:W-:-:S07]  /*6c40*/  F2FP.BF16.PACK_AB R7, R47, R97 ;  /* 0x000000612f07723e */ /* 0x002fce00000010ff */
[C---:B------:R-:W-:Y:S01]  /*6c50*/  HMMA.16816.F32.BF16 R116, R4.reuse, R72, R24 ;  /* 0x000000480474723c */ /* 0x040fe20000041818 */
[----:B------:R-:W1:Y:S07]  /*6c60*/  SHFL.BFLY PT, R24, R44, 0x1, 0x1f ;  /* 0x0c201f002c187f89 */ /* 0x000e6e00000e0000 */
[C---:B------:R-:W-:Y:S08]  /*6c70*/  HMMA.16816.F32.BF16 R160, R4.reuse, R48, R160 ;  /* 0x0000003004a0723c */ /* 0x040ff000000418a0 */
[C---:B------:R-:W-:Y:S08]  /*6c80*/  HMMA.16816.F32.BF16 R144, R4.reuse, R12, R144 ;  /* 0x0000000c0490723c */ /* 0x040ff00000041890 */
[----:B------:R-:W-:Y:S01]  /*6c90*/  HMMA.16816.F32.BF16 R104, R4, R8, R104 ;  /* 0x000000080468723c */ /* 0x000fe20000041868 */
[----:B-1----:R-:W-:-:S04]  /*6ca0*/  FMNMX.FTZ R44, R24, R44, !PT ;  /* 0x0000002c182c7209 */ /* 0x002fc80007810000 */
[C---:B------:R-:W-:Y:S01]  /*6cb0*/  FSETP.NEU.FTZ.AND P0, PT, R44.reuse, -INF , PT ;  /* 0xff8000002c00780b */ /* 0x040fe20003f1d000 */
[----:B------:R-:W-:Y:S02]  /*6cc0*/  FMUL.FTZ R205, R44, c[0x0][0x2d0] ;  /* 0x0000b4002ccd7a20 */ /* 0x000fe40000410000 */
[----:B------:R-:W-:Y:S03]  /*6cd0*/  HMMA.16816.F32.BF16 R148, R4, R50, R148 ;  /* 0x000000320494723c */ /* 0x000fe60000041894 */
[----:B------:R-:W-:Y:S02]  /*6ce0*/  FSEL R205, R205, RZ, P0 ;  /* 0x000000ffcdcd7208 */ /* 0x000fe40000000000 */
[----:B------:R-:W-:-:S03]  /*6cf0*/  PLOP3.LUT P0, PT, PT, PT, UP6, 0x40, 0x0 ;  /* 0x000000000000781c */ /* 0x000fc60003f0e868 */
[C---:B------:R-:W-:Y:S01]  /*6d00*/  HMMA.16816.F32.BF16 R100, R4.reuse, R14, R100 ;  /* 0x0000000e0464723c */ /* 0x040fe20000041864 */
[--C-:B------:R-:W-:Y:S02]  /*6d10*/  FFMA.FTZ R191, R191, c[0x0][0x2d0], -R205.reuse ;  /* 0x0000b400bfbf7a23 */ /* 0x100fe400000108cd */
[--C-:B------:R-:W-:Y:S02]  /*6d20*/  FFMA.FTZ R193, R55, c[0x0][0x2d0], -R205.reuse ;  /* 0x0000b40037c17a23 */ /* 0x100fe400000108cd */
[--C-:B------:R-:W-:Y:S02]  /*6d30*/  FFMA.FTZ R192, R54, c[0x0][0x2d0], -R205.reuse ;  /* 0x0000b40036c07a23 */ /* 0x100fe400000108cd */
[--C-:B------:R-:W-:Y:S01]  /*6d40*/  FFMA.FTZ R194, R43, c[0x0][0x2d0], -R205.reuse ;  /* 0x0000b4002bc27a23 */ /* 0x100fe200000108cd */
[----:B------:R-:W-:Y:S01]  /*6d50*/  HMMA.16816.F32.BF16 R112, R4, R10, R112 ;  /* 0x0000000a0470723c */ /* 0x000fe20000041870 */
[----:B------:R-:W-:Y:S01]  /*6d60*/  MUFU.EX2 R191, R191 ;  /* 0x000000bf00bf7308 */ /* 0x000fe20000000800 */
[----:B------:R-:W-:-:S02]  /*6d70*/  FFMA.FTZ R198, R42, c[0x0][0x2d0], -R205 ;  /* 0x0000b4002ac67a23 */ /* 0x000fc400000108cd */
[--C-:B------:R-:W-:Y:S02]  /*6d80*/  FFMA.FTZ R199, R33, c[0x0][0x2d0], -R205.reuse ;  /* 0x0000b40021c77a23 */ /* 0x100fe400000108cd */
[--C-:B------:R-:W-:Y:S02]  /*6d90*/  FFMA.FTZ R197, R32, c[0x0][0x2d0], -R205.reuse ;  /* 0x0000b40020c57a23 */ /* 0x100fe400000108cd */
[----:B------:R-:W-:Y:S01]  /*6da0*/  HMMA.16816.F32.BF16 R128, R4, R74, R128 ;  /* 0x0000004a0480723c */ /* 0x000fe20000041880 */
[----:B------:R-:W1:Y:S01]  /*6db0*/  MUFU.EX2 R193, R193 ;  /* 0x000000c100c17308 */ /* 0x000e620000000800 */
[--C-:B------:R-:W-:Y:S02]  /*6dc0*/  FFMA.FTZ R200, R200, c[0x0][0x2d0], -R205.reuse ;  /* 0x0000b400c8c87a23 */ /* 0x100fe400000108cd */
[--C-:B------:R-:W-:Y:S02]  /*6dd0*/  FFMA.FTZ R204, R204, c[0x0][0x2d0], -R205.reuse ;  /* 0x0000b400cccc7a23 */ /* 0x100fe400000108cd */
[--C-:B------:R-:W-:Y:S01]  /*6de0*/  FFMA.FTZ R202, R202, c[0x0][0x2d0], -R205.reuse ;  /* 0x0000b400caca7a23 */ /* 0x100fe200000108cd */
[----:B--2---:R-:W-:Y:S01]  /*6df0*/  F2FP.BF16.PACK_AB R4, R95, R45 ;  /* 0x0000002d5f04723e */ /* 0x004fe200000010ff */
[--C-:B------:R-:W-:Y:S01]  /*6e00*/  FFMA.FTZ R201, R201, c[0x0][0x2d0], -R205.reuse ;  /* 0x0000b400c9c97a23 */ /* 0x100fe200000108cd */
[----:B------:R-:W-:Y:S01]  /*6e10*/  MUFU.EX2 R192, R192 ;  /* 0x000000c000c07308 */ /* 0x000fe20000000800 */
[----:B-----5:R-:W-:Y:S01]  /*6e20*/  F2FP.BF16.PACK_AB R5, R170, R169 ;  /* 0x000000a9aa05723e */ /* 0x020fe200000010ff */
[----:B------:R-:W-:Y:S01]  /*6e30*/  FFMA.FTZ R184, R184, c[0x0][0x2d0], -R205 ;  /* 0x0000b400b8b87a23 */ /* 0x000fe200000108cd */
[----:B------:R-:W-:-:S02]  /*6e40*/  F2FP.BF16.PACK_AB R6, R93, R94 ;  /* 0x0000005e5d06723e */ /* 0x000fc400000010ff */
[----:B---3--:R-:W-:-:S03]  /*6e50*/  F2FP.BF16.PACK_AB R7, R172, R171 ;  /* 0x000000abac07723e */ /* 0x008fc600000010ff */
[----:B------:R-:W2:Y:S04]  /*6e60*/  MUFU.EX2 R194, R194 ;  /* 0x000000c200c27308 */ /* 0x000ea80000000800 */
[C---:B------:R-:W-:Y:S04]  /*6e70*/  HMMA.16816.F32.BF16 R160, R4.reuse, R68, R160 ;  /* 0x0000004404a0723c */ /* 0x040fe800000418a0 */
[----:B------:R-:W3:Y:S04]  /*6e80*/  MUFU.EX2 R198, R198 ;  /* 0x000000c600c67308 */ /* 0x000ee80000000800 */
[C---:B------:R-:W-:Y:S04]  /*6e90*/  HMMA.16816.F32.BF16 R148, R4.reuse, R70, R148 ;  /* 0x000000460494723c */ /* 0x040fe80000041894 */
[----:B------:R-:W5:Y:S04]  /*6ea0*/  MUFU.EX2 R199, R199 ;  /* 0x000000c700c77308 */ /* 0x000f680000000800 */
[C---:B------:R-:W-:Y:S04]  /*6eb0*/  HMMA.16816.F32.BF16 R144, R4.reuse, R64, R144 ;  /* 0x000000400490723c */ /* 0x040fe80000041890 */
[----:B------:R-:W1:Y:S04]  /*6ec0*/  MUFU.EX2 R197, R197 ;  /* 0x000000c500c57308 */ /* 0x000e680000000800 */
[C---:B------:R-:W-:Y:S04]  /*6ed0*/  HMMA.16816.F32.BF16 R100, R4.reuse, R66, R100 ;  /* 0x000000420464723c */ /* 0x040fe80000041864 */
[----:B------:R-:W1:Y:S04]  /*6ee0*/  MUFU.EX2 R200, R200 ;  /* 0x000000c800c87308 */ /* 0x000e680000000800 */
[C---:B------:R-:W-:Y:S04]  /*6ef0*/  HMMA.16816.F32.BF16 R104, R4.reuse, R60, R104 ;  /* 0x0000003c0468723c */ /* 0x040fe80000041868 */
[----:B------:R-:W-:Y:S04]  /*6f00*/  MUFU.EX2 R204, R204 ;  /* 0x000000cc00cc7308 */ /* 0x000fe80000000800 */
[C---:B------:R-:W-:Y:S04]  /*6f10*/  HMMA.16816.F32.BF16 R112, R4.reuse, R62, R112 ;  /* 0x0000003e0470723c */ /* 0x040fe80000041870 */
[----:B------:R-:W-:Y:S04]  /*6f20*/  MUFU.EX2 R202, R202 ;  /* 0x000000ca00ca7308 */ /* 0x000fe80000000800 */
[C---:B------:R-:W-:Y:S04]  /*6f30*/  HMMA.16816.F32.BF16 R116, R4.reuse, R56, R116 ;  /* 0x000000380474723c */ /* 0x040fe80000041874 */
[----:B------:R-:W-:Y:S04]  /*6f40*/  MUFU.EX2 R201, R201 ;  /* 0x000000c900c97308 */ /* 0x000fe80000000800 */
[----:B------:R-:W-:Y:S07]  /*6f50*/  HMMA.16816.F32.BF16 R128, R4, R58, R128 ;  /* 0x0000003a0480723c */ /* 0x000fee0000041880 */
[----:B----4-:R-:W-:Y:S01]  /*6f60*/  F2FP.BF16.PACK_AB R4, R186, R181 ;  /* 0x000000b5ba04723e */ /* 0x010fe200000010ff */
[----:B------:R-:W-:Y:S01]  /*6f70*/  FADD.FTZ R181, R181, R186 ;  /* 0x000000bab5b57221 */ /* 0x000fe20000010000 */
[----:B------:R-:W-:-:S02]  /*6f80*/  F2FP.BF16.PACK_AB R6, R189, R185 ;  /* 0x000000b9bd06723e */ /* 0x000fc400000010ff */
[----:B-1----:R-:W-:Y:S01]  /*6f90*/  F2FP.BF16.PACK_AB R5, R193, R191 ;  /* 0x000000bfc105723e */ /* 0x002fe200000010ff */
[----:B------:R-:W-:Y:S01]  /*6fa0*/  FADD.FTZ R191, R191, R193 ;  /* 0x000000c1bfbf7221 */ /* 0x000fe20000010000 */
[----:B--2---:R-:W-:Y:S01]  /*6fb0*/  F2FP.BF16.PACK_AB R7, R194, R192 ;  /* 0x000000c0c207723e */ /* 0x004fe200000010ff */
[----:B------:R-:W-:Y:S02]  /*6fc0*/  FADD.FTZ R181, R185, R181 ;  /* 0x000000b5b9b57221 */ /* 0x000fe40000010000 */
[----:B------:R-:W-:Y:S02]  /*6fd0*/  FADD.FTZ R191, R192, R191 ;  /* 0x000000bfc0bf7221 */ /* 0x000fe40000010000 */
[----:B------:R-:W-:Y:S02]  /*6fe0*/  FADD.FTZ R181, R189, R181 ;  /* 0x000000b5bdb57221 */ /* 0x000fe40000010000 */
[----:B------:R-:W-:Y:S01]  /*6ff0*/  HMMA.16816.F32.BF16 R40, R4, R36, RZ ;  /* 0x000000240428723c */ /* 0x000fe200000418ff */
[----:B------:R-:W-:-:S02]  /*7000*/  FADD.FTZ R191, R194, R191 ;  /* 0x000000bfc2bf7221 */ /* 0x000fc40000010000 */
[----:B------:R-:W-:Y:S02]  /*7010*/  FADD.FTZ R181, R188, R181 ;  /* 0x000000b5bcb57221 */ /* 0x000fe40000010000 */
[----:B---3--:R-:W-:Y:S02]  /*7020*/  FADD.FTZ R191, R198, R191 ;  /* 0x000000bfc6bf7221 */ /* 0x008fe40000010000 */
        /* <DEDUP_REMOVED lines=22> */
[----:B------:R-:W1:Y:S02]  /*7190*/  MUFU.EX2 R88, R88 ;  /* 0x0000005800587308 */ /* 0x000e640000000800 */
[--C-:B------:R-:W-:Y:S01]  /*71a0*/  FFMA.FTZ R84, R245, c[0x0][0x2d0], -R203.reuse ;  /* 0x0000b400f5547a23 */ /* 0x100fe200000108cb */
[C---:B------:R-:W-:Y:S01]  /*71b0*/  HMMA.16816.F32.BF16 R32, R4.reuse, R80, R32 ;  /* 0x000000500420723c */ /* 0x040fe20000041820 */
[----:B------:R-:W-:Y:S02]  /*71c0*/  FFMA.FTZ R85, R239, c[0x0][0x2d0], -R210 ;  /* 0x0000b400ef557a23 */ /* 0x000fe400000108d2 */
[----:B------:R-:W-:Y:S02]  /*71d0*/  FFMA.FTZ R239, R132, c[0x0][0x2d0], -R203 ;  /* 0x0000b40084ef7a23 */ /* 0x000fe400000108cb */
[----:B------:R-:W-:Y:S02]  /*71e0*/  MUFU.EX2 R84, R84 ;  /* 0x0000005400547308 */ /* 0x000fe40000000800 */
[--C-:B------:R-:W-:Y:S01]  /*71f0*/  FFMA.FTZ R81, R246, c[0x0][0x2d0], -R205.reuse ;  /* 0x0000b400f6517a23 */ /* 0x100fe200000108cd */
[----:B------:R-:W-:Y:S01]  /*7200*/  HMMA.16816.F32.BF16 R24, R4, R76, R24 ;  /* 0x0000004c0418723c */ /* 0x000fe20000041818 */
[----:B------:R-:W-:-:S04]  /*7210*/  FFMA.FTZ R80, R135, c[0x0][0x2d0], -R205 ;  /* 0x0000b40087507a23 */ /* 0x000fc800000108cd */
[----:B------:R-:W-:Y:S01]  /*7220*/  MUFU.EX2 R81, R81 ;  /* 0x0000005100517308 */ /* 0x000fe20000000800 */
[----:B-1----:R-:W-:Y:S02]  /*7230*/  FADD.FTZ R181, R88, R181 ;  /* 0x000000b558b57221 */ /* 0x002fe40000010000 */
        /* <DEDUP_REMOVED lines=10> */
[----:B------:R-:W-:Y:S01]  /*72e0*/  HMMA.16816.F32.BF16 R28, R4, R82, R28 ;  /* 0x00000052041c723c */ /* 0x000fe2000004181c */
[--C-:B------:R-:W-:Y:S01]  /*72f0*/  FFMA.FTZ R90, R241, c[0x0][0x2d0], -R139.reuse ;  /* 0x0000b400f15a7a23 */ /* 0x100fe2000001088b */
[----:B------:R-:W-:Y:S01]  /*7300*/  LDSM.16.MT88.4 R124, [R218+0x2900] ;  /* 0x00290000da7c783b */ /* 0x000fe20000004200 */
[----:B------:R-:W-:Y:S02]  /*7310*/  FFMA.FTZ R91, R238, c[0x0][0x2d0], -R139 ;  /* 0x0000b400ee5b7a23 */ /* 0x000fe4000001088b */
[----:B------:R-:W2:Y:S01]  /*7320*/  MUFU.EX2 R86, R86 ;  /* 0x0000005600567308 */ /* 0x000ea20000000800 */
[----:B------:R-:W-:-:S02]  /*7330*/  FFMA.FTZ R241, R136, c[0x0][0x2d0], -R210 ;  /* 0x0000b40088f17a23 */ /* 0x000fc400000108d2 */
[----:B------:R-:W-:Y:S01]  /*7340*/  HMMA.16816.F32.BF16 R20, R4, R78, R20 ;  /* 0x0000004e0414723c */ /* 0x000fe20000041814 */
[--C-:B------:R-:W-:Y:S02]  /*7350*/  FFMA.FTZ R83, R206, c[0x0][0x2d0], -R210.reuse ;  /* 0x0000b400ce537a23 */ /* 0x100fe400000108d2 */
[--C-:B------:R-:W-:Y:S02]  /*7360*/  FFMA.FTZ R82, R208, c[0x0][0x2d0], -R210.reuse ;  /* 0x0000b400d0527a23 */ /* 0x100fe400000108d2 */
[----:B------:R-:W-:Y:S01]  /*7370*/  MUFU.EX2 R77, R77 ;  /* 0x0000004d004d7308 */ /* 0x000fe20000000800 */
[--C-:B------:R-:W-:Y:S01]  /*7380*/  FFMA.FTZ R206, R240, c[0x0][0x2d0], -R139.reuse ;  /* 0x0000b400f0ce7a23 */ /* 0x100fe2000001088b */
[----:B-1----:R-:W-:Y:S01]  /*7390*/  F2FP.BF16.PACK_AB R4, R87, R88 ;  /* 0x000000585704723e */ /* 0x002fe200000010ff */
[----:B------:R-:W-:Y:S01]  /*73a0*/  FFMA.FTZ R79, R207, c[0x0][0x2d0], -R210 ;  /* 0x0000b400cf4f7a23 */ /* 0x000fe200000108d2 */
[----:B------:R-:W-:Y:S01]  /*73b0*/  F2FP.BF16.PACK_AB R5, R80, R81 ;  /* 0x000000515005723e */ /* 0x000fe200000010ff */
[----:B------:R-:W-:-:S02]  /*73c0*/  FFMA.FTZ R207, R211, c[0x0][0x2d0], -R139 ;  /* 0x0000b400d3cf7a23 */ /* 0x000fc4000001088b */
[----:B------:R-:W-:Y:S01]  /*73d0*/  FFMA.FTZ R208, R137, c[0x0][0x2d0], -R210 ;  /* 0x0000b40089d07a23 */ /* 0x000fe200000108d2 */
[----:B------:R-:W1:Y:S01]  /*73e0*/  MUFU.EX2 R76, R76 ;  /* 0x0000004c004c7308 */ /* 0x000e620000000800 */
[----:B--2---:R-:W-:Y:S01]  /*73f0*/  F2FP.BF16.PACK_AB R6, R84, R86 ;  /* 0x000000565406723e */ /* 0x004fe200000010ff */
[--C-:B------:R-:W-:Y:S02]  /*7400*/  FFMA.FTZ R210, R153, c[0x0][0x2d0], -R139.reuse ;  /* 0x0000b40099d27a23 */ /* 0x100fe4000001088b */
[--C-:B------:R-:W-:Y:S02]  /*7410*/  FFMA.FTZ R211, R152, c[0x0][0x2d0], -R139.reuse ;  /* 0x0000b40098d37a23 */ /* 0x100fe4000001088b */
[----:B------:R-:W-:Y:S02]  /*7420*/  FFMA.FTZ R240, R138, c[0x0][0x2d0], -R139 ;  /* 0x0000b4008af07a23 */ /* 0x000fe4000001088b */
[----:B------:R-:W-:Y:S01]  /*7430*/  MUFU.EX2 R85, R85 ;  /* 0x0000005500557308 */ /* 0x000fe20000000800 */
[----:B------:R-:W-:-:S02]  /*7440*/  FFMA.FTZ R238, R133, c[0x0][0x2d0], -R203 ;  /* 0x0000b40085ee7a23 */ /* 0x000fc400000108cb */
[----:B------:R-:W-:Y:S01]  /*7450*/  LDSM.16.MT88.4 R132, [R219+0x2900] ;  /* 0x00290000db84783b */ /* 0x000fe20000004200 */
[----:B------:R-:W-:Y:S02]  /*7460*/  FADD.FTZ R191, R81, R191 ;  /* 0x000000bf51bf7221 */ /* 0x000fe40000010000 */
[----:B------:R-:W-:Y:S01]  /*7470*/  FADD.FTZ R181, R87, R181 ;  /* 0x000000b557b57221 */ /* 0x000fe20000010000 */
[----:B-1----:R-:W-:Y:S01]  /*7480*/  F2FP.BF16.PACK_AB R7, R76, R77 ;  /* 0x0000004d4c07723e */ /* 0x002fe200000010ff */
[----:B------:R-:W1:Y:S01]  /*7490*/  MUFU.EX2 R82, R82 ;  /* 0x0000005200527308 */ /* 0x000e620000000800 */
[----:B------:R-:W-:Y:S02]  /*74a0*/  FADD.FTZ R191, R80, R191 ;  /* 0x000000bf50bf7221 */ /* 0x000fe40000010000 */
[----:B------:R-:W-:Y:S02]  /*74b0*/  FADD.FTZ R181, R86, R181 ;  /* 0x000000b556b57221 */ /* 0x000fe40000010000 */
[----:B------:R-:W-:Y:S01]  /*74c0*/  FADD.FTZ R191, R77, R191 ;  /* 0x000000bf4dbf7221 */ /* 0x000fe20000010000 */
[----:B------:R-:W-:Y:S01]  /*74d0*/  HMMA.16816.F32.BF16 R52, R4, R48, R52 ;  /* 0x000000300434723c */ /* 0x000fe20000041834 */
[----:B------:R-:W-:Y:S01]  /*74e0*/  FADD.FTZ R181, R84, R181 ;  /* 0x000000b554b57221 */ /* 0x000fe20000010000 */
[----:B------:R2:W-:Y:S01]  /*74f0*/  MUFU.EX2 R78, R209 ;  /* 0x000000d1004e7308 */ /* 0x0005e20000000800 */
[----:B------:R-:W-:-:S05]  /*7500*/  FADD.FTZ R191, R76, R191 ;  /* 0x000000bf4cbf7221 */ /* 0x000fca0000010000 */
[C---:B------:R-:W-:Y:S01]  /*7510*/  HMMA.16816.F32.BF16 R48, R4.reuse, R50, R16 ;  /* 0x000000320430723c */ /* 0x040fe20000041810 */
[----:B------:R-:W3:Y:S01]  /*7520*/  LDSM.16.MT88.4 R16, [R225+0x2100] ;  /* 0x00210000e110783b */ /* 0x000ee20000004200 */
[----:B------:R-:W-:Y:S06]  /*7530*/  MUFU.EX2 R79, R79 ;  /* 0x0000004f004f7308 */ /* 0x000fec0000000800 */
[----:B------:R-:W-:Y:S02]  /*7540*/  HMMA.16816.F32.BF16 R40, R4, R12, R40 ;  /* 0x0000000c0428723c */ /* 0x000fe40000041828 */
[----:B------:R-:W-:Y:S01]  /*7550*/  MUFU.EX2 R90, R90 ;  /* 0x0000005a005a7308 */ /* 0x000fe20000000800 */
[----:B--2---:R-:W-:-:S02]  /*7560*/  FFMA.FTZ R209, R155, c[0x0][0x2d0], -R139 ;  /* 0x0000b4009bd17a23 */ /* 0x004fc4000001088b */
[----:B------:R-:W-:Y:S03]  /*7570*/  LDSM.16.MT88.4 R152, [R225+0x2900] ;  /* 0x00290000e198783b */ /* 0x000fe60000004200 */
[C---:B------:R-:W-:Y:S01]  /*7580*/  HMMA.16816.F32.BF16 R36, R4.reuse, R14, R36 ;  /* 0x0000000e0424723c */ /* 0x040fe20000041824 */
[----:B------:R-:W2:Y:S01]  /*7590*/  LDSM.16.MT88.4 R12, [R220+0x2100] ;  /* 0x00210000dc0c783b */ /* 0x000ea20000004200 */
[----:B------:R-:W4:Y:S03]  /*75a0*/  MUFU.EX2 R91, R91 ;  /* 0x0000005b005b7308 */ /* 0x000f260000000800 */
[----:B------:R-:W-:Y:S03]  /*75b0*/  LDSM.16.MT88.4 R136, [R220+0x2900] ;  /* 0x00290000dc88783b */ /* 0x000fe60000004200 */
[C---:B------:R-:W-:Y:S02]  /*75c0*/  HMMA.16816.F32.BF16 R32, R4.reuse, R8, R32 ;  /* 0x000000080420723c */ /* 0x040fe40000041820 */
[----:B------:R-:W-:Y:S06]  /*75d0*/  MUFU.EX2 R206, R206 ;  /* 0x000000ce00ce7308 */ /* 0x000fec0000000800 */
[C---:B------:R-:W-:Y:S01]  /*75e0*/  HMMA.16816.F32.BF16 R28, R4.reuse, R10, R28 ;  /* 0x0000000a041c723c */ /* 0x040fe2000004181c */
[----:B------:R-:W5:Y:S01]  /*75f0*/  LDSM.16.MT88.4 R8, [R219+0x2100] ;  /* 0x00210000db08783b */ /* 0x000f620000004200 */
[----:B------:R-:W2:Y:S06]  /*7600*/  MUFU.EX2 R207, R207 ;  /* 0x000000cf00cf7308 */ /* 0x000eac0000000800 */
[C---:B------:R-:W-:Y:S02]  /*7610*/  HMMA.16816.F32.BF16 R24, R4.reuse, R72, R24 ;  /* 0x000000480418723c */ /* 0x040fe40000041818 */
[----:B------:R-:W-:Y:S05]  /*7620*/  MUFU.EX2 R83, R83 ;  /* 0x0000005300537308 */ /* 0x000fea0000000800 */
[----:B-1----:R-:W-:Y:S01]  /*7630*/  F2FP.BF16.PACK_AB R72, R82, R85 ;  /* 0x000000555248723e */ /* 0x002fe200000010ff */
[----:B------:R-:W-:Y:S01]  /*7640*/  HMMA.16816.F32.BF16 R20, R4, R74, R20 ;  /* 0x0000004a0414723c */ /* 0x000fe20000041814 */
[----:B------:R-:W1:Y:S01]  /*7650*/  LDSM.16.MT88.4 R4, [R218+0x2100] ;  /* 0x00210000da04783b */ /* 0x000e620000004200 */
[----:B----4-:R-:W-:Y:S01]  /*7660*/  F2FP.BF16.PACK_AB R73, R91, R90 ;  /* 0x0000005a5b49723e */ /* 0x010fe200000010ff */
[----:B------:R-:W-:Y:S04]  /*7670*/  MUFU.EX2 R89, R89 ;  /* 0x0000005900597308 */ /* 0x000fe80000000800 */
[----:B------:R-:W-:-:S02]  /*7680*/  F2FP.BF16.PACK_AB R74, R79, R78 ;  /* 0x0000004e4f4a723e */ /* 0x000fc400000010ff */
[----:B--2---:R-:W-:Y:S02]  /*7690*/  F2FP.BF16.PACK_AB R75, R207, R206 ;  /* 0x000000cecf4b723e */ /* 0x004fe400000010ff */
[----:B------:R-:W-:Y:S05]  /*76a0*/  MUFU.EX2 R208, R208 ;  /* 0x000000d000d07308 */ /* 0x000fea0000000800 */
[C---:B---3--:R-:W-:Y:S03]  /*76b0*/  HMMA.16816.F32.BF16 R160, R72.reuse, R16, R160 ;  /* 0x0000001048a0723c */ /* 0x048fe600000418a0 */
[----:B------:R-:W-:Y:S05]  /*76c0*/  MUFU.EX2 R241, R241 ;  /* 0x000000f100f17308 */ /* 0x000fea0000000800 */
[C---:B------:R-:W-:Y:S03]  /*76d0*/  HMMA.16816.F32.BF16 R148, R72.reuse, R18, R148 ;  /* 0x000000124894723c */ /* 0x040fe60000041894 */
[----:B------:R-:W-:Y:S05]  /*76e0*/  MUFU.EX2 R209, R209 ;  /* 0x000000d100d17308 */ /* 0x000fea0000000800 */
[C---:B------:R-:W-:Y:S03]  /*76f0*/  HMMA.16816.F32.BF16 R144, R72.reuse, R12, R144 ;  /* 0x0000000c4890723c */ /* 0x040fe60000041890 */
[----:B------:R-:W-:Y:S05]  /*7700*/  MUFU.EX2 R210, R210 ;  /* 0x000000d200d27308 */ /* 0x000fea0000000800 */
[C---:B------:R-:W-:Y:S03]  /*7710*/  HMMA.16816.F32.BF16 R100, R72.reuse, R14, R100 ;  /* 0x0000000e4864723c */ /* 0x040fe60000041864 */
[----:B------:R-:W-:Y:S05]  /*7720*/  MUFU.EX2 R211, R211 ;  /* 0x000000d300d37308 */ /* 0x000fea0000000800 */
[C---:B-----5:R-:W-:Y:S03]  /*7730*/  HMMA.16816.F32.BF16 R104, R72.reuse, R8, R104 ;  /* 0x000000084868723c */ /* 0x060fe60000041868 */
[----:B------:R-:W-:Y:S05]  /*7740*/  MUFU.EX2 R240, R240 ;  /* 0x000000f000f07308 */ /* 0x000fea0000000800 */
[C---:B------:R-:W-:Y:S03]  /*7750*/  HMMA.16816.F32.BF16 R112, R72.reuse, R10, R112 ;  /* 0x0000000a4870723c */ /* 0x040fe60000041870 */
[----:B------:R-:W2:Y:S05]  /*7760*/  MUFU.EX2 R238, R238 ;  /* 0x000000ee00ee7308 */ /* 0x000eaa0000000800 */
[C---:B-1----:R-:W-:Y:S03]  /*7770*/  HMMA.16816.F32.BF16 R116, R72.reuse, R4, R116 ;  /* 0x000000044874723c */ /* 0x042fe60000041874 */
[----:B------:R-:W1:Y:S05]  /*7780*/  MUFU.EX2 R239, R239 ;  /* 0x000000ef00ef7308 */ /* 0x000e6a0000000800 */
[----:B------:R-:W-:Y:S03]  /*7790*/  HMMA.16816.F32.BF16 R128, R72, R6, R128 ;  /* 0x000000064880723c */ /* 0x000fe60000041880 */
[----:B------:R-:W3:Y:S01]  /*77a0*/  MUFU.EX2 R242, R242 ;  /* 0x000000f200f27308 */ /* 0x000ee20000000800 */
[----:B--2---:R-:W-:-:S03]  /*77b0*/  FADD.FTZ R181, R238, R181 ;  /* 0x000000b5eeb57221 */ /* 0x004fc60000010000 */
[----:B------:R-:W-:Y:S02]  /*77c0*/  F2FP.BF16.PACK_AB R72, R89, R83 ;  /* 0x000000535948723e */ /* 0x000fe400000010ff */
[----:B------:R-:W-:Y:S02]  /*77d0*/  F2FP.BF16.PACK_AB R73, R210, R209 ;  /* 0x000000d1d249723e */ /* 0x000fe400000010ff */
[----:B------:R-:W2:Y:S01]  /*77e0*/  MUFU.EX2 R243, R243 ;  /* 0x000000f300f37308 */ /* 0x000ea20000000800 */
[----:B------:R-:W-:Y:S01]  /*77f0*/  F2FP.BF16.PACK_AB R74, R241, R208 ;  /* 0x000000d0f14a723e */ /* 0x000fe200000010ff */
[----:B-1----:R-:W-:Y:S01]  /*7800*/  FADD.FTZ R181, R239, R181 ;  /* 0x000000b5efb57221 */ /* 0x002fe20000010000 */
[----:B------:R-:W-:-:S05]  /*7810*/  F2FP.BF16.PACK_AB R75, R240, R211 ;  /* 0x000000d3f04b723e */ /* 0x000fca00000010ff */
[----:B------:R-:W1:Y:S01]  /*7820*/  MUFU.EX2 R244, R244 ;  /* 0x000000f400f47308 */ /* 0x000e620000000800 */
[----:B---3--:R-:W-:Y:S01]  /*7830*/  FADD.FTZ R181, R242, R181 ;  /* 0x000000b5f2b57221 */ /* 0x008fe20000010000 */
[----:B------:R-:W-:Y:S03]  /*7840*/  HMMA.16816.F32.BF16 R160, R72, R152, R160 ;  /* 0x0000009848a0723c */ /* 0x000fe600000418a0 */
[----:B--2---:R-:W-:-:S05]  /*7850*/  FADD.FTZ R181, R243, R181 ;  /* 0x000000b5f3b57221 */ /* 0x004fca0000010000 */
[----:B------:R-:W-:Y:S01]  /*7860*/  HMMA.16816.F32.BF16 R148, R72, R154, R148 ;  /* 0x0000009a4894723c */ /* 0x000fe20000041894 */
[----:B-1----:R-:W-:-:S07]  /*7870*/  FADD.FTZ R191, R244, R191 ;  /* 0x000000bff4bf7221 */ /* 0x002fce0000010000 */
        /* <DEDUP_REMOVED lines=8> */
[----:B------:R-:W-:Y:S07]  /*7900*/  HMMA.16816.F32.BF16 R128, R72, R126, R128 ;  /* 0x0000007e4880723c */ /* 0x000fee0000041880 */
[----:B------:R-:W-:-:S02]  /*7910*/  F2FP.BF16.PACK_AB R72, R239, R238 ;  /* 0x000000eeef48723e */ /* 0x000fc400000010ff */
[----:B------:R-:W-:Y:S02]  /*7920*/  F2FP.BF16.PACK_AB R74, R243, R242 ;  /* 0x000000f2f34a723e */ /* 0x000fe400000010ff */
[----:B------:R-:W-:Y:S02]  /*7930*/  F2FP.BF16.PACK_AB R73, R204, R244 ;  /* 0x000000f4cc49723e */ /* 0x000fe400000010ff */
[----:B------:R-:W-:-:S07]  /*7940*/  F2FP.BF16.PACK_AB R75, R201, R202 ;  /* 0x000000cac94b723e */ /* 0x000fce00000010ff */
[C---:B------:R-:W-:Y:S07]  /*7950*/  HMMA.16816.F32.BF16 R52, R72.reuse, R68, R52 ;  /* 0x000000444834723c */ /* 0x040fee0000041834 */
[--C-:B------:R-:W-:Y:S01]  /*7960*/  FFMA.FTZ R68, R178, c[0x0][0x2d0], -R205.reuse ;  /* 0x0000b400b2447a23 */ /* 0x100fe200000108cd */
[----:B------:R-:W-:Y:S01]  /*7970*/  HMMA.16816.F32.BF16 R48, R72, R70, R48 ;  /* 0x000000464830723c */ /* 0x000fe20000041830 */
[----:B------:R-:W-:-:S04]  /*7980*/  FFMA.FTZ R69, R179, c[0x0][0x2d0], -R205 ;  /* 0x0000b400b3457a23 */ /* 0x000fc800000108cd */
[----:B------:R-:W1:Y:S02]  /*7990*/  MUFU.EX2 R68, R68 ;  /* 0x0000004400447308 */ /* 0x000e640000000800 */
[----:B------:R-:W-:Y:S01]  /*79a0*/  FFMA.FTZ R70, R180, c[0x0][0x2d0], -R205 ;  /* 0x0000b400b4467a23 */ /* 0x000fe200000108cd */
[----:B------:R-:W-:Y:S01]  /*79b0*/  HMMA.16816.F32.BF16 R40, R72, R64, R40 ;  /* 0x000000404828723c */ /* 0x000fe20000041828 */
[----:B------:R-:W-:-:S04]  /*79c0*/  FFMA.FTZ R71, R157, c[0x0][0x2d0], -R203 ;  /* 0x0000b4009d477a23 */ /* 0x000fc800000108cb */
[----:B------:R-:W2:Y:S02]  /*79d0*/  MUFU.EX2 R69, R69 ;  /* 0x0000004500457308 */ /* 0x000ea40000000800 */
        /* <DEDUP_REMOVED lines=8> */
[----:B------:R-:W1:Y:S01]  /*7a60*/  MUFU.EX2 R65, R65 ;  /* 0x0000004100417308 */ /* 0x000e620000000800 */
[----:B--2---:R-:W-:Y:S02]  /*7a70*/  FADD.FTZ R191, R69, R191 ;  /* 0x000000bf45bf7221 */ /* 0x004fe40000010000 */
[----:B------:R-:W-:Y:S01]  /*7a80*/  FFMA.FTZ R62, R177, c[0x0][0x2d0], -R205 ;  /* 0x0000b400b13e7a23 */ /* 0x000fe200000108cd */
[----:B------:R-:W-:Y:S01]  /*7a90*/  HMMA.16816.F32.BF16 R24, R72, R56, R24 ;  /* 0x000000384818723c */ /* 0x000fe20000041818 */
[----:B------:R-:W-:-:S03]  /*7aa0*/  FFMA.FTZ R63, R156, c[0x0][0x2d0], -R203 ;  /* 0x0000b4009c3f7a23 */ /* 0x000fc600000108cb */
[----:B------:R-:W2:Y:S03]  /*7ab0*/  MUFU.EX2 R60, R60 ;  /* 0x0000003c003c7308 */ /* 0x000ea60000000800 */
[----:B------:R-:W-:Y:S01]  /*7ac0*/  F2FP.BF16.PACK_AB R57, R69, R68 ;  /* 0x000000444539723e */ /* 0x000fe200000010ff */
[C---:B------:R-:W-:Y:S04]  /*7ad0*/  HMMA.16816.F32.BF16 R20, R72.reuse, R58, R20 ;  /* 0x0000003a4814723c */ /* 0x040fe80000041814 */
[----:B------:R-:W3:Y:S03]  /*7ae0*/  MUFU.EX2 R61, R61 ;  /* 0x0000003d003d7308 */ /* 0x000ee60000000800 */
[----:B-1----:R-:W-:Y:S01]  /*7af0*/  F2FP.BF16.PACK_AB R58, R65, R64 ;  /* 0x00000040413a723e */ /* 0x002fe200000010ff */
[----:B------:R-:W-:Y:S04]  /*7b00*/  HMMA.16816.F32.BF16 R36, R72, R66, R36 ;  /* 0x000000424824723c */ /* 0x000fe80000041824 */
[----:B------:R-:W1:Y:S01]  /*7b10*/  MUFU.EX2 R70, R70 ;  /* 0x0000004600467308 */ /* 0x000e620000000800 */
[----:B--2---:R-:W-:-:S02]  /*7b20*/  FADD.FTZ R181, R60, R181 ;  /* 0x000000b53cb57221 */ /* 0x004fc40000010000 */
[----:B------:R-:W-:Y:S02]  /*7b30*/  FFMA.FTZ R66, R175, c[0x0][0x2d0], -R203 ;  /* 0x0000b400af427a23 */ /* 0x000fe400000108cb */
[----:B------:R-:W-:Y:S02]  /*7b40*/  FFMA.FTZ R72, R187, c[0x0][0x2d0], -R205 ;  /* 0x0000b400bb487a23 */ /* 0x000fe400000108cd */
[----:B------:R-:W-:Y:S01]  /*7b50*/  FFMA.FTZ R67, R176, c[0x0][0x2d0], -R203 ;  /* 0x0000b400b0437a23 */ /* 0x000fe200000108cb */
[----:B------:R-:W2:Y:S01]  /*7b60*/  MUFU.EX2 R62, R62 ;  /* 0x0000003e003e7308 */ /* 0x000ea20000000800 */
[C---:B---3--:R-:W-:Y:S01]  /*7b70*/  F2FP.BF16.PACK_AB R56, R61.reuse, R60 ;  /* 0x0000003c3d38723e */ /* 0x048fe200000010ff */
[----:B------:R-:W-:-:S04]  /*7b80*/  FADD.FTZ R181, R61, R181 ;  /* 0x000000b53db57221 */ /* 0x000fc80000010000 */
[----:B------:R-:W-:Y:S02]  /*7b90*/  FADD.FTZ R181, R64, R181 ;  /* 0x000000b540b57221 */ /* 0x000fe40000010000 */
[----:B------:R-:W3:Y:S01]  /*7ba0*/  MUFU.EX2 R66, R66 ;  /* 0x0000004200427308 */ /* 0x000ee20000000800 */
[----:B-1----:R-:W-:Y:S02]  /*7bb0*/  FADD.FTZ R191, R70, R191 ;  /* 0x000000bf46bf7221 */ /* 0x002fe40000010000 */
[----:B------:R-:W-:Y:S01]  /*7bc0*/  FADD.FTZ R181, R65, R181 ;  /* 0x000000b541b57221 */ /* 0x000fe20000010000 */
[----:B--2---:R-:W-:-:S04]  /*7bd0*/  F2FP.BF16.PACK_AB R59, R62, R70 ;  /* 0x000000463e3b723e */ /* 0x004fc800000010ff */
[----:B------:R-:W-:Y:S01]  /*7be0*/  MUFU.EX2 R72, R72 ;  /* 0x0000004800487308 */ /* 0x000fe20000000800 */
[----:B------:R-:W-:Y:S02]  /*7bf0*/  FADD.FTZ R191, R62, R191 ;  /* 0x000000bf3ebf7221 */ /* 0x000fe40000010000 */
[----:B------:R-:W-:Y:S01]  /*7c00*/  HMMA.16816.F32.BF16 R32, R56, R8, R32 ;  /* 0x000000083820723c */ /* 0x000fe20000041820 */
[----:B---3--:R-:W-:-:S04]  /*7c10*/  FADD.FTZ R181, R66, R181 ;  /* 0x000000b542b57221 */ /* 0x008fc80000010000 */
[----:B------:R-:W1:Y:S02]  /*7c20*/  MUFU.EX2 R67, R67 ;  /* 0x0000004300437308 */ /* 0x000e640000000800 */
[----:B------:R-:W-:Y:S01]  /*7c30*/  FADD.FTZ R8, R141, R140 ;  /* 0x0000008c8d087221 */ /* 0x000fe20000010000 */
[----:B------:R-:W-:Y:S01]  /*7c40*/  HMMA.16816.F32.BF16 R52, R56, R16, R52 ;  /* 0x000000103834723c */ /* 0x000fe20000041834 */
[----:B------:R-:W-:-:S04]  /*7c50*/  FADD.FTZ R9, R142, R143 ;  /* 0x0000008f8e097221 */ /* 0x000fc80000010000 */
[----:B------:R-:W-:Y:S01]  /*7c60*/  MUFU.EX2 R63, R63 ;  /* 0x0000003f003f7308 */ /* 0x000fe20000000800 */
[----:B------:R-:W-:Y:S02]  /*7c70*/  FADD.FTZ R8, R109, R8 ;  /* 0x000000086d087221 */ /* 0x000fe40000010000 */
[----:B------:R-:W-:Y:S02]  /*7c80*/  FADD.FTZ R9, R108, R9 ;  /* 0x000000096c097221 */ /* 0x000fe40000010000 */
[----:B------:R-:W-:Y:S01]  /*7c90*/  FADD.FTZ R8, R110, R8 ;  /* 0x000000086e087221 */ /* 0x000fe20000010000 */
[----:B------:R-:W-:Y:S01]  /*7ca0*/  HMMA.16816.F32.BF16 R40, R56, R12, R40 ;  /* 0x0000000c3828723c */ /* 0x000fe20000041828 */
[----:B------:R-:W-:Y:S01]  /*7cb0*/  FADD.FTZ R9, R168, R9 ;  /* 0x00000009a8097221 */ /* 0x000fe20000010000 */
[----:B------:R-:W2:Y:S01]  /*7cc0*/  MUFU.EX2 R71, R71 ;  /* 0x0000004700477308 */ /* 0x000ea20000000800 */
[----:B------:R-:W-:Y:S02]  /*7cd0*/  FADD.FTZ R8, R166, R8 ;  /* 0x00000008a6087221 */ /* 0x000fe40000010000 */
[----:B------:R-:W-:-:S02]  /*7ce0*/  FADD.FTZ R9, R111, R9 ;  /* 0x000000096f097221 */ /* 0x000fc40000010000 */
        /* <DEDUP_REMOVED lines=9> */
[----:B-1----:R-:W-:Y:S01]  /*7d80*/  F2FP.BF16.PACK_AB R4, R67, R66 ;  /* 0x000000424304723e */ /* 0x002fe200000010ff */
        /* <DEDUP_REMOVED lines=18> */
[----:B--2---:R-:W-:Y:S01]  /*7eb0*/  F2FP.BF16.PACK_AB R6, R71, R63 ;  /* 0x0000003f4706723e */ /* 0x004fe200000010ff */
        /* <DEDUP_REMOVED lines=51> */
.L_x_1068:
[----:B------:R-:W-:Y:S02]  /*81f0*/  UMOV UR7, 0x1 ;  /* 0x0000000100077882 */ /* 0x000fe40000000000 */
[----:B------:R-:W-:Y:S02]  /*8200*/  ULDC UR6, c[0x0][0x32c] ;  /* 0x0000cb0000067ab9 */ /* 0x000fe40000000800 */
[----:B------:R-:W-:-:S03]  /*8210*/  UISETP.NE.AND UP0, UPT, UR7, UR6, UPT ;  /* 0x000000060700728c */ /* 0x000fc6000bf05270 */
[----:B------:R-:W-:Y:S02]  /*8220*/  ULDC.64 UR6, c[0x0][0x330] ;  /* 0x0000cc0000067ab9 */ /* 0x000fe40000000a00 */
[----:B------:R-:W-:-:S07]  /*8230*/  UIMAD.WIDE.U32 UR20, UR18, UR6, URZ ;  /* 0x00000006121472a5 */ /* 0x000fce000f8e003f */
[----:B------:R-:W-:Y:S02]  /*8240*/  @UP0 UMOV UR19, UR21 ;  /* 0x0000001500130c82 */ /* 0x000fe40008000000 */
[----:B------:R-:W-:Y:S02]  /*8250*/  @UP0 USHF.R.U32.HI UR18, URZ, UR7, UR19 ;  /* 0x000000073f120299 */ /* 0x000fe40008011613 */
.L_x_1069:
[----:B------:R-:W-:Y:S02]  /*8260*/  ULDC UR6, c[0x0][0x32c] ;  /* 0x0000cb0000067ab9 */ /* 0x000fe40000000800 */
[----:B------:R-:W-:-:S04]  /*8270*/  UIMAD UR6, UR18, UR6, UR6 ;  /* 0x00000006120672a4 */ /* 0x000fc8000f8e0206 */
[----:B------:R-:W-:-:S04]  /*8280*/  UISETP.LT.AND UP0, UPT, UR13, UR6, UPT ;  /* 0x000000060d00728c */ /* 0x000fc8000bf01270 */
[----:B------:R-:W-:-:S04]  /*8290*/  USEL UR13, UR13, UR6, UP0 ;  /* 0x000000060d0d7287 */ /* 0x000fc80008000000 */
.L_x_1067:
        /* <DEDUP_REMOVED lines=12> */
[----:B------:R-:W-:Y:S02]  /*8360*/  UMOV UR13, UR17 ;  /* 0x00000011000d7c82 */ /* 0x000fe40008000000 */
.L_x_1089:
[----:B------:R-:W-:Y:S04]  /*8370*/  DEPBAR.LE SB0, 0x0 ;  /* 0x000080000000791a */ /* 0x000fe80000000000 */
[----:B------:R-:W-:Y:S01]  /*8380*/  BAR.SYNC.DEFER_BLOCKING 0x0 ;  /* 0x0000000000007b1d */ /* 0x000fe20000010000 */
[----:B------:R-:W-:Y:S06]  /*8390*/  UISETP.GT.AND UP0, UPT, UR5, UR13, UPT ;  /* 0x0000000d0500728c */ /* 0x000fec000bf04270 */
[----:B------:R-:W-:Y:S01]  /*83a0*/  PLOP3.LUT P0, PT, PT, PT, UP0, 0x80, 0x0 ;  /* 0x000000000000781c */ /* 0x000fe20003f0f008 */
        /* <DEDUP_REMOVED lines=60> */
.L_x_1071:
[-C--:B--234-:R-:W-:Y:S01]  /*8770*/  HMMA.16816.F32.BF16 R4, R96, R16.reuse, RZ ;  /* 0x000000106004723c */ /* 0x09cfe200000418ff */
[----:B------:R-:W-:Y:S01]  /*8780*/  LDSM.16.M88.4 R204, [R222+0x4100] ;  /* 0x00410000decc783b */ /* 0x000fe20000000200 */
[----:B------:R-:W-:Y:S06]  /*8790*/  UISETP.GT.AND UP0, UPT, UR13, UR5, UPT ;  /* 0x000000050d00728c */ /* 0x000fec000bf04270 */
[C---:B-1----:R-:W-:Y:S01]  /*87a0*/  HMMA.16816.F32.BF16 R8, R92.reuse, R16, RZ ;  /* 0x000000105c08723c */ /* 0x042fe200000418ff */
[----:B------:R-:W0:Y:S01]  /*87b0*/  LDGDEPBAR ;  /* 0x00000000000079af */ /* 0x000e220000000000 */
[----:B------:R-:W-:Y:S06]  /*87c0*/  PLOP3.LUT P0, PT, PT, PT, UP0, 0x80, 0x0 ;  /* 0x000000000000781c */ /* 0x000fec0003f0f008 */
        /* <DEDUP_REMOVED lines=112> */
[----:B------:R-:W-:Y:S01]  /*8ed0*/  UIMAD UR6, UR13, 0x60, UR14 ;  /* 0x000000600d0678a4 */ /* 0x000fe2000f8e020e */
[----:B------:R-:W-:Y:S05]  /*8ee0*/  IMAD.MOV.U32 R230, RZ, RZ, RZ ;  /* 0x000000ffffe67224 */ /* 0x000fea00078e00ff */
[----:B------:R-:W-:Y:S05]  /*8ef0*/  IMAD.U32 R231, RZ, RZ, UR6 ;  /* 0x00000006ffe77e24 */ /* 0x000fea000f8e00ff */
[----:B------:R-:W-:Y:S05]  /*8f00*/  IADD3 R231, R231, -0x60, R232 ;  /* 0xffffffa0e7e77810 */ /* 0x000fea0007ffe0e8 */
[----:B------:R-:W-:Y:S04]  /*8f10*/  @P4 IMAD.HI.U32 R2, R231, c[0x0][0x2bc], RZ ;  /* 0x0000af00e7024a27 */ /* 0x000fe800078e00ff */
[--C-:B------:R-:W-:Y:S01]  /*8f20*/  IMAD.MOV.U32 R0, RZ, RZ, R231.reuse ;  /* 0x000000ffff007224 */ /* 0x100fe200078e00e7 */
        /* <DEDUP_REMOVED lines=29> */
[----:B------:R-:W-:Y:S01]  /*9100*/  SHFL.IDX PT, R3, R180, 0x4, 0x181f ;  /* 0x00981f00b4037f89 */ /* 0x000fe200000e0000 */
[-C--:B--2---:R-:W-:Y:S03]  /*9110*/  IADD3.X R179, R176, R233.reuse, RZ, P0, !PT ;  /* 0x000000e9b0b37210 */ /* 0x084fe600007fe4ff */
[----:B------:R-:W1:Y:S01]  /*9120*/  SHFL.IDX PT, R170, R0, 0x3, 0x181f ;  /* 0x00781f0000aa7f89 */ /* 0x000e6200000e0000 */
[-C--:B---3--:R-:W-:Y:S03]  /*9130*/  IADD3 R176, P0, R173, R234.reuse, RZ ;  /* 0x000000eaadb07210 */ /* 0x088fe60007f1e0ff */
[----:B------:R2:W-:Y:S04]  /*9140*/  LDGSTS.E.BYPASS.LTC128B.128 [R229+0x3100], [R178.64], !P5 ;  /* 0x03100000b2e57fae */ /* 0x0005e8000e901d74 */
[----:B------:R3:W3:Y:S01]  /*9150*/  SHFL.IDX PT, R2, R180, 0x5, 0x181f ;  /* 0x00b81f00b4027f89 */ /* 0x0006e200000e0000 */
[--C-:B----4-:R-:W-:Y:S03]  /*9160*/  IMAD.X R177, R174, 0x1, R233.reuse, P0 ;  /* 0x00000001aeb17824 */ /* 0x110fe600000e06e9 */
[----:B------:R-:W4:Y:S01]  /*9170*/  SHFL.IDX PT, R168, R0, 0x4, 0x181f ;  /* 0x00981f0000a87f89 */ /* 0x000f2200000e0000 */
[-C--:B-----5:R-:W-:Y:S03]  /*9180*/  IADD3 R174, P2, R169, R234.reuse, RZ ;  /* 0x000000eaa9ae7210 */ /* 0x0a0fe60007f5e0ff */
[----:B------:R-:W5:Y:S04]  /*9190*/  SHFL.IDX PT, R0, R0, 0x5, 0x181f ;  /* 0x00b81f0000007f89 */ /* 0x000f6800000e0000 */
[----:B------:R5:W-:Y:S01]  /*91a0*/  LDGSTS.E.BYPASS.LTC128B.128 [R229+0x3900], [R176.64], !P5 ;  /* 0x03900000b0e57fae */ /* 0x000be2000e901d74 */
[--C-:B-1----:R-:W-:Y:S01]  /*91b0*/  IMAD.X R175, R170, 0x1, R233.reuse, P2 ;  /* 0x00000001aaaf7824 */ /* 0x102fe200010e06e9 */
[-C--:B--2---:R-:W-:Y:S02]  /*91c0*/  IADD3 R178, P6, R171, R234.reuse, RZ ;  /* 0x000000eaabb27210 */ /* 0x084fe40007fde0ff */
[-C--:B---3--:R-:W-:Y:S02]  /*91d0*/  IADD3 R180, P1, R3, R234.reuse, RZ ;  /* 0x000000ea03b47210 */ /* 0x088fe40007f3e0ff */
[----:B------:R-:W-:Y:S01]  /*91e0*/  IADD3 R2, P0, R2, R234, RZ ;  /* 0x000000ea02027210 */ /* 0x000fe20007f1e0ff */
[--C-:B------:R-:W-:Y:S01]  /*91f0*/  IMAD.X R179, R172, 0x1, R233.reuse, P6 ;  /* 0x00000001acb37824 */ /* 0x100fe200030e06e9 */
[----:B----4-:R-:W-:Y:S03]  /*9200*/  IADD3.X R181, R168, R233, RZ, P1, !PT ;  /* 0x000000e9a8b57210 */ /* 0x010fe60000ffe4ff */
[----:B-----5:R-:W-:Y:S01]  /*9210*/  IMAD.X R3, R0, 0x1, R233, P0 ;  /* 0x0000000100037824 */ /* 0x020fe200000e06e9 */
[----:B------:R1:W-:Y:S04]  /*9220*/  LDGSTS.E.BYPASS.LTC128B.128 [R229+0x4100], [R178.64], !P5 ;  /* 0x04100000b2e57fae */ /* 0x0003e8000e901d74 */
[----:B------:R1:W-:Y:S04]  /*9230*/  LDGSTS.E.BYPASS.LTC128B.128 [R229+0x4900], [R174.64], !P5 ;  /* 0x04900000aee57fae */ /* 0x0003e8000e901d74 */
[----:B------:R1:W-:Y:S04]  /*9240*/  LDGSTS.E.BYPASS.LTC128B.128 [R229+0x5100], [R180.64], !P5 ;  /* 0x05100000b4e57fae */ /* 0x0003e8000e901d74 */
[----:B------:R1:W-:Y:S02]  /*9250*/  LDGSTS.E.BYPASS.LTC128B.128 [R229+0x5900], [R2.64], !P5 ;  /* 0x0590000002e57fae */ /* 0x0003e4000e901d74 */
.L_x_1072:
[----:B------:R-:W0:Y:S01]  /*9260*/  LDGDEPBAR ;  /* 0x00000000000079af */ /* 0x000e220000000000 */
[----:B------:R-:W-:Y:S01]  /*9270*/  UISETP.NE.AND UP1, UPT, UR35, URZ, UPT ;  /* 0x0000003f2300728c */ /* 0x000fe2000bf25270 */
[----:B------:R-:W-:Y:S01]  /*9280*/  IMAD.MOV.U32 R173, RZ, RZ, R235 ;  /* 0x000000ffffad7224 */ /* 0x000fe200078e00eb */
[----:B------:R-:W-:Y:S01]  /*9290*/  UIMAD UR6, UR13, -0x60, URZ ;  /* 0xffffffa00d0678a4 */ /* 0x000fe2000f8e023f */
[----:B-1----:R-:W-:Y:S01]  /*92a0*/  IMAD.U32 R2, RZ, RZ, UR15 ;  /* 0x0000000fff027e24 */ /* 0x002fe2000f8e00ff */
[----:B------:R-:W-:Y:S02]  /*92b0*/  UISETP.NE.AND UP0, UPT, UR34, URZ, UPT ;  /* 0x0000003f2200728c */ /* 0x000fe4000bf05270 */
[----:B------:R-:W-:Y:S02]  /*92c0*/  PLOP3.LUT P1, PT, PT, PT, UP1, 0x80, 0x0 ;  /* 0x000000000000781c */ /* 0x000fe40003f2f018 */
[----:B------:R-:W-:Y:S01]  /*92d0*/  PLOP3.LUT P0, PT, PT, PT, UP1, 0x80, 0x0 ;  /* 0x000000000000781c */ /* 0x000fe20003f0f018 */
[----:B------:R-:W-:Y:S05]  /*92e0*/  IMAD.U32 R3, RZ, RZ, UR6 ;  /* 0x00000006ff037e24 */ /* 0x000fea000f8e00ff */
[----:B------:R-:W-:Y:S04]  /*92f0*/  IADD3 R3, -R236, 0x1, R3 ;  /* 0x00000001ec037810 */ /* 0x000fe80007ffe103 */
[----:B------:R-:W-:Y:S01]  /*9300*/  IADD3 R2, -R2, UR8, R3 ;  /* 0x0000000802027c10 */ /* 0x000fe2000fffe103 */
[----:B------:R-:W-:Y:S03]  /*9310*/  @P1 IMAD.HI.U32 R0, R235, c[0x0][0x2c8], RZ ;  /* 0x0000b200eb001a27 */ /* 0x000fe600078e00ff */
[C---:B------:R-:W-:Y:S02]  /*9320*/  IADD3 R170, R2.reuse, c[0x0][0x328], RZ ;  /* 0x0000ca0002aa7a10 */ /* 0x040fe40007ffe0ff */
[----:B------:R-:W-:Y:S02]  /*9330*/  @P0 SHF.R.U32.HI R173, RZ, c[0x0][0x2cc], R0 ;  /* 0x0000b300ffad0a19 */ /* 0x000fe40000011600 */
[----:B------:R-:W-:Y:S02]  /*9340*/  PLOP3.LUT P0, PT, PT, PT, UP0, 0x40, 0x0 ;  /* 0x000000000000781c */ /* 0x000fe40003f0e808 */
[----:B------:R-:W-:Y:S01]  /*9350*/  IADD3 R3, R2, UR12, RZ ;  /* 0x0000000c02037c10 */ /* 0x000fe2000fffe0ff */
[----:B------:R-:W1:Y:S02]  /*9360*/  SHFL.IDX PT, R0, R173, RZ, 0x1c1f ;  /* 0x001c1fffad007589 */ /* 0x000e6400000e0000 */
[--C-:B-1----:R-:W-:Y:S02]  /*9370*/  IMAD.IADD R177, R170, 0x1, R0.reuse ;  /* 0x00000001aab17824 */ /* 0x102fe400078e0200 */
[----:B------:R-:W-:Y:S06]  /*9380*/  IMAD.IADD R176, R3, 0x1, R0 ;  /* 0x0000000103b07824 */ /* 0x000fec00078e0200 */
        /* <DEDUP_REMOVED lines=15> */
.L_x_1075:
[----:B------:R-:W-:Y:S04]  /*9480*/  MOV R0, c[0x0][0x32c] ;  /* 0x0000cb0000007a02 */ /* 0x000fe80000000f00 */
[----:B------:R-:W-:Y:S11]  /*9490*/  ISETP.NE.AND P0, PT, R0, 0x1, PT ;  /* 0x000000010000780c */ /* 0x000ff60003f05270 */
[----:B------:R-:W-:Y:S02]  /*94a0*/  @!UPT UIADD3 URZ, URZ, URZ, URZ ;  /* 0x0000003f3f3ff290 */ /* 0x000fe4000fffe03f */
[----:B------:R-:W-:Y:S05]  /*94b0*/  @P0 IMAD.HI.U32 R0, R2, c[0x0][0x330], RZ ;  /* 0x0000cc0002000a27 */ /* 0x000fea00078e00ff */
[----:B------:R-:W-:Y:S02]  /*94c0*/  @P0 SHF.R.U32.HI R2, RZ, c[0x0][0x334], R0 ;  /* 0x0000cd00ff020a19 */ /* 0x000fe40000011600 */
.L_x_1076:
[----:B------:R-:W-:Y:S05]  /*94d0*/  BSYNC B0 ;  /* 0x0000000000007941 */ /* 0x000fea0003800000 */
.L_x_1074:
[----:B------:R-:W-:Y:S05]  /*94e0*/  IADD3 R0, -R236, UR6, RZ ;  /* 0x00000006ec007c10 */ /* 0x000fea000fffe1ff */
[----:B------:R-:W-:Y:S05]  /*94f0*/  IMAD R2, R2, c[0x0][0x32c], R0 ;  /* 0x0000cb0002027a24 */ /* 0x000fea00078e0200 */
[----:B------:R-:W-:Y:S02]  /*9500*/  IADD3 R0, R2, c[0x0][0x32c], RZ ;  /* 0x0000cb0002007a10 */ /* 0x000fe40007ffe0ff */
[----:B------:R-:W-:Y:S02]  /*9510*/  IMNMX R176, R176, R2, !PT ;  /* 0x00000002b0b07217 */ /* 0x000fe40007800200 */
[----:B------:R-:W-:Y:S02]  /*9520*/  IMNMX R177, R177, R0, PT ;  /* 0x00000000b1b17217 */ /* 0x000fe40003800200 */
.L_x_1073:
[----:B------:R-:W1:Y:S01]  /*9530*/  SHFL.IDX PT, R0, R173, 0x1, 0x1c1f ;  /* 0x003c1f00ad007f89 */ /* 0x000e6200000e0000 */
[----:B------:R-:W-:Y:S06]  /*9540*/  UISETP.NE.AND UP0, UPT, UR34, URZ, UPT ;  /* 0x0000003f2200728c */ /* 0x000fec000bf05270 */
[----:B------:R-:W-:Y:S02]  /*9550*/  PLOP3.LUT P0, PT, PT, PT, UP0, 0x40, 0x0 ;  /* 0x000000000000781c */ /* 0x000fe40003f0e808 */
[----:B-1----:R-:W-:Y:S01]  /*9560*/  IADD3 R174, R3, R0, RZ ;  /* 0x0000000003ae7210 */ /* 0x002fe20007ffe0ff */
[----:B------:R-:W-:Y:S10]  /*9570*/  IMAD.IADD R175, R170, 0x1, R0 ;  /* 0x00000001aaaf7824 */ /* 0x000ff400078e0200 */
        /* <DEDUP_REMOVED lines=15> */
.L_x_1079:
[----:B------:R-:W-:Y:S04]  /*9670*/  MOV R0, c[0x0][0x32c] ;  /* 0x0000cb0000007a02 */ /* 0x000fe80000000f00 */
[----:B------:R-:W-:Y:S11]  /*9680*/  ISETP.NE.AND P0, PT, R0, 0x1, PT ;  /* 0x000000010000780c */ /* 0x000ff60003f05270 */
[----:B------:R-:W-:Y:S02]  /*9690*/  @!UPT UIADD3 URZ, URZ, URZ, URZ ;  /* 0x0000003f3f3ff290 */ /* 0x000fe4000fffe03f */
[----:B------:R-:W-:Y:S05]  /*96a0*/  @P0 IMAD.HI.U32 R0, R2, c[0x0][0x330], RZ ;  /* 0x0000cc0002000a27 */ /* 0x000fea00078e00ff */
[----:B------:R-:W-:Y:S02]  /*96b0*/  @P0 SHF.R.U32.HI R2, RZ, c[0x0][0x334], R0 ;  /* 0x0000cd00ff020a19 */ /* 0x000fe40000011600 */
.L_x_1080:
[----:B------:R-:W-:Y:S05]  /*96c0*/  BSYNC B0 ;  /* 0x0000000000007941 */ /* 0x000fea0003800000 */
.L_x_1078:
[----:B------:R-:W-:Y:S05]  /*96d0*/  IADD3 R0, -R236, UR6, RZ ;  /* 0x00000006ec007c10 */ /* 0x000fea000fffe1ff */
[----:B------:R-:W-:Y:S05]  /*96e0*/  IMAD R0, R2, c[0x0][0x32c], R0 ;  /* 0x0000cb0002007a24 */ /* 0x000fea00078e0200 */
[----:B------:R-:W-:Y:S02]  /*96f0*/  IADD3 R2, R0, c[0x0][0x32c], RZ ;  /* 0x0000cb0000027a10 */ /* 0x000fe40007ffe0ff */
[----:B------:R-:W-:Y:S02]  /*9700*/  IMNMX R174, R174, R0, !PT ;  /* 0x00000000aeae7217 */ /* 0x000fe40007800200 */
[----:B------:R-:W-:Y:S02]  /*9710*/  IMNMX R175, R175, R2, PT ;  /* 0x00000002afaf7217 */ /* 0x000fe40003800200 */
.L_x_1077:
        /* <DEDUP_REMOVED lines=20> */
.L_x_1083:
[----:B------:R-:W-:Y:S04]  /*9860*/  MOV R0, c[0x0][0x32c] ;  /* 0x0000cb0000007a02 */ /* 0x000fe80000000f00 */
[----:B------:R-:W-:Y:S11]  /*9870*/  ISETP.NE.AND P0, PT, R0, 0x1, PT ;  /* 0x000000010000780c */ /* 0x000ff60003f05270 */
[----:B------:R-:W-:Y:S02]  /*9880*/  @!UPT UIADD3 URZ, URZ, URZ, URZ ;  /* 0x0000003f3f3ff290 */ /* 0x000fe4000fffe03f */
[----:B------:R-:W-:Y:S05]  /*9890*/  @P0 IMAD.HI.U32 R0, R2, c[0x0][0x330], RZ ;  /* 0x0000cc0002000a27 */ /* 0x000fea00078e00ff */
[----:B------:R-:W-:Y:S02]  /*98a0*/  @P0 SHF.R.U32.HI R2, RZ, c[0x0][0x334], R0 ;  /* 0x0000cd00ff020a19 */ /* 0x000fe40000011600 */
.L_x_1084:
[----:B------:R-:W-:Y:S05]  /*98b0*/  BSYNC B0 ;  /* 0x0000000000007941 */ /* 0x000fea0003800000 */
.L_x_1082:
[----:B------:R-:W-:Y:S05]  /*98c0*/  IADD3 R0, -R236, UR6, RZ ;  /* 0x00000006ec007c10 */ /* 0x000fea000fffe1ff */
[----:B------:R-:W-:Y:S05]  /*98d0*/  IMAD R0, R2, c[0x0][0x32c], R0 ;  /* 0x0000cb0002007a24 */ /* 0x000fea00078e0200 */
[----:B------:R-:W-:Y:S02]  /*98e0*/  IADD3 R2, R0, c[0x0][0x32c], RZ ;  /* 0x0000cb0000027a10 */ /* 0x000fe40007ffe0ff */
[----:B------:R-:W-:Y:S02]  /*98f0*/  IMNMX R171, R171, R0, !PT ;  /* 0x00000000abab7217 */ /* 0x000fe40007800200 */
[----:B------:R-:W-:Y:S02]  /*9900*/  IMNMX R172, R172, R2, PT ;  /* 0x00000002acac7217 */ /* 0x000fe40003800200 */
.L_x_1081:
[----:B------:R-:W-:Y:S02]  /*9910*/  UISETP.GE.AND UP1, UPT, UR6, 0x2, UPT ;  /* 0x000000020600788c */ /* 0x000fe4000bf26270 */
[----:B------:R-:W-:Y:S02]  /*9920*/  UISETP.GE.AND UP3, UPT, UR6, 0x1, UPT ;  /* 0x000000010600788c */ /* 0x000fe4000bf66270 */
[----:B------:R-:W-:Y:S02]  /*9930*/  UISETP.GE.AND UP0, UPT, UR6, 0xa, UPT ;  /* 0x0000000a0600788c */ /* 0x000fe4000bf06270 */
[----:B------:R-:W-:Y:S01]  /*9940*/  PLOP3.LUT P0, PT, PT, PT, UP1, 0x40, 0x0 ;  /* 0x000000000000781c */ /* 0x000fe20003f0e818 */
[----:B------:R-:W-:Y:S01]  /*9950*/  UISETP.GE.AND UP2, UPT, UR6, 0x9, UPT ;  /* 0x000000090600788c */ /* 0x000fe2000bf46270 */
[----:B------:R-:W-:Y:S01]  /*9960*/  PLOP3.LUT P6, PT, PT, PT, UP3, 0x40, 0x0 ;  /* 0x000000000000781c */ /* 0x000fe20003fce838 */
[----:B------:R-:W-:Y:S01]  /*9970*/  UP2UR UR30, UPR, URZ, 0x1 ;  /* 0x000000013f1e7883 */ /* 0x000fe20008000000 */
[----:B------:R-:W-:Y:S01]  /*9980*/  PLOP3.LUT P2, PT, PT, PT, UP1, 0x40, 0x0 ;  /* 0x000000000000781c */ /* 0x000fe20003f4e818 */
[----:B------:R-:W-:Y:S01]  /*9990*/  UP2UR UR32, UPR, URZ, 0x2 ;  /* 0x000000023f207883 */ /* 0x000fe20008000000 */
[----:B------:R-:W-:Y:S01]  /*99a0*/  ISETP.GT.AND P0, PT, R174, 0x1, P0 ;  /* 0x00000001ae00780c */ /* 0x000fe20000704270 */
[----:B------:R-:W-:Y:S01]  /*99b0*/  UISETP.GE.AND UP1, UPT, UR6, 0x11, UPT ;  /* 0x000000110600788c */ /* 0x000fe2000bf26270 */
[C---:B------:R-:W-:Y:S01]  /*99c0*/  ISETP.GT.AND P6, PT, R176.reuse, RZ, P6 ;  /* 0x000000ffb000720c */ /* 0x040fe200037c4270 */
[----:B------:R-:W-:Y:S01]  /*99d0*/  UISETP.GE.AND UP6, UPT, UR6, 0x42, UPT ;  /* 0x000000420600788c */ /* 0x000fe2000bfc6270 */
[----:B------:R-:W-:Y:S01]  /*99e0*/  ISETP.GT.AND P2, PT, R176, 0x1, P2 ;  /* 0x00000001b000780c */ /* 0x000fe20001744270 */
[----:B------:R-:W-:Y:S01]  /*99f0*/  UP2UR UR29, UPR, URZ, 0x2 ;  /* 0x000000023f1d7883 */ /* 0x000fe20008000000 */
[----:B------:R-:W-:Y:S01]  /*9a00*/  ISETP.LT.OR P0, PT, R175, 0x2, P0 ;  /* 0x00000002af00780c */ /* 0x000fe20000701670 */
[----:B------:R-:W-:Y:S01]  /*9a10*/  UISETP.GE.AND UP4, UPT, UR6, 0x4a, UPT ;  /* 0x0000004a0600788c */ /* 0x000fe2000bf86270 */
[----:B------:R-:W-:Y:S01]  /*9a20*/  PLOP3.LUT P1, PT, PT, PT, UP3, 0x40, 0x0 ;  /* 0x000000000000781c */ /* 0x000fe20003f2e838 */
[----:B------:R-:W-:Y:S01]  /*9a30*/  UISETP.GE.AND UP5, UPT, UR6, 0x49, UPT ;  /* 0x000000490600788c */ /* 0x000fe2000bfa6270 */
[C---:B------:R-:W-:Y:S01]  /*9a40*/  ISETP.LT.OR P6, PT, R177.reuse, 0x1, P6 ;  /* 0x00000001b100780c */ /* 0x040fe200037c1670 */
[----:B------:R-:W-:Y:S01]  /*9a50*/  UP2UR UR31, UPR, URZ, 0x4 ;  /* 0x000000043f1f7883 */ /* 0x000fe20008000000 */
[----:B------:R-:W-:Y:S01]  /*9a60*/  ISETP.LT.OR P2, PT, R177, 0x2, P2 ;  /* 0x00000002b100780c */ /* 0x000fe20001741670 */
[----:B------:R-:W-:Y:S01]  /*9a70*/  UP2UR UR33, UPR, URZ, 0x8 ;  /* 0x000000083f217883 */ /* 0x000fe20008000000 */
[----:B------:R-:W-:Y:S01]  /*9a80*/  FSEL R0, R7, -INF , !P0 ;  /* 0xff80000007007808 */ /* 0x000fe20004000000 */
[----:B------:R-:W-:Y:S01]  /*9a90*/  UISETP.GE.AND UP3, UPT, UR6, 0x51, UPT ;  /* 0x000000510600788c */ /* 0x000fe2000bf66270 */
[----:B------:R-:W-:Y:S01]  /*9aa0*/  PLOP3.LUT P0, PT, PT, PT, UP0, 0x40, 0x0 ;  /* 0x000000000000781c */ /* 0x000fe20003f0e808 */
[----:B------:R-:W-:Y:S01]  /*9ab0*/  UP2UR UR37, UPR, URZ, 0x20 ;  /* 0x000000203f257883 */ /* 0x000fe20008000000 */
[----:B------:R-:W-:Y:S01]  /*9ac0*/  ISETP.GT.AND P1, PT, R174, RZ, P1 ;  /* 0x000000ffae00720c */ /* 0x000fe20000f24270 */
[----:B------:R-:W-:Y:S01]  /*9ad0*/  UP2UR UR36, UPR, URZ, 0x40 ;  /* 0x000000403f247883 */ /* 0x000fe20008000000 */
[----:B------:R-:W-:Y:S01]  /*9ae0*/  FSEL R169, R4, -INF , !P6 ;  /* 0xff80000004a97808 */ /* 0x000fe20007000000 */
[----:B------:R-:W-:Y:S01]  /*9af0*/  UP2UR UR39, UPR, URZ, 0x8 ;  /* 0x000000083f277883 */ /* 0x000fe20008000000 */
[----:B------:R-:W-:Y:S01]  /*9b00*/  FSEL R5, R5, -INF , !P2 ;  /* 0xff80000005057808 */ /* 0x000fe20005000000 */
[----:B------:R-:W-:Y:S01]  /*9b10*/  UP2UR UR38, UPR, URZ, 0x10 ;  /* 0x000000103f267883 */ /* 0x000fe20008000000 */
[----:B------:R-:W-:Y:S02]  /*9b20*/  PLOP3.LUT P6, PT, PT, PT, UP2, 0x40, 0x0 ;  /* 0x000000000000781c */ /* 0x000fe40003fce828 */
[----:B------:R-:W-:Y:S01]  /*9b30*/  PLOP3.LUT P2, PT, PT, PT, UP0, 0x40, 0x0 ;  /* 0x000000000000781c */ /* 0x000fe20003f4e808 */
[----:B------:R-:W-:Y:S01]  /*9b40*/  UISETP.GE.AND UP0, UPT, UR6, 0x12, UPT ;  /* 0x000000120600788c */ /* 0x000fe2000bf06270 */
[----:B------:R-:W-:Y:S02]  /*9b50*/  ISETP.GT.AND P0, PT, R174, 0x9, P0 ;  /* 0x00000009ae00780c */ /* 0x000fe40000704270 */
[C---:B------:R-:W-:Y:S01]  /*9b60*/  ISETP.LT.OR P1, PT, R175.reuse, 0x1, P1 ;  /* 0x00000001af00780c */ /* 0x040fe20000f21670 */
[----:B------:R-:W-:Y:S01]  /*9b70*/  UP2UR UR28, UPR, URZ, 0x1 ;  /* 0x000000013f1c7883 */ /* 0x000fe20008000000 */
[C---:B------:R-:W-:Y:S02]  /*9b80*/  ISETP.GT.AND P6, PT, R176.reuse, 0x8, P6 ;  /* 0x00000008b000780c */ /* 0x040fe400037c4270 */
[----:B------:R-:W-:Y:S02]  /*9b90*/  ISETP.GT.AND P2, PT, R176, 0x9, P2 ;  /* 0x00000009b000780c */ /* 0x000fe40001744270 */
[----:B------:R-:W-:Y:S02]  /*9ba0*/  ISETP.LT.OR P0, PT, R175, 0xa, P0 ;  /* 0x0000000aaf00780c */ /* 0x000fe40000701670 */
[----:B------:R-:W-:Y:S02]  /*9bb0*/  FSEL R168, R6, -INF , !P1 ;  /* 0xff80000006a87808 */ /* 0x000fe40004800000 */
[----:B------:R-:W-:Y:S01]  /*9bc0*/  PLOP3.LUT P1, PT, PT, PT, UP2, 0x40, 0x0 ;  /* 0x000000000000781c */ /* 0x000fe20003f2e828 */
[----:B------:R-:W-:Y:S01]  /*9bd0*/  UISETP.GE.AND UP2, UPT, UR6, 0x52, UPT ;  /* 0x000000520600788c */ /* 0x000fe2000bf46270 */
[C---:B------:R-:W-:Y:S02]  /*9be0*/  ISETP.LT.OR P6, PT, R177.reuse, 0x9, P6 ;  /* 0x00000009b100780c */ /* 0x040fe400037c1670 */
[----:B------:R-:W-:Y:S01]  /*9bf0*/  ISETP.LT.OR P2, PT, R177, 0xa, P2 ;  /* 0x0000000ab100780c */ /* 0x000fe20001741670 */
[----:B------:R-:W-:Y:S01]  /*9c00*/  UP2UR UR40, UPR, URZ, 0x4 ;  /* 0x000000043f287883 */ /* 0x000fe20008000000 */
[----:B------:R-:W-:Y:S02]  /*9c10*/  FSEL R19, R19, -INF , !P0 ;  /* 0xff80000013137808 */ /* 0x000fe40004000000 */
[----:B------:R-:W-:Y:S02]  /*9c20*/  PLOP3.LUT P0, PT, PT, PT, UP0, 0x40, 0x0 ;  /* 0x000000000000781c */ /* 0x000fe40003f0e808 */
[----:B------:R-:W-:Y:S02]  /*9c30*/  ISETP.GT.AND P1, PT, R174, 0x8, P1 ;  /* 0x00000008ae00780c */ /* 0x000fe40000f24270 */
[----:B------:R-:W-:Y:S02]  /*9c40*/  FSEL R2, R16, -INF , !P6 ;  /* 0xff80000010027808 */ /* 0x000fe40007000000 */
[----:B------:R-:W-:Y:S02]  /*9c50*/  FSEL R4, R17, -INF , !P2 ;  /* 0xff80000011047808 */ /* 0x000fe40005000000 */
        /* <DEDUP_REMOVED lines=16> */
[----:B------:R-:W-:Y:S01]  /*9d60*/  PLOP3.LUT P0, PT, PT, PT, UP0, 0x40, 0x0 ;  /* 0x000000000000781c */ /* 0x000fe20003f0e808 */
[----:B------:R-:W1:Y:S01]  /*9d70*/  SHFL.IDX PT, R23, R173, 0x3, 0x1c1f ;  /* 0x007c1f00ad177f89 */ /* 0x000e6200000e0000 */
        /* <DEDUP_REMOVED lines=15> */
[C---:B------:R-:W-:Y:S01]  /*9e70*/  ISETP.LT.OR P6, PT, R177.reuse, 0x19, P6 ;  /* 0x00000019b100780c */ /* 0x040fe200037c1670 */
[--C-:B-1----:R-:W-:Y:S01]  /*9e80*/  IMAD.IADD R21, R170, 0x1, R23.reuse ;  /* 0x00000001aa157824 */ /* 0x102fe200078e0217 */
[----:B------:R-:W-:Y:S01]  /*9e90*/  ISETP.LT.OR P2, PT, R177, 0x1a, P2 ;  /* 0x0000001ab100780c */ /* 0x000fe20001741670 */
[----:B------:R-:W-:Y:S01]  /*9ea0*/  UP2UR UR25, UPR, URZ, 0x2 ;  /* 0x000000023f197883 */ /* 0x000fe20008000000 */
[----:B------:R-:W-:Y:S01]  /*9eb0*/  FSEL R35, R35, -INF , !P0 ;  /* 0xff80000023237808 */ /* 0x000fe20004000000 */
[----:B------:R-:W-:Y:S01]  /*9ec0*/  IMAD.IADD R22, R3, 0x1, R23 ;  /* 0x0000000103167824 */ /* 0x000fe200078e0217 */
        /* <DEDUP_REMOVED lines=61> */
[----:B------:R-:W-:Y:S02]  /*a2a0*/  FSEL R250, R52, -INF , !P6 ;  /* 0xff80000034fa7808 */ /* 0x000fe40007000000 */
[----:B------:R-:W-:Y:S02]  /*a2b0*/  FSEL R53, R53, -INF , !P2 ;  /* 0xff80000035357808 */ /* 0x000fe40005000000 */
[----:B------:R-:W-:Y:S02]  /*a2c0*/  PLOP3.LUT P6, PT, PT, PT, UP1, 0x40, 0x0 ;  /* 0x000000000000781c */ /* 0x000fe40003fce818 */
[----:B------:R-:W-:Y:S01]  /*a2d0*/  PLOP3.LUT P2, PT, PT, PT, UP0, 0x40, 0x0 ;  /* 0x000000000000781c */ /* 0x000fe20003f4e808 */
[----:B------:R-:W-:Y:S01]  /*a2e0*/  UISETP.GE.AND UP0, UPT, UR6, 0x41, UPT ;  /* 0x000000410600788c */ /* 0x000fe2000bf06270 */
[C---:B------:R-:W-:Y:S02]  /*a2f0*/  ISETP.GT.AND P0, PT, R174.reuse, 0x39, P0 ;  /* 0x00000039ae00780c */ /* 0x040fe40000704270 */
[----:B------:R-:W-:Y:S01]  /*a300*/  ISETP.GT.AND P1, PT, R174, 0x30, P1 ;  /* 0x00000030ae00780c */ /* 0x000fe20000f24270 */
[----:B------:R-:W-:Y:S01]  /*a310*/  UP2UR UR17, UPR, URZ, 0x1 ;  /* 0x000000013f117883 */ /* 0x000fe20008000000 */
[C---:B------:R-:W-:Y:S02]  /*a320*/  ISETP.GT.AND P6, PT, R176.reuse, 0x38, P6 ;  /* 0x00000038b000780c */ /* 0x040fe400037c4270 */
[----:B------:R-:W-:Y:S02]  /*a330*/  ISETP.GT.AND P2, PT, R176, 0x39, P2 ;  /* 0x00000039b000780c */ /* 0x000fe40001744270 */
[C---:B------:R-:W-:Y:S02]  /*a340*/  ISETP.LT.OR P0, PT, R175.reuse, 0x3a, P0 ;  /* 0x0000003aaf00780c */ /* 0x040fe40000701670 */
[----:B------:R-:W-:Y:S02]  /*a350*/  ISETP.LT.OR P1, PT, R175, 0x31, P1 ;  /* 0x00000031af00780c */ /* 0x000fe40000f21670 */
[C---:B------:R-:W-:Y:S02]  /*a360*/  ISETP.LT.OR P6, PT, R177.reuse, 0x39, P6 ;  /* 0x00000039b100780c */ /* 0x040fe400037c1670 */
[----:B------:R-:W-:Y:S02]  /*a370*/  ISETP.LT.OR P2, PT, R177, 0x3a, P2 ;  /* 0x0000003ab100780c */ /* 0x000fe40001741670 */
[----:B------:R-:W-:Y:S02]  /*a380*/  FSEL R247, R67, -INF , !P0 ;  /* 0xff80000043f77808 */ /* 0x000fe40004000000 */
[----:B------:R-:W-:Y:S02]  /*a390*/  PLOP3.LUT P0, PT, PT, PT, UP6, 0x40, 0x0 ;  /* 0x000000000000781c */ /* 0x000fe40003f0e868 */
[----:B------:R-:W-:Y:S02]  /*a3a0*/  FSEL R54, R54, -INF , !P1 ;  /* 0xff80000036367808 */ /* 0x000fe40004800000 */
[----:B------:R-:W-:Y:S01]  /*a3b0*/  PLOP3.LUT P1, PT, PT, PT, UP1, 0x40, 0x0 ;  /* 0x000000000000781c */ /* 0x000fe20003f2e818 */
[----:B------:R-:W-:Y:S01]  /*a3c0*/  UISETP.GE.AND UP1, UPT, UR6, 0x59, UPT ;  /* 0x000000590600788c */ /* 0x000fe2000bf26270 */
[----:B------:R-:W-:Y:S02]  /*a3d0*/  FSEL R64, R64, -INF , !P6 ;  /* 0xff80000040407808 */ /* 0x000fe40007000000 */
[----:B------:R-:W-:Y:S01]  /*a3e0*/  FSEL R249, R65, -INF , !P2 ;  /* 0xff80000041f97808 */ /* 0x000fe20005000000 */
[----:B------:R-:W-:Y:S01]  /*a3f0*/  UP2UR UR41, UPR, URZ, 0x2 ;  /* 0x000000023f297883 */ /* 0x000fe20008000000 */
[----:B------:R-:W-:Y:S02]  /*a400*/  PLOP3.LUT P6, PT, PT, PT, UP0, 0x40, 0x0 ;  /* 0x000000000000781c */ /* 0x000fe40003fce808 */
[----:B------:R-:W-:Y:S01]  /*a410*/  PLOP3.LUT P2, PT, PT, PT, UP6, 0x40, 0x0 ;  /* 0x000000000000781c */ /* 0x000fe20003f4e868 */
[----:B------:R-:W-:Y:S01]  /*a420*/  UISETP.NE.AND UP6, UPT, UR31, URZ, UPT ;  /* 0x0000003f1f00728c */ /* 0x000fe2000bfc5270 */
[C---:B------:R-:W-:Y:S02]  /*a430*/  ISETP.GT.AND P0, PT, R174.reuse, 0x41, P0 ;  /* 0x00000041ae00780c */ /* 0x040fe40000704270 */
[----:B------:R-:W-:Y:S02]  /*a440*/  ISETP.GT.AND P1, PT, R174, 0x38, P1 ;  /* 0x00000038ae00780c */ /* 0x000fe40000f24270 */
        /* <DEDUP_REMOVED lines=31> */
[----:B------:R-:W-:Y:S02]  /*a640*/  FSEL R205, R81, -INF , !P2 ;  /* 0xff80000051cd7808 */ /* 0x000fe40005000000 */
        /* <DEDUP_REMOVED lines=18> */
[----:B------:R-:W-:Y:S01]  /*a770*/  PLOP3.LUT P6, PT, PT, PT, UP1, 0x40, 0x0 ;  /* 0x000000000000781c */ /* 0x000fe20003fce818 */
[----:B------:R-:W-:Y:S01]  /*a780*/  UISETP.NE.AND UP1, UPT, UR30, URZ, UPT ;  /* 0x0000003f1e00728c */ /* 0x000fe2000bf25270 */
[----:B------:R-:W-:Y:S02]  /*a790*/  PLOP3.LUT P2, PT, PT, PT, UP0, 0x40, 0x0 ;  /* 0x000000000000781c */ /* 0x000fe40003f4e808 */
        /* <DEDUP_REMOVED lines=14> */
[----:B------:R-:W-:Y:S02]  /*a880*/  ISETP.GT.AND P0, PT, R171, RZ, P0 ;  /* 0x000000ffab00720c */ /* 0x000fe40000704270 */
[----:B------:R-:W-:Y:S02]  /*a890*/  ISETP.GT.AND P1, PT, R174, 0x59, P1 ;  /* 0x00000059ae00780c */ /* 0x000fe40000f24270 */
[----:B------:R-:W-:Y:S02]  /*a8a0*/  ISETP.LT.OR P0, PT, R172, 0x1, P0 ;  /* 0x00000001ac00780c */ /* 0x000fe40000701670 */
[----:B------:R-:W-:Y:S02]  /*a8b0*/  FSEL R188, R96, -INF , !P6 ;  /* 0xff80000060bc7808 */ /* 0x000fe40007000000 */
[----:B------:R-:W-:Y:S01]  /*a8c0*/  PLOP3.LUT P6, PT, PT, PT, UP0, 0x40, 0x0 ;  /* 0x000000000000781c */ /* 0x000fe20003fce808 */
[----:B------:R-:W-:Y:S01]  /*a8d0*/  UISETP.NE.AND UP0, UPT, UR23, URZ, UPT ;  /* 0x0000003f1700728c */ /* 0x000fe2000bf05270 */
[----:B------:R-:W-:Y:S02]  /*a8e0*/  ISETP.LT.OR P1, PT, R175, 0x5a, P1 ;  /* 0x0000005aaf00780c */ /* 0x000fe40000f21670 */
[----:B------:R-:W-:Y:S01]  /*a8f0*/  FSEL R8, R8, -INF , !P0 ;  /* 0xff80000008087808 */ /* 0x000fe20004000000 */
[----:B------:R-:W-:Y:S01]  /*a900*/  UP2UR UR43, UPR, URZ, 0x1 ;  /* 0x000000013f2b7883 */ /* 0x000fe20008000000 */
[----:B------:R-:W-:Y:S01]  /*a910*/  PLOP3.LUT P0, PT, PT, PT, UP2, 0x40, 0x0 ;  /* 0x000000000000781c */ /* 0x000fe20003f0e828 */
[----:B------:R-:W-:Y:S01]  /*a920*/  UISETP.NE.AND UP0, UPT, UR24, URZ, UPT ;  /* 0x0000003f1800728c */ /* 0x000fe2000bf05270 */
[----:B------:R-:W-:Y:S01]  /*a930*/  ISETP.GT.AND P6, PT, R171, 0x1, P6 ;  /* 0x00000001ab00780c */ /* 0x000fe200037c4270 */
[----:B------:R-:W-:Y:S01]  /*a940*/  UISETP.NE.AND UP2, UPT, UR21, URZ, UPT ;  /* 0x0000003f1500728c */ /* 0x000fe2000bf45270 */
[----:B------:R-:W-:Y:S02]  /*a950*/  FSEL R176, R99, -INF , !P1 ;  /* 0xff80000063b07808 */ /* 0x000fe40004800000 */
[----:B------:R-:W-:Y:S02]  /*a960*/  FSEL R182, R97, -INF , !P2 ;  /* 0xff80000061b67808 */ /* 0x000fe40005000000 */
[----:B------:R-:W-:Y:S01]  /*a970*/  PLOP3.LUT P2, PT, PT, PT, UP6, 0x40, 0x0 ;  /* 0x000000000000781c */ /* 0x000fe20003f4e868 */
[----:B------:R-:W-:Y:S01]  /*a980*/  UISETP.NE.AND UP6, UPT, UR25, URZ, UPT ;  /* 0x0000003f1900728c */ /* 0x000fe2000bfc5270 */
[----:B------:R-:W-:Y:S01]  /*a990*/  PLOP3.LUT P1, PT, PT, PT, UP1, 0x40, 0x0 ;  /* 0x000000000000781c */ /* 0x000fe20003f2e818 */
[----:B------:R-:W-:Y:S01]  /*a9a0*/  UISETP.NE.AND UP1, UPT, UR22, URZ, UPT ;  /* 0x0000003f1600728c */ /* 0x000fe2000bf25270 */
[C---:B------:R-:W-:Y:S02]  /*a9b0*/  ISETP.GT.AND P0, PT, R171.reuse, 0x10, P0 ;  /* 0x00000010ab00780c */ /* 0x040fe40000704270 */
[C---:B------:R-:W-:Y:S02]  /*a9c0*/  ISETP.LT.OR P6, PT, R172.reuse, 0x2, P6 ;  /* 0x00000002ac00780c */ /* 0x040fe400037c1670 */
[C---:B------:R-:W-:Y:S02]  /*a9d0*/  ISETP.GT.AND P2, PT, R171.reuse, 0x8, P2 ;  /* 0x00000008ab00780c */ /* 0x040fe40001744270 */
[----:B------:R-:W-:Y:S02]  /*a9e0*/  ISETP.GT.AND P1, PT, R171, 0x9, P1 ;  /* 0x00000009ab00780c */ /* 0x000fe40000f24270 */
[C---:B------:R-:W-:Y:S02]  /*a9f0*/  ISETP.LT.OR P0, PT, R172.reuse, 0x11, P0 ;  /* 0x00000011ac00780c */ /* 0x040fe40000701670 */
[----:B------:R-:W-:Y:S02]  /*aa00*/  FSEL R9, R9, -INF , !P6 ;  /* 0xff80000009097808 */ /* 0x000fe40007000000 */
[----:B------:R-:W-:Y:S01]  /*aa10*/  PLOP3.LUT P6, PT, PT, PT, UP3, 0x40, 0x0 ;  /* 0x000000000000781c */ /* 0x000fe20003fce838 */
[----:B------:R-:W-:Y:S01]  /*aa20*/  UISETP.NE.AND UP3, UPT, UR20, URZ, UPT ;  /* 0x0000003f1400728c */ /* 0x000fe2000bf65270 */
[C---:B------:R-:W-:Y:S02]  /*aa30*/  ISETP.LT.OR P2, PT, R172.reuse, 0x9, P2 ;  /* 0x00000009ac00780c */ /* 0x040fe40001741670 */
[----:B------:R-:W-:Y:S02]  /*aa40*/  ISETP.LT.OR P1, PT, R172, 0xa, P1 ;  /* 0x0000000aac00780c */ /* 0x000fe40000f21670 */
[----:B------:R-:W-:Y:S02]  /*aa50*/  FSEL R32, R24, -INF , !P0 ;  /* 0xff80000018207808 */ /* 0x000fe40004000000 */
[----:B------:R-:W-:Y:S01]  /*aa60*/  PLOP3.LUT P0, PT, PT, PT, UP6, 0x40, 0x0 ;  /* 0x000000000000781c */ /* 0x000fe20003f0e868 */
[----:B------:R-:W-:Y:S01]  /*aa70*/  UISETP.NE.AND UP6, UPT, UR17, URZ, UPT ;  /* 0x0000003f1100728c */ /* 0x000fe2000bfc5270 */
[----:B------:R-:W-:Y:S02]  /*aa80*/  ISETP.GT.AND P6, PT, R171, 0x11, P6 ;  /* 0x00000011ab00780c */ /* 0x000fe400037c4270 */
[----:B------:R-:W-:Y:S02]  /*aa90*/  FSEL R12, R12, -INF , !P2 ;  /* 0xff8000000c0c7808 */ /* 0x000fe40005000000 */
[----:B------:R-:W-:Y:S01]  /*aaa0*/  PLOP3.LUT P2, PT, PT, PT, UP4, 0x40, 0x0 ;  /* 0x000000000000781c */ /* 0x000fe20003f4e848 */
[----:B------:R-:W-:Y:S01]  /*aab0*/  UISETP.NE.AND UP4, UPT, UR19, URZ, UPT ;  /* 0x0000003f1300728c */ /* 0x000fe2000bf85270 */
[----:B------:R-:W-:Y:S02]  /*aac0*/  FSEL R13, R13, -INF , !P1 ;  /* 0xff8000000d0d7808 */ /* 0x000fe40004800000 */
        /* <DEDUP_REMOVED lines=24> */
[----:B------:R-:W-:Y:S02]  /*ac50*/  ISETP.GT.AND P1, PT, R171, 0x29, P1 ;  /* 0x00000029ab00780c */ /* 0x000fe40000f24270 */
        /* <DEDUP_REMOVED lines=75> */
.L_x_1087:
[----:B------:R-:W-:Y:S04]  /*b110*/  MOV R3, c[0x0][0x32c] ;  /* 0x0000cb0000037a02 */ /* 0x000fe80000000f00 */
[----:B------:R-:W-:Y:S11]  /*b120*/  ISETP.NE.AND P0, PT, R3, 0x1, PT ;  /* 0x000000010300780c */ /* 0x000ff60003f05270 */
[----:B------:R-:W-:Y:S02]  /*b130*/  @!UPT UIADD3 URZ, URZ, URZ, URZ ;  /* 0x0000003f3f3ff290 */ /* 0x000fe4000fffe03f */
[----:B------:R-:W-:Y:S05]  /*b140*/  @P0 IMAD.HI.U32 R3, R24, c[0x0][0x330], RZ ;  /* 0x0000cc0018030a27 */ /* 0x000fea00078e00ff */
[----:B------:R-:W-:Y:S02]  /*b150*/  @P0 SHF.R.U32.HI R24, RZ, c[0x0][0x334], R3 ;  /* 0x0000cd00ff180a19 */ /* 0x000fe40000011603 */
.L_x_1088:
[----:B------:R-:W-:Y:S05]  /*b160*/  BSYNC B0 ;  /* 0x0000000000007941 */ /* 0x000fea0003800000 */
.L_x_1086:
        /* <DEDUP_REMOVED lines=11> */
.L_x_1085:
[----:B------:R-:W-:Y:S01]  /*b220*/  UP2UR UR6, UPR, URZ, 0x20 ;  /* 0x000000203f067883 */ /* 0x000fe20008000000 */
[----:B------:R-:W-:Y:S01]  /*b230*/  FMNMX.FTZ R3, R169, R167, !PT ;  /* 0x000000a7a9037209 */ /* 0x000fe20007810000 */
[----:B------:R-:W-:Y:S01]  /*b240*/  UISETP.NE.AND UP5, UPT, UR33, URZ, UPT ;  /* 0x0000003f2100728c */ /* 0x000fe2000bfa5270 */
[----:B------:R-:W-:Y:S01]  /*b250*/  IMAD.MOV.U32 R89, RZ, RZ, R37 ;  /* 0x000000ffff597224 */ /* 0x000fe200078e0025 */
[----:B------:R-:W-:Y:S01]  /*b260*/  UP2UR UR33, UPR, URZ, 0x10 ;  /* 0x000000103f217883 */ /* 0x000fe20008000000 */
[----:B------:R-:W-:Y:S01]  /*b270*/  FMNMX.FTZ R3, R5, R3, !PT ;  /* 0x0000000305037209 */ /* 0x000fe20007810000 */
[----:B------:R-:W-:Y:S01]  /*b280*/  UISETP.NE.AND UP4, UPT, UR28, URZ, UPT ;  /* 0x0000003f1c00728c */ /* 0x000fe2000bf85270 */
[----:B------:R-:W-:Y:S01]  /*b290*/  MOV R84, R64 ;  /* 0x0000004000547202 */ /* 0x000fe20000000f00 */
        /* <DEDUP_REMOVED lines=13> */
[----:B------:R-:W-:Y:S01]  /*b370*/  FSEL R10, R10, -INF , !P0 ;  /* 0xff8000000a0a7808 */ /* 0x000fe20004000000 */
[----:B------:R-:W-:Y:S01]  /*b380*/  UISETP.NE.AND UP0, UPT, UR31, URZ, UPT ;  /* 0x0000003f1f00728c */ /* 0x000fe2000bf05270 */
[----:B------:R-:W-:Y:S01]  /*b390*/  PLOP3.LUT P0, PT, PT, PT, UP3, 0x40, 0x0 ;  /* 0x000000000000781c */ /* 0x000fe20003f0e838 */
[----:B------:R-:W-:Y:S01]  /*b3a0*/  IMAD.MOV.U32 R45, RZ, RZ, R39 ;  /* 0x000000ffff2d7224 */ /* 0x000fe200078e0027 */
[----:B------:R-:W-:Y:S01]  /*b3b0*/  FMNMX.FTZ R3, R7, R3, !PT ;  /* 0x0000000307037209 */ /* 0x000fe20007810000 */
[----:B------:R-:W-:Y:S01]  /*b3c0*/  IMAD.MOV.U32 R87, RZ, RZ, R55 ;  /* 0x000000ffff577224 */ /* 0x000fe200078e0037 */
[----:B------:R-:W-:Y:S01]  /*b3d0*/  ISETP.GT.AND P0, PT, R22, 0x10, P0 ;  /* 0x000000101600780c */ /* 0x000fe20000704270 */
[----:B------:R-:W-:Y:S01]  /*b3e0*/  UISETP.NE.AND UP3, UPT, UR25, URZ, UPT ;  /* 0x0000003f1900728c */ /* 0x000fe2000bf65270 */
[----:B------:R-:W-:Y:S01]  /*b3f0*/  FMNMX.FTZ R3, R17, R3, !PT ;  /* 0x0000000311037209 */ /* 0x000fe20007810000 */
[----:B------:R-:W-:Y:S01]  /*b400*/  UISETP.NE.AND UP5, UPT, UR6, URZ, UPT ;  /* 0x0000003f0600728c */ /* 0x000fe2000bfa5270 */
[----:B------:R-:W-:Y:S01]  /*b410*/  ISETP.LT.OR P0, PT, R21, 0x11, P0 ;  /* 0x000000111500780c */ /* 0x000fe20000701670 */
[----:B------:R-:W-:Y:S01]  /*b420*/  LDSM.16.MT88.4 R80, [R218+0x100] ;  /* 0x00010000da50783b */ /* 0x000fe20000004200 */
[----:B------:R-:W-:Y:S01]  /*b430*/  PLOP3.LUT P2, PT, PT, PT, UP2, 0x40, 0x0 ;  /* 0x000000000000781c */ /* 0x000fe20003f4e828 */
[----:B------:R-:W-:Y:S01]  /*b440*/  UISETP.NE.AND UP2, UPT, UR24, URZ, UPT ;  /* 0x0000003f1800728c */ /* 0x000fe2000bf45270 */
[----:B------:R-:W-:Y:S02]  /*b450*/  FSEL R57, R26, -INF , !P0 ;  /* 0xff8000001a397808 */ /* 0x000fe40004000000 */
[----:B------:R-:W-:Y:S02]  /*b460*/  FMNMX.FTZ R3, R33, R3, !PT ;  /* 0x0000000321037209 */ /* 0x000fe40007810000 */
[----:B------:R-:W-:Y:S02]  /*b470*/  FMNMX.FTZ R26, R168, R166, !PT ;  /* 0x000000a6a81a7209 */ /* 0x000fe40007810000 */
[----:B------:R-:W-:Y:S02]  /*b480*/  ISETP.GT.AND P2, PT, R22, 0x9, P2 ;  /* 0x000000091600780c */ /* 0x000fe40001744270 */
[----:B------:R-:W-:Y:S02]  /*b490*/  FMNMX.FTZ R3, R180, R3, !PT ;  /* 0x00000003b4037209 */ /* 0x000fe40007810000 */
[----:B------:R-:W-:Y:S02]  /*b4a0*/  FMNMX.FTZ R26, R0, R26, !PT ;  /* 0x0000001a001a7209 */ /* 0x000fe40007810000 */
[----:B------:R-:W-:Y:S01]  /*b4b0*/  PLOP3.LUT P1, PT, PT, PT, UP0, 0x40, 0x0 ;  /* 0x000000000000781c */ /* 0x000fe20003f2e808 */
[----:B------:R-:W-:Y:S01]  /*b4c0*/  UISETP.NE.AND UP0, UPT, UR26, URZ, UPT ;  /* 0x0000003f1a00728c */ /* 0x000fe2000bf05270 */
[----:B------:R-:W-:Y:S02]  /*b4d0*/  ISETP.LT.OR P2, PT, R21, 0xa, P2 ;  /* 0x0000000a1500780c */ /* 0x000fe40001741670 */
[----:B------:R-:W-:Y:S02]  /*b4e0*/  FMNMX.FTZ R3, R89, R3, !PT ;  /* 0x0000000359037209 */ /* 0x000fe40007810000 */
[----:B------:R-:W-:Y:S02]  /*b4f0*/  FMNMX.FTZ R26, R18, R26, !PT ;  /* 0x0000001a121a7209 */ /* 0x000fe40007810000 */
[----:B------:R-:W-:Y:S02]  /*b500*/  FSEL R15, R15, -INF , !P2 ;  /* 0xff8000000f0f7808 */ /* 0x000fe40005000000 */
[----:B------:R-:W-:Y:S01]  /*b510*/  PLOP3.LUT P2, PT, PT, PT, UP0, 0x40, 0x0 ;  /* 0x000000000000781c */ /* 0x000fe20003f4e808 */
[----:B------:R-:W-:Y:S01]  /*b520*/  UISETP.NE.AND UP0, UPT, UR22, URZ, UPT ;  /* 0x0000003f1600728c */ /* 0x000fe2000bf05270 */
[----:B------:R-:W-:Y:S02]  /*b530*/  FMNMX.FTZ R3, R184, R3, !PT ;  /* 0x00000003b8037209 */ /* 0x000fe40007810000 */
[----:B------:R-:W-:Y:S02]  /*b540*/  FMNMX.FTZ R26, R19, R26, !PT ;  /* 0x0000001a131a7209 */ /* 0x000fe40007810000 */
[----:B------:R-:W-:Y:S02]  /*b550*/  ISETP.GT.AND P2, PT, R22, 0x19, P2 ;  /* 0x000000191600780c */ /* 0x000fe40001744270 */
[----:B------:R-:W-:Y:S02]  /*b560*/  FMNMX.FTZ R3, R189, R3, !PT ;  /* 0x00000003bd037209 */ /* 0x000fe40007810000 */
[----:B------:R-:W-:Y:S02]  /*b570*/  FMNMX.FTZ R26, R6, R26, !PT ;  /* 0x0000001a061a7209 */ /* 0x000fe40007810000 */
[----:B------:R-:W-:Y:S02]  /*b580*/  ISETP.LT.OR P2, PT, R21, 0x1a, P2 ;  /* 0x0000001a1500780c */ /* 0x000fe40001741670 */
[----:B------:R-:W-:Y:S02]  /*b590*/  FMNMX.FTZ R3, R250, R3, !PT ;  /* 0x00000003fa037209 */ /* 0x000fe40007810000 */
[----:B------:R-:W-:Y:S02]  /*b5a0*/  FMNMX.FTZ R26, R16, R26, !PT ;  /* 0x0000001a101a7209 */ /* 0x000fe40007810000 */
[----:B------:R-:W-:Y:S02]  /*b5b0*/  FSEL R88, R31, -INF , !P2 ;  /* 0xff8000001f587808 */ /* 0x000fe40005000000 */
[----:B------:R-:W-:Y:S02]  /*b5c0*/  FMNMX.FTZ R3, R53, R3, !PT ;  /* 0x0000000335037209 */ /* 0x000fe40007810000 */
[----:B------:R-:W-:Y:S01]  /*b5d0*/  PLOP3.LUT P2, PT, PT, PT, UP0, 0x40, 0x0 ;  /* 0x000000000000781c */ /* 0x000fe20003f4e808 */
[----:B------:R-:W-:Y:S01]  /*b5e0*/  UISETP.NE.AND UP0, UPT, UR17, URZ, UPT ;  /* 0x0000003f1100728c */ /* 0x000fe2000bf05270 */
[----:B------:R-:W-:Y:S01]  /*b5f0*/  FMNMX.FTZ R26, R34, R26, !PT ;  /* 0x0000001a221a7209 */ /* 0x000fe20007810000 */
[----:B------:R-:W-:Y:S01]  /*b600*/  UIADD3 UR17, UR13, -0x1, URZ ;  /* 0xffffffff0d117890 */ /* 0x000fe2000fffe03f */
[----:B------:R-:W-:Y:S02]  /*b610*/  MOV R44, R38 ;  /* 0x00000026002c7202 */ /* 0x000fe40000000f00 */
[----:B------:R-:W-:Y:S01]  /*b620*/  ISETP.GT.AND P2, PT, R22, 0x29, P2 ;  /* 0x000000291600780c */ /* 0x000fe20001744270 */
[----:B------:R-:W-:Y:S01]  /*b630*/  LDSM.16.MT88.4 R36, [R220+0x100] ;  /* 0x00010000dc24783b */ /* 0x000fe20000004200 */
[----:B------:R-:W-:Y:S02]  /*b640*/  FMNMX.FTZ R3, R84, R3, !PT ;  /* 0x0000000354037209 */ /* 0x000fe40007810000 */
[----:B------:R-:W-:Y:S02]  /*b650*/  FMNMX.FTZ R26, R35, R26, !PT ;  /* 0x0000001a231a7209 */ /* 0x000fe40007810000 */
[----:B------:R-:W-:Y:S02]  /*b660*/  ISETP.LT.OR P2, PT, R21, 0x2a, P2 ;  /* 0x0000002a1500780c */ /* 0x000fe40001741670 */
[----:B------:R-:W-:Y:S02]  /*b670*/  FMNMX.FTZ R26, R44, R26, !PT ;  /* 0x0000001a2c1a7209 */ /* 0x000fe40007810000 */
[----:B------:R-:W-:Y:S02]  /*b680*/  FMNMX.FTZ R3, R249, R3, !PT ;  /* 0x00000003f9037209 */ /* 0x000fe40007810000 */
[----:B------:R-:W-:Y:S02]  /*b690*/  FSEL R93, R47, -INF , !P2 ;  /* 0xff8000002f5d7808 */ /* 0x000fe40005000000 */
        /* <DEDUP_REMOVED lines=27> */
[----:B------:R-:W-:Y:S01]  /*b850*/  PLOP3.LUT P6, PT, PT, PT, UP1, 0x40, 0x0 ;  /* 0x000000000000781c */ /* 0x000fe20003fce818 */
[----:B------:R-:W-:Y:S01]  /*b860*/  UISETP.NE.AND UP1, UPT, UR27, URZ, UPT ;  /* 0x0000003f1b00728c */ /* 0x000fe2000bf25270 */
[----:B------:R-:W-:Y:S02]  /*b870*/  FMNMX.FTZ R26, R202, R26, !PT ;  /* 0x0000001aca1a7209 */ /* 0x000fe40007810000 */
[----:B------:R-:W-:Y:S02]  /*b880*/  MOV R92, R41 ;  /* 0x00000029005c7202 */ /* 0x000fe40000000f00 */
        /* <DEDUP_REMOVED lines=12> */
[C---:B------:R-:W-:Y:S02]  /*b950*/  ISETP.GT.AND P6, PT, R22.reuse, 0x11, P6 ;  /* 0x000000111600780c */ /* 0x040fe400037c4270 */
[----:B------:R-:W-:Y:S02]  /*b960*/  FMNMX.FTZ R26, R177, R26, !PT ;  /* 0x0000001ab11a7209 */ /* 0x000fe40007810000 */
[----:B------:R-:W-:Y:S02]  /*b970*/  ISETP.GT.AND P1, PT, R22, 0x8, P1 ;  /* 0x000000081600780c */ /* 0x000fe40000f24270 */
[----:B------:R-:W-:Y:S02]  /*b980*/  FMNMX.FTZ R24, R178, R24, !PT ;  /* 0x00000018b2187209 */ /* 0x000fe40007810000 */
[----:B------:R-:W-:Y:S02]  /*b990*/  ISETP.LT.OR P6, PT, R21, 0x12, P6 ;  /* 0x000000121500780c */ /* 0x000fe400037c1670 */
[----:B------:R-:W-:Y:S02]  /*b9a0*/  FMNMX.FTZ R26, R176, R26, !PT ;  /* 0x0000001ab01a7209 */ /* 0x000fe40007810000 */
[----:B-1----:R-:W-:Y:S02]  /*b9b0*/  FMNMX.FTZ R3, R3, R23, !PT ;  /* 0x0000001703037209 */ /* 0x002fe40007810000 */
[----:B------:R-:W-:Y:S01]  /*b9c0*/  ISETP.LT.OR P1, PT, R21, 0x9, P1 ;  /* 0x000000091500780c */ /* 0x000fe20000f21670 */
[----:B------:R-:W1:Y:S01]  /*b9d0*/  SHFL.BFLY PT, R23, R26, 0x2, 0x1f ;  /* 0x0c401f001a177f89 */ /* 0x000e6200000e0000 */
[----:B------:R-:W-:Y:S02]  /*b9e0*/  FMNMX.FTZ R24, R192, R24, !PT ;  /* 0x00000018c0187209 */ /* 0x000fe40007810000 */
[----:B------:R-:W-:Y:S02]  /*b9f0*/  FSEL R56, R27, -INF , !P6 ;  /* 0xff8000001b387808 */ /* 0x000fe40007000000 */
[----:B------:R-:W-:Y:S02]  /*ba00*/  FMNMX.FTZ R25, R10, R164, !PT ;  /* 0x000000a40a197209 */ /* 0x000fe40007810000 */
[----:B------:R-:W-:Y:S01]  /*ba10*/  FSEL R14, R14, -INF , !P1 ;  /* 0xff8000000e0e7808 */ /* 0x000fe20004800000 */
[----:B------:R-:W2:Y:S01]  /*ba20*/  SHFL.BFLY PT, R27, R3, 0x1, 0x1f ;  /* 0x0c201f00031b7f89 */ /* 0x000ea200000e0000 */
        /* <DEDUP_REMOVED lines=14> */
[----:B------:R-:W-:Y:S01]  /*bb10*/  PLOP3.LUT P0, PT, PT, PT, UP3, 0x40, 0x0 ;  /* 0x000000000000781c */ /* 0x000fe20003f0e838 */
[----:B------:R-:W-:Y:S01]  /*bb20*/  UISETP.NE.AND UP3, UPT, UR20, URZ, UPT ;  /* 0x0000003f1400728c */ /* 0x000fe2000bf65270 */
[----:B------:R-:W-:Y:S01]  /*bb30*/  PLOP3.LUT P6, PT, PT, PT, UP2, 0x40, 0x0 ;  /* 0x000000000000781c */ /* 0x000fe20003fce828 */
[----:B------:R-:W-:Y:S01]  /*bb40*/  UISETP.NE.AND UP2, UPT, UR19, URZ, UPT ;  /* 0x0000003f1300728c */ /* 0x000fe2000bf45270 */
[----:B------:R-:W-:Y:S02]  /*bb50*/  FMNMX.FTZ R25, R57, R25, !PT ;  /* 0x0000001939197209 */ /* 0x000fe40007810000 */
[----:B------:R-:W-:Y:S02]  /*bb60*/  FMNMX.FTZ R24, R207, R24, !PT ;  /* 0x00000018cf187209 */ /* 0x000fe40007810000 */
[----:B------:R-:W-:Y:S01]  /*bb70*/  PLOP3.LUT P2, PT, PT, PT, UP1, 0x40, 0x0 ;  /* 0x000000000000781c */ /* 0x000fe20003f4e818 */
[----:B------:R-:W-:Y:S01]  /*bb80*/  UISETP.NE.AND UP1, UPT, UR30, URZ, UPT ;  /* 0x0000003f1e00728c */ /* 0x000fe2000bf25270 */
[C---:B------:R-:W-:Y:S02]  /*bb90*/  ISETP.GT.AND P0, PT, R22.reuse, 0x20, P0 ;  /* 0x000000201600780c */ /* 0x040fe40000704270 */
[----:B------:R-:W-:Y:S02]  /*bba0*/  ISETP.GT.AND P6, PT, R22, 0x21, P6 ;  /* 0x000000211600780c */ /* 0x000fe400037c4270 */
[----:B------:R-:W-:Y:S02]  /*bbb0*/  FMNMX.FTZ R25, R56, R25, !PT ;  /* 0x0000001938197209 */ /* 0x000fe40007810000 */
[----:B------:R-:W-:Y:S02]  /*bbc0*/  FMNMX.FTZ R24, R204, R24, !PT ;  /* 0x00000018cc187209 */ /* 0x000fe40007810000 */
[----:B------:R-:W-:Y:S02]  /*bbd0*/  ISETP.GT.AND P2, PT, R22, 0x39, P2 ;  /* 0x000000391600780c */ /* 0x000fe40001744270 */
[----:B-1----:R-:W-:Y:S02]  /*bbe0*/  FMNMX.FTZ R26, R26, R23, !PT ;  /* 0x000000171a1a7209 */ /* 0x002fe40007810000 */
[C---:B------:R-:W-:Y:S02]  /*bbf0*/  ISETP.LT.OR P0, PT, R21.reuse, 0x21, P0 ;  /* 0x000000211500780c */ /* 0x040fe40000701670 */
[----:B------:R-:W-:Y:S02]  /*bc00*/  ISETP.LT.OR P6, PT, R21, 0x22, P6 ;  /* 0x000000221500780c */ /* 0x000fe400037c1670 */
[----:B--2---:R-:W-:Y:S02]  /*bc10*/  FMNMX.FTZ R3, R3, R27, !PT ;  /* 0x0000001b03037209 */ /* 0x004fe40007810000 */
[----:B------:R-:W-:Y:S02]  /*bc20*/  FMNMX.FTZ R27, R60, R25, !PT ;  /* 0x000000193c1b7209 */ /* 0x000fe40007810000 */
[----:B------:R-:W-:Y:S01]  /*bc30*/  FMNMX.FTZ R24, R190, R24, !PT ;  /* 0x00000018be187209 */ /* 0x000fe20007810000 */
[----:B------:R-:W1:Y:S01]  /*bc40*/  SHFL.BFLY PT, R25, R26, 0x1, 0x1f ;  /* 0x0c201f001a197f89 */ /* 0x000e6200000e0000 */
[----:B------:R-:W-:Y:S01]  /*bc50*/  ISETP.LT.OR P2, PT, R21, 0x3a, P2 ;  /* 0x0000003a1500780c */ /* 0x000fe20001741670 */
[----:B------:R-:W-:Y:S01]  /*bc60*/  FMUL.FTZ R199, R3, c[0x0][0x2d0] ;  /* 0x0000b40003c77a20 */ /* 0x000fe20000410000 */
[----:B------:R-:W-:Y:S02]  /*bc70*/  FSEL R85, R43, -INF , !P6 ;  /* 0xff8000002b557808 */ /* 0x000fe40007000000 */
[----:B------:R-:W-:Y:S02]  /*bc80*/  ISETP.GT.AND P1, PT, R22, 0x28, P1 ;  /* 0x000000281600780c */ /* 0x000fe40000f24270 */
[----:B------:R-:W-:Y:S02]  /*bc90*/  FMNMX.FTZ R27, R88, R27, !PT ;  /* 0x0000001b581b7209 */ /* 0x000fe40007810000 */
[----:B------:R-:W-:Y:S01]  /*bca0*/  PLOP3.LUT P6, PT, PT, PT, UP3, 0x40, 0x0 ;  /* 0x000000000000781c */ /* 0x000fe20003fce838 */
[----:B------:R-:W-:Y:S01]  /*bcb0*/  UISETP.NE.AND UP3, UPT, UR28, URZ, UPT ;  /* 0x0000003f1c00728c */ /* 0x000fe2000bf65270 */
[----:B------:R-:W-:Y:S02]  /*bcc0*/  FSEL R61, R42, -INF , !P0 ;  /* 0xff8000002a3d7808 */ /* 0x000fe40004000000 */
[----:B------:R-:W-:Y:S01]  /*bcd0*/  PLOP3.LUT P0, PT, PT, PT, UP4, 0x40, 0x0 ;  /* 0x000000000000781c */ /* 0x000fe20003f0e848 */
[----:B------:R-:W-:Y:S01]  /*bce0*/  UISETP.NE.AND UP4, UPT, UR33, URZ, UPT ;  /* 0x0000003f2100728c */ /* 0x000fe2000bf85270 */
[----:B------:R-:W-:Y:S02]  /*bcf0*/  FMNMX.FTZ R23, R183, R24, !PT ;  /* 0x00000018b7177209 */ /* 0x000fe40007810000 */
[----:B------:R-:W-:Y:S01]  /*bd00*/  FSEL R251, R63, -INF , !P2 ;  /* 0xff8000003ffb7808 */ /* 0x000fe20005000000 */
[----:B------:R-:W-:Y:S01]  /*bd10*/  IMAD.MOV.U32 R63, RZ, RZ, R186 ;  /* 0x000000ffff3f7224 */ /* 0x000fe200078e00ba */
[----:B------:R-:W-:Y:S02]  /*bd20*/  FSETP.NEU.FTZ.AND P2, PT, R3, -INF , PT ;  /* 0xff8000000300780b */ /* 0x000fe40003f5d000 */
[----:B------:R-:W-:Y:S02]  /*bd30*/  ISETP.LT.OR P1, PT, R21, 0x29, P1 ;  /* 0x000000291500780c */ /* 0x000fe40000f21670 */
[C---:B------:R-:W-:Y:S02]  /*bd40*/  ISETP.GT.AND P0, PT, R22.reuse, 0x30, P0 ;  /* 0x000000301600780c */ /* 0x040fe40000704270 */
[----:B------:R-:W-:Y:S02]  /*bd50*/  ISETP.GT.AND P6, PT, R22, 0x31, P6 ;  /* 0x000000311600780c */ /* 0x000fe400037c4270 */
[----:B------:R-:W-:Y:S02]  /*bd60*/  FMNMX.FTZ R27, R61, R27, !PT ;  /* 0x0000001b3d1b7209 */ /* 0x000fe40007810000 */
[----:B------:R-:W-:Y:S02]  /*bd70*/  FMNMX.FTZ R23, R181, R23, !PT ;  /* 0x00000017b5177209 */ /* 0x000fe40007810000 */
[----:B------:R-:W-:Y:S02]  /*bd80*/  FSEL R199, R199, RZ, P2 ;  /* 0x000000ffc7c77208 */ /* 0x000fe40001000000 */
[C---:B------:R-:W-:Y:S02]  /*bd90*/  ISETP.LT.OR P0, PT, R21.reuse, 0x31, P0 ;  /* 0x000000311500780c */ /* 0x040fe40000701670 */
[----:B------:R-:W-:Y:S01]  /*bda0*/  ISETP.LT.OR P6, PT, R21, 0x32, P6 ;  /* 0x000000321500780c */ /* 0x000fe200037c1670 */
[--C-:B------:R-:W-:Y:S01]  /*bdb0*/  FFMA.FTZ R96, R5, c[0x0][0x2d0], -R199.reuse ;  /* 0x0000b40005607a23 */ /* 0x100fe200000108c7 */
[----:B------:R-:W-:Y:S01]  /*bdc0*/  FMNMX.FTZ R27, R85, R27, !PT ;  /* 0x0000001b551b7209 */ /* 0x000fe20007810000 */
[--C-:B------:R-:W-:Y:S01]  /*bdd0*/  FFMA.FTZ R173, R20, c[0x0][0x2d0], -R199.reuse ;  /* 0x0000b40014ad7a23 */ /* 0x100fe200000108c7 */
[----:B------:R-:W-:Y:S01]  /*bde0*/  FSEL R46, R46, -INF , !P1 ;  /* 0xff8000002e2e7808 */ /* 0x000fe20004800000 */
[--C-:B------:R-:W-:Y:S01]  /*bdf0*/  FFMA.FTZ R249, R249, c[0x0][0x2d0], -R199.reuse ;  /* 0x0000b400f9f97a23 */ /* 0x100fe200000108c7 */
[----:B------:R-:W-:Y:S01]  /*be00*/  FMNMX.FTZ R23, R179, R23, !PT ;  /* 0x00000017b3177209 */ /* 0x000fe20007810000 */
[----:B------:R-:W-:Y:S01]  /*be10*/  MUFU.EX2 R96, R96 ;  /* 0x0000006000607308 */ /* 0x000fe20000000800 */
[----:B------:R-:W-:Y:S01]  /*be20*/  PLOP3.LUT P1, PT, PT, PT, UP2, 0x40, 0x0 ;  /* 0x000000000000781c */ /* 0x000fe20003f2e828 */
[----:B------:R-:W-:Y:S01]  /*be30*/  UISETP.NE.AND UP2, UPT, UR29, URZ, UPT ;  /* 0x0000003f1d00728c */ /* 0x000fe2000bf45270 */
[----:B------:R-:W-:Y:S01]  /*be40*/  FMNMX.FTZ R5, R46, R27, !PT ;  /* 0x0000001b2e057209 */ /* 0x000fe20007810000 */
[----:B------:R-:W2:Y:S01]  /*be50*/  SHFL.BFLY PT, R24, R23, 0x2, 0x1f ;  /* 0x0c401f0017187f89 */ /* 0x000ea200000e0000 */
[----:B------:R-:W-:Y:S01]  /*be60*/  FSEL R58, R58, -INF , !P0 ;  /* 0xff8000003a3a7808 */ /* 0x000fe20004000000 */
[--C-:B------:R-:W-:Y:S01]  /*be70*/  FFMA.FTZ R246, R246, c[0x0][0x2d0], -R199.reuse ;  /* 0x0000b400f6f67a23 */ /* 0x100fe200000108c7 */
[----:B------:R-:W-:Y:S01]  /*be80*/  PLOP3.LUT P0, PT, PT, PT, UP0, 0x40, 0x0 ;  /* 0x000000000000781c */ /* 0x000fe20003f0e808 */
[----:B------:R-:W-:Y:S01]  /*be90*/  UISETP.NE.AND UP0, UPT, UR32, URZ, UPT ;  /* 0x0000003f2000728c */ /* 0x000fe2000bf05270 */
[----:B------:R-:W-:Y:S01]  /*bea0*/  FSEL R59, R59, -INF , !P6 ;  /* 0xff8000003b3b7808 */ /* 0x000fe20007000000 */
[----:B------:R-:W-:Y:S01]  /*beb0*/  MUFU.EX2 R173, R173 ;  /* 0x000000ad00ad7308 */ /* 0x000fe20000000800 */
[----:B------:R-:W-:Y:S01]  /*bec0*/  PLOP3.LUT P6, PT, PT, PT, UP6, 0x40, 0x0 ;  /* 0x000000000000781c */ /* 0x000fe20003fce868 */
[--C-:B------:R-:W-:Y:S01]  /*bed0*/  FFMA.FTZ R245, R245, c[0x0][0x2d0], -R199.reuse ;  /* 0x0000b400f5f57a23 */ /* 0x100fe200000108c7 */
[C---:B------:R-:W-:Y:S01]  /*bee0*/  ISETP.GT.AND P1, PT, R22.reuse, 0x38, P1 ;  /* 0x000000381600780c */ /* 0x040fe20000f24270 */
[--C-:B------:R-:W-:Y:S01]  /*bef0*/  FFMA.FTZ R211, R211, c[0x0][0x2d0], -R199.reuse ;  /* 0x0000b400d3d37a23 */ /* 0x100fe200000108c7 */
[C---:B------:R-:W-:Y:S01]  /*bf00*/  ISETP.GT.AND P0, PT, R22.reuse, 0x40, P0 ;  /* 0x000000401600780c */ /* 0x040fe20000704270 */
[--C-:B------:R-:W-:Y:S01]  /*bf10*/  FFMA.FTZ R205, R205, c[0x0][0x2d0], -R199.reuse ;  /* 0x0000b400cdcd7a23 */ /* 0x100fe200000108c7 */
[----:B------:R-:W-:Y:S01]  /*bf20*/  ISETP.GT.AND P6, PT, R22, 0x41, P6 ;  /* 0x000000411600780c */ /* 0x000fe200037c4270 */
[--C-:B------:R-:W-:Y:S01]  /*bf30*/  FFMA.FTZ R200, R200, c[0x0][0x2d0], -R199.reuse ;  /* 0x0000b400c8c87a23 */ /* 0x100fe200000108c7 */
[----:B------:R-:W-:Y:S01]  /*bf40*/  FMNMX.FTZ R5, R93, R5, !PT ;  /* 0x000000055d057209 */ /* 0x000fe20007810000 */
[----:B------:R-:W-:Y:S01]  /*bf50*/  MUFU.EX2 R249, R249 ;  /* 0x000000f900f97308 */ /* 0x000fe20000000800 */
[----:B------:R-:W-:Y:S01]  /*bf60*/  ISETP.LT.OR P1, PT, R21, 0x39, P1 ;  /* 0x000000391500780c */ /* 0x000fe20000f21670 */
[--C-:B------:R-:W-:Y:S01]  /*bf70*/  FFMA.FTZ R170, R169, c[0x0][0x2d0], -R199.reuse ;  /* 0x0000b400a9aa7a23 */ /* 0x100fe200000108c7 */
[----:B------:R-:W-:Y:S01]  /*bf80*/  ISETP.LT.OR P0, PT, R21, 0x41, P0 ;  /* 0x000000411500780c */ /* 0x000fe20000701670 */
[--C-:B------:R-:W-:Y:S01]  /*bf90*/  FFMA.FTZ R197, R197, c[0x0][0x2d0], -R199.reuse ;  /* 0x0000b400c5c57a23 */ /* 0x100fe200000108c7 */
[----:B------:R-:W-:Y:S01]  /*bfa0*/  ISETP.LT.OR P6, PT, R21, 0x42, P6 ;  /* 0x000000421500780c */ /* 0x000fe200037c1670 */
[--C-:B------:R-:W-:Y:S01]  /*bfb0*/  FFMA.FTZ R188, R188, c[0x0][0x2d0], -R199.reuse ;  /* 0x0000b400bcbc7a23 */ /* 0x100fe200000108c7 */
[----:B------:R-:W-:Y:S02]  /*bfc0*/  FMNMX.FTZ R5, R58, R5, !PT ;  /* 0x000000053a057209 */ /* 0x000fe40007810000 */
[----:B------:R-:W-:Y:S01]  /*bfd0*/  FSEL R62, R62, -INF , !P1 ;  /* 0xff8000003e3e7808 */ /* 0x000fe20004800000 */
[----:B------:R-:W3:Y:S01]  /*bfe0*/  MUFU.EX2 R170, R170 ;  /* 0x000000aa00aa7308 */ /* 0x000ee20000000800 */
[----:B------:R-:W-:Y:S01]  /*bff0*/  FSEL R242, R74, -INF , !P0 ;  /* 0xff8000004af27808 */ /* 0x000fe20004000000 */
[--C-:B------:R-:W-:Y:S01]  /*c000*/  FFMA.FTZ R74, R4, c[0x0][0x2d0], -R199.reuse ;  /* 0x0000b400044a7a23 */ /* 0x100fe200000108c7 */
[----:B------:R-:W-:Y:S02]  /*c010*/  PLOP3.LUT P0, PT, PT, PT, UP4, 0x40, 0x0 ;  /* 0x000000000000781c */ /* 0x000fe40003f0e848 */
[----:B------:R-:W-:Y:S01]  /*c020*/  FSEL R208, R75, -INF , !P6 ;  /* 0xff8000004bd07808 */ /* 0x000fe20007000000 */
[--C-:B------:R-:W-:Y:S01]  /*c030*/  FFMA.FTZ R75, R2, c[0x0][0x2d0], -R199.reuse ;  /* 0x0000b400024b7a23 */ /* 0x100fe200000108c7 */
[----:B-1----:R-:W-:Y:S02]  /*c040*/  FMNMX.FTZ R2, R26, R25, !PT ;  /* 0x000000191a027209 */ /* 0x002fe40007810000 */
[----:B------:R-:W-:Y:S01]  /*c050*/  FMNMX.FTZ R25, R59, R5, !PT ;  /* 0x000000053b197209 */ /* 0x000fe20007810000 */
[----:B------:R-:W-:Y:S01]  /*c060*/  MUFU.EX2 R74, R74 ;  /* 0x0000004a004a7308 */ /* 0x000fe20000000800 */
[----:B------:R-:W-:Y:S01]  /*c070*/  ISETP.GT.AND P0, PT, R22, 0x49, P0 ;  /* 0x000000491600780c */ /* 0x000fe20000704270 */
[----:B------:R-:W-:Y:S01]  /*c080*/  FMUL.FTZ R198, R2, c[0x0][0x2d0] ;  /* 0x0000b40002c67a20 */ /* 0x000fe20000410000 */
[----:B------:R-:W-:Y:S02]  /*c090*/  PLOP3.LUT P1, PT, PT, PT, UP5, 0x40, 0x0 ;  /* 0x000000000000781c */ /* 0x000fe40003f2e858 */
[----:B------:R-:W-:Y:S02]  /*c0a0*/  FMNMX.FTZ R25, R62, R25, !PT ;  /* 0x000000193e197209 */ /* 0x000fe40007810000 */
[C---:B------:R-:W-:Y:S02]  /*c0b0*/  ISETP.GT.AND P1, PT, R22.reuse, 0x48, P1 ;  /* 0x000000481600780c */ /* 0x040fe40000f24270 */
[----:B------:R-:W-:Y:S01]  /*c0c0*/  ISETP.LT.OR P0, PT, R21, 0x4a, P0 ;  /* 0x0000004a1500780c */ /* 0x000fe20000701670 */
[----:B------:R-:W1:Y:S01]  /*c0d0*/  MUFU.EX2 R75, R75 ;  /* 0x0000004b004b7308 */ /* 0x000e620000000800 */
[----:B------:R-:W-:Y:S02]  /*c0e0*/  PLOP3.LUT P6, PT, PT, PT, UP3, 0x40, 0x0 ;  /* 0x000000000000781c */ /* 0x000fe40003fce838 */
[----:B------:R-:W-:Y:S02]  /*c0f0*/  FMNMX.FTZ R4, R251, R25, !PT ;  /* 0x00000019fb047209 */ /* 0x000fe40007810000 */
[----:B------:R-:W-:Y:S02]  /*c100*/  ISETP.LT.OR P1, PT, R21, 0x49, P1 ;  /* 0x000000491500780c */ /* 0x000fe40000f21670 */
[----:B------:R-:W-:Y:S02]  /*c110*/  ISETP.GT.AND P6, PT, R22, 0x50, P6 ;  /* 0x000000501600780c */ /* 0x000fe400037c4270 */
[----:B------:R-:W-:Y:S01]  /*c120*/  FSEL R203, R79, -INF , !P0 ;  /* 0xff8000004fcb7808 */ /* 0x000fe20004000000 */
[----:B------:R-:W-:Y:S01]  /*c130*/  MUFU.EX2 R246, R246 ;  /* 0x000000f600f67308 */ /* 0x000fe20000000800 */
[----:B------:R-:W-:Y:S02]  /*c140*/  PLOP3.LUT P0, PT, PT, PT, UP2, 0x40, 0x0 ;  /* 0x000000000000781c */ /* 0x000fe40003f0e828 */
[----:B------:R-:W-:Y:S02]  /*c150*/  FMNMX.FTZ R4, R242, R4, !PT ;  /* 0x00000004f2047209 */ /* 0x000fe40007810000 */
[----:B--2---:R-:W-:Y:S02]  /*c160*/  FMNMX.FTZ R5, R23, R24, !PT ;  /* 0x0000001817057209 */ /* 0x004fe40007810000 */
[----:B------:R-:W-:Y:S02]  /*c170*/  ISETP.GT.AND P0, PT, R22, 0x51, P0 ;  /* 0x000000511600780c */ /* 0x000fe40000704270 */
[C---:B------:R-:W-:Y:S01]  /*c180*/  ISETP.LT.OR P6, PT, R21.reuse, 0x51, P6 ;  /* 0x000000511500780c */ /* 0x040fe200037c1670 */
[----:B------:R-:W-:Y:S01]  /*c190*/  MUFU.EX2 R245, R245 ;  /* 0x000000f500f57308 */ /* 0x000fe20000000800 */
[----:B------:R-:W-:Y:S01]  /*c1a0*/  FSEL R206, R78, -INF , !P1 ;  /* 0xff8000004ece7808 */ /* 0x000fe20004800000 */
[----:B------:R-:W2:Y:S01]  /*c1b0*/  SHFL.BFLY PT, R23, R5, 0x1, 0x1f ;  /* 0x0c201f0005177f89 */ /* 0x000ea200000e0000 */
[----:B------:R-:W-:Y:S02]  /*c1c0*/  FMNMX.FTZ R4, R208, R4, !PT ;  /* 0x00000004d0047209 */ /* 0x000fe40007810000 */
[----:B------:R-:W-:Y:S02]  /*c1d0*/  FSETP.NEU.FTZ.AND P1, PT, R2, -INF , PT ;  /* 0xff8000000200780b */ /* 0x000fe40003f3d000 */
[----:B------:R-:W-:Y:S02]  /*c1e0*/  ISETP.LT.OR P0, PT, R21, 0x52, P0 ;  /* 0x000000521500780c */ /* 0x000fe40000701670 */
[----:B------:R-:W-:Y:S01]  /*c1f0*/  FSEL R191, R90, -INF , !P6 ;  /* 0xff8000005abf7808 */ /* 0x000fe20007000000 */
[----:B------:R-:W-:Y:S01]  /*c200*/  MUFU.EX2 R211, R211 ;  /* 0x000000d300d37308 */ /* 0x000fe20000000800 */
[----:B------:R-:W-:Y:S02]  /*c210*/  PLOP3.LUT P6, PT, PT, PT, UP1, 0x40, 0x0 ;  /* 0x000000000000781c */ /* 0x000fe40003fce818 */
[----:B------:R-:W-:Y:S02]  /*c220*/  FMNMX.FTZ R4, R206, R4, !PT ;  /* 0x00000004ce047209 */ /* 0x000fe40007810000 */
[----:B------:R-:W-:Y:S02]  /*c230*/  FSEL R198, R198, RZ, P1 ;  /* 0x000000ffc6c67208 */ /* 0x000fe40000800000 */
[----:B------:R-:W-:Y:S02]  /*c240*/  ISETP.GT.AND P6, PT, R22, 0x58, P6 ;  /* 0x000000581600780c */ /* 0x000fe400037c4270 */
[----:B------:R-:W-:Y:S01]  /*c250*/  FSEL R186, R91, -INF , !P0 ;  /* 0xff8000005bba7808 */ /* 0x000fe20004000000 */
[----:B------:R-:W-:Y:S01]  /*c260*/  MUFU.EX2 R205, R205 ;  /* 0x000000cd00cd7308 */ /* 0x000fe20000000800 */
[----:B------:R-:W-:Y:S01]  /*c270*/  PLOP3.LUT P0, PT, PT, PT, UP0, 0x40, 0x0 ;  /* 0x000000000000781c */ /* 0x000fe20003f0e808 */
[--C-:B------:R-:W-:Y:S01]  /*c280*/  FFMA.FTZ R171, R0, c[0x0][0x2d0], -R198.reuse ;  /* 0x0000b40000ab7a23 */ /* 0x100fe200000108c6 */
[----:B------:R-:W-:Y:S01]  /*c290*/  FMNMX.FTZ R4, R203, R4, !PT ;  /* 0x00000004cb047209 */ /* 0x000fe20007810000 */
[--C-:B------:R-:W-:Y:S01]  /*c2a0*/  FFMA.FTZ R97, R18, c[0x0][0x2d0], -R198.reuse ;  /* 0x0000b40012617a23 */ /* 0x100fe200000108c6 */
[----:B------:R-:W-:Y:S01]  /*c2b0*/  ISETP.GT.AND P0, PT, R22, 0x59, P0 ;  /* 0x000000591600780c */ /* 0x000fe20000704270 */
[--C-:B------:R-:W-:Y:S01]  /*c2c0*/  FFMA.FTZ R169, R168, c[0x0][0x2d0], -R198.reuse ;  /* 0x0000b400a8a97a23 */ /* 0x100fe200000108c6 */
[----:B------:R-:W-:Y:S01]  /*c2d0*/  ISETP.LT.OR P6, PT, R21, 0x59, P6 ;  /* 0x000000591500780c */ /* 0x000fe200037c1670 */
[----:B------:R-:W-:Y:S01]  /*c2e0*/  FFMA.FTZ R168, R19, c[0x0][0x2d0], -R198 ;  /* 0x0000b40013a87a23 */ /* 0x000fe200000108c6 */
[----:B------:R-:W-:Y:S01]  /*c2f0*/  FMNMX.FTZ R0, R191, R4, !PT ;  /* 0x00000004bf007209 */ /* 0x000fe20007810000 */
[----:B------:R-:W-:Y:S01]  /*c300*/  MUFU.EX2 R171, R171 ;  /* 0x000000ab00ab7308 */ /* 0x000fe20000000800 */
[----:B------:R-:W-:Y:S01]  /*c310*/  MOV R90, R184 ;  /* 0x000000b8005a7202 */ /* 0x000fe20000000f00 */
[----:B------:R-:W-:Y:S01]  /*c320*/  IMAD.MOV.U32 R91, RZ, RZ, R54 ;  /* 0x000000ffff5b7224 */ /* 0x000fe200078e0036 */
[----:B------:R-:W-:Y:S01]  /*c330*/  ISETP.LT.OR P0, PT, R21, 0x5a, P0 ;  /* 0x0000005a1500780c */ /* 0x000fe20000701670 */
[--C-:B------:R-:W-:Y:S01]  /*c340*/  FFMA.FTZ R195, R35, c[0x0][0x2d0], -R198.reuse ;  /* 0x0000b40023c37a23 */ /* 0x100fe200000108c6 */
[----:B------:R-:W-:Y:S01]  /*c350*/  FSEL R184, R94, -INF , !P6 ;  /* 0xff8000005eb87808 */ /* 0x000fe20007000000 */
[--C-:B------:R-:W-:Y:S01]  /*c360*/  FFMA.FTZ R248, R248, c[0x0][0x2d0], -R198.reuse ;  /* 0x0000b400f8f87a23 */ /* 0x100fe200000108c6 */
[----:B------:R-:W-:Y:S01]  /*c370*/  FMNMX.FTZ R0, R186, R0, !PT ;  /* 0x00000000ba007209 */ /* 0x000fe20007810000 */
[----:B------:R-:W-:Y:S01]  /*c380*/  FFMA.FTZ R247, R247, c[0x0][0x2d0], -R198 ;  /* 0x0000b400f7f77a23 */ /* 0x000fe200000108c6 */
[----:B------:R-:W-:Y:S01]  /*c390*/  FSEL R73, R95, -INF , !P0 ;  /* 0xff8000005f497808 */ /* 0x000fe20004000000 */
[----:B------:R-:W4:Y:S01]  /*c3a0*/  MUFU.EX2 R169, R169 ;  /* 0x000000a900a97308 */ /* 0x000f220000000800 */
[----:B------:R-:W-:Y:S01]  /*c3b0*/  FMNMX.FTZ R4, R184, R0, !PT ;  /* 0x00000000b8047209 */ /* 0x000fe20007810000 */
[----:B------:R-:W-:Y:S01]  /*c3c0*/  IMAD.MOV.U32 R95, RZ, RZ, R178 ;  /* 0x000000ffff5f7224 */ /* 0x000fe200078e00b2 */
[----:B--2---:R-:W-:Y:S01]  /*c3d0*/  FMNMX.FTZ R0, R5, R23, !PT ;  /* 0x0000001705007209 */ /* 0x004fe20007810000 */
[----:B------:R-:W-:Y:S01]  /*c3e0*/  FFMA.FTZ R178, R7, c[0x0][0x2d0], -R199 ;  /* 0x0000b40007b27a23 */ /* 0x000fe200000108c7 */
[----:B------:R-:W-:Y:S01]  /*c3f0*/  FMNMX.FTZ R4, R73, R4, !PT ;  /* 0x0000000449047209 */ /* 0x000fe20007810000 */
[----:B------:R-:W-:Y:S01]  /*c400*/  LDSM.16.MT88.4 R20, [R225+0x100] ;  /* 0x00010000e114783b */ /* 0x000fe20000004200 */
[C---:B------:R-:W-:Y:S01]  /*c410*/  FSETP.NEU.FTZ.AND P0, PT, R0.reuse, -INF , PT ;  /* 0xff8000000000780b */ /* 0x040fe20003f1d000 */
[----:B------:R-:W-:Y:S01]  /*c420*/  FMUL.FTZ R196, R0, c[0x0][0x2d0] ;  /* 0x0000b40000c47a20 */ /* 0x000fe20000410000 */
[----:B------:R-:W-:Y:S01]  /*c430*/  FSEL R71, R3, RZ, P2 ;  /* 0x000000ff03477208 */ /* 0x000fe20001000000 */
[----:B------:R-:W-:Y:S01]  /*c440*/  MUFU.EX2 R97, R97 ;  /* 0x0000006100617308 */ /* 0x000fe20000000800 */
[----:B------:R-:W-:Y:S01]  /*c450*/  FSEL R70, R2, RZ, P1 ;  /* 0x000000ff02467208 */ /* 0x000fe20000800000 */
[----:B------:R-:W-:Y:S01]  /*c460*/  FFMA.FTZ R244, R244, c[0x0][0x2d0], -R198 ;  /* 0x0000b400f4f47a23 */ /* 0x000fe200000108c6 */
[----:B------:R-:W-:Y:S01]  /*c470*/  FSEL R196, R196, RZ, P0 ;  /* 0x000000ffc4c47208 */ /* 0x000fe20000000000 */
[----:B------:R-:W2:Y:S01]  /*c480*/  SHFL.BFLY PT, R5, R4, 0x2, 0x1f ;  /* 0x0c401f0004057f89 */ /* 0x000ea200000e0000 */
[----:B------:R-:W-:Y:S01]  /*c490*/  FADD.FTZ R71, -R71, R167 ;  /* 0x000000a747477221 */ /* 0x000fe20000010100 */
[----:B------:R-:W-:Y:S01]  /*c4a0*/  MOV R94, R194 ;  /* 0x000000c2005e7202 */ /* 0x000fe20000000f00 */
[----:B------:R-:W-:Y:S01]  /*c4b0*/  FADD.FTZ R70, -R70, R166 ;  /* 0x000000a646467221 */ /* 0x000fe20000010100 */
[----:B---3--:R-:W-:Y:S01]  /*c4c0*/  F2FP.BF16.PACK_AB R76, R96, R170 ;  /* 0x000000aa604c723e */ /* 0x008fe200000010ff */
[----:B------:R-:W-:Y:S01]  /*c4d0*/  FMUL.FTZ R71, R71, c[0x0][0x2d0] ;  /* 0x0000b40047477a20 */ /* 0x000fe20000410000 */
[----:B------:R-:W3:Y:S01]  /*c4e0*/  MUFU.EX2 R168, R168 ;  /* 0x000000a800a87308 */ /* 0x000ee20000000800 */
[----:B------:R-:W-:Y:S01]  /*c4f0*/  FMUL.FTZ R70, R70, c[0x0][0x2d0] ;  /* 0x0000b40046467a20 */ /* 0x000fe20000410000 */
[----:B-1----:R-:W-:Y:S01]  /*c500*/  F2FP.BF16.PACK_AB R78, R74, R75 ;  /* 0x0000004b4a4e723e */ /* 0x002fe200000010ff */
[--C-:B------:R-:W-:Y:S01]  /*c510*/  FFMA.FTZ R174, R8, c[0x0][0x2d0], -R196.reuse ;  /* 0x0000b40008ae7a23 */ /* 0x100fe200000108c4 */
[----:B----4-:R-:W-:Y:S01]  /*c520*/  F2FP.BF16.PACK_AB R77, R171, R169 ;  /* 0x000000a9ab4d723e */ /* 0x010fe200000010ff */
[--C-:B------:R-:W-:Y:S01]  /*c530*/  FFMA.FTZ R99, R9, c[0x0][0x2d0], -R196.reuse ;  /* 0x0000b40009637a23 */ /* 0x100fe200000108c4 */
[----:B------:R-:W-:Y:S01]  /*c540*/  UISETP.GT.AND UP0, UPT, UR13, UR7, UPT ;  /* 0x000000070d00728c */ /* 0x000fe2000bf04270 */
[--C-:B------:R-:W-:Y:S02]  /*c550*/  FFMA.FTZ R98, R12, c[0x0][0x2d0], -R196.reuse ;  /* 0x0000b4000c627a23 */ /* 0x100fe400000108c4 */
[--C-:B------:R-:W-:Y:S01]  /*c560*/  FFMA.FTZ R172, R13, c[0x0][0x2d0], -R196.reuse ;  /* 0x0000b4000dac7a23 */ /* 0x100fe200000108c4 */
[----:B------:R-:W1:Y:S01]  /*c570*/  MUFU.EX2 R71, R71 ;  /* 0x0000004700477308 */ /* 0x000e620000000800 */
[--C-:B------:R-:W-:Y:S01]  /*c580*/  FFMA.FTZ R32, R32, c[0x0][0x2d0], -R196.reuse ;  /* 0x0000b40020207a23 */ /* 0x100fe200000108c4 */
[----:B------:R-:W-:Y:S01]  /*c590*/  UMOV UR13, UR17 ;  /* 0x00000011000d7c82 */ /* 0x000fe20008000000 */
[--C-:B------:R-:W-:Y:S02]  /*c5a0*/  FFMA.FTZ R49, R49, c[0x0][0x2d0], -R196.reuse ;  /* 0x0000b40031317a23 */ /* 0x100fe400000108c4 */
[--C-:B------:R-:W-:Y:S02]  /*c5b0*/  FFMA.FTZ R252, R252, c[0x0][0x2d0], -R196.reuse ;  /* 0x0000b400fcfc7a23 */ /* 0x100fe400000108c4 */
[--C-:B------:R-:W-:Y:S01]  /*c5c0*/  FFMA.FTZ R243, R243, c[0x0][0x2d0], -R196.reuse ;  /* 0x0000b400f3f37a23 */ /* 0x100fe200000108c4 */
[----:B--2---:R-:W-:Y:S01]  /*c5d0*/  FMNMX.FTZ R4, R4, R5, !PT ;  /* 0x0000000504047209 */ /* 0x004fe20007810000 */
[--C-:B------:R-:W-:Y:S01]  /*c5e0*/  FFMA.FTZ R209, R209, c[0x0][0x2d0], -R196.reuse ;  /* 0x0000b400d1d17a23 */ /* 0x100fe200000108c4 */
[----:B------:R-:W2:Y:S01]  /*c5f0*/  MUFU.EX2 R70, R70 ;  /* 0x0000004600467308 */ /* 0x000ea20000000800 */
[----:B------:R-:W-:Y:S01]  /*c600*/  FSEL R5, R0, RZ, P0 ;  /* 0x000000ff00057208 */ /* 0x000fe20000000000 */
[--C-:B------:R-:W-:Y:S01]  /*c610*/  FFMA.FTZ R207, R207, c[0x0][0x2d0], -R196.reuse ;  /* 0x0000b400cfcf7a23 */ /* 0x100fe200000108c4 */
[----:B------:R-:W4:Y:S01]  /*c620*/  SHFL.BFLY PT, R72, R4, 0x1, 0x1f ;  /* 0x0c201f0004487f89 */ /* 0x000f2200000e0000 */
[----:B---3--:R-:W-:Y:S01]  /*c630*/  F2FP.BF16.PACK_AB R79, R168, R97 ;  /* 0x00000061a84f723e */ /* 0x008fe200000010ff */
[----:B------:R-:W-:Y:S02]  /*c640*/  FFMA.FTZ R204, R204, c[0x0][0x2d0], -R196 ;  /* 0x0000b400cccc7a23 */ /* 0x000fe400000108c4 */
[----:B------:R-:W-:Y:S02]  /*c650*/  FADD.FTZ R5, -R5, R165 ;  /* 0x000000a505057221 */ /* 0x000fe40000010100 */
[--C-:B------:R-:W-:Y:S01]  /*c660*/  FFMA.FTZ R210, R210, c[0x0][0x2d0], -R198.reuse ;  /* 0x0000b400d2d27a23 */ /* 0x100fe200000108c6 */
[----:B------:R-:W-:Y:S01]  /*c670*/  MUFU.EX2 R174, R174 ;  /* 0x000000ae00ae7308 */ /* 0x000fe20000000800 */
[----:B------:R-:W-:Y:S02]  /*c680*/  FMUL.FTZ R5, R5, c[0x0][0x2d0] ;  /* 0x0000b40005057a20 */ /* 0x000fe40000410000 */
[--C-:B------:R-:W-:Y:S02]  /*c690*/  FFMA.FTZ R202, R202, c[0x0][0x2d0], -R198.reuse ;  /* 0x0000b400caca7a23 */ /* 0x100fe400000108c6 */
[--C-:B------:R-:W-:Y:S02]  /*c6a0*/  FFMA.FTZ R201, R201, c[0x0][0x2d0], -R198.reuse ;  /* 0x0000b400c9c97a23 */ /* 0x100fe400000108c6 */
[--C-:B------:R-:W-:Y:S02]  /*c6b0*/  FFMA.FTZ R193, R193, c[0x0][0x2d0], -R198.reuse ;  /* 0x0000b400c1c17a23 */ /* 0x100fe400000108c6 */
[--C-:B------:R-:W-:Y:S01]  /*c6c0*/  FFMA.FTZ R187, R187, c[0x0][0x2d0], -R198.reuse ;  /* 0x0000b400bbbb7a23 */ /* 0x100fe200000108c6 */
[----:B------:R3:W5:Y:S01]  /*c6d0*/  MUFU.EX2 R69, R5 ;  /* 0x0000000500457308 */ /* 0x0007620000000800 */
[----:B------:R-:W-:Y:S02]  /*c6e0*/  FFMA.FTZ R177, R177, c[0x0][0x2d0], -R198 ;  /* 0x0000b400b1b17a23 */ /* 0x000fe400000108c6 */
[----:B-1----:R-:W-:Y:S02]  /*c6f0*/  FFMA.FTZ R170, R71, R241, R170 ;  /* 0x000000f147aa7223 */ /* 0x002fe400000100aa */
[C---:B--2---:R-:W-:Y:S01]  /*c700*/  FMUL.FTZ R18, R70.reuse, R150 ;  /* 0x0000009646127220 */ /* 0x044fe20000410000 */
[----:B------:R-:W-:Y:S01]  /*c710*/  MOV R150, R94 ;  /* 0x0000005e00967202 */ /* 0x000fe20000000f00 */
[----:B------:R-:W-:Y:S01]  /*c720*/  FMUL.FTZ R19, R70, R151 ;  /* 0x0000009746137220 */ /* 0x000fe20000410000 */
[----:B----4-:R-:W-:Y:S01]  /*c730*/  FMNMX.FTZ R72, R72, R4, !PT ;  /* 0x0000000448487209 */ /* 0x010fe20007810000 */
[C---:B------:R-:W-:Y:S01]  /*c740*/  FMUL.FTZ R35, R70.reuse, R103 ;  /* 0x0000006746237220 */ /* 0x040fe20000410000 */
[----:B------:R-:W1:Y:S01]  /*c750*/  MUFU.EX2 R99, R99 ;  /* 0x0000006300637308 */ /* 0x000e620000000800 */
[----:B------:R-:W-:Y:S01]  /*c760*/  MOV R94, R90 ;  /* 0x0000005a005e7202 */ /* 0x000fe20000000f00 */
[----:B------:R-:W-:Y:S01]  /*c770*/  FMUL.FTZ R7, R70, R163 ;  /* 0x000000a346077220 */ /* 0x000fe20000410000 */
[C---:B------:R-:W-:Y:S01]  /*c780*/  FSETP.NEU.FTZ.AND P0, PT, R72.reuse, -INF , PT ;  /* 0xff8000004800780b */ /* 0x040fe20003f1d000 */
[C---:B------:R-:W-:Y:S02]  /*c790*/  FMUL.FTZ R194, R72.reuse, c[0x0][0x2d0] ;  /* 0x0000b40048c27a20 */ /* 0x040fe40000410000 */
[----:B------:R-:W-:Y:S01]  /*c7a0*/  IMAD.MOV.U32 R163, RZ, RZ, R185 ;  /* 0x000000ffffa37224 */ /* 0x000fe200078e00b9 */
[----:B------:R-:W-:Y:S01]  /*c7b0*/  FSEL R4, R72, RZ, P0 ;  /* 0x000000ff48047208 */ /* 0x000fe20000000000 */
[----:B------:R-:W-:Y:S01]  /*c7c0*/  FFMA.FTZ R185, R17, c[0x0][0x2d0], -R199 ;  /* 0x0000b40011b97a23 */ /* 0x000fe200000108c7 */
[----:B------:R-:W-:Y:S01]  /*c7d0*/  FSEL R194, R194, RZ, P0 ;  /* 0x000000ffc2c27208 */ /* 0x000fe20000000000 */
[----:B------:R-:W-:Y:S01]  /*c7e0*/  MUFU.EX2 R98, R98 ;  /* 0x0000006200627308 */ /* 0x000fe20000000800 */
[----:B------:R-:W-:Y:S01]  /*c7f0*/  IMAD.MOV.U32 R151, RZ, RZ, R163 ;  /* 0x000000ffff977224 */ /* 0x000fe200078e00a3 */
[----:B------:R-:W-:Y:S01]  /*c800*/  PLOP3.LUT P0, PT, PT, PT, UP0, 0x80, 0x0 ;  /* 0x000000000000781c */ /* 0x000fe20003f0f008 */
[----:B------:R-:W-:Y:S02]  /*c810*/  FADD.FTZ R4, -R4, R164 ;  /* 0x000000a404047221 */ /* 0x000fe40000010100 */
[--C-:B------:R-:W-:Y:S02]  /*c820*/  FFMA.FTZ R175, R10, c[0x0][0x2d0], -R194.reuse ;  /* 0x0000b4000aaf7a23 */ /* 0x100fe400000108c2 */
[----:B------:R-:W-:Y:S02]  /*c830*/  FMUL.FTZ R4, R4, c[0x0][0x2d0] ;  /* 0x0000b40004047a20 */ /* 0x000fe40000410000 */
[----:B---3--:R-:W-:Y:S01]  /*c840*/  FMUL.FTZ R5, R71, R161 ;  /* 0x000000a147057220 */ /* 0x008fe20000410000 */
[----:B------:R-:W2:Y:S01]  /*c850*/  MUFU.EX2 R172, R172 ;  /* 0x000000ac00ac7308 */ /* 0x000ea20000000800 */
[----:B------:R-:W-:Y:S02]  /*c860*/  IMAD.MOV.U32 R161, RZ, RZ, R53 ;  /* 0x000000ffffa17224 */ /* 0x000fe400078e0035 */
[----:B------:R-:W3:Y:S01]  /*c870*/  LDSM.16.MT88.4 R52, [R219+0x100] ;  /* 0x00010000db34783b */ /* 0x000ee20000004200 */
[----:B-----5:R-:W-:Y:S01]  /*c880*/  FMUL.FTZ R12, R69, R152 ;  /* 0x00000098450c7220 */ /* 0x020fe20000410000 */
[----:B-1----:R-:W-:Y:S01]  /*c890*/  F2FP.BF16.PACK_AB R64, R99, R174 ;  /* 0x000000ae6340723e */ /* 0x002fe200000010ff */
[----:B------:R-:W-:Y:S02]  /*c8a0*/  IMAD.MOV.U32 R152, RZ, RZ, R91 ;  /* 0x000000ffff987224 */ /* 0x000fe400078e005b */
[----:B------:R-:W-:Y:S02]  /*c8b0*/  IMAD.MOV.U32 R163, RZ, RZ, R63 ;  /* 0x000000ffffa37224 */ /* 0x000fe400078e003f */
[----:B------:R1:W4:Y:S01]  /*c8c0*/  MUFU.EX2 R68, R4 ;  /* 0x0000000400447308 */ /* 0x0003220000000800 */
[--C-:B------:R-:W-:Y:S02]  /*c8d0*/  FFMA.FTZ R167, R11, c[0x0][0x2d0], -R194.reuse ;  /* 0x0000b4000ba77a23 */ /* 0x100fe400000108c2 */
[--C-:B------:R-:W-:Y:S02]  /*c8e0*/  FFMA.FTZ R166, R14, c[0x0][0x2d0], -R194.reuse ;  /* 0x0000b4000ea67a23 */ /* 0x100fe400000108c2 */
[----:B------:R-:W-:Y:S02]  /*c8f0*/  FFMA.FTZ R165, R15, c[0x0][0x2d0], -R194 ;  /* 0x0000b4000fa57a23 */ /* 0x000fe400000108c2 */
[C---:B------:R-:W-:Y:S01]  /*c900*/  FMUL.FTZ R8, R69.reuse, R156 ;  /* 0x0000009c45087220 */ /* 0x040fe20000410000 */
[----:B------:R-:W-:Y:S01]  /*c910*/  MOV R156, R180 ;  /* 0x000000b4009c7202 */ /* 0x000fe20000000f00 */
[C---:B------:R-:W-:Y:S01]  /*c920*/  FMUL.FTZ R9, R69.reuse, R157 ;  /* 0x0000009d45097220 */ /* 0x040fe20000410000 */
[----:B------:R-:W-:Y:S01]  /*c930*/  MUFU.EX2 R175, R175 ;  /* 0x000000af00af7308 */ /* 0x000fe20000000800 */
[----:B------:R-:W-:Y:S02]  /*c940*/  IMAD.MOV.U32 R157, RZ, RZ, R95 ;  /* 0x000000ffff9d7224 */ /* 0x000fe400078e005f */
[----:B------:R-:W-:Y:S01]  /*c950*/  IMAD.MOV.U32 R95, RZ, RZ, R62 ;  /* 0x000000ffff5f7224 */ /* 0x000fe200078e003e */
[----:B--2---:R-:W-:Y:S01]  /*c960*/  F2FP.BF16.PACK_AB R66, R172, R98 ;  /* 0x00000062ac42723e */ /* 0x004fe200000010ff */
[----:B------:R-:W-:Y:S02]  /*c970*/  FMUL.FTZ R13, R69, R153 ;  /* 0x00000099450d7220 */ /* 0x000fe40000410000 */
[----:B------:R-:W-:Y:S02]  /*c980*/  IMAD.MOV.U32 R153, RZ, RZ, R161 ;  /* 0x000000ffff997224 */ /* 0x000fe400078e00a1 */
[----:B------:R-:W-:Y:S01]  /*c990*/  IMAD.MOV.U32 R161, RZ, RZ, R87 ;  /* 0x000000ffffa17224 */ /* 0x000fe200078e0057 */
[----:B------:R-:W2:Y:S01]  /*c9a0*/  MUFU.EX2 R167, R167 ;  /* 0x000000a700a77308 */ /* 0x000ea20000000800 */
[----:B------:R-:W-:Y:S02]  /*c9b0*/  FFMA.FTZ R164, R6, c[0x0][0x2d0], -R198 ;  /* 0x0000b40006a47a23 */ /* 0x000fe400000108c6 */
[----:B------:R-:W-:Y:S01]  /*c9c0*/  FMUL.FTZ R6, R70, R162 ;  /* 0x000000a246067220 */ /* 0x000fe20000410000 */
[----:B------:R-:W-:Y:S01]  /*c9d0*/  MOV R162, R189 ;  /* 0x000000bd00a27202 */ /* 0x000fe20000000f00 */
[C---:B-1----:R-:W-:Y:S01]  /*c9e0*/  FMUL.FTZ R4, R71.reuse, R160 ;  /* 0x000000a047047220 */ /* 0x042fe20000410000 */
[----:B------:R-:W-:Y:S01]  /*c9f0*/  MOV R160, R192 ;  /* 0x000000c000a07202 */ /* 0x000fe20000000f00 */
[C---:B----4-:R-:W-:Y:S02]  /*ca00*/  FMUL.FTZ R10, R68.reuse, R158 ;  /* 0x0000009e440a7220 */ /* 0x050fe40000410000 */
[----:B------:R-:W-:Y:S01]  /*ca10*/  IMAD.MOV.U32 R158, RZ, RZ, R84 ;  /* 0x000000ffff9e7224 */ /* 0x000fe200078e0054 */
[----:B------:R-:W-:Y:S01]  /*ca20*/  MUFU.EX2 R166, R166 ;  /* 0x000000a600a67308 */ /* 0x000fe20000000800 */
[C---:B------:R-:W-:Y:S01]  /*ca30*/  FMUL.FTZ R11, R68.reuse, R159 ;  /* 0x0000009f440b7220 */ /* 0x040fe20000410000 */
[-C--:B------:R-:W-:Y:S01]  /*ca40*/  HMMA.16816.F32.BF16 R4, R76, R20.reuse, R4 ;  /* 0x000000144c04723c */ /* 0x080fe20000041804 */
[C---:B------:R-:W-:Y:S01]  /*ca50*/  FMUL.FTZ R15, R68.reuse, R155 ;  /* 0x0000009b440f7220 */ /* 0x040fe20000410000 */
[----:B------:R-:W-:Y:S01]  /*ca60*/  MOV R159, R85 ;  /* 0x00000055009f7202 */ /* 0x000fe20000000f00 */
[----:B------:R-:W-:Y:S01]  /*ca70*/  FMUL.FTZ R14, R68, R154 ;  /* 0x0000009a440e7220 */ /* 0x000fe20000410000 */
[----:B------:R-:W-:Y:S01]  /*ca80*/  MOV R155, R86 ;  /* 0x00000056009b7202 */ /* 0x000fe20000000f00 */
[C---:B------:R-:W-:Y:S01]  /*ca90*/  FMUL.FTZ R17, R71.reuse, R149 ;  /* 0x0000009547117220 */ /* 0x040fe20000410000 */
[----:B------:R-:W-:Y:S01]  /*caa0*/  MOV R149, R51 ;  /* 0x0000003300957202 */ /* 0x000fe20000000f00 */
[----:B------:R-:W-:Y:S01]  /*cab0*/  FFMA.FTZ R180, R16, c[0x0][0x2d0], -R198 ;  /* 0x0000b40010b47a23 */ /* 0x000fe200000108c6 */
[----:B------:R-:W1:Y:S01]  /*cac0*/  MUFU.EX2 R165, R165 ;  /* 0x000000a500a57308 */ /* 0x000e620000000800 */
[----:B------:R-:W-:Y:S01]  /*cad0*/  FMUL.FTZ R16, R71, R148 ;  /* 0x0000009447107220 */ /* 0x000fe20000410000 */
[----:B------:R-:W4:Y:S02]  /*cae0*/  LDSM.16.MT88.4 R84, [R225+0x900] ;  /* 0x00090000e154783b */ /* 0x000f240000004200 */
[----:B--2---:R-:W-:Y:S01]  /*caf0*/  F2FP.BF16.PACK_AB R65, R167, R175 ;  /* 0x000000afa741723e */ /* 0x004fe200000010ff */
[C---:B------:R-:W-:Y:S02]  /*cb00*/  FMUL.FTZ R28, R69.reuse, R136 ;  /* 0x00000088451c7220 */ /* 0x040fe40000410000 */
[C---:B------:R-:W-:Y:S02]  /*cb10*/  FMUL.FTZ R24, R69.reuse, R140 ;  /* 0x0000008c45187220 */ /* 0x040fe40000410000 */
[C---:B------:R-:W-:Y:S01]  /*cb20*/  FMUL.FTZ R25, R69.reuse, R141 ;  /* 0x0000008d45197220 */ /* 0x040fe20000410000 */
[----:B------:R2:W-:Y:S01]  /*cb30*/  MUFU.EX2 R136, R32 ;  /* 0x0000002000887308 */ /* 0x0005e20000000800 */
[C---:B------:R-:W-:Y:S02]  /*cb40*/  FMUL.FTZ R26, R68.reuse, R142 ;  /* 0x0000008e441a7220 */ /* 0x040fe40000410000 */
[C---:B------:R-:W-:Y:S02]  /*cb50*/  FMUL.FTZ R27, R68.reuse, R143 ;  /* 0x0000008f441b7220 */ /* 0x040fe40000410000 */
[----:B------:R-:W-:Y:S02]  /*cb60*/  FMUL.FTZ R29, R69, R137 ;  /* 0x00000089451d7220 */ /* 0x000fe40000410000 */
[C---:B------:R-:W-:Y:S02]  /*cb70*/  FMUL.FTZ R30, R68.reuse, R138 ;  /* 0x0000008a441e7220 */ /* 0x040fe40000410000 */
[C---:B------:R-:W-:Y:S01]  /*cb80*/  FMUL.FTZ R31, R68.reuse, R139 ;  /* 0x0000008b441f7220 */ /* 0x040fe20000410000 */
[----:B------:R-:W-:Y:S01]  /*cb90*/  MUFU.EX2 R178, R178 ;  /* 0x000000b200b27308 */ /* 0x000fe20000000800 */
[--C-:B------:R-:W-:Y:S02]  /*cba0*/  FFMA.FTZ R189, R33, c[0x0][0x2d0], -R199.reuse ;  /* 0x0000b40021bd7a23 */ /* 0x100fe400000108c7 */
[----:B------:R-:W-:Y:S01]  /*cbb0*/  FMUL.FTZ R33, R71, R101 ;  /* 0x0000006547217220 */ /* 0x000fe20000410000 */
[----:B-1----:R-:W-:Y:S01]  /*cbc0*/  F2FP.BF16.PACK_AB R67, R165, R166 ;  /* 0x000000a6a543723e */ /* 0x002fe200000010ff */
[----:B------:R-:W-:Y:S02]  /*cbd0*/  FMUL.FTZ R42, R68, R110 ;  /* 0x0000006e442a7220 */ /* 0x000fe40000410000 */
[----:B------:R-:W-:Y:S02]  /*cbe0*/  FFMA.FTZ R110, R88, c[0x0][0x2d0], -R194 ;  /* 0x0000b400586e7a23 */ /* 0x000fe400000108c2 */
[----:B------:R-:W-:Y:S01]  /*cbf0*/  FMUL.FTZ R43, R68, R111 ;  /* 0x0000006f442b7220 */ /* 0x000fe20000410000 */
[----:B------:R-:W-:Y:S01]  /*cc00*/  MUFU.EX2 R164, R164 ;  /* 0x000000a400a47308 */ /* 0x000fe20000000800 */
[C---:B------:R-:W-:Y:S01]  /*cc10*/  HMMA.16816.F32.BF16 R8, R64.reuse, R20, R8 ;  /* 0x000000144008723c */ /* 0x040fe20000041808 */
[----:B------:R-:W-:Y:S02]  /*cc20*/  FFMA.FTZ R111, R89, c[0x0][0x2d0], -R199 ;  /* 0x0000b400596f7a23 */ /* 0x000fe400000108c7 */
[----:B------:R-:W1:Y:S01]  /*cc30*/  LDSM.16.MT88.4 R88, [R220+0x900] ;  /* 0x00090000dc58783b */ /* 0x000e620000004200 */
[----:B--2---:R-:W-:Y:S02]  /*cc40*/  FMUL.FTZ R32, R71, R100 ;  /* 0x0000006447207220 */ /* 0x004fe40000410000 */
[----:B------:R-:W-:Y:S02]  /*cc50*/  IMAD.MOV.U32 R154, RZ, RZ, R46 ;  /* 0x000000ffff9a7224 */ /* 0x000fe400078e002e */
[-C--:B------:R-:W-:Y:S01]  /*cc60*/  HMMA.16816.F32.BF16 R12, R64, R22.reuse, R12 ;  /* 0x00000016400c723c */ /* 0x080fe2000004180c */
[----:B------:R-:W-:Y:S01]  /*cc70*/  FMUL.FTZ R51, R70, R115 ;  /* 0x0000007346337220 */ /* 0x000fe20000410000 */
[----:B------:R-:W-:Y:S02]  /*cc80*/  MUFU.EX2 R180, R180 ;  /* 0x000000b400b47308 */ /* 0x000fe40000000800 */
[----:B------:R-:W-:Y:S02]  /*cc90*/  IMAD.MOV.U32 R148, RZ, RZ, R61 ;  /* 0x000000ffff947224 */ /* 0x000fe400078e003d */
[----:B------:R-:W-:Y:S02]  /*cca0*/  FMUL.FTZ R61, R69, R125 ;  /* 0x0000007d453d7220 */ /* 0x000fe40000410000 */
[C---:B------:R-:W-:Y:S01]  /*ccb0*/  HMMA.16816.F32.BF16 R16, R76.reuse, R22, R16 ;  /* 0x000000164c10723c */ /* 0x040fe20000041810 */
[C---:B------:R-:W-:Y:S03]  /*ccc0*/  FMUL.FTZ R20, R71.reuse, R144 ;  /* 0x0000009047147220 */ /* 0x040fe60000410000 */
[----:B------:R-:W-:Y:S01]  /*ccd0*/  FMUL.FTZ R21, R71, R145 ;  /* 0x0000009147157220 */ /* 0x000fe20000410000 */
[----:B------:R-:W-:Y:S01]  /*cce0*/  MOV R145, R162 ;  /* 0x000000a200917202 */ /* 0x000fe20000000f00 */
[----:B------:R-:W-:Y:S01]  /*ccf0*/  FFMA.FTZ R192, R34, c[0x0][0x2d0], -R198 ;  /* 0x0000b40022c07a23 */ /* 0x000fe200000108c6 */
[----:B------:R-:W-:Y:S01]  /*cd00*/  MOV R162, R58 ;  /* 0x0000003a00a27202 */ /* 0x000fe20000000f00 */
[C---:B------:R-:W-:Y:S01]  /*cd10*/  FMUL.FTZ R22, R70.reuse, R146 ;  /* 0x0000009246167220 */ /* 0x040fe20000410000 */
[----:B------:R-:W-:Y:S01]  /*cd20*/  MOV R146, R47 ;  /* 0x0000002f00927202 */ /* 0x000fe20000000f00 */
[----:B------:R-:W-:Y:S02]  /*cd30*/  MUFU.EX2 R185, R185 ;  /* 0x000000b900b97308 */ /* 0x000fe40000000800 */
[C---:B------:R-:W-:Y:S01]  /*cd40*/  FMUL.FTZ R23, R70.reuse, R147 ;  /* 0x0000009346177220 */ /* 0x040fe20000410000 */
[----:B------:R-:W-:Y:S01]  /*cd50*/  MOV R147, R44 ;  /* 0x0000002c00937202 */ /* 0x000fe20000000f00 */
[----:B------:R-:W-:Y:S01]  /*cd60*/  FMUL.FTZ R34, R70, R102 ;  /* 0x0000006646227220 */ /* 0x000fe20000410000 */
[----:B------:R-:W-:Y:S01]  /*cd70*/  MOV R140, R145 ;  /* 0x00000091008c7202 */ /* 0x000fe20000000f00 */
[----:B------:R-:W-:Y:S02]  /*cd80*/  IMAD.MOV.U32 R144, RZ, RZ, R45 ;  /* 0x000000ffff907224 */ /* 0x000fe400078e002d */
[----:B------:R-:W-:Y:S01]  /*cd90*/  FMUL.FTZ R44, R69, R132 ;  /* 0x00000084452c7220 */ /* 0x000fe20000410000 */
[-C--:B------:R-:W-:Y:S01]  /*cda0*/  HMMA.16816.F32.BF16 R20, R76, R36.reuse, R20 ;  /* 0x000000244c14723c */ /* 0x080fe20000041814 */
[--C-:B------:R-:W-:Y:S01]  /*cdb0*/  FFMA.FTZ R132, R151, c[0x0][0x2d0], -R196.reuse ;  /* 0x0000b40097847a23 */ /* 0x100fe200000108c4 */
[----:B------:R-:W-:Y:S01]  /*cdc0*/  MUFU.EX2 R189, R189 ;  /* 0x000000bd00bd7308 */ /* 0x000fe20000000800 */
[C---:B------:R-:W-:Y:S02]  /*cdd0*/  FMUL.FTZ R45, R69.reuse, R133 ;  /* 0x00000085452d7220 */ /* 0x040fe40000410000 */
[--C-:B------:R-:W-:Y:S02]  /*cde0*/  FFMA.FTZ R133, R150, c[0x0][0x2d0], -R196.reuse ;  /* 0x0000b40096857a23 */ /* 0x100fe400000108c4 */
[C---:B------:R-:W-:Y:S01]  /*cdf0*/  FMUL.FTZ R47, R68.reuse, R135 ;  /* 0x00000087442f7220 */ /* 0x040fe20000410000 */
[C---:B------:R-:W-:Y:S01]  /*ce00*/  HMMA.16816.F32.BF16 R24, R64.reuse, R36, R24 ;  /* 0x000000244018723c */ /* 0x040fe20000041818 */
[C---:B------:R-:W-:Y:S03]  /*ce10*/  FMUL.FTZ R63, R68.reuse, R127 ;  /* 0x0000007f443f7220 */ /* 0x040fe60000410000 */
[C---:B------:R-:W-:Y:S01]  /*ce20*/  FMUL.FTZ R40, R69.reuse, R108 ;  /* 0x0000006c45287220 */ /* 0x040fe20000410000 */
[----:B------:R-:W-:Y:S01]  /*ce30*/  MUFU.EX2 R192, R192 ;  /* 0x000000c000c07308 */ /* 0x000fe20000000800 */
[----:B------:R-:W-:Y:S02]  /*ce40*/  FMUL.FTZ R41, R69, R109 ;  /* 0x0000006d45297220 */ /* 0x000fe40000410000 */
[-C--:B------:R-:W-:Y:S01]  /*ce50*/  HMMA.16816.F32.BF16 R28, R64, R38.reuse, R28 ;  /* 0x00000026401c723c */ /* 0x080fe2000004181c */
[C---:B------:R-:W-:Y:S03]  /*ce60*/  FMUL.FTZ R36, R71.reuse, R104 ;  /* 0x0000006847247220 */ /* 0x040fe60000410000 */
[C---:B------:R-:W-:Y:S02]  /*ce70*/  FMUL.FTZ R37, R71.reuse, R105 ;  /* 0x0000006947257220 */ /* 0x040fe40000410000 */
[----:B------:R-:W-:Y:S01]  /*ce80*/  FMUL.FTZ R46, R68, R134 ;  /* 0x00000086442e7220 */ /* 0x000fe20000410000 */
[----:B------:R2:W-:Y:S01]  /*ce90*/  MUFU.EX2 R104, R49 ;  /* 0x0000003100687308 */ /* 0x0005e20000000800 */
[C---:B------:R-:W-:Y:S01]  /*cea0*/  HMMA.16816.F32.BF16 R32, R76.reuse, R38, R32 ;  /* 0x000000264c20723c */ /* 0x040fe20000041820 */
[--C-:B------:R-:W-:Y:S03]  /*ceb0*/  FFMA.FTZ R137, R50, c[0x0][0x2d0], -R196.reuse ;  /* 0x0000b40032897a23 */ /* 0x100fe600000108c4 */
[----:B------:R-:W-:Y:S02]  /*cec0*/  FMUL.FTZ R50, R70, R114 ;  /* 0x0000007246327220 */ /* 0x000fe40000410000 */
[----:B------:R-:W-:Y:S02]  /*ced0*/  FFMA.FTZ R105, R48, c[0x0][0x2d0], -R196 ;  /* 0x0000b40030697a23 */ /* 0x000fe400000108c4 */
[C---:B------:R-:W-:Y:S01]  /*cee0*/  FMUL.FTZ R38, R70.reuse, R106 ;  /* 0x0000006a46267220 */ /* 0x040fe20000410000 */
[----:B------:R-:W-:Y:S03]  /*cef0*/  MUFU.EX2 R195, R195 ;  /* 0x000000c300c37308 */ /* 0x000fe60000000800 */
[----:B------:R-:W-:Y:S02]  /*cf00*/  FMUL.FTZ R39, R70, R107 ;  /* 0x0000006b46277220 */ /* 0x000fe40000410000 */
[----:B------:R-:W-:Y:S02]  /*cf10*/  FMUL.FTZ R48, R71, R112 ;  /* 0x0000007047307220 */ /* 0x000fe40000410000 */
[--C-:B------:R-:W-:Y:S02]  /*cf20*/  FFMA.FTZ R134, R250, c[0x0][0x2d0], -R199.reuse ;  /* 0x0000b400fa867a23 */ /* 0x100fe400000108c7 */
[--C-:B------:R-:W-:Y:S01]  /*cf30*/  FFMA.FTZ R107, R57, c[0x0][0x2d0], -R194.reuse ;  /* 0x0000b400396b7a23 */ /* 0x100fe200000108c2 */
[-C--:B---3--:R-:W-:Y:S01]  /*cf40*/  HMMA.16816.F32.BF16 R36, R76, R52.reuse, R36 ;  /* 0x000000344c24723c */ /* 0x088fe20000041824 */
[--C-:B------:R-:W-:Y:S01]  /*cf50*/  FFMA.FTZ R108, R56, c[0x0][0x2d0], -R194.reuse ;  /* 0x0000b400386c7a23 */ /* 0x100fe200000108c2 */
[----:B------:R-:W3:Y:S01]  /*cf60*/  MUFU.EX2 R137, R137 ;  /* 0x0000008900897308 */ /* 0x000ee20000000800 */
[----:B------:R-:W-:Y:S02]  /*cf70*/  FMUL.FTZ R56, R69, R120 ;  /* 0x0000007845387220 */ /* 0x000fe40000410000 */
[----:B--2---:R-:W-:Y:S02]  /*cf80*/  FMUL.FTZ R49, R71, R113 ;  /* 0x0000007147317220 */ /* 0x004fe40000410000 */
[----:B------:R-:W-:Y:S01]  /*cf90*/  FMUL.FTZ R57, R69, R121 ;  /* 0x0000007945397220 */ /* 0x000fe20000410000 */
[C---:B------:R-:W-:Y:S01]  /*cfa0*/  HMMA.16816.F32.BF16 R40, R64.reuse, R52, R40 ;  /* 0x000000344028723c */ /* 0x040fe20000041828 */
[----:B------:R-:W-:Y:S03]  /*cfb0*/  FMUL.FTZ R58, R68, R122 ;  /* 0x0000007a443a7220 */ /* 0x000fe60000410000 */
[----:B------:R-:W-:Y:S01]  /*cfc0*/  MUFU.EX2 R134, R134 ;  /* 0x0000008600867308 */ /* 0x000fe20000000800 */
[----:B------:R-:W-:Y:S02]  /*cfd0*/  FFMA.FTZ R109, R60, c[0x0][0x2d0], -R194 ;  /* 0x0000b4003c6d7a23 */ /* 0x000fe400000108c2 */
[C---:B------:R-:W-:Y:S01]  /*cfe0*/  FMUL.FTZ R52, R71.reuse, R116 ;  /* 0x0000007447347220 */ /* 0x040fe20000410000 */
[-C--:B------:R-:W-:Y:S01]  /*cff0*/  HMMA.16816.F32.BF16 R44, R64, R54.reuse, R44 ;  /* 0x00000036402c723c */ /* 0x080fe2000004182c */
[----:B------:R-:W-:Y:S03]  /*d000*/  FFMA.FTZ R116, R144, c[0x0][0x2d0], -R198 ;  /* 0x0000b40090747a23 */ /* 0x000fe600000108c6 */
[----:B------:R-:W-:Y:S02]  /*d010*/  IMAD.MOV.U32 R144, RZ, RZ, R92 ;  /* 0x000000ffff907224 */ /* 0x000fe400078e005c */
[----:B------:R-:W-:Y:S01]  /*d020*/  FMUL.FTZ R53, R71, R117 ;  /* 0x0000007547357220 */ /* 0x000fe20000410000 */
[----:B------:R-:W-:Y:S01]  /*d030*/  MUFU.EX2 R105, R105 ;  /* 0x0000006900697308 */ /* 0x000fe20000000800 */
[C---:B------:R-:W-:Y:S01]  /*d040*/  HMMA.16816.F32.BF16 R48, R76.reuse, R54, R48 ;  /* 0x000000364c30723c */ /* 0x040fe20000041830 */
[--C-:B------:R-:W-:Y:S03]  /*d050*/  FFMA.FTZ R106, R156, c[0x0][0x2d0], -R199.reuse ;  /* 0x0000b4009c6a7a23 */ /* 0x100fe600000108c7 */
[----:B------:R-:W-:Y:S01]  /*d060*/  MOV R156, R160 ;  /* 0x000000a0009c7202 */ /* 0x000fe20000000f00 */
[----:B------:R-:W-:Y:S01]  /*d070*/  FMUL.FTZ R60, R69, R124 ;  /* 0x0000007c453c7220 */ /* 0x000fe20000410000 */
[----:B------:R-:W-:Y:S01]  /*d080*/  MOV R160, R59 ;  /* 0x0000003b00a07202 */ /* 0x000fe20000000f00 */
[C---:B------:R-:W-:Y:S02]  /*d090*/  FMUL.FTZ R55, R70.reuse, R119 ;  /* 0x0000007746377220 */ /* 0x040fe40000410000 */
[----:B------:R-:W-:Y:S01]  /*d0a0*/  FMUL.FTZ R54, R70, R118 ;  /* 0x0000007646367220 */ /* 0x000fe20000410000 */
[----:B------:R-:W-:Y:S02]  /*d0b0*/  MUFU.EX2 R107, R107 ;  /* 0x0000006b006b7308 */ /* 0x000fe40000000800 */
[----:B------:R-:W-:Y:S02]  /*d0c0*/  FFMA.FTZ R119, R94, c[0x0][0x2d0], -R199 ;  /* 0x0000b4005e777a23 */ /* 0x000fe400000108c7 */
[C---:B------:R-:W-:Y:S02]  /*d0d0*/  FMUL.FTZ R59, R68.reuse, R123 ;  /* 0x0000007b443b7220 */ /* 0x040fe40000410000 */
[-C--:B------:R-:W-:Y:S01]  /*d0e0*/  HMMA.16816.F32.BF16 R52, R76, R80.reuse, R52 ;  /* 0x000000504c34723c */ /* 0x080fe20000041834 */
[----:B------:R-:W-:Y:S02]  /*d0f0*/  FMUL.FTZ R62, R68, R126 ;  /* 0x0000007e443e7220 */ /* 0x000fe40000410000 */
[----:B------:R-:W-:Y:S01]  /*d100*/  IMAD.MOV.U32 R145, RZ, RZ, R155 ;  /* 0x000000ffff917224 */ /* 0x000fe200078e009b */
[----:B------:R-:W-:Y:S01]  /*d110*/  MOV R155, R154 ;  /* 0x0000009a009b7202 */ /* 0x000fe20000000f00 */
[----:B------:R-:W2:Y:S01]  /*d120*/  MUFU.EX2 R108, R108 ;  /* 0x0000006c006c7308 */ /* 0x000ea20000000800 */
[----:B------:R-:W-:Y:S01]  /*d130*/  MOV R154, R93 ;  /* 0x0000005d009a7202 */ /* 0x000fe20000000f00 */
[--C-:B------:R-:W-:Y:S01]  /*d140*/  FFMA.FTZ R122, R145, c[0x0][0x2d0], -R196.reuse ;  /* 0x0000b400917a7a23 */ /* 0x100fe200000108c4 */
[C---:B------:R-:W-:Y:S01]  /*d150*/  HMMA.16816.F32.BF16 R56, R64.reuse, R80, R56 ;  /* 0x000000504038723c */ /* 0x040fe20000041838 */
[----:B------:R-:W-:Y:S03]  /*d160*/  FFMA.FTZ R123, R144, c[0x0][0x2d0], -R196 ;  /* 0x0000b400907b7a23 */ /* 0x000fe600000108c4 */
[--C-:B------:R-:W-:Y:S02]  /*d170*/  FFMA.FTZ R251, R251, c[0x0][0x2d0], -R194.reuse ;  /* 0x0000b400fbfb7a23 */ /* 0x100fe400000108c2 */
[----:B------:R-:W-:Y:S01]  /*d180*/  FFMA.FTZ R242, R242, c[0x0][0x2d0], -R194 ;  /* 0x0000b400f2f27a23 */ /* 0x000fe200000108c2 */
[----:B---3--:R-:W-:Y:S01]  /*d190*/  F2FP.BF16.PACK_AB R80, R137, R136 ;  /* 0x000000888950723e */ /* 0x008fe200000010ff */
[-C--:B------:R-:W-:Y:S01]  /*d1a0*/  HMMA.16816.F32.BF16 R60, R64, R82.reuse, R60 ;  /* 0x00000052403c723c */ /* 0x080fe2000004183c */
[----:B------:R-:W-:Y:S03]  /*d1b0*/  MUFU.EX2 R109, R109 ;  /* 0x0000006d006d7308 */ /* 0x000fe60000000800 */
[----:B------:R-:W-:Y:S02]  /*d1c0*/  FFMA.FTZ R117, R147, c[0x0][0x2d0], -R198 ;  /* 0x0000b40093757a23 */ /* 0x000fe400000108c6 */
[----:B------:R-:W-:Y:S02]  /*d1d0*/  IMAD.MOV.U32 R147, RZ, RZ, R146 ;  /* 0x000000ffff937224 */ /* 0x000fe400078e0092 */
[C---:B------:R-:W-:Y:S03]  /*d1e0*/  FMUL.FTZ R64, R71.reuse, R128 ;  /* 0x0000008047407220 */ /* 0x040fe60000410000 */
[----:B------:R-:W3:Y:S01]  /*d1f0*/  MUFU.EX2 R110, R110 ;  /* 0x0000006e006e7308 */ /* 0x000ee20000000800 */
[----:B------:R-:W-:Y:S01]  /*d200*/  FMUL.FTZ R65, R71, R129 ;  /* 0x0000008147417220 */ /* 0x000fe20000410000 */
[----:B--2---:R-:W-:Y:S01]  /*d210*/  F2FP.BF16.PACK_AB R81, R108, R107 ;  /* 0x0000006b6c51723e */ /* 0x004fe200000010ff */
[C---:B------:R-:W-:Y:S02]  /*d220*/  FMUL.FTZ R66, R70.reuse, R130 ;  /* 0x0000008246427220 */ /* 0x040fe40000410000 */
[----:B------:R-:W-:Y:S02]  /*d230*/  FMUL.FTZ R67, R70, R131 ;  /* 0x0000008346437220 */ /* 0x000fe40000410000 */
[----:B------:R-:W-:Y:S01]  /*d240*/  IMAD.MOV.U32 R146, RZ, RZ, R149 ;  /* 0x000000ffff927224 */ /* 0x000fe200078e0095 */
[----:B------:R-:W-:Y:S01]  /*d250*/  MOV R149, R148 ;  /* 0x0000009400957202 */ /* 0x000fe20000000f00 */
[----:B------:R-:W-:Y:S01]  /*d260*/  IMAD.MOV.U32 R148, RZ, RZ, R159 ;  /* 0x000000ffff947224 */ /* 0x000fe200078e009f */
[----:B------:R-:W-:Y:S01]  /*d270*/  MOV R159, R161 ;  /* 0x000000a1009f7202 */ /* 0x000fe20000000f00 */
[----:B------:R-:W-:Y:S01]  /*d280*/  IMAD.MOV.U32 R161, RZ, RZ, R160 ;  /* 0x000000ffffa17224 */ /* 0x000fe200078e00a0 */
[----:B------:R-:W-:Y:S01]  /*d290*/  HMMA.16816.F32.BF16 R64, R76, R82, R64 ;  /* 0x000000524c40723c */ /* 0x000fe20000041840 */
[----:B------:R-:W-:Y:S01]  /*d2a0*/  MOV R160, R95 ;  /* 0x0000005f00a07202 */ /* 0x000fe20000000f00 */
[--C-:B------:R-:W-:Y:S01]  /*d2b0*/  FFMA.FTZ R135, R149, c[0x0][0x2d0], -R194.reuse ;  /* 0x0000b40095877a23 */ /* 0x100fe200000108c2 */
[----:B------:R-:W2:Y:S01]  /*d2c0*/  LDSM.16.MT88.4 R92, [R219+0x900] ;  /* 0x00090000db5c783b */ /* 0x000ea20000004200 */
[--C-:B------:R-:W-:Y:S01]  /*d2d0*/  FFMA.FTZ R250, R148, c[0x0][0x2d0], -R194.reuse ;  /* 0x0000b40094fa7a23 */ /* 0x100fe200000108c2 */
[----:B------:R-:W-:Y:S01]  /*d2e0*/  MUFU.EX2 R106, R106 ;  /* 0x0000006a006a7308 */ /* 0x000fe20000000800 */
[--C-:B------:R-:W-:Y:S01]  /*d2f0*/  FFMA.FTZ R208, R208, c[0x0][0x2d0], -R194.reuse ;  /* 0x0000b400d0d07a23 */ /* 0x100fe200000108c2 */
[----:B------:R-:W-:Y:S01]  /*d300*/  F2FP.BF16.PACK_AB R76, R178, R173 ;  /* 0x000000adb24c723e */ /* 0x000fe200000010ff */
[--C-:B------:R-:W-:Y:S01]  /*d310*/  FFMA.FTZ R206, R206, c[0x0][0x2d0], -R194.reuse ;  /* 0x0000b400cece7a23 */ /* 0x100fe200000108c2 */
[----:B------:R-:W-:Y:S02]  /*d320*/  F2FP.BF16.PACK_AB R77, R180, R164 ;  /* 0x000000a4b44d723e */ /* 0x000fe400000010ff */
[----:B------:R-:W-:Y:S01]  /*d330*/  LDSM.16.MT88.4 R148, [R225+0x2900] ;  /* 0x00290000e194783b */ /* 0x000fe20000004200 */
[----:B------:R-:W-:Y:S01]  /*d340*/  F2FP.BF16.PACK_AB R78, R189, R185 ;  /* 0x000000b9bd4e723e */ /* 0x000fe200000010ff */
[----:B------:R-:W-:Y:S01]  /*d350*/  FFMA.FTZ R203, R203, c[0x0][0x2d0], -R194 ;  /* 0x0000b400cbcb7a23 */ /* 0x000fe200000108c2 */
[----:B------:R-:W-:Y:S01]  /*d360*/  F2FP.BF16.PACK_AB R79, R195, R192 ;  /* 0x000000c0c34f723e */ /* 0x000fe200000010ff */
[----:B------:R-:W-:Y:S01]  /*d370*/  MUFU.EX2 R111, R111 ;  /* 0x0000006f006f7308 */ /* 0x000fe20000000800 */
[----:B------:R-:W-:Y:S01]  /*d380*/  F2FP.BF16.PACK_AB R82, R105, R104 ;  /* 0x000000686952723e */ /* 0x000fe200000010ff */
[----:B------:R-:W-:Y:S01]  /*d390*/  FFMA.FTZ R118, R140, c[0x0][0x2d0], -R199 ;  /* 0x0000b4008c767a23 */ /* 0x000fe200000108c7 */
[----:B---3--:R-:W-:Y:S01]  /*d3a0*/  F2FP.BF16.PACK_AB R83, R110, R109 ;  /* 0x0000006d6e53723e */ /* 0x008fe200000010ff */
[--C-:B------:R-:W-:Y:S02]  /*d3b0*/  FFMA.FTZ R120, R147, c[0x0][0x2d0], -R198.reuse ;  /* 0x0000b40093787a23 */ /* 0x100fe400000108c6 */
[-C--:B----4-:R-:W-:Y:S01]  /*d3c0*/  HMMA.16816.F32.BF16 R4, R76, R84.reuse, R4 ;  /* 0x000000544c04723c */ /* 0x090fe20000041804 */
[----:B------:R-:W-:Y:S02]  /*d3d0*/  FFMA.FTZ R121, R146, c[0x0][0x2d0], -R198 ;  /* 0x0000b40092797a23 */ /* 0x000fe400000108c6 */
[----:B------:R-:W-:Y:S01]  /*d3e0*/  FFMA.FTZ R174, R69, R239, R174 ;  /* 0x000000ef45ae7223 */ /* 0x000fe200000100ae */
[----:B------:R-:W-:Y:S01]  /*d3f0*/  MUFU.EX2 R117, R117 ;  /* 0x0000007500757308 */ /* 0x000fe20000000800 */
[----:B------:R-:W-:Y:S02]  /*d400*/  FADD.FTZ R170, R96, R170 ;  /* 0x000000aa60aa7221 */ /* 0x000fe40000010000 */
[----:B------:R-:W-:Y:S01]  /*d410*/  FFMA.FTZ R169, R70, R240, R169 ;  /* 0x000000f046a97223 */ /* 0x000fe200000100a9 */
[C---:B------:R-:W-:Y:S01]  /*d420*/  HMMA.16816.F32.BF16 R8, R80.reuse, R84, R8 ;  /* 0x000000545008723c */ /* 0x040fe20000041808 */
[----:B------:R-:W-:Y:S03]  /*d430*/  FADD.FTZ R174, R99, R174 ;  /* 0x000000ae63ae7221 */ /* 0x000fe60000010000 */
[----:B------:R-:W-:Y:S02]  /*d440*/  FADD.FTZ R170, R75, R170 ;  /* 0x000000aa4baa7221 */ /* 0x000fe40000010000 */
[----:B------:R-:W-:Y:S01]  /*d450*/  MUFU.EX2 R116, R116 ;  /* 0x0000007400747308 */ /* 0x000fe20000000800 */
[----:B------:R-:W-:Y:S01]  /*d460*/  FADD.FTZ R169, R171, R169 ;  /* 0x000000a9aba97221 */ /* 0x000fe20000010000 */
[-C--:B------:R-:W-:Y:S01]  /*d470*/  HMMA.16816.F32.BF16 R12, R80, R86.reuse, R12 ;  /* 0x00000056500c723c */ /* 0x080fe2000004180c */
[----:B------:R-:W-:Y:S03]  /*d480*/  FADD.FTZ R174, R98, R174 ;  /* 0x000000ae62ae7221 */ /* 0x000fe60000010000 */
[----:B------:R-:W-:Y:S02]  /*d490*/  FADD.FTZ R170, R74, R170 ;  /* 0x000000aa4aaa7221 */ /* 0x000fe40000010000 */
[----:B------:R-:W-:Y:S02]  /*d4a0*/  FADD.FTZ R169, R97, R169 ;  /* 0x000000a961a97221 */ /* 0x000fe40000010000 */
[C---:B------:R-:W-:Y:S01]  /*d4b0*/  HMMA.16816.F32.BF16 R16, R76.reuse, R86, R16 ;  /* 0x000000564c10723c */ /* 0x040fe20000041810 */
[----:B------:R-:W3:Y:S01]  /*d4c0*/  LDSM.16.MT88.4 R84, [R218+0x900] ;  /* 0x00090000da54783b */ /* 0x000ee20000004200 */
[----:B------:R-:W-:Y:S02]  /*d4d0*/  MUFU.EX2 R119, R119 ;  /* 0x0000007700777308 */ /* 0x000fe40000000800 */
[----:B------:R-:W-:Y:S02]  /*d4e0*/  FADD.FTZ R174, R172, R174 ;  /* 0x000000aeacae7221 */ /* 0x000fe40000010000 */
[----:B------:R-:W-:Y:S02]  /*d4f0*/  FFMA.FTZ R175, R68, R238, R175 ;  /* 0x000000ee44af7223 */ /* 0x000fe400000100af */
[-C--:B-1----:R-:W-:Y:S01]  /*d500*/  HMMA.16816.F32.BF16 R20, R76, R88.reuse, R20 ;  /* 0x000000584c14723c */ /* 0x082fe20000041814 */
[----:B------:R-:W-:Y:S03]  /*d510*/  FADD.FTZ R170, R173, R170 ;  /* 0x000000aaadaa7221 */ /* 0x000fe60000010000 */
[----:B------:R-:W-:Y:S01]  /*d520*/  MUFU.EX2 R118, R118 ;  /* 0x0000007600767308 */ /* 0x000fe20000000800 */
[----:B------:R-:W-:Y:S02]  /*d530*/  FADD.FTZ R169, R168, R169 ;  /* 0x000000a9a8a97221 */ /* 0x000fe40000010000 */
[----:B------:R-:W-:Y:S01]  /*d540*/  FADD.FTZ R174, R136, R174 ;  /* 0x000000ae88ae7221 */ /* 0x000fe20000010000 */
[C---:B------:R-:W-:Y:S01]  /*d550*/  HMMA.16816.F32.BF16 R24, R80.reuse, R88, R24 ;  /* 0x000000585018723c */ /* 0x040fe20000041818 */
[----:B------:R-:W-:Y:S03]  /*d560*/  FADD.FTZ R175, R167, R175 ;  /* 0x000000afa7af7221 */ /* 0x000fe60000010000 */
[----:B------:R-:W-:Y:S01]  /*d570*/  MOV R167, R3 ;  /* 0x0000000300a77202 */ /* 0x000fe20000000f00 */
[----:B------:R-:W-:Y:S01]  /*d580*/  FADD.FTZ R170, R178, R170 ;  /* 0x000000aab2aa7221 */ /* 0x000fe20000010000 */
[----:B------:R-:W-:Y:S01]  /*d590*/  MUFU.EX2 R120, R120 ;  /* 0x0000007800787308 */ /* 0x000fe20000000800 */
[----:B------:R-:W-:Y:S01]  /*d5a0*/  FADD.FTZ R169, R164, R169 ;  /* 0x000000a9a4a97221 */ /* 0x000fe20000010000 */
[-C--:B------:R-:W-:Y:S01]  /*d5b0*/  HMMA.16816.F32.BF16 R28, R80, R90.reuse, R28 ;  /* 0x0000005a501c723c */ /* 0x080fe2000004181c */
[----:B------:R-:W-:Y:S03]  /*d5c0*/  FADD.FTZ R174, R137, R174 ;  /* 0x000000ae89ae7221 */ /* 0x000fe60000010000 */
[----:B------:R-:W-:Y:S01]  /*d5d0*/  FADD.FTZ R175, R166, R175 ;  /* 0x000000afa6af7221 */ /* 0x000fe20000010000 */
[----:B------:R-:W-:Y:S01]  /*d5e0*/  MOV R166, R2 ;  /* 0x0000000200a67202 */ /* 0x000fe20000000f00 */
[----:B------:R-:W-:Y:S01]  /*d5f0*/  FADD.FTZ R170, R185, R170 ;  /* 0x000000aab9aa7221 */ /* 0x000fe20000010000 */
[----:B------:R-:W-:Y:S01]  /*d600*/  MOV R164, R72 ;  /* 0x0000004800a47202 */ /* 0x000fe20000000f00 */
[C---:B------:R-:W-:Y:S01]  /*d610*/  HMMA.16816.F32.BF16 R32, R76.reuse, R90, R32 ;  /* 0x0000005a4c20723c */ /* 0x040fe20000041820 */
[----:B------:R-:W1:Y:S01]  /*d620*/  LDSM.16.MT88.4 R88, [R225+0x1100] ;  /* 0x00110000e158783b */ /* 0x000e620000004200 */
[----:B------:R-:W-:Y:S02]  /*d630*/  MUFU.EX2 R121, R121 ;  /* 0x0000007900797308 */ /* 0x000fe40000000800 */
[----:B------:R-:W-:Y:S02]  /*d640*/  FADD.FTZ R169, R180, R169 ;  /* 0x000000a9b4a97221 */ /* 0x000fe40000010000 */
[----:B------:R-:W-:Y:S02]  /*d650*/  FADD.FTZ R175, R165, R175 ;  /* 0x000000afa5af7221 */ /* 0x000fe40000010000 */
[-C--:B--2---:R-:W-:Y:S01]  /*d660*/  HMMA.16816.F32.BF16 R36, R76, R92.reuse, R36 ;  /* 0x0000005c4c24723c */ /* 0x084fe20000041824 */
[----:B------:R-:W-:Y:S03]  /*d670*/  FADD.FTZ R170, R189, R170 ;  /* 0x000000aabdaa7221 */ /* 0x000fe60000010000 */
[----:B------:R-:W2:Y:S01]  /*d680*/  MUFU.EX2 R122, R122 ;  /* 0x0000007a007a7308 */ /* 0x000ea20000000800 */
[----:B------:R-:W-:Y:S02]  /*d690*/  FADD.FTZ R169, R192, R169 ;  /* 0x000000a9c0a97221 */ /* 0x000fe40000010000 */
[----:B------:R-:W-:Y:S01]  /*d6a0*/  FADD.FTZ R107, R107, R175 ;  /* 0x000000af6b6b7221 */ /* 0x000fe20000010000 */
[C---:B------:R-:W-:Y:S01]  /*d6b0*/  HMMA.16816.F32.BF16 R40, R80.reuse, R92, R40 ;  /* 0x0000005c5028723c */ /* 0x040fe20000041828 */
[----:B------:R-:W-:Y:S03]  /*d6c0*/  FADD.FTZ R174, R104, R174 ;  /* 0x000000ae68ae7221 */ /* 0x000fe60000010000 */
[----:B------:R-:W-:Y:S02]  /*d6d0*/  FADD.FTZ R169, R195, R169 ;  /* 0x000000a9c3a97221 */ /* 0x000fe40000010000 */
[----:B------:R-:W4:Y:S01]  /*d6e0*/  MUFU.EX2 R123, R123 ;  /* 0x0000007b007b7308 */ /* 0x000f220000000800 */
[----:B------:R-:W-:Y:S01]  /*d6f0*/  FFMA.FTZ R92, R155, c[0x0][0x2d0], -R194 ;  /* 0x0000b4009b5c7a23 */ /* 0x000fe200000108c2 */
[-C--:B------:R-:W-:Y:S01]  /*d700*/  HMMA.16816.F32.BF16 R44, R80, R94.reuse, R44 ;  /* 0x0000005e502c723c */ /* 0x080fe2000004182c */
[----:B------:R-:W-:Y:S03]  /*d710*/  FADD.FTZ R107, R108, R107 ;  /* 0x0000006b6c6b7221 */ /* 0x000fe60000010000 */
[----:B------:R-:W-:Y:S02]  /*d720*/  FADD.FTZ R174, R105, R174 ;  /* 0x000000ae69ae7221 */ /* 0x000fe40000010000 */
[----:B------:R-:W-:Y:S02]  /*d730*/  FADD.FTZ R109, R109, R107 ;  /* 0x0000006b6d6d7221 */ /* 0x000fe40000010000 */
[C---:B------:R-:W-:Y:S01]  /*d740*/  HMMA.16816.F32.BF16 R48, R76.reuse, R94, R48 ;  /* 0x0000005e4c30723c */ /* 0x040fe20000041830 */
[----:B------:R5:W-:Y:S03]  /*d750*/  MUFU.EX2 R103, R92 ;  /* 0x0000005c00677308 */ /* 0x000be60000000800 */
[----:B--2---:R-:W-:Y:S02]  /*d760*/  FADD.FTZ R174, R122, R174 ;  /* 0x000000ae7aae7221 */ /* 0x004fe40000010000 */
[----:B------:R-:W-:Y:S02]  /*d770*/  FADD.FTZ R109, R110, R109 ;  /* 0x0000006d6e6d7221 */ /* 0x000fe40000010000 */
[-C--:B---3--:R-:W-:Y:S01]  /*d780*/  HMMA.16816.F32.BF16 R52, R76, R84.reuse, R52 ;  /* 0x000000544c34723c */ /* 0x088fe20000041834 */
[----:B------:R-:W-:Y:S02]  /*d790*/  IMAD.MOV.U32 R165, RZ, RZ, R0 ;  /* 0x000000ffffa57224 */ /* 0x000fe400078e0000 */
[----:B------:R-:W2:Y:S01]  /*d7a0*/  MUFU.EX2 R132, R132 ;  /* 0x0000008400847308 */ /* 0x000ea20000000800 */
[----:B----4-:R-:W-:Y:S04]  /*d7b0*/  FADD.FTZ R174, R123, R174 ;  /* 0x000000ae7bae7221 */ /* 0x010fe80000010000 */
[C---:B------:R-:W-:Y:S05]  /*d7c0*/  HMMA.16816.F32.BF16 R56, R80.reuse, R84, R56 ;  /* 0x000000545038723c */ /* 0x040fea0000041838 */
[----:B------:R-:W3:Y:S02]  /*d7d0*/  MUFU.EX2 R133, R133 ;  /* 0x0000008500857308 */ /* 0x000ee40000000800 */
[----:B------:R-:W-:Y:S01]  /*d7e0*/  FFMA.FTZ R84, R154, c[0x0][0x2d0], -R194 ;  /* 0x0000b4009a547a23 */ /* 0x000fe200000108c2 */
[-C--:B------:R-:W-:Y:S01]  /*d7f0*/  HMMA.16816.F32.BF16 R60, R80, R86.reuse, R60 ;  /* 0x00000056503c723c */ /* 0x080fe2000004183c */
[----:B-----5:R-:W-:Y:S06]  /*d800*/  FFMA.FTZ R92, R159, c[0x0][0x2d0], -R198 ;  /* 0x0000b4009f5c7a23 */ /* 0x020fec00000108c6 */
[----:B------:R-:W-:Y:S01]  /*d810*/  FFMA.FTZ R80, R153, c[0x0][0x2d0], -R199 ;  /* 0x0000b40099507a23 */ /* 0x000fe200000108c7 */
[----:B------:R-:W-:Y:S01]  /*d820*/  HMMA.16816.F32.BF16 R64, R76, R86, R64 ;  /* 0x000000564c40723c */ /* 0x000fe20000041840 */
[----:B------:R4:W5:Y:S03]  /*d830*/  MUFU.EX2 R114, R84 ;  /* 0x0000005400727308 */ /* 0x0009660000000800 */
[----:B--2---:R-:W-:Y:S03]  /*d840*/  FADD.FTZ R174, R132, R174 ;  /* 0x000000ae84ae7221 */ /* 0x004fe60000010000 */
[C---:B------:R-:W-:Y:S01]  /*d850*/  F2FP.BF16.PACK_AB R76, R111.reuse, R106 ;  /* 0x0000006a6f4c723e */ /* 0x040fe200000010ff */
[----:B------:R-:W-:Y:S01]  /*d860*/  FADD.FTZ R106, R106, R170 ;  /* 0x000000aa6a6a7221 */ /* 0x000fe20000010000 */
[----:B------:R-:W-:Y:S02]  /*d870*/  F2FP.BF16.PACK_AB R77, R116, R117 ;  /* 0x00000075744d723e */ /* 0x000fe400000010ff */
[----:B------:R2:W-:Y:S01]  /*d880*/  MUFU.EX2 R102, R80 ;  /* 0x0000005000667308 */ /* 0x0005e20000000800 */
[----:B------:R-:W-:Y:S01]  /*d890*/  F2FP.BF16.PACK_AB R78, R118, R119 ;  /* 0x00000077764e723e */ /* 0x000fe200000010ff */
[----:B------:R-:W-:Y:S01]  /*d8a0*/  FADD.FTZ R106, R111, R106 ;  /* 0x0000006a6f6a7221 */ /* 0x000fe20000010000 */
[----:B------:R-:W-:Y:S01]  /*d8b0*/  F2FP.BF16.PACK_AB R79, R121, R120 ;  /* 0x00000078794f723e */ /* 0x000fe200000010ff */
[----:B------:R-:W-:Y:S01]  /*d8c0*/  FADD.FTZ R117, R117, R169 ;  /* 0x000000a975757221 */ /* 0x000fe20000010000 */
[----:B---3--:R-:W-:Y:S01]  /*d8d0*/  F2FP.BF16.PACK_AB R82, R133, R132 ;  /* 0x000000848552723e */ /* 0x008fe200000010ff */
[----:B------:R-:W-:Y:S02]  /*d8e0*/  FADD.FTZ R119, R119, R106 ;  /* 0x0000006a77777221 */ /* 0x000fe40000010000 */
[----:B------:R-:W-:Y:S02]  /*d8f0*/  FADD.FTZ R117, R116, R117 ;  /* 0x0000007574757221 */ /* 0x000fe40000010000 */
[-C--:B-1----:R-:W-:Y:S01]  /*d900*/  HMMA.16816.F32.BF16 R4, R76, R88.reuse, R4 ;  /* 0x000000584c04723c */ /* 0x082fe20000041804 */
[----:B------:R-:W-:Y:S01]  /*d910*/  MUFU.EX2 R135, R135 ;  /* 0x0000008700877308 */ /* 0x000fe20000000800 */
[----:B------:R-:W-:Y:S01]  /*d920*/  FADD.FTZ R117, R120, R117 ;  /* 0x0000007578757221 */ /* 0x000fe20000010000 */
[----:B----4-:R-:W1:Y:S01]  /*d930*/  LDSM.16.MT88.4 R84, [R220+0x1100] ;  /* 0x00110000dc54783b */ /* 0x010e620000004200 */
[----:B-----5:R-:W-:Y:S01]  /*d940*/  F2FP.BF16.PACK_AB R83, R114, R103 ;  /* 0x000000677253723e */ /* 0x020fe200000010ff */
[----:B------:R-:W-:Y:S02]  /*d950*/  FADD.FTZ R119, R118, R119 ;  /* 0x0000007776777221 */ /* 0x000fe40000010000 */
[----:B------:R-:W-:Y:S04]  /*d960*/  FADD.FTZ R117, R121, R117 ;  /* 0x0000007579757221 */ /* 0x000fe80000010000 */
[----:B------:R-:W3:Y:S01]  /*d970*/  MUFU.EX2 R250, R250 ;  /* 0x000000fa00fa7308 */ /* 0x000ee20000000800 */
[----:B------:R-:W-:Y:S02]  /*d980*/  FADD.FTZ R174, R133, R174 ;  /* 0x000000ae85ae7221 */ /* 0x000fe40000010000 */
[--C-:B--2---:R-:W-:Y:S02]  /*d990*/  FFMA.FTZ R80, R152, c[0x0][0x2d0], -R198.reuse ;  /* 0x0000b40098507a23 */ /* 0x104fe400000108c6 */
[----:B------:R-:W-:Y:S02]  /*d9a0*/  FFMA.FTZ R198, R176, c[0x0][0x2d0], -R198 ;  /* 0x0000b400b0c67a23 */ /* 0x000fe400000108c6 */
[----:B------:R-:W-:Y:S03]  /*d9b0*/  FADD.FTZ R119, R134, R119 ;  /* 0x0000007786777221 */ /* 0x000fe60000010000 */
[----:B------:R2:W-:Y:S10]  /*d9c0*/  MUFU.EX2 R100, R80 ;  /* 0x0000005000647308 */ /* 0x0005f40000000800 */
[----:B------:R4:W-:Y:S01]  /*d9d0*/  MUFU.EX2 R112, R92 ;  /* 0x0000005c00707308 */ /* 0x0009e20000000800 */
[C---:B---3--:R-:W-:Y:S01]  /*d9e0*/  F2FP.BF16.PACK_AB R81, R250.reuse, R135 ;  /* 0x00000087fa51723e */ /* 0x048fe200000010ff */
[----:B------:R-:W-:Y:S04]  /*d9f0*/  FADD.FTZ R135, R135, R109 ;  /* 0x0000006d87877221 */ /* 0x000fe80000010000 */
[----:B------:R-:W-:Y:S04]  /*da00*/  FADD.FTZ R135, R250, R135 ;  /* 0x00000087fa877221 */ /* 0x000fe80000010000 */
[----:B------:R-:W-:Y:S01]  /*da10*/  MUFU.EX2 R248, R248 ;  /* 0x000000f800f87308 */ /* 0x000fe20000000800 */
[----:B--2---:R-:W-:Y:S09]  /*da20*/  F2FP.BF16.PACK_AB R80, R123, R122 ;  /* 0x0000007a7b50723e */ /* 0x004ff200000010ff */
[----:B------:R-:W-:Y:S01]  /*da30*/  MUFU.EX2 R247, R247 ;  /* 0x000000f700f77308 */ /* 0x000fe20000000800 */
[C---:B------:R-:W-:Y:S01]  /*da40*/  HMMA.16816.F32.BF16 R8, R80.reuse, R88, R8 ;  /* 0x000000585008723c */ /* 0x040fe20000041808 */
[----:B----4-:R-:W2:Y:S06]  /*da50*/  LDSM.16.MT88.4 R92, [R219+0x1100] ;  /* 0x00110000db5c783b */ /* 0x010eac0000004200 */
[--C-:B------:R-:W-:Y:S01]  /*da60*/  FFMA.FTZ R88, R158, c[0x0][0x2d0], -R199.reuse ;  /* 0x0000b4009e587a23 */ /* 0x100fe200000108c7 */
[-C--:B------:R-:W-:Y:S01]  /*da70*/  HMMA.16816.F32.BF16 R12, R80, R90.reuse, R12 ;  /* 0x0000005a500c723c */ /* 0x080fe2000004180c */
[----:B------:R-:W-:Y:S03]  /*da80*/  MUFU.EX2 R252, R252 ;  /* 0x000000fc00fc7308 */ /* 0x000fe60000000800 */
[----:B------:R-:W-:Y:S04]  /*da90*/  FFMA.FTZ R199, R182, c[0x0][0x2d0], -R199 ;  /* 0x0000b400b6c77a23 */ /* 0x000fe800000108c7 */
[C---:B------:R-:W-:Y:S03]  /*daa0*/  HMMA.16816.F32.BF16 R16, R76.reuse, R90, R16 ;  /* 0x0000005a4c10723c */ /* 0x040fe60000041810 */
[----:B------:R3:W-:Y:S05]  /*dab0*/  MUFU.EX2 R115, R88 ;  /* 0x0000005800737308 */ /* 0x0007ea0000000800 */
[-C--:B-1----:R-:W-:Y:S05]  /*dac0*/  HMMA.16816.F32.BF16 R20, R76, R84.reuse, R20 ;  /* 0x000000544c14723c */ /* 0x082fea0000041814 */
[----:B------:R-:W-:Y:S03]  /*dad0*/  MUFU.EX2 R251, R251 ;  /* 0x000000fb00fb7308 */ /* 0x000fe60000000800 */
[C---:B------:R-:W-:Y:S07]  /*dae0*/  HMMA.16816.F32.BF16 R24, R80.reuse, R84, R24 ;  /* 0x000000545018723c */ /* 0x040fee0000041818 */
[----:B------:R-:W-:Y:S01]  /*daf0*/  FFMA.FTZ R84, R157, c[0x0][0x2d0], -R196 ;  /* 0x0000b4009d547a23 */ /* 0x000fe200000108c4 */
[-C--:B------:R-:W-:Y:S01]  /*db00*/  HMMA.16816.F32.BF16 R28, R80, R86.reuse, R28 ;  /* 0x00000056501c723c */ /* 0x080fe2000004181c */
[----:B------:R-:W-:Y:S01]  /*db10*/  MUFU.EX2 R244, R244 ;  /* 0x000000f400f47308 */ /* 0x000fe20000000800 */
[----:B---3--:R-:W1:Y:S06]  /*db20*/  LDSM.16.MT88.4 R88, [R218+0x1100] ;  /* 0x00110000da58783b */ /* 0x008e6c0000004200 */
[C---:B------:R-:W-:Y:S03]  /*db30*/  HMMA.16816.F32.BF16 R32, R76.reuse, R86, R32 ;  /* 0x000000564c20723c */ /* 0x040fe60000041820 */
[----:B------:R3:W-:Y:S05]  /*db40*/  MUFU.EX2 R101, R84 ;  /* 0x0000005400657308 */ /* 0x0007ea0000000800 */
[-C--:B--2---:R-:W-:Y:S05]  /*db50*/  HMMA.16816.F32.BF16 R36, R76, R92.reuse, R36 ;  /* 0x0000005c4c24723c */ /* 0x084fea0000041824 */
[----:B------:R-:W-:Y:S03]  /*db60*/  MUFU.EX2 R210, R210 ;  /* 0x000000d200d27308 */ /* 0x000fe60000000800 */
[C---:B------:R-:W-:Y:S07]  /*db70*/  HMMA.16816.F32.BF16 R40, R80.reuse, R92, R40 ;  /* 0x0000005c5028723c */ /* 0x040fee0000041828 */
[----:B------:R-:W-:Y:S01]  /*db80*/  FFMA.FTZ R92, R161, c[0x0][0x2d0], -R194 ;  /* 0x0000b400a15c7a23 */ /* 0x000fe200000108c2 */
[-C--:B------:R-:W-:Y:S01]  /*db90*/  HMMA.16816.F32.BF16 R44, R80, R94.reuse, R44 ;  /* 0x0000005e502c723c */ /* 0x080fe2000004182c */
[----:B------:R-:W-:Y:S03]  /*dba0*/  MUFU.EX2 R202, R202 ;  /* 0x000000ca00ca7308 */ /* 0x000fe60000000800 */
[--C-:B---3--:R-:W-:Y:S04]  /*dbb0*/  FFMA.FTZ R84, R156, c[0x0][0x2d0], -R196.reuse ;  /* 0x0000b4009c547a23 */ /* 0x108fe800000108c4 */
[C---:B------:R-:W-:Y:S03]  /*dbc0*/  HMMA.16816.F32.BF16 R48, R76.reuse, R94, R48 ;  /* 0x0000005e4c30723c */ /* 0x040fe60000041830 */
[----:B------:R2:W3:Y:S05]  /*dbd0*/  MUFU.EX2 R113, R84 ;  /* 0x0000005400717308 */ /* 0x0004ea0000000800 */
[-C--:B-1----:R-:W-:Y:S05]  /*dbe0*/  HMMA.16816.F32.BF16 R52, R76, R88.reuse, R52 ;  /* 0x000000584c34723c */ /* 0x082fea0000041834 */
[----:B------:R1:W4:Y:S03]  /*dbf0*/  MUFU.EX2 R126, R92 ;  /* 0x0000005c007e7308 */ /* 0x0003260000000800 */
[C---:B------:R-:W-:Y:S07]  /*dc00*/  HMMA.16816.F32.BF16 R56, R80.reuse, R88, R56 ;  /* 0x000000585038723c */ /* 0x040fee0000041838 */
[----:B------:R-:W-:Y:S01]  /*dc10*/  MUFU.EX2 R201, R201 ;  /* 0x000000c900c97308 */ /* 0x000fe20000000800 */
[-C--:B------:R-:W-:Y:S01]  /*dc20*/  HMMA.16816.F32.BF16 R60, R80, R90.reuse, R60 ;  /* 0x0000005a503c723c */ /* 0x080fe2000004183c */
[----:B--2---:R-:W-:Y:S06]  /*dc30*/  FFMA.FTZ R84, R163, c[0x0][0x2d0], -R196 ;  /* 0x0000b400a3547a23 */ /* 0x004fec00000108c4 */
[----:B---3--:R-:W-:Y:S01]  /*dc40*/  F2FP.BF16.PACK_AB R80, R113, R101 ;  /* 0x000000657150723e */ /* 0x008fe200000010ff */
[----:B------:R-:W-:Y:S01]  /*dc50*/  HMMA.16816.F32.BF16 R64, R76, R90, R64 ;  /* 0x0000005a4c40723c */ /* 0x000fe20000041840 */
[----:B------:R2:W3:Y:S01]  /*dc60*/  MUFU.EX2 R124, R84 ;  /* 0x00000054007c7308 */ /* 0x0004e20000000800 */
[----:B------:R-:W-:Y:S02]  /*dc70*/  LDSM.16.MT88.4 R88, [R220+0x1900] ;  /* 0x00190000dc58783b */ /* 0x000fe40000004200 */
[--C-:B-1----:R-:W-:Y:S01]  /*dc80*/  FFMA.FTZ R92, R160, c[0x0][0x2d0], -R194.reuse ;  /* 0x0000b400a05c7a23 */ /* 0x102fe200000108c2 */
[----:B----4-:R-:W-:Y:S02]  /*dc90*/  MOV R176, R126 ;  /* 0x0000007e00b07202 */ /* 0x010fe40000000f00 */
[----:B------:R-:W-:Y:S04]  /*dca0*/  F2FP.BF16.PACK_AB R76, R102, R134 ;  /* 0x00000086664c723e */ /* 0x000fe800000010ff */
[----:B------:R-:W1:Y:S01]  /*dcb0*/  MUFU.EX2 R127, R92 ;  /* 0x0000005c007f7308 */ /* 0x000e620000000800 */
[----:B------:R-:W-:Y:S02]  /*dcc0*/  F2FP.BF16.PACK_AB R77, R112, R100 ;  /* 0x00000064704d723e */ /* 0x000fe400000010ff */
[----:B------:R-:W-:Y:S02]  /*dcd0*/  F2FP.BF16.PACK_AB R78, R249, R115 ;  /* 0x00000073f94e723e */ /* 0x000fe400000010ff */
[----:B------:R-:W-:Y:S05]  /*dce0*/  F2FP.BF16.PACK_AB R79, R247, R248 ;  /* 0x000000f8f74f723e */ /* 0x000fea00000010ff */
[----:B------:R-:W-:Y:S01]  /*dcf0*/  MUFU.EX2 R243, R243 ;  /* 0x000000f300f37308 */ /* 0x000fe20000000800 */
[----:B--2---:R-:W-:Y:S01]  /*dd00*/  FFMA.FTZ R84, R162, c[0x0][0x2d0], -R194 ;  /* 0x0000b400a2547a23 */ /* 0x004fe200000108c2 */
[----:B---3--:R-:W-:Y:S08]  /*dd10*/  F2FP.BF16.PACK_AB R82, R252, R124 ;  /* 0x0000007cfc52723e */ /* 0x008ff000000010ff */
[----:B------:R2:W3:Y:S01]  /*dd20*/  MUFU.EX2 R125, R84 ;  /* 0x00000054007d7308 */ /* 0x0004e20000000800 */
[-C--:B-1----:R-:W-:Y:S01]  /*dd30*/  F2FP.BF16.PACK_AB R83, R251, R127.reuse ;  /* 0x0000007ffb53723e */ /* 0x082fe200000010ff */
[----:B------:R-:W-:Y:S01]  /*dd40*/  LDSM.16.MT88.4 R92, [R219+0x1900] ;  /* 0x00190000db5c783b */ /* 0x000fe20000004200 */
[----:B------:R-:W-:Y:S07]  /*dd50*/  MOV R182, R127 ;  /* 0x0000007f00b67202 */ /* 0x000fee0000000f00 */
[----:B------:R-:W-:Y:S10]  /*dd60*/  MUFU.EX2 R209, R209 ;  /* 0x000000d100d17308 */ /* 0x000ff40000000800 */
[----:B------:R-:W-:Y:S01]  /*dd70*/  MUFU.EX2 R207, R207 ;  /* 0x000000cf00cf7308 */ /* 0x000fe20000000800 */
[----:B--2---:R-:W1:Y:S01]  /*dd80*/  LDSM.16.MT88.4 R84, [R225+0x1900] ;  /* 0x00190000e154783b */ /* 0x004e620000004200 */
[----:B---3--:R-:W-:Y:S08]  /*dd90*/  F2FP.BF16.PACK_AB R81, R126, R125 ;  /* 0x0000007d7e51723e */ /* 0x008ff000000010ff */
        /* <DEDUP_REMOVED lines=54> */
[--C-:B------:R-:W-:Y:S03]  /*e100*/  FFMA.FTZ R85, R183, c[0x0][0x2d0], -R196.reuse ;  /* 0x0000b400b7557a23 */ /* 0x100fe600000108c4 */
[----:B------:R-:W-:Y:S01]  /*e110*/  IMAD.MOV.U32 R190, RZ, RZ, R125 ;  /* 0x000000ffffbe7224 */ /* 0x000fe200078e007d */
[----:B------:R-:W-:Y:S01]  /*e120*/  MUFU.EX2 R84, R84 ;  /* 0x0000005400547308 */ /* 0x000fe20000000800 */
[----:B------:R-:W-:Y:S02]  /*e130*/  MOV R183, R124 ;  /* 0x0000007c00b77202 */ /* 0x000fe40000000f00 */
[C---:B------:R-:W-:Y:S07]  /*e140*/  HMMA.16816.F32.BF16 R32, R76.reuse, R86, R32 ;  /* 0x000000564c20723c */ /* 0x040fee0000041820 */
[--C-:B------:R-:W-:Y:S01]  /*e150*/  FFMA.FTZ R86, R181, c[0x0][0x2d0], -R196.reuse ;  /* 0x0000b400b5567a23 */ /* 0x100fe200000108c4 */
[-C--:B------:R-:W-:Y:S01]  /*e160*/  HMMA.16816.F32.BF16 R36, R76, R92.reuse, R36 ;  /* 0x0000005c4c24723c */ /* 0x080fe20000041824 */
[----:B------:R-:W-:Y:S01]  /*e170*/  MOV R181, R115 ;  /* 0x0000007300b57202 */ /* 0x000fe20000000f00 */
[----:B------:R-:W1:Y:S02]  /*e180*/  MUFU.EX2 R85, R85 ;  /* 0x0000005500557308 */ /* 0x000e640000000800 */
[----:B------:R-:W-:Y:S02]  /*e190*/  FFMA.FTZ R196, R179, c[0x0][0x2d0], -R196 ;  /* 0x0000b400b3c47a23 */ /* 0x000fe400000108c4 */
[----:B------:R-:W-:Y:S02]  /*e1a0*/  IMAD.MOV.U32 R179, RZ, RZ, R114 ;  /* 0x000000ffffb37224 */ /* 0x000fe400078e0072 */
[C---:B------:R-:W-:Y:S01]  /*e1b0*/  HMMA.16816.F32.BF16 R40, R80.reuse, R92, R40 ;  /* 0x0000005c5028723c */ /* 0x040fe20000041828 */
[--C-:B------:R-:W-:Y:S03]  /*e1c0*/  FFMA.FTZ R87, R191, c[0x0][0x2d0], -R194.reuse ;  /* 0x0000b400bf577a23 */ /* 0x100fe600000108c2 */
[----:B------:R-:W-:Y:S01]  /*e1d0*/  MOV R191, R113 ;  /* 0x0000007100bf7202 */ /* 0x000fe20000000f00 */
[----:B------:R-:W-:Y:S02]  /*e1e0*/  MUFU.EX2 R86, R86 ;  /* 0x0000005600567308 */ /* 0x000fe40000000800 */
[--C-:B------:R-:W-:Y:S01]  /*e1f0*/  FFMA.FTZ R92, R186, c[0x0][0x2d0], -R194.reuse ;  /* 0x0000b400ba5c7a23 */ /* 0x100fe200000108c2 */
[-C--:B------:R-:W-:Y:S01]  /*e200*/  HMMA.16816.F32.BF16 R44, R80, R94.reuse, R44 ;  /* 0x0000005e502c723c */ /* 0x080fe2000004182c */
[----:B------:R-:W-:Y:S02]  /*e210*/  MOV R186, R112 ;  /* 0x0000007000ba7202 */ /* 0x000fe40000000f00 */
[----:B------:R-:W-:Y:S01]  /*e220*/  LDSM.16.MT88.4 R112, [R219+0x2900] ;  /* 0x00290000db70783b */ /* 0x000fe20000004200 */
[--C-:B------:R-:W-:Y:S01]  /*e230*/  FFMA.FTZ R93, R184, c[0x0][0x2d0], -R194.reuse ;  /* 0x0000b400b85d7a23 */ /* 0x100fe200000108c2 */
[----:B------:R-:W-:Y:S01]  /*e240*/  MOV R184, R101 ;  /* 0x0000006500b87202 */ /* 0x000fe20000000f00 */
[----:B------:R-:W-:Y:S01]  /*e250*/  FFMA.FTZ R194, R73, c[0x0][0x2d0], -R194 ;  /* 0x0000b40049c27a23 */ /* 0x000fe200000108c2 */
[----:B------:R-:W3:Y:S01]  /*e260*/  MUFU.EX2 R196, R196 ;  /* 0x000000c400c47308 */ /* 0x000ee20000000800 */
[C---:B------:R-:W-:Y:S01]  /*e270*/  HMMA.16816.F32.BF16 R48, R76.reuse, R94, R48 ;  /* 0x0000005e4c30723c */ /* 0x040fe20000041830 */
[----:B------:R-:W-:Y:S03]  /*e280*/  IMAD.MOV.U32 R73, RZ, RZ, R100 ;  /* 0x000000ffff497224 */ /* 0x000fe600078e0064 */
[----:B-1----:R-:W-:Y:S01]  /*e290*/  F2FP.BF16.PACK_AB R124, R85, R84 ;  /* 0x00000054557c723e */ /* 0x002fe200000010ff */
[----:B------:R-:W-:Y:S02]  /*e2a0*/  FADD.FTZ R117, R73, R117 ;  /* 0x0000007549757221 */ /* 0x000fe40000010000 */
[----:B------:R-:W-:Y:S01]  /*e2b0*/  IMAD.MOV.U32 R95, RZ, RZ, R103 ;  /* 0x000000ffff5f7224 */ /* 0x000fe200078e0067 */
[-C--:B--2---:R-:W-:Y:S01]  /*e2c0*/  HMMA.16816.F32.BF16 R52, R76, R88.reuse, R52 ;  /* 0x000000584c34723c */ /* 0x084fe20000041834 */
[----:B------:R-:W-:Y:S01]  /*e2d0*/  MOV R94, R102 ;  /* 0x00000066005e7202 */ /* 0x000fe20000000f00 */
[----:B------:R-:W-:Y:S01]  /*e2e0*/  MUFU.EX2 R87, R87 ;  /* 0x0000005700577308 */ /* 0x000fe20000000800 */
[----:B------:R-:W1:Y:S01]  /*e2f0*/  LDSM.16.MT88.4 R100, [R220+0x2900] ;  /* 0x00290000dc64783b */ /* 0x000e620000004200 */
[----:B------:R-:W-:Y:S02]  /*e300*/  FADD.FTZ R117, R186, R117 ;  /* 0x00000075ba757221 */ /* 0x000fe40000010000 */
[----:B------:R-:W-:Y:S02]  /*e310*/  FADD.FTZ R119, R94, R119 ;  /* 0x000000775e777221 */ /* 0x000fe40000010000 */
[C---:B------:R-:W-:Y:S01]  /*e320*/  HMMA.16816.F32.BF16 R56, R80.reuse, R88, R56 ;  /* 0x000000585038723c */ /* 0x040fe20000041838 */
[----:B------:R-:W-:Y:S03]  /*e330*/  FADD.FTZ R117, R248, R117 ;  /* 0x00000075f8757221 */ /* 0x000fe60000010000 */
[----:B------:R-:W2:Y:S01]  /*e340*/  MUFU.EX2 R92, R92 ;  /* 0x0000005c005c7308 */ /* 0x000ea20000000800 */
[----:B------:R-:W-:Y:S01]  /*e350*/  FADD.FTZ R119, R181, R119 ;  /* 0x00000077b5777221 */ /* 0x000fe20000010000 */
[----:B---3--:R-:W-:Y:S02]  /*e360*/  F2FP.BF16.PACK_AB R126, R196, R86 ;  /* 0x00000056c47e723e */ /* 0x008fe400000010ff */
[-C--:B------:R-:W-:Y:S01]  /*e370*/  HMMA.16816.F32.BF16 R60, R80, R90.reuse, R60 ;  /* 0x0000005a503c723c */ /* 0x080fe2000004183c */
[----:B------:R-:W-:Y:S03]  /*e380*/  FADD.FTZ R119, R249, R119 ;  /* 0x00000077f9777221 */ /* 0x000fe60000010000 */
[----:B------:R-:W-:Y:S02]  /*e390*/  FADD.FTZ R117, R247, R117 ;  /* 0x00000075f7757221 */ /* 0x000fe40000010000 */
        /* <DEDUP_REMOVED lines=9> */
[----:B--2---:R-:W-:Y:S01]  /*e430*/  F2FP.BF16.PACK_AB R125, R92, R87 ;  /* 0x000000575c7d723e */ /* 0x004fe200000010ff */
        /* <DEDUP_REMOVED lines=27> */
[-C--:B-1----:R-:W-:Y:S01]  /*e5f0*/  HMMA.16816.F32.BF16 R144, R128, R100.reuse, R20 ;  /* 0x000000648090723c */ /* 0x082fe20000041814 */
        /* <DEDUP_REMOVED lines=15> */
[----:B------:R-:W-:Y:S04]  /*e6f0*/  FADD.FTZ R8, R87, R8 ;  /* 0x0000000857087221 */ /* 0x000fe80000010000 */
[----:B------:R-:W-:Y:S03]  /*e700*/  FADD.FTZ R8, R92, R8 ;  /* 0x000000085c087221 */ /* 0x000fe60000010000 */
[C---:B------:R-:W-:Y:S01]  /*e710*/  HMMA.16816.F32.BF16 R108, R124.reuse, R112, R40 ;  /* 0x000000707c6c723c */ /* 0x040fe20000041828 */
[----:B------:R-:W-:Y:S04]  /*e720*/  FADD.FTZ R8, R93, R8 ;  /* 0x000000085d087221 */ /* 0x000fe80000010000 */
[----:B------:R-:W-:Y:S03]  /*e730*/  FADD.FTZ R238, R194, R8 ;  /* 0x00000008c2ee7221 */ /* 0x000fe60000010000 */
[-C--:B------:R-:W-:Y:S07]  /*e740*/  HMMA.16816.F32.BF16 R132, R124, R114.reuse, R44 ;  /* 0x000000727c84723c */ /* 0x080fee000004182c */
[----:B------:R-:W-:Y:S01]  /*e750*/  MOV R44, R72 ;  /* 0x00000048002c7202 */ /* 0x000fe20000000f00 */
[C---:B------:R-:W-:Y:S08]  /*e760*/  HMMA.16816.F32.BF16 R112, R128.reuse, R114, R48 ;  /* 0x000000728070723c */ /* 0x040ff00000041830 */
[-C--:B----4-:R-:W-:Y:S08]  /*e770*/  HMMA.16816.F32.BF16 R116, R128, R4.reuse, R52 ;  /* 0x000000048074723c */ /* 0x090ff00000041834 */
[C---:B------:R-:W-:Y:S08]  /*e780*/  HMMA.16816.F32.BF16 R120, R124.reuse, R4, R56 ;  /* 0x000000047c78723c */ /* 0x040ff00000041838 */
[-C--:B------:R-:W-:Y:S08]  /*e790*/  HMMA.16816.F32.BF16 R124, R124, R6.reuse, R60 ;  /* 0x000000067c7c723c */ /* 0x080ff0000004183c */
[----:B------:R-:W-:Y:S01]  /*e7a0*/  HMMA.16816.F32.BF16 R128, R128, R6, R64 ;  /* 0x000000068080723c */ /* 0x000fe20000041840 */
[----:B------:R-:W-:-:S07]  /*e7b0*/  @P0 BRA `(.L_x_1089) ;  /* 0xffff9bb000000947 */ /* 0x000fce000383ffff */
.L_x_1070:
[----:B------:R-:W1:Y:S01]  /*e7c0*/  S2UR UR13, SR_CTAID.X ;  /* 0x00000000000d79c3 */ /* 0x000e620000002500 */
[----:B------:R-:W-:-:S02]  /*e7d0*/  UISETP.NE.AND UP1, UPT, UR35, URZ, UPT ;  /* 0x0000003f2300728c */ /* 0x000fc4000bf25270 */
[----:B------:R-:W-:Y:S02]  /*e7e0*/  ULDC.64 UR6, c[0x0][0x2c8] ;  /* 0x0000b20000067ab9 */ /* 0x000fe40000000a00 */
[----:B------:R-:W-:-:S06]  /*e7f0*/  UISETP.NE.AND UP0, UPT, UR34, URZ, UPT ;  /* 0x0000003f2200728c */ /* 0x000fcc000bf05270 */
[----:B------:R-:W-:Y:S01]  /*e800*/  PLOP3.LUT P0, PT, PT, PT, UP0, 0x40, 0x0 ;  /* 0x000000000000781c */ /* 0x000fe20003f0e808 */
[----:B-1----:R-:W-:-:S04]  /*e810*/  ULEA UR13, UR13, 0x7f, 0x7 ;  /* 0x0000007f0d0d7891 */ /* 0x002fc8000f8e383f */
        /* <DEDUP_REMOVED lines=22> */
.L_x_1091:
[----:B------:R-:W-:Y:S02]  /*e980*/  UMOV UR7, 0x1 ;  /* 0x0000000100077882 */ /* 0x000fe40000000000 */
[----:B------:R-:W-:Y:S02]  /*e990*/  ULDC UR6, c[0x0][0x32c] ;  /* 0x0000cb0000067ab9 */ /* 0x000fe40000000800 */
[----:B------:R-:W-:-:S03]  /*e9a0*/  UISETP.NE.AND UP0, UPT, UR7, UR6, UPT ;  /* 0x000000060700728c */ /* 0x000fc6000bf05270 */
[----:B------:R-:W-:Y:S02]  /*e9b0*/  ULDC.64 UR6, c[0x0][0x330] ;  /* 0x0000cc0000067ab9 */ /* 0x000fe40000000a00 */
[----:B------:R-:W-:-:S07]  /*e9c0*/  UIMAD.WIDE.U32 UR20, UR18, UR6, URZ ;  /* 0x00000006121472a5 */ /* 0x000fce000f8e003f */
[----:B------:R-:W-:Y:S02]  /*e9d0*/  @UP0 UMOV UR19, UR21 ;  /* 0x0000001500130c82 */ /* 0x000fe40008000000 */
[----:B------:R-:W-:Y:S02]  /*e9e0*/  @UP0 USHF.R.U32.HI UR18, URZ, UR7, UR19 ;  /* 0x000000073f120299 */ /* 0x000fe40008011613 */
.L_x_1092:
[----:B------:R-:W-:Y:S02]  /*e9f0*/  ULDC UR6, c[0x0][0x32c] ;  /* 0x0000cb0000067ab9 */ /* 0x000fe40000000800 */
[----:B------:R-:W-:-:S04]  /*ea00*/  UIMAD UR6, UR18, UR6, URZ ;  /* 0x00000006120672a4 */ /* 0x000fc8000f8e023f */
[----:B------:R-:W-:-:S04]  /*ea10*/  UISETP.LT.AND UP0, UPT, UR13, UR6, UPT ;  /* 0x000000060d00728c */ /* 0x000fc8000bf01270 */
[----:B------:R-:W-:-:S04]  /*ea20*/  USEL UR13, UR13, UR6, !UP0 ;  /* 0x000000060d0d7287 */ /* 0x000fc8000c000000 */
.L_x_1090:
        /* <DEDUP_REMOVED lines=13> */
.L_x_1096:
        /* <DEDUP_REMOVED lines=64> */
.L_x_1094:
        /* <DEDUP_REMOVED lines=175> */
.L_x_1095:
[----:B------:R-:W-:Y:S01]  /*f9f0*/  FMNMX.FTZ R169, R8, R165, !PT ;  /* 0x000000a508a97209 */ /* 0x000fe20007810000 */
[----:B-1----:R-:W-:Y:S01]  /*fa00*/  LDSM.16.MT88.4 R172, [R225+0x100] ;  /* 0x00010000e1ac783b */ /* 0x002fe20000004200 */
        /* <DEDUP_REMOVED lines=90> */
[----:B------:R-:W-:Y:S02]  /*ffb0*/  PLOP3.LUT P0, PT, PT, PT, UP0, 0x80, 0x0 ;  /* 0x000000000000781c */ /* 0x000fe40003f0f008 */
[----:B------:R-:W-:Y:S04]  /*ffc0*/  FMNMX.FTZ R169, R89, R169, !PT ;  /* 0x000000a959a97209 */ /* 0x000fe80007810000 */
[----:B------:R-:W-:Y:S01]  /*ffd0*/  FMNMX.FTZ R169, R92, R169, !PT ;  /* 0x000000a95ca97209 */ /* 0x000fe20007810000 */
[----:B------:R-:W-:Y:S03]  /*ffe0*/  SHFL.BFLY PT, R2, R170, 0x2, 0x1f ;  /* 0x0c401f00aa027f89 */ /* 0x000fe600000e0000 */
[----:B------:R-:W-:Y:S05]  /*fff0*/  FMNMX.FTZ R169, R93, R169, !PT ;  /* 0x000000a95da97209 */ /* 0x000fea0007810000 */
[----:B------:R-:W1:Y:S02]  /*10000*/  SHFL.BFLY PT, R168, R169, 0x2, 0x1f ;  /* 0x0c401f00a9a87f89 */ /* 0x000e6400000e0000 */
[----:B-1----:R-:W-:Y:S02]  /*10010*/  FMNMX.FTZ R169, R169, R168, !PT ;  /* 0x000000a8a9a97209 */ /* 0x002fe40007810000 */
[----:B------:R-:W-:Y:S02]  /*10020*/  FMNMX.FTZ R168, R75, R0, !PT ;  /* 0x000000004ba87209 */ /* 0x000fe40007810000 */
[----:B------:R-:W-:Y:S02]  /*10030*/  FMNMX.FTZ R3, R3, R171, !PT ;  /* 0x000000ab03037209 */ /* 0x000fe40007810000 */
[----:B------:R-:W1:Y:S01]  /*10040*/  SHFL.BFLY PT, R0, R169, 0x1, 0x1f ;  /* 0x0c201f00a9007f89 */ /* 0x000e6200000e0000 */
[----:B------:R-:W-:Y:S02]  /*10050*/  FMNMX.FTZ R168, R78, R168, !PT ;  /* 0x000000a84ea87209 */ /* 0x000fe40007810000 */
[----:B------:R-:W-:Y:S02]  /*10060*/  FMNMX.FTZ R170, R170, R2, !PT ;  /* 0x00000002aaaa7209 */ /* 0x000fe40007810000 */
[----:B------:R-:W-:Y:S03]  /*10070*/  FMNMX.FTZ R168, R79, R168, !PT ;  /* 0x000000a84fa87209 */ /* 0x000fe60007810000 */
[----:B------:R-:W2:Y:S01]  /*10080*/  SHFL.BFLY PT, R171, R3, 0x1, 0x1f ;  /* 0x0c201f0003ab7f89 */ /* 0x000ea200000e0000 */
[----:B------:R-:W-:Y:S04]  /*10090*/  FMNMX.FTZ R168, R90, R168, !PT ;  /* 0x000000a85aa87209 */ /* 0x000fe80007810000 */
[----:B------:R-:W-:Y:S03]  /*100a0*/  FMNMX.FTZ R168, R91, R168, !PT ;  /* 0x000000a85ba87209 */ /* 0x000fe60007810000 */
[----:B------:R-:W3:Y:S01]  /*100b0*/  SHFL.BFLY PT, R2, R170, 0x1, 0x1f ;  /* 0x0c201f00aa027f89 */ /* 0x000ee200000e0000 */
[----:B------:R-:W-:Y:S04]  /*100c0*/  FMNMX.FTZ R168, R94, R168, !PT ;  /* 0x000000a85ea87209 */ /* 0x000fe80007810000 */
[----:B------:R-:W-:Y:S02]  /*100d0*/  FMNMX.FTZ R168, R95, R168, !PT ;  /* 0x000000a85fa87209 */ /* 0x000fe40007810000 */
[----:B-1----:R-:W-:Y:S03]  /*100e0*/  FMNMX.FTZ R0, R169, R0, !PT ;  /* 0x00000000a9007209 */ /* 0x002fe60007810000 */
[----:B------:R-:W1:Y:S02]  /*100f0*/  SHFL.BFLY PT, R169, R168, 0x2, 0x1f ;  /* 0x0c401f00a8a97f89 */ /* 0x000e6400000e0000 */
[C---:B------:R-:W-:Y:S02]  /*10100*/  FMUL.FTZ R201, R0.reuse, c[0x0][0x2d0] ;  /* 0x0000b40000c97a20 */ /* 0x040fe40000410000 */
[----:B------:R-:W-:Y:S01]  /*10110*/  FADD.FTZ R165, -R0, R165 ;  /* 0x000000a500a57221 */ /* 0x000fe20000010100 */
[----:B--2---:R-:W-:Y:S01]  /*10120*/  FMNMX.FTZ R3, R3, R171, !PT ;  /* 0x000000ab03037209 */ /* 0x004fe20007810000 */
[--C-:B------:R-:W-:Y:S02]  /*10130*/  FFMA.FTZ R247, R44, c[0x0][0x2d0], -R201.reuse ;  /* 0x0000b4002cf77a23 */ /* 0x100fe400000108c9 */
[--C-:B------:R-:W-:Y:S02]  /*10140*/  FFMA.FTZ R248, R45, c[0x0][0x2d0], -R201.reuse ;  /* 0x0000b4002df87a23 */ /* 0x100fe400000108c9 */
[----:B------:R-:W-:Y:S02]  /*10150*/  FFMA.FTZ R57, R57, c[0x0][0x2d0], -R201 ;  /* 0x0000b40039397a23 */ /* 0x000fe400000108c9 */
[----:B------:R-:W-:Y:S01]  /*10160*/  MUFU.EX2 R247, R247 ;  /* 0x000000f700f77308 */ /* 0x000fe20000000800 */
[----:B------:R-:W-:Y:S01]  /*10170*/  FMUL.FTZ R203, R3, c[0x0][0x2d0] ;  /* 0x0000b40003cb7a20 */ /* 0x000fe20000410000 */
[----:B---3--:R-:W-:Y:S01]  /*10180*/  FMNMX.FTZ R2, R170, R2, !PT ;  /* 0x00000002aa027209 */ /* 0x008fe20007810000 */
[----:B------:R-:W-:Y:S02]  /*10190*/  FMUL.FTZ R165, R165, c[0x0][0x2d0] ;  /* 0x0000b400a5a57a20 */ /* 0x000fe40000410000 */
[--C-:B------:R-:W-:Y:S02]  /*101a0*/  FFMA.FTZ R209, R48, c[0x0][0x2d0], -R203.reuse ;  /* 0x0000b40030d17a23 */ /* 0x100fe400000108cb */
[--C-:B------:R-:W-:Y:S02]  /*101b0*/  FFMA.FTZ R210, R49, c[0x0][0x2d0], -R203.reuse ;  /* 0x0000b40031d27a23 */ /* 0x100fe400000108cb */
[--C-:B------:R-:W-:Y:S01]  /*101c0*/  FFMA.FTZ R251, R52, c[0x0][0x2d0], -R203.reuse ;  /* 0x0000b40034fb7a23 */ /* 0x100fe200000108cb */
[----:B------:R-:W2:Y:S01]  /*101d0*/  MUFU.EX2 R165, R165 ;  /* 0x000000a500a57308 */ /* 0x000ea20000000800 */
[--C-:B------:R-:W-:Y:S01]  /*101e0*/  FFMA.FTZ R252, R53, c[0x0][0x2d0], -R203.reuse ;  /* 0x0000b40035fc7a23 */ /* 0x100fe200000108cb */
[----:B-1----:R-:W-:Y:S01]  /*101f0*/  FMNMX.FTZ R169, R168, R169, !PT ;  /* 0x000000a9a8a97209 */ /* 0x002fe20007810000 */
[----:B------:R-:W-:Y:S02]  /*10200*/  FMUL.FTZ R202, R2, c[0x0][0x2d0] ;  /* 0x0000b40002ca7a20 */ /* 0x000fe40000410000 */
[--C-:B------:R-:W-:Y:S02]  /*10210*/  FFMA.FTZ R171, R16, c[0x0][0x2d0], -R203.reuse ;  /* 0x0000b40010ab7a23 */ /* 0x100fe400000108cb */
[--C-:B------:R-:W-:Y:S01]  /*10220*/  FFMA.FTZ R211, R50, c[0x0][0x2d0], -R202.reuse ;  /* 0x0000b40032d37a23 */ /* 0x100fe200000108ca */
[----:B------:R-:W1:Y:S01]  /*10230*/  SHFL.BFLY PT, R168, R169, 0x1, 0x1f ;  /* 0x0c201f00a9a87f89 */ /* 0x000e6200000e0000 */
[--C-:B------:R-:W-:Y:S01]  /*10240*/  FFMA.FTZ R242, R51, c[0x0][0x2d0], -R202.reuse ;  /* 0x0000b40033f27a23 */ /* 0x100fe200000108ca */
[----:B------:R-:W-:Y:S01]  /*10250*/  MUFU.EX2 R209, R209 ;  /* 0x000000d100d17308 */ /* 0x000fe20000000800 */
[--C-:B------:R-:W-:Y:S02]  /*10260*/  FFMA.FTZ R55, R55, c[0x0][0x2d0], -R202.reuse ;  /* 0x0000b40037377a23 */ /* 0x100fe400000108ca */
[--C-:B------:R-:W-:Y:S02]  /*10270*/  FFMA.FTZ R180, R17, c[0x0][0x2d0], -R203.reuse ;  /* 0x0000b40011b47a23 */ /* 0x100fe400000108cb */
[--C-:B------:R-:W-:Y:S01]  /*10280*/  FFMA.FTZ R182, R18, c[0x0][0x2d0], -R202.reuse ;  /* 0x0000b40012b67a23 */ /* 0x100fe200000108ca */
[----:B------:R-:W-:Y:S01]  /*10290*/  LDSM.16.MT88.4 R48, [R219+0x900] ;  /* 0x00090000db30783b */ /* 0x000fe20000004200 */
[--C-:B------:R-:W-:Y:S02]  /*102a0*/  FFMA.FTZ R35, R35, c[0x0][0x2d0], -R202.reuse ;  /* 0x0000b40023237a23 */ /* 0x100fe400000108ca */
[--C-:B------:R-:W-:Y:S01]  /*102b0*/  FFMA.FTZ R193, R20, c[0x0][0x2d0], -R203.reuse ;  /* 0x0000b40014c17a23 */ /* 0x100fe200000108cb */
[----:B------:R-:W-:Y:S01]  /*102c0*/  MUFU.EX2 R171, R171 ;  /* 0x000000ab00ab7308 */ /* 0x000fe20000000800 */
[--C-:B------:R-:W-:Y:S02]  /*102d0*/  FFMA.FTZ R194, R21, c[0x0][0x2d0], -R203.reuse ;  /* 0x0000b40015c27a23 */ /* 0x100fe400000108cb */
[--C-:B------:R-:W-:Y:S02]  /*102e0*/  FFMA.FTZ R195, R22, c[0x0][0x2d0], -R202.reuse ;  /* 0x0000b40016c37a23 */ /* 0x100fe400000108ca */
[--C-:B------:R-:W-:Y:S02]  /*102f0*/  FFMA.FTZ R196, R23, c[0x0][0x2d0], -R202.reuse ;  /* 0x0000b40017c47a23 */ /* 0x100fe400000108ca */
[----:B------:R-:W-:Y:S02]  /*10300*/  FFMA.FTZ R198, R33, c[0x0][0x2d0], -R203 ;  /* 0x0000b40021c67a23 */ /* 0x000fe400000108cb */
[----:B--2---:R-:W-:Y:S01]  /*10310*/  FMUL.FTZ R33, R165, R141 ;  /* 0x0000008da5217220 */ /* 0x004fe20000410000 */
[----:B------:R-:W-:Y:S01]  /*10320*/  MUFU.EX2 R180, R180 ;  /* 0x000000b400b47308 */ /* 0x000fe20000000800 */
[--C-:B------:R-:W-:Y:S01]  /*10330*/  FFMA.FTZ R199, R34, c[0x0][0x2d0], -R202.reuse ;  /* 0x0000b40022c77a23 */ /* 0x100fe200000108ca */
[----:B-1----:R-:W-:Y:S01]  /*10340*/  FMNMX.FTZ R168, R168, R169, !PT ;  /* 0x000000a9a8a87209 */ /* 0x002fe20007810000 */
[----:B------:R-:W-:Y:S02]  /*10350*/  FFMA.FTZ R169, R19, c[0x0][0x2d0], -R202 ;  /* 0x0000b40013a97a23 */ /* 0x000fe400000108ca */
[--C-:B------:R-:W-:Y:S02]  /*10360*/  FFMA.FTZ R186, R12, c[0x0][0x2d0], -R201.reuse ;  /* 0x0000b4000cba7a23 */ /* 0x100fe400000108c9 */
[----:B------:R-:W-:Y:S02]  /*10370*/  FMUL.FTZ R200, R168, c[0x0][0x2d0] ;  /* 0x0000b400a8c87a20 */ /* 0x000fe40000410000 */
[----:B------:R-:W-:Y:S01]  /*10380*/  FMUL.FTZ R12, R165, R152 ;  /* 0x00000098a50c7220 */ /* 0x000fe20000410000 */
[----:B------:R-:W-:Y:S01]  /*10390*/  MUFU.EX2 R182, R182 ;  /* 0x000000b600b67308 */ /* 0x000fe20000000800 */
[--C-:B------:R-:W-:Y:S02]  /*103a0*/  FFMA.FTZ R249, R46, c[0x0][0x2d0], -R200.reuse ;  /* 0x0000b4002ef97a23 */ /* 0x100fe400000108c8 */
[--C-:B------:R-:W-:Y:S02]  /*103b0*/  FFMA.FTZ R250, R47, c[0x0][0x2d0], -R200.reuse ;  /* 0x0000b4002ffa7a23 */ /* 0x100fe400000108c8 */
[----:B------:R-:W-:Y:S01]  /*103c0*/  LDSM.16.MT88.4 R44, [R225+0x1100] ;  /* 0x00110000e12c783b */ /* 0x000fe20000004200 */
[--C-:B------:R-:W-:Y:S02]  /*103d0*/  FFMA.FTZ R59, R59, c[0x0][0x2d0], -R200.reuse ;  /* 0x0000b4003b3b7a23 */ /* 0x100fe400000108c8 */
[--C-:B------:R-:W-:Y:S02]  /*103e0*/  FFMA.FTZ R204, R31, c[0x0][0x2d0], -R200.reuse ;  /* 0x0000b4001fcc7a23 */ /* 0x100fe400000108c8 */
[----:B------:R-:W-:Y:S01]  /*103f0*/  MUFU.EX2 R169, R169 ;  /* 0x000000a900a97308 */ /* 0x000fe20000000800 */
[----:B------:R-:W-:Y:S02]  /*10400*/  FFMA.FTZ R187, R13, c[0x0][0x2d0], -R201 ;  /* 0x0000b4000dbb7a23 */ /* 0x000fe400000108c9 */
[C---:B------:R-:W-:Y:S02]  /*10410*/  FMUL.FTZ R13, R165.reuse, R153 ;  /* 0x00000099a50d7220 */ /* 0x040fe40000410000 */
[--C-:B------:R-:W-:Y:S02]  /*10420*/  FFMA.FTZ R190, R14, c[0x0][0x2d0], -R200.reuse ;  /* 0x0000b4000ebe7a23 */ /* 0x100fe400000108c8 */
[--C-:B------:R-:W-:Y:S02]  /*10430*/  FFMA.FTZ R197, R32, c[0x0][0x2d0], -R203.reuse ;  /* 0x0000b40020c57a23 */ /* 0x100fe400000108cb */
[----:B------:R-:W-:Y:S01]  /*10440*/  FMUL.FTZ R32, R165, R140 ;  /* 0x0000008ca5207220 */ /* 0x000fe20000410000 */
[----:B------:R-:W-:Y:S01]  /*10450*/  MUFU.EX2 R186, R186 ;  /* 0x000000ba00ba7308 */ /* 0x000fe20000000800 */
[----:B------:R-:W-:Y:S02]  /*10460*/  FFMA.FTZ R140, R27, c[0x0][0x2d0], -R200 ;  /* 0x0000b4001b8c7a23 */ /* 0x000fe400000108c8 */
[C---:B------:R-:W-:Y:S02]  /*10470*/  FMUL.FTZ R108, R165.reuse, R108 ;  /* 0x0000006ca56c7220 */ /* 0x040fe40000410000 */
[C---:B------:R-:W-:Y:S02]  /*10480*/  FMUL.FTZ R109, R165.reuse, R109 ;  /* 0x0000006da56d7220 */ /* 0x040fe40000410000 */
[C---:B------:R-:W-:Y:S02]  /*10490*/  FMUL.FTZ R120, R165.reuse, R120 ;  /* 0x00000078a5787220 */ /* 0x040fe40000410000 */
[C---:B------:R-:W-:Y:S01]  /*104a0*/  FMUL.FTZ R121, R165.reuse, R121 ;  /* 0x00000079a5797220 */ /* 0x040fe20000410000 */
[----:B------:R-:W-:Y:S01]  /*104b0*/  MUFU.EX2 R187, R187 ;  /* 0x000000bb00bb7308 */ /* 0x000fe20000000800 */
[C---:B------:R-:W-:Y:S02]  /*104c0*/  FMUL.FTZ R124, R165.reuse, R124 ;  /* 0x0000007ca57c7220 */ /* 0x040fe40000410000 */
[----:B------:R-:W-:Y:S02]  /*104d0*/  FMUL.FTZ R125, R165, R125 ;  /* 0x0000007da57d7220 */ /* 0x000fe40000410000 */
[--C-:B------:R-:W-:Y:S02]  /*104e0*/  FFMA.FTZ R205, R36, c[0x0][0x2d0], -R203.reuse ;  /* 0x0000b40024cd7a23 */ /* 0x100fe400000108cb */
[----:B------:R-:W-:Y:S02]  /*104f0*/  FFMA.FTZ R206, R37, c[0x0][0x2d0], -R203 ;  /* 0x0000b40025ce7a23 */ /* 0x000fe400000108cb */
[--C-:B------:R-:W-:Y:S01]  /*10500*/  FFMA.FTZ R207, R38, c[0x0][0x2d0], -R202.reuse ;  /* 0x0000b40026cf7a23 */ /* 0x100fe200000108ca */
[----:B------:R-:W-:Y:S01]  /*10510*/  MUFU.EX2 R190, R190 ;  /* 0x000000be00be7308 */ /* 0x000fe20000000800 */
[----:B------:R-:W-:Y:S02]  /*10520*/  FFMA.FTZ R208, R39, c[0x0][0x2d0], -R202 ;  /* 0x0000b40027d07a23 */ /* 0x000fe400000108ca */
        /* <DEDUP_REMOVED lines=13> */
[----:B------:R-:W-:Y:S02]  /*10600*/  FFMA.FTZ R79, R79, c[0x0][0x2d0], -R200 ;  /* 0x0000b4004f4f7a23 */ /* 0x000fe400000108c8 */
[----:B------:R-:W-:Y:S02]  /*10610*/  FADD.FTZ R167, -R3, R167 ;  /* 0x000000a703a77221 */ /* 0x000fe40000010100 */
[----:B------:R-:W-:Y:S01]  /*10620*/  FADD.FTZ R166, -R2, R166 ;  /* 0x000000a602a67221 */ /* 0x000fe20000010100 */
[----:B------:R-:W-:Y:S01]  /*10630*/  MUFU.EX2 R195, R195 ;  /* 0x000000c300c37308 */ /* 0x000fe20000000800 */
[----:B------:R-:W-:Y:S02]  /*10640*/  FMUL.FTZ R167, R167, c[0x0][0x2d0] ;  /* 0x0000b400a7a77a20 */ /* 0x000fe40000410000 */
[----:B------:R-:W-:Y:S02]  /*10650*/  FMUL.FTZ R166, R166, c[0x0][0x2d0] ;  /* 0x0000b400a6a67a20 */ /* 0x000fe40000410000 */
[--C-:B------:R-:W-:Y:S02]  /*10660*/  FFMA.FTZ R183, R4, c[0x0][0x2d0], -R203.reuse ;  /* 0x0000b40004b77a23 */ /* 0x100fe400000108cb */
[----:B------:R-:W-:Y:S02]  /*10670*/  FFMA.FTZ R170, R5, c[0x0][0x2d0], -R203 ;  /* 0x0000b40005aa7a23 */ /* 0x000fe400000108cb */
[--C-:B------:R-:W-:Y:S01]  /*10680*/  FFMA.FTZ R184, R6, c[0x0][0x2d0], -R202.reuse ;  /* 0x0000b40006b87a23 */ /* 0x100fe200000108ca */
[----:B------:R-:W1:Y:S01]  /*10690*/  MUFU.EX2 R167, R167 ;  /* 0x000000a700a77308 */ /* 0x000e620000000800 */
[----:B------:R-:W-:Y:S02]  /*106a0*/  FFMA.FTZ R181, R7, c[0x0][0x2d0], -R202 ;  /* 0x0000b40007b57a23 */ /* 0x000fe400000108ca */
[----:B------:R-:W-:Y:S02]  /*106b0*/  FADD.FTZ R164, -R168, R164 ;  /* 0x000000a4a8a47221 */ /* 0x000fe40000010100 */
[--C-:B------:R-:W-:Y:S02]  /*106c0*/  FFMA.FTZ R188, R8, c[0x0][0x2d0], -R201.reuse ;  /* 0x0000b40008bc7a23 */ /* 0x100fe400000108c9 */
[----:B------:R-:W-:Y:S02]  /*106d0*/  FMUL.FTZ R164, R164, c[0x0][0x2d0] ;  /* 0x0000b400a4a47a20 */ /* 0x000fe40000410000 */
[----:B------:R-:W-:Y:S01]  /*106e0*/  FMUL.FTZ R8, R165, R156 ;  /* 0x0000009ca5087220 */ /* 0x000fe20000410000 */
[----:B------:R-:W2:Y:S01]  /*106f0*/  MUFU.EX2 R166, R166 ;  /* 0x000000a600a67308 */ /* 0x000ea20000000800 */
[----:B------:R-:W-:Y:S02]  /*10700*/  FFMA.FTZ R185, R9, c[0x0][0x2d0], -R201 ;  /* 0x0000b40009b97a23 */ /* 0x000fe400000108c9 */
[----:B------:R-:W-:Y:S02]  /*10710*/  FMUL.FTZ R9, R165, R157 ;  /* 0x0000009da5097220 */ /* 0x000fe40000410000 */
[--C-:B------:R-:W-:Y:S02]  /*10720*/  FFMA.FTZ R192, R10, c[0x0][0x2d0], -R200.reuse ;  /* 0x0000b4000ac07a23 */ /* 0x100fe400000108c8 */
[--C-:B------:R-:W-:Y:S02]  /*10730*/  FFMA.FTZ R189, R11, c[0x0][0x2d0], -R200.reuse ;  /* 0x0000b4000bbd7a23 */ /* 0x100fe400000108c8 */
[----:B------:R-:W-:Y:S01]  /*10740*/  FFMA.FTZ R191, R15, c[0x0][0x2d0], -R200 ;  /* 0x0000b4000fbf7a23 */ /* 0x000fe200000108c8 */
[----:B------:R-:W-:Y:S01]  /*10750*/  MUFU.EX2 R183, R183 ;  /* 0x000000b700b77308 */ /* 0x000fe20000000800 */
[--C-:B------:R-:W-:Y:S02]  /*10760*/  FFMA.FTZ R64, R64, c[0x0][0x2d0], -R203.reuse ;  /* 0x0000b40040407a23 */ /* 0x100fe400000108cb */
[----:B------:R-:W-:Y:S02]  /*10770*/  FFMA.FTZ R65, R65, c[0x0][0x2d0], -R203 ;  /* 0x0000b40041417a23 */ /* 0x000fe400000108cb */
[C---:B-1----:R-:W-:Y:S02]  /*10780*/  FMUL.FTZ R16, R167.reuse, R148 ;  /* 0x00000094a7107220 */ /* 0x042fe40000410000 */
[C---:B------:R-:W-:Y:S02]  /*10790*/  FMUL.FTZ R17, R167.reuse, R149 ;  /* 0x00000095a7117220 */ /* 0x040fe40000410000 */
[C---:B------:R-:W-:Y:S01]  /*107a0*/  FMUL.FTZ R20, R167.reuse, R144 ;  /* 0x00000090a7147220 */ /* 0x040fe20000410000 */
[----:B------:R-:W1:Y:S01]  /*107b0*/  MUFU.EX2 R170, R170 ;  /* 0x000000aa00aa7308 */ /* 0x000e620000000800 */
[C---:B------:R-:W-:Y:S02]  /*107c0*/  FMUL.FTZ R21, R167.reuse, R145 ;  /* 0x00000091a7157220 */ /* 0x040fe40000410000 */
[C---:B------:R-:W-:Y:S01]  /*107d0*/  FMUL.FTZ R36, R167.reuse, R128 ;  /* 0x00000080a7247220 */ /* 0x040fe20000410000 */
[----:B------:R-:W-:Y:S01]  /*107e0*/  F2FP.BF16.PACK_AB R128, R194, R193 ;  /* 0x000000c1c280723e */ /* 0x000fe200000010ff */
[C---:B--2---:R-:W-:Y:S02]  /*107f0*/  FMUL.FTZ R18, R166.reuse, R150 ;  /* 0x00000096a6127220 */ /* 0x044fe40000410000 */
[C---:B------:R-:W-:Y:S02]  /*10800*/  FMUL.FTZ R19, R166.reuse, R151 ;  /* 0x00000097a6137220 */ /* 0x040fe40000410000 */
[----:B------:R-:W-:Y:S01]  /*10810*/  LDSM.16.MT88.4 R148, [R225+0x2900] ;  /* 0x00290000e194783b */ /* 0x000fe20000004200 */
[----:B------:R-:W-:Y:S01]  /*10820*/  MUFU.EX2 R184, R184 ;  /* 0x000000b800b87308 */ /* 0x000fe20000000800 */
[C---:B------:R-:W-:Y:S02]  /*10830*/  FMUL.FTZ R22, R166.reuse, R146 ;  /* 0x00000092a6167220 */ /* 0x040fe40000410000 */
[C---:B------:R-:W-:Y:S02]  /*10840*/  FMUL.FTZ R23, R166.reuse, R147 ;  /* 0x00000093a6177220 */ /* 0x040fe40000410000 */
[C---:B------:R-:W-:Y:S02]  /*10850*/  FMUL.FTZ R37, R167.reuse, R129 ;  /* 0x00000081a7257220 */ /* 0x040fe40000410000 */
[----:B------:R-:W2:Y:S01]  /*10860*/  LDSM.16.MT88.4 R144, [R219+0x100] ;  /* 0x00010000db90783b */ /* 0x000ea20000004200 */
[C---:B------:R-:W-:Y:S02]  /*10870*/  FMUL.FTZ R38, R166.reuse, R130 ;  /* 0x00000082a6267220 */ /* 0x040fe40000410000 */
[----:B------:R-:W3:Y:S01]  /*10880*/  MUFU.EX2 R181, R181 ;  /* 0x000000b500b57308 */ /* 0x000ee20000000800 */
[----:B------:R-:W-:Y:S02]  /*10890*/  FMUL.FTZ R39, R166, R131 ;  /* 0x00000083a6277220 */ /* 0x000fe40000410000 */
[C---:B------:R-:W-:Y:S01]  /*108a0*/  FMUL.FTZ R4, R167.reuse, R160 ;  /* 0x000000a0a7047220 */ /* 0x040fe20000410000 */
[----:B-1----:R-:W-:Y:S01]  /*108b0*/  F2FP.BF16.PACK_AB R160, R170, R183 ;  /* 0x000000b7aaa0723e */ /* 0x002fe200000010ff */
[----:B------:R-:W-:Y:S02]  /*108c0*/  FMUL.FTZ R5, R167, R161 ;  /* 0x000000a1a7057220 */ /* 0x000fe40000410000 */
[----:B------:R-:W-:Y:S01]  /*108d0*/  FMUL.FTZ R6, R166, R162 ;  /* 0x000000a2a6067220 */ /* 0x000fe20000410000 */
[----:B------:R-:W-:Y:S01]  /*108e0*/  F2FP.BF16.PACK_AB R162, R180, R171 ;  /* 0x000000abb4a2723e */ /* 0x000fe200000010ff */
[C---:B------:R-:W-:Y:S01]  /*108f0*/  FMUL.FTZ R7, R166.reuse, R163 ;  /* 0x000000a3a6077220 */ /* 0x040fe20000410000 */
[----:B------:R-:W1:Y:S01]  /*10900*/  MUFU.EX2 R164, R164 ;  /* 0x000000a400a47308 */ /* 0x000e620000000800 */
[----:B------:R-:W-:Y:S01]  /*10910*/  F2FP.BF16.PACK_AB R163, R169, R182 ;  /* 0x000000b6a9a3723e */ /* 0x000fe200000010ff */
[C---:B------:R-:W-:Y:S02]  /*10920*/  FMUL.FTZ R100, R167.reuse, R100 ;  /* 0x00000064a7647220 */ /* 0x040fe40000410000 */
[C---:B------:R-:W-:Y:S02]  /*10930*/  FMUL.FTZ R101, R167.reuse, R101 ;  /* 0x00000065a7657220 */ /* 0x040fe40000410000 */
[C---:B------:R-:W-:Y:S02]  /*10940*/  FMUL.FTZ R102, R166.reuse, R102 ;  /* 0x00000066a6667220 */ /* 0x040fe40000410000 */
[C---:B------:R-:W-:Y:S02]  /*10950*/  FMUL.FTZ R103, R166.reuse, R103 ;  /* 0x00000067a6677220 */ /* 0x040fe40000410000 */
[----:B------:R-:W-:Y:S01]  /*10960*/  MUFU.EX2 R188, R188 ;  /* 0x000000bc00bc7308 */ /* 0x000fe20000000800 */
[C---:B------:R-:W-:Y:S02]  /*10970*/  FMUL.FTZ R104, R167.reuse, R104 ;  /* 0x00000068a7687220 */ /* 0x040fe40000410000 */
[----:B------:R-:W-:Y:S01]  /*10980*/  FMUL.FTZ R105, R167, R105 ;  /* 0x00000069a7697220 */ /* 0x000fe20000410000 */
[----:B---3--:R-:W-:Y:S01]  /*10990*/  F2FP.BF16.PACK_AB R161, R181, R184 ;  /* 0x000000b8b5a1723e */ /* 0x008fe200000010ff */
[C---:B------:R-:W-:Y:S02]  /*109a0*/  FMUL.FTZ R106, R166.reuse, R106 ;  /* 0x0000006aa66a7220 */ /* 0x040fe40000410000 */
[----:B------:R-:W-:Y:S02]  /*109b0*/  FMUL.FTZ R107, R166, R107 ;  /* 0x0000006ba66b7220 */ /* 0x000fe40000410000 */
[----:B------:R-:W-:Y:S01]  /*109c0*/  FMUL.FTZ R112, R167, R112 ;  /* 0x00000070a7707220 */ /* 0x000fe20000410000 */
[----:B------:R-:W3:Y:S01]  /*109d0*/  MUFU.EX2 R185, R185 ;  /* 0x000000b900b97308 */ /* 0x000ee20000000800 */
[-C--:B------:R-:W-:Y:S05]  /*109e0*/  HMMA.16816.F32.BF16 R4, R160, R172.reuse, R4 ;  /* 0x000000aca004723c */ /* 0x080fea0000041804 */
[C---:B-1----:R-:W-:Y:S02]  /*109f0*/  FMUL.FTZ R34, R164.reuse, R142 ;  /* 0x0000008ea4227220 */ /* 0x042fe40000410000 */
[C---:B------:R-:W-:Y:S02]  /*10a00*/  FMUL.FTZ R27, R164.reuse, R139 ;  /* 0x0000008ba41b7220 */ /* 0x040fe40000410000 */
[----:B------:R-:W-:Y:S03]  /*10a10*/  MUFU.EX2 R192, R192 ;  /* 0x000000c000c07308 */ /* 0x000fe60000000800 */
[C---:B------:R-:W-:Y:S02]  /*10a20*/  FMUL.FTZ R31, R164.reuse, R135 ;  /* 0x00000087a41f7220 */ /* 0x040fe40000410000 */
[C---:B------:R-:W-:Y:S02]  /*10a30*/  FMUL.FTZ R14, R164.reuse, R154 ;  /* 0x0000009aa40e7220 */ /* 0x040fe40000410000 */
[C---:B------:R-:W-:Y:S01]  /*10a40*/  FMUL.FTZ R10, R164.reuse, R158 ;  /* 0x0000009ea40a7220 */ /* 0x040fe20000410000 */
[----:B------:R-:W-:Y:S01]  /*10a50*/  F2FP.BF16.PACK_AB R158, R187, R186 ;  /* 0x000000babb9e723e */ /* 0x000fe200000010ff */
[C---:B------:R-:W-:Y:S01]  /*10a60*/  FMUL.FTZ R11, R164.reuse, R159 ;  /* 0x0000009fa40b7220 */ /* 0x040fe20000410000 */
[----:B------:R-:W1:Y:S01]  /*10a70*/  MUFU.EX2 R189, R189 ;  /* 0x000000bd00bd7308 */ /* 0x000e620000000800 */
[C---:B------:R-:W-:Y:S02]  /*10a80*/  FMUL.FTZ R15, R164.reuse, R155 ;  /* 0x0000009ba40f7220 */ /* 0x040fe40000410000 */
[C---:B------:R-:W-:Y:S01]  /*10a90*/  FMUL.FTZ R110, R164.reuse, R110 ;  /* 0x0000006ea46e7220 */ /* 0x040fe20000410000 */
[----:B---3--:R-:W-:Y:S01]  /*10aa0*/  F2FP.BF16.PACK_AB R156, R185, R188 ;  /* 0x000000bcb99c723e */ /* 0x008fe200000010ff */
[----:B------:R-:W-:Y:S02]  /*10ab0*/  FMUL.FTZ R111, R164, R111 ;  /* 0x0000006fa46f7220 */ /* 0x000fe40000410000 */
[C---:B------:R-:W-:Y:S02]  /*10ac0*/  FMUL.FTZ R113, R167.reuse, R113 ;  /* 0x00000071a7717220 */ /* 0x040fe40000410000 */
[C---:B------:R-:W-:Y:S01]  /*10ad0*/  FMUL.FTZ R114, R166.reuse, R114 ;  /* 0x00000072a6727220 */ /* 0x040fe20000410000 */
[----:B------:R-:W3:Y:S01]  /*10ae0*/  MUFU.EX2 R191, R191 ;  /* 0x000000bf00bf7308 */ /* 0x000ee20000000800 */
[C---:B------:R-:W-:Y:S02]  /*10af0*/  FMUL.FTZ R115, R166.reuse, R115 ;  /* 0x00000073a6737220 */ /* 0x040fe40000410000 */
[C---:B------:R-:W-:Y:S02]  /*10b00*/  FMUL.FTZ R116, R167.reuse, R116 ;  /* 0x00000074a7747220 */ /* 0x040fe40000410000 */
[----:B------:R-:W-:Y:S02]  /*10b10*/  FMUL.FTZ R117, R167, R117 ;  /* 0x00000075a7757220 */ /* 0x000fe40000410000 */
[C---:B------:R-:W-:Y:S02]  /*10b20*/  FMUL.FTZ R118, R166.reuse, R118 ;  /* 0x00000076a6767220 */ /* 0x040fe40000410000 */
[----:B------:R-:W-:Y:S01]  /*10b30*/  FMUL.FTZ R119, R166, R119 ;  /* 0x00000077a6777220 */ /* 0x000fe20000410000 */
[----:B------:R-:W-:Y:S01]  /*10b40*/  MUFU.EX2 R152, R55 ;  /* 0x0000003700987308 */ /* 0x000fe20000000800 */
[C---:B------:R-:W-:Y:S02]  /*10b50*/  FMUL.FTZ R122, R164.reuse, R122 ;  /* 0x0000007aa47a7220 */ /* 0x040fe40000410000 */
[C---:B------:R-:W-:Y:S01]  /*10b60*/  FMUL.FTZ R123, R164.reuse, R123 ;  /* 0x0000007ba47b7220 */ /* 0x040fe20000410000 */
[----:B-1----:R-:W-:Y:S01]  /*10b70*/  F2FP.BF16.PACK_AB R157, R189, R192 ;  /* 0x000000c0bd9d723e */ /* 0x002fe200000010ff */
[C---:B------:R-:W-:Y:S02]  /*10b80*/  FMUL.FTZ R126, R164.reuse, R126 ;  /* 0x0000007ea47e7220 */ /* 0x040fe40000410000 */
[----:B------:R-:W-:Y:S02]  /*10b90*/  FMUL.FTZ R127, R164, R127 ;  /* 0x0000007fa47f7220 */ /* 0x000fe40000410000 */
[--C-:B------:R-:W-:Y:S01]  /*10ba0*/  FFMA.FTZ R66, R66, c[0x0][0x2d0], -R202.reuse ;  /* 0x0000b40042427a23 */ /* 0x100fe200000108ca */
[----:B------:R-:W-:Y:S01]  /*10bb0*/  MUFU.EX2 R153, R57 ;  /* 0x0000003900997308 */ /* 0x000fe20000000800 */
[----:B------:R-:W-:Y:S02]  /*10bc0*/  FFMA.FTZ R67, R67, c[0x0][0x2d0], -R202 ;  /* 0x0000b40043437a23 */ /* 0x000fe400000108ca */
[--C-:B------:R-:W-:Y:S01]  /*10bd0*/  FFMA.FTZ R60, R60, c[0x0][0x2d0], -R201.reuse ;  /* 0x0000b4003c3c7a23 */ /* 0x100fe200000108c9 */
[----:B---3--:R-:W-:Y:S01]  /*10be0*/  F2FP.BF16.PACK_AB R159, R191, R190 ;  /* 0x000000bebf9f723e */ /* 0x008fe200000010ff */
[----:B------:R-:W-:Y:S02]  /*10bf0*/  FFMA.FTZ R61, R61, c[0x0][0x2d0], -R201 ;  /* 0x0000b4003d3d7a23 */ /* 0x000fe400000108c9 */
[--C-:B------:R-:W-:Y:S02]  /*10c00*/  FFMA.FTZ R62, R62, c[0x0][0x2d0], -R200.reuse ;  /* 0x0000b4003e3e7a23 */ /* 0x100fe400000108c8 */
[----:B------:R-:W-:Y:S01]  /*10c10*/  FFMA.FTZ R63, R63, c[0x0][0x2d0], -R200 ;  /* 0x0000b4003f3f7a23 */ /* 0x000fe200000108c8 */
[----:B------:R-:W-:Y:S01]  /*10c20*/  MUFU.EX2 R154, R59 ;  /* 0x0000003b009a7308 */ /* 0x000fe20000000800 */
[C---:B------:R-:W-:Y:S04]  /*10c30*/  HMMA.16816.F32.BF16 R8, R156.reuse, R172, R8 ;  /* 0x000000ac9c08723c */ /* 0x040fe80000041808 */
[--C-:B------:R-:W-:Y:S02]  /*10c40*/  FFMA.FTZ R68, R68, c[0x0][0x2d0], -R203.reuse ;  /* 0x0000b40044447a23 */ /* 0x100fe400000108cb */
[----:B------:R-:W-:Y:S02]  /*10c50*/  FFMA.FTZ R69, R69, c[0x0][0x2d0], -R203 ;  /* 0x0000b40045457a23 */ /* 0x000fe400000108cb */
[-C--:B------:R-:W-:Y:S01]  /*10c60*/  HMMA.16816.F32.BF16 R12, R156, R174.reuse, R12 ;  /* 0x000000ae9c0c723c */ /* 0x080fe2000004180c */
[----:B------:R1:W-:Y:S03]  /*10c70*/  MUFU.EX2 R172, R35 ;  /* 0x0000002300ac7308 */ /* 0x0003e60000000800 */
[--C-:B------:R-:W-:Y:S02]  /*10c80*/  FFMA.FTZ R173, R24, c[0x0][0x2d0], -R201.reuse ;  /* 0x0000b40018ad7a23 */ /* 0x100fe400000108c9 */
[----:B------:R-:W-:Y:S02]  /*10c90*/  FMUL.FTZ R24, R165, R136 ;  /* 0x00000088a5187220 */ /* 0x000fe40000410000 */
[C---:B------:R-:W-:Y:S03]  /*10ca0*/  HMMA.16816.F32.BF16 R16, R160.reuse, R174, R16 ;  /* 0x000000aea010723c */ /* 0x040fe60000041810 */
[----:B------:R-:W3:Y:S01]  /*10cb0*/  MUFU.EX2 R196, R196 ;  /* 0x000000c400c47308 */ /* 0x000ee20000000800 */
[--C-:B------:R-:W-:Y:S02]  /*10cc0*/  FFMA.FTZ R70, R70, c[0x0][0x2d0], -R202.reuse ;  /* 0x0000b40046467a23 */ /* 0x100fe400000108ca */
[----:B------:R-:W-:Y:S02]  /*10cd0*/  FFMA.FTZ R71, R71, c[0x0][0x2d0], -R202 ;  /* 0x0000b40047477a23 */ /* 0x000fe400000108ca */
[-C--:B------:R-:W-:Y:S04]  /*10ce0*/  HMMA.16816.F32.BF16 R20, R160, R176.reuse, R20 ;  /* 0x000000b0a014723c */ /* 0x080fe80000041814 */
[----:B------:R-:W-:Y:S01]  /*10cf0*/  FFMA.FTZ R174, R25, c[0x0][0x2d0], -R201 ;  /* 0x0000b40019ae7a23 */ /* 0x000fe200000108c9 */
[----:B------:R-:W-:Y:S01]  /*10d00*/  MUFU.EX2 R197, R197 ;  /* 0x000000c500c57308 */ /* 0x000fe20000000800 */
[----:B------:R-:W-:Y:S02]  /*10d10*/  FMUL.FTZ R25, R165, R137 ;  /* 0x00000089a5197220 */ /* 0x000fe40000410000 */
[----:B------:R-:W-:Y:S04]  /*10d20*/  FFMA.FTZ R175, R26, c[0x0][0x2d0], -R200 ;  /* 0x0000b4001aaf7a23 */ /* 0x000fe800000108c8 */
[C---:B-1----:R-:W-:Y:S02]  /*10d30*/  FMUL.FTZ R35, R164.reuse, R143 ;  /* 0x0000008fa4237220 */ /* 0x042fe40000410000 */
[----:B------:R-:W-:Y:S01]  /*10d40*/  FMUL.FTZ R26, R164, R138 ;  /* 0x0000008aa41a7220 */ /* 0x000fe20000410000 */
[----:B------:R-:W1:Y:S01]  /*10d50*/  MUFU.EX2 R198, R198 ;  /* 0x000000c600c67308 */ /* 0x000e620000000800 */
[----:B------:R-:W4:Y:S01]  /*10d60*/  LDSM.16.MT88.4 R136, [R218+0x100] ;  /* 0x00010000da88783b */ /* 0x000f220000004200 */
[--C-:B------:R-:W-:Y:S02]  /*10d70*/  FFMA.FTZ R80, R80, c[0x0][0x2d0], -R203.reuse ;  /* 0x0000b40050507a23 */ /* 0x100fe400000108cb */
[C---:B------:R-:W-:Y:S04]  /*10d80*/  HMMA.16816.F32.BF16 R32, R156.reuse, R176, R32 ;  /* 0x000000b09c20723c */ /* 0x040fe80000041820 */
[----:B---3--:R-:W-:Y:S01]  /*10d90*/  F2FP.BF16.PACK_AB R129, R196, R195 ;  /* 0x000000c3c481723e */ /* 0x008fe200000010ff */
[----:B------:R-:W-:Y:S01]  /*10da0*/  FFMA.FTZ R81, R81, c[0x0][0x2d0], -R203 ;  /* 0x0000b40051517a23 */ /* 0x000fe200000108cb */
[----:B------:R3:W-:Y:S01]  /*10db0*/  MUFU.EX2 R176, R140 ;  /* 0x0000008c00b07308 */ /* 0x0007e20000000800 */
[--C-:B------:R-:W-:Y:S01]  /*10dc0*/  FFMA.FTZ R177, R28, c[0x0][0x2d0], -R201.reuse ;  /* 0x0000b4001cb17a23 */ /* 0x100fe200000108c9 */
[-C--:B------:R-:W-:Y:S04]  /*10dd0*/  HMMA.16816.F32.BF16 R24, R156, R178.reuse, R24 ;  /* 0x000000b29c18723c */ /* 0x080fe80000041818 */
[----:B------:R-:W-:Y:S02]  /*10de0*/  FMUL.FTZ R28, R165, R132 ;  /* 0x00000084a51c7220 */ /* 0x000fe40000410000 */
[--C-:B------:R-:W-:Y:S02]  /*10df0*/  FFMA.FTZ R82, R82, c[0x0][0x2d0], -R202.reuse ;  /* 0x0000b40052527a23 */ /* 0x100fe400000108ca */
[C---:B------:R-:W-:Y:S01]  /*10e00*/  HMMA.16816.F32.BF16 R100, R160.reuse, R178, R100 ;  /* 0x000000b2a064723c */ /* 0x040fe20000041864 */
[----:B------:R-:W5:Y:S03]  /*10e10*/  MUFU.EX2 R199, R199 ;  /* 0x000000c700c77308 */ /* 0x000f660000000800 */
[----:B-1----:R-:W-:Y:S01]  /*10e20*/  F2FP.BF16.PACK_AB R130, R198, R197 ;  /* 0x000000c5c682723e */ /* 0x002fe200000010ff */
[----:B------:R-:W-:Y:S02]  /*10e30*/  FFMA.FTZ R83, R83, c[0x0][0x2d0], -R202 ;  /* 0x0000b40053537a23 */ /* 0x000fe400000108ca */
[----:B------:R-:W-:Y:S01]  /*10e40*/  FFMA.FTZ R178, R29, c[0x0][0x2d0], -R201 ;  /* 0x0000b4001db27a23 */ /* 0x000fe200000108c9 */
[-C--:B--2---:R-:W-:Y:S03]  /*10e50*/  HMMA.16816.F32.BF16 R104, R160, R144.reuse, R104 ;  /* 0x00000090a068723c */ /* 0x084fe60000041868 */
[----:B------:R-:W-:Y:S01]  /*10e60*/  MUFU.EX2 R243, R243 ;  /* 0x000000f300f37308 */ /* 0x000fe20000000800 */
[----:B------:R-:W-:Y:S01]  /*10e70*/  FMUL.FTZ R29, R165, R133 ;  /* 0x00000085a51d7220 */ /* 0x000fe20000410000 */
[----:B---3--:R-:W-:Y:S01]  /*10e80*/  LDSM.16.MT88.4 R140, [R220+0x900] ;  /* 0x00090000dc8c783b */ /* 0x008fe20000004200 */
[----:B------:R-:W-:Y:S02]  /*10e90*/  FFMA.FTZ R179, R30, c[0x0][0x2d0], -R200 ;  /* 0x0000b4001eb37a23 */ /* 0x000fe400000108c8 */
[C---:B------:R-:W-:Y:S04]  /*10ea0*/  HMMA.16816.F32.BF16 R108, R156.reuse, R144, R108 ;  /* 0x000000909c6c723c */ /* 0x040fe8000004186c */
[----:B------:R-:W-:Y:S01]  /*10eb0*/  FMUL.FTZ R30, R164, R134 ;  /* 0x00000086a41e7220 */ /* 0x000fe20000410000 */
[----:B------:R-:W-:Y:S01]  /*10ec0*/  MUFU.EX2 R244, R244 ;  /* 0x000000f400f47308 */ /* 0x000fe20000000800 */
[----:B------:R-:W1:Y:S01]  /*10ed0*/  LDSM.16.MT88.4 R132, [R225+0x900] ;  /* 0x00090000e184783b */ /* 0x000e620000004200 */
[--C-:B------:R-:W-:Y:S01]  /*10ee0*/  FFMA.FTZ R84, R84, c[0x0][0x2d0], -R203.reuse ;  /* 0x0000b40054547a23 */ /* 0x100fe200000108cb */
[----:B-----5:R-:W-:Y:S03]  /*10ef0*/  F2FP.BF16.PACK_AB R131, R172, R199 ;  /* 0x000000c7ac83723e */ /* 0x020fe600000010ff */
[-C--:B------:R-:W-:Y:S03]  /*10f00*/  HMMA.16816.F32.BF16 R28, R156, R146.reuse, R28 ;  /* 0x000000929c1c723c */ /* 0x080fe6000004181c */
[--C-:B------:R-:W-:Y:S01]  /*10f10*/  FFMA.FTZ R85, R85, c[0x0][0x2d0], -R203.reuse ;  /* 0x0000b40055557a23 */ /* 0x100fe200000108cb */
[----:B------:R-:W-:Y:S01]  /*10f20*/  MUFU.EX2 R245, R245 ;  /* 0x000000f500f57308 */ /* 0x000fe20000000800 */
[--C-:B------:R-:W-:Y:S02]  /*10f30*/  FFMA.FTZ R86, R86, c[0x0][0x2d0], -R202.reuse ;  /* 0x0000b40056567a23 */ /* 0x100fe400000108ca */
[--C-:B------:R-:W-:Y:S01]  /*10f40*/  FFMA.FTZ R87, R87, c[0x0][0x2d0], -R202.reuse ;  /* 0x0000b40057577a23 */ /* 0x100fe200000108ca */
[C---:B------:R-:W-:Y:S04]  /*10f50*/  HMMA.16816.F32.BF16 R112, R160.reuse, R146, R112 ;  /* 0x00000092a070723c */ /* 0x040fe80000041870 */
[--C-:B------:R-:W-:Y:S02]  /*10f60*/  FFMA.FTZ R96, R96, c[0x0][0x2d0], -R203.reuse ;  /* 0x0000b40060607a23 */ /* 0x100fe400000108cb */
[----:B------:R-:W-:Y:S01]  /*10f70*/  MUFU.EX2 R246, R246 ;  /* 0x000000f600f67308 */ /* 0x000fe20000000800 */
[----:B------:R-:W-:Y:S01]  /*10f80*/  FFMA.FTZ R203, R97, c[0x0][0x2d0], -R203 ;  /* 0x0000b40061cb7a23 */ /* 0x000fe200000108cb */
[-C--:B----4-:R-:W-:Y:S04]  /*10f90*/  HMMA.16816.F32.BF16 R116, R160, R136.reuse, R116 ;  /* 0x00000088a074723c */ /* 0x090fe80000041874 */
[----:B------:R-:W-:Y:S01]  /*10fa0*/  FFMA.FTZ R97, R98, c[0x0][0x2d0], -R202 ;  /* 0x0000b40062617a23 */ /* 0x000fe200000108ca */
[----:B------:R-:W-:Y:S01]  /*10fb0*/  MOV R98, R154 ;  /* 0x0000009a00627202 */ /* 0x000fe20000000f00 */
[----:B------:R-:W-:Y:S01]  /*10fc0*/  FFMA.FTZ R184, R166, R240, R184 ;  /* 0x000000f0a6b87223 */ /* 0x000fe200000100b8 */
[----:B------:R-:W-:Y:S01]  /*10fd0*/  MOV R166, R2 ;  /* 0x0000000200a67202 */ /* 0x000fe20000000f00 */
[C---:B------:R-:W-:Y:S01]  /*10fe0*/  HMMA.16816.F32.BF16 R120, R156.reuse, R136, R120 ;  /* 0x000000889c78723c */ /* 0x040fe20000041878 */
[----:B------:R-:W-:Y:S03]  /*10ff0*/  MUFU.EX2 R173, R173 ;  /* 0x000000ad00ad7308 */ /* 0x000fe60000000800 */
[----:B------:R-:W-:Y:S01]  /*11000*/  FFMA.FTZ R188, R165, R239, R188 ;  /* 0x000000efa5bc7223 */ /* 0x000fe200000100bc */
[----:B------:R-:W-:Y:S01]  /*11010*/  MOV R165, R0 ;  /* 0x0000000000a57202 */ /* 0x000fe20000000f00 */
[----:B------:R-:W-:Y:S01]  /*11020*/  FFMA.FTZ R192, R164, R238, R192 ;  /* 0x000000eea4c07223 */ /* 0x000fe200000100c0 */
[----:B------:R-:W-:Y:S01]  /*11030*/  MOV R164, R168 ;  /* 0x000000a800a47202 */ /* 0x000fe20000000f00 */
[-C--:B------:R-:W-:Y:S03]  /*11040*/  HMMA.16816.F32.BF16 R124, R156, R138.reuse, R124 ;  /* 0x0000008a9c7c723c */ /* 0x080fe6000004187c */
[----:B------:R-:W2:Y:S01]  /*11050*/  MUFU.EX2 R174, R174 ;  /* 0x000000ae00ae7308 */ /* 0x000ea20000000800 */
[----:B------:R-:W-:Y:S02]  /*11060*/  FADD.FTZ R184, R181, R184 ;  /* 0x000000b8b5b87221 */ /* 0x000fe40000010000 */
[----:B------:R-:W-:Y:S02]  /*11070*/  FADD.FTZ R188, R185, R188 ;  /* 0x000000bcb9bc7221 */ /* 0x000fe40000010000 */
[----:B------:R-:W-:Y:S04]  /*11080*/  HMMA.16816.F32.BF16 R36, R160, R138, R36 ;  /* 0x0000008aa024723c */ /* 0x000fe80000041824 */
[----:B------:R-:W-:Y:S01]  /*11090*/  FADD.FTZ R192, R189, R192 ;  /* 0x000000c0bdc07221 */ /* 0x000fe20000010000 */
[----:B------:R-:W3:Y:S01]  /*110a0*/  MUFU.EX2 R175, R175 ;  /* 0x000000af00af7308 */ /* 0x000ee20000000800 */
[----:B------:R-:W-:Y:S02]  /*110b0*/  FADD.FTZ R184, R182, R184 ;  /* 0x000000b8b6b87221 */ /* 0x000fe40000010000 */
[-C--:B-1----:R-:W-:Y:S05]  /*110c0*/  HMMA.16816.F32.BF16 R4, R128, R132.reuse, R4 ;  /* 0x000000848004723c */ /* 0x082fea0000041804 */
[----:B------:R-:W-:Y:S02]  /*110d0*/  FADD.FTZ R188, R186, R188 ;  /* 0x000000bcbabc7221 */ /* 0x000fe40000010000 */
[----:B------:R-:W1:Y:S01]  /*110e0*/  MUFU.EX2 R177, R177 ;  /* 0x000000b100b17308 */ /* 0x000e620000000800 */
[----:B------:R-:W-:Y:S01]  /*110f0*/  FADD.FTZ R192, R190, R192 ;  /* 0x000000c0bec07221 */ /* 0x000fe20000010000 */
[----:B--2---:R-:W-:Y:S03]  /*11100*/  F2FP.BF16.PACK_AB R136, R174, R173 ;  /* 0x000000adae88723e */ /* 0x004fe600000010ff */
[----:B------:R-:W-:Y:S02]  /*11110*/  FADD.FTZ R184, R169, R184 ;  /* 0x000000b8a9b87221 */ /* 0x000fe40000010000 */
[----:B------:R-:W-:Y:S03]  /*11120*/  FADD.FTZ R188, R187, R188 ;  /* 0x000000bcbbbc7221 */ /* 0x000fe60000010000 */
[----:B------:R-:W2:Y:S01]  /*11130*/  MUFU.EX2 R178, R178 ;  /* 0x000000b200b27308 */ /* 0x000ea20000000800 */
[----:B------:R-:W-:Y:S02]  /*11140*/  FADD.FTZ R192, R191, R192 ;  /* 0x000000c0bfc07221 */ /* 0x000fe40000010000 */
[----:B------:R-:W-:Y:S01]  /*11150*/  FFMA.FTZ R183, R167, R241, R183 ;  /* 0x000000f1a7b77223 */ /* 0x000fe200000100b7 */
[----:B---3--:R-:W-:Y:S01]  /*11160*/  F2FP.BF16.PACK_AB R137, R176, R175 ;  /* 0x000000afb089723e */ /* 0x008fe200000010ff */
[----:B------:R-:W-:Y:S01]  /*11170*/  FADD.FTZ R184, R195, R184 ;  /* 0x000000b8c3b87221 */ /* 0x000fe20000010000 */
[----:B------:R-:W-:Y:S01]  /*11180*/  MOV R167, R3 ;  /* 0x0000000300a77202 */ /* 0x000fe20000000f00 */
[----:B------:R-:W-:Y:S02]  /*11190*/  FADD.FTZ R188, R173, R188 ;  /* 0x000000bcadbc7221 */ /* 0x000fe40000010000 */
[----:B------:R-:W-:Y:S01]  /*111a0*/  FADD.FTZ R192, R175, R192 ;  /* 0x000000c0afc07221 */ /* 0x000fe20000010000 */
[----:B------:R-:W3:Y:S01]  /*111b0*/  MUFU.EX2 R179, R179 ;  /* 0x000000b300b37308 */ /* 0x000ee20000000800 */
[----:B------:R-:W-:Y:S02]  /*111c0*/  FADD.FTZ R183, R170, R183 ;  /* 0x000000b7aab77221 */ /* 0x000fe40000010000 */
[----:B------:R-:W-:Y:S02]  /*111d0*/  FADD.FTZ R184, R196, R184 ;  /* 0x000000b8c4b87221 */ /* 0x000fe40000010000 */
[----:B------:R-:W-:Y:S02]  /*111e0*/  FADD.FTZ R188, R174, R188 ;  /* 0x000000bcaebc7221 */ /* 0x000fe40000010000 */
[----:B------:R-:W-:Y:S02]  /*111f0*/  FADD.FTZ R192, R176, R192 ;  /* 0x000000c0b0c07221 */ /* 0x000fe40000010000 */
[----:B------:R-:W-:Y:S01]  /*11200*/  FADD.FTZ R183, R171, R183 ;  /* 0x000000b7abb77221 */ /* 0x000fe20000010000 */
[----:B------:R-:W4:Y:S01]  /*11210*/  MUFU.EX2 R204, R204 ;  /* 0x000000cc00cc7308 */ /* 0x000f220000000800 */
[----:B------:R-:W-:Y:S02]  /*11220*/  FADD.FTZ R184, R199, R184 ;  /* 0x000000b8c7b87221 */ /* 0x000fe40000010000 */
[----:B-1----:R-:W-:Y:S01]  /*11230*/  FADD.FTZ R188, R177, R188 ;  /* 0x000000bcb1bc7221 */ /* 0x002fe20000010000 */
[----:B--2---:R-:W-:Y:S01]  /*11240*/  F2FP.BF16.PACK_AB R138, R178, R177 ;  /* 0x000000b1b28a723e */ /* 0x004fe200000010ff */
[----:B------:R-:W-:Y:S02]  /*11250*/  FADD.FTZ R183, R180, R183 ;  /* 0x000000b7b4b77221 */ /* 0x000fe40000010000 */
[----:B------:R-:W-:Y:S02]  /*11260*/  FADD.FTZ R172, R172, R184 ;  /* 0x000000b8acac7221 */ /* 0x000fe40000010000 */
[----:B------:R-:W-:Y:S01]  /*11270*/  FADD.FTZ R178, R178, R188 ;  /* 0x000000bcb2b27221 */ /* 0x000fe20000010000 */
[----:B------:R-:W1:Y:S01]  /*11280*/  MUFU.EX2 R248, R248 ;  /* 0x000000f800f87308 */ /* 0x000e620000000800 */
[----:B------:R-:W-:Y:S02]  /*11290*/  FADD.FTZ R183, R193, R183 ;  /* 0x000000b7c1b77221 */ /* 0x000fe40000010000 */
[----:B------:R-:W-:Y:S02]  /*112a0*/  FADD.FTZ R178, R243, R178 ;  /* 0x000000b2f3b27221 */ /* 0x000fe40000010000 */
[----:B---3--:R-:W-:Y:S02]  /*112b0*/  FADD.FTZ R192, R179, R192 ;  /* 0x000000c0b3c07221 */ /* 0x008fe40000010000 */
[----:B------:R-:W-:Y:S02]  /*112c0*/  FADD.FTZ R183, R194, R183 ;  /* 0x000000b7c2b77221 */ /* 0x000fe40000010000 */
[----:B------:R-:W-:Y:S01]  /*112d0*/  FADD.FTZ R178, R244, R178 ;  /* 0x000000b2f4b27221 */ /* 0x000fe20000010000 */
[----:B------:R-:W2:Y:S01]  /*112e0*/  MUFU.EX2 R249, R249 ;  /* 0x000000f900f97308 */ /* 0x000ea20000000800 */
[----:B------:R-:W-:Y:S02]  /*112f0*/  FADD.FTZ R183, R197, R183 ;  /* 0x000000b7c5b77221 */ /* 0x000fe40000010000 */
[----:B------:R-:W-:Y:S01]  /*11300*/  FADD.FTZ R178, R247, R178 ;  /* 0x000000b2f7b27221 */ /* 0x000fe20000010000 */
[C---:B----4-:R-:W-:Y:S01]  /*11310*/  F2FP.BF16.PACK_AB R139, R204.reuse, R179 ;  /* 0x000000b3cc8b723e */ /* 0x050fe200000010ff */
[----:B------:R-:W-:Y:S02]  /*11320*/  FADD.FTZ R192, R204, R192 ;  /* 0x000000c0ccc07221 */ /* 0x000fe40000010000 */
[----:B------:R-:W-:Y:S02]  /*11330*/  FADD.FTZ R198, R198, R183 ;  /* 0x000000b7c6c67221 */ /* 0x000fe40000010000 */
[----:B------:R-:W-:Y:S01]  /*11340*/  FADD.FTZ R192, R245, R192 ;  /* 0x000000c0f5c07221 */ /* 0x000fe20000010000 */
[----:B------:R-:W3:Y:S01]  /*11350*/  MUFU.EX2 R250, R250 ;  /* 0x000000fa00fa7308 */ /* 0x000ee20000000800 */
[C---:B------:R-:W-:Y:S04]  /*11360*/  HMMA.16816.F32.BF16 R8, R136.reuse, R132, R8 ;  /* 0x000000848808723c */ /* 0x040fe80000041808 */
[----:B------:R-:W-:Y:S02]  /*11370*/  FADD.FTZ R192, R246, R192 ;  /* 0x000000c0f6c07221 */ /* 0x000fe40000010000 */
[----:B-1----:R-:W-:Y:S02]  /*11380*/  FADD.FTZ R178, R248, R178 ;  /* 0x000000b2f8b27221 */ /* 0x002fe40000010000 */
[-C--:B------:R-:W-:Y:S01]  /*11390*/  HMMA.16816.F32.BF16 R12, R136, R134.reuse, R12 ;  /* 0x00000086880c723c */ /* 0x080fe2000004180c */
[----:B------:R-:W-:Y:S03]  /*113a0*/  MUFU.EX2 R72, R72 ;  /* 0x0000004800487308 */ /* 0x000fe60000000800 */
[----:B--2---:R-:W-:Y:S04]  /*113b0*/  FADD.FTZ R192, R249, R192 ;  /* 0x000000c0f9c07221 */ /* 0x004fe80000010000 */
[C---:B------:R-:W-:Y:S01]  /*113c0*/  HMMA.16816.F32.BF16 R16, R128.reuse, R134, R16 ;  /* 0x000000868010723c */ /* 0x040fe20000041810 */
[----:B------:R-:W1:Y:S02]  /*113d0*/  LDSM.16.MT88.4 R132, [R218+0x900] ;  /* 0x00090000da84783b */ /* 0x000e640000004200 */
[----:B------:R-:W-:Y:S01]  /*113e0*/  MUFU.EX2 R73, R73 ;  /* 0x0000004900497308 */ /* 0x000fe20000000800 */
[----:B---3--:R-:W-:Y:S04]  /*113f0*/  FADD.FTZ R192, R250, R192 ;  /* 0x000000c0fac07221 */ /* 0x008fe80000010000 */
[-C--:B------:R-:W-:Y:S05]  /*11400*/  HMMA.16816.F32.BF16 R20, R128, R140.reuse, R20 ;  /* 0x0000008c8014723c */ /* 0x080fea0000041814 */
[----:B------:R-:W-:Y:S03]  /*11410*/  MUFU.EX2 R74, R74 ;  /* 0x0000004a004a7308 */ /* 0x000fe60000000800 */
[C---:B------:R-:W-:Y:S07]  /*11420*/  HMMA.16816.F32.BF16 R32, R136.reuse, R140, R32 ;  /* 0x0000008c8820723c */ /* 0x040fee0000041820 */
[----:B------:R-:W-:Y:S01]  /*11430*/  MUFU.EX2 R75, R75 ;  /* 0x0000004b004b7308 */ /* 0x000fe20000000800 */
[-C--:B------:R-:W-:Y:S08]  /*11440*/  HMMA.16816.F32.BF16 R24, R136, R142.reuse, R24 ;  /* 0x0000008e8818723c */ /* 0x080ff00000041818 */
[C---:B------:R-:W-:Y:S01]  /*11450*/  HMMA.16816.F32.BF16 R100, R128.reuse, R142, R100 ;  /* 0x0000008e8064723c */ /* 0x040fe20000041864 */
[----:B------:R-:W-:Y:S07]  /*11460*/  MUFU.EX2 R76, R76 ;  /* 0x0000004c004c7308 */ /* 0x000fee0000000800 */
[-C--:B------:R-:W-:Y:S03]  /*11470*/  HMMA.16816.F32.BF16 R104, R128, R48.reuse, R104 ;  /* 0x000000308068723c */ /* 0x080fe60000041868 */
[----:B------:R-:W-:Y:S05]  /*11480*/  MUFU.EX2 R77, R77 ;  /* 0x0000004d004d7308 */ /* 0x000fea0000000800 */
[C---:B------:R-:W-:Y:S05]  /*11490*/  HMMA.16816.F32.BF16 R108, R136.reuse, R48, R108 ;  /* 0x00000030886c723c */ /* 0x040fea000004186c */
[----:B------:R-:W-:Y:S02]  /*114a0*/  MUFU.EX2 R78, R78 ;  /* 0x0000004e004e7308 */ /* 0x000fe40000000800 */
[----:B------:R-:W-:Y:S01]  /*114b0*/  F2FP.BF16.PACK_AB R48, R244, R243 ;  /* 0x000000f3f430723e */ /* 0x000fe200000010ff */
[-C--:B------:R-:W-:Y:S04]  /*114c0*/  HMMA.16816.F32.BF16 R28, R136, R50.reuse, R28 ;  /* 0x00000032881c723c */ /* 0x080fe8000004181c */
[----:B------:R-:W-:Y:S03]  /*114d0*/  F2FP.BF16.PACK_AB R49, R246, R245 ;  /* 0x000000f5f631723e */ /* 0x000fe600000010ff */
[----:B------:R-:W-:Y:S01]  /*114e0*/  MUFU.EX2 R79, R79 ;  /* 0x0000004f004f7308 */ /* 0x000fe20000000800 */
[C---:B------:R-:W-:Y:S07]  /*114f0*/  HMMA.16816.F32.BF16 R112, R128.reuse, R50, R112 ;  /* 0x000000328070723c */ /* 0x040fee0000041870 */
[----:B------:R-:W-:Y:S01]  /*11500*/  F2FP.BF16.PACK_AB R50, R248, R247 ;  /* 0x000000f7f832723e */ /* 0x000fe200000010ff */
[-C--:B-1----:R-:W-:Y:S01]  /*11510*/  HMMA.16816.F32.BF16 R116, R128, R132.reuse, R116 ;  /* 0x000000848074723c */ /* 0x082fe20000041874 */
[----:B------:R-:W1:Y:S03]  /*11520*/  MUFU.EX2 R205, R205 ;  /* 0x000000cd00cd7308 */ /* 0x000e660000000800 */
[----:B------:R-:W-:Y:S04]  /*11530*/  F2FP.BF16.PACK_AB R51, R250, R249 ;  /* 0x000000f9fa33723e */ /* 0x000fe800000010ff */
[C---:B------:R-:W-:Y:S03]  /*11540*/  HMMA.16816.F32.BF16 R120, R136.reuse, R132, R120 ;  /* 0x000000848878723c */ /* 0x040fe60000041878 */
[----:B------:R-:W2:Y:S04]  /*11550*/  MUFU.EX2 R206, R206 ;  /* 0x000000ce00ce7308 */ /* 0x000ea80000000800 */
[--C-:B------:R-:W-:Y:S01]  /*11560*/  FFMA.FTZ R132, R54, c[0x0][0x2d0], -R202.reuse ;  /* 0x0000b40036847a23 */ /* 0x100fe200000108ca */
[-C--:B------:R-:W-:Y:S01]  /*11570*/  HMMA.16816.F32.BF16 R124, R136, R134.reuse, R124 ;  /* 0x00000086887c723c */ /* 0x080fe2000004187c */
[----:B------:R-:W3:Y:S03]  /*11580*/  LDSM.16.MT88.4 R52, [R220+0x1100] ;  /* 0x00110000dc34783b */ /* 0x000ee60000004200 */
[--C-:B------:R-:W-:Y:S01]  /*11590*/  FFMA.FTZ R133, R56, c[0x0][0x2d0], -R201.reuse ;  /* 0x0000b40038857a23 */ /* 0x100fe200000108c9 */
[----:B------:R-:W4:Y:S01]  /*115a0*/  MUFU.EX2 R207, R207 ;  /* 0x000000cf00cf7308 */ /* 0x000f220000000800 */
[----:B------:R-:W-:Y:S01]  /*115b0*/  FFMA.FTZ R202, R99, c[0x0][0x2d0], -R202 ;  /* 0x0000b40063ca7a23 */ /* 0x000fe200000108ca */
[----:B------:R-:W-:Y:S01]  /*115c0*/  MOV R99, R153 ;  /* 0x0000009900637202 */ /* 0x000fe20000000f00 */
[----:B------:R-:W-:Y:S01]  /*115d0*/  HMMA.16816.F32.BF16 R36, R128, R134, R36 ;  /* 0x000000868024723c */ /* 0x000fe20000041824 */
[----:B------:R-:W5:Y:S03]  /*115e0*/  LDSM.16.MT88.4 R128, [R219+0x1100] ;  /* 0x00110000db80783b */ /* 0x000f660000004200 */
[----:B-1----:R-:W-:Y:S03]  /*115f0*/  FADD.FTZ R198, R205, R198 ;  /* 0x000000c6cdc67221 */ /* 0x002fe60000010000 */
[----:B------:R-:W1:Y:S01]  /*11600*/  MUFU.EX2 R208, R208 ;  /* 0x000000d000d07308 */ /* 0x000e620000000800 */
[----:B------:R-:W-:Y:S02]  /*11610*/  FFMA.FTZ R134, R58, c[0x0][0x2d0], -R200 ;  /* 0x0000b4003a867a23 */ /* 0x000fe400000108c8 */
[----:B------:R-:W-:Y:S02]  /*11620*/  LDSM.16.MT88.4 R56, [R219+0x1900] ;  /* 0x00190000db38783b */ /* 0x000fe40000004200 */
[C---:B--2---:R-:W-:Y:S01]  /*11630*/  F2FP.BF16.PACK_AB R40, R206.reuse, R205 ;  /* 0x000000cdce28723e */ /* 0x044fe200000010ff */
[----:B------:R-:W-:Y:S04]  /*11640*/  FADD.FTZ R198, R206, R198 ;  /* 0x000000c6cec67221 */ /* 0x000fe80000010000 */
[----:B------:R-:W2:Y:S01]  /*11650*/  MUFU.EX2 R210, R210 ;  /* 0x000000d200d27308 */ /* 0x000ea20000000800 */
[----:B------:R-:W-:Y:S02]  /*11660*/  FADD.FTZ R198, R209, R198 ;  /* 0x000000c6d1c67221 */ /* 0x000fe40000010000 */
[----:B----4-:R-:W-:Y:S07]  /*11670*/  FADD.FTZ R172, R207, R172 ;  /* 0x000000accfac7221 */ /* 0x010fee0000010000 */
[----:B------:R-:W4:Y:S01]  /*11680*/  MUFU.EX2 R211, R211 ;  /* 0x000000d300d37308 */ /* 0x000f220000000800 */
[C---:B-1----:R-:W-:Y:S01]  /*11690*/  F2FP.BF16.PACK_AB R41, R208.reuse, R207 ;  /* 0x000000cfd029723e */ /* 0x042fe200000010ff */
[----:B------:R-:W-:Y:S08]  /*116a0*/  FADD.FTZ R172, R208, R172 ;  /* 0x000000acd0ac7221 */ /* 0x000ff00000010000 */
[----:B------:R-:W1:Y:S01]  /*116b0*/  MUFU.EX2 R242, R242 ;  /* 0x000000f200f27308 */ /* 0x000e620000000800 */
[C---:B--2---:R-:W-:Y:S01]  /*116c0*/  F2FP.BF16.PACK_AB R42, R210.reuse, R209 ;  /* 0x000000d1d22a723e */ /* 0x044fe200000010ff */
[----:B------:R-:W-:Y:S08]  /*116d0*/  FADD.FTZ R198, R210, R198 ;  /* 0x000000c6d2c67221 */ /* 0x000ff00000010000 */
[----:B------:R-:W2:Y:S01]  /*116e0*/  MUFU.EX2 R251, R251 ;  /* 0x000000fb00fb7308 */ /* 0x000ea20000000800 */
[----:B----4-:R-:W-:Y:S09]  /*116f0*/  FADD.FTZ R172, R211, R172 ;  /* 0x000000acd3ac7221 */ /* 0x010ff20000010000 */
[----:B------:R-:W4:Y:S01]  /*11700*/  MUFU.EX2 R252, R252 ;  /* 0x000000fc00fc7308 */ /* 0x000f220000000800 */
[C---:B-1----:R-:W-:Y:S01]  /*11710*/  F2FP.BF16.PACK_AB R43, R242.reuse, R211 ;  /* 0x000000d3f22b723e */ /* 0x042fe200000010ff */
[----:B------:R-:W-:Y:S08]  /*11720*/  FADD.FTZ R172, R242, R172 ;  /* 0x000000acf2ac7221 */ /* 0x000ff00000010000 */
[----:B------:R-:W1:Y:S01]  /*11730*/  MUFU.EX2 R132, R132 ;  /* 0x0000008400847308 */ /* 0x000e620000000800 */
[-C--:B------:R-:W-:Y:S05]  /*11740*/  HMMA.16816.F32.BF16 R4, R40, R44.reuse, R4 ;  /* 0x0000002c2804723c */ /* 0x080fea0000041804 */
[----:B--2---:R-:W-:Y:S03]  /*11750*/  FADD.FTZ R198, R251, R198 ;  /* 0x000000c6fbc67221 */ /* 0x004fe60000010000 */
[C---:B------:R-:W-:Y:S01]  /*11760*/  HMMA.16816.F32.BF16 R8, R48.reuse, R44, R8 ;  /* 0x0000002c3008723c */ /* 0x040fe20000041808 */
[----:B------:R-:W2:Y:S03]  /*11770*/  MUFU.EX2 R64, R64 ;  /* 0x0000004000407308 */ /* 0x000ea60000000800 */
[----:B----4-:R-:W-:Y:S04]  /*11780*/  FADD.FTZ R198, R252, R198 ;  /* 0x000000c6fcc67221 */ /* 0x010fe80000010000 */
[-C--:B------:R-:W-:Y:S03]  /*11790*/  HMMA.16816.F32.BF16 R12, R48, R46.reuse, R12 ;  /* 0x0000002e300c723c */ /* 0x080fe6000004180c */
[----:B------:R-:W4:Y:S01]  /*117a0*/  MUFU.EX2 R65, R65 ;  /* 0x0000004100417308 */ /* 0x000f220000000800 */
[----:B-1----:R-:W-:Y:S04]  /*117b0*/  FADD.FTZ R172, R132, R172 ;  /* 0x000000ac84ac7221 */ /* 0x002fe80000010000 */
[C---:B------:R-:W-:Y:S01]  /*117c0*/  HMMA.16816.F32.BF16 R16, R40.reuse, R46, R16 ;  /* 0x0000002e2810723c */ /* 0x040fe20000041810 */
[----:B------:R-:W1:Y:S04]  /*117d0*/  LDSM.16.MT88.4 R44, [R218+0x1100] ;  /* 0x00110000da2c783b */ /* 0x000e680000004200 */
[----:B------:R-:W-:Y:S03]  /*117e0*/  MUFU.EX2 R66, R66 ;  /* 0x0000004200427308 */ /* 0x000fe60000000800 */
[-C--:B---3--:R-:W-:Y:S04]  /*117f0*/  HMMA.16816.F32.BF16 R20, R40, R52.reuse, R20 ;  /* 0x000000342814723c */ /* 0x088fe80000041814 */
[----:B--2---:R-:W-:Y:S03]  /*11800*/  FADD.FTZ R198, R64, R198 ;  /* 0x000000c640c67221 */ /* 0x004fe60000010000 */
[----:B------:R-:W-:Y:S01]  /*11810*/  MUFU.EX2 R67, R67 ;  /* 0x0000004300437308 */ /* 0x000fe20000000800 */
[C---:B------:R-:W-:Y:S04]  /*11820*/  HMMA.16816.F32.BF16 R32, R48.reuse, R52, R32 ;  /* 0x000000343020723c */ /* 0x040fe80000041820 */
[----:B----4-:R-:W-:Y:S04]  /*11830*/  FADD.FTZ R198, R65, R198 ;  /* 0x000000c641c67221 */ /* 0x010fe80000010000 */
[-C--:B------:R-:W-:Y:S01]  /*11840*/  HMMA.16816.F32.BF16 R24, R48, R54.reuse, R24 ;  /* 0x000000363018723c */ /* 0x080fe20000041818 */
[----:B------:R-:W2:Y:S07]  /*11850*/  MUFU.EX2 R133, R133 ;  /* 0x0000008500857308 */ /* 0x000eae0000000800 */
[C---:B------:R-:W-:Y:S01]  /*11860*/  HMMA.16816.F32.BF16 R100, R40.reuse, R54, R100 ;  /* 0x000000362864723c */ /* 0x040fe20000041864 */
[----:B------:R-:W3:Y:S02]  /*11870*/  LDSM.16.MT88.4 R52, [R225+0x1900] ;  /* 0x00190000e134783b */ /* 0x000ee40000004200 */
[----:B------:R-:W4:Y:S05]  /*11880*/  MUFU.EX2 R134, R134 ;  /* 0x0000008600867308 */ /* 0x000f2a0000000800 */
[-C--:B-----5:R-:W-:Y:S05]  /*11890*/  HMMA.16816.F32.BF16 R104, R40, R128.reuse, R104 ;  /* 0x000000802868723c */ /* 0x0a0fea0000041868 */
[----:B------:R-:W5:Y:S03]  /*118a0*/  MUFU.EX2 R60, R60 ;  /* 0x0000003c003c7308 */ /* 0x000f660000000800 */
[C---:B------:R-:W-:Y:S04]  /*118b0*/  HMMA.16816.F32.BF16 R108, R48.reuse, R128, R108 ;  /* 0x00000080306c723c */ /* 0x040fe8000004186c */
[----:B--2---:R-:W-:Y:S03]  /*118c0*/  FADD.FTZ R178, R133, R178 ;  /* 0x000000b285b27221 */ /* 0x004fe60000010000 */
[----:B------:R-:W2:Y:S01]  /*118d0*/  MUFU.EX2 R61, R61 ;  /* 0x0000003d003d7308 */ /* 0x000ea20000000800 */
[-C--:B------:R-:W-:Y:S04]  /*118e0*/  HMMA.16816.F32.BF16 R28, R48, R130.reuse, R28 ;  /* 0x00000082301c723c */ /* 0x080fe8000004181c */
[----:B----4-:R-:W-:Y:S02]  /*118f0*/  FADD.FTZ R192, R134, R192 ;  /* 0x000000c086c07221 */ /* 0x010fe40000010000 */
[----:B------:R-:W-:Y:S02]  /*11900*/  FADD.FTZ R178, R99, R178 ;  /* 0x000000b263b27221 */ /* 0x000fe40000010000 */
[C---:B------:R-:W-:Y:S01]  /*11910*/  HMMA.16816.F32.BF16 R112, R40.reuse, R130, R112 ;  /* 0x000000822870723c */ /* 0x040fe20000041870 */
[----:B------:R-:W4:Y:S03]  /*11920*/  MUFU.EX2 R62, R62 ;  /* 0x0000003e003e7308 */ /* 0x000f260000000800 */
[----:B------:R-:W-:Y:S02]  /*11930*/  FADD.FTZ R192, R98, R192 ;  /* 0x000000c062c07221 */ /* 0x000fe40000010000 */
[----:B-----5:R-:W-:Y:S02]  /*11940*/  FADD.FTZ R178, R60, R178 ;  /* 0x000000b23cb27221 */ /* 0x020fe40000010000 */
[-C--:B-1----:R-:W-:Y:S03]  /*11950*/  HMMA.16816.F32.BF16 R116, R40, R44.reuse, R116 ;  /* 0x0000002c2874723c */ /* 0x082fe60000041874 */
[----:B------:R-:W1:Y:S01]  /*11960*/  MUFU.EX2 R63, R63 ;  /* 0x0000003f003f7308 */ /* 0x000e620000000800 */
[----:B--2---:R-:W-:Y:S04]  /*11970*/  FADD.FTZ R178, R61, R178 ;  /* 0x000000b23db27221 */ /* 0x004fe80000010000 */
[C---:B------:R-:W-:Y:S04]  /*11980*/  HMMA.16816.F32.BF16 R120, R48.reuse, R44, R120 ;  /* 0x0000002c3078723c */ /* 0x040fe80000041878 */
[----:B------:R-:W-:Y:S01]  /*11990*/  FADD.FTZ R178, R72, R178 ;  /* 0x000000b248b27221 */ /* 0x000fe20000010000 */
[----:B------:R-:W2:Y:S02]  /*119a0*/  MUFU.EX2 R68, R68 ;  /* 0x0000004400447308 */ /* 0x000ea40000000800 */
[----:B------:R-:W-:Y:S01]  /*119b0*/  F2FP.BF16.PACK_AB R44, R153, R133 ;  /* 0x00000085992c723e */ /* 0x000fe200000010ff */
[-C--:B------:R-:W-:Y:S01]  /*119c0*/  HMMA.16816.F32.BF16 R124, R48, R46.reuse, R124 ;  /* 0x0000002e307c723c */ /* 0x080fe2000004187c */
[----:B------:R-:W5:Y:S03]  /*119d0*/  LDSM.16.MT88.4 R48, [R220+0x1900] ;  /* 0x00190000dc30783b */ /* 0x000f660000004200 */
[----:B------:R-:W-:Y:S01]  /*119e0*/  F2FP.BF16.PACK_AB R45, R154, R134 ;  /* 0x000000869a2d723e */ /* 0x000fe200000010ff */
[----:B----4-:R-:W-:Y:S02]  /*119f0*/  FADD.FTZ R192, R62, R192 ;  /* 0x000000c03ec07221 */ /* 0x010fe40000010000 */
[----:B------:R-:W4:Y:S01]  /*11a00*/  MUFU.EX2 R69, R69 ;  /* 0x0000004500457308 */ /* 0x000f220000000800 */
[----:B------:R-:W-:Y:S04]  /*11a10*/  HMMA.16816.F32.BF16 R36, R40, R46, R36 ;  /* 0x0000002e2824723c */ /* 0x000fe80000041824 */
[----:B-1----:R-:W-:Y:S02]  /*11a20*/  FADD.FTZ R192, R63, R192 ;  /* 0x000000c03fc07221 */ /* 0x002fe40000010000 */
[----:B------:R-:W-:Y:S01]  /*11a30*/  FADD.FTZ R178, R73, R178 ;  /* 0x000000b249b27221 */ /* 0x000fe20000010000 */
[----:B------:R-:W-:Y:S01]  /*11a40*/  F2FP.BF16.PACK_AB R40, R252, R251 ;  /* 0x000000fbfc28723e */ /* 0x000fe200000010ff */
[----:B------:R-:W-:Y:S01]  /*11a50*/  FADD.FTZ R192, R74, R192 ;  /* 0x000000c04ac07221 */ /* 0x000fe20000010000 */
[----:B------:R-:W-:Y:S01]  /*11a60*/  F2FP.BF16.PACK_AB R41, R152, R132 ;  /* 0x000000849829723e */ /* 0x000fe200000010ff */
[----:B------:R-:W-:Y:S02]  /*11a70*/  MUFU.EX2 R70, R70 ;  /* 0x0000004600467308 */ /* 0x000fe40000000800 */
[----:B------:R-:W-:Y:S01]  /*11a80*/  F2FP.BF16.PACK_AB R42, R65, R64 ;  /* 0x00000040412a723e */ /* 0x000fe200000010ff */
[----:B--2---:R-:W-:Y:S01]  /*11a90*/  FADD.FTZ R198, R68, R198 ;  /* 0x000000c644c67221 */ /* 0x004fe20000010000 */
[----:B------:R-:W-:Y:S01]  /*11aa0*/  F2FP.BF16.PACK_AB R43, R67, R66 ;  /* 0x00000042432b723e */ /* 0x000fe200000010ff */
[----:B------:R-:W-:Y:S01]  /*11ab0*/  FADD.FTZ R192, R75, R192 ;  /* 0x000000c04bc07221 */ /* 0x000fe20000010000 */
[----:B------:R-:W-:Y:S01]  /*11ac0*/  F2FP.BF16.PACK_AB R46, R61, R60 ;  /* 0x0000003c3d2e723e */ /* 0x000fe200000010ff */
[----:B------:R-:W-:Y:S01]  /*11ad0*/  FADD.FTZ R178, R76, R178 ;  /* 0x000000b24cb27221 */ /* 0x000fe20000010000 */
[----:B------:R-:W-:Y:S01]  /*11ae0*/  F2FP.BF16.PACK_AB R47, R63, R62 ;  /* 0x0000003e3f2f723e */ /* 0x000fe200000010ff */
[----:B------:R-:W-:Y:S01]  /*11af0*/  FADD.FTZ R192, R78, R192 ;  /* 0x000000c04ec07221 */ /* 0x000fe20000010000 */
[----:B------:R-:W-:Y:S01]  /*11b00*/  MUFU.EX2 R71, R71 ;  /* 0x0000004700477308 */ /* 0x000fe20000000800 */
[-C--:B---3--:R-:W-:Y:S03]  /*11b10*/  HMMA.16816.F32.BF16 R4, R40, R52.reuse, R4 ;  /* 0x000000342804723c */ /* 0x088fe60000041804 */
[----:B----4-:R-:W-:Y:S02]  /*11b20*/  FADD.FTZ R198, R69, R198 ;  /* 0x000000c645c67221 */ /* 0x010fe40000010000 */
[----:B------:R-:W-:Y:S02]  /*11b30*/  FADD.FTZ R178, R77, R178 ;  /* 0x000000b24db27221 */ /* 0x000fe40000010000 */
[----:B------:R-:W-:Y:S01]  /*11b40*/  FADD.FTZ R192, R79, R192 ;  /* 0x000000c04fc07221 */ /* 0x000fe20000010000 */
[C---:B------:R-:W-:Y:S01]  /*11b50*/  HMMA.16816.F32.BF16 R8, R44.reuse, R52, R8 ;  /* 0x000000342c08723c */ /* 0x040fe20000041808 */
[----:B------:R-:W1:Y:S07]  /*11b60*/  MUFU.EX2 R80, R80 ;  /* 0x0000005000507308 */ /* 0x000e6e0000000800 */
[-C--:B------:R-:W-:Y:S03]  /*11b70*/  HMMA.16816.F32.BF16 R12, R44, R54.reuse, R12 ;  /* 0x000000362c0c723c */ /* 0x080fe6000004180c */
[----:B------:R-:W2:Y:S05]  /*11b80*/  MUFU.EX2 R81, R81 ;  /* 0x0000005100517308 */ /* 0x000eaa0000000800 */
[C---:B------:R-:W-:Y:S01]  /*11b90*/  HMMA.16816.F32.BF16 R16, R40.reuse, R54, R16 ;  /* 0x000000362810723c */ /* 0x040fe20000041810 */
[----:B------:R-:W3:Y:S04]  /*11ba0*/  LDSM.16.MT88.4 R52, [R218+0x1900] ;  /* 0x00190000da34783b */ /* 0x000ee80000004200 */
[----:B------:R-:W-:Y:S03]  /*11bb0*/  MUFU.EX2 R82, R82 ;  /* 0x0000005200527308 */ /* 0x000fe60000000800 */
[-C--:B-----5:R-:W-:Y:S04]  /*11bc0*/  HMMA.16816.F32.BF16 R20, R40, R48.reuse, R20 ;  /* 0x000000302814723c */ /* 0x0a0fe80000041814 */
[----:B-1----:R-:W-:Y:S03]  /*11bd0*/  FADD.FTZ R198, R80, R198 ;  /* 0x000000c650c67221 */ /* 0x002fe60000010000 */
[----:B------:R-:W-:Y:S01]  /*11be0*/  MUFU.EX2 R83, R83 ;  /* 0x0000005300537308 */ /* 0x000fe20000000800 */
[C---:B------:R-:W-:Y:S04]  /*11bf0*/  HMMA.16816.F32.BF16 R32, R44.reuse, R48, R32 ;  /* 0x000000302c20723c */ /* 0x040fe80000041820 */
[----:B--2---:R-:W-:Y:S04]  /*11c00*/  FADD.FTZ R198, R81, R198 ;  /* 0x000000c651c67221 */ /* 0x004fe80000010000 */
[-C--:B------:R-:W-:Y:S01]  /*11c10*/  HMMA.16816.F32.BF16 R24, R44, R50.reuse, R24 ;  /* 0x000000322c18723c */ /* 0x080fe20000041818 */
[----:B------:R-:W1:Y:S07]  /*11c20*/  MUFU.EX2 R84, R84 ;  /* 0x0000005400547308 */ /* 0x000e6e0000000800 */
[C---:B------:R-:W-:Y:S01]  /*11c30*/  HMMA.16816.F32.BF16 R100, R40.reuse, R50, R100 ;  /* 0x000000322864723c */ /* 0x040fe20000041864 */
[----:B------:R-:W2:Y:S02]  /*11c40*/  LDSM.16.MT88.4 R48, [R225+0x2100] ;  /* 0x00210000e130783b */ /* 0x000ea40000004200 */
[----:B------:R-:W4:Y:S05]  /*11c50*/  MUFU.EX2 R85, R85 ;  /* 0x0000005500557308 */ /* 0x000f2a0000000800 */
[-C--:B------:R-:W-:Y:S05]  /*11c60*/  HMMA.16816.F32.BF16 R104, R40, R56.reuse, R104 ;  /* 0x000000382868723c */ /* 0x080fea0000041868 */
[----:B------:R-:W-:Y:S03]  /*11c70*/  MUFU.EX2 R86, R86 ;  /* 0x0000005600567308 */ /* 0x000fe60000000800 */
[C---:B------:R-:W-:Y:S04]  /*11c80*/  HMMA.16816.F32.BF16 R108, R44.reuse, R56, R108 ;  /* 0x000000382c6c723c */ /* 0x040fe8000004186c */
[----:B-1----:R-:W-:Y:S03]  /*11c90*/  FADD.FTZ R198, R84, R198 ;  /* 0x000000c654c67221 */ /* 0x002fe60000010000 */
[----:B------:R-:W1:Y:S01]  /*11ca0*/  MUFU.EX2 R87, R87 ;  /* 0x0000005700577308 */ /* 0x000e620000000800 */
[-C--:B------:R-:W-:Y:S04]  /*11cb0*/  HMMA.16816.F32.BF16 R28, R44, R58.reuse, R28 ;  /* 0x0000003a2c1c723c */ /* 0x080fe8000004181c */
[C---:B----4-:R-:W-:Y:S01]  /*11cc0*/  F2FP.BF16.PACK_AB R128, R85.reuse, R84 ;  /* 0x000000545580723e */ /* 0x050fe200000010ff */
[----:B------:R-:W-:Y:S03]  /*11cd0*/  FADD.FTZ R198, R85, R198 ;  /* 0x000000c655c67221 */ /* 0x000fe60000010000 */
[C---:B------:R-:W-:Y:S01]  /*11ce0*/  HMMA.16816.F32.BF16 R112, R40.reuse, R58, R112 ;  /* 0x0000003a2870723c */ /* 0x040fe20000041870 */
[----:B------:R-:W-:Y:S01]  /*11cf0*/  LDSM.16.MT88.4 R56, [R219+0x2100] ;  /* 0x00210000db38783b */ /* 0x000fe20000004200 */
[----:B------:R-:W4:Y:S06]  /*11d00*/  MUFU.EX2 R96, R96 ;  /* 0x0000006000607308 */ /* 0x000f2c0000000800 */
[-C--:B---3--:R-:W-:Y:S04]  /*11d10*/  HMMA.16816.F32.BF16 R116, R40, R52.reuse, R116 ;  /* 0x000000342874723c */ /* 0x088fe80000041874 */
[----:B------:R-:W3:Y:S01]  /*11d20*/  MUFU.EX2 R203, R203 ;  /* 0x000000cb00cb7308 */ /* 0x000ee20000000800 */
[----:B-1----:R-:W-:Y:S03]  /*11d30*/  F2FP.BF16.PACK_AB R129, R87, R86 ;  /* 0x000000565781723e */ /* 0x002fe600000010ff */
[C---:B------:R-:W-:Y:S06]  /*11d40*/  HMMA.16816.F32.BF16 R120, R44.reuse, R52, R120 ;  /* 0x000000342c78723c */ /* 0x040fec0000041878 */
[----:B------:R-:W-:Y:S02]  /*11d50*/  MUFU.EX2 R97, R97 ;  /* 0x0000006100617308 */ /* 0x000fe40000000800 */
[-C--:B------:R-:W-:Y:S04]  /*11d60*/  HMMA.16816.F32.BF16 R124, R44, R54.reuse, R124 ;  /* 0x000000362c7c723c */ /* 0x080fe8000004187c */
[----:B----4-:R-:W-:Y:S03]  /*11d70*/  FADD.FTZ R198, R96, R198 ;  /* 0x000000c660c67221 */ /* 0x010fe60000010000 */
[----:B------:R-:W-:Y:S01]  /*11d80*/  F2FP.BF16.PACK_AB R44, R73, R72 ;  /* 0x00000048492c723e */ /* 0x000fe200000010ff */
[----:B------:R-:W-:Y:S01]  /*11d90*/  HMMA.16816.F32.BF16 R36, R40, R54, R36 ;  /* 0x000000362824723c */ /* 0x000fe20000041824 */
[----:B------:R-:W1:Y:S01]  /*11da0*/  LDSM.16.MT88.4 R52, [R220+0x2100] ;  /* 0x00210000dc34783b */ /* 0x000e620000004200 */
[----:B------:R-:W4:Y:S02]  /*11db0*/  MUFU.EX2 R202, R202 ;  /* 0x000000ca00ca7308 */ /* 0x000f240000000800 */
[----:B------:R-:W-:Y:S01]  /*11dc0*/  F2FP.BF16.PACK_AB R45, R75, R74 ;  /* 0x0000004a4b2d723e */ /* 0x000fe200000010ff */
[----:B---3--:R-:W-:Y:S01]  /*11dd0*/  FADD.FTZ R241, R203, R198 ;  /* 0x000000c6cbf17221 */ /* 0x008fe20000010000 */
[----:B------:R-:W-:Y:S02]  /*11de0*/  F2FP.BF16.PACK_AB R46, R77, R76 ;  /* 0x0000004c4d2e723e */ /* 0x000fe400000010ff */
[----:B------:R-:W-:Y:S04]  /*11df0*/  F2FP.BF16.PACK_AB R40, R69, R68 ;  /* 0x000000444528723e */ /* 0x000fe800000010ff */
[----:B------:R-:W-:Y:S02]  /*11e00*/  F2FP.BF16.PACK_AB R41, R71, R70 ;  /* 0x000000464729723e */ /* 0x000fe400000010ff */
[----:B------:R-:W-:Y:S02]  /*11e10*/  F2FP.BF16.PACK_AB R42, R81, R80 ;  /* 0x00000050512a723e */ /* 0x000fe400000010ff */
[----:B------:R-:W-:Y:S02]  /*11e20*/  F2FP.BF16.PACK_AB R43, R83, R82 ;  /* 0x00000052532b723e */ /* 0x000fe400000010ff */
[----:B------:R-:W-:Y:S02]  /*11e30*/  F2FP.BF16.PACK_AB R47, R79, R78 ;  /* 0x0000004e4f2f723e */ /* 0x000fe400000010ff */
[----:B------:R-:W-:Y:S03]  /*11e40*/  F2FP.BF16.PACK_AB R130, R203, R96 ;  /* 0x00000060cb82723e */ /* 0x000fe600000010ff */
[-C--:B--2---:R-:W-:Y:S03]  /*11e50*/  HMMA.16816.F32.BF16 R4, R40, R48.reuse, R4 ;  /* 0x000000302804723c */ /* 0x084fe60000041804 */
[----:B----4-:R-:W-:Y:S05]  /*11e60*/  F2FP.BF16.PACK_AB R131, R202, R97 ;  /* 0x00000061ca83723e */ /* 0x010fea00000010ff */
[C---:B------:R-:W-:Y:S08]  /*11e70*/  HMMA.16816.F32.BF16 R8, R44.reuse, R48, R8 ;  /* 0x000000302c08723c */ /* 0x040ff00000041808 */
[-C--:B------:R-:W-:Y:S08]  /*11e80*/  HMMA.16816.F32.BF16 R12, R44, R50.reuse, R12 ;  /* 0x000000322c0c723c */ /* 0x080ff0000004180c */
[C---:B------:R-:W-:Y:S01]  /*11e90*/  HMMA.16816.F32.BF16 R16, R40.reuse, R50, R16 ;  /* 0x000000322810723c */ /* 0x040fe20000041810 */
[----:B------:R-:W2:Y:S07]  /*11ea0*/  LDSM.16.MT88.4 R48, [R218+0x2100] ;  /* 0x00210000da30783b */ /* 0x000eae0000004200 */
[-C--:B-1----:R-:W-:Y:S08]  /*11eb0*/  HMMA.16816.F32.BF16 R20, R40, R52.reuse, R20 ;  /* 0x000000342814723c */ /* 0x082ff00000041814 */
[C---:B------:R-:W-:Y:S07]  /*11ec0*/  HMMA.16816.F32.BF16 R32, R44.reuse, R52, R32 ;  /* 0x000000342c20723c */ /* 0x040fee0000041820 */
[--C-:B------:R-:W-:Y:S01]  /*11ed0*/  FFMA.FTZ R52, R88, c[0x0][0x2d0], -R201.reuse ;  /* 0x0000b40058347a23 */ /* 0x100fe200000108c9 */
[-C--:B------:R-:W-:Y:S04]  /*11ee0*/  HMMA.16816.F32.BF16 R24, R44, R54.reuse, R24 ;  /* 0x000000362c18723c */ /* 0x080fe80000041818 */
[--C-:B------:R-:W-:Y:S01]  /*11ef0*/  FFMA.FTZ R53, R89, c[0x0][0x2d0], -R201.reuse ;  /* 0x0000b40059357a23 */ /* 0x100fe200000108c9 */
[----:B------:R-:W1:Y:S01]  /*11f00*/  MUFU.EX2 R52, R52 ;  /* 0x0000003400347308 */ /* 0x000e620000000800 */
[----:B------:R-:W-:Y:S02]  /*11f10*/  MOV R88, R152 ;  /* 0x0000009800587202 */ /* 0x000fe40000000f00 */
[C---:B------:R-:W-:Y:S04]  /*11f20*/  HMMA.16816.F32.BF16 R100, R40.reuse, R54, R100 ;  /* 0x000000362864723c */ /* 0x040fe80000041864 */
[----:B------:R-:W-:Y:S03]  /*11f30*/  FADD.FTZ R172, R88, R172 ;  /* 0x000000ac58ac7221 */ /* 0x000fe60000010000 */
[----:B------:R-:W-:Y:S01]  /*11f40*/  MUFU.EX2 R53, R53 ;  /* 0x0000003500357308 */ /* 0x000fe20000000800 */
[-C--:B------:R-:W-:Y:S04]  /*11f50*/  HMMA.16816.F32.BF16 R104, R40, R56.reuse, R104 ;  /* 0x000000382868723c */ /* 0x080fe80000041868 */
[--C-:B------:R-:W-:Y:S02]  /*11f60*/  FFMA.FTZ R54, R90, c[0x0][0x2d0], -R200.reuse ;  /* 0x0000b4005a367a23 */ /* 0x100fe400000108c8 */
[----:B------:R-:W-:Y:S02]  /*11f70*/  FFMA.FTZ R55, R91, c[0x0][0x2d0], -R200 ;  /* 0x0000b4005b377a23 */ /* 0x000fe400000108c8 */
[C---:B------:R-:W-:Y:S02]  /*11f80*/  HMMA.16816.F32.BF16 R108, R44.reuse, R56, R108 ;  /* 0x000000382c6c723c */ /* 0x040fe4000004186c */
[----:B------:R-:W3:Y:S02]  /*11f90*/  MUFU.EX2 R54, R54 ;  /* 0x0000003600367308 */ /* 0x000ee40000000800 */
[----:B------:R-:W-:Y:S02]  /*11fa0*/  FADD.FTZ R172, R66, R172 ;  /* 0x000000ac42ac7221 */ /* 0x000fe40000010000 */
[----:B-1----:R-:W-:Y:S02]  /*11fb0*/  FADD.FTZ R178, R52, R178 ;  /* 0x000000b234b27221 */ /* 0x002fe40000010000 */
[-C--:B------:R-:W-:Y:S04]  /*11fc0*/  HMMA.16816.F32.BF16 R28, R44, R58.reuse, R28 ;  /* 0x0000003a2c1c723c */ /* 0x080fe8000004181c */
[----:B------:R-:W1:Y:S01]  /*11fd0*/  MUFU.EX2 R55, R55 ;  /* 0x0000003700377308 */ /* 0x000e620000000800 */
[--C-:B------:R-:W-:Y:S02]  /*11fe0*/  FFMA.FTZ R56, R92, c[0x0][0x2d0], -R201.reuse ;  /* 0x0000b4005c387a23 */ /* 0x100fe400000108c9 */
[----:B------:R-:W-:Y:S01]  /*11ff0*/  FFMA.FTZ R201, R93, c[0x0][0x2d0], -R201 ;  /* 0x0000b4005dc97a23 */ /* 0x000fe200000108c9 */
[C---:B------:R-:W-:Y:S04]  /*12000*/  HMMA.16816.F32.BF16 R112, R40.reuse, R58, R112 ;  /* 0x0000003a2870723c */ /* 0x040fe80000041870 */
[--C-:B------:R-:W-:Y:S02]  /*12010*/  FFMA.FTZ R57, R94, c[0x0][0x2d0], -R200.reuse ;  /* 0x0000b4005e397a23 */ /* 0x100fe400000108c8 */
[----:B------:R-:W4:Y:S01]  /*12020*/  MUFU.EX2 R56, R56 ;  /* 0x0000003800387308 */ /* 0x000f220000000800 */
[----:B------:R-:W-:Y:S01]  /*12030*/  FFMA.FTZ R200, R95, c[0x0][0x2d0], -R200 ;  /* 0x0000b4005fc87a23 */ /* 0x000fe200000108c8 */
[-C--:B--2---:R-:W-:Y:S04]  /*12040*/  HMMA.16816.F32.BF16 R116, R40, R48.reuse, R116 ;  /* 0x000000302874723c */ /* 0x084fe80000041874 */
[----:B------:R-:W-:Y:S02]  /*12050*/  FADD.FTZ R172, R67, R172 ;  /* 0x000000ac43ac7221 */ /* 0x000fe40000010000 */
[----:B---3--:R-:W-:Y:S02]  /*12060*/  FADD.FTZ R192, R54, R192 ;  /* 0x000000c036c07221 */ /* 0x008fe40000010000 */
[C---:B------:R-:W-:Y:S01]  /*12070*/  HMMA.16816.F32.BF16 R120, R44.reuse, R48, R120 ;  /* 0x000000302c78723c */ /* 0x040fe20000041878 */
[----:B------:R-:W2:Y:S03]  /*12080*/  MUFU.EX2 R201, R201 ;  /* 0x000000c900c97308 */ /* 0x000ea60000000800 */
[----:B------:R-:W-:Y:S02]  /*12090*/  FADD.FTZ R172, R70, R172 ;  /* 0x000000ac46ac7221 */ /* 0x000fe40000010000 */
[----:B------:R-:W-:Y:S02]  /*120a0*/  FADD.FTZ R178, R53, R178 ;  /* 0x000000b235b27221 */ /* 0x000fe40000010000 */
[-C--:B------:R-:W-:Y:S01]  /*120b0*/  HMMA.16816.F32.BF16 R124, R44, R50.reuse, R124 ;  /* 0x000000322c7c723c */ /* 0x080fe2000004187c */
[----:B------:R-:W3:Y:S02]  /*120c0*/  LDSM.16.MT88.4 R44, [R220+0x2900] ;  /* 0x00290000dc2c783b */ /* 0x000ee40000004200 */
[----:B------:R-:W5:Y:S01]  /*120d0*/  MUFU.EX2 R57, R57 ;  /* 0x0000003900397308 */ /* 0x000f620000000800 */
[----:B------:R-:W-:Y:S02]  /*120e0*/  FADD.FTZ R172, R71, R172 ;  /* 0x000000ac47ac7221 */ /* 0x000fe40000010000 */
[----:B-1----:R-:W-:Y:S02]  /*120f0*/  FADD.FTZ R192, R55, R192 ;  /* 0x000000c037c07221 */ /* 0x002fe40000010000 */
[----:B------:R-:W-:Y:S04]  /*12100*/  HMMA.16816.F32.BF16 R36, R40, R50, R36 ;  /* 0x000000322824723c */ /* 0x000fe80000041824 */
[----:B------:R-:W-:Y:S01]  /*12110*/  FADD.FTZ R172, R82, R172 ;  /* 0x000000ac52ac7221 */ /* 0x000fe20000010000 */
[----:B------:R-:W1:Y:S01]  /*12120*/  MUFU.EX2 R200, R200 ;  /* 0x000000c800c87308 */ /* 0x000e620000000800 */
[----:B----4-:R-:W-:Y:S01]  /*12130*/  FADD.FTZ R178, R56, R178 ;  /* 0x000000b238b27221 */ /* 0x010fe20000010000 */
[----:B------:R-:W-:Y:S01]  /*12140*/  F2FP.BF16.PACK_AB R40, R53, R52 ;  /* 0x000000343528723e */ /* 0x000fe200000010ff */
[-C--:B------:R-:W-:Y:S01]  /*12150*/  HMMA.16816.F32.BF16 R160, R128, R148.reuse, R4 ;  /* 0x0000009480a0723c */ /* 0x080fe20000041804 */
[----:B------:R-:W4:Y:S04]  /*12160*/  LDSM.16.MT88.4 R4, [R219+0x2900] ;  /* 0x00290000db04783b */ /* 0x000f280000004200 */
[----:B------:R-:W-:Y:S01]  /*12170*/  F2FP.BF16.PACK_AB R41, R55, R54 ;  /* 0x000000363729723e */ /* 0x000fe200000010ff */
[----:B------:R-:W-:Y:S01]  /*12180*/  FADD.FTZ R172, R83, R172 ;  /* 0x000000ac53ac7221 */ /* 0x000fe20000010000 */
[C---:B--2---:R-:W-:Y:S01]  /*12190*/  F2FP.BF16.PACK_AB R42, R201.reuse, R56 ;  /* 0x00000038c92a723e */ /* 0x044fe200000010ff */
[----:B------:R-:W-:Y:S04]  /*121a0*/  FADD.FTZ R239, R201, R178 ;  /* 0x000000b2c9ef7221 */ /* 0x000fe80000010000 */
[----:B------:R-:W-:Y:S02]  /*121b0*/  FADD.FTZ R172, R86, R172 ;  /* 0x000000ac56ac7221 */ /* 0x000fe40000010000 */
[----:B-----5:R-:W-:Y:S02]  /*121c0*/  FADD.FTZ R192, R57, R192 ;  /* 0x000000c039c07221 */ /* 0x020fe40000010000 */
[----:B------:R-:W-:Y:S04]  /*121d0*/  FADD.FTZ R172, R87, R172 ;  /* 0x000000ac57ac7221 */ /* 0x000fe80000010000 */
[----:B------:R-:W-:Y:S01]  /*121e0*/  FADD.FTZ R172, R97, R172 ;  /* 0x000000ac61ac7221 */ /* 0x000fe20000010000 */
[C---:B-1----:R-:W-:Y:S01]  /*121f0*/  F2FP.BF16.PACK_AB R43, R200.reuse, R57 ;  /* 0x00000039c82b723e */ /* 0x042fe200000010ff */
[----:B------:R-:W-:Y:S02]  /*12200*/  FADD.FTZ R238, R200, R192 ;  /* 0x000000c0c8ee7221 */ /* 0x000fe40000010000 */
[----:B------:R-:W-:Y:S04]  /*12210*/  FADD.FTZ R240, R202, R172 ;  /* 0x000000accaf07221 */ /* 0x000fe80000010000 */
[C---:B------:R-:W-:Y:S01]  /*12220*/  HMMA.16816.F32.BF16 R156, R40.reuse, R148, R8 ;  /* 0x00000094289c723c */ /* 0x040fe20000041808 */
[----:B------:R-:W1:Y:S07]  /*12230*/  LDSM.16.MT88.4 R8, [R218+0x2900] ;  /* 0x00290000da08783b */ /* 0x000e6e0000004200 */
[-C--:B------:R-:W-:Y:S08]  /*12240*/  HMMA.16816.F32.BF16 R152, R40, R150.reuse, R12 ;  /* 0x000000962898723c */ /* 0x080ff0000004180c */
[C---:B------:R-:W-:Y:S08]  /*12250*/  HMMA.16816.F32.BF16 R148, R128.reuse, R150, R16 ;  /* 0x000000968094723c */ /* 0x040ff00000041810 */
[-C--:B---3--:R-:W-:Y:S08]  /*12260*/  HMMA.16816.F32.BF16 R144, R128, R44.reuse, R20 ;  /* 0x0000002c8090723c */ /* 0x088ff00000041814 */
[C---:B------:R-:W-:Y:S07]  /*12270*/  HMMA.16816.F32.BF16 R140, R40.reuse, R44, R32 ;  /* 0x0000002c288c723c */ /* 0x040fee0000041820 */
[----:B------:R-:W-:Y:S01]  /*12280*/  MOV R44, R168 ;  /* 0x000000a8002c7202 */ /* 0x000fe20000000f00 */
        /* <DEDUP_REMOVED lines=11> */
.L_x_1093:
[----:B------:R-:W-:-:S06]  /*12340*/  UISETP.GE.AND UP0, UPT, UR17, UR5, UPT ;  /* 0x000000051100728c */ /* 0x000fcc000bf06270 */
[----:B------:R-:W-:-:S13]  /*12350*/  PLOP3.LUT P0, PT, PT, PT, UP0, 0x80, 0x0 ;  /* 0x000000000000781c */ /* 0x000fda0003f0f008 */
[----:B------:R-:W-:Y:S05]  /*12360*/  @!P0 BRA `(.L_x_1097) ;  /* 0x0000621000008947 */ /* 0x000fea0003800000 */
[----:B------:R-:W-:Y:S01]  /*12370*/  IMAD.MOV.U32 R166, RZ, RZ, R2 ;  /* 0x000000ffffa67224 */ /* 0x000fe200078e0002 */
[----:B------:R-:W-:Y:S01]  /*12380*/  MOV R164, R44 ;  /* 0x0000002c00a47202 */ /* 0x000fe20000000f00 */
[----:B------:R-:W-:Y:S01]  /*12390*/  IMAD.MOV.U32 R167, RZ, RZ, R3 ;  /* 0x000000ffffa77224 */ /* 0x000fe200078e0003 */
[----:B------:R-:W-:Y:S02]  /*123a0*/  MOV R165, R0 ;  /* 0x0000000000a57202 */ /* 0x000fe40000000f00 */
.L_x_1115:
[----:B------:R-:W-:Y:S04]  /*123b0*/  DEPBAR.LE SB0, 0x0 ;  /* 0x000080000000791a */ /* 0x000fe80000000000 */
[----:B------:R-:W-:Y:S01]  /*123c0*/  BAR.SYNC.DEFER_BLOCKING 0x0 ;  /* 0x0000000000007b1d */ /* 0x000fe20000010000 */
[C---:B------:R-:W-:Y:S01]  /*123d0*/  IMAD.WIDE.U32 R2, R231.reuse, c[0x0][0x208], RZ ;  /* 0x00008200e7027a25 */ /* 0x040fe200078e00ff */
[----:B------:R-:W-:Y:S01]  /*123e0*/  SHF.R.S32.HI R0, RZ, 0x1f, R231 ;  /* 0x0000001fff007819 */ /* 0x000fe200000114e7 */
[----:B------:R-:W-:Y:S04]  /*123f0*/  UISETP.GT.AND UP0, UPT, UR17, UR5, UPT ;  /* 0x000000051100728c */ /* 0x000fe8000bf04270 */
        /* <DEDUP_REMOVED lines=96> */
[-C--:B------:R-:W-:Y:S01]  /*12a00*/  HMMA.16816.F32.BF16 R60, R180, R178.reuse, R60 ;  /* 0x000000b2b43c723c */ /* 0x080fe2000004183c */
[----:B------:R-:W-:Y:S04]  /*12a10*/  PLOP3.LUT P0, PT, PT, PT, UP0, 0x80, 0x0 ;  /* 0x000000000000781c */ /* 0x000fe80003f0f008 */
        /* <DEDUP_REMOVED lines=136> */
.L_x_1098:
[----:B------:R-:W-:Y:S01]  /*132a0*/  UISETP.NE.AND UP1, UPT, UR35, URZ, UPT ;  /* 0x0000003f2300728c */ /* 0x000fe2000bf25270 */
[----:B------:R-:W0:Y:S01]  /*132b0*/  LDGDEPBAR ;  /* 0x00000000000079af */ /* 0x000e220000000000 */
[----:B-1----:R-:W-:Y:S01]  /*132c0*/  IMAD.MOV.U32 R174, RZ, RZ, R235 ;  /* 0x000000ffffae7224 */ /* 0x002fe200078e00eb */
[----:B------:R-:W-:Y:S01]  /*132d0*/  UIMAD UR32, UR17, -0x60, URZ ;  /* 0xffffffa0112078a4 */ /* 0x000fe2000f8e023f */
[----:B------:R-:W-:Y:S01]  /*132e0*/  IMAD.U32 R2, RZ, RZ, UR15 ;  /* 0x0000000fff027e24 */ /* 0x000fe2000f8e00ff */
[----:B------:R-:W-:Y:S01]  /*132f0*/  UISETP.NE.AND UP0, UPT, UR34, URZ, UPT ;  /* 0x0000003f2200728c */ /* 0x000fe2000bf05270 */
[----:B------:R-:W-:Y:S02]  /*13300*/  PLOP3.LUT P1, PT, PT, PT, UP1, 0x80, 0x0 ;  /* 0x000000000000781c */ /* 0x000fe40003f2f018 */
[----:B------:R-:W-:Y:S01]  /*13310*/  PLOP3.LUT P0, PT, PT, PT, UP1, 0x80, 0x0 ;  /* 0x000000000000781c */ /* 0x000fe20003f0f018 */
[----:B------:R-:W-:Y:S05]  /*13320*/  IMAD.U32 R3, RZ, RZ, UR32 ;  /* 0x00000020ff037e24 */ /* 0x000fea000f8e00ff */
[----:B------:R-:W-:Y:S04]  /*13330*/  IADD3 R3, -R236, 0x1, R3 ;  /* 0x00000001ec037810 */ /* 0x000fe80007ffe103 */
[----:B------:R-:W-:Y:S01]  /*13340*/  IADD3 R2, -R2, UR8, R3 ;  /* 0x0000000802027c10 */ /* 0x000fe2000fffe103 */
[----:B------:R-:W-:Y:S01]  /*13350*/  @P1 IMAD.HI.U32 R0, R235, c[0x0][0x2c8], RZ ;  /* 0x0000b200eb001a27 */ /* 0x000fe200078e00ff */
[----:B------:R-:W-:Y:S02]  /*13360*/  IADD3 R3, -R236, UR32, RZ ;  /* 0x00000020ec037c10 */ /* 0x000fe4000fffe1ff */
        /* <DEDUP_REMOVED lines=22> */
.L_x_1101:
[----:B------:R-:W-:Y:S04]  /*134d0*/  MOV R0, c[0x0][0x32c] ;  /* 0x0000cb0000007a02 */ /* 0x000fe80000000f00 */
[----:B------:R-:W-:Y:S11]  /*134e0*/  ISETP.NE.AND P0, PT, R0, 0x1, PT ;  /* 0x000000010000780c */ /* 0x000ff60003f05270 */
[----:B------:R-:W-:Y:S02]  /*134f0*/  @!UPT UIADD3 URZ, URZ, URZ, URZ ;  /* 0x0000003f3f3ff290 */ /* 0x000fe4000fffe03f */
[----:B------:R-:W-:Y:S05]  /*13500*/  @P0 IMAD.HI.U32 R0, R2, c[0x0][0x330], RZ ;  /* 0x0000cc0002000a27 */ /* 0x000fea00078e00ff */
[----:B------:R-:W-:Y:S02]  /*13510*/  @P0 SHF.R.U32.HI R2, RZ, c[0x0][0x334], R0 ;  /* 0x0000cd00ff020a19 */ /* 0x000fe40000011600 */
.L_x_1102:
[----:B------:R-:W-:Y:S05]  /*13520*/  BSYNC B0 ;  /* 0x0000000000007941 */ /* 0x000fea0003800000 */
.L_x_1100:
[----:B------:R-:W-:Y:S05]  /*13530*/  IMAD R2, R2, c[0x0][0x32c], R3 ;  /* 0x0000cb0002027a24 */ /* 0x000fea00078e0203 */
[----:B------:R-:W-:Y:S02]  /*13540*/  IADD3 R0, R2, c[0x0][0x32c], RZ ;  /* 0x0000cb0002007a10 */ /* 0x000fe40007ffe0ff */
[----:B------:R-:W-:Y:S02]  /*13550*/  IMNMX R168, R168, R2, !PT ;  /* 0x00000002a8a87217 */ /* 0x000fe40007800200 */
[----:B------:R-:W-:Y:S02]  /*13560*/  IMNMX R172, R172, R0, PT ;  /* 0x00000000acac7217 */ /* 0x000fe40003800200 */
.L_x_1099:
        /* <DEDUP_REMOVED lines=20> */
.L_x_1105:
[----:B------:R-:W-:Y:S04]  /*136b0*/  MOV R0, c[0x0][0x32c] ;  /* 0x0000cb0000007a02 */ /* 0x000fe80000000f00 */
[----:B------:R-:W-:Y:S11]  /*136c0*/  ISETP.NE.AND P0, PT, R0, 0x1, PT ;  /* 0x000000010000780c */ /* 0x000ff60003f05270 */
[----:B------:R-:W-:Y:S02]  /*136d0*/  @!UPT UIADD3 URZ, URZ, URZ, URZ ;  /* 0x0000003f3f3ff290 */ /* 0x000fe4000fffe03f */
[----:B------:R-:W-:Y:S05]  /*136e0*/  @P0 IMAD.HI.U32 R0, R2, c[0x0][0x330], RZ ;  /* 0x0000cc0002000a27 */ /* 0x000fea00078e00ff */
[----:B------:R-:W-:Y:S02]  /*136f0*/  @P0 SHF.R.U32.HI R2, RZ, c[0x0][0x334], R0 ;  /* 0x0000cd00ff020a19 */ /* 0x000fe40000011600 */
.L_x_1106:
[----:B------:R-:W-:Y:S05]  /*13700*/  BSYNC B0 ;  /* 0x0000000000007941 */ /* 0x000fea0003800000 */
.L_x_1104:
[----:B------:R-:W-:Y:S05]  /*13710*/  IMAD R2, R2, c[0x0][0x32c], R3 ;  /* 0x0000cb0002027a24 */ /* 0x000fea00078e0203 */
[----:B------:R-:W-:Y:S02]  /*13720*/  IADD3 R0, R2, c[0x0][0x32c], RZ ;  /* 0x0000cb0002007a10 */ /* 0x000fe40007ffe0ff */
[----:B------:R-:W-:Y:S02]  /*13730*/  IMNMX R171, R171, R2, !PT ;  /* 0x00000002abab7217 */ /* 0x000fe40007800200 */
[----:B------:R-:W-:Y:S02]  /*13740*/  IMNMX R169, R169, R0, PT ;  /* 0x00000000a9a97217 */ /* 0x000fe40003800200 */
.L_x_1103:
        /* <DEDUP_REMOVED lines=24> */
[----:B------:R-:W-:Y:S01]  /*138d0*/  PLOP3.LUT P1, PT, PT, PT, UP1, 0x40, 0x0 ;  /* 0x000000000000781c */ /* 0x000fe20003f2e818 */
[----:B------:R-:W-:Y:S01]  /*138e0*/  UISETP.GE.AND UP3, UPT, UR32, 0x51, UPT ;  /* 0x000000512000788c */ /* 0x000fe2000bf66270 */
        /* <DEDUP_REMOVED lines=17> */
[----:B------:R-:W-:Y:S01]  /*13a00*/  UP2UR UR33, UPR, URZ, 0x40 ;  /* 0x000000403f217883 */ /* 0x000fe20008000000 */
        /* <DEDUP_REMOVED lines=18> */
[--C-:B-1----:R-:W-:Y:S01]  /*13b30*/  IMAD.IADD R32, R170, 0x1, R177.reuse ;  /* 0x00000001aa207824 */ /* 0x102fe200078e02b1 */
[----:B------:R-:W-:Y:S01]  /*13b40*/  PLOP3.LUT P2, PT, PT, PT, UP0, 0x40, 0x0 ;  /* 0x000000000000781c */ /* 0x000fe20003f4e808 */
[----:B------:R-:W-:Y:S01]  /*13b50*/  UISETP.GE.AND UP0, UPT, UR32, 0x2a, UPT ;  /* 0x0000002a2000788c */ /* 0x000fe2000bf06270 */
[----:B------:R-:W-:Y:S02]  /*13b60*/  ISETP.LT.OR P1, PT, R172, 0x1a, P1 ;  /* 0x0000001aac00780c */ /* 0x000fe40000f21670 */
[----:B------:R-:W-:Y:S01]  /*13b70*/  ISETP.GT.AND P0, PT, R168, 0x20, P0 ;  /* 0x00000020a800780c */ /* 0x000fe20000704270 */
[----:B------:R-:W-:Y:S01]  /*13b80*/  UP2UR UR20, UPR, URZ, 0x1 ;  /* 0x000000013f147883 */ /* 0x000fe20008000000 */
[----:B------:R-:W-:Y:S01]  /*13b90*/  FSEL R252, R33, -INF , !P1 ;  /* 0xff80000021fc7808 */ /* 0x000fe20004800000 */
[----:B------:R-:W-:Y:S01]  /*13ba0*/  IMAD.IADD R33, R173, 0x1, R177 ;  /* 0x00000001ad217824 */ /* 0x000fe200078e02b1 */
        /* <DEDUP_REMOVED lines=26> */
[----:B------:R-:W-:Y:S02]  /*13d50*/  ISETP.GT.AND P6, PT, R168, 0x31, P6 ;  /* 0x00000031a800780c */ /* 0x000fe400037c4270 */
[----:B------:R-:W-:Y:S01]  /*13d60*/  ISETP.LT.OR P0, PT, R172, 0x31, P0 ;  /* 0x00000031ac00780c */ /* 0x000fe20000701670 */
        /* <DEDUP_REMOVED lines=8> */
[----:B------:R-:W-:Y:S02]  /*13df0*/  ISETP.LT.OR P1, PT, R172, 0x3a, P1 ;  /* 0x0000003aac00780c */ /* 0x000fe40000f21670 */
[----:B------:R-:W-:Y:S02]  /*13e00*/  FSEL R247, R53, -INF , !P6 ;  /* 0xff80000035f77808 */ /* 0x000fe40007000000 */
[----:B------:R-:W-:Y:S01]  /*13e10*/  PLOP3.LUT P6, PT, PT, PT, UP6, 0x40, 0x0 ;  /* 0x000000000000781c */ /* 0x000fe20003fce868 */
[----:B------:R-:W-:Y:S01]  /*13e20*/  UISETP.NE.AND UP6, UPT, UR34, URZ, UPT ;  /* 0x0000003f2200728c */ /* 0x000fe2000bfc5270 */
[----:B------:R-:W-:Y:S02]  /*13e30*/  ISETP.GT.AND P0, PT, R168, 0x40, P0 ;  /* 0x00000040a800780c */ /* 0x000fe40000704270 */
[----:B------:R-:W-:Y:S02]  /*13e40*/  FSEL R203, R64, -INF , !P2 ;  /* 0xff80000040cb7808 */ /* 0x000fe40005000000 */
[----:B------:R-:W-:Y:S02]  /*13e50*/  PLOP3.LUT P2, PT, PT, PT, UP5, 0x40, 0x0 ;  /* 0x000000000000781c */ /* 0x000fe40003f4e858 */
[----:B------:R-:W-:Y:S02]  /*13e60*/  FSEL R200, R65, -INF , !P1 ;  /* 0xff80000041c87808 */ /* 0x000fe40004800000 */
[----:B------:R-:W-:Y:S02]  /*13e70*/  PLOP3.LUT P1, PT, PT, PT, UP4, 0x40, 0x0 ;  /* 0x000000000000781c */ /* 0x000fe40003f2e848 */
[----:B------:R-:W-:Y:S02]  /*13e80*/  ISETP.GT.AND P6, PT, R168, 0x41, P6 ;  /* 0x00000041a800780c */ /* 0x000fe400037c4270 */
[----:B------:R-:W-:Y:S02]  /*13e90*/  ISETP.LT.OR P0, PT, R172, 0x41, P0 ;  /* 0x00000041ac00780c */ /* 0x000fe40000701670 */
[C---:B------:R-:W-:Y:S02]  /*13ea0*/  ISETP.GT.AND P2, PT, R168.reuse, 0x48, P2 ;  /* 0x00000048a800780c */ /* 0x040fe40001744270 */
[----:B------:R-:W-:Y:S02]  /*13eb0*/  ISETP.GT.AND P1, PT, R168, 0x49, P1 ;  /* 0x00000049a800780c */ /* 0x000fe40000f24270 */
[----:B------:R-:W-:Y:S02]  /*13ec0*/  ISETP.LT.OR P6, PT, R172, 0x42, P6 ;  /* 0x00000042ac00780c */ /* 0x000fe400037c1670 */
[----:B------:R-:W-:Y:S02]  /*13ed0*/  FSEL R191, R68, -INF , !P0 ;  /* 0xff80000044bf7808 */ /* 0x000fe40004000000 */
[----:B------:R-:W-:Y:S02]  /*13ee0*/  PLOP3.LUT P0, PT, PT, PT, UP3, 0x40, 0x0 ;  /* 0x000000000000781c */ /* 0x000fe40003f0e838 */
        /* <DEDUP_REMOVED lines=20> */
[----:B------:R-:W-:Y:S02]  /*14030*/  FSEL R96, R96, -INF , !P2 ;  /* 0xff80000060607808 */ /* 0x000fe40005000000 */
[----:B------:R-:W-:Y:S07]  /*14040*/  FSEL R97, R97, -INF , !P1 ;  /* 0xff80000061617808 */ /* 0x000fee0004800000 */
        /* <DEDUP_REMOVED lines=15> */
.L_x_1109:
[----:B------:R-:W-:Y:S04]  /*14140*/  MOV R17, c[0x0][0x32c] ;  /* 0x0000cb0000117a02 */ /* 0x000fe80000000f00 */
[----:B------:R-:W-:Y:S11]  /*14150*/  ISETP.NE.AND P0, PT, R17, 0x1, PT ;  /* 0x000000011100780c */ /* 0x000ff60003f05270 */
[----:B------:R-:W-:Y:S02]  /*14160*/  @!UPT UIADD3 URZ, URZ, URZ, URZ ;  /* 0x0000003f3f3ff290 */ /* 0x000fe4000fffe03f */
[----:B------:R-:W-:Y:S05]  /*14170*/  @P0 IMAD.HI.U32 R17, R177, c[0x0][0x330], RZ ;  /* 0x0000cc00b1110a27 */ /* 0x000fea00078e00ff */
[----:B------:R-:W-:Y:S02]  /*14180*/  @P0 SHF.R.U32.HI R177, RZ, c[0x0][0x334], R17 ;  /* 0x0000cd00ffb10a19 */ /* 0x000fe40000011611 */
.L_x_1110:
[----:B------:R-:W-:Y:S05]  /*14190*/  BSYNC B0 ;  /* 0x0000000000007941 */ /* 0x000fea0003800000 */
.L_x_1108:
[----:B------:R-:W-:Y:S05]  /*141a0*/  IMAD R177, R177, c[0x0][0x32c], R3 ;  /* 0x0000cb00b1b17a24 */ /* 0x000fea00078e0203 */
[----:B------:R-:W-:Y:S02]  /*141b0*/  IADD3 R17, R177, c[0x0][0x32c], RZ ;  /* 0x0000cb00b1117a10 */ /* 0x000fe40007ffe0ff */
[----:B------:R-:W-:Y:S02]  /*141c0*/  IMNMX R32, R32, R177, !PT ;  /* 0x000000b120207217 */ /* 0x000fe40007800200 */
[----:B------:R-:W-:Y:S02]  /*141d0*/  IMNMX R33, R33, R17, PT ;  /* 0x0000001121217217 */ /* 0x000fe40003800200 */
.L_x_1107:
[----:B------:R-:W-:Y:S02]  /*141e0*/  UP2UR UR38, UPR, URZ, 0x10 ;  /* 0x000000103f267883 */ /* 0x000fe40008000000 */
[----:B------:R-:W-:Y:S02]  /*141f0*/  UISETP.NE.AND UP4, UPT, UR28, URZ, UPT ;  /* 0x0000003f1c00728c */ /* 0x000fe4000bf85270 */
[----:B------:R-:W-:Y:S02]  /*14200*/  UP2UR UR37, UPR, URZ, 0x8 ;  /* 0x000000083f257883 */ /* 0x000fe40008000000 */
[----:B------:R-:W-:Y:S02]  /*14210*/  UISETP.NE.AND UP3, UPT, UR29, URZ, UPT ;  /* 0x0000003f1d00728c */ /* 0x000fe4000bf65270 */
[----:B------:R-:W-:Y:S01]  /*14220*/  PLOP3.LUT P0, PT, PT, PT, UP4, 0x40, 0x0 ;  /* 0x000000000000781c */ /* 0x000fe20003f0e848 */
[----:B------:R-:W-:Y:S02]  /*14230*/  UP2UR UR36, UPR, URZ, 0x4 ;  /* 0x000000043f247883 */ /* 0x000fe40008000000 */
[----:B------:R-:W-:Y:S01]  /*14240*/  UISETP.NE.AND UP2, UPT, UR30, URZ, UPT ;  /* 0x0000003f1e00728c */ /* 0x000fe2000bf45270 */
[----:B------:R-:W-:Y:S01]  /*14250*/  ISETP.GT.AND P0, PT, R171, 0x9, P0 ;  /* 0x00000009ab00780c */ /* 0x000fe20000704270 */
        /* <DEDUP_REMOVED lines=13> */
[----:B------:R-:W-:Y:S01]  /*14330*/  ISETP.GT.AND P6, PT, R171, RZ, P6 ;  /* 0x000000ffab00720c */ /* 0x000fe200037c4270 */
[----:B------:R-:W-:Y:S01]  /*14340*/  UISETP.NE.AND UP3, UPT, UR23, URZ, UPT ;  /* 0x0000003f1700728c */ /* 0x000fe2000bf65270 */
[----:B------:R-:W-:Y:S02]  /*14350*/  FSEL R19, R19, -INF , !P0 ;  /* 0xff80000013137808 */ /* 0x000fe40004000000 */
[----:B------:R-:W-:Y:S01]  /*14360*/  PLOP3.LUT P0, PT, PT, PT, UP4, 0x40, 0x0 ;  /* 0x000000000000781c */ /* 0x000fe20003f0e848 */
[----:B------:R-:W-:Y:S01]  /*14370*/  UISETP.NE.AND UP4, UPT, UR19, URZ, UPT ;  /* 0x0000003f1300728c */ /* 0x000fe2000bf85270 */
[C---:B------:R-:W-:Y:S02]  /*14380*/  ISETP.LT.OR P1, PT, R169.reuse, 0x9, P1 ;  /* 0x00000009a900780c */ /* 0x040fe40000f21670 */
[C---:B------:R-:W-:Y:S02]  /*14390*/  ISETP.LT.OR P6, PT, R169.reuse, 0x1, P6 ;  /* 0x00000001a900780c */ /* 0x040fe400037c1670 */
[----:B------:R-:W-:Y:S02]  /*143a0*/  ISETP.LT.OR P2, PT, R169, 0x2, P2 ;  /* 0x00000002a900780c */ /* 0x000fe40001741670 */
[----:B------:R-:W-:Y:S02]  /*143b0*/  ISETP.GT.AND P0, PT, R171, 0x19, P0 ;  /* 0x00000019ab00780c */ /* 0x000fe40000704270 */
        /* <DEDUP_REMOVED lines=9> */
[----:B------:R-:W-:Y:S02]  /*14450*/  ISETP.LT.OR P0, PT, R169, 0x1a, P0 ;  /* 0x0000001aa900780c */ /* 0x000fe40000701670 */
[C---:B------:R-:W-:Y:S02]  /*14460*/  ISETP.GT.AND P1, PT, R171.reuse, 0x18, P1 ;  /* 0x00000018ab00780c */ /* 0x040fe40000f24270 */
[C---:B------:R-:W-:Y:S02]  /*14470*/  ISETP.GT.AND P6, PT, R171.reuse, 0x10, P6 ;  /* 0x00000010ab00780c */ /* 0x040fe400037c4270 */
[----:B------:R-:W-:Y:S02]  /*14480*/  ISETP.GT.AND P2, PT, R171, 0x11, P2 ;  /* 0x00000011ab00780c */ /* 0x000fe40001744270 */
        /* <DEDUP_REMOVED lines=16> */
[----:B------:R-:W-:Y:S01]  /*14590*/  ISETP.LT.OR P0, PT, R169, 0x2a, P0 ;  /* 0x0000002aa900780c */ /* 0x000fe20000701670 */
[----:B------:R-:W1:Y:S01]  /*145a0*/  SHFL.IDX PT, R23, R174, 0x3, 0x1c1f ;  /* 0x007c1f00ae177f89 */ /* 0x000e6200000e0000 */
[C---:B------:R-:W-:Y:S02]  /*145b0*/  ISETP.GT.AND P1, PT, R171.reuse, 0x28, P1 ;  /* 0x00000028ab00780c */ /* 0x040fe40000f24270 */
[C---:B------:R-:W-:Y:S02]  /*145c0*/  ISETP.GT.AND P6, PT, R171.reuse, 0x20, P6 ;  /* 0x00000020ab00780c */ /* 0x040fe400037c4270 */
[----:B------:R-:W-:Y:S02]  /*145d0*/  ISETP.GT.AND P2, PT, R171, 0x21, P2 ;  /* 0x00000021ab00780c */ /* 0x000fe40001744270 */
[----:B------:R-:W-:Y:S02]  /*145e0*/  FSEL R197, R51, -INF , !P0 ;  /* 0xff80000033c57808 */ /* 0x000fe40004000000 */
[----:B------:R-:W-:Y:S01]  /*145f0*/  PLOP3.LUT P0, PT, PT, PT, UP1, 0x40, 0x0 ;  /* 0x000000000000781c */ /* 0x000fe20003f0e818 */
[----:B------:R-:W-:Y:S01]  /*14600*/  UISETP.NE.AND UP1, UPT, UR33, URZ, UPT ;  /* 0x0000003f2100728c */ /* 0x000fe2000bf25270 */
[C---:B------:R-:W-:Y:S01]  /*14610*/  ISETP.LT.OR P1, PT, R169.reuse, 0x29, P1 ;  /* 0x00000029a900780c */ /* 0x040fe20000f21670 */
[----:B------:R-:W-:Y:S01]  /*14620*/  UP2UR UR33, UPR, URZ, 0x20 ;  /* 0x000000203f217883 */ /* 0x000fe20008000000 */
[C---:B------:R-:W-:Y:S01]  /*14630*/  ISETP.LT.OR P6, PT, R169.reuse, 0x21, P6 ;  /* 0x00000021a900780c */ /* 0x040fe200037c1670 */
[----:B------:R-:W-:Y:S01]  /*14640*/  UP2UR UR39, UPR, URZ, 0x2 ;  /* 0x000000023f277883 */ /* 0x000fe20008000000 */
[----:B------:R-:W-:Y:S02]  /*14650*/  ISETP.LT.OR P2, PT, R169, 0x22, P2 ;  /* 0x00000022a900780c */ /* 0x000fe40001741670 */
[----:B------:R-:W-:Y:S02]  /*14660*/  ISETP.GT.AND P0, PT, R171, 0x39, P0 ;  /* 0x00000039ab00780c */ /* 0x000fe40000704270 */
[----:B------:R-:W-:Y:S02]  /*14670*/  FSEL R196, R50, -INF , !P1 ;  /* 0xff80000032c47808 */ /* 0x000fe40004800000 */
[----:B------:R-:W-:Y:S01]  /*14680*/  PLOP3.LUT P1, PT, PT, PT, UP2, 0x40, 0x0 ;  /* 0x000000000000781c */ /* 0x000fe20003f2e828 */
[----:B------:R-:W-:Y:S01]  /*14690*/  UISETP.NE.AND UP2, UPT, UR36, URZ, UPT ;  /* 0x0000003f2400728c */ /* 0x000fe2000bf45270 */
[----:B------:R-:W-:Y:S01]  /*146a0*/  FSEL R65, R38, -INF , !P6 ;  /* 0xff80000026417808 */ /* 0x000fe20007000000 */
[--C-:B-1----:R-:W-:Y:S01]  /*146b0*/  IMAD.IADD R22, R173, 0x1, R23.reuse ;  /* 0x00000001ad167824 */ /* 0x102fe200078e0217 */
[----:B------:R-:W-:Y:S01]  /*146c0*/  FSEL R64, R39, -INF , !P2 ;  /* 0xff80000027407808 */ /* 0x000fe20005000000 */
[----:B------:R-:W-:Y:S01]  /*146d0*/  IMAD.IADD R170, R170, 0x1, R23 ;  /* 0x00000001aaaa7824 */ /* 0x000fe200078e0217 */
[----:B------:R-:W-:Y:S01]  /*146e0*/  PLOP3.LUT P6, PT, PT, PT, UP4, 0x40, 0x0 ;  /* 0x000000000000781c */ /* 0x000fe20003fce848 */
[----:B------:R-:W-:Y:S01]  /*146f0*/  UISETP.NE.AND UP4, UPT, UR38, URZ, UPT ;  /* 0x0000003f2600728c */ /* 0x000fe2000bf85270 */
[----:B------:R-:W-:Y:S01]  /*14700*/  PLOP3.LUT P2, PT, PT, PT, UP3, 0x40, 0x0 ;  /* 0x000000000000781c */ /* 0x000fe20003f4e838 */
[----:B------:R-:W-:Y:S01]  /*14710*/  UISETP.NE.AND UP3, UPT, UR37, URZ, UPT ;  /* 0x0000003f2500728c */ /* 0x000fe2000bf65270 */
[----:B------:R-:W-:Y:S01]  /*14720*/  ISETP.LT.OR P0, PT, R169, 0x3a, P0 ;  /* 0x0000003aa900780c */ /* 0x000fe20000701670 */
[----:B------:R-:W-:Y:S01]  /*14730*/  UP2UR UR38, UPR, URZ, 0x4 ;  /* 0x000000043f267883 */ /* 0x000fe20008000000 */
[C---:B------:R-:W-:Y:S01]  /*14740*/  ISETP.GT.AND P1, PT, R171.reuse, 0x38, P1 ;  /* 0x00000038ab00780c */ /* 0x040fe20000f24270 */
[----:B------:R-:W-:Y:S01]  /*14750*/  UP2UR UR37, UPR, URZ, 0x8 ;  /* 0x000000083f257883 */ /* 0x000fe20008000000 */
[C---:B------:R-:W-:Y:S01]  /*14760*/  ISETP.GT.AND P6, PT, R171.reuse, 0x30, P6 ;  /* 0x00000030ab00780c */ /* 0x040fe200037c4270 */
[----:B------:R-:W-:Y:S01]  /*14770*/  UP2UR UR36, UPR, URZ, 0x10 ;  /* 0x000000103f247883 */ /* 0x000fe20008000000 */
[----:B------:R-:W-:Y:S02]  /*14780*/  ISETP.GT.AND P2, PT, R171, 0x31, P2 ;  /* 0x00000031ab00780c */ /* 0x000fe40001744270 */
[----:B------:R-:W-:Y:S02]  /*14790*/  FSEL R206, R67, -INF , !P0 ;  /* 0xff80000043ce7808 */ /* 0x000fe40004000000 */
[----:B------:R-:W-:Y:S02]  /*147a0*/  PLOP3.LUT P0, PT, PT, PT, UP6, 0x40, 0x0 ;  /* 0x000000000000781c */ /* 0x000fe40003f0e868 */
        /* <DEDUP_REMOVED lines=18> */
[----:B------:R-:W-:Y:S01]  /*148d0*/  UISETP.NE.AND UP6, UPT, UR29, URZ, UPT ;  /* 0x0000003f1d00728c */ /* 0x000fe2000bfc5270 */
        /* <DEDUP_REMOVED lines=25> */
[----:B------:R-:W-:Y:S01]  /*14a70*/  ISETP.GT.AND P0, PT, R32, RZ, P0 ;  /* 0x000000ff2000720c */ /* 0x000fe20000704270 */
[----:B------:R-:W-:Y:S01]  /*14a80*/  UP2UR UR41, UPR, URZ, 0x1 ;  /* 0x000000013f297883 */ /* 0x000fe20008000000 */
[----:B------:R-:W-:Y:S01]  /*14a90*/  ISETP.LT.OR P2, PT, R169, 0x59, P2 ;  /* 0x00000059a900780c */ /* 0x000fe20001741670 */
[----:B------:R-:W-:Y:S01]  /*14aa0*/  UISETP.NE.AND UP0, UPT, UR22, URZ, UPT ;  /* 0x0000003f1600728c */ /* 0x000fe2000bf05270 */
[----:B------:R-:W-:Y:S02]  /*14ab0*/  ISETP.LT.OR P0, PT, R33, 0x1, P0 ;  /* 0x000000012100780c */ /* 0x000fe40000701670 */
[----:B------:R-:W-:Y:S02]  /*14ac0*/  ISETP.LT.OR P1, PT, R169, 0x5a, P1 ;  /* 0x0000005aa900780c */ /* 0x000fe40000f21670 */
[----:B------:R-:W-:Y:S02]  /*14ad0*/  FSEL R169, R87, -INF , !P6 ;  /* 0xff80000057a97808 */ /* 0x000fe40007000000 */
[----:B------:R-:W-:Y:S01]  /*14ae0*/  PLOP3.LUT P6, PT, PT, PT, UP5, 0x40, 0x0 ;  /* 0x000000000000781c */ /* 0x000fe20003fce858 */
[----:B------:R-:W-:Y:S01]  /*14af0*/  UISETP.NE.AND UP5, UPT, UR24, URZ, UPT ;  /* 0x0000003f1800728c */ /* 0x000fe2000bfa5270 */
[----:B------:R-:W-:Y:S02]  /*14b00*/  FSEL R8, R8, -INF , !P0 ;  /* 0xff80000008087808 */ /* 0x000fe40004000000 */
[----:B------:R-:W-:Y:S01]  /*14b10*/  PLOP3.LUT P0, PT, PT, PT, UP2, 0x40, 0x0 ;  /* 0x000000000000781c */ /* 0x000fe20003f0e828 */
[----:B------:R-:W-:Y:S01]  /*14b20*/  UISETP.NE.AND UP2, UPT, UR19, URZ, UPT ;  /* 0x0000003f1300728c */ /* 0x000fe2000bf45270 */
[----:B------:R-:W-:Y:S02]  /*14b30*/  ISETP.GT.AND P6, PT, R32, 0x1, P6 ;  /* 0x000000012000780c */ /* 0x000fe400037c4270 */
        /* <DEDUP_REMOVED lines=10> */
[----:B------:R-:W-:Y:S02]  /*14be0*/  ISETP.LT.OR P0, PT, R33, 0x11, P0 ;  /* 0x000000112100780c */ /* 0x000fe40000701670 */
        /* <DEDUP_REMOVED lines=113> */
.L_x_1113:
[----:B------:R-:W-:Y:S04]  /*15300*/  MOV R23, c[0x0][0x32c] ;  /* 0x0000cb0000177a02 */ /* 0x000fe80000000f00 */
[----:B------:R-:W-:Y:S11]  /*15310*/  ISETP.NE.AND P0, PT, R23, 0x1, PT ;  /* 0x000000011700780c */ /* 0x000ff60003f05270 */
[----:B------:R-:W-:Y:S02]  /*15320*/  @!UPT UIADD3 URZ, URZ, URZ, URZ ;  /* 0x0000003f3f3ff290 */ /* 0x000fe4000fffe03f */
[----:B------:R-:W-:Y:S05]  /*15330*/  @P0 IMAD.HI.U32 R23, R24, c[0x0][0x330], RZ ;  /* 0x0000cc0018170a27 */ /* 0x000fea00078e00ff */
[----:B------:R-:W-:Y:S02]  /*15340*/  @P0 SHF.R.U32.HI R24, RZ, c[0x0][0x334], R23 ;  /* 0x0000cd00ff180a19 */ /* 0x000fe40000011617 */
.L_x_1114:
[----:B------:R-:W-:Y:S05]  /*15350*/  BSYNC B0 ;  /* 0x0000000000007941 */ /* 0x000fea0003800000 */
.L_x_1112:
[----:B------:R-:W-:Y:S05]  /*15360*/  IMAD R3, R24, c[0x0][0x32c], R3 ;  /* 0x0000cb0018037a24 */ /* 0x000fea00078e0203 */
[----:B------:R-:W-:Y:S02]  /*15370*/  IADD3 R23, R3, c[0x0][0x32c], RZ ;  /* 0x0000cb0003177a10 */ /* 0x000fe40007ffe0ff */
[----:B------:R-:W-:Y:S02]  /*15380*/  IMNMX R170, R170, R3, !PT ;  /* 0x00000003aaaa7217 */ /* 0x000fe40007800200 */
[----:B------:R-:W-:Y:S02]  /*15390*/  IMNMX R22, R22, R23, PT ;  /* 0x0000001716167217 */ /* 0x000fe40003800200 */
.L_x_1111:
[----:B------:R-:W-:Y:S01]  /*153a0*/  FMNMX.FTZ R3, R4, R167, !PT ;  /* 0x000000a704037209 */ /* 0x000fe20007810000 */
[----:B------:R-:W-:Y:S01]  /*153b0*/  UP2UR UR32, UPR, URZ, 0x20 ;  /* 0x000000203f207883 */ /* 0x000fe20008000000 */
[----:B------:R-:W-:Y:S01]  /*153c0*/  MOV R32, R179 ;  /* 0x000000b300207202 */ /* 0x000fe20000000f00 */
[----:B------:R-:W-:Y:S01]  /*153d0*/  UISETP.NE.AND UP5, UPT, UR31, URZ, UPT ;  /* 0x0000003f1f00728c */ /* 0x000fe2000bfa5270 */
[----:B------:R-:W-:Y:S01]  /*153e0*/  FMNMX.FTZ R3, R5, R3, !PT ;  /* 0x0000000305037209 */ /* 0x000fe20007810000 */
[----:B------:R-:W-:Y:S01]  /*153f0*/  UP2UR UR31, UPR, URZ, 0x10 ;  /* 0x000000103f1f7883 */ /* 0x000fe20008000000 */
[----:B------:R-:W-:Y:S01]  /*15400*/  MOV R57, R25 ;  /* 0x0000001900397202 */ /* 0x000fe20000000f00 */
        /* <DEDUP_REMOVED lines=63> */
[----:B------:R-:W-:Y:S02]  /*15800*/  FMNMX.FTZ R24, R198, R24, !PT ;  /* 0x00000018c6187209 */ /* 0x000fe40007810000 */
[----:B------:R-:W-:Y:S02]  /*15810*/  ISETP.GT.AND P6, PT, R170, 0x1, P6 ;  /* 0x00000001aa00780c */ /* 0x000fe400037c4270 */
[----:B------:R-:W-:Y:S01]  /*15820*/  PLOP3.LUT P0, PT, PT, PT, UP5, 0x40, 0x0 ;  /* 0x000000000000781c */ /* 0x000fe20003f0e858 */
[----:B------:R-:W-:Y:S01]  /*15830*/  UISETP.NE.AND UP5, UPT, UR32, URZ, UPT ;  /* 0x0000003f2000728c */ /* 0x000fe2000bfa5270 */
[----:B------:R-:W-:Y:S02]  /*15840*/  FMNMX.FTZ R25, R178, R25, !PT ;  /* 0x00000019b2197209 */ /* 0x000fe40007810000 */
[----:B------:R-:W-:Y:S02]  /*15850*/  FMNMX.FTZ R24, R199, R24, !PT ;  /* 0x00000018c7187209 */ /* 0x000fe40007810000 */
[----:B------:R-:W-:Y:S02]  /*15860*/  ISETP.LT.OR P6, PT, R22, 0x2, P6 ;  /* 0x000000021600780c */ /* 0x000fe400037c1670 */
[----:B------:R-:W-:Y:S01]  /*15870*/  PLOP3.LUT P2, PT, PT, PT, UP2, 0x40, 0x0 ;  /* 0x000000000000781c */ /* 0x000fe20003f4e828 */
[----:B------:R-:W-:Y:S01]  /*15880*/  UISETP.NE.AND UP2, UPT, UR22, URZ, UPT ;  /* 0x0000003f1600728c */ /* 0x000fe2000bf45270 */
[C---:B------:R-:W-:Y:S02]  /*15890*/  ISETP.GT.AND P0, PT, R170.reuse, RZ, P0 ;  /* 0x000000ffaa00720c */ /* 0x040fe40000704270 */
[----:B------:R-:W-:Y:S02]  /*158a0*/  FMNMX.FTZ R25, R177, R25, !PT ;  /* 0x00000019b1197209 */ /* 0x000fe40007810000 */
[----:B------:R-:W-:Y:S02]  /*158b0*/  FMNMX.FTZ R24, R201, R24, !PT ;  /* 0x00000018c9187209 */ /* 0x000fe40007810000 */
[----:B------:R-:W-:Y:S02]  /*158c0*/  ISETP.GT.AND P2, PT, R170, 0x9, P2 ;  /* 0x00000009aa00780c */ /* 0x000fe40001744270 */
[----:B------:R-:W-:Y:S02]  /*158d0*/  FSEL R11, R11, -INF , !P6 ;  /* 0xff8000000b0b7808 */ /* 0x000fe40007000000 */
[----:B------:R-:W-:Y:S01]  /*158e0*/  PLOP3.LUT P6, PT, PT, PT, UP4, 0x40, 0x0 ;  /* 0x000000000000781c */ /* 0x000fe20003fce848 */
[----:B------:R-:W-:Y:S01]  /*158f0*/  UISETP.NE.AND UP4, UPT, UR19, URZ, UPT ;  /* 0x0000003f1300728c */ /* 0x000fe2000bf85270 */
[----:B------:R-:W-:Y:S02]  /*15900*/  ISETP.LT.OR P0, PT, R22, 0x1, P0 ;  /* 0x000000011600780c */ /* 0x000fe40000701670 */
[----:B------:R-:W-:Y:S02]  /*15910*/  FMNMX.FTZ R25, R171, R25, !PT ;  /* 0x00000019ab197209 */ /* 0x000fe40007810000 */
[----:B------:R-:W-:Y:S01]  /*15920*/  PLOP3.LUT P1, PT, PT, PT, UP0, 0x40, 0x0 ;  /* 0x000000000000781c */ /* 0x000fe20003f2e808 */
[----:B------:R-:W-:Y:S01]  /*15930*/  UISETP.NE.AND UP0, UPT, UR24, URZ, UPT ;  /* 0x0000003f1800728c */ /* 0x000fe2000bf05270 */
[----:B------:R-:W-:Y:S02]  /*15940*/  FMNMX.FTZ R24, R202, R24, !PT ;  /* 0x00000018ca187209 */ /* 0x000fe40007810000 */
[----:B------:R-:W-:Y:S02]  /*15950*/  ISETP.LT.OR P2, PT, R22, 0xa, P2 ;  /* 0x0000000a1600780c */ /* 0x000fe40001741670 */
[----:B------:R-:W-:Y:S02]  /*15960*/  ISETP.GT.AND P6, PT, R170, 0x11, P6 ;  /* 0x00000011aa00780c */ /* 0x000fe400037c4270 */
[----:B------:R-:W-:Y:S02]  /*15970*/  FSEL R10, R10, -INF , !P0 ;  /* 0xff8000000a0a7808 */ /* 0x000fe40004000000 */
[----:B------:R-:W-:Y:S01]  /*15980*/  PLOP3.LUT P0, PT, PT, PT, UP3, 0x40, 0x0 ;  /* 0x000000000000781c */ /* 0x000fe20003f0e838 */
[----:B------:R-:W-:Y:S01]  /*15990*/  UISETP.NE.AND UP3, UPT, UR23, URZ, UPT ;  /* 0x0000003f1700728c */ /* 0x000fe2000bf65270 */
[----:B------:R-:W-:Y:S02]  /*159a0*/  FMNMX.FTZ R25, R169, R25, !PT ;  /* 0x00000019a9197209 */ /* 0x000fe40007810000 */
[----:B------:R-:W-:Y:S02]  /*159b0*/  ISETP.GT.AND P1, PT, R170, 0x8, P1 ;  /* 0x00000008aa00780c */ /* 0x000fe40000f24270 */
[----:B------:R-:W-:Y:S02]  /*159c0*/  FMNMX.FTZ R24, R249, R24, !PT ;  /* 0x00000018f9187209 */ /* 0x000fe40007810000 */
[----:B------:R-:W-:Y:S02]  /*159d0*/  ISETP.LT.OR P6, PT, R22, 0x12, P6 ;  /* 0x000000121600780c */ /* 0x000fe400037c1670 */
[----:B------:R-:W-:Y:S02]  /*159e0*/  FSEL R15, R15, -INF , !P2 ;  /* 0xff8000000f0f7808 */ /* 0x000fe40005000000 */
[----:B------:R-:W-:Y:S01]  /*159f0*/  PLOP3.LUT P2, PT, PT, PT, UP0, 0x40, 0x0 ;  /* 0x000000000000781c */ /* 0x000fe20003f4e808 */
[----:B------:R-:W-:Y:S01]  /*15a00*/  UISETP.NE.AND UP0, UPT, UR20, URZ, UPT ;  /* 0x0000003f1400728c */ /* 0x000fe2000bf05270 */
[----:B------:R-:W-:Y:S02]  /*15a10*/  ISETP.GT.AND P0, PT, R170, 0x10, P0 ;  /* 0x00000010aa00780c */ /* 0x000fe40000704270 */
[----:B-1----:R-:W-:Y:S02]  /*15a20*/  FMNMX.FTZ R3, R3, R23, !PT ;  /* 0x0000001703037209 */ /* 0x002fe40007810000 */
[----:B------:R-:W-:Y:S02]  /*15a30*/  FMNMX.FTZ R25, R98, R25, !PT ;  /* 0x0000001962197209 */ /* 0x000fe40007810000 */
[----:B------:R-:W-:Y:S02]  /*15a40*/  ISETP.LT.OR P1, PT, R22, 0x9, P1 ;  /* 0x000000091600780c */ /* 0x000fe40000f21670 */
[----:B------:R-:W-:Y:S02]  /*15a50*/  FMNMX.FTZ R24, R246, R24, !PT ;  /* 0x00000018f6187209 */ /* 0x000fe40007810000 */
[----:B------:R-:W-:Y:S02]  /*15a60*/  FSEL R66, R27, -INF , !P6 ;  /* 0xff8000001b427808 */ /* 0x000fe40007000000 */
[----:B------:R-:W-:Y:S01]  /*15a70*/  ISETP.GT.AND P2, PT, R170, 0x19, P2 ;  /* 0x00000019aa00780c */ /* 0x000fe20001744270 */
[----:B------:R-:W1:Y:S01]  /*15a80*/  SHFL.BFLY PT, R27, R3, 0x1, 0x1f ;  /* 0x0c201f00031b7f89 */ /* 0x000e6200000e0000 */
[----:B------:R-:W-:Y:S02]  /*15a90*/  ISETP.LT.OR P0, PT, R22, 0x11, P0 ;  /* 0x000000111600780c */ /* 0x000fe40000701670 */
[----:B------:R-:W-:Y:S02]  /*15aa0*/  FMNMX.FTZ R25, R99, R25, !PT ;  /* 0x0000001963197209 */ /* 0x000fe40007810000 */
[----:B------:R-:W-:Y:S02]  /*15ab0*/  FSEL R14, R14, -INF , !P1 ;  /* 0xff8000000e0e7808 */ /* 0x000fe40004800000 */
[----:B------:R-:W-:Y:S01]  /*15ac0*/  PLOP3.LUT P1, PT, PT, PT, UP1, 0x40, 0x0 ;  /* 0x000000000000781c */ /* 0x000fe20003f2e818 */
[----:B------:R-:W2:Y:S01]  /*15ad0*/  SHFL.BFLY PT, R23, R25, 0x2, 0x1f ;  /* 0x0c401f0019177f89 */ /* 0x000ea200000e0000 */
[----:B------:R-:W-:Y:S01]  /*15ae0*/  FMNMX.FTZ R24, R243, R24, !PT ;  /* 0x00000018f3187209 */ /* 0x000fe20007810000 */
[----:B------:R-:W-:Y:S01]  /*15af0*/  UISETP.NE.AND UP1, UPT, UR21, URZ, UPT ;  /* 0x0000003f1500728c */ /* 0x000fe2000bf25270 */
[----:B------:R-:W-:Y:S02]  /*15b00*/  ISETP.LT.OR P2, PT, R22, 0x1a, P2 ;  /* 0x0000001a1600780c */ /* 0x000fe40001741670 */
[----:B------:R-:W-:Y:S02]  /*15b10*/  FSEL R193, R26, -INF , !P0 ;  /* 0xff8000001ac17808 */ /* 0x000fe40004000000 */
[----:B------:R-:W-:Y:S01]  /*15b20*/  PLOP3.LUT P0, PT, PT, PT, UP3, 0x40, 0x0 ;  /* 0x000000000000781c */ /* 0x000fe20003f0e838 */
[----:B------:R-:W-:Y:S01]  /*15b30*/  UISETP.NE.AND UP3, UPT, UR18, URZ, UPT ;  /* 0x0000003f1200728c */ /* 0x000fe2000bf65270 */
[----:B------:R-:W-:Y:S02]  /*15b40*/  ISETP.GT.AND P1, PT, R170, 0x18, P1 ;  /* 0x00000018aa00780c */ /* 0x000fe40000f24270 */
[----:B------:R-:W-:Y:S02]  /*15b50*/  FMNMX.FTZ R24, R210, R24, !PT ;  /* 0x00000018d2187209 */ /* 0x000fe40007810000 */
[----:B------:R-:W-:Y:S02]  /*15b60*/  FSEL R60, R31, -INF , !P2 ;  /* 0xff8000001f3c7808 */ /* 0x000fe40005000000 */
[----:B------:R-:W-:Y:S01]  /*15b70*/  PLOP3.LUT P2, PT, PT, PT, UP0, 0x40, 0x0 ;  /* 0x000000000000781c */ /* 0x000fe20003f4e808 */
[----:B------:R-:W-:Y:S01]  /*15b80*/  UISETP.NE.AND UP0, UPT, UR6, URZ, UPT ;  /* 0x0000003f0600728c */ /* 0x000fe2000bf05270 */
[----:B------:R-:W-:Y:S02]  /*15b90*/  ISETP.GT.AND P0, PT, R170, 0x20, P0 ;  /* 0x00000020aa00780c */ /* 0x000fe40000704270 */
[----:B------:R-:W-:Y:S02]  /*15ba0*/  ISETP.LT.OR P1, PT, R22, 0x19, P1 ;  /* 0x000000191600780c */ /* 0x000fe40000f21670 */
[----:B------:R-:W-:Y:S02]  /*15bb0*/  FMNMX.FTZ R24, R187, R24, !PT ;  /* 0x00000018bb187209 */ /* 0x000fe40007810000 */
[----:B------:R-:W-:Y:S02]  /*15bc0*/  FMNMX.FTZ R26, R10, R164, !PT ;  /* 0x000000a40a1a7209 */ /* 0x000fe40007810000 */
[----:B------:R-:W-:Y:S02]  /*15bd0*/  ISETP.GT.AND P2, PT, R170, 0x29, P2 ;  /* 0x00000029aa00780c */ /* 0x000fe40001744270 */
[----:B------:R-:W-:Y:S02]  /*15be0*/  ISETP.LT.OR P0, PT, R22, 0x21, P0 ;  /* 0x000000211600780c */ /* 0x000fe40000701670 */
[----:B------:R-:W-:Y:S02]  /*15bf0*/  FSEL R61, R30, -INF , !P1 ;  /* 0xff8000001e3d7808 */ /* 0x000fe40004800000 */
[----:B------:R-:W-:Y:S01]  /*15c00*/  PLOP3.LUT P1, PT, PT, PT, UP1, 0x40, 0x0 ;  /* 0x000000000000781c */ /* 0x000fe20003f2e818 */
[----:B------:R-:W-:Y:S01]  /*15c10*/  UISETP.NE.AND UP1, UPT, UR7, URZ, UPT ;  /* 0x0000003f0700728c */ /* 0x000fe2000bf25270 */
[----:B------:R-:W-:Y:S02]  /*15c20*/  FMNMX.FTZ R24, R184, R24, !PT ;  /* 0x00000018b8187209 */ /* 0x000fe40007810000 */
[----:B------:R-:W-:Y:S02]  /*15c30*/  FMNMX.FTZ R26, R11, R26, !PT ;  /* 0x0000001a0b1a7209 */ /* 0x000fe40007810000 */
[----:B------:R-:W-:Y:S02]  /*15c40*/  ISETP.LT.OR P2, PT, R22, 0x2a, P2 ;  /* 0x0000002a1600780c */ /* 0x000fe40001741670 */
[----:B------:R-:W-:Y:S02]  /*15c50*/  FSEL R205, R42, -INF , !P0 ;  /* 0xff8000002acd7808 */ /* 0x000fe40004000000 */
[----:B------:R-:W-:Y:S01]  /*15c60*/  PLOP3.LUT P0, PT, PT, PT, UP4, 0x40, 0x0 ;  /* 0x000000000000781c */ /* 0x000fe20003f0e848 */
[----:B------:R-:W-:Y:S01]  /*15c70*/  UISETP.NE.AND UP4, UPT, UR31, URZ, UPT ;  /* 0x0000003f1f00728c */ /* 0x000fe2000bf85270 */
[----:B------:R-:W-:Y:S02]  /*15c80*/  FMNMX.FTZ R24, R182, R24, !PT ;  /* 0x00000018b6187209 */ /* 0x000fe40007810000 */
[----:B------:R-:W-:Y:S02]  /*15c90*/  FMNMX.FTZ R26, R14, R26, !PT ;  /* 0x0000001a0e1a7209 */ /* 0x000fe40007810000 */
[----:B------:R-:W-:Y:S02]  /*15ca0*/  FSEL R244, R47, -INF , !P2 ;  /* 0xff8000002ff47808 */ /* 0x000fe40005000000 */
[----:B------:R-:W-:Y:S01]  /*15cb0*/  PLOP3.LUT P2, PT, PT, PT, UP1, 0x40, 0x0 ;  /* 0x000000000000781c */ /* 0x000fe20003f4e818 */
[----:B------:R-:W-:Y:S01]  /*15cc0*/  UISETP.NE.AND UP1, UPT, UR28, URZ, UPT ;  /* 0x0000003f1c00728c */ /* 0x000fe2000bf25270 */
[----:B------:R-:W-:Y:S02]  /*15cd0*/  ISETP.GT.AND P0, PT, R170, 0x30, P0 ;  /* 0x00000030aa00780c */ /* 0x000fe40000704270 */
[----:B------:R-:W-:Y:S02]  /*15ce0*/  FMNMX.FTZ R24, R180, R24, !PT ;  /* 0x00000018b4187209 */ /* 0x000fe40007810000 */
[----:B------:R-:W-:Y:S02]  /*15cf0*/  FMNMX.FTZ R26, R15, R26, !PT ;  /* 0x0000001a0f1a7209 */ /* 0x000fe40007810000 */
[----:B------:R-:W-:Y:S02]  /*15d00*/  ISETP.GT.AND P2, PT, R170, 0x39, P2 ;  /* 0x00000039aa00780c */ /* 0x000fe40001744270 */
[----:B------:R-:W-:Y:S02]  /*15d10*/  ISETP.LT.OR P0, PT, R22, 0x31, P0 ;  /* 0x000000311600780c */ /* 0x000fe40000701670 */
[----:B-1----:R-:W-:Y:S02]  /*15d20*/  FMNMX.FTZ R3, R3, R27, !PT ;  /* 0x0000001b03037209 */ /* 0x002fe40007810000 */
[----:B------:R-:W-:Y:S02]  /*15d30*/  FMNMX.FTZ R24, R88, R24, !PT ;  /* 0x0000001858187209 */ /* 0x000fe40007810000 */
[----:B------:R-:W-:Y:S01]  /*15d40*/  FMNMX.FTZ R26, R193, R26, !PT ;  /* 0x0000001ac11a7209 */ /* 0x000fe20007810000 */
[----:B------:R-:W-:Y:S01]  /*15d50*/  FMUL.FTZ R174, R3, c[0x0][0x2d0] ;  /* 0x0000b40003ae7a20 */ /* 0x000fe20000410000 */
[----:B------:R-:W-:Y:S02]  /*15d60*/  ISETP.LT.OR P2, PT, R22, 0x3a, P2 ;  /* 0x0000003a1600780c */ /* 0x000fe40001741670 */
[----:B------:R-:W-:Y:S02]  /*15d70*/  FSEL R248, R58, -INF , !P0 ;  /* 0xff8000003af87808 */ /* 0x000fe40004000000 */
[----:B------:R-:W-:Y:S01]  /*15d80*/  PLOP3.LUT P0, PT, PT, PT, UP0, 0x40, 0x0 ;  /* 0x000000000000781c */ /* 0x000fe20003f0e808 */
[----:B------:R-:W-:Y:S01]  /*15d90*/  UISETP.NE.AND UP0, UPT, UR30, URZ, UPT ;  /* 0x0000003f1e00728c */ /* 0x000fe2000bf05270 */
[----:B--2---:R-:W-:Y:S02]  /*15da0*/  FMNMX.FTZ R25, R25, R23, !PT ;  /* 0x0000001719197209 */ /* 0x004fe40007810000 */
[----:B------:R-:W-:Y:S02]  /*15db0*/  FMNMX.FTZ R23, R89, R24, !PT ;  /* 0x0000001859177209 */ /* 0x000fe40007810000 */
[----:B------:R-:W-:Y:S01]  /*15dc0*/  FMNMX.FTZ R26, R66, R26, !PT ;  /* 0x0000001a421a7209 */ /* 0x000fe20007810000 */
[----:B------:R-:W1:Y:S01]  /*15dd0*/  SHFL.BFLY PT, R24, R25, 0x1, 0x1f ;  /* 0x0c201f0019187f89 */ /* 0x000e6200000e0000 */
[----:B------:R-:W-:Y:S01]  /*15de0*/  PLOP3.LUT P6, PT, PT, PT, UP2, 0x40, 0x0 ;  /* 0x000000000000781c */ /* 0x000fe20003fce828 */
[----:B------:R-:W-:Y:S01]  /*15df0*/  UISETP.NE.AND UP2, UPT, UR13, URZ, UPT ;  /* 0x0000003f0d00728c */ /* 0x000fe2000bf45270 */
[----:B------:R-:W-:Y:S02]  /*15e00*/  FSEL R209, R63, -INF , !P2 ;  /* 0xff8000003fd17808 */ /* 0x000fe40005000000 */
[----:B------:R-:W-:Y:S02]  /*15e10*/  FSETP.NEU.FTZ.AND P2, PT, R3, -INF , PT ;  /* 0xff8000000300780b */ /* 0x000fe40003f5d000 */
[----:B------:R-:W-:Y:S02]  /*15e20*/  ISETP.GT.AND P0, PT, R170, 0x40, P0 ;  /* 0x00000040aa00780c */ /* 0x000fe40000704270 */
[----:B------:R-:W-:Y:S02]  /*15e30*/  FMNMX.FTZ R23, R92, R23, !PT ;  /* 0x000000175c177209 */ /* 0x000fe40007810000 */
[----:B------:R-:W-:Y:S02]  /*15e40*/  FMNMX.FTZ R26, R61, R26, !PT ;  /* 0x0000001a3d1a7209 */ /* 0x000fe40007810000 */
[----:B------:R-:W-:Y:S02]  /*15e50*/  ISETP.GT.AND P6, PT, R170, 0x21, P6 ;  /* 0x00000021aa00780c */ /* 0x000fe400037c4270 */
[----:B------:R-:W-:Y:S02]  /*15e60*/  FSEL R174, R174, RZ, P2 ;  /* 0x000000ffaeae7208 */ /* 0x000fe40001000000 */
[----:B------:R-:W-:Y:S02]  /*15e70*/  ISETP.LT.OR P0, PT, R22, 0x41, P0 ;  /* 0x000000411600780c */ /* 0x000fe40000701670 */
[----:B------:R-:W-:Y:S01]  /*15e80*/  FMNMX.FTZ R23, R93, R23, !PT ;  /* 0x000000175d177209 */ /* 0x000fe20007810000 */
[--C-:B------:R-:W-:Y:S01]  /*15e90*/  FFMA.FTZ R77, R20, c[0x0][0x2d0], -R174.reuse ;  /* 0x0000b400144d7a23 */ /* 0x100fe200000108ae */
[----:B------:R-:W-:Y:S01]  /*15ea0*/  ISETP.LT.OR P6, PT, R22, 0x22, P6 ;  /* 0x000000221600780c */ /* 0x000fe200037c1670 */
[--C-:B------:R-:W-:Y:S01]  /*15eb0*/  FFMA.FTZ R84, R32, c[0x0][0x2d0], -R174.reuse ;  /* 0x0000b40020547a23 */ /* 0x100fe200000108ae */
[----:B------:R-:W-:Y:S01]  /*15ec0*/  FMNMX.FTZ R26, R60, R26, !PT ;  /* 0x0000001a3c1a7209 */ /* 0x000fe20007810000 */
[----:B------:R-:W-:Y:S01]  /*15ed0*/  LDSM.16.MT88.4 R32, [R220+0x100] ;  /* 0x00010000dc20783b */ /* 0x000fe20000004200 */
[----:B------:R-:W-:Y:S01]  /*15ee0*/  ISETP.GT.AND P1, PT, R170, 0x28, P1 ;  /* 0x00000028aa00780c */ /* 0x000fe20000f24270 */
[----:B------:R-:W-:Y:S01]  /*15ef0*/  MUFU.EX2 R77, R77 ;  /* 0x0000004d004d7308 */ /* 0x000fe20000000800 */
[----:B------:R-:W-:Y:S01]  /*15f00*/  FSEL R186, R74, -INF , !P0 ;  /* 0xff8000004aba7808 */ /* 0x000fe20004000000 */
[--C-:B------:R-:W-:Y:S01]  /*15f10*/  FFMA.FTZ R74, R4, c[0x0][0x2d0], -R174.reuse ;  /* 0x0000b400044a7a23 */ /* 0x100fe200000108ae */
[----:B------:R-:W-:Y:S01]  /*15f20*/  ISETP.LT.OR P1, PT, R22, 0x29, P1 ;  /* 0x000000291600780c */ /* 0x000fe20000f21670 */
[--C-:B------:R-:W-:Y:S01]  /*15f30*/  FFMA.FTZ R86, R16, c[0x0][0x2d0], -R174.reuse ;  /* 0x0000b40010567a23 */ /* 0x100fe200000108ae */
[----:B------:R-:W-:Y:S01]  /*15f40*/  FSEL R207, R43, -INF , !P6 ;  /* 0xff8000002bcf7808 */ /* 0x000fe20007000000 */
[----:B------:R-:W2:Y:S01]  /*15f50*/  SHFL.BFLY PT, R4, R23, 0x2, 0x1f ;  /* 0x0c401f0017047f89 */ /* 0x000ea200000e0000 */
[----:B------:R-:W-:Y:S01]  /*15f60*/  FMNMX.FTZ R26, R205, R26, !PT ;  /* 0x0000001acd1a7209 */ /* 0x000fe20007810000 */
[--C-:B------:R-:W-:Y:S01]  /*15f70*/  FFMA.FTZ R192, R192, c[0x0][0x2d0], -R174.reuse ;  /* 0x0000b400c0c07a23 */ /* 0x100fe200000108ae */
[----:B------:R-:W-:Y:S01]  /*15f80*/  PLOP3.LUT P6, PT, PT, PT, UP3, 0x40, 0x0 ;  /* 0x000000000000781c */ /* 0x000fe20003fce838 */
[----:B------:R-:W-:Y:S01]  /*15f90*/  MUFU.EX2 R74, R74 ;  /* 0x0000004a004a7308 */ /* 0x000fe20000000800 */
[----:B------:R-:W-:Y:S01]  /*15fa0*/  FSEL R211, R46, -INF , !P1 ;  /* 0xff8000002ed37808 */ /* 0x000fe20004800000 */
[--C-:B------:R-:W-:Y:S01]  /*15fb0*/  FFMA.FTZ R68, R5, c[0x0][0x2d0], -R174.reuse ;  /* 0x0000b40005447a23 */ /* 0x100fe200000108ae */
[----:B------:R-:W-:Y:S01]  /*15fc0*/  FMNMX.FTZ R26, R207, R26, !PT ;  /* 0x0000001acf1a7209 */ /* 0x000fe20007810000 */
[--C-:B------:R-:W-:Y:S01]  /*15fd0*/  FFMA.FTZ R47, R2, c[0x0][0x2d0], -R174.reuse ;  /* 0x0000b400022f7a23 */ /* 0x100fe200000108ae */
[----:B------:R-:W-:Y:S01]  /*15fe0*/  ISETP.GT.AND P6, PT, R170, 0x31, P6 ;  /* 0x00000031aa00780c */ /* 0x000fe200037c4270 */
[----:B------:R-:W-:Y:S01]  /*15ff0*/  UISETP.NE.AND UP3, UPT, UR26, URZ, UPT ;  /* 0x0000003f1a00728c */ /* 0x000fe2000bf65270 */
[----:B------:R-:W-:Y:S01]  /*16000*/  PLOP3.LUT P1, PT, PT, PT, UP2, 0x40, 0x0 ;  /* 0x000000000000781c */ /* 0x000fe20003f2e828 */
[----:B------:R-:W-:Y:S01]  /*16010*/  UISETP.NE.AND UP2, UPT, UR27, URZ, UPT ;  /* 0x0000003f1b00728c */ /* 0x000fe2000bf45270 */
[----:B------:R-:W-:Y:S01]  /*16020*/  FMNMX.FTZ R5, R211, R26, !PT ;  /* 0x0000001ad3057209 */ /* 0x000fe20007810000 */
[----:B------:R-:W3:Y:S01]  /*16030*/  MUFU.EX2 R68, R68 ;  /* 0x0000004400447308 */ /* 0x000ee20000000800 */
[----:B------:R-:W-:Y:S01]  /*16040*/  ISETP.LT.OR P6, PT, R22, 0x32, P6 ;  /* 0x000000321600780c */ /* 0x000fe200037c1670 */
[--C-:B------:R-:W-:Y:S01]  /*16050*/  FFMA.FTZ R46, R0, c[0x0][0x2d0], -R174.reuse ;  /* 0x0000b400002e7a23 */ /* 0x100fe200000108ae */
[----:B------:R-:W-:Y:S01]  /*16060*/  ISETP.GT.AND P1, PT, R170, 0x38, P1 ;  /* 0x00000038aa00780c */ /* 0x000fe20000f24270 */
[--C-:B------:R-:W-:Y:S01]  /*16070*/  FFMA.FTZ R87, R252, c[0x0][0x2d0], -R174.reuse ;  /* 0x0000b400fc577a23 */ /* 0x100fe200000108ae */
[----:B------:R-:W-:Y:S01]  /*16080*/  FMNMX.FTZ R5, R244, R5, !PT ;  /* 0x00000005f4057209 */ /* 0x000fe20007810000 */
[--C-:B------:R-:W-:Y:S01]  /*16090*/  FFMA.FTZ R189, R189, c[0x0][0x2d0], -R174.reuse ;  /* 0x0000b400bdbd7a23 */ /* 0x100fe200000108ae */
[----:B------:R-:W-:Y:S01]  /*160a0*/  FSEL R245, R59, -INF , !P6 ;  /* 0xff8000003bf57808 */ /* 0x000fe20007000000 */
[--C-:B------:R-:W-:Y:S01]  /*160b0*/  FFMA.FTZ R195, R195, c[0x0][0x2d0], -R174.reuse ;  /* 0x0000b400c3c37a23 */ /* 0x100fe200000108ae */
[----:B------:R-:W-:Y:S01]  /*160c0*/  ISETP.LT.OR P1, PT, R22, 0x39, P1 ;  /* 0x000000391600780c */ /* 0x000fe20000f21670 */
[----:B------:R-:W-:Y:S01]  /*160d0*/  MUFU.EX2 R47, R47 ;  /* 0x0000002f002f7308 */ /* 0x000fe20000000800 */
[----:B------:R-:W-:Y:S01]  /*160e0*/  FMNMX.FTZ R5, R248, R5, !PT ;  /* 0x00000005f8057209 */ /* 0x000fe20007810000 */
[--C-:B------:R-:W-:Y:S01]  /*160f0*/  FFMA.FTZ R194, R194, c[0x0][0x2d0], -R174.reuse ;  /* 0x0000b400c2c27a23 */ /* 0x100fe200000108ae */
[----:B------:R-:W-:Y:S01]  /*16100*/  PLOP3.LUT P6, PT, PT, PT, UP6, 0x40, 0x0 ;  /* 0x000000000000781c */ /* 0x000fe20003fce868 */
[--C-:B------:R-:W-:Y:S01]  /*16110*/  FFMA.FTZ R204, R204, c[0x0][0x2d0], -R174.reuse ;  /* 0x0000b400cccc7a23 */ /* 0x100fe200000108ae */
[----:B------:R-:W-:Y:S01]  /*16120*/  FSEL R242, R62, -INF , !P1 ;  /* 0xff8000003ef27808 */ /* 0x000fe20004800000 */
[--C-:B------:R-:W-:Y:S01]  /*16130*/  FFMA.FTZ R247, R247, c[0x0][0x2d0], -R174.reuse ;  /* 0x0000b400f7f77a23 */ /* 0x100fe200000108ae */
[----:B------:R-:W-:Y:S01]  /*16140*/  ISETP.GT.AND P6, PT, R170, 0x41, P6 ;  /* 0x00000041aa00780c */ /* 0x000fe200037c4270 */
[--C-:B------:R-:W-:Y:S01]  /*16150*/  FFMA.FTZ R203, R203, c[0x0][0x2d0], -R174.reuse ;  /* 0x0000b400cbcb7a23 */ /* 0x100fe200000108ae */
[----:B------:R-:W-:Y:S01]  /*16160*/  PLOP3.LUT P0, PT, PT, PT, UP4, 0x40, 0x0 ;  /* 0x000000000000781c */ /* 0x000fe20003f0e848 */
[----:B------:R-:W4:Y:S01]  /*16170*/  MUFU.EX2 R46, R46 ;  /* 0x0000002e002e7308 */ /* 0x000f220000000800 */
[----:B-1----:R-:W-:Y:S01]  /*16180*/  FMNMX.FTZ R2, R25, R24, !PT ;  /* 0x0000001819027209 */ /* 0x002fe20007810000 */
[--C-:B------:R-:W-:Y:S01]  /*16190*/  FFMA.FTZ R200, R200, c[0x0][0x2d0], -R174.reuse ;  /* 0x0000b400c8c87a23 */ /* 0x100fe200000108ae */
[----:B------:R-:W-:Y:S01]  /*161a0*/  FMNMX.FTZ R24, R245, R5, !PT ;  /* 0x00000005f5187209 */ /* 0x000fe20007810000 */
[--C-:B------:R-:W-:Y:S01]  /*161b0*/  FFMA.FTZ R191, R191, c[0x0][0x2d0], -R174.reuse ;  /* 0x0000b400bfbf7a23 */ /* 0x100fe200000108ae */
[----:B------:R-:W-:Y:S01]  /*161c0*/  ISETP.LT.OR P6, PT, R22, 0x42, P6 ;  /* 0x000000421600780c */ /* 0x000fe200037c1670 */
[----:B------:R-:W-:Y:S01]  /*161d0*/  FMUL.FTZ R173, R2, c[0x0][0x2d0] ;  /* 0x0000b40002ad7a20 */ /* 0x000fe20000410000 */
[----:B--2---:R-:W-:Y:S01]  /*161e0*/  FMNMX.FTZ R5, R23, R4, !PT ;  /* 0x0000000417057209 */ /* 0x004fe20007810000 */
[--C-:B------:R-:W-:Y:S01]  /*161f0*/  FFMA.FTZ R185, R185, c[0x0][0x2d0], -R174.reuse ;  /* 0x0000b400b9b97a23 */ /* 0x100fe200000108ae */
[----:B------:R-:W-:Y:S01]  /*16200*/  ISETP.GT.AND P0, PT, R170, 0x49, P0 ;  /* 0x00000049aa00780c */ /* 0x000fe20000704270 */
[----:B------:R-:W-:Y:S01]  /*16210*/  MUFU.EX2 R84, R84 ;  /* 0x0000005400547308 */ /* 0x000fe20000000800 */
[----:B------:R-:W-:Y:S01]  /*16220*/  PLOP3.LUT P1, PT, PT, PT, UP5, 0x40, 0x0 ;  /* 0x000000000000781c */ /* 0x000fe20003f2e858 */
[----:B------:R-:W1:Y:S01]  /*16230*/  SHFL.BFLY PT, R0, R5, 0x1, 0x1f ;  /* 0x0c201f0005007f89 */ /* 0x000e6200000e0000 */
[----:B------:R-:W-:Y:S01]  /*16240*/  FMNMX.FTZ R4, R242, R24, !PT ;  /* 0x00000018f2047209 */ /* 0x000fe20007810000 */
[--C-:B------:R-:W-:Y:S01]  /*16250*/  FFMA.FTZ R176, R176, c[0x0][0x2d0], -R174.reuse ;  /* 0x0000b400b0b07a23 */ /* 0x100fe200000108ae */
[----:B------:R-:W-:Y:S01]  /*16260*/  ISETP.LT.OR P0, PT, R22, 0x4a, P0 ;  /* 0x0000004a1600780c */ /* 0x000fe20000701670 */
[--C-:B------:R-:W-:Y:S01]  /*16270*/  FFMA.FTZ R175, R175, c[0x0][0x2d0], -R174.reuse ;  /* 0x0000b400afaf7a23 */ /* 0x100fe200000108ae */
[----:B------:R-:W-:Y:S01]  /*16280*/  ISETP.GT.AND P1, PT, R170, 0x48, P1 ;  /* 0x00000048aa00780c */ /* 0x000fe20000f24270 */
[--C-:B------:R-:W-:Y:S01]  /*16290*/  FFMA.FTZ R172, R172, c[0x0][0x2d0], -R174.reuse ;  /* 0x0000b400acac7a23 */ /* 0x100fe200000108ae */
[----:B------:R-:W-:Y:S01]  /*162a0*/  FSEL R183, R75, -INF , !P6 ;  /* 0xff8000004bb77808 */ /* 0x000fe20007000000 */
[----:B------:R-:W-:Y:S01]  /*162b0*/  MUFU.EX2 R86, R86 ;  /* 0x0000005600567308 */ /* 0x000fe20000000800 */
[----:B------:R-:W-:Y:S01]  /*162c0*/  PLOP3.LUT P6, PT, PT, PT, UP3, 0x40, 0x0 ;  /* 0x000000000000781c */ /* 0x000fe20003fce838 */
[--C-:B------:R-:W-:Y:S01]  /*162d0*/  FFMA.FTZ R168, R168, c[0x0][0x2d0], -R174.reuse ;  /* 0x0000b400a8a87a23 */ /* 0x100fe200000108ae */
[----:B------:R-:W-:Y:S01]  /*162e0*/  FMNMX.FTZ R4, R209, R4, !PT ;  /* 0x00000004d1047209 */ /* 0x000fe20007810000 */
[--C-:B------:R-:W-:Y:S01]  /*162f0*/  FFMA.FTZ R96, R96, c[0x0][0x2d0], -R174.reuse ;  /* 0x0000b40060607a23 */ /* 0x100fe200000108ae */
[----:B------:R-:W-:Y:S01]  /*16300*/  ISETP.LT.OR P1, PT, R22, 0x49, P1 ;  /* 0x000000491600780c */ /* 0x000fe20000f21670 */
[----:B------:R-:W-:Y:S01]  /*16310*/  FFMA.FTZ R174, R97, c[0x0][0x2d0], -R174 ;  /* 0x0000b40061ae7a23 */ /* 0x000fe200000108ae */
[----:B------:R-:W-:Y:S02]  /*16320*/  ISETP.GT.AND P6, PT, R170, 0x50, P6 ;  /* 0x00000050aa00780c */ /* 0x000fe400037c4270 */
[----:B------:R-:W-:Y:S01]  /*16330*/  FSEL R179, R79, -INF , !P0 ;  /* 0xff8000004fb37808 */ /* 0x000fe20004000000 */
[----:B------:R-:W-:Y:S01]  /*16340*/  MUFU.EX2 R87, R87 ;  /* 0x0000005700577308 */ /* 0x000fe20000000800 */
[----:B------:R-:W-:Y:S02]  /*16350*/  PLOP3.LUT P0, PT, PT, PT, UP2, 0x40, 0x0 ;  /* 0x000000000000781c */ /* 0x000fe40003f0e828 */
[----:B------:R-:W-:Y:S02]  /*16360*/  FMNMX.FTZ R4, R186, R4, !PT ;  /* 0x00000004ba047209 */ /* 0x000fe40007810000 */
[----:B------:R-:W-:Y:S02]  /*16370*/  ISETP.LT.OR P6, PT, R22, 0x51, P6 ;  /* 0x000000511600780c */ /* 0x000fe400037c1670 */
[----:B------:R-:W-:Y:S02]  /*16380*/  ISETP.GT.AND P0, PT, R170, 0x51, P0 ;  /* 0x00000051aa00780c */ /* 0x000fe40000704270 */
[----:B------:R-:W-:Y:S01]  /*16390*/  FSEL R181, R78, -INF , !P1 ;  /* 0xff8000004eb57808 */ /* 0x000fe20004800000 */
[----:B------:R-:W-:Y:S01]  /*163a0*/  MUFU.EX2 R189, R189 ;  /* 0x000000bd00bd7308 */ /* 0x000fe20000000800 */
[----:B------:R-:W-:Y:S02]  /*163b0*/  FMNMX.FTZ R4, R183, R4, !PT ;  /* 0x00000004b7047209 */ /* 0x000fe40007810000 */
[----:B------:R-:W-:Y:S02]  /*163c0*/  ISETP.LT.OR P0, PT, R22, 0x52, P0 ;  /* 0x000000521600780c */ /* 0x000fe40000701670 */
[----:B------:R-:W-:Y:S02]  /*163d0*/  FSEL R90, R90, -INF , !P6 ;  /* 0xff8000005a5a7808 */ /* 0x000fe40007000000 */
[----:B------:R-:W-:Y:S02]  /*163e0*/  PLOP3.LUT P6, PT, PT, PT, UP1, 0x40, 0x0 ;  /* 0x000000000000781c */ /* 0x000fe40003fce818 */
[----:B------:R-:W-:Y:S01]  /*163f0*/  FMNMX.FTZ R4, R181, R4, !PT ;  /* 0x00000004b5047209 */ /* 0x000fe20007810000 */
[----:B------:R-:W-:Y:S01]  /*16400*/  MUFU.EX2 R195, R195 ;  /* 0x000000c300c37308 */ /* 0x000fe20000000800 */
[----:B------:R-:W-:Y:S02]  /*16410*/  ISETP.GT.AND P6, PT, R170, 0x58, P6 ;  /* 0x00000058aa00780c */ /* 0x000fe400037c4270 */
[----:B------:R-:W-:Y:S02]  /*16420*/  FSEL R91, R91, -INF , !P0 ;  /* 0xff8000005b5b7808 */ /* 0x000fe40004000000 */
[----:B------:R-:W-:Y:S01]  /*16430*/  PLOP3.LUT P0, PT, PT, PT, UP0, 0x40, 0x0 ;  /* 0x000000000000781c */ /* 0x000fe20003f0e808 */
[----:B------:R-:W-:Y:S01]  /*16440*/  UISETP.GT.AND UP0, UPT, UR17, UR5, UPT ;  /* 0x000000051100728c */ /* 0x000fe2000bf04270 */
[----:B------:R-:W-:Y:S01]  /*16450*/  FMNMX.FTZ R4, R179, R4, !PT ;  /* 0x00000004b3047209 */ /* 0x000fe20007810000 */
[----:B------:R-:W-:Y:S01]  /*16460*/  UIADD3 UR17, UR17, -0x1, URZ ;  /* 0xffffffff11117890 */ /* 0x000fe2000fffe03f */
[----:B------:R-:W-:Y:S01]  /*16470*/  ISETP.LT.OR P6, PT, R22, 0x59, P6 ;  /* 0x000000591600780c */ /* 0x000fe200037c1670 */
[----:B------:R-:W-:Y:S01]  /*16480*/  MUFU.EX2 R194, R194 ;  /* 0x000000c200c27308 */ /* 0x000fe20000000800 */
[----:B------:R-:W-:Y:S02]  /*16490*/  ISETP.GT.AND P0, PT, R170, 0x59, P0 ;  /* 0x00000059aa00780c */ /* 0x000fe40000704270 */
[----:B------:R-:W-:Y:S02]  /*164a0*/  FMNMX.FTZ R4, R90, R4, !PT ;  /* 0x000000045a047209 */ /* 0x000fe40007810000 */
[----:B------:R-:W-:Y:S02]  /*164b0*/  ISETP.LT.OR P0, PT, R22, 0x5a, P0 ;  /* 0x0000005a1600780c */ /* 0x000fe40000701670 */
[----:B------:R-:W-:Y:S02]  /*164c0*/  FSEL R94, R94, -INF , !P6 ;  /* 0xff8000005e5e7808 */ /* 0x000fe40007000000 */
[----:B------:R-:W-:Y:S01]  /*164d0*/  FMNMX.FTZ R4, R91, R4, !PT ;  /* 0x000000045b047209 */ /* 0x000fe20007810000 */
[----:B------:R-:W-:Y:S01]  /*164e0*/  MUFU.EX2 R204, R204 ;  /* 0x000000cc00cc7308 */ /* 0x000fe20000000800 */
[----:B------:R-:W-:Y:S02]  /*164f0*/  FSEL R45, R95, -INF , !P0 ;  /* 0xff8000005f2d7808 */ /* 0x000fe40004000000 */
[----:B------:R-:W-:Y:S02]  /*16500*/  FMNMX.FTZ R4, R94, R4, !PT ;  /* 0x000000045e047209 */ /* 0x000fe40007810000 */
[----:B-1----:R-:W-:Y:S02]  /*16510*/  FMNMX.FTZ R0, R5, R0, !PT ;  /* 0x0000000005007209 */ /* 0x002fe40007810000 */
[----:B------:R-:W-:Y:S02]  /*16520*/  FMNMX.FTZ R4, R45, R4, !PT ;  /* 0x000000042d047209 */ /* 0x000fe40007810000 */
[----:B------:R-:W-:Y:S01]  /*16530*/  FSETP.NEU.FTZ.AND P1, PT, R2, -INF , PT ;  /* 0xff8000000200780b */ /* 0x000fe20003f3d000 */
[----:B------:R-:W-:Y:S01]  /*16540*/  MUFU.EX2 R247, R247 ;  /* 0x000000f700f77308 */ /* 0x000fe20000000800 */
[C---:B------:R-:W-:Y:S01]  /*16550*/  FMUL.FTZ R170, R0.reuse, c[0x0][0x2d0] ;  /* 0x0000b40000aa7a20 */ /* 0x040fe20000410000 */
[----:B------:R-:W1:Y:S01]  /*16560*/  SHFL.BFLY PT, R5, R4, 0x2, 0x1f ;  /* 0x0c401f0004057f89 */ /* 0x000e6200000e0000 */
[----:B------:R-:W-:Y:S02]  /*16570*/  FSETP.NEU.FTZ.AND P0, PT, R0, -INF , PT ;  /* 0xff8000000000780b */ /* 0x000fe40003f1d000 */
[----:B------:R-:W-:Y:S02]  /*16580*/  FSEL R173, R173, RZ, P1 ;  /* 0x000000ffadad7208 */ /* 0x000fe40000800000 */
[----:B------:R-:W-:Y:S02]  /*16590*/  FSEL R170, R170, RZ, P0 ;  /* 0x000000ffaaaa7208 */ /* 0x000fe40000000000 */
[----:B---3--:R-:W-:Y:S01]  /*165a0*/  F2FP.BF16.PACK_AB R48, R68, R74 ;  /* 0x0000004a4430723e */ /* 0x008fe200000010ff */
[----:B------:R-:W-:Y:S01]  /*165b0*/  MUFU.EX2 R203, R203 ;  /* 0x000000cb00cb7308 */ /* 0x000fe20000000800 */
[--C-:B------:R-:W-:Y:S01]  /*165c0*/  FFMA.FTZ R73, R21, c[0x0][0x2d0], -R173.reuse ;  /* 0x0000b40015497a23 */ /* 0x100fe200000108ad */
[----:B----4-:R-:W-:Y:S01]  /*165d0*/  F2FP.BF16.PACK_AB R50, R46, R47 ;  /* 0x0000002f2e32723e */ /* 0x010fe200000010ff */
[----:B------:R-:W-:Y:S01]  /*165e0*/  LDSM.16.MT88.4 R20, [R225+0x100] ;  /* 0x00010000e114783b */ /* 0x000fe20000004200 */
[--C-:B------:R-:W-:Y:S02]  /*165f0*/  FFMA.FTZ R69, R18, c[0x0][0x2d0], -R173.reuse ;  /* 0x0000b40012457a23 */ /* 0x100fe400000108ad */
[--C-:B------:R-:W-:Y:S02]  /*16600*/  FFMA.FTZ R72, R19, c[0x0][0x2d0], -R173.reuse ;  /* 0x0000b40013487a23 */ /* 0x100fe400000108ad */
[--C-:B------:R-:W-:Y:S02]  /*16610*/  FFMA.FTZ R75, R7, c[0x0][0x2d0], -R173.reuse ;  /* 0x0000b400074b7a23 */ /* 0x100fe400000108ad */
[----:B------:R-:W-:Y:S01]  /*16620*/  MUFU.EX2 R73, R73 ;  /* 0x0000004900497308 */ /* 0x000fe20000000800 */
[--C-:B------:R-:W-:Y:S02]  /*16630*/  FFMA.FTZ R95, R52, c[0x0][0x2d0], -R173.reuse ;  /* 0x0000b400345f7a23 */ /* 0x100fe400000108ad */
[----:B------:R-:W-:Y:S01]  /*16640*/  LDSM.16.MT88.4 R52, [R219+0x100] ;  /* 0x00010000db34783b */ /* 0x000fe20000004200 */
[--C-:B------:R-:W-:Y:S01]  /*16650*/  FFMA.FTZ R85, R17, c[0x0][0x2d0], -R173.reuse ;  /* 0x0000b40011557a23 */ /* 0x100fe200000108ad */
[----:B-1----:R-:W-:Y:S01]  /*16660*/  FMNMX.FTZ R4, R4, R5, !PT ;  /* 0x0000000504047209 */ /* 0x002fe20007810000 */
[--C-:B------:R-:W-:Y:S01]  /*16670*/  FFMA.FTZ R78, R8, c[0x0][0x2d0], -R170.reuse ;  /* 0x0000b400084e7a23 */ /* 0x100fe200000108aa */
[----:B------:R-:W-:Y:S01]  /*16680*/  FSEL R5, R3, RZ, P2 ;  /* 0x000000ff03057208 */ /* 0x000fe20001000000 */
[--C-:B------:R-:W-:Y:S02]  /*16690*/  FFMA.FTZ R71, R9, c[0x0][0x2d0], -R170.reuse ;  /* 0x0000b40009477a23 */ /* 0x100fe400000108aa */
[----:B------:R-:W1:Y:S01]  /*166a0*/  MUFU.EX2 R75, R75 ;  /* 0x0000004b004b7308 */ /* 0x000e620000000800 */
[----:B------:R-:W2:Y:S01]  /*166b0*/  SHFL.BFLY PT, R44, R4, 0x1, 0x1f ;  /* 0x0c201f00042c7f89 */ /* 0x000ea200000e0000 */
[----:B------:R-:W-:Y:S02]  /*166c0*/  FFMA.FTZ R83, R6, c[0x0][0x2d0], -R173 ;  /* 0x0000b40006537a23 */ /* 0x000fe400000108ad */
[----:B------:R-:W-:Y:S01]  /*166d0*/  FADD.FTZ R43, -R5, R167 ;  /* 0x000000a7052b7221 */ /* 0x000fe20000010100 */
[----:B------:R-:W-:Y:S01]  /*166e0*/  FSEL R5, R2, RZ, P1 ;  /* 0x000000ff02057208 */ /* 0x000fe20000800000 */
[----:B------:R-:W-:Y:S02]  /*166f0*/  FFMA.FTZ R187, R187, c[0x0][0x2d0], -R170 ;  /* 0x0000b400bbbb7a23 */ /* 0x000fe400000108aa */
[----:B------:R-:W-:Y:S02]  /*16700*/  FMUL.FTZ R43, R43, c[0x0][0x2d0] ;  /* 0x0000b4002b2b7a20 */ /* 0x000fe40000410000 */
[----:B------:R-:W-:Y:S01]  /*16710*/  MUFU.EX2 R69, R69 ;  /* 0x0000004500457308 */ /* 0x000fe20000000800 */
[----:B------:R-:W-:Y:S01]  /*16720*/  FADD.FTZ R42, -R5, R166 ;  /* 0x000000a6052a7221 */ /* 0x000fe20000010100 */
[----:B------:R-:W-:Y:S01]  /*16730*/  FSEL R5, R0, RZ, P0 ;  /* 0x000000ff00057208 */ /* 0x000fe20000000000 */
[--C-:B------:R-:W-:Y:S02]  /*16740*/  FFMA.FTZ R166, R67, c[0x0][0x2d0], -R170.reuse ;  /* 0x0000b40043a67a23 */ /* 0x100fe400000108aa */
[----:B------:R-:W-:Y:S02]  /*16750*/  FMUL.FTZ R42, R42, c[0x0][0x2d0] ;  /* 0x0000b4002a2a7a20 */ /* 0x000fe40000410000 */
[----:B------:R-:W-:Y:S02]  /*16760*/  FADD.FTZ R5, -R5, R165 ;  /* 0x000000a505057221 */ /* 0x000fe40000010100 */
[--C-:B------:R-:W-:Y:S01]  /*16770*/  FFMA.FTZ R184, R184, c[0x0][0x2d0], -R170.reuse ;  /* 0x0000b400b8b87a23 */ /* 0x100fe200000108aa */
[----:B------:R-:W3:Y:S01]  /*16780*/  MUFU.EX2 R72, R72 ;  /* 0x0000004800487308 */ /* 0x000ee20000000800 */
[----:B------:R-:W-:Y:S02]  /*16790*/  FMUL.FTZ R5, R5, c[0x0][0x2d0] ;  /* 0x0000b40005057a20 */ /* 0x000fe40000410000 */
[--C-:B------:R-:W-:Y:S01]  /*167a0*/  FFMA.FTZ R182, R182, c[0x0][0x2d0], -R170.reuse ;  /* 0x0000b400b6b67a23 */ /* 0x100fe200000108aa */
[----:B-1----:R-:W-:Y:S01]  /*167b0*/  F2FP.BF16.PACK_AB R49, R75, R73 ;  /* 0x000000494b31723e */ /* 0x002fe200000010ff */
[--C-:B------:R-:W-:Y:S01]  /*167c0*/  FFMA.FTZ R180, R180, c[0x0][0x2d0], -R170.reuse ;  /* 0x0000b400b4b47a23 */ /* 0x100fe200000108aa */
[----:B--2---:R-:W-:Y:S01]  /*167d0*/  FMNMX.FTZ R44, R44, R4, !PT ;  /* 0x000000042c2c7209 */ /* 0x004fe20007810000 */
[--C-:B------:R-:W-:Y:S02]  /*167e0*/  FFMA.FTZ R70, R12, c[0x0][0x2d0], -R170.reuse ;  /* 0x0000b4000c467a23 */ /* 0x100fe400000108aa */
[--C-:B------:R-:W-:Y:S01]  /*167f0*/  FFMA.FTZ R76, R13, c[0x0][0x2d0], -R170.reuse ;  /* 0x0000b4000d4c7a23 */ /* 0x100fe200000108aa */
[----:B------:R-:W1:Y:S01]  /*16800*/  MUFU.EX2 R43, R43 ;  /* 0x0000002b002b7308 */ /* 0x000e620000000800 */
[C---:B------:R-:W-:Y:S01]  /*16810*/  FSETP.NEU.FTZ.AND P0, PT, R44.reuse, -INF , PT ;  /* 0xff8000002c00780b */ /* 0x040fe20003f1d000 */
[----:B------:R-:W-:Y:S02]  /*16820*/  FMUL.FTZ R165, R44, c[0x0][0x2d0] ;  /* 0x0000b4002ca57a20 */ /* 0x000fe40000410000 */
[--C-:B------:R-:W-:Y:S01]  /*16830*/  FFMA.FTZ R196, R196, c[0x0][0x2d0], -R173.reuse ;  /* 0x0000b400c4c47a23 */ /* 0x100fe200000108ad */
[----:B------:R-:W-:Y:S01]  /*16840*/  FSEL R4, R44, RZ, P0 ;  /* 0x000000ff2c047208 */ /* 0x000fe20000000000 */
[----:B------:R-:W-:Y:S01]  /*16850*/  FFMA.FTZ R197, R197, c[0x0][0x2d0], -R173 ;  /* 0x0000b400c5c57a23 */ /* 0x000fe200000108ad */
[----:B------:R-:W-:Y:S01]  /*16860*/  FSEL R165, R165, RZ, P0 ;  /* 0x000000ffa5a57208 */ /* 0x000fe20000000000 */
[----:B------:R-:W-:Y:S01]  /*16870*/  FFMA.FTZ R198, R198, c[0x0][0x2d0], -R170 ;  /* 0x0000b400c6c67a23 */ /* 0x000fe200000108aa */
[----:B------:R-:W-:Y:S01]  /*16880*/  PLOP3.LUT P0, PT, PT, PT, UP0, 0x80, 0x0 ;  /* 0x000000000000781c */ /* 0x000fe20003f0f008 */
[----:B------:R-:W2:Y:S01]  /*16890*/  MUFU.EX2 R42, R42 ;  /* 0x0000002a002a7308 */ /* 0x000ea20000000800 */
[----:B------:R-:W-:Y:S02]  /*168a0*/  FADD.FTZ R4, -R4, R164 ;  /* 0x000000a404047221 */ /* 0x000fe40000010100 */
[--C-:B------:R-:W-:Y:S01]  /*168b0*/  FFMA.FTZ R167, R60, c[0x0][0x2d0], -R165.reuse ;  /* 0x0000b4003ca77a23 */ /* 0x100fe200000108a5 */
[----:B---3--:R-:W-:Y:S01]  /*168c0*/  F2FP.BF16.PACK_AB R51, R72, R69 ;  /* 0x000000454833723e */ /* 0x008fe200000010ff */
[----:B------:R-:W-:Y:S02]  /*168d0*/  FMUL.FTZ R4, R4, c[0x0][0x2d0] ;  /* 0x0000b40004047a20 */ /* 0x000fe40000410000 */
[--C-:B------:R-:W-:Y:S02]  /*168e0*/  FFMA.FTZ R82, R10, c[0x0][0x2d0], -R165.reuse ;  /* 0x0000b4000a527a23 */ /* 0x100fe400000108a5 */
[----:B------:R-:W-:Y:S01]  /*168f0*/  FFMA.FTZ R81, R11, c[0x0][0x2d0], -R165 ;  /* 0x0000b4000b517a23 */ /* 0x000fe200000108a5 */
[----:B------:R3:W4:Y:S01]  /*16900*/  MUFU.EX2 R41, R5 ;  /* 0x0000000500297308 */ /* 0x0007220000000800 */
[----:B------:R-:W-:Y:S02]  /*16910*/  FFMA.FTZ R164, R29, c[0x0][0x2d0], -R173 ;  /* 0x0000b4001da47a23 */ /* 0x000fe400000108ad */
[--C-:B------:R-:W-:Y:S02]  /*16920*/  FFMA.FTZ R186, R186, c[0x0][0x2d0], -R165.reuse ;  /* 0x0000b400baba7a23 */ /* 0x100fe400000108a5 */
[C---:B-1----:R-:W-:Y:S02]  /*16930*/  FMUL.FTZ R16, R43.reuse, R148 ;  /* 0x000000942b107220 */ /* 0x042fe40000410000 */
[C---:B------:R-:W-:Y:S02]  /*16940*/  FMUL.FTZ R17, R43.reuse, R149 ;  /* 0x000000952b117220 */ /* 0x040fe40000410000 */
[----:B------:R-:W-:Y:S01]  /*16950*/  FMUL.FTZ R104, R43, R104 ;  /* 0x000000682b687220 */ /* 0x000fe20000410000 */
[----:B------:R1:W5:Y:S01]  /*16960*/  MUFU.EX2 R40, R4 ;  /* 0x0000000400287308 */ /* 0x0003620000000800 */
[--C-:B------:R-:W-:Y:S02]  /*16970*/  FFMA.FTZ R80, R14, c[0x0][0x2d0], -R165.reuse ;  /* 0x0000b4000e507a23 */ /* 0x100fe400000108a5 */
[--C-:B------:R-:W-:Y:S02]  /*16980*/  FFMA.FTZ R79, R15, c[0x0][0x2d0], -R165.reuse ;  /* 0x0000b4000f4f7a23 */ /* 0x100fe400000108a5 */
[C---:B--2---:R-:W-:Y:S02]  /*16990*/  FMUL.FTZ R18, R42.reuse, R150 ;  /* 0x000000962a127220 */ /* 0x044fe40000410000 */
[C---:B------:R-:W-:Y:S02]  /*169a0*/  FMUL.FTZ R19, R42.reuse, R151 ;  /* 0x000000972a137220 */ /* 0x040fe40000410000 */
[----:B------:R-:W-:Y:S01]  /*169b0*/  LDSM.16.MT88.4 R148, [R225+0x2900] ;  /* 0x00290000e194783b */ /* 0x000fe20000004200 */
[----:B------:R-:W-:Y:S01]  /*169c0*/  MUFU.EX2 R78, R78 ;  /* 0x0000004e004e7308 */ /* 0x000fe20000000800 */
[C---:B------:R-:W-:Y:S02]  /*169d0*/  FMUL.FTZ R6, R42.reuse, R162 ;  /* 0x000000a22a067220 */ /* 0x040fe40000410000 */
[----:B------:R-:W-:Y:S02]  /*169e0*/  FMUL.FTZ R7, R42, R163 ;  /* 0x000000a32a077220 */ /* 0x000fe40000410000 */
[----:B---3--:R-:W-:Y:S02]  /*169f0*/  FMUL.FTZ R5, R43, R161 ;  /* 0x000000a12b057220 */ /* 0x008fe40000410000 */
[C---:B----4-:R-:W-:Y:S02]  /*16a00*/  FMUL.FTZ R8, R41.reuse, R156 ;  /* 0x0000009c29087220 */ /* 0x050fe40000410000 */
[C---:B------:R-:W-:Y:S01]  /*16a10*/  FMUL.FTZ R9, R41.reuse, R157 ;  /* 0x0000009d29097220 */ /* 0x040fe20000410000 */
[----:B------:R-:W2:Y:S01]  /*16a20*/  MUFU.EX2 R71, R71 ;  /* 0x0000004700477308 */ /* 0x000ea20000000800 */
[C---:B------:R-:W-:Y:S02]  /*16a30*/  FMUL.FTZ R12, R41.reuse, R152 ;  /* 0x00000098290c7220 */ /* 0x040fe40000410000 */
[----:B------:R-:W-:Y:S02]  /*16a40*/  FMUL.FTZ R13, R41, R153 ;  /* 0x00000099290d7220 */ /* 0x000fe40000410000 */
[----:B-1----:R-:W-:Y:S02]  /*16a50*/  FMUL.FTZ R4, R43, R160 ;  /* 0x000000a02b047220 */ /* 0x002fe40000410000 */
[C---:B-----5:R-:W-:Y:S02]  /*16a60*/  FMUL.FTZ R10, R40.reuse, R158 ;  /* 0x0000009e280a7220 */ /* 0x060fe40000410000 */
[C---:B------:R-:W-:Y:S01]  /*16a70*/  FMUL.FTZ R11, R40.reuse, R159 ;  /* 0x0000009f280b7220 */ /* 0x040fe20000410000 */
[----:B------:R-:W-:Y:S01]  /*16a80*/  MUFU.EX2 R70, R70 ;  /* 0x0000004600467308 */ /* 0x000fe20000000800 */
[C---:B------:R-:W-:Y:S01]  /*16a90*/  FMUL.FTZ R29, R41.reuse, R137 ;  /* 0x00000089291d7220 */ /* 0x040fe20000410000 */
[-C--:B------:R-:W-:Y:S05]  /*16aa0*/  HMMA.16816.F32.BF16 R4, R48, R20.reuse, R4 ;  /* 0x000000143004723c */ /* 0x080fea0000041804 */
[C---:B------:R-:W-:Y:S02]  /*16ab0*/  FMUL.FTZ R14, R40.reuse, R154 ;  /* 0x0000009a280e7220 */ /* 0x040fe40000410000 */
[C---:B------:R-:W-:Y:S01]  /*16ac0*/  FMUL.FTZ R15, R40.reuse, R155 ;  /* 0x0000009b280f7220 */ /* 0x040fe20000410000 */
[----:B------:R-:W1:Y:S01]  /*16ad0*/  MUFU.EX2 R76, R76 ;  /* 0x0000004c004c7308 */ /* 0x000e620000000800 */
[----:B------:R-:W-:Y:S03]  /*16ae0*/  FMUL.FTZ R24, R41, R140 ;  /* 0x0000008c29187220 */ /* 0x000fe60000410000 */
[----:B--2---:R-:W-:Y:S01]  /*16af0*/  F2FP.BF16.PACK_AB R36, R71, R78 ;  /* 0x0000004e4724723e */ /* 0x004fe200000010ff */
[----:B------:R-:W-:Y:S02]  /*16b00*/  FMUL.FTZ R25, R41, R141 ;  /* 0x0000008d29197220 */ /* 0x000fe40000410000 */
[C---:B------:R-:W-:Y:S02]  /*16b10*/  FMUL.FTZ R26, R40.reuse, R142 ;  /* 0x0000008e281a7220 */ /* 0x040fe40000410000 */
[C---:B------:R-:W-:Y:S01]  /*16b20*/  FMUL.FTZ R27, R40.reuse, R143 ;  /* 0x0000008f281b7220 */ /* 0x040fe20000410000 */
[----:B------:R-:W-:Y:S01]  /*16b30*/  MUFU.EX2 R82, R82 ;  /* 0x0000005200527308 */ /* 0x000fe20000000800 */
[C---:B------:R-:W-:Y:S02]  /*16b40*/  FMUL.FTZ R30, R40.reuse, R138 ;  /* 0x0000008a281e7220 */ /* 0x040fe40000410000 */
[----:B------:R-:W-:Y:S02]  /*16b50*/  FMUL.FTZ R31, R40, R139 ;  /* 0x0000008b281f7220 */ /* 0x000fe40000410000 */
[C---:B------:R-:W-:Y:S02]  /*16b60*/  FMUL.FTZ R100, R43.reuse, R100 ;  /* 0x000000642b647220 */ /* 0x040fe40000410000 */
[----:B------:R-:W-:Y:S02]  /*16b70*/  FMUL.FTZ R101, R43, R101 ;  /* 0x000000652b657220 */ /* 0x000fe40000410000 */
[C---:B------:R-:W-:Y:S01]  /*16b80*/  FMUL.FTZ R102, R42.reuse, R102 ;  /* 0x000000662a667220 */ /* 0x040fe20000410000 */
[----:B------:R-:W2:Y:S01]  /*16b90*/  MUFU.EX2 R81, R81 ;  /* 0x0000005100517308 */ /* 0x000ea20000000800 */
[----:B------:R-:W-:Y:S02]  /*16ba0*/  FMUL.FTZ R103, R42, R103 ;  /* 0x000000672a677220 */ /* 0x000fe40000410000 */
[--C-:B------:R-:W-:Y:S01]  /*16bb0*/  FFMA.FTZ R137, R57, c[0x0][0x2d0], -R170.reuse ;  /* 0x0000b40039897a23 */ /* 0x100fe200000108aa */
[----:B-1----:R-:W-:Y:S01]  /*16bc0*/  F2FP.BF16.PACK_AB R38, R76, R70 ;  /* 0x000000464c26723e */ /* 0x002fe200000010ff */
[--C-:B------:R-:W-:Y:S02]  /*16bd0*/  FFMA.FTZ R138, R56, c[0x0][0x2d0], -R170.reuse ;  /* 0x0000b400388a7a23 */ /* 0x100fe400000108aa */
[----:B------:R-:W1:Y:S01]  /*16be0*/  LDSM.16.MT88.4 R56, [R218+0x100] ;  /* 0x00010000da38783b */ /* 0x000e620000004200 */
[----:B------:R-:W-:Y:S02]  /*16bf0*/  FMUL.FTZ R105, R43, R105 ;  /* 0x000000692b697220 */ /* 0x000fe40000410000 */
[----:B------:R-:W-:Y:S01]  /*16c00*/  MUFU.EX2 R80, R80 ;  /* 0x0000005000507308 */ /* 0x000fe20000000800 */
[C---:B------:R-:W-:Y:S02]  /*16c10*/  FMUL.FTZ R106, R42.reuse, R106 ;  /* 0x0000006a2a6a7220 */ /* 0x040fe40000410000 */
[----:B------:R-:W-:Y:S02]  /*16c20*/  FMUL.FTZ R107, R42, R107 ;  /* 0x0000006b2a6b7220 */ /* 0x000fe40000410000 */
[C---:B------:R-:W-:Y:S02]  /*16c30*/  FMUL.FTZ R108, R41.reuse, R108 ;  /* 0x0000006c296c7220 */ /* 0x040fe40000410000 */
[----:B------:R-:W-:Y:S02]  /*16c40*/  FMUL.FTZ R109, R41, R109 ;  /* 0x0000006d296d7220 */ /* 0x000fe40000410000 */
[C---:B------:R-:W-:Y:S01]  /*16c50*/  FMUL.FTZ R110, R40.reuse, R110 ;  /* 0x0000006e286e7220 */ /* 0x040fe20000410000 */
[----:B------:R-:W3:Y:S01]  /*16c60*/  MUFU.EX2 R79, R79 ;  /* 0x0000004f004f7308 */ /* 0x000ee20000000800 */
[----:B------:R-:W-:Y:S02]  /*16c70*/  FMUL.FTZ R111, R40, R111 ;  /* 0x0000006f286f7220 */ /* 0x000fe40000410000 */
[----:B------:R-:W-:Y:S01]  /*16c80*/  FMUL.FTZ R112, R43, R112 ;  /* 0x000000702b707220 */ /* 0x000fe20000410000 */
[----:B--2---:R-:W-:Y:S01]  /*16c90*/  F2FP.BF16.PACK_AB R37, R81, R82 ;  /* 0x000000525125723e */ /* 0x004fe200000010ff */
[C---:B------:R-:W-:Y:S02]  /*16ca0*/  FMUL.FTZ R113, R43.reuse, R113 ;  /* 0x000000712b717220 */ /* 0x040fe40000410000 */
        /* <DEDUP_REMOVED lines=8> */
[----:B------:R-:W-:Y:S01]  /*16d30*/  MUFU.EX2 R138, R138 ;  /* 0x0000008a008a7308 */ /* 0x000fe20000000800 */
[----:B------:R-:W-:Y:S02]  /*16d40*/  FMUL.FTZ R121, R41, R121 ;  /* 0x0000007929797220 */ /* 0x000fe40000410000 */
[C---:B------:R-:W-:Y:S01]  /*16d50*/  FMUL.FTZ R122, R40.reuse, R122 ;  /* 0x0000007a287a7220 */ /* 0x040fe20000410000 */
[----:B---3--:R-:W-:Y:S01]  /*16d60*/  F2FP.BF16.PACK_AB R39, R79, R80 ;  /* 0x000000504f27723e */ /* 0x008fe200000010ff */
[C---:B------:R-:W-:Y:S02]  /*16d70*/  FMUL.FTZ R123, R40.reuse, R123 ;  /* 0x0000007b287b7220 */ /* 0x040fe40000410000 */
[C---:B------:R-:W-:Y:S02]  /*16d80*/  FMUL.FTZ R124, R41.reuse, R124 ;  /* 0x0000007c297c7220 */ /* 0x040fe40000410000 */
[----:B------:R-:W-:Y:S01]  /*16d90*/  FMUL.FTZ R125, R41, R125 ;  /* 0x0000007d297d7220 */ /* 0x000fe20000410000 */
[----:B------:R-:W-:Y:S01]  /*16da0*/  MUFU.EX2 R166, R166 ;  /* 0x000000a600a67308 */ /* 0x000fe20000000800 */
[C---:B------:R-:W-:Y:S04]  /*16db0*/  HMMA.16816.F32.BF16 R8, R36.reuse, R20, R8 ;  /* 0x000000142408723c */ /* 0x040fe80000041808 */
[C---:B------:R-:W-:Y:S02]  /*16dc0*/  FMUL.FTZ R126, R40.reuse, R126 ;  /* 0x0000007e287e7220 */ /* 0x040fe40000410000 */
[----:B------:R-:W-:Y:S02]  /*16dd0*/  FMUL.FTZ R127, R40, R127 ;  /* 0x0000007f287f7220 */ /* 0x000fe40000410000 */
[-C--:B------:R-:W-:Y:S01]  /*16de0*/  HMMA.16816.F32.BF16 R12, R36, R22.reuse, R12 ;  /* 0x00000016240c723c */ /* 0x080fe2000004180c */
[----:B------:R-:W-:Y:S03]  /*16df0*/  MUFU.EX2 R167, R167 ;  /* 0x000000a700a77308 */ /* 0x000fe60000000800 */
[C---:B------:R-:W-:Y:S02]  /*16e00*/  FMUL.FTZ R20, R43.reuse, R144 ;  /* 0x000000902b147220 */ /* 0x040fe40000410000 */
[----:B------:R-:W-:Y:S02]  /*16e10*/  FMUL.FTZ R21, R43, R145 ;  /* 0x000000912b157220 */ /* 0x000fe40000410000 */
[C---:B------:R-:W-:Y:S03]  /*16e20*/  HMMA.16816.F32.BF16 R16, R48.reuse, R22, R16 ;  /* 0x000000163010723c */ /* 0x040fe60000041810 */
[----:B------:R-:W-:Y:S01]  /*16e30*/  MUFU.EX2 R187, R187 ;  /* 0x000000bb00bb7308 */ /* 0x000fe20000000800 */
[--C-:B------:R-:W-:Y:S02]  /*16e40*/  FFMA.FTZ R183, R183, c[0x0][0x2d0], -R165.reuse ;  /* 0x0000b400b7b77a23 */ /* 0x100fe400000108a5 */
[--C-:B------:R-:W-:Y:S02]  /*16e50*/  FFMA.FTZ R181, R181, c[0x0][0x2d0], -R165.reuse ;  /* 0x0000b400b5b57a23 */ /* 0x100fe400000108a5 */
[C---:B------:R-:W-:Y:S04]  /*16e60*/  FMUL.FTZ R22, R42.reuse, R146 ;  /* 0x000000922a167220 */ /* 0x040fe80000410000 */
[----:B------:R-:W-:Y:S01]  /*16e70*/  FMUL.FTZ R23, R42, R147 ;  /* 0x000000932a177220 */ /* 0x000fe20000410000 */
[----:B------:R-:W-:Y:S01]  /*16e80*/  MUFU.EX2 R184, R184 ;  /* 0x000000b800b87308 */ /* 0x000fe20000000800 */
[--C-:B------:R-:W-:Y:S02]  /*16e90*/  FFMA.FTZ R179, R179, c[0x0][0x2d0], -R165.reuse ;  /* 0x0000b400b3b37a23 */ /* 0x100fe400000108a5 */
[--C-:B------:R-:W-:Y:S02]  /*16ea0*/  FFMA.FTZ R199, R199, c[0x0][0x2d0], -R170.reuse ;  /* 0x0000b400c7c77a23 */ /* 0x100fe400000108aa */
[--C-:B------:R-:W-:Y:S01]  /*16eb0*/  FFMA.FTZ R201, R201, c[0x0][0x2d0], -R170.reuse ;  /* 0x0000b400c9c97a23 */ /* 0x100fe200000108aa */
        /* <DEDUP_REMOVED lines=8> */
[--C-:B------:R-:W-:Y:S02]  /*16f40*/  FFMA.FTZ R32, R28, c[0x0][0x2d0], -R170.reuse ;  /* 0x0000b4001c207a23 */ /* 0x100fe400000108aa */
[C---:B------:R-:W-:Y:S03]  /*16f50*/  FMUL.FTZ R28, R41.reuse, R136 ;  /* 0x00000088291c7220 */ /* 0x040fe60000410000 */
[----:B------:R-:W-:Y:S02]  /*16f60*/  FMUL.FTZ R33, R41, R133 ;  /* 0x0000008529217220 */ /* 0x000fe40000410000 */
[----:B------:R-:W-:Y:S02]  /*16f70*/  FFMA.FTZ R133, R193, c[0x0][0x2d0], -R165 ;  /* 0x0000b400c1857a23 */ /* 0x000fe400000108a5 */
[-C--:B------:R-:W-:Y:S01]  /*16f80*/  HMMA.16816.F32.BF16 R28, R36, R34.reuse, R28 ;  /* 0x00000022241c723c */ /* 0x080fe2000004181c */
[----:B------:R2:W3:Y:S02]  /*16f90*/  MUFU.EX2 R136, R32 ;  /* 0x0000002000887308 */ /* 0x0004e40000000800 */
[----:B------:R-:W-:Y:S02]  /*16fa0*/  FFMA.FTZ R193, R65, c[0x0][0x2d0], -R173 ;  /* 0x0000b40041c17a23 */ /* 0x000fe400000108ad */
[----:B------:R-:W-:Y:S02]  /*16fb0*/  FFMA.FTZ R244, R244, c[0x0][0x2d0], -R165 ;  /* 0x0000b400f4f47a23 */ /* 0x000fe400000108a5 */
[--C-:B------:R-:W-:Y:S01]  /*16fc0*/  FFMA.FTZ R251, R251, c[0x0][0x2d0], -R173.reuse ;  /* 0x0000b400fbfb7a23 */ /* 0x100fe200000108ad */
[C---:B------:R-:W-:Y:S03]  /*16fd0*/  HMMA.16816.F32.BF16 R100, R48.reuse, R34, R100 ;  /* 0x000000223064723c */ /* 0x040fe60000041864 */
[----:B------:R-:W-:Y:S01]  /*16fe0*/  MUFU.EX2 R133, R133 ;  /* 0x0000008500857308 */ /* 0x000fe20000000800 */
[--C-:B------:R-:W-:Y:S02]  /*16ff0*/  FFMA.FTZ R250, R250, c[0x0][0x2d0], -R173.reuse ;  /* 0x0000b400fafa7a23 */ /* 0x100fe400000108ad */
[----:B------:R-:W-:Y:S02]  /*17000*/  FFMA.FTZ R208, R208, c[0x0][0x2d0], -R173 ;  /* 0x0000b400d0d07a23 */ /* 0x000fe400000108ad */
[-C--:B------:R-:W-:Y:S04]  /*17010*/  HMMA.16816.F32.BF16 R104, R48, R52.reuse, R104 ;  /* 0x000000343068723c */ /* 0x080fe80000041868 */
[----:B------:R-:W-:Y:S01]  /*17020*/  FMUL.FTZ R34, R40, R134 ;  /* 0x0000008628227220 */ /* 0x000fe20000410000 */
[----:B------:R-:W-:Y:S01]  /*17030*/  MUFU.EX2 R186, R186 ;  /* 0x000000ba00ba7308 */ /* 0x000fe20000000800 */
[--C-:B------:R-:W-:Y:S02]  /*17040*/  FFMA.FTZ R134, R66, c[0x0][0x2d0], -R165.reuse ;  /* 0x0000b40042867a23 */ /* 0x100fe400000108a5 */
[C---:B------:R-:W-:Y:S04]  /*17050*/  HMMA.16816.F32.BF16 R108, R36.reuse, R52, R108 ;  /* 0x00000034246c723c */ /* 0x040fe8000004186c */
[----:B--2---:R-:W-:Y:S02]  /*17060*/  FMUL.FTZ R32, R41, R132 ;  /* 0x0000008429207220 */ /* 0x004fe40000410000 */
[----:B------:R-:W-:Y:S01]  /*17070*/  FMUL.FTZ R35, R40, R135 ;  /* 0x0000008728237220 */ /* 0x000fe20000410000 */
[----:B------:R-:W2:Y:S01]  /*17080*/  MUFU.EX2 R134, R134 ;  /* 0x0000008600867308 */ /* 0x000ea20000000800 */
[----:B------:R-:W-:Y:S02]  /*17090*/  FFMA.FTZ R135, R61, c[0x0][0x2d0], -R165 ;  /* 0x0000b4003d877a23 */ /* 0x000fe400000108a5 */
[----:B------:R-:W-:Y:S02]  /*170a0*/  LDSM.16.MT88.4 R60, [R220+0x900] ;  /* 0x00090000dc3c783b */ /* 0x000fe40000004200 */
[----:B------:R-:W-:Y:S01]  /*170b0*/  FFMA.FTZ R206, R206, c[0x0][0x2d0], -R173 ;  /* 0x0000b400cece7a23 */ /* 0x000fe200000108ad */
[-C--:B------:R-:W-:Y:S03]  /*170c0*/  HMMA.16816.F32.BF16 R32, R36, R54.reuse, R32 ;  /* 0x000000362420723c */ /* 0x080fe60000041820 */
[--C-:B------:R-:W-:Y:S01]  /*170d0*/  FFMA.FTZ R249, R249, c[0x0][0x2d0], -R170.reuse ;  /* 0x0000b400f9f97a23 */ /* 0x100fe200000108aa */
[----:B------:R-:W-:Y:S01]  /*170e0*/  MUFU.EX2 R135, R135 ;  /* 0x0000008700877308 */ /* 0x000fe20000000800 */
[--C-:B------:R-:W-:Y:S02]  /*170f0*/  FFMA.FTZ R246, R246, c[0x0][0x2d0], -R170.reuse ;  /* 0x0000b400f6f67a23 */ /* 0x100fe400000108aa */
[--C-:B------:R-:W-:Y:S01]  /*17100*/  FFMA.FTZ R243, R243, c[0x0][0x2d0], -R170.reuse ;  /* 0x0000b400f3f37a23 */ /* 0x100fe200000108aa */
[C---:B------:R-:W-:Y:S01]  /*17110*/  HMMA.16816.F32.BF16 R112, R48.reuse, R54, R112 ;  /* 0x000000363070723c */ /* 0x040fe20000041870 */
[----:B------:R-:W4:Y:S03]  /*17120*/  LDSM.16.MT88.4 R52, [R225+0x900] ;  /* 0x00090000e134783b */ /* 0x000f260000004200 */
[----:B------:R-:W-:Y:S02]  /*17130*/  FFMA.FTZ R210, R210, c[0x0][0x2d0], -R170 ;  /* 0x0000b400d2d27a23 */ /* 0x000fe400000108aa */
[----:B------:R5:W-:Y:S01]  /*17140*/  MUFU.EX2 R132, R192 ;  /* 0x000000c000847308 */ /* 0x000be20000000800 */
[--C-:B------:R-:W-:Y:S01]  /*17150*/  FFMA.FTZ R248, R248, c[0x0][0x2d0], -R165.reuse ;  /* 0x0000b400f8f87a23 */ /* 0x100fe200000108a5 */
[-C--:B-1----:R-:W-:Y:S04]  /*17160*/  HMMA.16816.F32.BF16 R116, R48, R56.reuse, R116 ;  /* 0x000000383074723c */ /* 0x082fe80000041874 */
[--C-:B------:R-:W-:Y:S02]  /*17170*/  FFMA.FTZ R245, R245, c[0x0][0x2d0], -R165.reuse ;  /* 0x0000b400f5f57a23 */ /* 0x100fe400000108a5 */
[--C-:B------:R-:W-:Y:S02]  /*17180*/  FFMA.FTZ R242, R242, c[0x0][0x2d0], -R165.reuse ;  /* 0x0000b400f2f27a23 */ /* 0x100fe400000108a5 */
[C---:B------:R-:W-:Y:S01]  /*17190*/  HMMA.16816.F32.BF16 R120, R36.reuse, R56, R120 ;  /* 0x000000382478723c */ /* 0x040fe20000041878 */
[----:B------:R-:W-:Y:S03]  /*171a0*/  MUFU.EX2 R83, R83 ;  /* 0x0000005300537308 */ /* 0x000fe60000000800 */
[----:B------:R-:W-:Y:S02]  /*171b0*/  FFMA.FTZ R209, R209, c[0x0][0x2d0], -R165 ;  /* 0x0000b400d1d17a23 */ /* 0x000fe400000108a5 */
[--C-:B------:R-:W-:Y:S01]  /*171c0*/  FFMA.FTZ R190, R190, c[0x0][0x2d0], -R173.reuse ;  /* 0x0000b400bebe7a23 */ /* 0x100fe200000108ad */
[----:B---3--:R-:W-:Y:S01]  /*171d0*/  F2FP.BF16.PACK_AB R56, R137, R136 ;  /* 0x000000888938723e */ /* 0x008fe200000010ff */
[-C--:B------:R-:W-:Y:S03]  /*171e0*/  HMMA.16816.F32.BF16 R124, R36, R58.reuse, R124 ;  /* 0x0000003a247c723c */ /* 0x080fe6000004187c */
[----:B------:R-:W1:Y:S01]  /*171f0*/  MUFU.EX2 R85, R85 ;  /* 0x0000005500557308 */ /* 0x000e620000000800 */
[----:B--2---:R-:W-:Y:S01]  /*17200*/  F2FP.BF16.PACK_AB R57, R134, R133 ;  /* 0x000000858639723e */ /* 0x004fe200000010ff */
[--C-:B------:R-:W-:Y:S02]  /*17210*/  FFMA.FTZ R188, R188, c[0x0][0x2d0], -R173.reuse ;  /* 0x0000b400bcbc7a23 */ /* 0x100fe400000108ad */
[C---:B------:R-:W-:Y:S02]  /*17220*/  FMUL.FTZ R36, R43.reuse, R128 ;  /* 0x000000802b247220 */ /* 0x040fe40000410000 */
[----:B------:R-:W-:Y:S03]  /*17230*/  FMUL.FTZ R37, R43, R129 ;  /* 0x000000812b257220 */ /* 0x000fe60000410000 */
[C---:B------:R-:W-:Y:S01]  /*17240*/  FMUL.FTZ R38, R42.reuse, R130 ;  /* 0x000000822a267220 */ /* 0x040fe20000410000 */
[----:B------:R-:W-:Y:S01]  /*17250*/  MUFU.EX2 R95, R95 ;  /* 0x0000005f005f7308 */ /* 0x000fe20000000800 */
[----:B------:R-:W-:Y:S02]  /*17260*/  FMUL.FTZ R39, R42, R131 ;  /* 0x000000832a277220 */ /* 0x000fe40000410000 */
[--C-:B-----5:R-:W-:Y:S02]  /*17270*/  FFMA.FTZ R192, R64, c[0x0][0x2d0], -R173.reuse ;  /* 0x0000b40040c07a23 */ /* 0x120fe400000108ad */
[----:B------:R-:W2:Y:S01]  /*17280*/  LDSM.16.MT88.4 R64, [R219+0x900] ;  /* 0x00090000db40783b */ /* 0x000ea20000004200 */
[--C-:B------:R-:W-:Y:S02]  /*17290*/  FFMA.FTZ R178, R178, c[0x0][0x2d0], -R173.reuse ;  /* 0x0000b400b2b27a23 */ /* 0x100fe400000108ad */
[----:B------:R-:W-:Y:S02]  /*172a0*/  HMMA.16816.F32.BF16 R36, R48, R58, R36 ;  /* 0x0000003a3024723c */ /* 0x000fe40000041824 */
[----:B------:R-:W3:Y:S02]  /*172b0*/  MUFU.EX2 R164, R164 ;  /* 0x000000a400a47308 */ /* 0x000ee40000000800 */
[--C-:B------:R-:W-:Y:S02]  /*172c0*/  FFMA.FTZ R177, R177, c[0x0][0x2d0], -R173.reuse ;  /* 0x0000b400b1b17a23 */ /* 0x100fe400000108ad */
[--C-:B------:R-:W-:Y:S01]  /*172d0*/  FFMA.FTZ R171, R171, c[0x0][0x2d0], -R173.reuse ;  /* 0x0000b400abab7a23 */ /* 0x100fe200000108ad */
[----:B------:R-:W-:Y:S01]  /*172e0*/  F2FP.BF16.PACK_AB R48, R84, R77 ;  /* 0x0000004d5430723e */ /* 0x000fe200000010ff */
[--C-:B------:R-:W-:Y:S01]  /*172f0*/  FFMA.FTZ R169, R169, c[0x0][0x2d0], -R173.reuse ;  /* 0x0000b400a9a97a23 */ /* 0x100fe200000108ad */
[----:B-1----:R-:W-:Y:S03]  /*17300*/  F2FP.BF16.PACK_AB R49, R85, R83 ;  /* 0x000000535531723e */ /* 0x002fe600000010ff */
[----:B------:R-:W-:Y:S01]  /*17310*/  F2FP.BF16.PACK_AB R50, R87, R86 ;  /* 0x000000565732723e */ /* 0x000fe200000010ff */
[----:B------:R-:W-:Y:S01]  /*17320*/  MUFU.EX2 R183, R183 ;  /* 0x000000b700b77308 */ /* 0x000fe20000000800 */
[----:B------:R-:W-:Y:S01]  /*17330*/  F2FP.BF16.PACK_AB R58, R166, R138 ;  /* 0x0000008aa63a723e */ /* 0x000fe200000010ff */
[--C-:B------:R-:W-:Y:S01]  /*17340*/  FFMA.FTZ R97, R98, c[0x0][0x2d0], -R173.reuse ;  /* 0x0000b40062617a23 */ /* 0x100fe200000108ad */
[----:B------:R-:W-:Y:S01]  /*17350*/  F2FP.BF16.PACK_AB R59, R167, R135 ;  /* 0x00000087a73b723e */ /* 0x000fe200000010ff */
[----:B------:R-:W-:Y:S02]  /*17360*/  FFMA.FTZ R173, R99, c[0x0][0x2d0], -R173 ;  /* 0x0000b40063ad7a23 */ /* 0x000fe400000108ad */
[----:B------:R-:W-:Y:S02]  /*17370*/  FFMA.FTZ R78, R41, R239, R78 ;  /* 0x000000ef294e7223 */ /* 0x000fe4000001004e */
[----:B------:R-:W-:Y:S02]  /*17380*/  FFMA.FTZ R74, R43, R241, R74 ;  /* 0x000000f12b4a7223 */ /* 0x000fe4000001004a */
[----:B------:R-:W-:Y:S01]  /*17390*/  MUFU.EX2 R181, R181 ;  /* 0x000000b500b57308 */ /* 0x000fe20000000800 */
[----:B------:R-:W-:Y:S01]  /*173a0*/  FADD.FTZ R78, R71, R78 ;  /* 0x0000004e474e7221 */ /* 0x000fe20000010000 */
[----:B---3--:R-:W-:Y:S01]  /*173b0*/  F2FP.BF16.PACK_AB R51, R164, R95 ;  /* 0x0000005fa433723e */ /* 0x008fe200000010ff */
[----:B------:R-:W-:Y:S02]  /*173c0*/  FADD.FTZ R74, R68, R74 ;  /* 0x0000004a444a7221 */ /* 0x000fe40000010000 */
[----:B------:R-:W-:Y:S02]  /*173d0*/  FADD.FTZ R78, R70, R78 ;  /* 0x0000004e464e7221 */ /* 0x000fe40000010000 */
[----:B------:R-:W-:Y:S02]  /*173e0*/  FADD.FTZ R74, R47, R74 ;  /* 0x0000004a2f4a7221 */ /* 0x000fe40000010000 */
[-C--:B----4-:R-:W-:Y:S01]  /*173f0*/  HMMA.16816.F32.BF16 R4, R48, R52.reuse, R4 ;  /* 0x000000343004723c */ /* 0x090fe20000041804 */
[----:B------:R-:W-:Y:S02]  /*17400*/  MUFU.EX2 R179, R179 ;  /* 0x000000b300b37308 */ /* 0x000fe40000000800 */
[----:B------:R-:W-:Y:S02]  /*17410*/  FADD.FTZ R78, R76, R78 ;  /* 0x0000004e4c4e7221 */ /* 0x000fe40000010000 */
[----:B------:R-:W-:Y:S02]  /*17420*/  FADD.FTZ R74, R46, R74 ;  /* 0x0000004a2e4a7221 */ /* 0x000fe40000010000 */
[----:B------:R-:W-:Y:S01]  /*17430*/  FFMA.FTZ R82, R40, R238, R82 ;  /* 0x000000ee28527223 */ /* 0x000fe20000010052 */
[C---:B------:R-:W-:Y:S03]  /*17440*/  HMMA.16816.F32.BF16 R8, R56.reuse, R52, R8 ;  /* 0x000000343808723c */ /* 0x040fe60000041808 */
[----:B------:R-:W-:Y:S01]  /*17450*/  MUFU.EX2 R193, R193 ;  /* 0x000000c100c17308 */ /* 0x000fe20000000800 */
[----:B------:R-:W-:Y:S02]  /*17460*/  FADD.FTZ R78, R136, R78 ;  /* 0x0000004e884e7221 */ /* 0x000fe40000010000 */
[----:B------:R-:W-:Y:S02]  /*17470*/  FADD.FTZ R74, R77, R74 ;  /* 0x0000004a4d4a7221 */ /* 0x000fe40000010000 */
[-C--:B------:R-:W-:Y:S04]  /*17480*/  HMMA.16816.F32.BF16 R12, R56, R54.reuse, R12 ;  /* 0x00000036380c723c */ /* 0x080fe8000004180c */
[----:B------:R-:W-:Y:S01]  /*17490*/  FADD.FTZ R82, R81, R82 ;  /* 0x0000005251527221 */ /* 0x000fe20000010000 */
[----:B------:R-:W-:Y:S01]  /*174a0*/  MUFU.EX2 R192, R192 ;  /* 0x000000c000c07308 */ /* 0x000fe20000000800 */
[----:B------:R-:W-:Y:S02]  /*174b0*/  FADD.FTZ R78, R137, R78 ;  /* 0x0000004e894e7221 */ /* 0x000fe40000010000 */
[C---:B------:R-:W-:Y:S01]  /*174c0*/  HMMA.16816.F32.BF16 R16, R48.reuse, R54, R16 ;  /* 0x000000363010723c */ /* 0x040fe20000041810 */
[----:B------:R-:W1:Y:S03]  /*174d0*/  LDSM.16.MT88.4 R52, [R218+0x900] ;  /* 0x00090000da34783b */ /* 0x000e660000004200 */
[----:B------:R-:W-:Y:S02]  /*174e0*/  FFMA.FTZ R73, R42, R240, R73 ;  /* 0x000000f02a497223 */ /* 0x000fe40000010049 */
[----:B------:R-:W-:Y:S01]  /*174f0*/  FADD.FTZ R74, R84, R74 ;  /* 0x0000004a544a7221 */ /* 0x000fe20000010000 */
[----:B------:R-:W-:Y:S01]  /*17500*/  MUFU.EX2 R196, R196 ;  /* 0x000000c400c47308 */ /* 0x000fe20000000800 */
[-C--:B------:R-:W-:Y:S04]  /*17510*/  HMMA.16816.F32.BF16 R20, R48, R60.reuse, R20 ;  /* 0x0000003c3014723c */ /* 0x080fe80000041814 */
[----:B------:R-:W-:Y:S02]  /*17520*/  FADD.FTZ R82, R80, R82 ;  /* 0x0000005250527221 */ /* 0x000fe40000010000 */
[----:B------:R-:W-:Y:S02]  /*17530*/  FADD.FTZ R78, R138, R78 ;  /* 0x0000004e8a4e7221 */ /* 0x000fe40000010000 */
[C---:B------:R-:W-:Y:S01]  /*17540*/  HMMA.16816.F32.BF16 R24, R56.reuse, R60, R24 ;  /* 0x0000003c3818723c */ /* 0x040fe20000041818 */
[----:B------:R-:W-:Y:S03]  /*17550*/  MUFU.EX2 R197, R197 ;  /* 0x000000c500c57308 */ /* 0x000fe60000000800 */
[----:B------:R-:W-:Y:S02]  /*17560*/  FADD.FTZ R73, R75, R73 ;  /* 0x000000494b497221 */ /* 0x000fe40000010000 */
[----:B------:R-:W-:Y:S02]  /*17570*/  FADD.FTZ R74, R86, R74 ;  /* 0x0000004a564a7221 */ /* 0x000fe40000010000 */
[-C--:B------:R-:W-:Y:S03]  /*17580*/  HMMA.16816.F32.BF16 R28, R56, R62.reuse, R28 ;  /* 0x0000003e381c723c */ /* 0x080fe6000004181c */
[----:B------:R-:W3:Y:S01]  /*17590*/  MUFU.EX2 R198, R198 ;  /* 0x000000c600c67308 */ /* 0x000ee20000000800 */
[----:B------:R-:W-:Y:S02]  /*175a0*/  FADD.FTZ R82, R79, R82 ;  /* 0x000000524f527221 */ /* 0x000fe40000010000 */
[----:B------:R-:W-:Y:S02]  /*175b0*/  FADD.FTZ R73, R69, R73 ;  /* 0x0000004945497221 */ /* 0x000fe40000010000 */
[C---:B------:R-:W-:Y:S01]  /*175c0*/  HMMA.16816.F32.BF16 R100, R48.reuse, R62, R100 ;  /* 0x0000003e3064723c */ /* 0x040fe20000041864 */
[----:B------:R-:W4:Y:S03]  /*175d0*/  LDSM.16.MT88.4 R60, [R225+0x1100] ;  /* 0x00110000e13c783b */ /* 0x000f260000004200 */
        /* <DEDUP_REMOVED lines=11> */
[----:B------:R-:W-:Y:S03]  /*17690*/  MUFU.EX2 R202, R202 ;  /* 0x000000ca00ca7308 */ /* 0x000fe60000000800 */
[----:B------:R-:W-:Y:S02]  /*176a0*/  FADD.FTZ R73, R85, R73 ;  /* 0x0000004955497221 */ /* 0x000fe40000010000 */
[----:B------:R-:W-:Y:S01]  /*176b0*/  FADD.FTZ R133, R167, R133 ;  /* 0x00000085a7857221 */ /* 0x000fe20000010000 */
[----:B------:R-:W-:Y:S01]  /*176c0*/  MOV R167, R3 ;  /* 0x0000000300a77202 */ /* 0x000fe20000000f00 */
[C---:B------:R-:W-:Y:S01]  /*176d0*/  HMMA.16816.F32.BF16 R112, R48.reuse, R66, R112 ;  /* 0x000000423070723c */ /* 0x040fe20000041870 */
[----:B------:R-:W-:Y:S02]  /*176e0*/  LDSM.16.MT88.4 R64, [R219+0x1100] ;  /* 0x00110000db40783b */ /* 0x000fe40000004200 */
[----:B------:R-:W2:Y:S01]  /*176f0*/  MUFU.EX2 R205, R205 ;  /* 0x000000cd00cd7308 */ /* 0x000ea20000000800 */
[----:B------:R-:W-:Y:S02]  /*17700*/  FADD.FTZ R73, R95, R73 ;  /* 0x000000495f497221 */ /* 0x000fe40000010000 */
[----:B------:R-:W-:Y:S01]  /*17710*/  FADD.FTZ R78, R166, R78 ;  /* 0x0000004ea64e7221 */ /* 0x000fe20000010000 */
[----:B------:R-:W-:Y:S01]  /*17720*/  MOV R166, R2 ;  /* 0x0000000200a67202 */ /* 0x000fe20000000f00 */
[-C--:B-1----:R-:W-:Y:S04]  /*17730*/  HMMA.16816.F32.BF16 R116, R48, R52.reuse, R116 ;  /* 0x000000343074723c */ /* 0x082fe80000041874 */
[----:B------:R-:W-:Y:S01]  /*17740*/  FADD.FTZ R73, R164, R73 ;  /* 0x00000049a4497221 */ /* 0x000fe20000010000 */
[----:B------:R-:W1:Y:S01]  /*17750*/  MUFU.EX2 R207, R207 ;  /* 0x000000cf00cf7308 */ /* 0x000e620000000800 */
[----:B---3--:R-:W-:Y:S01]  /*17760*/  FADD.FTZ R78, R198, R78 ;  /* 0x0000004ec64e7221 */ /* 0x008fe20000010000 */
[----:B------:R-:W-:Y:S01]  /*17770*/  MOV R164, R44 ;  /* 0x0000002c00a47202 */ /* 0x000fe20000000f00 */
[C---:B------:R-:W-:Y:S04]  /*17780*/  HMMA.16816.F32.BF16 R120, R56.reuse, R52, R120 ;  /* 0x000000343878723c */ /* 0x040fe80000041878 */
[C---:B-----5:R-:W-:Y:S03]  /*17790*/  FADD.FTZ R78, R199.reuse, R78 ;  /* 0x0000004ec74e7221 */ /* 0x060fe60000010000 */
[----:B------:R-:W-:Y:S01]  /*177a0*/  MUFU.EX2 R211, R211 ;  /* 0x000000d300d37308 */ /* 0x000fe20000000800 */
[-C--:B------:R-:W-:Y:S01]  /*177b0*/  HMMA.16816.F32.BF16 R124, R56, R54.reuse, R124 ;  /* 0x00000036387c723c */ /* 0x080fe2000004187c */
[----:B------:R-:W3:Y:S03]  /*177c0*/  LDSM.16.MT88.4 R56, [R220+0x1100] ;  /* 0x00110000dc38783b */ /* 0x000ee60000004200 */
[----:B------:R-:W-:Y:S01]  /*177d0*/  F2FP.BF16.PACK_AB R52, R199, R198 ;  /* 0x000000c6c734723e */ /* 0x000fe200000010ff */
[----:B--2---:R-:W-:Y:S02]  /*177e0*/  FADD.FTZ R133, R205, R133 ;  /* 0x00000085cd857221 */ /* 0x004fe40000010000 */
[----:B------:R-:W-:Y:S01]  /*177f0*/  FADD.FTZ R78, R201, R78 ;  /* 0x0000004ec94e7221 */ /* 0x000fe20000010000 */
[----:B------:R-:W-:Y:S01]  /*17800*/  HMMA.16816.F32.BF16 R36, R48, R54, R36 ;  /* 0x000000363024723c */ /* 0x000fe20000041824 */
[----:B------:R-:W2:Y:S03]  /*17810*/  MUFU.EX2 R244, R244 ;  /* 0x000000f400f47308 */ /* 0x000ea60000000800 */
[----:B------:R-:W-:Y:S01]  /*17820*/  FADD.FTZ R78, R202, R78 ;  /* 0x0000004eca4e7221 */ /* 0x000fe20000010000 */
[C---:B-1----:R-:W-:Y:S01]  /*17830*/  F2FP.BF16.PACK_AB R53, R207.reuse, R205 ;  /* 0x000000cdcf35723e */ /* 0x042fe200000010ff */
[----:B------:R-:W-:Y:S01]  /*17840*/  FADD.FTZ R133, R207, R133 ;  /* 0x00000085cf857221 */ /* 0x000fe20000010000 */
[C---:B------:R-:W-:Y:S01]  /*17850*/  F2FP.BF16.PACK_AB R48, R189.reuse, R132 ;  /* 0x00000084bd30723e */ /* 0x040fe200000010ff */
[----:B------:R-:W-:Y:S01]  /*17860*/  FADD.FTZ R132, R132, R74 ;  /* 0x0000004a84847221 */ /* 0x000fe20000010000 */
[----:B------:R-:W-:Y:S02]  /*17870*/  F2FP.BF16.PACK_AB R49, R192, R193 ;  /* 0x000000c1c031723e */ /* 0x000fe400000010ff */
[----:B------:R-:W1:Y:S01]  /*17880*/  MUFU.EX2 R251, R251 ;  /* 0x000000fb00fb7308 */ /* 0x000e620000000800 */
[----:B------:R-:W-:Y:S01]  /*17890*/  F2FP.BF16.PACK_AB R50, R194, R195 ;  /* 0x000000c3c232723e */ /* 0x000fe200000010ff */
[----:B------:R-:W-:Y:S01]  /*178a0*/  FADD.FTZ R132, R189, R132 ;  /* 0x00000084bd847221 */ /* 0x000fe20000010000 */
[----:B------:R-:W-:Y:S01]  /*178b0*/  F2FP.BF16.PACK_AB R51, R197, R196 ;  /* 0x000000c4c533723e */ /* 0x000fe200000010ff */
[----:B------:R-:W-:Y:S01]  /*178c0*/  FADD.FTZ R193, R193, R73 ;  /* 0x00000049c1c17221 */ /* 0x000fe20000010000 */
[----:B------:R-:W-:Y:S01]  /*178d0*/  F2FP.BF16.PACK_AB R54, R202, R201 ;  /* 0x000000c9ca36723e */ /* 0x000fe200000010ff */
[----:B------:R-:W-:Y:S02]  /*178e0*/  FADD.FTZ R132, R195, R132 ;  /* 0x00000084c3847221 */ /* 0x000fe40000010000 */
[----:B------:R-:W-:Y:S02]  /*178f0*/  FADD.FTZ R193, R192, R193 ;  /* 0x000000c1c0c17221 */ /* 0x000fe40000010000 */
[-C--:B----4-:R-:W-:Y:S01]  /*17900*/  HMMA.16816.F32.BF16 R4, R48, R60.reuse, R4 ;  /* 0x0000003c3004723c */ /* 0x090fe20000041804 */
[----:B------:R-:W4:Y:S02]  /*17910*/  MUFU.EX2 R250, R250 ;  /* 0x000000fa00fa7308 */ /* 0x000f240000000800 */
[----:B------:R-:W-:Y:S01]  /*17920*/  FADD.FTZ R132, R194, R132 ;  /* 0x00000084c2847221 */ /* 0x000fe20000010000 */
[----:B--2---:R-:W-:Y:S01]  /*17930*/  F2FP.BF16.PACK_AB R55, R244, R211 ;  /* 0x000000d3f437723e */ /* 0x004fe200000010ff */
[----:B------:R-:W-:Y:S02]  /*17940*/  FADD.FTZ R211, R211, R133 ;  /* 0x00000085d3d37221 */ /* 0x000fe40000010000 */
[----:B------:R-:W-:Y:S02]  /*17950*/  FADD.FTZ R132, R204, R132 ;  /* 0x00000084cc847221 */ /* 0x000fe40000010000 */
[----:B------:R-:W-:Y:S02]  /*17960*/  FADD.FTZ R193, R196, R193 ;  /* 0x000000c1c4c17221 */ /* 0x000fe40000010000 */
[C---:B------:R-:W-:Y:S01]  /*17970*/  HMMA.16816.F32.BF16 R8, R52.reuse, R60, R8 ;  /* 0x0000003c3408723c */ /* 0x040fe20000041808 */
[----:B------:R-:W-:Y:S03]  /*17980*/  MUFU.EX2 R200, R200 ;  /* 0x000000c800c87308 */ /* 0x000fe60000000800 */
[----:B------:R-:W-:Y:S02]  /*17990*/  FADD.FTZ R193, R197, R193 ;  /* 0x000000c1c5c17221 */ /* 0x000fe40000010000 */
[----:B------:R-:W-:Y:S02]  /*179a0*/  FADD.FTZ R211, R244, R211 ;  /* 0x000000d3f4d37221 */ /* 0x000fe40000010000 */
[-C--:B------:R-:W-:Y:S03]  /*179b0*/  HMMA.16816.F32.BF16 R12, R52, R62.reuse, R12 ;  /* 0x0000003e340c723c */ /* 0x080fe6000004180c */
[----:B------:R-:W2:Y:S01]  /*179c0*/  MUFU.EX2 R208, R208 ;  /* 0x000000d000d07308 */ /* 0x000ea20000000800 */
[----:B-1----:R-:W-:Y:S04]  /*179d0*/  FADD.FTZ R193, R251, R193 ;  /* 0x000000c1fbc17221 */ /* 0x002fe80000010000 */
[C---:B------:R-:W-:Y:S01]  /*179e0*/  HMMA.16816.F32.BF16 R16, R48.reuse, R62, R16 ;  /* 0x0000003e3010723c */ /* 0x040fe20000041810 */
[----:B------:R-:W1:Y:S03]  /*179f0*/  LDSM.16.MT88.4 R60, [R218+0x1100] ;  /* 0x00110000da3c783b */ /* 0x000e660000004200 */
[----:B----4-:R-:W-:Y:S01]  /*17a00*/  FADD.FTZ R193, R250, R193 ;  /* 0x000000c1fac17221 */ /* 0x010fe20000010000 */
[----:B------:R-:W4:Y:S03]  /*17a10*/  MUFU.EX2 R206, R206 ;  /* 0x000000ce00ce7308 */ /* 0x000f260000000800 */
[-C--:B---3--:R-:W-:Y:S07]  /*17a20*/  HMMA.16816.F32.BF16 R20, R48, R56.reuse, R20 ;  /* 0x000000383014723c */ /* 0x088fee0000041814 */
[----:B------:R-:W3:Y:S01]  /*17a30*/  MUFU.EX2 R249, R249 ;  /* 0x000000f900f97308 */ /* 0x000ee20000000800 */
[C---:B------:R-:W-:Y:S04]  /*17a40*/  HMMA.16816.F32.BF16 R24, R52.reuse, R56, R24 ;  /* 0x000000383418723c */ /* 0x040fe80000041818 */
[----:B--2---:R-:W-:Y:S04]  /*17a50*/  FADD.FTZ R193, R208, R193 ;  /* 0x000000c1d0c17221 */ /* 0x004fe80000010000 */
[-C--:B------:R-:W-:Y:S01]  /*17a60*/  HMMA.16816.F32.BF16 R28, R52, R58.reuse, R28 ;  /* 0x0000003a341c723c */ /* 0x080fe2000004181c */
[----:B------:R-:W2:Y:S03]  /*17a70*/  MUFU.EX2 R246, R246 ;  /* 0x000000f600f67308 */ /* 0x000ea60000000800 */
[----:B----4-:R-:W-:Y:S04]  /*17a80*/  FADD.FTZ R193, R206, R193 ;  /* 0x000000c1cec17221 */ /* 0x010fe80000010000 */
[C---:B------:R-:W-:Y:S01]  /*17a90*/  HMMA.16816.F32.BF16 R100, R48.reuse, R58, R100 ;  /* 0x0000003a3064723c */ /* 0x040fe20000041864 */
[----:B------:R-:W4:Y:S02]  /*17aa0*/  LDSM.16.MT88.4 R56, [R225+0x1900] ;  /* 0x00190000e138783b */ /* 0x000f240000004200 */
[----:B------:R-:W5:Y:S01]  /*17ab0*/  MUFU.EX2 R243, R243 ;  /* 0x000000f300f37308 */ /* 0x000f620000000800 */
[----:B---3--:R-:W-:Y:S04]  /*17ac0*/  FADD.FTZ R78, R249, R78 ;  /* 0x0000004ef94e7221 */ /* 0x008fe80000010000 */
[-C--:B------:R-:W-:Y:S05]  /*17ad0*/  HMMA.16816.F32.BF16 R104, R48, R64.reuse, R104 ;  /* 0x000000403068723c */ /* 0x080fea0000041868 */
[----:B------:R-:W3:Y:S03]  /*17ae0*/  MUFU.EX2 R210, R210 ;  /* 0x000000d200d27308 */ /* 0x000ee60000000800 */
[C---:B------:R-:W-:Y:S04]  /*17af0*/  HMMA.16816.F32.BF16 R108, R52.reuse, R64, R108 ;  /* 0x00000040346c723c */ /* 0x040fe8000004186c */
[----:B--2---:R-:W-:Y:S03]  /*17b00*/  FADD.FTZ R78, R246, R78 ;  /* 0x0000004ef64e7221 */ /* 0x004fe60000010000 */
[----:B------:R-:W2:Y:S01]  /*17b10*/  MUFU.EX2 R248, R248 ;  /* 0x000000f800f87308 */ /* 0x000ea20000000800 */
[-C--:B------:R-:W-:Y:S04]  /*17b20*/  HMMA.16816.F32.BF16 R32, R52, R66.reuse, R32 ;  /* 0x000000423420723c */ /* 0x080fe80000041820 */
[----:B-----5:R-:W-:Y:S04]  /*17b30*/  FADD.FTZ R78, R243, R78 ;  /* 0x0000004ef34e7221 */ /* 0x020fe80000010000 */
[C---:B------:R-:W-:Y:S01]  /*17b40*/  HMMA.16816.F32.BF16 R112, R48.reuse, R66, R112 ;  /* 0x000000423070723c */ /* 0x040fe20000041870 */
[----:B------:R-:W-:Y:S01]  /*17b50*/  LDSM.16.MT88.4 R64, [R219+0x1900] ;  /* 0x00190000db40783b */ /* 0x000fe20000004200 */
[----:B------:R-:W5:Y:S02]  /*17b60*/  MUFU.EX2 R245, R245 ;  /* 0x000000f500f57308 */ /* 0x000f640000000800 */
[----:B---3--:R-:W-:Y:S04]  /*17b70*/  FADD.FTZ R78, R210, R78 ;  /* 0x0000004ed24e7221 */ /* 0x008fe80000010000 */
[-C--:B-1----:R-:W-:Y:S04]  /*17b80*/  HMMA.16816.F32.BF16 R116, R48, R60.reuse, R116 ;  /* 0x0000003c3074723c */ /* 0x082fe80000041874 */
[----:B------:R-:W1:Y:S01]  /*17b90*/  MUFU.EX2 R242, R242 ;  /* 0x000000f200f27308 */ /* 0x000e620000000800 */
[----:B------:R-:W-:Y:S02]  /*17ba0*/  FADD.FTZ R78, R187, R78 ;  /* 0x0000004ebb4e7221 */ /* 0x000fe40000010000 */
[----:B--2---:R-:W-:Y:S01]  /*17bb0*/  FADD.FTZ R211, R248, R211 ;  /* 0x000000d3f8d37221 */ /* 0x004fe20000010000 */
[C---:B------:R-:W-:Y:S04]  /*17bc0*/  HMMA.16816.F32.BF16 R120, R52.reuse, R60, R120 ;  /* 0x0000003c3478723c */ /* 0x040fe80000041878 */
[----:B------:R-:W-:Y:S02]  /*17bd0*/  FADD.FTZ R78, R184, R78 ;  /* 0x0000004eb84e7221 */ /* 0x000fe40000010000 */
[----:B------:R-:W2:Y:S02]  /*17be0*/  MUFU.EX2 R209, R209 ;  /* 0x000000d100d17308 */ /* 0x000ea40000000800 */
[-C--:B------:R-:W-:Y:S04]  /*17bf0*/  HMMA.16816.F32.BF16 R124, R52, R62.reuse, R124 ;  /* 0x0000003e347c723c */ /* 0x080fe8000004187c */
[C---:B-----5:R-:W-:Y:S02]  /*17c00*/  FADD.FTZ R211, R245.reuse, R211 ;  /* 0x000000d3f5d37221 */ /* 0x060fe40000010000 */
[----:B------:R-:W-:Y:S01]  /*17c10*/  FADD.FTZ R78, R182, R78 ;  /* 0x0000004eb64e7221 */ /* 0x000fe20000010000 */
[----:B------:R-:W-:Y:S01]  /*17c20*/  F2FP.BF16.PACK_AB R52, R246, R249 ;  /* 0x000000f9f634723e */ /* 0x000fe200000010ff */
[----:B------:R-:W-:Y:S01]  /*17c30*/  HMMA.16816.F32.BF16 R36, R48, R62, R36 ;  /* 0x0000003e3024723c */ /* 0x000fe20000041824 */
[----:B------:R-:W3:Y:S01]  /*17c40*/  LDSM.16.MT88.4 R60, [R220+0x1900] ;  /* 0x00190000dc3c783b */ /* 0x000ee20000004200 */
[----:B------:R-:W5:Y:S02]  /*17c50*/  MUFU.EX2 R191, R191 ;  /* 0x000000bf00bf7308 */ /* 0x000f640000000800 */
[----:B------:R-:W-:Y:S01]  /*17c60*/  F2FP.BF16.PACK_AB R54, R210, R243 ;  /* 0x000000f3d236723e */ /* 0x000fe200000010ff */
[----:B-1----:R-:W-:Y:S01]  /*17c70*/  FADD.FTZ R211, R242, R211 ;  /* 0x000000d3f2d37221 */ /* 0x002fe20000010000 */
[----:B------:R-:W-:Y:S01]  /*17c80*/  F2FP.BF16.PACK_AB R53, R245, R248 ;  /* 0x000000f8f535723e */ /* 0x000fe200000010ff */
[----:B------:R-:W-:Y:S01]  /*17c90*/  FADD.FTZ R78, R180, R78 ;  /* 0x0000004eb44e7221 */ /* 0x000fe20000010000 */
[C---:B------:R-:W-:Y:S01]  /*17ca0*/  F2FP.BF16.PACK_AB R48, R247.reuse, R204 ;  /* 0x000000ccf730723e */ /* 0x040fe200000010ff */
[----:B------:R-:W-:Y:S03]  /*17cb0*/  FADD.FTZ R247, R247, R132 ;  /* 0x00000084f7f77221 */ /* 0x000fe60000010000 */
[----:B------:R-:W-:Y:S01]  /*17cc0*/  F2FP.BF16.PACK_AB R49, R250, R251 ;  /* 0x000000fbfa31723e */ /* 0x000fe200000010ff */
[----:B------:R-:W1:Y:S01]  /*17cd0*/  MUFU.EX2 R185, R185 ;  /* 0x000000b900b97308 */ /* 0x000e620000000800 */
[----:B------:R-:W-:Y:S01]  /*17ce0*/  F2FP.BF16.PACK_AB R50, R200, R203 ;  /* 0x000000cbc832723e */ /* 0x000fe200000010ff */
[----:B------:R-:W-:Y:S01]  /*17cf0*/  FADD.FTZ R247, R203, R247 ;  /* 0x000000f7cbf77221 */ /* 0x000fe20000010000 */
[----:B------:R-:W-:Y:S01]  /*17d00*/  F2FP.BF16.PACK_AB R51, R206, R208 ;  /* 0x000000d0ce33723e */ /* 0x000fe200000010ff */
[C---:B--2---:R-:W-:Y:S01]  /*17d10*/  FADD.FTZ R211, R209.reuse, R211 ;  /* 0x000000d3d1d37221 */ /* 0x044fe20000010000 */
[----:B------:R-:W-:Y:S01]  /*17d20*/  F2FP.BF16.PACK_AB R55, R209, R242 ;  /* 0x000000f2d137723e */ /* 0x000fe200000010ff */
[----:B------:R-:W-:Y:S02]  /*17d30*/  FADD.FTZ R247, R200, R247 ;  /* 0x000000f7c8f77221 */ /* 0x000fe40000010000 */
[----:B------:R-:W-:Y:S02]  /*17d40*/  FADD.FTZ R211, R186, R211 ;  /* 0x000000d3bad37221 */ /* 0x000fe40000010000 */
[-C--:B----4-:R-:W-:Y:S01]  /*17d50*/  HMMA.16816.F32.BF16 R4, R48, R56.reuse, R4 ;  /* 0x000000383004723c */ /* 0x090fe20000041804 */
[----:B------:R-:W2:Y:S02]  /*17d60*/  MUFU.EX2 R190, R190 ;  /* 0x000000be00be7308 */ /* 0x000ea40000000800 */
[----:B-----5:R-:W-:Y:S02]  /*17d70*/  FADD.FTZ R247, R191, R247 ;  /* 0x000000f7bff77221 */ /* 0x020fe40000010000 */
[----:B------:R-:W-:Y:S03]  /*17d80*/  FADD.FTZ R211, R183, R211 ;  /* 0x000000d3b7d37221 */ /* 0x000fe60000010000 */
[C---:B------:R-:W-:Y:S03]  /*17d90*/  HMMA.16816.F32.BF16 R8, R52.reuse, R56, R8 ;  /* 0x000000383408723c */ /* 0x040fe60000041808 */
[----:B------:R-:W4:Y:S01]  /*17da0*/  MUFU.EX2 R188, R188 ;  /* 0x000000bc00bc7308 */ /* 0x000f220000000800 */
[----:B------:R-:W-:Y:S02]  /*17db0*/  FADD.FTZ R211, R181, R211 ;  /* 0x000000d3b5d37221 */ /* 0x000fe40000010000 */
[----:B-1----:R-:W-:Y:S02]  /*17dc0*/  FADD.FTZ R247, R185, R247 ;  /* 0x000000f7b9f77221 */ /* 0x002fe40000010000 */
[-C--:B------:R-:W-:Y:S04]  /*17dd0*/  HMMA.16816.F32.BF16 R12, R52, R58.reuse, R12 ;  /* 0x0000003a340c723c */ /* 0x080fe8000004180c */
[----:B------:R-:W-:Y:S01]  /*17de0*/  FADD.FTZ R211, R179, R211 ;  /* 0x000000d3b3d37221 */ /* 0x000fe20000010000 */
[----:B------:R-:W1:Y:S03]  /*17df0*/  MUFU.EX2 R176, R176 ;  /* 0x000000b000b07308 */ /* 0x000e660000000800 */
[C---:B------:R-:W-:Y:S01]  /*17e00*/  HMMA.16816.F32.BF16 R16, R48.reuse, R58, R16 ;  /* 0x0000003a3010723c */ /* 0x040fe20000041810 */
[----:B------:R-:W5:Y:S03]  /*17e10*/  LDSM.16.MT88.4 R56, [R218+0x1900] ;  /* 0x00190000da38783b */ /* 0x000f660000004200 */
[----:B--2---:R-:W-:Y:S03]  /*17e20*/  FADD.FTZ R193, R190, R193 ;  /* 0x000000c1bec17221 */ /* 0x004fe60000010000 */
[----:B------:R-:W2:Y:S01]  /*17e30*/  MUFU.EX2 R175, R175 ;  /* 0x000000af00af7308 */ /* 0x000ea20000000800 */
[-C--:B---3--:R-:W-:Y:S04]  /*17e40*/  HMMA.16816.F32.BF16 R20, R48, R60.reuse, R20 ;  /* 0x0000003c3014723c */ /* 0x088fe80000041814 */
[----:B----4-:R-:W-:Y:S04]  /*17e50*/  FADD.FTZ R193, R188, R193 ;  /* 0x000000c1bcc17221 */ /* 0x010fe80000010000 */
[C---:B------:R-:W-:Y:S01]  /*17e60*/  HMMA.16816.F32.BF16 R24, R52.reuse, R60, R24 ;  /* 0x0000003c3418723c */ /* 0x040fe20000041818 */
[----:B------:R-:W3:Y:S03]  /*17e70*/  MUFU.EX2 R178, R178 ;  /* 0x000000b200b27308 */ /* 0x000ee60000000800 */
[----:B-1----:R-:W-:Y:S04]  /*17e80*/  FADD.FTZ R247, R176, R247 ;  /* 0x000000f7b0f77221 */ /* 0x002fe80000010000 */
[-C--:B------:R-:W-:Y:S03]  /*17e90*/  HMMA.16816.F32.BF16 R28, R52, R62.reuse, R28 ;  /* 0x0000003e341c723c */ /* 0x080fe6000004181c */
[----:B------:R-:W1:Y:S01]  /*17ea0*/  MUFU.EX2 R177, R177 ;  /* 0x000000b100b17308 */ /* 0x000e620000000800 */
[----:B--2---:R-:W-:Y:S04]  /*17eb0*/  FADD.FTZ R247, R175, R247 ;  /* 0x000000f7aff77221 */ /* 0x004fe80000010000 */
[C---:B------:R-:W-:Y:S01]  /*17ec0*/  HMMA.16816.F32.BF16 R100, R48.reuse, R62, R100 ;  /* 0x0000003e3064723c */ /* 0x040fe20000041864 */
[----:B------:R-:W2:Y:S04]  /*17ed0*/  LDSM.16.MT88.4 R60, [R225+0x2100] ;  /* 0x00210000e13c783b */ /* 0x000ea80000004200 */
[----:B------:R-:W4:Y:S03]  /*17ee0*/  MUFU.EX2 R172, R172 ;  /* 0x000000ac00ac7308 */ /* 0x000f260000000800 */
[-C--:B------:R-:W-:Y:S04]  /*17ef0*/  HMMA.16816.F32.BF16 R104, R48, R64.reuse, R104 ;  /* 0x000000403068723c */ /* 0x080fe80000041868 */
[----:B---3--:R-:W-:Y:S03]  /*17f00*/  FADD.FTZ R193, R178, R193 ;  /* 0x000000c1b2c17221 */ /* 0x008fe60000010000 */
[----:B------:R-:W3:Y:S01]  /*17f10*/  MUFU.EX2 R168, R168 ;  /* 0x000000a800a87308 */ /* 0x000ee20000000800 */
[C---:B------:R-:W-:Y:S04]  /*17f20*/  HMMA.16816.F32.BF16 R108, R52.reuse, R64, R108 ;  /* 0x00000040346c723c */ /* 0x040fe8000004186c */
[----:B-1----:R-:W-:Y:S04]  /*17f30*/  FADD.FTZ R193, R177, R193 ;  /* 0x000000c1b1c17221 */ /* 0x002fe80000010000 */
[-C--:B------:R-:W-:Y:S01]  /*17f40*/  HMMA.16816.F32.BF16 R32, R52, R66.reuse, R32 ;  /* 0x000000423420723c */ /* 0x080fe20000041820 */
[----:B------:R-:W1:Y:S03]  /*17f50*/  MUFU.EX2 R171, R171 ;  /* 0x000000ab00ab7308 */ /* 0x000e660000000800 */
[----:B----4-:R-:W-:Y:S04]  /*17f60*/  FADD.FTZ R247, R172, R247 ;  /* 0x000000f7acf77221 */ /* 0x010fe80000010000 */
[C---:B------:R-:W-:Y:S01]  /*17f70*/  HMMA.16816.F32.BF16 R112, R48.reuse, R66, R112 ;  /* 0x000000423070723c */ /* 0x040fe20000041870 */
[----:B------:R-:W-:Y:S02]  /*17f80*/  LDSM.16.MT88.4 R64, [R219+0x2100] ;  /* 0x00210000db40783b */ /* 0x000fe40000004200 */
[----:B------:R-:W4:Y:S01]  /*17f90*/  MUFU.EX2 R169, R169 ;  /* 0x000000a900a97308 */ /* 0x000f220000000800 */
[C---:B---3--:R-:W-:Y:S04]  /*17fa0*/  F2FP.BF16.PACK_AB R128, R168.reuse, R172 ;  /* 0x000000aca880723e */ /* 0x048fe800000010ff */
[-C--:B-----5:R-:W-:Y:S04]  /*17fb0*/  HMMA.16816.F32.BF16 R116, R48, R56.reuse, R116 ;  /* 0x000000383074723c */ /* 0x0a0fe80000041874 */
[----:B------:R-:W-:Y:S01]  /*17fc0*/  FADD.FTZ R247, R168, R247 ;  /* 0x000000f7a8f77221 */ /* 0x000fe20000010000 */
[----:B------:R-:W3:Y:S03]  /*17fd0*/  MUFU.EX2 R96, R96 ;  /* 0x0000006000607308 */ /* 0x000ee60000000800 */
[C---:B------:R-:W-:Y:S04]  /*17fe0*/  HMMA.16816.F32.BF16 R120, R52.reuse, R56, R120 ;  /* 0x000000383478723c */ /* 0x040fe80000041878 */
[----:B-1----:R-:W-:Y:S03]  /*17ff0*/  FADD.FTZ R193, R171, R193 ;  /* 0x000000c1abc17221 */ /* 0x002fe60000010000 */
[----:B------:R-:W1:Y:S01]  /*18000*/  MUFU.EX2 R174, R174 ;  /* 0x000000ae00ae7308 */ /* 0x000e620000000800 */
[-C--:B------:R-:W-:Y:S04]  /*18010*/  HMMA.16816.F32.BF16 R124, R52, R58.reuse, R124 ;  /* 0x0000003a347c723c */ /* 0x080fe8000004187c */
[C---:B----4-:R-:W-:Y:S01]  /*18020*/  F2FP.BF16.PACK_AB R129, R169.reuse, R171 ;  /* 0x000000aba981723e */ /* 0x050fe200000010ff */
[----:B------:R-:W-:Y:S02]  /*18030*/  FADD.FTZ R193, R169, R193 ;  /* 0x000000c1a9c17221 */ /* 0x000fe40000010000 */
[----:B------:R-:W-:Y:S01]  /*18040*/  F2FP.BF16.PACK_AB R52, R184, R187 ;  /* 0x000000bbb834723e */ /* 0x000fe200000010ff */
[----:B------:R-:W-:Y:S01]  /*18050*/  HMMA.16816.F32.BF16 R36, R48, R58, R36 ;  /* 0x0000003a3024723c */ /* 0x000fe20000041824 */
[----:B------:R-:W4:Y:S01]  /*18060*/  LDSM.16.MT88.4 R56, [R220+0x2100] ;  /* 0x00210000dc38783b */ /* 0x000f220000004200 */
[----:B------:R-:W5:Y:S02]  /*18070*/  MUFU.EX2 R97, R97 ;  /* 0x0000006100617308 */ /* 0x000f640000000800 */
[----:B------:R-:W-:Y:S01]  /*18080*/  F2FP.BF16.PACK_AB R54, R180, R182 ;  /* 0x000000b6b436723e */ /* 0x000fe200000010ff */
[----:B---3--:R-:W-:Y:S01]  /*18090*/  FADD.FTZ R247, R96, R247 ;  /* 0x000000f760f77221 */ /* 0x008fe20000010000 */
[----:B------:R-:W-:Y:S02]  /*180a0*/  F2FP.BF16.PACK_AB R53, R183, R186 ;  /* 0x000000bab735723e */ /* 0x000fe400000010ff */
[----:B------:R-:W-:Y:S04]  /*180b0*/  F2FP.BF16.PACK_AB R48, R185, R191 ;  /* 0x000000bfb930723e */ /* 0x000fe800000010ff */
[----:B------:R-:W-:Y:S01]  /*180c0*/  F2FP.BF16.PACK_AB R49, R188, R190 ;  /* 0x000000bebc31723e */ /* 0x000fe200000010ff */
[----:B------:R-:W3:Y:S01]  /*180d0*/  MUFU.EX2 R173, R173 ;  /* 0x000000ad00ad7308 */ /* 0x000ee20000000800 */
[----:B------:R-:W-:Y:S01]  /*180e0*/  F2FP.BF16.PACK_AB R50, R175, R176 ;  /* 0x000000b0af32723e */ /* 0x000fe200000010ff */
[C---:B-1----:R-:W-:Y:S01]  /*180f0*/  FADD.FTZ R241, R174.reuse, R247 ;  /* 0x000000f7aef17221 */ /* 0x042fe20000010000 */
[----:B------:R-:W-:Y:S02]  /*18100*/  F2FP.BF16.PACK_AB R51, R177, R178 ;  /* 0x000000b2b133723e */ /* 0x000fe400000010ff */
[----:B------:R-:W-:Y:S02]  /*18110*/  F2FP.BF16.PACK_AB R55, R179, R181 ;  /* 0x000000b5b337723e */ /* 0x000fe400000010ff */
[----:B------:R-:W-:Y:S03]  /*18120*/  F2FP.BF16.PACK_AB R130, R174, R96 ;  /* 0x00000060ae82723e */ /* 0x000fe600000010ff */
[-C--:B--2---:R-:W-:Y:S03]  /*18130*/  HMMA.16816.F32.BF16 R4, R48, R60.reuse, R4 ;  /* 0x0000003c3004723c */ /* 0x084fe60000041804 */
[----:B-----5:R-:W-:Y:S05]  /*18140*/  FADD.FTZ R193, R97, R193 ;  /* 0x000000c161c17221 */ /* 0x020fea0000010000 */
[C---:B------:R-:W-:Y:S04]  /*18150*/  HMMA.16816.F32.BF16 R8, R52.reuse, R60, R8 ;  /* 0x0000003c3408723c */ /* 0x040fe80000041808 */
[C---:B---3--:R-:W-:Y:S01]  /*18160*/  F2FP.BF16.PACK_AB R131, R173.reuse, R97 ;  /* 0x00000061ad83723e */ /* 0x048fe200000010ff */
[----:B------:R-:W-:Y:S03]  /*18170*/  FADD.FTZ R240, R173, R193 ;  /* 0x000000c1adf07221 */ /* 0x000fe60000010000 */
[-C--:B------:R-:W-:Y:S08]  /*18180*/  HMMA.16816.F32.BF16 R12, R52, R62.reuse, R12 ;  /* 0x0000003e340c723c */ /* 0x080ff0000004180c */
[C---:B------:R-:W-:Y:S01]  /*18190*/  HMMA.16816.F32.BF16 R16, R48.reuse, R62, R16 ;  /* 0x0000003e3010723c */ /* 0x040fe20000041810 */
[----:B------:R-:W1:Y:S07]  /*181a0*/  LDSM.16.MT88.4 R60, [R218+0x2100] ;  /* 0x00210000da3c783b */ /* 0x000e6e0000004200 */
[-C--:B----4-:R-:W-:Y:S08]  /*181b0*/  HMMA.16816.F32.BF16 R20, R48, R56.reuse, R20 ;  /* 0x000000383014723c */ /* 0x090ff00000041814 */
        /* <DEDUP_REMOVED lines=12> */
[--C-:B------:R-:W-:Y:S02]  /*18280*/  FFMA.FTZ R59, R90, c[0x0][0x2d0], -R165.reuse ;  /* 0x0000b4005a3b7a23 */ /* 0x100fe400000108a5 */
        /* <DEDUP_REMOVED lines=13> */
[C---:B--2---:R-:W-:Y:S04]  /*18360*/  FADD.FTZ R239, R170.reuse, R78 ;  /* 0x0000004eaaef7221 */ /* 0x044fe80000010000 */
        /* <DEDUP_REMOVED lines=14> */
[----:B------:R-:W-:Y:S01]  /*18450*/  FADD.FTZ R238, R165, R211 ;  /* 0x000000d3a5ee7221 */ /* 0x000fe20000010000 */
[----:B------:R-:W-:Y:S03]  /*18460*/  MOV R165, R0 ;  /* 0x0000000000a57202 */ /* 0x000fe60000000f00 */
        /* <DEDUP_REMOVED lines=17> */
.L_x_1097:
[----:B------:R-:W1:Y:S01]  /*18580*/  SHFL.BFLY PT, R4, R241, 0x2, 0x1f ;  /* 0x0c401f00f1047f89 */ /* 0x000e6200000e0000 */
[----:B------:R-:W-:-:S02]  /*18590*/  MOV R10, RZ ;  /* 0x000000ff000a7202 */ /* 0x000fc40000000f00 */
[----:B------:R-:W-:Y:S01]  /*185a0*/  MOV R11, 0xff800000 ;  /* 0xff800000000b7802 */ /* 0x000fe20000000f00 */
[----:B------:R-:W2:Y:S01]  /*185b0*/  SHFL.BFLY PT, R8, R239, 0x2, 0x1f ;  /* 0x0c401f00ef087f89 */ /* 0x000ea200000e0000 */
[----:B------:R-:W-:Y:S02]  /*185c0*/  MOV R12, 0xff800000 ;  /* 0xff800000000c7802 */ /* 0x000fe40000000f00 */
[----:B------:R-:W-:Y:S01]  /*185d0*/  MOV R13, 0xff800000 ;  /* 0xff800000000d7802 */ /* 0x000fe20000000f00 */
[----:B------:R-:W3:Y:S01]  /*185e0*/  SHFL.BFLY PT, R7, R240, 0x2, 0x1f ;  /* 0x0c401f00f0077f89 */ /* 0x000ee200000e0000 */
[----:B------:R-:W-:-:S03]  /*185f0*/  PLOP3.LUT P4, PT, PT, PT, PT, 0x8, 0x0 ;  /* 0x000000000000781c */ /* 0x000fc60003f8e170 */
[----:B------:R-:W4:Y:S01]  /*18600*/  SHFL.BFLY PT, R5, R238, 0x2, 0x1f ;  /* 0x0c401f00ee057f89 */ /* 0x000f2200000e0000 */
[----:B-1----:R-:W-:Y:S02]  /*18610*/  FADD.FTZ R4, R4, R241 ;  /* 0x000000f104047221 */ /* 0x002fe40000010000 */
[----:B--2---:R-:W-:-:S03]  /*18620*/  FADD.FTZ R8, R8, R239 ;  /* 0x000000ef08087221 */ /* 0x004fc60000010000 */
[----:B------:R-:W1:Y:S01]  /*18630*/  SHFL.BFLY PT, R6, R4, 0x1, 0x1f ;  /* 0x0c201f0004067f89 */ /* 0x000e6200000e0000 */
[----:B---3--:R-:W-:Y:S01]  /*18640*/  FADD.FTZ R240, R7, R240 ;  /* 0x000000f007f07221 */ /* 0x008fe20000010000 */
[----:B------:R-:W-:Y:S01]  /*18650*/  MOV R7, RZ ;  /* 0x000000ff00077202 */ /* 0x000fe20000000f00 */
[----:B----4-:R-:W-:-:S03]  /*18660*/  FADD.FTZ R238, R5, R238 ;  /* 0x000000ee05ee7221 */ /* 0x010fc60000010000 */
[----:B------:R-:W2:Y:S04]  /*18670*/  SHFL.BFLY PT, R9, R240, 0x1, 0x1f ;  /* 0x0c201f00f0097f89 */ /* 0x000ea800000e0000 */
[----:B------:R-:W3:Y:S01]  /*18680*/  SHFL.BFLY PT, R5, R238, 0x1, 0x1f ;  /* 0x0c201f00ee057f89 */ /* 0x000ee200000e0000 */
[----:B-1----:R-:W-:-:S03]  /*18690*/  FADD.FTZ R4, R4, R6 ;  /* 0x0000000604047221 */ /* 0x002fc60000010000 */
[----:B------:R-:W1:Y:S02]  /*186a0*/  SHFL.BFLY PT, R6, R8, 0x1, 0x1f ;  /* 0x0c201f0008067f89 */ /* 0x000e6400000e0000 */
[----:B------:R-:W-:Y:S01]  /*186b0*/  FSETP.NE.FTZ.AND P3, PT, R4, RZ, PT ;  /* 0x000000ff0400720b */ /* 0x000fe20003f75000 */
[----:B--2---:R-:W-:Y:S02]  /*186c0*/  FADD.FTZ R9, R240, R9 ;  /* 0x00000009f0097221 */ /* 0x004fe40000010000 */
[----:B---3--:R-:W-:-:S03]  /*186d0*/  FADD.FTZ R5, R5, R238 ;  /* 0x000000ee05057221 */ /* 0x008fc60000010000 */
[----:B------:R-:W-:Y:S02]  /*186e0*/  FSETP.NE.FTZ.AND P2, PT, R9, RZ, PT ;  /* 0x000000ff0900720b */ /* 0x000fe40003f55000 */
[----:B------:R-:W-:-:S05]  /*186f0*/  FSETP.NE.FTZ.AND P0, PT, R5, RZ, PT ;  /* 0x000000ff0500720b */ /* 0x000fca0003f15000 */
[----:B------:R-:W2:Y:S01]  /*18700*/  @P3 MUFU.RCP R7, R4 ;  /* 0x0000000400073308 */ /* 0x000ea20000001000 */
[----:B------:R-:W-:-:S05]  /*18710*/  @P3 MOV R16, 0x3f317218 ;  /* 0x3f31721800103802 */ /* 0x000fca0000000f00 */
[----:B------:R-:W-:Y:S02]  /*18720*/  @P3 FMUL.FTZ R16, R16, c[0x0][0x2d0] ;  /* 0x0000b40010103a20 */ /* 0x000fe40000410000 */
[----:B-1----:R-:W-:Y:S01]  /*18730*/  FADD.FTZ R8, R8, R6 ;  /* 0x0000000608087221 */ /* 0x002fe20000010000 */
[----:B------:R-:W-:Y:S01]  /*18740*/  MOV R6, RZ ;  /* 0x000000ff00067202 */ /* 0x000fe20000000f00 */
[----:B------:R-:W1:Y:S01]  /*18750*/  @P3 MUFU.LG2 R4, R4 ;  /* 0x0000000400043308 */ /* 0x000e620000000c00 */
[----:B------:R-:W-:Y:S02]  /*18760*/  @P2 MOV R15, 0x3f317218 ;  /* 0x3f317218000f2802 */ /* 0x000fe40000000f00 */
[----:B------:R-:W-:Y:S01]  /*18770*/  FSETP.NE.FTZ.AND P1, PT, R8, RZ, PT ;  /* 0x000000ff0800720b */ /* 0x000fe20003f35000 */
[C---:B--2---:R-:W-:Y:S02]  /*18780*/  FMUL.FTZ R160, R7.reuse, R160 ;  /* 0x000000a007a07220 */ /* 0x044fe40000410000 */
[----:B------:R-:W-:-:S02]  /*18790*/  FMUL.FTZ R161, R7, R161 ;  /* 0x000000a107a17220 */ /* 0x000fc40000410000 */
[----:B------:R-:W-:Y:S01]  /*187a0*/  @P2 MUFU.RCP R6, R9 ;  /* 0x0000000900062308 */ /* 0x000fe20000001000 */
[C---:B------:R-:W-:Y:S02]  /*187b0*/  FMUL.FTZ R148, R7.reuse, R148 ;  /* 0x0000009407947220 */ /* 0x040fe40000410000 */
[C---:B------:R-:W-:Y:S02]  /*187c0*/  FMUL.FTZ R149, R7.reuse, R149 ;  /* 0x0000009507957220 */ /* 0x040fe40000410000 */
[C---:B------:R-:W-:Y:S02]  /*187d0*/  FMUL.FTZ R144, R7.reuse, R144 ;  /* 0x0000009007907220 */ /* 0x040fe40000410000 */
[C---:B------:R-:W-:Y:S01]  /*187e0*/  FMUL.FTZ R145, R7.reuse, R145 ;  /* 0x0000009107917220 */ /* 0x040fe20000410000 */
[----:B------:R-:W2:Y:S01]  /*187f0*/  @P2 MUFU.LG2 R9, R9 ;  /* 0x0000000900092308 */ /* 0x000ea20000000c00 */
[C---:B------:R-:W-:Y:S01]  /*18800*/  FMUL.FTZ R100, R7.reuse, R100 ;  /* 0x0000006407647220 */ /* 0x040fe20000410000 */
[----:B------:R-:W-:Y:S01]  /*18810*/  @P1 MOV R14, 0x3f317218 ;  /* 0x3f317218000e1802 */ /* 0x000fe20000000f00 */
[----:B------:R-:W-:-:S02]  /*18820*/  FMUL.FTZ R101, R7, R101 ;  /* 0x0000006507657220 */ /* 0x000fc40000410000 */
[C---:B------:R-:W-:Y:S02]  /*18830*/  FMUL.FTZ R104, R7.reuse, R104 ;  /* 0x0000006807687220 */ /* 0x040fe40000410000 */
[C---:B------:R-:W-:Y:S01]  /*18840*/  FMUL.FTZ R105, R7.reuse, R105 ;  /* 0x0000006907697220 */ /* 0x040fe20000410000 */
[----:B------:R-:W3:Y:S01]  /*18850*/  @P0 MUFU.LG2 R17, R5 ;  /* 0x0000000500110308 */ /* 0x000ee20000000c00 */
[C---:B------:R-:W-:Y:S02]  /*18860*/  FMUL.FTZ R112, R7.reuse, R112 ;  /* 0x0000007007707220 */ /* 0x040fe40000410000 */
[C---:B------:R-:W-:Y:S02]  /*18870*/  FMUL.FTZ R113, R7.reuse, R113 ;  /* 0x0000007107717220 */ /* 0x040fe40000410000 */
[C---:B------:R-:W-:Y:S02]  /*18880*/  FMUL.FTZ R116, R7.reuse, R116 ;  /* 0x0000007407747220 */ /* 0x040fe40000410000 */
[C---:B------:R-:W-:Y:S01]  /*18890*/  FMUL.FTZ R117, R7.reuse, R117 ;  /* 0x0000007507757220 */ /* 0x040fe20000410000 */
[----:B------:R4:W-:Y:S01]  /*188a0*/  @P0 MUFU.RCP R10, R5 ;  /* 0x00000005000a0308 */ /* 0x0009e20000001000 */
[----:B------:R-:W-:-:S02]  /*188b0*/  FMUL.FTZ R128, R7, R128 ;  /* 0x0000008007807220 */ /* 0x000fc40000410000 */
[----:B------:R-:W-:Y:S01]  /*188c0*/  FMUL.FTZ R129, R7, R129 ;  /* 0x0000008107817220 */ /* 0x000fe20000410000 */
[----:B------:R-:W-:Y:S01]  /*188d0*/  MOV R7, RZ ;  /* 0x000000ff00077202 */ /* 0x000fe20000000f00 */
[----:B-1----:R-:W-:Y:S02]  /*188e0*/  @P3 FMUL.FTZ R4, R4, 0.69314718246459960938 ;  /* 0x3f31721804043820 */ /* 0x002fe40000410000 */
[----:B--2---:R-:W-:Y:S02]  /*188f0*/  @P2 FMUL.FTZ R9, R9, 0.69314718246459960938 ;  /* 0x3f31721809092820 */ /* 0x004fe40000410000 */
[----:B------:R-:W-:Y:S01]  /*18900*/  @P2 FMUL.FTZ R15, R15, c[0x0][0x2d0] ;  /* 0x0000b4000f0f2a20 */ /* 0x000fe20000410000 */
[----:B------:R-:W1:Y:S01]  /*18910*/  @P1 MUFU.RCP R7, R8 ;  /* 0x0000000800071308 */ /* 0x000e620000001000 */
[----:B------:R-:W-:Y:S02]  /*18920*/  @P1 FMUL.FTZ R14, R14, c[0x0][0x2d0] ;  /* 0x0000b4000e0e1a20 */ /* 0x000fe40000410000 */
[----:B---3--:R-:W-:-:S02]  /*18930*/  @P0 FMUL.FTZ R17, R17, 0.69314718246459960938 ;  /* 0x3f31721811110820 */ /* 0x008fc40000410000 */
[C---:B------:R-:W-:Y:S01]  /*18940*/  FMUL.FTZ R162, R6.reuse, R162 ;  /* 0x000000a206a27220 */ /* 0x040fe20000410000 */
[----:B----4-:R-:W-:Y:S01]  /*18950*/  MOV R5, 0xff800000 ;  /* 0xff80000000057802 */ /* 0x010fe20000000f00 */
[C---:B------:R-:W-:Y:S01]  /*18960*/  FMUL.FTZ R163, R6.reuse, R163 ;  /* 0x000000a306a37220 */ /* 0x040fe20000410000 */
[----:B------:R-:W2:Y:S01]  /*18970*/  @P1 MUFU.LG2 R8, R8 ;  /* 0x0000000800081308 */ /* 0x000ea20000000c00 */
[C---:B------:R-:W-:Y:S02]  /*18980*/  FMUL.FTZ R150, R6.reuse, R150 ;  /* 0x0000009606967220 */ /* 0x040fe40000410000 */
[C---:B------:R-:W-:Y:S02]  /*18990*/  FMUL.FTZ R151, R6.reuse, R151 ;  /* 0x0000009706977220 */ /* 0x040fe40000410000 */
[C---:B------:R-:W-:Y:S02]  /*189a0*/  FMUL.FTZ R146, R6.reuse, R146 ;  /* 0x0000009206927220 */ /* 0x040fe40000410000 */
[----:B------:R-:W-:-:S02]  /*189b0*/  FMUL.FTZ R147, R6, R147 ;  /* 0x0000009306937220 */ /* 0x000fc40000410000 */
        /* <DEDUP_REMOVED lines=15> */
[----:B------:R-:W-:Y:S01]  /*18ab0*/  FMUL.FTZ R125, R7, R125 ;  /* 0x0000007d077d7220 */ /* 0x000fe20000410000 */
[----:B------:R-:W-:Y:S01]  /*18ac0*/  @P0 MOV R7, 0x3f317218 ;  /* 0x3f31721800070802 */ /* 0x000fe20000000f00 */
[----:B--2---:R-:W-:Y:S02]  /*18ad0*/  @P1 FMUL.FTZ R8, R8, 0.69314718246459960938 ;  /* 0x3f31721808081820 */ /* 0x004fe40000410000 */
[----:B------:R-:W-:-:S02]  /*18ae0*/  FMUL.FTZ R102, R6, R102 ;  /* 0x0000006606667220 */ /* 0x000fc40000410000 */
[----:B------:R-:W-:Y:S02]  /*18af0*/  @P0 FMUL.FTZ R7, R7, c[0x0][0x2d0] ;  /* 0x0000b40007070a20 */ /* 0x000fe40000410000 */
        /* <DEDUP_REMOVED lines=25> */
[----:B------:R-:W-:Y:S02]  /*18c90*/  @P3 FFMA.FTZ R5, R16, R3, R4 ;  /* 0x0000000310053223 */ /* 0x000fe40000010004 */
[----:B------:R-:W-:Y:S02]  /*18ca0*/  @P2 FFMA.FTZ R11, R15, R2, R9 ;  /* 0x000000020f0b2223 */ /* 0x000fe40000010009 */
[----:B------:R-:W-:Y:S02]  /*18cb0*/  @P1 FFMA.FTZ R12, R14, R0, R8 ;  /* 0x000000000e0c1223 */ /* 0x000fe40000010008 */
[----:B------:R-:W-:-:S02]  /*18cc0*/  @P0 FFMA.FTZ R13, R7, R44, R17 ;  /* 0x0000002c070d0223 */ /* 0x000fc40000010011 */
.L_x_1035:
[----:B------:R-:W-:Y:S01]  /*18cd0*/  USHF.R.S32.HI UR8, URZ, 0x1f, UR11 ;  /* 0x0000001f3f087899 */ /* 0x000fe2000801140b */
[----:B------:R-:W-:Y:S05]  /*18ce0*/  @P4 BRA `(.L_x_1116) ;  /* 0x0000146000004947 */ /* 0x000fea0003800000 */
[----:B------:R-:W1:Y:S01]  /*18cf0*/  S2R R0, SR_TID.X ;  /* 0x0000000000007919 */ /* 0x000e620000002100 */
        /* <DEDUP_REMOVED lines=14> */
[----:B------:R-:W-:Y:S02]  /*18de0*/  F2FP.BF16.PACK_AB R144, R145, R144 ;  /* 0x000000909190723e */ /* 0x000fe400000010ff */
[----:B------:R-:W-:Y:S01]  /*18df0*/  F2FP.BF16.PACK_AB R146, R147, R146 ;  /* 0x000000929392723e */ /* 0x000fe200000010ff */
[----:B------:R-:W-:Y:S01]  /*18e00*/  IMAD.U32 R18, RZ, RZ, UR4 ;  /* 0x00000004ff127e24 */ /* 0x000fe2000f8e00ff */
[----:B------:R-:W-:Y:S01]  /*18e10*/  F2FP.BF16.PACK_AB R100, R101, R100 ;  /* 0x000000646564723e */ /* 0x000fe200000010ff */
[----:B------:R-:W-:Y:S01]  /*18e20*/  IMAD.U32 R19, RZ, RZ, UR5 ;  /* 0x00000005ff137e24 */ /* 0x000fe2000f8e00ff */
[----:B------:R-:W-:Y:S01]  /*18e30*/  F2FP.BF16.PACK_AB R102, R103, R102 ;  /* 0x000000666766723e */ /* 0x000fe200000010ff */
[----:B------:R-:W-:Y:S01]  /*18e40*/  ULDC.64 UR4, c[0x0][0x508] ;  /* 0x0001420000047ab9 */ /* 0x000fe20000000a00 */
[----:B-1----:R-:W-:-:S02]  /*18e50*/  SHF.R.S32.HI R2, RZ, 0x1f, R0 ;  /* 0x0000001fff027819 */ /* 0x002fc40000011400 */
[----:B------:R-:W-:Y:S02]  /*18e60*/  F2FP.BF16.PACK_AB R140, R141, R140 ;  /* 0x0000008c8d8c723e */ /* 0x000fe400000010ff */
[----:B------:R-:W-:Y:S02]  /*18e70*/  LEA.HI R3, R2, R0, RZ, 0x2 ;  /* 0x0000000002037211 */ /* 0x000fe400078f10ff */
[----:B------:R-:W-:Y:S02]  /*18e80*/  F2FP.BF16.PACK_AB R142, R143, R142 ;  /* 0x0000008e8f8e723e */ /* 0x000fe400000010ff */
[--C-:B------:R-:W-:Y:S02]  /*18e90*/  SHF.R.S32.HI R7, RZ, 0x2, R3.reuse ;  /* 0x00000002ff077819 */ /* 0x100fe40000011403 */
[----:B------:R-:W-:Y:S02]  /*18ea0*/  SHF.R.S32.HI R4, RZ, 0x1f, R3 ;  /* 0x0000001fff047819 */ /* 0x000fe40000011403 */
[----:B------:R-:W-:-:S02]  /*18eb0*/  LOP3.LUT R3, R3, 0xfffffffc, RZ, 0xc0, !PT ;  /* 0xfffffffc03037812 */ /* 0x000fc400078ec0ff */
[----:B------:R-:W-:Y:S02]  /*18ec0*/  LEA.HI R4, R4, R7, RZ, 0x3 ;  /* 0x0000000704047211 */ /* 0x000fe400078f18ff */
[----:B------:R-:W-:Y:S01]  /*18ed0*/  F2FP.BF16.PACK_AB R136, R137, R136 ;  /* 0x000000888988723e */ /* 0x000fe200000010ff */
[----:B------:R-:W-:Y:S01]  /*18ee0*/  IMAD.IADD R3, R0, 0x1, -R3 ;  /* 0x0000000100037824 */ /* 0x000fe200078e0a03 */
[----:B------:R-:W-:Y:S02]  /*18ef0*/  LOP3.LUT R4, R4, 0xfffffff8, RZ, 0xc0, !PT ;  /* 0xfffffff804047812 */ /* 0x000fe400078ec0ff */
[----:B------:R-:W-:Y:S02]  /*18f00*/  F2FP.BF16.PACK_AB R138, R139, R138 ;  /* 0x0000008a8b8a723e */ /* 0x000fe400000010ff */
[----:B------:R-:W-:Y:S01]  /*18f10*/  F2FP.BF16.PACK_AB R104, R105, R104 ;  /* 0x000000686968723e */ /* 0x000fe200000010ff */
[----:B------:R-:W-:Y:S01]  /*18f20*/  IMAD.IADD R4, R7, 0x1, -R4 ;  /* 0x0000000107047824 */ /* 0x000fe200078e0a04 */
[----:B------:R-:W-:-:S02]  /*18f30*/  LEA.HI R7, R2, R0, RZ, 0x5 ;  /* 0x0000000002077211 */ /* 0x000fc400078f28ff */
[----:B------:R-:W-:Y:S01]  /*18f40*/  F2FP.BF16.PACK_AB R106, R107, R106 ;  /* 0x0000006a6b6a723e */ /* 0x000fe200000010ff */
[C---:B------:R-:W-:Y:S01]  /*18f50*/  IMAD.SHL.U32 R8, R4.reuse, 0x40, RZ ;  /* 0x0000004004087824 */ /* 0x040fe200078e00ff */
[----:B------:R-:W-:Y:S02]  /*18f60*/  SHF.R.S32.HI R9, RZ, 0x5, R7 ;  /* 0x00000005ff097819 */ /* 0x000fe40000011407 */
[----:B------:R-:W-:Y:S02]  /*18f70*/  LOP3.LUT R15, R4, 0x1, RZ, 0xc0, !PT ;  /* 0x00000001040f7812 */ /* 0x000fe400078ec0ff */
[----:B------:R-:W-:Y:S01]  /*18f80*/  LOP3.LUT R8, R8, 0x1c0, RZ, 0xc0, !PT ;  /* 0x000001c008087812 */ /* 0x000fe200078ec0ff */
[----:B------:R-:W-:Y:S01]  /*18f90*/  IMAD R14, R9, 0x200, R3 ;  /* 0x00000200090e7824 */ /* 0x000fe200078e0203 */
[----:B------:R-:W-:Y:S01]  /*18fa0*/  ISETP.NE.U32.AND P0, PT, R15, 0x1, PT ;  /* 0x000000010f00780c */ /* 0x000fe20003f05070 */
[----:B------:R-:W-:Y:S01]  /*18fb0*/  IMAD.MOV.U32 R15, RZ, RZ, 0x20 ;  /* 0x00000020ff0f7424 */ /* 0x000fe200078e00ff */
[----:B------:R-:W-:-:S02]  /*18fc0*/  LEA.HI R8, R8, R8, RZ, 0x1d ;  /* 0x0000000808087211 */ /* 0x000fc400078fe8ff */
[----:B------:R-:W-:Y:S02]  /*18fd0*/  R2P PR, R4, 0x6 ;  /* 0x0000000604007804 */ /* 0x000fe40000000000 */
[----:B------:R-:W-:Y:S01]  /*18fe0*/  F2FP.BF16.PACK_AB R112, R113, R112 ;  /* 0x000000707170723e */ /* 0x000fe200000010ff */
[----:B------:R-:W-:Y:S01]  /*18ff0*/  IMAD.U32 R8, R14, 0x2, R8 ;  /* 0x000000020e087824 */ /* 0x000fe200078e0008 */
[----:B------:R-:W-:Y:S01]  /*19000*/  F2FP.BF16.PACK_AB R114, R115, R114 ;  /* 0x000000727372723e */ /* 0x000fe200000010ff */
[----:B------:R-:W-:Y:S01]  /*19010*/  IMAD.MOV.U32 R14, RZ, RZ, -0x10 ;  /* 0xfffffff0ff0e7424 */ /* 0x000fe200078e00ff */
[----:B------:R-:W-:Y:S01]  /*19020*/  SEL R15, R15, 0xffffffe0, !P1 ;  /* 0xffffffe00f0f7807 */ /* 0x000fe20004800000 */
[----:B------:R-:W-:Y:S01]  /*19030*/  IMAD.SHL.U32 R8, R8, 0x2, RZ ;  /* 0x0000000208087824 */ /* 0x000fe200078e00ff */
[----:B------:R-:W-:Y:S01]  /*19040*/  BAR.SYNC.DEFER_BLOCKING 0x1, 0x80 ;  /* 0x0042000000007b1d */ /* 0x000fe20000010000 */
[----:B------:R-:W-:Y:S02]  /*19050*/  F2FP.BF16.PACK_AB R108, R109, R108 ;  /* 0x0000006c6d6c723e */ /* 0x000fe400000010ff */
[----:B------:R-:W-:-:S02]  /*19060*/  SEL R14, R14, 0x10, !P0 ;  /* 0x000000100e0e7807 */ /* 0x000fc40004000000 */
[C---:B------:R-:W-:Y:S02]  /*19070*/  IADD3 R17, R8.reuse, 0x80, RZ ;  /* 0x0000008008117810 */ /* 0x040fe40007ffe0ff */
[C---:B------:R-:W-:Y:S01]  /*19080*/  IADD3 R16, R8.reuse, 0xc0, RZ ;  /* 0x000000c008107810 */ /* 0x040fe20007ffe0ff */
[C---:B------:R-:W-:Y:S01]  /*19090*/  IMAD.IADD R4, R8.reuse, 0x1, R14 ;  /* 0x0000000108047824 */ /* 0x040fe200078e020e */
[----:B------:R-:W-:Y:S01]  /*190a0*/  @P2 IADD3 R16, R17, -0x40, RZ ;  /* 0xffffffc011102810 */ /* 0x000fe20007ffe0ff */
[----:B------:R-:W-:Y:S01]  /*190b0*/  IMAD.IADD R17, R8, 0x1, R15 ;  /* 0x0000000108117824 */ /* 0x000fe200078e020f */
[----:B------:R-:W-:Y:S02]  /*190c0*/  F2FP.BF16.PACK_AB R110, R111, R110 ;  /* 0x0000006e6f6e723e */ /* 0x000fe400000010ff */
[----:B------:R-:W-:Y:S02]  /*190d0*/  F2FP.BF16.PACK_AB R132, R133, R132 ;  /* 0x000000848584723e */ /* 0x000fe400000010ff */
[----:B------:R-:W-:-:S02]  /*190e0*/  F2FP.BF16.PACK_AB R134, R135, R134 ;  /* 0x000000868786723e */ /* 0x000fc400000010ff */
[----:B------:R-:W-:Y:S02]  /*190f0*/  F2FP.BF16.PACK_AB R116, R117, R116 ;  /* 0x000000747574723e */ /* 0x000fe400000010ff */
[----:B------:R-:W-:Y:S02]  /*19100*/  F2FP.BF16.PACK_AB R118, R119, R118 ;  /* 0x000000767776723e */ /* 0x000fe400000010ff */
        /* <DEDUP_REMOVED lines=9> */
[----:B------:R-:W-:-:S03]  /*191a0*/  PLOP3.LUT P1, PT, PT, PT, UP1, 0x80, 0x0 ;  /* 0x000000000000781c */ /* 0x000fc60003f2f018 */
[----:B------:R-:W-:Y:S04]  /*191b0*/  STS [R4+0x480], R150 ;  /* 0x0004809604007388 */ /* 0x000fe80000000800 */
[----:B------:R-:W-:Y:S04]  /*191c0*/  STS [R8+0x2080], R156 ;  /* 0x0020809c08007388 */ /* 0x000fe80000000800 */
[----:B------:R1:W-:Y:S04]  /*191d0*/  STS [R8+0x2480], R158 ;  /* 0x0024809e08007388 */ /* 0x0003e80000000800 */
[----:B------:R-:W-:Y:S04]  /*191e0*/  STS [R4+0x2080], R152 ;  /* 0x0020809804007388 */ /* 0x000fe80000000800 */
[----:B------:R2:W-:Y:S04]  /*191f0*/  STS [R4+0x2480], R154 ;  /* 0x0024809a04007388 */ /* 0x0005e80000000800 */
[----:B------:R-:W-:Y:S04]  /*19200*/  STS [R17+0x80], R144 ;  /* 0x0000809011007388 */ /* 0x000fe80000000800 */
[----:B------:R-:W-:Y:S01]  /*19210*/  STS [R17+0x480], R146 ;  /* 0x0004809211007388 */ /* 0x000fe20000000800 */
[----:B-1----:R-:W-:-:S05]  /*19220*/  IMAD.IADD R8, R15, 0x1, R4 ;  /* 0x000000010f087824 */ /* 0x002fca00078e0204 */
[----:B------:R-:W-:Y:S01]  /*19230*/  STS [R8+0x80], R100 ;  /* 0x0000806408007388 */ /* 0x000fe20000000800 */
[----:B--2---:R-:W-:-:S03]  /*19240*/  IADD3 R4, R15, 0x400, R16 ;  /* 0x000004000f047810 */ /* 0x004fc60007ffe010 */
[----:B------:R-:W-:Y:S02]  /*19250*/  STS [R8+0x480], R102 ;  /* 0x0004806608007388 */ /* 0x000fe40000000800 */
[C---:B------:R-:W-:Y:S02]  /*19260*/  IMAD.IADD R4, R14.reuse, 0x1, R4 ;  /* 0x000000010e047824 */ /* 0x040fe400078e0204 */
[----:B------:R-:W-:Y:S01]  /*19270*/  STS [R17+0x2080], R140 ;  /* 0x0020808c11007388 */ /* 0x000fe20000000800 */
[----:B------:R-:W-:-:S03]  /*19280*/  IMAD.IADD R14, R14, 0x1, R16 ;  /* 0x000000010e0e7824 */ /* 0x000fc600078e0210 */
[----:B------:R-:W-:Y:S04]  /*19290*/  STS [R17+0x2480], R142 ;  /* 0x0024808e11007388 */ /* 0x000fe80000000800 */
[----:B------:R-:W-:Y:S04]  /*192a0*/  STS [R8+0x2080], R136 ;  /* 0x0020808808007388 */ /* 0x000fe80000000800 */
[----:B------:R-:W-:Y:S04]  /*192b0*/  STS [R8+0x2480], R138 ;  /* 0x0024808a08007388 */ /* 0x000fe80000000800 */
[----:B------:R-:W-:Y:S04]  /*192c0*/  STS [R16], R104 ;  /* 0x0000006810007388 */ /* 0x000fe80000000800 */
[----:B------:R-:W-:Y:S04]  /*192d0*/  STS [R16+0x400], R106 ;  /* 0x0004006a10007388 */ /* 0x000fe80000000800 */
[----:B------:R-:W-:Y:S04]  /*192e0*/  STS [R14], R112 ;  /* 0x000000700e007388 */ /* 0x000fe80000000800 */
[----:B------:R-:W-:Y:S04]  /*192f0*/  STS [R14+0x400], R114 ;  /* 0x000400720e007388 */ /* 0x000fe80000000800 */
[----:B------:R-:W-:Y:S04]  /*19300*/  STS [R16+0x2000], R108 ;  /* 0x0020006c10007388 */ /* 0x000fe80000000800 */
[----:B------:R1:W-:Y:S04]  /*19310*/  STS [R16+0x2400], R110 ;  /* 0x0024006e10007388 */ /* 0x0003e80000000800 */
[----:B------:R-:W-:Y:S04]  /*19320*/  STS [R14+0x2000], R132 ;  /* 0x002000840e007388 */ /* 0x000fe80000000800 */
[----:B------:R-:W-:Y:S01]  /*19330*/  STS [R14+0x2400], R134 ;  /* 0x002400860e007388 */ /* 0x000fe20000000800 */
[----:B-1----:R-:W-:-:S02]  /*19340*/  IMAD.IADD R16, R15, 0x1, R16 ;  /* 0x000000010f107824 */ /* 0x002fc400078e0210 */
[----:B------:R-:W-:-:S03]  /*19350*/  IMAD.IADD R15, R15, 0x1, R14 ;  /* 0x000000010f0f7824 */ /* 0x000fc600078e020e */
        /* <DEDUP_REMOVED lines=9> */
[----:B------:R-:W-:-:S04]  /*193f0*/  UISETP.NE.U32.AND UP0, UPT, URZ, UR4, UPT ;  /* 0x000000043f00728c */ /* 0x000fc8000bf05070 */
[----:B------:R-:W-:Y:S01]  /*19400*/  UISETP.NE.AND.EX UP0, UPT, URZ, UR5, UPT, UP0 ;  /* 0x000000053f00728c */ /* 0x000fe2000bf05300 */
[----:B-1----:R-:W3:Y:S02]  /*19410*/  @P1 LDG.E R6, [R18.64] ;  /* 0x0000003412061981 */ /* 0x002ee4000c1e1900 */
[----:B------:R-:W-:-:S03]  /*19420*/  ULDC.64 UR4, c[0x0][0x508] ;  /* 0x0001420000047ab9 */ /* 0x000fc60000000a00 */
[----:B------:R-:W-:-:S05]  /*19430*/  PLOP3.LUT P0, PT, PT, PT, UP0, 0x80, 0x0 ;  /* 0x000000000000781c */ /* 0x000fca0003f0f008 */
[----:B------:R-:W-:Y:S01]  /*19440*/  @UP0 UIMAD.WIDE UR4, UR16, UR6, UR4 ;  /* 0x00000006100402a5 */ /* 0x000fe2000f8e0204 */
[----:B--2---:R-:W-:-:S05]  /*19450*/  IMAD.MOV.U32 R4, RZ, RZ, c[0x0][0x388] ;  /* 0x0000e200ff047624 */ /* 0x004fca00078e00ff */
[----:B------:R-:W-:Y:S02]  /*19460*/  IMAD.U32 R14, RZ, RZ, UR4 ;  /* 0x00000004ff0e7e24 */ /* 0x000fe4000f8e00ff */
[----:B------:R-:W-:-:S05]  /*19470*/  IMAD.U32 R15, RZ, RZ, UR5 ;  /* 0x00000005ff0f7e24 */ /* 0x000fca000f8e00ff */
        /* <DEDUP_REMOVED lines=9> */
[----:B-----5:R1:W2:Y:S04]  /*19510*/  LDG.E R4, [R18.64] ;  /* 0x0000003412047981 */ /* 0x0202a8000c1e1900 */
[----:B-1----:R-:W2:Y:S02]  /*19520*/  LDG.E R18, [R18.64+0x4] ;  /* 0x0000043412127981 */ /* 0x002ea4000c1e1900 */
[----:B--2---:R-:W-:Y:S02]  /*19530*/  IADD3 R4, -R4, R18, RZ ;  /* 0x0000001204047210 */ /* 0x004fe40007ffe1ff */
.L_x_1117:
[----:B-1----:R-:W-:Y:S01]  /*19540*/  LEA.HI R6, R3, R3, RZ, 0x1 ;  /* 0x0000000303067211 */ /* 0x002fe200078f08ff */
[----:B------:R-:W-:Y:S01]  /*19550*/  IMAD.MOV.U32 R10, RZ, RZ, c[0x0][0x4e8] ;  /* 0x00013a00ff0a7624 */ /* 0x000fe200078e00ff */
[----:B------:R-:W-:Y:S01]  /*19560*/  LOP3.LUT R15, R7, 0xffffffe0, RZ, 0xc0, !PT ;  /* 0xffffffe0070f7812 */ /* 0x000fe200078ec0ff */
[----:B------:R-:W-:Y:S01]  /*19570*/  ULDC.64 UR4, c[0x0][0x490] ;  /* 0x0001240000047ab9 */ /* 0x000fe20000000a00 */
[C---:B------:R-:W-:Y:S01]  /*19580*/  LOP3.LUT R8, R6.reuse, 0x1ffffffe, RZ, 0xc0, !PT ;  /* 0x1ffffffe06087812 */ /* 0x040fe200078ec0ff */
[----:B------:R-:W-:Y:S01]  /*19590*/  IMAD.SHL.U32 R6, R6, 0x20, RZ ;  /* 0x0000002006067824 */ /* 0x000fe200078e00ff */
[----:B------:R-:W-:Y:S01]  /*195a0*/  ISETP.NE.AND P0, PT, R10, 0x1, PT ;  /* 0x000000010a00780c */ /* 0x000fe20003f05270 */
[----:B------:R-:W-:Y:S01]  /*195b0*/  IMAD.IADD R15, R0, 0x1, -R15 ;  /* 0x00000001000f7824 */ /* 0x000fe200078e0a0f */
[----:B------:R-:W-:Y:S01]  /*195c0*/  SHF.R.S32.HI R10, RZ, 0x1f, R9 ;  /* 0x0000001fff0a7819 */ /* 0x000fe20000011409 */
[----:B------:R-:W-:Y:S01]  /*195d0*/  IMAD.IADD R3, R3, 0x1, -R8 ;  /* 0x0000000103037824 */ /* 0x000fe200078e0a08 */
[----:B------:R-:W-:Y:S01]  /*195e0*/  LOP3.LUT R6, R6, 0xffffffc0, RZ, 0xc0, !PT ;  /* 0xffffffc006067812 */ /* 0x000fe200078ec0ff */
[----:B------:R-:W-:Y:S01]  /*195f0*/  UIMAD UR12, UR8, UR4, URZ ;  /* 0x00000004080c72a4 */ /* 0x000fe2000f8e023f */
[----:B------:R-:W-:Y:S01]  /*19600*/  LEA.HI R10, R10, R9, RZ, 0x2 ;  /* 0x000000090a0a7211 */ /* 0x000fe200078f10ff */
[----:B------:R-:W-:Y:S01]  /*19610*/  UMOV UR18, UR6 ;  /* 0x0000000600127c82 */ /* 0x000fe20008000000 */
[----:B------:R-:W-:Y:S01]  /*19620*/  SHF.R.S32.HI R7, RZ, 0x1f, R15 ;  /* 0x0000001fff077819 */ /* 0x000fe2000001140f */
[----:B------:R-:W-:Y:S01]  /*19630*/  IMAD R3, R3, 0x8, R6 ;  /* 0x0000000803037824 */ /* 0x000fe200078e0206 */
[----:B------:R-:W-:Y:S01]  /*19640*/  LOP3.LUT R10, R10, 0xffffffc, RZ, 0xc0, !PT ;  /* 0x0ffffffc0a0a7812 */ /* 0x000fe200078ec0ff */
[----:B------:R-:W1:Y:S01]  /*19650*/  S2R R6, SR_CTAID.X ;  /* 0x0000000000067919 */ /* 0x000e620000002500 */
[----:B------:R-:W-:Y:S01]  /*19660*/  LEA.HI R7, R7, R15, RZ, 0x2 ;  /* 0x0000000f07077211 */ /* 0x000fe200078f10ff */
[----:B------:R-:W-:Y:S01]  /*19670*/  UMOV UR19, UR7 ;  /* 0x0000000700137c82 */ /* 0x000fe20008000000 */
[----:B------:R-:W-:Y:S01]  /*19680*/  LOP3.LUT P1, RZ, R15, 0x3, RZ, 0xc0, !PT ;  /* 0x000000030fff7812 */ /* 0x000fe2000782c0ff */
[----:B------:R-:W-:Y:S01]  /*19690*/  IMAD.IADD R10, R9, 0x1, -R10 ;  /* 0x00000001090a7824 */ /* 0x000fe200078e0a0a */
[----:B------:R-:W-:Y:S01]  /*196a0*/  SHF.R.S32.HI R8, RZ, 0x2, R7 ;  /* 0x00000002ff087819 */ /* 0x000fe20000011407 */
[----:B------:R-:W-:Y:S01]  /*196b0*/  UIMAD.WIDE.U32 UR18, UR11, UR4, UR18 ;  /* 0x000000040b1272a5 */ /* 0x000fe2000f8e0012 */
[-C--:B------:R-:W-:Y:S01]  /*196c0*/  LEA.HI R7, R2, R0.reuse, RZ, 0x3 ;  /* 0x0000000002077211 */ /* 0x080fe200078f18ff */
[----:B------:R-:W-:Y:S01]  /*196d0*/  UIMAD UR12, UR11, UR5, UR12 ;  /* 0x000000050b0c72a4 */ /* 0x000fe2000f8e020c */
[----:B-----5:R-:W-:Y:S01]  /*196e0*/  IMAD R4, R4, c[0x0][0x4e8], RZ ;  /* 0x00013a0004047a24 */ /* 0x020fe200078e02ff */
[----:B------:R-:W-:Y:S01]  /*196f0*/  USHF.R.S32.HI UR9, URZ, 0x1f, UR16 ;  /* 0x0000001f3f097899 */ /* 0x000fe20008011410 */
[----:B------:R-:W-:Y:S01]  /*19700*/  IMAD R10, R10, 0x10, R8 ;  /* 0x000000100a0a7824 */ /* 0x000fe200078e0208 */
[----:B------:R-:W-:Y:S01]  /*19710*/  LOP3.LUT R14, R7, 0xfffffff8, RZ, 0xc0, !PT ;  /* 0xfffffff8070e7812 */ /* 0x000fe200078ec0ff */
[----:B------:R-:W-:Y:S01]  /*19720*/  ULDC.64 UR4, c[0x0][0x3a0] ;  /* 0x0000e80000047ab9 */ /* 0x000fe20000000a00 */
[----:B------:R-:W-:Y:S01]  /*19730*/  SHF.R.S32.HI R7, RZ, 0x3, R7 ;  /* 0x00000003ff077819 */ /* 0x000fe20000011407 */
[----:B------:R-:W-:Y:S01]  /*19740*/  IMAD.IADD R3, R10, 0x1, R3 ;  /* 0x000000010a037824 */ /* 0x000fe200078e0203 */
[----:B------:R-:W-:Y:S01]  /*19750*/  LEA.HI R8, R2, R0, RZ, 0x6 ;  /* 0x0000000002087211 */ /* 0x000fe200078f30ff */
[----:B------:R-:W-:Y:S01]  /*19760*/  IMAD.IADD R14, R0, 0x1, -R14 ;  /* 0x00000001000e7824 */ /* 0x000fe200078e0a0e */
[----:B------:R-:W-:Y:S01]  /*19770*/  UIMAD UR14, UR7, UR4, URZ ;  /* 0x00000004070e72a4 */ /* 0x000fe2000f8e023f */
[----:B------:R-:W-:Y:S01]  /*19780*/  IMAD.SHL.U32 R2, R7, 0x40, RZ ;  /* 0x0000004007027824 */ /* 0x000fe200078e00ff */
[----:B------:R-:W-:Y:S01]  /*19790*/  USEL UR9, UR9, URZ, !UP1 ;  /* 0x0000003f09097287 */ /* 0x000fe2000c800000 */
[----:B------:R-:W-:Y:S01]  /*197a0*/  IMAD R9, R14, 0x10, R7 ;  /* 0x000000100e097824 */ /* 0x000fe200078e0207 */
[----:B------:R-:W-:Y:S01]  /*197b0*/  UIMAD.WIDE.U32 UR20, UR6, UR4, URZ ;  /* 0x00000004061472a5 */ /* 0x000fe2000f8e003f */
[----:B------:R-:W-:Y:S01]  /*197c0*/  IMAD.SHL.U32 R8, R8, 0x8, RZ ;  /* 0x0000000808087824 */ /* 0x000fe200078e00ff */
[----:B------:R-:W-:Y:S01]  /*197d0*/  UIMAD UR14, UR6, UR5, UR14 ;  /* 0x00000005060e72a4 */ /* 0x000fe2000f8e020e */
[C---:B-1----:R-:W-:Y:S01]  /*197e0*/  IMAD R3, R6.reuse, 0x80, R3 ;  /* 0x0000008006037824 */ /* 0x042fe200078e0203 */
[----:B------:R-:W-:Y:S01]  /*197f0*/  USEL UR10, UR16, URZ, !UP1 ;  /* 0x0000003f100a7287 */ /* 0x000fe2000c800000 */
[----:B------:R-:W-:Y:S01]  /*19800*/  IMAD R9, R6, 0x80, R9 ;  /* 0x0000008006097824 */ /* 0x000fe200078e0209 */
[----:B------:R-:W-:Y:S01]  /*19810*/  ULDC.64 UR6, c[0x0][0x498] ;  /* 0x0001260000067ab9 */ /* 0x000fe20000000a00 */
[----:B------:R-:W-:Y:S01]  /*19820*/  @P0 IMAD.HI.U32 R0, R3, c[0x0][0x4ec], RZ ;  /* 0x00013b0003000a27 */ /* 0x000fe200078e00ff */
[----:B------:R-:W-:Y:S01]  /*19830*/  UIMAD UR15, UR9, UR6, URZ ;  /* 0x00000006090f72a4 */ /* 0x000fe2000f8e023f */
[----:B------:R-:W-:Y:S01]  /*19840*/  LOP3.LUT R2, R2, 0x1c0, RZ, 0xc0, !PT ;  /* 0x000001c002027812 */ /* 0x000fe200078ec0ff */
[----:B------:R-:W-:Y:S01]  /*19850*/  UIADD3 UR19, UR19, UR12, URZ ;  /* 0x0000000c13137290 */ /* 0x000fe2000fffe03f */
[----:B------:R-:W-:Y:S01]  /*19860*/  IMAD.MOV.U32 R18, RZ, RZ, R3 ;  /* 0x000000ffff127224 */ /* 0x000fe200078e0003 */
[----:B------:R-:W-:Y:S01]  /*19870*/  @P0 SHF.R.U32.HI R18, RZ, c[0x0][0x4f0], R0 ;  /* 0x00013c00ff120a19 */ /* 0x000fe20000011600 */
[----:B------:R-:W-:Y:S01]  /*19880*/  ULDC.64 UR4, c[0x0][0x3e8] ;  /* 0x0000fa0000047ab9 */ /* 0x000fe20000000a00 */
[----:B------:R-:W-:Y:S01]  /*19890*/  @P0 IMAD.HI.U32 R0, R9, c[0x0][0x4ec], RZ ;  /* 0x00013b0009000a27 */ /* 0x000fe200078e00ff */
[----:B------:R-:W-:Y:S01]  /*198a0*/  UIMAD UR7, UR10, UR7, UR15 ;  /* 0x000000070a0772a4 */ /* 0x000fe2000f8e020f */
[--C-:B------:R-:W-:Y:S01]  /*198b0*/  SHF.R.S32.HI R16, RZ, 0x1f, R18.reuse ;  /* 0x0000001fff107819 */ /* 0x100fe20000011412 */
[----:B------:R-:W-:Y:S01]  /*198c0*/  UIMAD UR13, UR8, UR4, URZ ;  /* 0x00000004080d72a4 */ /* 0x000fe2000f8e023f */
[----:B------:R-:W-:Y:S01]  /*198d0*/  IMAD.MOV R15, RZ, RZ, -R18 ;  /* 0x000000ffff0f7224 */ /* 0x000fe200078e0a12 */
[----:B------:R-:W-:Y:S01]  /*198e0*/  UIADD3 UR15, UR21, UR14, URZ ;  /* 0x0000000e150f7290 */ /* 0x000fe2000fffe03f */
[----:B------:R-:W-:Y:S01]  /*198f0*/  IMAD.MOV.U32 R26, RZ, RZ, R9 ;  /* 0x000000ffff1a7224 */ /* 0x000fe200078e0009 */
[----:B------:R-:W-:Y:S01]  /*19900*/  UIMAD.WIDE.U32 UR18, UR10, UR6, UR18 ;  /* 0x000000060a1272a5 */ /* 0x000fe2000f8e0012 */
[----:B------:R-:W-:Y:S01]  /*19910*/  IMAD R15, R15, c[0x0][0x4e8], R3 ;  /* 0x00013a000f0f7a24 */ /* 0x000fe200078e0203 */
[----:B------:R-:W-:Y:S01]  /*19920*/  UMOV UR14, UR20 ;  /* 0x00000014000e7c82 */ /* 0x000fe20008000000 */
[----:B------:R-:W-:Y:S01]  /*19930*/  @P0 SHF.R.U32.HI R26, RZ, c[0x0][0x4f0], R0 ;  /* 0x00013c00ff1a0a19 */ /* 0x000fe20000011600 */
[----:B------:R-:W-:Y:S01]  /*19940*/  UIMAD UR13, UR11, UR5, UR13 ;  /* 0x000000050b0d72a4 */ /* 0x000fe2000f8e020d */
[----:B------:R-:W-:Y:S01]  /*19950*/  IMAD.SHL.U32 R0, R14, 0x8, RZ ;  /* 0x000000080e007824 */ /* 0x000fe200078e00ff */
[----:B------:R-:W-:Y:S01]  /*19960*/  UIMAD.WIDE.U32 UR14, UR11, UR4, UR14 ;  /* 0x000000040b0e72a5 */ /* 0x000fe2000f8e000e */
[----:B------:R-:W-:Y:S01]  /*19970*/  IMAD.U32 R14, RZ, RZ, UR7 ;  /* 0x00000007ff0e7e24 */ /* 0x000fe2000f8e00ff */
[----:B------:R-:W-:Y:S01]  /*19980*/  IADD3 R18, P0, R18, UR18, RZ ;  /* 0x0000001212127c10 */ /* 0x000fe2000ff1e0ff */
[----:B------:R-:W-:Y:S01]  /*19990*/  ULDC.64 UR4, c[0x0][0x3f0] ;  /* 0x0000fc0000047ab9 */ /* 0x000fe20000000a00 */
[----:B------:R-:W-:Y:S01]  /*199a0*/  SHF.R.S32.HI R3, RZ, 0x1f, R15 ;  /* 0x0000001fff037819 */ /* 0x000fe2000001140f */
[----:B------:R-:W-:Y:S01]  /*199b0*/  UIMAD UR9, UR9, UR4, URZ ;  /* 0x00000004090972a4 */ /* 0x000fe2000f8e023f */
[----:B------:R-:W-:Y:S01]  /*199c0*/  IADD3.X R19, R16, UR19, R14, P0, !PT ;  /* 0x0000001310137c10 */ /* 0x000fe200087fe40e */
[----:B------:R-:W-:Y:S01]  /*199d0*/  UIADD3 UR15, UR15, UR13, URZ ;  /* 0x0000000d0f0f7290 */ /* 0x000fe2000fffe03f */
[----:B------:R-:W-:Y:S01]  /*199e0*/  SHF.R.S32.HI R14, RZ, 0x1f, R26 ;  /* 0x0000001fff0e7819 */ /* 0x000fe2000001141a */
[----:B------:R-:W-:Y:S01]  /*199f0*/  IMAD R3, R3, c[0x0][0x488], RZ ;  /* 0x0001220003037a24 */ /* 0x000fe200078e02ff */
[----:B------:R-:W-:Y:S01]  /*19a00*/  UIMAD UR5, UR10, UR5, UR9 ;  /* 0x000000050a0572a4 */ /* 0x000fe2000f8e0209 */
[----:B------:R-:W-:Y:S01]  /*19a10*/  IMAD.WIDE.U32 R18, R15, c[0x0][0x488], R18 ;  /* 0x000122000f127a25 */ /* 0x000fe200078e0012 */
[----:B------:R-:W-:Y:S01]  /*19a20*/  UIMAD.WIDE.U32 UR14, UR10, UR4, UR14 ;  /* 0x000000040a0e72a5 */ /* 0x000fe2000f8e000e */
[----:B------:R-:W-:-:S02]  /*19a30*/  LOP3.LUT R17, R2, 0x38, R0, 0xf8, !PT ;  /* 0x0000003802117812 */ /* 0x000fc400078ef800 */
[----:B------:R-:W-:Y:S01]  /*19a40*/  IMAD R3, R15, c[0x0][0x48c], R3 ;  /* 0x000123000f037a24 */ /* 0x000fe200078e0203 */
[----:B------:R-:W-:Y:S01]  /*19a50*/  UIADD3 UR5, UR15, UR5, URZ ;  /* 0x000000050f057290 */ /* 0x000fe2000fffe03f */
[----:B------:R-:W-:Y:S01]  /*19a60*/  LEA R16, P0, R18, c[0x0][0x450], 0x2 ;  /* 0x0001140012107a11 */ /* 0x000fe200078010ff */
[----:B------:R-:W-:Y:S01]  /*19a70*/  IMAD.U32 R21, RZ, RZ, UR15 ;  /* 0x0000000fff157e24 */ /* 0x000fe2000f8e00ff */
[----:B------:R-:W-:Y:S01]  /*19a80*/  SHF.R.U32.HI R2, RZ, 0x3, R2 ;  /* 0x00000003ff027819 */ /* 0x000fe20000011602 */
[----:B------:R-:W-:Y:S01]  /*19a90*/  IMAD.IADD R3, R19, 0x1, R3 ;  /* 0x0000000113037824 */ /* 0x000fe200078e0203 */
[----:B------:R-:W-:Y:S01]  /*19aa0*/  ISETP.GE.AND P6, PT, R0, c[0x0][0x3c8], PT ;  /* 0x0000f20000007a0c */ /* 0x000fe20003fc6270 */
[----:B------:R-:W-:Y:S01]  /*19ab0*/  IMAD R14, R14, c[0x0][0x3e0], RZ ;  /* 0x0000f8000e0e7a24 */ /* 0x000fe200078e02ff */
[----:B------:R-:W-:Y:S01]  /*19ac0*/  LOP3.LUT R2, R17, R2, RZ, 0x3c, !PT ;  /* 0x0000000211027212 */ /* 0x000fe200078e3cff */
[----:B------:R-:W-:Y:S01]  /*19ad0*/  IMAD.U32 R20, RZ, RZ, UR14 ;  /* 0x0000000eff147e24 */ /* 0x000fe2000f8e00ff */
[----:B------:R-:W-:Y:S01]  /*19ae0*/  LEA.HI.X R3, R18, c[0x0][0x454], R3, 0x2, P0 ;  /* 0x0001150012037a11 */ /* 0x000fe200000f1403 */
[----:B------:R-:W-:Y:S01]  /*19af0*/  IMAD.U32 R21, RZ, RZ, UR5 ;  /* 0x00000005ff157e24 */ /* 0x000fe2000f8e00ff */
[----:B------:R-:W-:Y:S01]  /*19b00*/  SHFL.IDX PT, R18, R16, 0x1, 0x1c1f ;  /* 0x003c1f0010127f89 */ /* 0x000fe200000e0000 */
[----:B------:R-:W-:Y:S01]  /*19b10*/  IMAD.MOV R22, RZ, RZ, -R26 ;  /* 0x000000ffff167224 */ /* 0x000fe200078e0a1a */
[----:B------:R-:W-:Y:S01]  /*19b20*/  LOP3.LUT R8, R2, 0x7ffffe00, R8, 0xf8, !PT ;  /* 0x7ffffe0002087812 */ /* 0x000fe200078ef808 */
[C---:B------:R-:W-:Y:S01]  /*19b30*/  IMAD R14, R26.reuse, c[0x0][0x3e4], R14 ;  /* 0x0000f9001a0e7a24 */ /* 0x040fe200078e020e */
[----:B------:R-:W-:Y:S01]  /*19b40*/  SHFL.IDX PT, R19, R3, 0x1, 0x1c1f ;  /* 0x003c1f0003137f89 */ /* 0x000fe200000e0000 */
[----:B------:R-:W-:-:S03]  /*19b50*/  IMAD.WIDE.U32 R26, R26, c[0x0][0x3e0], R20 ;  /* 0x0000f8001a1a7a25 */ /* 0x000fc600078e0014 */
[----:B------:R-:W-:Y:S01]  /*19b60*/  SHFL.IDX PT, R20, R16, RZ, 0x1c1f ;  /* 0x001c1fff10147589 */ /* 0x000fe200000e0000 */
[----:B------:R-:W-:Y:S02]  /*19b70*/  IMAD R22, R22, c[0x0][0x4e8], R9 ;  /* 0x00013a0016167a24 */ /* 0x000fe400078e0209 */
[----:B------:R-:W-:Y:S01]  /*19b80*/  IMAD.IADD R27, R27, 0x1, R14 ;  /* 0x000000011b1b7824 */ /* 0x000fe200078e020e */
[----:B------:R-:W1:Y:S01]  /*19b90*/  SHFL.IDX PT, R21, R3, RZ, 0x1c1f ;  /* 0x001c1fff03157589 */ /* 0x000e6200000e0000 */
[----:B------:R-:W-:Y:S01]  /*19ba0*/  IMAD R10, R6, 0x80, R10 ;  /* 0x00000080060a7824 */ /* 0x000fe200078e020a */
[----:B------:R-:W-:Y:S01]  /*19bb0*/  SHF.R.S32.HI R9, RZ, 0x1f, R22 ;  /* 0x0000001fff097819 */ /* 0x000fe20000011416 */
[----:B------:R-:W-:Y:S01]  /*19bc0*/  IMAD.SHL.U32 R8, R8, 0x2, RZ ;  /* 0x0000000208087824 */ /* 0x000fe200078e00ff */
[----:B------:R-:W-:Y:S01]  /*19bd0*/  SHFL.IDX PT, R14, R16, 0x2, 0x1c1f ;  /* 0x005c1f00100e7f89 */ /* 0x000fe200000e0000 */
[----:B------:R-:W-:Y:S01]  /*19be0*/  IMAD R6, R6, 0x80, R7 ;  /* 0x0000008006067824 */ /* 0x000fe200078e0207 */
[C---:B------:R-:W-:Y:S01]  /*19bf0*/  IADD3 R24, R10.reuse, 0x8, RZ ;  /* 0x000000080a187810 */ /* 0x040fe20007ffe0ff */
[----:B------:R-:W-:Y:S01]  /*19c00*/  IMAD R9, R9, c[0x0][0x3d8], RZ ;  /* 0x0000f60009097a24 */ /* 0x000fe200078e02ff */
[----:B------:R-:W2:Y:S01]  /*19c10*/  SHFL.IDX PT, R15, R3, 0x2, 0x1c1f ;  /* 0x005c1f00030f7f89 */ /* 0x000ea200000e0000 */
[----:B------:R-:W-:-:S02]  /*19c20*/  ISETP.GE.OR P4, PT, R10, R4, P1 ;  /* 0x000000040a00720c */ /* 0x000fc40000f86670 */
[----:B------:R-:W-:Y:S01]  /*19c30*/  IMAD R9, R22, c[0x0][0x3dc], R9 ;  /* 0x0000f70016097a24 */ /* 0x000fe200078e0209 */
[----:B------:R-:W-:Y:S01]  /*19c40*/  SHFL.IDX PT, R16, R16, 0x3, 0x1c1f ;  /* 0x007c1f0010107f89 */ /* 0x000fe200000e0000 */
[----:B------:R-:W-:Y:S01]  /*19c50*/  ISETP.GE.OR P3, PT, R24, R4, P1 ;  /* 0x000000041800720c */ /* 0x000fe20000f66670 */
[----:B------:R-:W-:Y:S01]  /*19c60*/  IMAD.WIDE.U32 R22, R22, c[0x0][0x3d8], R26 ;  /* 0x0000f60016167a25 */ /* 0x000fe200078e001a */
[----:B------:R-:W-:Y:S01]  /*19c70*/  IADD3 R45, R6, 0x60, RZ ;  /* 0x00000060062d7810 */ /* 0x000fe20007ffe0ff */
[----:B------:R3:W4:Y:S02]  /*19c80*/  SHFL.IDX PT, R17, R3, 0x3, 0x1c1f ;  /* 0x007c1f0003117f89 */ /* 0x00072400000e0000 */
[----:B------:R-:W-:-:S04]  /*19c90*/  IMAD.IADD R9, R23, 0x1, R9 ;  /* 0x0000000117097824 */ /* 0x000fc800078e0209 */
[----:B-1----:R1:W-:Y:S04]  /*19ca0*/  @!P4 ST.E [R20.64], R5 ;  /* 0x000000051400c985 */ /* 0x0023e8000c101934 */
[----:B------:R-:W-:Y:S01]  /*19cb0*/  @!P3 ST.E [R18.64], R11 ;  /* 0x0000000b1200b985 */ /* 0x000fe2000c101934 */
[-C--:B------:R-:W-:Y:S02]  /*19cc0*/  ISETP.GE.OR P3, PT, R6, R4.reuse, P6 ;  /* 0x000000040600720c */ /* 0x080fe40003766670 */
[C---:B---3--:R-:W-:Y:S02]  /*19cd0*/  IADD3 R3, R10.reuse, 0x40, RZ ;  /* 0x000000400a037810 */ /* 0x048fe40007ffe0ff */
[----:B------:R-:W-:Y:S02]  /*19ce0*/  IADD3 R10, R10, 0x48, RZ ;  /* 0x000000480a0a7810 */ /* 0x000fe40007ffe0ff */
[----:B------:R-:W-:-:S02]  /*19cf0*/  ISETP.GE.OR P2, PT, R3, R4, P1 ;  /* 0x000000040300720c */ /* 0x000fc40000f46670 */
[----:B------:R-:W-:Y:S02]  /*19d00*/  ISETP.GE.OR P1, PT, R10, R4, P1 ;  /* 0x000000040a00720c */ /* 0x000fe40000f26670 */
[----:B------:R-:W-:-:S04]  /*19d10*/  LEA R3, P0, R22, c[0x0][0x380], 0x1 ;  /* 0x0000e00016037a11 */ /* 0x000fc800078008ff */
[----:B------:R-:W-:Y:S01]  /*19d20*/  LEA.HI.X R2, R22, c[0x0][0x384], R9, 0x1, P0 ;  /* 0x0000e10016027a11 */ /* 0x000fe200000f0c09 */
[----:B------:R-:W3:Y:S01]  /*19d30*/  SHFL.IDX PT, R48, R3, RZ, 0x181f ;  /* 0x00181fff03307589 */ /* 0x000ee200000e0000 */
[----:B-1----:R-:W-:-:S03]  /*19d40*/  IADD3 R5, R6, 0x10, RZ ;  /* 0x0000001006057810 */ /* 0x002fc60007ffe0ff */
[----:B------:R-:W1:Y:S04]  /*19d50*/  SHFL.IDX PT, R46, R3, 0x1, 0x181f ;  /* 0x00381f00032e7f89 */ /* 0x000e6800000e0000 */
[----:B--2---:R2:W-:Y:S01]  /*19d60*/  @!P2 ST.E [R14.64], R12 ;  /* 0x0000000c0e00a985 */ /* 0x0045e2000c101934 */
[-C--:B------:R-:W-:Y:S02]  /*19d70*/  ISETP.GE.OR P2, PT, R5, R4.reuse, P6 ;  /* 0x000000040500720c */ /* 0x080fe40003746670 */
[----:B------:R-:W-:Y:S01]  /*19d80*/  IADD3 R5, R6, 0x20, RZ ;  /* 0x0000002006057810 */ /* 0x000fe20007ffe0ff */
[----:B------:R-:W2:Y:S04]  /*19d90*/  SHFL.IDX PT, R14, R2, RZ, 0x181f ;  /* 0x00181fff020e7589 */ /* 0x000ea800000e0000 */
[----:B------:R-:W2:Y:S04]  /*19da0*/  SHFL.IDX PT, R12, R2, 0x1, 0x181f ;  /* 0x00381f00020c7f89 */ /* 0x000ea800000e0000 */
[----:B----4-:R4:W-:Y:S01]  /*19db0*/  @!P1 ST.E [R16.64], R13 ;  /* 0x0000000d10009985 */ /* 0x0109e2000c101934 */
[----:B------:R-:W-:-:S02]  /*19dc0*/  ISETP.GE.OR P1, PT, R5, R4, P6 ;  /* 0x000000040500720c */ /* 0x000fc40003726670 */
[----:B------:R-:W-:Y:S01]  /*19dd0*/  SHF.R.S32.HI R5, RZ, 0x1f, R0 ;  /* 0x0000001fff057819 */ /* 0x000fe20000011400 */
[----:B------:R-:W-:Y:S01]  /*19de0*/  LDS.128 R36, [R8+0x80] ;  /* 0x0000800008247984 */ /* 0x000fe20000000c00 */
[----:B---3--:R-:W-:-:S03]  /*19df0*/  @!P3 LEA R48, P5, R0, R48, 0x1 ;  /* 0x000000300030b211 */ /* 0x008fc600078a08ff */
[----:B------:R-:W3:Y:S01]  /*19e00*/  SHFL.IDX PT, R7, R3, 0x2, 0x181f ;  /* 0x00581f0003077f89 */ /* 0x000ee200000e0000 */
[----:B-1----:R-:W-:-:S03]  /*19e10*/  @!P2 LEA R46, P4, R0, R46, 0x1 ;  /* 0x0000002e002ea211 */ /* 0x002fc600078808ff */
[----:B------:R-:W1:Y:S01]  /*19e20*/  SHFL.IDX PT, R11, R2, 0x2, 0x181f ;  /* 0x00581f00020b7f89 */ /* 0x000e6200000e0000 */
[----:B--2---:R-:W-:-:S03]  /*19e30*/  IADD3 R15, R6, 0x30, RZ ;  /* 0x00000030060f7810 */ /* 0x004fc60007ffe0ff */
[----:B------:R-:W2:Y:S01]  /*19e40*/  SHFL.IDX PT, R10, R3, 0x3, 0x181f ;  /* 0x00781f00030a7f89 */ /* 0x000ea200000e0000 */
[C-C-:B------:R-:W-:Y:S02]  /*19e50*/  @!P3 LEA.HI.X R49, R0.reuse, R14, R5.reuse, 0x1, P5 ;  /* 0x0000000e0031b211 */ /* 0x140fe400028f0c05 */
[----:B------:R-:W-:Y:S01]  /*19e60*/  ISETP.GE.OR P0, PT, R15, R4, P6 ;  /* 0x000000040f00720c */ /* 0x000fe20003706670 */
[----:B------:R-:W-:Y:S01]  /*19e70*/  LDS.128 R32, [R8+0x880] ;  /* 0x0008800008207984 */ /* 0x000fe20000000c00 */
[----:B------:R-:W-:-:S03]  /*19e80*/  @!P2 LEA.HI.X R47, R0, R12, R5, 0x1, P4 ;  /* 0x0000000c002fa211 */ /* 0x000fc600020f0c05 */
[----:B------:R-:W-:Y:S01]  /*19e90*/  LDS.128 R28, [R8+0x1080] ;  /* 0x00108000081c7984 */ /* 0x000fe20000000c00 */
[----:B----4-:R-:W-:-:S03]  /*19ea0*/  IADD3 R13, R6, 0x40, RZ ;  /* 0x00000040060d7810 */ /* 0x010fc60007ffe0ff */
[----:B------:R-:W-:Y:S01]  /*19eb0*/  LDS.128 R24, [R8+0x1880] ;  /* 0x0018800008187984 */ /* 0x000fe20000000c00 */
[----:B------:R-:W-:-:S03]  /*19ec0*/  ISETP.GE.OR P5, PT, R13, R4, P6 ;  /* 0x000000040d00720c */ /* 0x000fc600037a6670 */
[----:B------:R-:W4:Y:S01]  /*19ed0*/  SHFL.IDX PT, R9, R2, 0x3, 0x181f ;  /* 0x00781f0002097f89 */ /* 0x000f2200000e0000 */
[----:B---3--:R-:W-:-:S03]  /*19ee0*/  @!P1 LEA R50, P4, R0, R7, 0x1 ;  /* 0x0000000700329211 */ /* 0x008fc600078808ff */
[----:B------:R-:W-:Y:S01]  /*19ef0*/  LDS.128 R20, [R8+0x2080] ;  /* 0x0020800008147984 */ /* 0x000fe20000000c00 */
[----:B-1----:R-:W-:-:S03]  /*19f00*/  @!P1 LEA.HI.X R51, R0, R11, R5, 0x1, P4 ;  /* 0x0000000b00339211 */ /* 0x002fc600020f0c05 */
[----:B------:R-:W-:Y:S01]  /*19f10*/  LDS.128 R16, [R8+0x2880] ;  /* 0x0028800008107984 */ /* 0x000fe20000000c00 */
[----:B--2---:R-:W-:Y:S02]  /*19f20*/  @!P0 LEA R52, P4, R0, R10, 0x1 ;  /* 0x0000000a00348211 */ /* 0x004fe400078808ff */
[C---:B------:R-:W-:Y:S01]  /*19f30*/  IADD3 R10, R6.reuse, 0x50, RZ ;  /* 0x00000050060a7810 */ /* 0x040fe20007ffe0ff */
[----:B------:R-:W-:Y:S01]  /*19f40*/  LDS.128 R12, [R8+0x3080] ;  /* 0x00308000080c7984 */ /* 0x000fe20000000c00 */
[----:B------:R-:W-:-:S03]  /*19f50*/  IADD3 R6, R6, 0x70, RZ ;  /* 0x0000007006067810 */ /* 0x000fc60007ffe0ff */
[----:B------:R-:W1:Y:S04]  /*19f60*/  SHFL.IDX PT, R43, R3, 0x4, 0x181f ;  /* 0x00981f00032b7f89 */ /* 0x000e6800000e0000 */
[----:B------:R-:W2:Y:S04]  /*19f70*/  SHFL.IDX PT, R41, R3, 0x5, 0x181f ;  /* 0x00b81f0003297f89 */ /* 0x000ea800000e0000 */
[----:B------:R-:W3:Y:S01]  /*19f80*/  SHFL.IDX PT, R7, R3, 0x6, 0x181f ;  /* 0x00d81f0003077f89 */ /* 0x000ee200000e0000 */
[----:B----4-:R-:W-:Y:S02]  /*19f90*/  @!P0 LEA.HI.X R53, R0, R9, R5, 0x1, P4 ;  /* 0x0000000900358211 */ /* 0x010fe400020f0c05 */
[-C--:B------:R-:W-:Y:S01]  /*19fa0*/  ISETP.GE.OR P4, PT, R10, R4.reuse, P6 ;  /* 0x000000040a00720c */ /* 0x080fe20003786670 */
[----:B------:R-:W4:Y:S04]  /*19fb0*/  SHFL.IDX PT, R44, R2, 0x4, 0x181f ;  /* 0x00981f00022c7f89 */ /* 0x000f2800000e0000 */
[----:B------:R-:W1:Y:S04]  /*19fc0*/  SHFL.IDX PT, R42, R2, 0x5, 0x181f ;  /* 0x00b81f00022a7f89 */ /* 0x000e6800000e0000 */
[----:B------:R-:W1:Y:S04]  /*19fd0*/  SHFL.IDX PT, R40, R2, 0x6, 0x181f ;  /* 0x00d81f0002287f89 */ /* 0x000e6800000e0000 */
[----:B------:R-:W1:Y:S04]  /*19fe0*/  LDS.128 R8, [R8+0x3880] ;  /* 0x0038800008087984 */ /* 0x000e680000000c00 */
[----:B------:R-:W-:Y:S01]  /*19ff0*/  @!P3 ST.E.128 [R48.64], R36 ;  /* 0x000000243000b985 */ /* 0x000fe2000c101d34 */
[----:B------:R-:W-:-:S02]  /*1a000*/  ISETP.GE.OR P3, PT, R45, R4, P6 ;  /* 0x000000042d00720c */ /* 0x000fc40003766670 */
[----:B------:R-:W-:Y:S01]  /*1a010*/  ISETP.GE.OR P6, PT, R6, R4, P6 ;  /* 0x000000040600720c */ /* 0x000fe200037c6670 */
[----:B------:R-:W-:Y:S04]  /*1a020*/  @!P2 ST.E.128 [R46.64], R32 ;  /* 0x000000202e00a985 */ /* 0x000fe8000c101d34 */
[----:B------:R1:W-:Y:S04]  /*1a030*/  @!P1 ST.E.128 [R50.64], R28 ;  /* 0x0000001c32009985 */ /* 0x0003e8000c101d34 */
[----:B------:R2:W-:Y:S04]  /*1a040*/  @!P0 ST.E.128 [R52.64], R24 ;  /* 0x0000001834008985 */ /* 0x0005e8000c101d34 */
[----:B------:R-:W1:Y:S04]  /*1a050*/  SHFL.IDX PT, R3, R3, 0x7, 0x181f ;  /* 0x00f81f0003037f89 */ /* 0x000e6800000e0000 */
[----:B------:R-:W2:Y:S01]  /*1a060*/  SHFL.IDX PT, R2, R2, 0x7, 0x181f ;  /* 0x00f81f0002027f89 */ /* 0x000ea200000e0000 */
[----:B-1----:R-:W-:-:S02]  /*1a070*/  @!P5 LEA R28, P2, R0, R43, 0x1 ;  /* 0x0000002b001cd211 */ /* 0x002fc400078408ff */
[C---:B--2---:R-:W-:Y:S02]  /*1a080*/  @!P4 LEA R24, P1, R0.reuse, R41, 0x1 ;  /* 0x000000290018c211 */ /* 0x044fe400078208ff */
[C---:B---3--:R-:W-:Y:S02]  /*1a090*/  @!P3 LEA R26, P0, R0.reuse, R7, 0x1 ;  /* 0x00000007001ab211 */ /* 0x048fe400078008ff */
[C-C-:B----4-:R-:W-:Y:S02]  /*1a0a0*/  @!P5 LEA.HI.X R29, R0.reuse, R44, R5.reuse, 0x1, P2 ;  /* 0x0000002c001dd211 */ /* 0x150fe400010f0c05 */
[C-C-:B------:R-:W-:Y:S02]  /*1a0b0*/  @!P4 LEA.HI.X R25, R0.reuse, R42, R5.reuse, 0x1, P1 ;  /* 0x0000002a0019c211 */ /* 0x140fe400008f0c05 */
        /* <DEDUP_REMOVED lines=9> */
.L_x_1116:
        /* <DEDUP_REMOVED lines=31> */
.L_x_1118:
        /* <DEDUP_REMOVED lines=28> */
[C---:B------:R-:W-:Y:S02]  /*1a500*/  IADD3 R6, -R8.reuse, RZ, RZ ;  /* 0x000000ff08067210 */ /* 0x040fe40007ffe1ff */
[----:B------:R-:W-:Y:S02]  /*1a510*/  SHF.R.S32.HI R3, RZ, 0x1f, R8 ;  /* 0x0000001fff037819 */ /* 0x000fe40000011408 */
[----:B------:R-:W-:Y:S01]  /*1a520*/  IADD3 R8, P0, R8, UR14, RZ ;  /* 0x0000000e08087c10 */ /* 0x000fe2000ff1e0ff */
[----:B------:R-:W-:Y:S02]  /*1a530*/  IMAD R6, R6, c[0x0][0x4e8], R0 ;  /* 0x00013a0006067a24 */ /* 0x000fe400078e0200 */
[----:B------:R-:W-:-:S03]  /*1a540*/  IMAD.U32 R0, RZ, RZ, UR5 ;  /* 0x00000005ff007e24 */ /* 0x000fc6000f8e00ff */
        /* <DEDUP_REMOVED lines=10> */
.L_x_1120:
[----:B------:R-:W-:Y:S05]  /*1a5f0*/  BSYNC B0 ;  /* 0x0000000000007941 */ /* 0x000fea0003800000 */
.L_x_1119:
[----:B-1----:R-:W1:Y:S01]  /*1a600*/  S2R R0, SR_CTAID.X ;  /* 0x0000000000007919 */ /* 0x002e620000002500 */
[----:B------:R-:W-:Y:S01]  /*1a610*/  SHF.R.S32.HI R4, RZ, 0x1f, R5 ;  /* 0x0000001fff047819 */ /* 0x000fe20000011405 */
        /* <DEDUP_REMOVED lines=14> */
[C---:B------:R-:W-:Y:S01]  /*1a700*/  IMAD R6, R5.reuse, 0x10, R4 ;  /* 0x0000001005067824 */ /* 0x040fe200078e0204 */
[----:B------:R-:W-:Y:S01]  /*1a710*/  UIMAD.WIDE.U32 UR14, UR11, UR4, UR14 ;  /* 0x000000040b0e72a5 */ /* 0x000fe2000f8e000e */
[----:B------:R-:W-:Y:S01]  /*1a720*/  IMAD.SHL.U32 R5, R5, 0x8, RZ ;  /* 0x0000000805057824 */ /* 0x000fe200078e00ff */
[----:B------:R-:W-:Y:S01]  /*1a730*/  UIMAD UR7, UR11, UR5, UR7 ;  /* 0x000000050b0772a4 */ /* 0x000fe2000f8e0207 */
[C---:B-1----:R-:W-:Y:S02]  /*1a740*/  IMAD R6, R0.reuse, 0x80, R6 ;  /* 0x0000008000067824 */ /* 0x042fe400078e0206 */
[----:B------:R-:W-:Y:S01]  /*1a750*/  ULDC.64 UR4, c[0x0][0x3f0] ;  /* 0x0000fc0000047ab9 */ /* 0x000fe20000000a00 */
[----:B------:R-:W-:Y:S01]  /*1a760*/  IMAD R4, R0, 0x80, R4 ;  /* 0x0000008000047824 */ /* 0x000fe200078e0204 */
[----:B------:R-:W-:Y:S01]  /*1a770*/  UIMAD UR9, UR6, UR4, URZ ;  /* 0x00000004060972a4 */ /* 0x000fe2000f8e023f */
[----:B------:R-:W-:Y:S01]  /*1a780*/  @P0 IMAD.HI.U32 R3, R6, c[0x0][0x4ec], RZ ;  /* 0x00013b0006030a27 */ /* 0x000fe200078e00ff */
[----:B------:R-:W-:-:S02]  /*1a790*/  UIADD3 UR15, UR7, UR15, URZ ;  /* 0x0000000f070f7290 */ /* 0x000fc4000fffe03f */
[----:B------:R-:W-:Y:S01]  /*1a7a0*/  UIMAD UR5, UR16, UR5, UR9 ;  /* 0x00000005100572a4 */ /* 0x000fe2000f8e0209 */
[----:B------:R-:W-:Y:S01]  /*1a7b0*/  IMAD.MOV.U32 R8, RZ, RZ, R6 ;  /* 0x000000ffff087224 */ /* 0x000fe200078e0006 */
[----:B------:R-:W-:Y:S01]  /*1a7c0*/  @P0 SHF.R.U32.HI R8, RZ, c[0x0][0x4f0], R3 ;  /* 0x00013c00ff080a19 */ /* 0x000fe20000011603 */
[----:B------:R-:W-:Y:S01]  /*1a7d0*/  UIMAD.WIDE.U32 UR14, UR16, UR4, UR14 ;  /* 0x00000004100e72a5 */ /* 0x000fe2000f8e000e */
[----:B------:R-:W-:Y:S02]  /*1a7e0*/  IADD3 R0, R4, 0x10, RZ ;  /* 0x0000001004007810 */ /* 0x000fe40007ffe0ff */
[--C-:B------:R-:W-:Y:S01]  /*1a7f0*/  SHF.R.S32.HI R3, RZ, 0x1f, R8.reuse ;  /* 0x0000001fff037819 */ /* 0x100fe20000011408 */
[----:B------:R-:W-:Y:S01]  /*1a800*/  IMAD.MOV R7, RZ, RZ, -R8 ;  /* 0x000000ffff077224 */ /* 0x000fe200078e0a08 */
[----:B------:R-:W-:Y:S01]  /*1a810*/  UIADD3 UR5, UR15, UR5, URZ ;  /* 0x000000050f057290 */ /* 0x000fe2000fffe03f */
[----:B------:R-:W-:Y:S02]  /*1a820*/  IMAD.U32 R11, RZ, RZ, UR15 ;  /* 0x0000000fff0b7e24 */ /* 0x000fe4000f8e00ff */
[----:B------:R-:W-:-:S02]  /*1a830*/  IMAD R7, R7, c[0x0][0x4e8], R6 ;  /* 0x00013a0007077a24 */ /* 0x000fc400078e0206 */
[----:B------:R-:W-:Y:S02]  /*1a840*/  IMAD R3, R3, c[0x0][0x3e0], RZ ;  /* 0x0000f80003037a24 */ /* 0x000fe400078e02ff */
[----:B------:R-:W-:Y:S01]  /*1a850*/  IMAD.U32 R10, RZ, RZ, UR14 ;  /* 0x0000000eff0a7e24 */ /* 0x000fe2000f8e00ff */
[----:B------:R-:W-:Y:S01]  /*1a860*/  SHF.R.S32.HI R6, RZ, 0x1f, R7 ;  /* 0x0000001fff067819 */ /* 0x000fe20000011407 */
[----:B------:R-:W-:Y:S02]  /*1a870*/  IMAD.U32 R11, RZ, RZ, UR5 ;  /* 0x00000005ff0b7e24 */ /* 0x000fe4000f8e00ff */
[C---:B------:R-:W-:Y:S02]  /*1a880*/  IMAD R3, R8.reuse, c[0x0][0x3e4], R3 ;  /* 0x0000f90008037a24 */ /* 0x040fe400078e0203 */
[----:B------:R-:W-:Y:S01]  /*1a890*/  IMAD.WIDE.U32 R8, R8, c[0x0][0x3e0], R10 ;  /* 0x0000f80008087a25 */ /* 0x000fe200078e000a */
[----:B------:R-:W-:-:S03]  /*1a8a0*/  IADD3 R10, R4, 0x20, RZ ;  /* 0x00000020040a7810 */ /* 0x000fc60007ffe0ff */
[----:B------:R-:W-:Y:S02]  /*1a8b0*/  IMAD R6, R6, c[0x0][0x3d8], RZ ;  /* 0x0000f60006067a24 */ /* 0x000fe400078e02ff */
[----:B------:R-:W-:Y:S01]  /*1a8c0*/  IMAD.IADD R9, R9, 0x1, R3 ;  /* 0x0000000109097824 */ /* 0x000fe200078e0203 */
[----:B------:R-:W-:Y:S01]  /*1a8d0*/  SHF.R.S32.HI R3, RZ, 0x1f, R5 ;  /* 0x0000001fff037819 */ /* 0x000fe20000011405 */
[C---:B------:R-:W-:Y:S02]  /*1a8e0*/  IMAD R6, R7.reuse, c[0x0][0x3dc], R6 ;  /* 0x0000f70007067a24 */ /* 0x040fe400078e0206 */
[----:B------:R-:W-:-:S04]  /*1a8f0*/  IMAD.WIDE.U32 R8, R7, c[0x0][0x3d8], R8 ;  /* 0x0000f60007087a25 */ /* 0x000fc800078e0008 */
[----:B------:R-:W-:Y:S01]  /*1a900*/  IMAD.IADD R6, R9, 0x1, R6 ;  /* 0x0000000109067824 */ /* 0x000fe200078e0206 */
[----:B------:R-:W-:-:S04]  /*1a910*/  LEA R7, P0, R8, c[0x0][0x380], 0x1 ;  /* 0x0000e00008077a11 */ /* 0x000fc800078008ff */
[----:B------:R-:W-:Y:S01]  /*1a920*/  LEA.HI.X R6, R8, c[0x0][0x384], R6, 0x1, P0 ;  /* 0x0000e10008067a11 */ /* 0x000fe200000f0c06 */
[----:B------:R-:W1:Y:S01]  /*1a930*/  SHFL.IDX PT, R12, R7, RZ, 0x181f ;  /* 0x00181fff070c7589 */ /* 0x000e6200000e0000 */
[----:B------:R-:W-:Y:S02]  /*1a940*/  ISETP.GE.AND P0, PT, R5, c[0x0][0x3c8], PT ;  /* 0x0000f20005007a0c */ /* 0x000fe40003f06270 */
[C---:B------:R-:W-:Y:S01]  /*1a950*/  IADD3 R8, R4.reuse, 0x30, RZ ;  /* 0x0000003004087810 */ /* 0x040fe20007ffe0ff */
[----:B------:R-:W2:Y:S01]  /*1a960*/  SHFL.IDX PT, R11, R6, RZ, 0x181f ;  /* 0x00181fff060b7589 */ /* 0x000ea200000e0000 */
[-C--:B------:R-:W-:Y:S02]  /*1a970*/  ISETP.GE.OR P2, PT, R4, R2.reuse, P0 ;  /* 0x000000020400720c */ /* 0x080fe40000746670 */
[-C--:B------:R-:W-:Y:S01]  /*1a980*/  ISETP.GE.OR P4, PT, R0, R2.reuse, P0 ;  /* 0x000000020000720c */ /* 0x080fe20000786670 */
[----:B------:R-:W3:Y:S01]  /*1a990*/  SHFL.IDX PT, R18, R7, 0x1, 0x181f ;  /* 0x00381f0007127f89 */ /* 0x000ee200000e0000 */
[----:B------:R-:W-:-:S02]  /*1a9a0*/  ISETP.GE.OR P3, PT, R10, R2, P0 ;  /* 0x000000020a00720c */ /* 0x000fc40000766670 */
[----:B------:R-:W-:Y:S01]  /*1a9b0*/  IADD3 R0, R4, 0x40, RZ ;  /* 0x0000004004007810 */ /* 0x000fe20007ffe0ff */
[----:B------:R-:W4:Y:S03]  /*1a9c0*/  SHFL.IDX PT, R9, R6, 0x1, 0x181f ;  /* 0x00381f0006097f89 */ /* 0x000f2600000e0000 */
[----:B------:R-:W-:Y:S01]  /*1a9d0*/  ISETP.GE.OR P6, PT, R0, R2, P0 ;  /* 0x000000020000720c */ /* 0x000fe200007c6670 */
[----:B------:R-:W4:Y:S01]  /*1a9e0*/  SHFL.IDX PT, R16, R7, 0x2, 0x181f ;  /* 0x00581f0007107f89 */ /* 0x000f2200000e0000 */
[----:B------:R-:W-:-:S03]  /*1a9f0*/  IADD3 R0, R4, 0x50, RZ ;  /* 0x0000005004007810 */ /* 0x000fc60007ffe0ff */
[----:B------:R-:W4:Y:S01]  /*1aa00*/  SHFL.IDX PT, R17, R6, 0x2, 0x181f ;  /* 0x00581f0006117f89 */ /* 0x000f2200000e0000 */
[----:B------:R-:W-:Y:S02]  /*1aa10*/  ISETP.GE.OR P5, PT, R0, R2, P0 ;  /* 0x000000020000720c */ /* 0x000fe400007a6670 */
[C---:B------:R-:W-:Y:S01]  /*1aa20*/  IADD3 R0, R4.reuse, 0x60, RZ ;  /* 0x0000006004007810 */ /* 0x040fe20007ffe0ff */
[----:B------:R-:W4:Y:S01]  /*1aa30*/  SHFL.IDX PT, R14, R7, 0x3, 0x181f ;  /* 0x00781f00070e7f89 */ /* 0x000f2200000e0000 */
[C---:B-1----:R-:W-:Y:S02]  /*1aa40*/  @!P2 LEA R12, P1, R5.reuse, R12, 0x1 ;  /* 0x0000000c050ca211 */ /* 0x042fe400078208ff */
[----:B------:R-:W-:Y:S01]  /*1aa50*/  IADD3 R4, R4, 0x70, RZ ;  /* 0x0000007004047810 */ /* 0x000fe20007ffe0ff */
[----:B------:R-:W1:Y:S01]  /*1aa60*/  SHFL.IDX PT, R15, R6, 0x3, 0x181f ;  /* 0x00781f00060f7f89 */ /* 0x000e6200000e0000 */
[C---:B--2---:R-:W-:Y:S02]  /*1aa70*/  @!P2 LEA.HI.X R13, R5.reuse, R11, R3, 0x1, P1 ;  /* 0x0000000b050da211 */ /* 0x044fe400008f0c03 */
[----:B------:R-:W-:Y:S01]  /*1aa80*/  ISETP.GE.OR P1, PT, R8, R2, P0 ;  /* 0x000000020800720c */ /* 0x000fe20000726670 */
[----:B------:R-:W2:Y:S04]  /*1aa90*/  SHFL.IDX PT, R10, R7, 0x5, 0x181f ;  /* 0x00b81f00070a7f89 */ /* 0x000ea800000e0000 */
[----:B------:R-:W-:Y:S01]  /*1aaa0*/  @!P2 ST.E.128 [R12.64], RZ ;  /* 0x000000ff0c00a985 */ /* 0x000fe2000c101d34 */
[----:B---3--:R-:W-:-:S03]  /*1aab0*/  @!P4 LEA R18, P2, R5, R18, 0x1 ;  /* 0x000000120512c211 */ /* 0x008fc600078408ff */
[----:B------:R-:W3:Y:S01]  /*1aac0*/  SHFL.IDX PT, R12, R7, 0x4, 0x181f ;  /* 0x00981f00070c7f89 */ /* 0x000ee200000e0000 */
[C-C-:B----4-:R-:W-:Y:S02]  /*1aad0*/  @!P4 LEA.HI.X R19, R5.reuse, R9, R3.reuse, 0x1, P2 ;  /* 0x000000090513c211 */ /* 0x150fe400010f0c03 */
[C---:B------:R-:W-:Y:S01]  /*1aae0*/  @!P3 LEA R16, P2, R5.reuse, R16, 0x1 ;  /* 0x000000100510b211 */ /* 0x040fe200078408ff */
[----:B------:R-:W-:Y:S03]  /*1aaf0*/  SHFL.IDX PT, R8, R7, 0x6, 0x181f ;  /* 0x00d81f0007087f89 */ /* 0x000fe600000e0000 */
[C---:B------:R-:W-:Y:S01]  /*1ab00*/  @!P3 LEA.HI.X R17, R5.reuse, R17, R3, 0x1, P2 ;  /* 0x000000110511b211 */ /* 0x040fe200010f0c03 */
[----:B------:R-:W4:Y:S01]  /*1ab10*/  SHFL.IDX PT, R13, R6, 0x4, 0x181f ;  /* 0x00981f00060d7f89 */ /* 0x000f2200000e0000 */
[----:B------:R-:W-:-:S03]  /*1ab20*/  @!P1 LEA R14, P2, R5, R14, 0x1 ;  /* 0x0000000e050e9211 */ /* 0x000fc600078408ff */
[----:B------:R-:W4:Y:S01]  /*1ab30*/  SHFL.IDX PT, R11, R6, 0x5, 0x181f ;  /* 0x00b81f00060b7f89 */ /* 0x000f2200000e0000 */
[----:B-1----:R-:W-:-:S03]  /*1ab40*/  @!P1 LEA.HI.X R15, R5, R15, R3, 0x1, P2 ;  /* 0x0000000f050f9211 */ /* 0x002fc600010f0c03 */
[----:B------:R-:W1:Y:S01]  /*1ab50*/  SHFL.IDX PT, R9, R6, 0x6, 0x181f ;  /* 0x00d81f0006097f89 */ /* 0x000e6200000e0000 */
[----:B--2---:R-:W-:-:S03]  /*1ab60*/  @!P5 LEA R10, P2, R5, R10, 0x1 ;  /* 0x0000000a050ad211 */ /* 0x004fc600078408ff */
[----:B------:R2:W-:Y:S01]  /*1ab70*/  @!P4 ST.E.128 [R18.64], RZ ;  /* 0x000000ff1200c985 */ /* 0x0005e2000c101d34 */
[-C--:B------:R-:W-:Y:S02]  /*1ab80*/  ISETP.GE.OR P4, PT, R0, R2.reuse, P0 ;  /* 0x000000020000720c */ /* 0x080fe40000786670 */
[----:B------:R-:W-:Y:S01]  /*1ab90*/  ISETP.GE.OR P0, PT, R4, R2, P0 ;  /* 0x000000020400720c */ /* 0x000fe20000706670 */
[----:B------:R2:W-:Y:S01]  /*1aba0*/  @!P3 ST.E.128 [R16.64], RZ ;  /* 0x000000ff1000b985 */ /* 0x0005e2000c101d34 */
[----:B---3--:R-:W-:-:S03]  /*1abb0*/  @!P6 LEA R12, P3, R5, R12, 0x1 ;  /* 0x0000000c050ce211 */ /* 0x008fc600078608ff */
[----:B------:R2:W-:Y:S01]  /*1abc0*/  @!P1 ST.E.128 [R14.64], RZ ;  /* 0x000000ff0e009985 */ /* 0x0005e2000c101d34 */
[----:B----4-:R-:W-:-:S03]  /*1abd0*/  @!P6 LEA.HI.X R13, R5, R13, R3, 0x1, P3 ;  /* 0x0000000d050de211 */ /* 0x010fc600018f0c03 */
[----:B------:R-:W3:Y:S02]  /*1abe0*/  SHFL.IDX PT, R7, R7, 0x7, 0x181f ;  /* 0x00f81f0007077f89 */ /* 0x000ee400000e0000 */
[C---:B------:R-:W-:Y:S02]  /*1abf0*/  @!P4 LEA R8, P1, R5.reuse, R8, 0x1 ;  /* 0x000000080508c211 */ /* 0x040fe400078208ff */
[C-C-:B------:R-:W-:Y:S01]  /*1ac00*/  @!P5 LEA.HI.X R11, R5.reuse, R11, R3.reuse, 0x1, P2 ;  /* 0x0000000b050bd211 */ /* 0x140fe200010f0c03 */
[----:B------:R2:W-:Y:S01]  /*1ac10*/  @!P6 ST.E.128 [R12.64], RZ ;  /* 0x000000ff0c00e985 */ /* 0x0005e2000c101d34 */
[----:B-1----:R-:W-:-:S03]  /*1ac20*/  @!P4 LEA.HI.X R9, R5, R9, R3, 0x1, P1 ;  /* 0x000000090509c211 */ /* 0x002fc600008f0c03 */
[----:B------:R2:W-:Y:S04]  /*1ac30*/  @!P5 ST.E.128 [R10.64], RZ ;  /* 0x000000ff0a00d985 */ /* 0x0005e8000c101d34 */
[----:B------:R-:W1:Y:S04]  /*1ac40*/  SHFL.IDX PT, R6, R6, 0x7, 0x181f ;  /* 0x00f81f0006067f89 */ /* 0x000e6800000e0000 */
[----:B------:R2:W-:Y:S01]  /*1ac50*/  @!P4 ST.E.128 [R8.64], RZ ;  /* 0x000000ff0800c985 */ /* 0x0005e2000c101d34 */
[----:B------:R-:W-:Y:S05]  /*1ac60*/  @P0 EXIT ;  /* 0x000000000000094d */ /* 0x000fea0003800000 */
[----:B---3--:R-:W-:-:S04]  /*1ac70*/  LEA R2, P0, R5, R7, 0x1 ;  /* 0x0000000705027211 */ /* 0x008fc800078008ff */
[----:B-1----:R-:W-:-:S05]  /*1ac80*/  LEA.HI.X R3, R5, R6, R3, 0x1, P0 ;  /* 0x0000000605037211 */ /* 0x002fca00000f0c03 */
[----:B------:R-:W-:Y:S01]  /*1ac90*/  ST.E.128 [R2.64], RZ ;  /* 0x000000ff02007985 */ /* 0x000fe2000c101d34 */
[----:B------:R-:W-:Y:S05]  /*1aca0*/  EXIT ;  /* 0x000000000000794d */ /* 0x000fea0003800000 */
.L_x_1121:
        /* <DEDUP_REMOVED lines=13> */
.L_x_1611:


//--------------------- .text._ZN7cutlass13device_kernelIN5flash19enable_sm80_to_sm89INS1_16FlashAttnFwdSm80INS1_25CollectiveMainloopFwdSm80ILi4ELi1ELb0EN4cute5tupleIJNS5_1CILi128EEENS7_ILi96EEENS7_ILi64EEEEEELi64ENS_10bfloat16_tEfNS_4arch4Sm80ELb0ELb1ELb0ELb1ELb1ELb1ELb1ELb0EEENS1_21CollectiveEpilogueFwdINS6_IJS8_SA_S9_EEENS6_IJNS7_ILi1EEESI_SI_EEESC_SE_Li128ELb1ELb1ELb0ELb0EEENS1_19SingleTileSchedulerILb1ELb0ELb1ELi128EEEEEEEEEvNT_6ParamsE --------------------------
	.section	.text._ZN7cutlass13device_kernelIN5flash19enable_sm80_to_sm89INS1_16FlashAttnFwdSm80INS1_25CollectiveMainloopFwdSm80ILi4ELi1ELb0EN4cute5tupleIJNS5_1CILi128EEENS7_ILi96EEENS7_ILi64EEEEEELi64ENS_10bfloat16_tEfNS_4arch4Sm80ELb0ELb1ELb0ELb1ELb1ELb1ELb1ELb0EEENS1_21CollectiveEpilogueFwdINS6_IJS8_SA_S9_EEENS6_IJNS7_ILi1EEESI_SI_EEESC_SE_Li128ELb1ELb1ELb0ELb0EEENS1_19SingleTileSchedulerILb1ELb0ELb1ELi128EEEEEEEEEvNT_6ParamsE,"ax",@progbits
	.sectioninfo	@"SHI_REGISTERS=255"
	.align	128
.text._ZN7cutlass13device_kernelIN5flash19enable_sm80_to_sm89INS1_16FlashAttnFwdSm80INS1_25CollectiveMainloopFwdSm80ILi4ELi1ELb0EN4cute5tupleIJNS5_1CILi128EEENS7_ILi96EEENS7_ILi64EEEEEELi64ENS_10bfloat16_tEfNS_4arch4Sm80ELb0ELb1ELb0ELb1ELb1ELb1ELb1ELb0EEENS1_21CollectiveEpilogueFwdINS6_IJS8_SA_S9_EEENS6_IJNS7_ILi1EEESI_SI_EEESC_SE_Li128ELb1ELb1ELb0ELb0EEENS1_19SingleTileSchedulerILb1ELb0ELb1ELi128EEEEEEEEEvNT_6ParamsE:
        .type           _ZN7cutlass13device_kernelIN5flash19enable_sm80_to_sm89INS1_16FlashAttnFwdSm80INS1_25CollectiveMainloopFwdSm80ILi4ELi1ELb0EN4cute5tupleIJNS5_1CILi128EEENS7_ILi96EEENS7_ILi64EEEEEELi64ENS_10bfloat16_tEfNS_4arch4Sm80ELb0ELb1ELb0ELb1ELb1ELb1ELb1ELb0EEENS1_21CollectiveEpilogueFwdINS6_IJS8_SA_S9_EEENS6_IJNS7_ILi1EEESI_SI_EEESC_SE_Li128ELb1ELb1ELb0ELb0EEENS1_19SingleTileSchedulerILb1ELb0ELb1ELi128EEEEEEEEEvNT_6ParamsE,@function
        .size           _ZN7cutlass13device_kernelIN5flash19enable_sm80_to_sm89INS1_16FlashAttnFwdSm80INS1_25CollectiveMainloopFwdSm80ILi4ELi1ELb0EN4cute5tupleIJNS5_1CILi128EEENS7_ILi96EEENS7_ILi64EEEEEELi64ENS_10bfloat16_tEfNS_4arch4Sm80ELb0ELb1ELb0ELb1ELb1ELb1ELb1ELb0EEENS1_21CollectiveEpilogueFwdINS6_IJS8_SA_S9_EEENS6_IJNS7_ILi1EEESI_SI_EEESC_SE_Li128ELb1ELb1ELb0ELb0EEENS1_19SingleTileSchedulerILb1ELb0ELb1ELi128EEEEEEEEEvNT_6ParamsE,(.L_x_1612 - _ZN7cutlass13device_kernelIN5flash19enable_sm80_to_sm89INS1_16FlashAttnFwdSm80INS1_25CollectiveMainloopFwdSm80ILi4ELi1ELb0EN4cute5tupleIJNS5_1CILi128EEENS7_ILi96EEENS7_ILi64EEEEEELi64ENS_10bfloat16_tEfNS_4arch4Sm80ELb0ELb1ELb0ELb1ELb1ELb1ELb1ELb0EEENS1_21CollectiveEpilogueFwdINS6_IJS8_SA_S9_EEENS6_IJNS7_ILi1EEESI_SI_EEESC_SE_Li128ELb1ELb1ELb0ELb0EEENS1_19SingleTileSchedulerILb1ELb0ELb1ELi128EEEEEEEEEvNT_6ParamsE)
        .other          _ZN7cutlass13device_kernelIN5flash19enable_sm80_to_sm89INS1_16FlashAttnFwdSm80INS1_25CollectiveMainloopFwdSm80ILi4ELi1ELb0EN4cute5tupleIJNS5_1CILi128EEENS7_ILi96EEENS7_ILi64EEEEEELi64ENS_10bfloat16_tEfNS_4arch4Sm80ELb0ELb1ELb0ELb1ELb1ELb1ELb1ELb0EEENS1_21CollectiveEpilogueFwdINS6_IJS8_SA_S9_EEENS6_IJNS7_ILi1EEESI_SI_EEESC_SE_Li128ELb1ELb1ELb0ELb0EEENS1_19SingleTileSchedulerILb1ELb0ELb1ELi128EEEEEEEEEvNT_6ParamsE,@"STO_CUDA_ENTRY STV_DEFAULT"
_ZN7cutlass13device_kernelIN5flash19enable_sm80_to_sm89INS1_16FlashAttnFwdSm80INS1_25CollectiveMainloopFwdSm80ILi4ELi1ELb0EN4cute5tupleIJNS5_1CILi128EEENS7_ILi96EEENS7_ILi64EEEEEELi64ENS_10bfloat16_tEfNS_4arch4Sm80ELb0ELb1ELb0ELb1ELb1ELb1ELb1ELb0EEENS1_21CollectiveEpilogueFwdINS6_IJS8_SA_S9_EEENS6_IJNS7_ILi1EEESI_SI_EEESC_SE_Li128ELb1ELb1ELb0ELb0EEENS1_19SingleTileSchedulerILb1ELb0ELb1ELi128EEEEEEEEEvNT_6ParamsE:
        /* <DEDUP_REMOVED lines=19> */
.L_x_1123:
        /* <DEDUP_REMOVED lines=10> */
.L_x_1125:
[----:B------:R-:W-:Y:S02]  /*01d0*/  ULDC UR5, c[0x0][0x54c] ;  /* 0x0001530000057ab9 */ /* 0x000fe40000000800 */
.L_x_1124:
[----:B------:R-:W-:Y:S02]  /*01e0*/  ULDC UR4, c[0x0][0x548] ;  /* 0x0001520000047ab9 */ /* 0x000fe40000000800 */
[----:B------:R-:W-:-:S02]  /*01f0*/  USHF.L.U32 UR17, UR17, 0x7, URZ ;  /* 0x0000000711117899 */ /* 0x000fc4000800063f */
[----:B------:R-:W-:-:S04]  /*0200*/  UIMAD UR4, UR5, UR4, URZ ;  /* 0x00000004050472a4 */ /* 0x000fc8000f8e023f */
[----:B------:R-:W-:-:S04]  /*0210*/  UISETP.GE.AND UP0, UPT, UR17, UR4, UPT ;  /* 0x000000041100728c */ /* 0x000fc8000bf06270 */
[----:B------:R-:W-:Y:S01]  /*0220*/  USEL UR11, UR11, 0xffffffff, !UP0 ;  /* 0xffffffff0b0b7887 */ /* 0x000fe2000c000000 */
[----:B------:R-:W-:Y:S05]  /*0230*/  BRA `(.L_x_1126) ;  /* 0x0000016000007947 */ /* 0x000fea0003800000 */
.L_x_1122:
[----:B------:R-:W-:-:S04]  /*0240*/  ISETP.NE.U32.AND P0, PT, RZ, c[0x0][0x568], PT ;  /* 0x00015a00ff007a0c */ /* 0x000fc80003f05070 */
[----:B------:R-:W-:-:S13]  /*0250*/  ISETP.NE.AND.EX P0, PT, RZ, c[0x0][0x56c], PT, P0 ;  /* 0x00015b00ff007a0c */ /* 0x000fda0003f05300 */
[----:B------:R-:W-:Y:S05]  /*0260*/  @!P0 BRA `(.L_x_1127) ;  /* 0x0000003000008947 */ /* 0x000fea0003800000 */
[----:B------:R-:W2:Y:S02]  /*0270*/  LDG.E R0, [R2.64] ;  /* 0x0000000e02007981 */ /* 0x000ea4000c1e1900 */
[----:B--2---:R1:W2:Y:S02]  /*0280*/  R2UR UR5, R0 ;  /* 0x00000000000573c2 */ /* 0x0042a400000e0000 */
[----:B-12---:R-:W-:Y:S05]  /*0290*/  BRA `(.L_x_1128) ;  /* 0x000000b000007947 */ /* 0x006fea0003800000 */
.L_x_1127:
        /* <DEDUP_REMOVED lines=10> */
.L_x_1129:
[----:B------:R-:W-:Y:S02]  /*0340*/  ULDC UR5, c[0x0][0x54c] ;  /* 0x0001530000057ab9 */ /* 0x000fe40000000800 */
.L_x_1128:
[----:B------:R-:W-:Y:S02]  /*0350*/  ULDC UR4, c[0x0][0x548] ;  /* 0x0001520000047ab9 */ /* 0x000fe40000000800 */
[----:B------:R-:W-:-:S02]  /*0360*/  USHF.L.U32 UR17, UR17, 0x7, URZ ;  /* 0x0000000711117899 */ /* 0x000fc4000800063f */
[----:B------:R-:W-:-:S04]  /*0370*/  UIMAD UR4, UR5, UR4, URZ ;  /* 0x00000004050472a4 */ /* 0x000fc8000f8e023f */
[----:B------:R-:W-:-:S04]  /*0380*/  UISETP.GE.AND UP0, UPT, UR17, UR4, UPT ;  /* 0x000000041100728c */ /* 0x000fc8000bf06270 */
[----:B------:R-:W-:-:S06]  /*0390*/  USEL UR11, UR11, 0xffffffff, !UP0 ;  /* 0xffffffff0b0b7887 */ /* 0x000fcc000c000000 */
.L_x_1126:
        /* <DEDUP_REMOVED lines=50> */
.L_x_1130:
        /* <DEDUP_REMOVED lines=8> */
.L_x_1131:
[----:B------:R-:W-:Y:S05]  /*0740*/  @!P4 BRA `(.L_x_1132) ;  /* 0x000000500000c947 */ /* 0x000fea0003800000 */
[----:B-1--4-:R1:W4:Y:S04]  /*0750*/  LDG.E R0, [R2.64] ;  /* 0x0000000e02007981 */ /* 0x012328000c1e1900 */
[----:B-1-3--:R-:W3:Y:S01]  /*0760*/  LDG.E R2, [R2.64+0x4] ;  /* 0x0000040e02027981 */ /* 0x00aee2000c1e1900 */
[----:B----4-:R-:W1:Y:S08]  /*0770*/  R2UR UR31, R0 ;  /* 0x00000000001f73c2 */ /* 0x010e7000000e0000 */
[----:B---3--:R-:W1:Y:S02]  /*0780*/  R2UR UR5, R2 ;  /* 0x00000000020573c2 */ /* 0x008e6400000e0000 */
[----:B-1----:R-:W-:-:S06]  /*0790*/  UIADD3 UR31, -UR31, UR5, URZ ;  /* 0x000000051f1f7290 */ /* 0x002fcc000fffe13f */
.L_x_1132:
        /* <DEDUP_REMOVED lines=12> */
[----:B------:R-:W-:Y:S02]  /*0860*/  UIADD3 UR16, UR17, 0x7f, URZ ;  /* 0x0000007f11107890 */ /* 0x000fe4000fffe03f */
[----:B------:R-:W-:-:S05]  /*0870*/  UP2UR UR13, UPR, URZ, 0x1 ;  /* 0x000000013f0d7883 */ /* 0x000fca0008000000 */
[----:B------:R-:W-:-:S04]  /*0880*/  @UP0 UIADD3 UR20, UR17, 0x7f, URZ ;  /* 0x0000007f11140890 */ /* 0x000fc8000fffe03f */
[----:B------:R-:W-:-:S04]  /*0890*/  UIMAD.WIDE.U32 UR20, UR20, UR18, URZ ;  /* 0x00000012141472a5 */ /* 0x000fc8000f8e003f */
[----:B------:R-:W-:-:S03]  /*08a0*/  @UP0 USHF.R.U32.HI UR16, URZ, UR19, UR21 ;  /* 0x000000133f100299 */ /* 0x000fc60008011615 */
[----:B------:R-:W-:Y:S02]  /*08b0*/  ULDC.64 UR18, c[0x0][0x328] ;  /* 0x0000ca0000127ab9 */ /* 0x000fe40000000a00 */
[----:B------:R-:W-:-:S04]  /*08c0*/  UISETP.GE.AND UP0, UPT, UR19, 0x1, UPT ;  /* 0x000000011300788c */ /* 0x000fc8000bf06270 */
[----:B------:R-:W-:Y:S01]  /*08d0*/  UP2UR UR12, UPR, URZ, 0x1 ;  /* 0x000000013f0c7883 */ /* 0x000fe20008000000 */
[----:B----4-:R-:W2:Y:S08]  /*08e0*/  @P0 R2UR UR6, R4 ;  /* 0x00000000040603c2 */ /* 0x010eb000000e0000 */
[----:B---3--:R-:W2:Y:S01]  /*08f0*/  @P0 R2UR UR7, R6 ;  /* 0x00000000060703c2 */ /* 0x008ea200000e0000 */
[----:B------:R-:W-:Y:S01]  /*0900*/  PLOP3.LUT P0, PT, PT, PT, UP0, 0x40, 0x0 ;  /* 0x000000000000781c */ /* 0x000fe20003f0e808 */
[----:B--2---:R-:W-:-:S04]  /*0910*/  @UP2 UIADD3 UR4, -UR6, UR7, URZ ;  /* 0x0000000706042290 */ /* 0x004fc8000fffe13f */
[----:B------:R-:W-:-:S04]  /*0920*/  UIADD3 UR7, UR5, UR4, URZ ;  /* 0x0000000405077290 */ /* 0x000fc8000fffe03f */
[----:B------:R-:W-:-:S04]  /*0930*/  UIADD3 UR26, UR7, 0x1, -UR10 ;  /* 0x00000001071a7890 */ /* 0x000fc8000fffe80a */
[----:B------:R-:W-:-:S04]  /*0940*/  UIADD3 UR16, UR26, UR16, URZ ;  /* 0x000000101a107290 */ /* 0x000fc8000fffe03f */
[----:B------:R-:W-:-:S06]  /*0950*/  UIADD3 UR18, UR16, UR18, URZ ;  /* 0x0000001210127290 */ /* 0x000fcc000fffe03f */
[----:B------:R-:W-:Y:S01]  /*0960*/  IMAD.U32 R0, RZ, RZ, UR18 ;  /* 0x00000012ff007e24 */ /* 0x000fe2000f8e00ff */
[----:B------:R-:W-:Y:S05]  /*0970*/  @P0 BRA `(.L_x_1133) ;  /* 0x0000011000000947 */ /* 0x000fea0003800000 */
[----:B-1----:R-:W-:Y:S01]  /*0980*/  ISETP.LT.AND P0, PT, RZ, UR16, PT ;  /* 0x00000010ff007c0c */ /* 0x002fe2000bf01270 */
[----:B------:R-:W-:-:S12]  /*0990*/  UIADD3 UR6, UR16, -0x1, URZ ;  /* 0xffffffff10067890 */ /* 0x000fd8000fffe03f */
[----:B------:R-:W-:Y:S05]  /*09a0*/  @P0 BRA `(.L_x_1134) ;  /* 0x0000007000000947 */ /* 0x000fea0003800000 */
[----:B------:R-:W-:Y:S02]  /*09b0*/  UISETP.NE.AND UP0, UPT, UR19, 0x1, UPT ;  /* 0x000000011300788c */ /* 0x000fe4000bf05270 */
[----:B------:R-:W-:Y:S02]  /*09c0*/  UIADD3 UR6, -UR16, URZ, URZ ;  /* 0x0000003f10067290 */ /* 0x000fe4000fffe13f */
[----:B------:R-:W-:Y:S02]  /*09d0*/  ULDC.64 UR20, c[0x0][0x330] ;  /* 0x0000cc0000147ab9 */ /* 0x000fe40000000a00 */
[----:B------:R-:W-:-:S05]  /*09e0*/  UIMAD.WIDE.U32 UR24, UR6, UR20, URZ ;  /* 0x00000014061872a5 */ /* 0x000fca000f8e003f */
[----:B------:R-:W-:-:S04]  /*09f0*/  @UP0 USHF.R.U32.HI UR6, URZ, UR21, UR25 ;  /* 0x000000153f060299 */ /* 0x000fc80008011619 */
[----:B------:R-:W-:Y:S01]  /*0a00*/  ULOP3.LUT UR6, URZ, UR6, URZ, 0x33, !UPT ;  /* 0x000000063f067292 */ /* 0x000fe2000f8e333f */
[----:B------:R-:W-:Y:S05]  /*0a10*/  BRA `(.L_x_1135) ;  /* 0x0000004000007947 */ /* 0x000fea0003800000 */
.L_x_1134:
[----:B------:R-:W-:Y:S02]  /*0a20*/  UISETP.NE.AND UP0, UPT, UR19, 0x1, UPT ;  /* 0x000000011300788c */ /* 0x000fe4000bf05270 */
[----:B------:R-:W-:Y:S02]  /*0a30*/  ULDC.64 UR20, c[0x0][0x330] ;  /* 0x0000cc0000147ab9 */ /* 0x000fe40000000a00 */
[----:B------:R-:W-:-:S07]  /*0a40*/  UIMAD.WIDE.U32 UR24, UR6, UR20, URZ ;  /* 0x00000014061872a5 */ /* 0x000fce000f8e003f */
[----:B------:R-:W-:Y:S02]  /*0a50*/  @UP0 USHF.R.U32.HI UR6, URZ, UR21, UR25 ;  /* 0x000000153f060299 */ /* 0x000fe40008011619 */
.L_x_1135:
[----:B------:R-:W-:Y:S02]  /*0a60*/  ULDC UR16, c[0x0][0x32c] ;  /* 0x0000cb0000107ab9 */ /* 0x000fe40000000800 */
[----:B------:R-:W-:-:S06]  /*0a70*/  UIMAD UR16, UR6, UR19, UR16 ;  /* 0x00000013061072a4 */ /* 0x000fcc000f8e0210 */
[----:B------:R-:W-:Y:S02]  /*0a80*/  IMNMX R0, R0, UR16, PT ;  /* 0x0000001000007c17 */ /* 0x000fe4000b800200 */
.L_x_1133:
        /* <DEDUP_REMOVED lines=28> */
.L_x_1137:
[----:B------:R-:W-:-:S03]  /*0c50*/  UISETP.NE.AND UP0, UPT, UR19, 0x1, UPT ;  /* 0x000000011300788c */ /* 0x000fc6000bf05270 */
[----:B------:R-:W-:Y:S02]  /*0c60*/  ULDC.64 UR18, c[0x0][0x330] ;  /* 0x0000cc0000127ab9 */ /* 0x000fe40000000a00 */
[----:B------:R-:W-:-:S07]  /*0c70*/  UIMAD.WIDE.U32 UR28, UR20, UR18, URZ ;  /* 0x00000012141c72a5 */ /* 0x000fce000f8e003f */
[----:B------:R-:W-:Y:S02]  /*0c80*/  @UP0 UMOV UR21, UR29 ;  /* 0x0000001d00150c82 */ /* 0x000fe40008000000 */
[----:B------:R-:W-:Y:S02]  /*0c90*/  @UP0 USHF.R.U32.HI UR20, URZ, UR19, UR21 ;  /* 0x000000133f140299 */ /* 0x000fe40008011615 */
.L_x_1138:
[----:B------:R-:W-:Y:S02]  /*0ca0*/  ULDC UR18, c[0x0][0x32c] ;  /* 0x0000cb0000127ab9 */ /* 0x000fe40000000800 */
[----:B------:R-:W-:-:S04]  /*0cb0*/  UIMAD UR18, UR20, UR18, URZ ;  /* 0x00000012141272a4 */ /* 0x000fc8000f8e023f */
[----:B------:R-:W-:-:S04]  /*0cc0*/  UISETP.LT.AND UP0, UPT, UR6, UR18, UPT ;  /* 0x000000120600728c */ /* 0x000fc8000bf01270 */
[----:B------:R-:W-:-:S03]  /*0cd0*/  USEL UR6, UR6, UR18, !UP0 ;  /* 0x0000001206067287 */ /* 0x000fc6000c000000 */
.L_x_1136:
[----:B------:R-:W-:Y:S01]  /*0ce0*/  IADD3 R0, R0, 0x5f, RZ ;  /* 0x0000005f00007810 */ /* 0x000fe20007ffe0ff */
[----:B------:R-:W-:-:S04]  /*0cf0*/  UIMAD.WIDE UR20, UR6, 0x2aaaaaab, URZ ;  /* 0x2aaaaaab061478a5 */ /* 0x000fc8000f8e023f */
[----:B------:R-:W-:-:S03]  /*0d00*/  IMAD.HI R0, R0, 0x2aaaaaab, RZ ;  /* 0x2aaaaaab00007827 */ /* 0x000fc600078e02ff */
[----:B------:R-:W-:Y:S01]  /*0d10*/  UMOV UR19, UR21 ;  /* 0x0000001500137c82 */ /* 0x000fe20008000000 */
[----:B------:R-:W1:Y:S01]  /*0d20*/  R2UR UR18, R0 ;  /* 0x00000000001273c2 */ /* 0x000e6200000e0000 */
[----:B------:R-:W-:-:S04]  /*0d30*/  USHF.R.U32.HI UR6, URZ, 0x1f, UR19 ;  /* 0x0000001f3f067899 */ /* 0x000fc80008011613 */
[----:B------:R-:W-:-:S04]  /*0d40*/  ULEA.HI.SX32 UR6, UR19, UR6, 0x1c ;  /* 0x0000000613067291 */ /* 0x000fc8000f8fe23f */
[----:B------:R-:W-:-:S04]  /*0d50*/  UISETP.LT.AND UP1, UPT, URZ, UR6, UPT ;  /* 0x000000063f00728c */ /* 0x000fc8000bf21270 */
[----:B------:R-:W-:-:S04]  /*0d60*/  USEL UR6, URZ, UR6, !UP1 ;  /* 0x000000063f067287 */ /* 0x000fc8000c800000 */
[----:B------:R-:W-:-:S04]  /*0d70*/  UIMAD UR6, UR6, 0x60, -UR5 ;  /* 0x00000060060678a4 */ /* 0x000fc8000f8e0a05 */
[----:B------:R-:W-:Y:S02]  /*0d80*/  UISETP.LT.AND UP1, UPT, URZ, UR6, UPT ;  /* 0x000000063f00728c */ /* 0x000fe4000bf21270 */
[----:B-1----:R-:W-:Y:S02]  /*0d90*/  USHF.R.U32.HI UR20, URZ, 0x1f, UR18 ;  /* 0x0000001f3f147899 */ /* 0x002fe40008011612 */
[----:B------:R-:W-:Y:S02]  /*0da0*/  USEL UR6, URZ, UR6, !UP1 ;  /* 0x000000063f067287 */ /* 0x000fe4000c800000 */
[----:B------:R-:W-:Y:S02]  /*0db0*/  ULEA.HI.SX32 UR20, UR18, UR20, 0x1c ;  /* 0x0000001412147291 */ /* 0x000fe4000f8fe23f */
[----:B------:R-:W-:Y:S02]  /*0dc0*/  UIMAD.WIDE.U32 UR28, UR6, -0x55555555, URZ ;  /* 0xaaaaaaab061c78a5 */ /* 0x000fe4000f8e003f */
[----:B------:R-:W-:-:S02]  /*0dd0*/  UISETP.LT.AND UP0, UPT, UR20, UR25, UPT ;  /* 0x000000191400728c */ /* 0x000fc4000bf01270 */
[----:B------:R-:W-:Y:S02]  /*0de0*/  USHF.R.U32.HI UR24, URZ, 0x6, UR29 ;  /* 0x000000063f187899 */ /* 0x000fe4000801161d */
[----:B------:R-:W-:-:S04]  /*0df0*/  USEL UR20, UR20, UR25, UP0 ;  /* 0x0000001914147287 */ /* 0x000fc80008000000 */
[----:B------:R-:W-:-:S03]  /*0e00*/  UIMAD UR20, UR20, 0x60, -UR5 ;  /* 0x00000060141478a4 */ /* 0x000fc6000f8e0a05 */
[----:B------:R-:W-:Y:S02]  /*0e10*/  UMOV UR5, UR24 ;  /* 0x0000001800057c82 */ /* 0x000fe40008000000 */
[----:B------:R-:W-:-:S04]  /*0e20*/  UISETP.LT.AND UP0, UPT, UR20, UR4, UPT ;  /* 0x000000041400728c */ /* 0x000fc8000bf01270 */
[----:B------:R-:W-:-:S04]  /*0e30*/  USEL UR20, UR20, UR4, UP0 ;  /* 0x0000000414147287 */ /* 0x000fc80008000000 */
[----:B------:R-:W-:-:S11]  /*0e40*/  UISETP.GT.AND UP0, UPT, UR20, UR6, UPT ;  /* 0x000000061400728c */ /* 0x000fd6000bf04270 */
[----:B------:R-:W-:-:S04]  /*0e50*/  @UP0 UIADD3 UR20, UR20, 0x5f, URZ ;  /* 0x0000005f14140890 */ /* 0x000fc8000fffe03f */
        /* <DEDUP_REMOVED lines=17> */
[----:B------:R-:W-:Y:S01]  /*0f70*/  LEA.HI R9, R32, R204, RZ, 0x6 ;  /* 0x000000cc20097211 */ /* 0x000fe200078f30ff */
        /* <DEDUP_REMOVED lines=87> */
[----:B------:R-:W-:Y:S01]  /*14f0*/  @P1 LEA R4, P0, R10, c[0x0][0x220], 0x1 ;  /* 0x000088000a041a11 */ /* 0x000fe200078008ff */
        /* <DEDUP_REMOVED lines=175> */
.L_x_1174:
        /* <DEDUP_REMOVED lines=77> */
.L_x_1144:
[----:B------:R-:W-:Y:S05]  /*24c0*/  BSYNC B0 ;  /* 0x0000000000007941 */ /* 0x000fea0003800000 */
.L_x_1143:
        /* <DEDUP_REMOVED lines=40> */
.L_x_1146:
[----:B------:R-:W-:Y:S05]  /*2750*/  BSYNC B0 ;  /* 0x0000000000007941 */ /* 0x000fea0003800000 */
.L_x_1145:
        /* <DEDUP_REMOVED lines=40> */
.L_x_1148:
[----:B------:R-:W-:Y:S05]  /*29e0*/  BSYNC B0 ;  /* 0x0000000000007941 */ /* 0x000fea0003800000 */
.L_x_1147:
        /* <DEDUP_REMOVED lines=74> */
.L_x_1152:
[----:B------:R-:W-:Y:S05]  /*2e90*/  BSYNC B0 ;  /* 0x0000000000007941 */ /* 0x000fea0003800000 */
.L_x_1151:
        /* <DEDUP_REMOVED lines=57> */
.L_x_1150:
[----:B------:R-:W-:Y:S05]  /*3230*/  BSYNC B1 ;  /* 0x0000000000017941 */ /* 0x000fea0003800000 */
.L_x_1149:
        /* <DEDUP_REMOVED lines=62> */
.L_x_1156:
[----:B------:R-:W-:Y:S05]  /*3620*/  BSYNC B0 ;  /* 0x0000000000007941 */ /* 0x000fea0003800000 */
.L_x_1155:
        /* <DEDUP_REMOVED lines=57> */
.L_x_1154:
[----:B------:R-:W-:Y:S05]  /*39c0*/  BSYNC B1 ;  /* 0x0000000000017941 */ /* 0x000fea0003800000 */
.L_x_1153:
        /* <DEDUP_REMOVED lines=61> */
.L_x_1159:
[----:B------:R-:W-:Y:S05]  /*3da0*/  BSYNC B0 ;  /* 0x0000000000007941 */ /* 0x000fea0003800000 */
.L_x_1158:
        /* <DEDUP_REMOVED lines=58> */
.L_x_1142:
        /* <DEDUP_REMOVED lines=208> */
.L_x_1161:
[----:B------:R-:W-:Y:S05]  /*4e50*/  BSYNC B0 ;  /* 0x0000000000007941 */ /* 0x000fea0003800000 */
.L_x_1160:
        /* <DEDUP_REMOVED lines=118> */
.L_x_1163:
[----:B------:R-:W-:Y:S05]  /*55c0*/  BSYNC B0 ;  /* 0x0000000000007941 */ /* 0x000fea0003800000 */
.L_x_1162:
        /* <DEDUP_REMOVED lines=120> */
.L_x_1141:
        /* <DEDUP_REMOVED lines=22> */
.L_x_1165:
[----:B-123--:R-:W-:Y:S05]  /*5eb0*/  BSYNC B0 ;  /* 0x0000000000007941 */ /* 0x00efea0003800000 */
.L_x_1164:
        /* <DEDUP_REMOVED lines=17> */
.L_x_1167:
[----:B------:R-:W-:Y:S05]  /*5fd0*/  BSYNC B0 ;  /* 0x0000000000007941 */ /* 0x000fea0003800000 */
.L_x_1166:
        /* <DEDUP_REMOVED lines=16> */
.L_x_1157:
[----:B------:R-:W-:Y:S05]  /*60e0*/  BSYNC B2 ;  /* 0x0000000000027941 */ /* 0x000fea0003800000 */
.L_x_1140:
        /* <DEDUP_REMOVED lines=116> */
.L_x_1169:
[----:B------:R-:W-:Y:S05]  /*6830*/  BSYNC B0 ;  /* 0x0000000000007941 */ /* 0x000fea0003800000 */
.L_x_1168:
        /* <DEDUP_REMOVED lines=17> */
.L_x_1171:
[----:B------:R-:W-:Y:S05]  /*6950*/  BSYNC B0 ;  /* 0x0000000000007941 */ /* 0x000fea0003800000 */
.L_x_1170:
        /* <DEDUP_REMOVED lines=17> */
.L_x_1173:
[----:B------:R-:W-:Y:S05]  /*6a70*/  BSYNC B0 ;  /* 0x0000000000007941 */ /* 0x000fea0003800000 */
.L_x_1172:
        /* <DEDUP_REMOVED lines=78> */
[----:B------:R-:W-:Y:S11]  /*6f60*/  PLOP3.LUT P0, PT, PT, PT, UP0, 0x80, 0x0 ;  /* 0x000000000000781c */ /* 0x000ff60003f0f008 */
[----:B------:R-:W-:Y:S02]  /*6f70*/  @!UPT UIADD3 URZ, URZ, URZ, URZ ;  /* 0x0000003f3f3ff290 */ /* 0x000fe4000fffe03f */
[----:B------:R-:W-:Y:S01]  /*6f80*/  @P0 IMAD.MOV.U32 R2, RZ, RZ, R14 ;  /* 0x000000ffff020224 */ /* 0x000fe200078e000e */
[----:B------:R-:W-:Y:S11]  /*6f90*/  PLOP3.LUT P0, PT, PT, PT, UP0, 0x80, 0x0 ;  /* 0x000000000000781c */ /* 0x000ff60003f0f008 */
[----:B------:R-:W-:Y:S02]  /*6fa0*/  @!UPT UIADD3 URZ, URZ, URZ, URZ ;  /* 0x0000003f3f3ff290 */ /* 0x000fe4000fffe03f */
[----:B------:R1:W-:Y:S01]  /*6fb0*/  @P0 LDGSTS.E.BYPASS.LTC128B.128 [R79+0x5900], [R2.64], !P6 ;  /* 0x05900000024f0fae */ /* 0x0003e2000f101d4e */
[----:B------:R-:W-:Y:S05]  /*6fc0*/  PLOP3.LUT P0, PT, PT, PT, UP0, 0x80, 0x0 ;  /* 0x000000000000781c */ /* 0x000fea0003f0f008 */
[----:B------:R-:W0:Y:S08]  /*6fd0*/  LDGDEPBAR ;  /* 0x00000000000079af */ /* 0x000e300000000000 */
[----:B------:R-:W-:-:S05]  /*6fe0*/  @P0 BRA `(.L_x_1174) ;  /* 0xffffb00000000947 */ /* 0x000fca000383ffff */
[----:B------:R-:W-:Y:S06]  /*6ff0*/  BAR.SYNC.DEFER_BLOCKING 0x0 ;  /* 0x0000000000007b1d */ /* 0x000fec0000010000 */
.L_x_1139:
[----:B------:R-:W-:Y:S02]  /*7000*/  UISETP.NE.AND UP1, UPT, UR13, URZ, UPT ;  /* 0x0000003f0d00728c */ /* 0x000fe4000bf25270 */
[----:B------:R-:W-:-:S02]  /*7010*/  UISETP.NE.AND UP0, UPT, UR12, URZ, UPT ;  /* 0x0000003f0c00728c */ /* 0x000fc4000bf05270 */
[----:B------:R-:W-:Y:S02]  /*7020*/  UIADD3 UR6, UR17, 0x7f, URZ ;  /* 0x0000007f11067890 */ /* 0x000fe4000fffe03f */
[----:B------:R-:W-:Y:S02]  /*7030*/  ULDC.64 UR4, c[0x0][0x2c8] ;  /* 0x0000b20000047ab9 */ /* 0x000fe40000000a00 */
[----:B------:R-:W-:Y:S01]  /*7040*/  UIMAD.WIDE.U32 UR18, UR6, UR4, URZ ;  /* 0x00000004061272a5 */ /* 0x000fe2000f8e003f */
[----:B------:R-:W-:-:S03]  /*7050*/  PLOP3.LUT P0, PT, PT, PT, UP0, 0x40, 0x0 ;  /* 0x000000000000781c */ /* 0x000fc60003f0e808 */
[----:B------:R-:W-:-:S03]  /*7060*/  @UP1 USHF.R.U32.HI UR6, URZ, UR5, UR19 ;  /* 0x000000053f061299 */ /* 0x000fc60008011613 */
[----:B------:R-:W-:Y:S02]  /*7070*/  ULDC UR18, c[0x0][0x328] ;  /* 0x0000ca0000127ab9 */ /* 0x000fe40000000800 */
[----:B------:R-:W-:-:S04]  /*7080*/  UIADD3 UR26, UR26, UR6, URZ ;  /* 0x000000061a1a7290 */ /* 0x000fc8000fffe03f */
[----:B------:R-:W-:Y:S01]  /*7090*/  UIADD3 UR18, UR26, UR18, URZ ;  /* 0x000000121a127290 */ /* 0x000fe2000fffe03f */
        /* <DEDUP_REMOVED lines=12> */
.L_x_1176:
[----:B------:R-:W-:Y:S02]  /*7160*/  UISETP.NE.AND UP0, UPT, UR6, 0x1, UPT ;  /* 0x000000010600788c */ /* 0x000fe4000bf05270 */
[----:B------:R-:W-:Y:S02]  /*7170*/  ULDC.64 UR4, c[0x0][0x330] ;  /* 0x0000cc0000047ab9 */ /* 0x000fe40000000a00 */
[----:B------:R-:W-:-:S07]  /*7180*/  UIMAD.WIDE.U32 UR20, UR19, UR4, URZ ;  /* 0x00000004131472a5 */ /* 0x000fce000f8e003f */
[----:B------:R-:W-:Y:S02]  /*7190*/  @UP0 USHF.R.U32.HI UR19, URZ, UR5, UR21 ;  /* 0x000000053f130299 */ /* 0x000fe40008011615 */
.L_x_1177:
[----:B------:R-:W-:Y:S02]  /*71a0*/  ULDC UR4, c[0x0][0x32c] ;  /* 0x0000cb0000047ab9 */ /* 0x000fe40000000800 */
[----:B------:R-:W-:-:S04]  /*71b0*/  UIMAD UR4, UR19, UR6, UR4 ;  /* 0x00000006130472a4 */ /* 0x000fc8000f8e0204 */
[----:B------:R-:W-:-:S04]  /*71c0*/  UISETP.LT.AND UP0, UPT, UR18, UR4, UPT ;  /* 0x000000041200728c */ /* 0x000fc8000bf01270 */
[----:B------:R-:W-:Y:S02]  /*71d0*/  USEL UR18, UR18, UR4, UP0 ;  /* 0x0000000412127287 */ /* 0x000fe40008000000 */
.L_x_1175:
        /* <DEDUP_REMOVED lines=30> */
.L_x_1179:
[----:B------:R-:W-:Y:S02]  /*73c0*/  ULDC UR4, c[0x0][0x32c] ;  /* 0x0000cb0000047ab9 */ /* 0x000fe40000000800 */
[----:B------:R-:W-:-:S03]  /*73d0*/  UISETP.NE.AND UP0, UPT, UR4, 0x1, UPT ;  /* 0x000000010400788c */ /* 0x000fc6000bf05270 */
[----:B------:R-:W-:Y:S02]  /*73e0*/  ULDC.64 UR4, c[0x0][0x330] ;  /* 0x0000cc0000047ab9 */ /* 0x000fe40000000a00 */
[----:B------:R-:W-:-:S06]  /*73f0*/  UIMAD.WIDE.U32 UR20, UR18, UR4, URZ ;  /* 0x00000004121472a5 */ /* 0x000fcc000f8e003f */
[----:B------:R-:W-:Y:S02]  /*7400*/  @UP0 USHF.R.U32.HI UR18, URZ, UR5, UR21 ;  /* 0x000000053f120299 */ /* 0x000fe40008011615 */
.L_x_1180:
[----:B------:R-:W-:Y:S02]  /*7410*/  ULDC UR4, c[0x0][0x32c] ;  /* 0x0000cb0000047ab9 */ /* 0x000fe40000000800 */
[----:B------:R-:W-:-:S04]  /*7420*/  UIMAD UR4, UR18, UR4, URZ ;  /* 0x00000004120472a4 */ /* 0x000fc8000f8e023f */
[----:B------:R-:W-:-:S04]  /*7430*/  UISETP.LT.AND UP0, UPT, UR6, UR4, UPT ;  /* 0x000000040600728c */ /* 0x000fc8000bf01270 */
[----:B------:R-:W-:-:S04]  /*7440*/  USEL UR6, UR6, UR4, !UP0 ;  /* 0x0000000406067287 */ /* 0x000fc8000c000000 */
.L_x_1178:
        /* <DEDUP_REMOVED lines=56> */
[----:B------:R-:W-:Y:S02]  /*77d0*/  ULDC.64 UR20, c[0x0][0x340] ;  /* 0x0000d00000147ab9 */ /* 0x000fe40000000a00 */
[----:B------:R-:W-:Y:S02]  /*77e0*/  UISETP.NE.AND.EX UP0, UPT, URZ, UR5, UPT, UP0 ;  /* 0x000000053f00728c */ /* 0x000fe4000bf05300 */
[----:B------:R-:W-:-:S04]  /*77f0*/  UISETP.NE.AND UP1, UPT, UR13, URZ, UPT ;  /* 0x0000003f0d00728c */ /* 0x000fc8000bf25270 */
[----:B------:R-:W-:-:S05]  /*7800*/  PLOP3.LUT P3, PT, PT, PT, UP0, 0x80, 0x0 ;  /* 0x000000000000781c */ /* 0x000fca0003f6f008 */
[----:B------:R-:W-:Y:S02]  /*7810*/  @UP0 UMOV UR4, 0x4 ;  /* 0x0000000400040882 */ /* 0x000fe40000000000 */
[----:B------:R-:W-:Y:S01]  /*7820*/  @UP0 UIMAD.WIDE UR4, UR11, UR4, UR20 ;  /* 0x000000040b0402a5 */ /* 0x000fe2000f8e0214 */
[----:B------:R-:W-:Y:S01]  /*7830*/  SHF.R.S32.HI R205, RZ, 0x1f, R204 ;  /* 0x0000001fffcd7819 */ /* 0x000fe200000114cc */
[----:B------:R-:W-:Y:S01]  /*7840*/  USHF.R.S32.HI UR6, URZ, 0x1f, UR23 ;  /* 0x0000001f3f067899 */ /* 0x000fe20008011417 */
[----:B------:R-:W-:Y:S01]  /*7850*/  PLOP3.LUT P1, PT, PT, PT, UP1, 0x80, 0x0 ;  /* 0x000000000000781c */ /* 0x000fe20003f2f018 */
[----:B------:R-:W-:Y:S02]  /*7860*/  ULDC.64 UR20, c[0x0][0x348] ;  /* 0x0000d20000147ab9 */ /* 0x000fe40000000a00 */
[----:B------:R-:W-:Y:S02]  /*7870*/  IMAD.U32 R2, RZ, RZ, UR4 ;  /* 0x00000004ff027e24 */ /* 0x000fe4000f8e00ff */
[----:B------:R-:W-:Y:S01]  /*7880*/  IMAD.U32 R3, RZ, RZ, UR5 ;  /* 0x00000005ff037e24 */ /* 0x000fe2000f8e00ff */
[----:B------:R-:W-:-:S04]  /*7890*/  ULDC.64 UR4, c[0x0][0x178] ;  /* 0x00005e0000047ab9 */ /* 0x000fc80000000a00 */
[----:B------:R1:W5:Y:S01]  /*78a0*/  @P3 LDG.E R13, [R2.64] ;  /* 0x0000000e020d3981 */ /* 0x000362000c1e1900 */
[----:B------:R-:W-:Y:S01]  /*78b0*/  UIMAD UR6, UR6, UR4, URZ ;  /* 0x00000004060672a4 */ /* 0x000fe2000f8e023f */
[----:B------:R-:W-:Y:S01]  /*78c0*/  PLOP3.LUT P0, PT, PT, PT, UP1, 0x80, 0x0 ;  /* 0x000000000000781c */ /* 0x000fe20003f0f018 */
[----:B------:R-:W-:Y:S01]  /*78d0*/  UIMAD.WIDE.U32 UR24, UR23, UR4, URZ ;  /* 0x00000004171872a5 */ /* 0x000fe2000f8e003f */
[----:B------:R-:W-:Y:S01]  /*78e0*/  LEA.HI R82, R205, R204, RZ, 0x4 ;  /* 0x000000cccd527211 */ /* 0x000fe200078f20ff */
[----:B------:R-:W-:Y:S01]  /*78f0*/  UIMAD UR23, UR23, UR5, UR6 ;  /* 0x00000005171772a4 */ /* 0x000fe2000f8e0206 */
[----:B------:R-:W-:Y:S01]  /*7900*/  BSSY B0, `(.L_x_1182) ;  /* 0x0000053000007945 */ /* 0x000fe20003800000 */
[----:B------:R-:W-:Y:S02]  /*7910*/  UISETP.NE.U32.AND UP0, UPT, URZ, UR20, UPT ;  /* 0x000000143f00728c */ /* 0x000fe4000bf05070 */
[----:B------:R-:W-:Y:S02]  /*7920*/  ULDC.64 UR4, c[0x0][0x1b8] ;  /* 0x00006e0000047ab9 */ /* 0x000fe40000000a00 */
[----:B------:R-:W-:-:S02]  /*7930*/  UIADD3 UR25, UR25, UR23, URZ ;  /* 0x0000001719197290 */ /* 0x000fc4000fffe03f */
[----:B------:R-:W-:Y:S02]  /*7940*/  UIMAD UR6, UR22, UR4, URZ ;  /* 0x00000004160672a4 */ /* 0x000fe4000f8e023f */
[----:B------:R-:W-:Y:S02]  /*7950*/  UISETP.NE.AND.EX UP0, UPT, URZ, UR21, UPT, UP0 ;  /* 0x000000153f00728c */ /* 0x000fe4000bf05300 */
[----:B------:R-:W-:Y:S02]  /*7960*/  USHF.R.S32.HI UR20, URZ, 0x1f, UR11 ;  /* 0x0000001f3f147899 */ /* 0x000fe4000801140b */
[----:B------:R-:W-:Y:S02]  /*7970*/  UIMAD UR6, UR8, UR5, UR6 ;  /* 0x00000005080672a4 */ /* 0x000fe4000f8e0206 */
[----:B------:R-:W-:Y:S02]  /*7980*/  UIMAD.WIDE.U32 UR24, UR8, UR4, UR24 ;  /* 0x00000004081872a5 */ /* 0x000fe4000f8e0018 */
[----:B------:R-:W-:Y:S01]  /*7990*/  USEL UR20, UR20, URZ, !UP0 ;  /* 0x0000003f14147287 */ /* 0x000fe2000c000000 */
[----:B-1----:R-:W-:Y:S01]  /*79a0*/  LEA.HI R2, R205, R204, RZ, 0x3 ;  /* 0x000000cccd027211 */ /* 0x002fe200078f18ff */
[----:B------:R-:W-:-:S02]  /*79b0*/  ULDC.64 UR4, c[0x0][0x1c0] ;  /* 0x0000700000047ab9 */ /* 0x000fc40000000a00 */
[----:B------:R-:W-:Y:S01]  /*79c0*/  USEL UR21, UR11, URZ, !UP0 ;  /* 0x0000003f0b157287 */ /* 0x000fe2000c000000 */
[----:B------:R-:W-:Y:S01]  /*79d0*/  LOP3.LUT R0, R2, 0xfffffff8, RZ, 0xc0, !PT ;  /* 0xfffffff802007812 */ /* 0x000fe200078ec0ff */
[----:B------:R-:W-:Y:S01]  /*79e0*/  UIMAD UR20, UR20, UR4, URZ ;  /* 0x00000004141472a4 */ /* 0x000fe2000f8e023f */
[----:B------:R-:W-:Y:S01]  /*79f0*/  SHF.R.S32.HI R75, RZ, 0x3, R2 ;  /* 0x00000003ff4b7819 */ /* 0x000fe20000011402 */
[----:B------:R-:W-:Y:S02]  /*7a00*/  UIADD3 UR25, UR25, UR6, URZ ;  /* 0x0000000619197290 */ /* 0x000fe4000fffe03f */
[----:B------:R-:W-:Y:S01]  /*7a10*/  IMAD.IADD R6, R204, 0x1, -R0 ;  /* 0x00000001cc067824 */ /* 0x000fe200078e0a00 */
[----:B------:R-:W-:Y:S02]  /*7a20*/  UIMAD UR5, UR21, UR5, UR20 ;  /* 0x00000005150572a4 */ /* 0x000fe4000f8e0214 */
[----:B------:R-:W-:Y:S01]  /*7a30*/  UIMAD.WIDE.U32 UR24, UR21, UR4, UR24 ;  /* 0x00000004151872a5 */ /* 0x000fe2000f8e0018 */
[----:B------:R-:W-:-:S02]  /*7a40*/  IMAD R207, R6, 0x10, R75 ;  /* 0x0000001006cf7824 */ /* 0x000fc400078e024b */
        /* <DEDUP_REMOVED lines=33> */
[----:B------:R-:W-:Y:S02]  /*7c60*/  LOP3.LUT R10, R5, R4, RZ, 0x3c, !PT ;  /* 0x00000004050a7212 */ /* 0x000fe400078e3cff */
[----:B------:R-:W-:-:S02]  /*7c70*/  LEA.HI.X R8, R2, c[0x0][0x164], R3, 0x1, P0 ;  /* 0x0000590002087a11 */ /* 0x000fc400000f0c03 */
[----:B------:R-:W-:Y:S02]  /*7c80*/  SHF.R.S32.HI R3, RZ, 0x1f, R0 ;  /* 0x0000001fff037819 */ /* 0x000fe40000011400 */
[----:B------:R-:W-:Y:S01]  /*7c90*/  LEA.HI R5, R205, R204, RZ, 0x6 ;  /* 0x000000cccd057211 */ /* 0x000fe200078f30ff */
[----:B------:R1:W3:Y:S01]  /*7ca0*/  SHFL.IDX PT, R7, R8, RZ, 0x181f ;  /* 0x00181fff08077589 */ /* 0x0002e200000e0000 */
[----:B------:R-:W-:Y:S02]  /*7cb0*/  LEA.HI R81, R3, R0, RZ, 0x3 ;  /* 0x0000000003517211 */ /* 0x000fe400078f18ff */
[----:B------:R-:W-:Y:S01]  /*7cc0*/  LEA.HI R2, R205, R204, RZ, 0x3 ;  /* 0x000000cccd027211 */ /* 0x000fe200078f18ff */
[----:B------:R-:W-:Y:S01]  /*7cd0*/  IMAD.SHL.U32 R3, R5, 0x8, RZ ;  /* 0x0000000805037824 */ /* 0x000fe200078e00ff */
[----:B------:R-:W-:Y:S02]  /*7ce0*/  IADD3 R5, R75, UR17, RZ ;  /* 0x000000114b057c10 */ /* 0x000fe4000fffe0ff */
[----:B------:R-:W-:-:S02]  /*7cf0*/  LOP3.LUT R4, R81, 0xfffffff8, RZ, 0xc0, !PT ;  /* 0xfffffff851047812 */ /* 0x000fc400078ec0ff */
[----:B------:R-:W-:Y:S02]  /*7d00*/  ISETP.GE.AND P0, PT, R5, UR21, PT ;  /* 0x0000001505007c0c */ /* 0x000fe4000bf06270 */
[----:B------:R-:W-:Y:S01]  /*7d10*/  LOP3.LUT R2, R2, 0xfffffff8, RZ, 0xc0, !PT ;  /* 0xfffffff802027812 */ /* 0x000fe200078ec0ff */
[----:B------:R-:W-:Y:S01]  /*7d20*/  IMAD.IADD R80, R0, 0x1, -R4 ;  /* 0x0000000100507824 */ /* 0x000fe200078e0a04 */
[----:B------:R-:W-:Y:S01]  /*7d30*/  LOP3.LUT R61, R10, 0xfffffe00, R3, 0xf8, !PT ;  /* 0xfffffe000a3d7812 */ /* 0x000fe200078ef803 */
[----:B------:R-:W-:Y:S02]  /*7d40*/  IMAD.MOV.U32 R4, RZ, RZ, 0x20 ;  /* 0x00000020ff047424 */ /* 0x000fe400078e00ff */
[----:B------:R-:W-:Y:S01]  /*7d50*/  IMAD.IADD R63, R204, 0x1, -R2 ;  /* 0x00000001cc3f7824 */ /* 0x000fe200078e0a02 */
[----:B------:R-:W-:Y:S01]  /*7d60*/  R2P PR, R80, 0x6 ;  /* 0x0000000650007804 */ /* 0x000fe20000000000 */
[----:B------:R-:W-:Y:S02]  /*7d70*/  IMAD.MOV.U32 R2, RZ, RZ, 0x10 ;  /* 0x00000010ff027424 */ /* 0x000fe400078e00ff */
[----:B------:R-:W-:-:S02]  /*7d80*/  IMAD.SHL.U32 R68, R63, 0x8, RZ ;  /* 0x000000083f447824 */ /* 0x000fc400078e00ff */
[----:B------:R-:W-:Y:S02]  /*7d90*/  SEL R4, R4, 0xffffffe0, !P2 ;  /* 0xffffffe004047807 */ /* 0x000fe40005000000 */
[----:B------:R-:W-:Y:S02]  /*7da0*/  SEL R2, R2, 0xfffffff0, !P1 ;  /* 0xfffffff002027807 */ /* 0x000fe40004800000 */
[----:B------:R-:W-:Y:S01]  /*7db0*/  SHF.R.S32.HI R233, RZ, 0x1f, R68 ;  /* 0x0000001fffe97819 */ /* 0x000fe20000011444 */
[----:B------:R-:W-:Y:S01]  /*7dc0*/  @!P3 IMAD.U32 R13, RZ, RZ, UR11 ;  /* 0x0000000bff0dbe24 */ /* 0x000fe2000f8e00ff */
[----:B------:R-:W-:Y:S05]  /*7dd0*/  @P0 BRA `(.L_x_1183) ;  /* 0x0000005000000947 */ /* 0x000fea0003800000 */
[----:B-123--:R-:W-:Y:S01]  /*7de0*/  LEA R6, P0, R68, R6, 0x1 ;  /* 0x0000000644067211 */ /* 0x00efe200078008ff */
[----:B------:R-:W-:-:S03]  /*7df0*/  IMAD.SHL.U32 R0, R61, 0x2, RZ ;  /* 0x000000023d007824 */ /* 0x000fc600078e00ff */
[----:B------:R-:W-:-:S05]  /*7e00*/  LEA.HI.X R7, R68, R7, R233, 0x1, P0 ;  /* 0x0000000744077211 */ /* 0x000fca00000f0ce9 */
[----:B------:R-:W-:Y:S01]  /*7e10*/  @!PT LDS RZ, [RZ] ;  /* 0x00000000fffff984 */ /* 0x000fe20000000800 */
[----:B------:R1:W-:Y:S04]  /*7e20*/  LDGSTS.E.BYPASS.LTC128B.128 [R0+0x6100], [R6.64], !P4 ;  /* 0x0610000006007fae */ /* 0x0003e8000e101d4e */
.L_x_1183:
[----:B-123--:R-:W-:Y:S05]  /*7e30*/  BSYNC B0 ;  /* 0x0000000000007941 */ /* 0x00efea0003800000 */
.L_x_1182:
        /* <DEDUP_REMOVED lines=11> */
.L_x_1185:
[----:B------:R-:W-:Y:S05]  /*7ef0*/  BSYNC B0 ;  /* 0x0000000000007941 */ /* 0x000fea0003800000 */
.L_x_1184:
        /* <DEDUP_REMOVED lines=11> */
.L_x_1187:
[----:B------:R-:W-:Y:S05]  /*7fb0*/  BSYNC B0 ;  /* 0x0000000000007941 */ /* 0x000fea0003800000 */
.L_x_1186:
        /* <DEDUP_REMOVED lines=11> */
.L_x_1189:
[----:B------:R-:W-:Y:S05]  /*8070*/  BSYNC B0 ;  /* 0x0000000000007941 */ /* 0x000fea0003800000 */
.L_x_1188:
        /* <DEDUP_REMOVED lines=11> */
.L_x_1191:
[----:B------:R-:W-:Y:S05]  /*8130*/  BSYNC B0 ;  /* 0x0000000000007941 */ /* 0x000fea0003800000 */
.L_x_1190:
        /* <DEDUP_REMOVED lines=11> */
.L_x_1193:
[----:B------:R-:W-:Y:S05]  /*81f0*/  BSYNC B0 ;  /* 0x0000000000007941 */ /* 0x000fea0003800000 */
.L_x_1192:
        /* <DEDUP_REMOVED lines=11> */
.L_x_1195:
[----:B------:R-:W-:Y:S05]  /*82b0*/  BSYNC B0 ;  /* 0x0000000000007941 */ /* 0x000fea0003800000 */
.L_x_1194:
        /* <DEDUP_REMOVED lines=48> */
[----:B------:R-:W-:Y:S01]  /*85c0*/  ULDC.64 UR4, c[0x0][0x210] ;  /* 0x0000840000047ab9 */ /* 0x000fe20000000a00 */
[----:B------:R-:W-:Y:S01]  /*85d0*/  IADD3 R62, -R75, UR23, RZ ;  /* 0x000000174b3e7c10 */ /* 0x000fe2000fffe1ff */
[----:B------:R-:W-:Y:S02]  /*85e0*/  UIMAD UR22, UR22, UR4, URZ ;  /* 0x00000004161672a4 */ /* 0x000fe4000f8e023f */
[----:B------:R-:W-:Y:S01]  /*85f0*/  IMAD R0, R84, c[0x0][0x1e0], RZ ;  /* 0x0000780054007a24 */ /* 0x000fe200078e02ff */
[C---:B------:R-:W-:Y:S01]  /*8600*/  ISETP.GE.AND P1, PT, R62.reuse, 0x1, PT ;  /* 0x000000013e00780c */ /* 0x040fe20003f26270 */
[----:B------:R-:W-:Y:S01]  /*8610*/  UIMAD.WIDE.U32 UR46, UR8, UR4, URZ ;  /* 0x00000004082e72a5 */ /* 0x000fe2000f8e003f */
[----:B------:R-:W-:Y:S01]  /*8620*/  ISETP.GE.AND P3, PT, R62, 0x21, PT ;  /* 0x000000213e00780c */ /* 0x000fe20003f66270 */
[----:B------:R-:W-:Y:S01]  /*8630*/  IMAD R0, R236, c[0x0][0x1e4], R0 ;  /* 0x00007900ec007a24 */ /* 0x000fe200078e0200 */
[----:B------:R-:W-:-:S02]  /*8640*/  UIMAD UR5, UR8, UR5, UR22 ;  /* 0x00000005080572a4 */ /* 0x000fc4000f8e0216 */
[----:B------:R-:W-:Y:S02]  /*8650*/  UIADD3 UR22, UR19, -0x1, URZ ;  /* 0xffffffff13167890 */ /* 0x000fe4000fffe03f */
[----:B------:R-:W-:Y:S01]  /*8660*/  UIADD3 UR5, UR47, UR5, URZ ;  /* 0x000000052f057290 */ /* 0x000fe2000fffe03f */
[----:B--2---:R-:W-:-:S04]  /*8670*/  IMAD.WIDE.U32 R6, R236, c[0x0][0x1e0], RZ ;  /* 0x00007800ec067a25 */ /* 0x004fc800078e00ff */
        /* <DEDUP_REMOVED lines=55> */
.L_x_1196:
[----:B------:R-:W-:Y:S01]  /*89f0*/  ULDC.U8 UR4, c[0x0][0x298] ;  /* 0x0000a60000047ab9 */ /* 0x000fe20000000000 */
[----:B--2---:R-:W-:Y:S01]  /*8a00*/  SHF.R.S32.HI R0, RZ, 0x1f, R132 ;  /* 0x0000001fff007819 */ /* 0x004fe20000011484 */
[----:B------:R-:W-:Y:S01]  /*8a10*/  IMAD.WIDE.U32 R12, R132, c[0x0][0x280], RZ ;  /* 0x0000a000840c7a25 */ /* 0x000fe200078e00ff */
        /* <DEDUP_REMOVED lines=8> */
[C---:B------:R-:W-:Y:S01]  /*8aa0*/  IMAD R0, R132.reuse, c[0x0][0x294], R0 ;  /* 0x0000a50084007a24 */ /* 0x040fe200078e0200 */
        /* <DEDUP_REMOVED lines=59> */
.L_x_1200:
[----:B------:R-:W-:Y:S05]  /*8e60*/  BSYNC B0 ;  /* 0x0000000000007941 */ /* 0x000fea0003800000 */
.L_x_1199:
        /* <DEDUP_REMOVED lines=41> */
.L_x_1202:
[----:B------:R-:W-:Y:S05]  /*9100*/  BSYNC B0 ;  /* 0x0000000000007941 */ /* 0x000fea0003800000 */
.L_x_1201:
        /* <DEDUP_REMOVED lines=43> */
.L_x_1204:
[----:B------:R-:W-:Y:S05]  /*93c0*/  BSYNC B0 ;  /* 0x0000000000007941 */ /* 0x000fea0003800000 */
.L_x_1203:
        /* <DEDUP_REMOVED lines=41> */
.L_x_1206:
[----:B-12---:R-:W-:Y:S05]  /*9660*/  BSYNC B0 ;  /* 0x0000000000007941 */ /* 0x006fea0003800000 */
.L_x_1205:
        /* <DEDUP_REMOVED lines=86> */
.L_x_1210:
[----:B------:R-:W-:Y:S05]  /*9bd0*/  BSYNC B0 ;  /* 0x0000000000007941 */ /* 0x000fea0003800000 */
.L_x_1209:
        /* <DEDUP_REMOVED lines=49> */
.L_x_1208:
[----:B------:R-:W-:Y:S05]  /*9ef0*/  BSYNC B1 ;  /* 0x0000000000017941 */ /* 0x000fea0003800000 */
.L_x_1207:
        /* <DEDUP_REMOVED lines=53> */
.L_x_1214:
[----:B------:R-:W-:Y:S05]  /*a250*/  BSYNC B0 ;  /* 0x0000000000007941 */ /* 0x000fea0003800000 */
.L_x_1213:
        /* <DEDUP_REMOVED lines=49> */
.L_x_1212:
[----:B------:R-:W-:Y:S05]  /*a570*/  BSYNC B1 ;  /* 0x0000000000017941 */ /* 0x000fea0003800000 */
.L_x_1211:
        /* <DEDUP_REMOVED lines=53> */
.L_x_1218:
[----:B------:R-:W-:Y:S05]  /*a8d0*/  BSYNC B0 ;  /* 0x0000000000007941 */ /* 0x000fea0003800000 */
.L_x_1217:
        /* <DEDUP_REMOVED lines=49> */
.L_x_1216:
[----:B------:R-:W-:Y:S05]  /*abf0*/  BSYNC B1 ;  /* 0x0000000000017941 */ /* 0x000fea0003800000 */
.L_x_1215:
        /* <DEDUP_REMOVED lines=52> */
.L_x_1221:
[----:B------:R-:W-:Y:S05]  /*af40*/  BSYNC B0 ;  /* 0x0000000000007941 */ /* 0x000fea0003800000 */
.L_x_1220:
        /* <DEDUP_REMOVED lines=50> */
.L_x_1198:
        /* <DEDUP_REMOVED lines=76> */
.L_x_1223:
[----:B-1-3--:R-:W-:Y:S05]  /*b730*/  BSYNC B0 ;  /* 0x0000000000007941 */ /* 0x00afea0003800000 */
.L_x_1222:
        /* <DEDUP_REMOVED lines=65> */
.L_x_1225:
[----:B-1-3--:R-:W-:Y:S05]  /*bb50*/  BSYNC B0 ;  /* 0x0000000000007941 */ /* 0x00afea0003800000 */
.L_x_1224:
        /* <DEDUP_REMOVED lines=124> */
.L_x_1227:
[----:B------:R-:W-:Y:S05]  /*c320*/  BSYNC B0 ;  /* 0x0000000000007941 */ /* 0x000fea0003800000 */
.L_x_1226:
        /* <DEDUP_REMOVED lines=33> */
[C---:B------:R-:W-:Y:S02]  /*c540*/  PRMT R25, R69.reuse, 0x5432, R17 ;  /* 0x0000543245197816 */ /* 0x040fe40000000011 */
        /* <DEDUP_REMOVED lines=64> */
[----:B------:R-:W-:Y:S02]  /*c950*/  FFMA.FTZ R6, R30, R7, -R6 ;  /* 0x000000071e067223 */ /* 0x000fe40000010806 */
        /* <DEDUP_REMOVED lines=11> */
.L_x_1229:
[----:B------:R-:W-:Y:S05]  /*ca10*/  BSYNC B0 ;  /* 0x0000000000007941 */ /* 0x000fea0003800000 */
.L_x_1228:
        /* <DEDUP_REMOVED lines=24> */
[----:B------:R-:W-:Y:S01]  /*cba0*/  PRMT R20, R72, 0x5432, R0 ;  /* 0x0000543248147816 */ /* 0x000fe20000000000 */
        /* <DEDUP_REMOVED lines=85> */
.L_x_1231:
[----:B------:R-:W-:Y:S05]  /*d100*/  BSYNC B0 ;  /* 0x0000000000007941 */ /* 0x000fea0003800000 */
.L_x_1230:
        /* <DEDUP_REMOVED lines=20> */
[----:B------:R-:W-:-:S02]  /*d250*/  PRMT R28, R79, 0x5410, R6 ;  /* 0x000054104f1c7816 */ /* 0x000fc40000000006 */
[----:B-1----:R-:W1:Y:S01]  /*d260*/  LDS.128 R12, [R35+0x6100] ;  /* 0x00610000230c7984 */ /* 0x002e620000000c00 */
        /* <DEDUP_REMOVED lines=39> */
[----:B------:R-:W-:Y:S01]  /*d4e0*/  FMUL.FTZ R0, R5, R11 ;  /* 0x0000000b05007220 */ /* 0x000fe20000410000 */
[----:B------:R-:W-:Y:S01]  /*d4f0*/  LOP3.LUT R25, R25, 0xffff0000, RZ, 0xc0, !PT ;  /* 0xffff000019197812 */ /* 0x000fe200078ec0ff */
        /* <DEDUP_REMOVED lines=9> */
[----:B------:R-:W-:Y:S01]  /*d590*/  F2FP.BF16.PACK_AB R12, R32, R36 ;  /* 0x00000024200c723e */ /* 0x000fe200000010ff */
[----:B------:R-:W-:-:S02]  /*d5a0*/  IMAD.U32 R5, R28, 0x10000, RZ ;  /* 0x000100001c057824 */ /* 0x000fc400078e00ff */
[----:B------:R-:W-:Y:S02]  /*d5b0*/  FFMA.FTZ R17, R17, R10, R0 ;  /* 0x0000000a11117223 */ /* 0x000fe40000010000 */
[----:B------:R-:W-:Y:S02]  /*d5c0*/  FMUL.FTZ R3, R8, R14 ;  /* 0x0000000e08037220 */ /* 0x000fe40000410000 */
        /* <DEDUP_REMOVED lines=30> */
[----:B------:R-:W-:Y:S01]  /*d7b0*/  F2FP.BF16.PACK_AB R11, R0, R18 ;  /* 0x00000012000b723e */ /* 0x000fe200000010ff */
[----:B------:R1:W-:Y:S04]  /*d7c0*/  STS.128 [R35+0x6100], R12 ;  /* 0x0061000c23007388 */ /* 0x0003e80000000c00 */
[----:B------:R1:W-:Y:S02]  /*d7d0*/  STS.128 [R33+0x6100], R8 ;  /* 0x0061000821007388 */ /* 0x0003e40000000c00 */
.L_x_1219:
[----:B------:R-:W-:Y:S05]  /*d7e0*/  BSYNC B2 ;  /* 0x0000000000027941 */ /* 0x000fea0003800000 */
.L_x_1197:
        /* <DEDUP_REMOVED lines=18> */
[----:B------:R-:W-:Y:S01]  /*d910*/  UISETP.GT.AND UP0, UPT, UR22, UR18, UPT ;  /* 0x000000121600728c */ /* 0x000fe2000bf04270 */
[----:B------:R-:W-:-:S02]  /*d920*/  SHF.R.U32.HI R0, RZ, 0x3, R0 ;  /* 0x00000003ff007819 */ /* 0x000fc40000011600 */
[----:B------:R-:W-:Y:S02]  /*d930*/  LOP3.LUT R8, R3, 0x8, R6, 0xf8, !PT ;  /* 0x0000000803087812 */ /* 0x000fe400078ef806 */
[----:B------:R-:W-:Y:S01]  /*d940*/  SHF.R.U32.HI R6, RZ, 0x3, R3 ;  /* 0x00000003ff067819 */ /* 0x000fe20000011603 */
[----:B------:R-:W-:Y:S01]  /*d950*/  IMAD R3, R203, 0x400, R201 ;  /* 0x00000400cb037824 */ /* 0x000fe200078e02c9 */
[----:B------:R-:W-:Y:S02]  /*d960*/  LOP3.LUT R0, R5, R0, RZ, 0x3c, !PT ;  /* 0x0000000005007212 */ /* 0x000fe400078e3cff */
[----:B------:R-:W-:Y:S02]  /*d970*/  LOP3.LUT R200, R8, R6, RZ, 0x3c, !PT ;  /* 0x0000000608c87212 */ /* 0x000fe400078e3cff */
[----:B------:R-:W-:Y:S01]  /*d980*/  IADD3 R243, R237, 0x100, RZ ;  /* 0x00000100edf37810 */ /* 0x000fe20007ffe0ff */
[----:B------:R-:W-:Y:S02]  /*d990*/  IMAD R0, R7, 0x200, R0 ;  /* 0x0000020007007824 */ /* 0x000fe400078e0200 */
[----:B------:R-:W-:-:S02]  /*d9a0*/  IMAD.IADD R3, R200, 0x1, R3 ;  /* 0x00000001c8037824 */ /* 0x000fc400078e0203 */
[----:B------:R-:W-:Y:S01]  /*d9b0*/  IMAD.SHL.U32 R216, R0, 0x2, RZ ;  /* 0x0000000200d87824 */ /* 0x000fe200078e00ff */
[----:B------:R-:W-:Y:S01]  /*d9c0*/  BAR.SYNC.DEFER_BLOCKING 0x0 ;  /* 0x0000000000007b1d */ /* 0x000fe20000010000 */
[----:B------:R-:W-:Y:S02]  /*d9d0*/  IMAD.SHL.U32 R223, R3, 0x2, RZ ;  /* 0x0000000203df7824 */ /* 0x000fe400078e00ff */
[----:B------:R-:W-:Y:S01]  /*d9e0*/  IMAD R0, R84, c[0x0][0x208], RZ ;  /* 0x0000820054007a24 */ /* 0x000fe200078e02ff */
[----:B------:R-:W-:Y:S01]  /*d9f0*/  IADD3 R5, R216, 0x3100, RZ ;  /* 0x00003100d8057810 */ /* 0x000fe20007ffe0ff */
[----:B------:R-:W-:Y:S01]  /*da00*/  IMAD.WIDE.U32 R6, R236, c[0x0][0x208], RZ ;  /* 0x00008200ec067a25 */ /* 0x000fe200078e00ff */
[----:B------:R-:W-:Y:S02]  /*da10*/  IADD3 R227, R216, 0x3120, RZ ;  /* 0x00003120d8e37810 */ /* 0x000fe40007ffe0ff */
[----:B------:R-:W-:Y:S01]  /*da20*/  @P1 IADD3 R227, R5, -0x20, RZ ;  /* 0xffffffe005e31810 */ /* 0x000fe20007ffe0ff */
[----:B------:R-:W-:Y:S01]  /*da30*/  IMAD R0, R236, c[0x0][0x20c], R0 ;  /* 0x00008300ec007a24 */ /* 0x000fe200078e0200 */
[----:B------:R-:W-:Y:S01]  /*da40*/  ISETP.GE.AND P1, PT, R68, c[0x0][0x1d4], PT ;  /* 0x0000750044007a0c */ /* 0x000fe20003f26270 */
[----:B------:R-:W-:Y:S01]  /*da50*/  IMAD R3, R85, c[0x0][0x218], RZ ;  /* 0x0000860055037a24 */ /* 0x000fe200078e02ff */
[----:B------:R-:W-:Y:S01]  /*da60*/  IADD3 R232, R227, 0x800, RZ ;  /* 0x00000800e3e87810 */ /* 0x000fe20007ffe0ff */
[----:B------:R-:W-:Y:S01]  /*da70*/  IMAD.IADD R7, R7, 0x1, R0 ;  /* 0x0000000107077824 */ /* 0x000fe200078e0200 */
[C---:B------:R-:W-:Y:S01]  /*da80*/  ISETP.LT.OR P3, PT, R62.reuse, 0x1, P1 ;  /* 0x000000013e00780c */ /* 0x040fe20000f61670 */
[C---:B------:R-:W-:Y:S01]  /*da90*/  IMAD R3, R235.reuse, c[0x0][0x21c], R3 ;  /* 0x00008700eb037a24 */ /* 0x040fe200078e0203 */
        /* <DEDUP_REMOVED lines=10> */
[----:B------:R-:W-:Y:S01]  /*db40*/  LDSM.16.M88.4 R8, [R223+0x8100] ;  /* 0x00810000df08783b */ /* 0x000fe20000000200 */
[----:B------:R-:W-:Y:S01]  /*db50*/  LEA R3, P0, R0, c[0x0][0x1f8], 0x1 ;  /* 0x00007e0000037a11 */ /* 0x000fe200078008ff */
[----:B------:R-:W-:Y:S01]  /*db60*/  IMAD R225, R2, 0x2, R224 ;  /* 0x0000000202e17824 */ /* 0x000fe200078e02e0 */
[----:B------:R-:W-:Y:S01]  /*db70*/  IADD3 R228, R227, 0x2800, RZ ;  /* 0x00002800e3e47810 */ /* 0x000fe20007ffe0ff */
[----:B------:R-:W1:Y:S01]  /*db80*/  LDSM.16.M88.4 R24, [R216+0x3900] ;  /* 0x00390000d818783b */ /* 0x000e620000000200 */
[----:B------:R-:W-:-:S03]  /*db90*/  LEA.HI.X R0, R0, c[0x0][0x1fc], R6, 0x1, P0 ;  /* 0x00007f0000007a11 */ /* 0x000fc600000f0c06 */
[----:B------:R-:W-:Y:S04]  /*dba0*/  LDSM.16.M88.4 R20, [R216+0x4100] ;  /* 0x00410000d814783b */ /* 0x000fe80000000200 */
[----:B------:R-:W-:Y:S04]  /*dbb0*/  LDSM.16.M88.4 R28, [R216+0x3100] ;  /* 0x00310000d81c783b */ /* 0x000fe80000000200 */
[----:B------:R-:W-:Y:S04]  /*dbc0*/  LDSM.16.M88.4 R16, [R216+0x4900] ;  /* 0x00490000d810783b */ /* 0x000fe80000000200 */
[----:B------:R-:W-:Y:S04]  /*dbd0*/  LDSM.16.M88.4 R32, [R216+0x5100] ;  /* 0x00510000d820783b */ /* 0x000fe80000000200 */
[----:B------:R-:W2:Y:S04]  /*dbe0*/  SHFL.IDX PT, R6, R3, RZ, 0x181f ;  /* 0x00181fff03067589 */ /* 0x000ea800000e0000 */
[----:B------:R-:W-:Y:S04]  /*dbf0*/  SHFL.IDX PT, R7, R3, 0x1, 0x181f ;  /* 0x00381f0003077f89 */ /* 0x000fe800000e0000 */
[----:B------:R-:W-:Y:S04]  /*dc00*/  SHFL.IDX PT, R5, R3, 0x2, 0x181f ;  /* 0x00581f0003057f89 */ /* 0x000fe800000e0000 */
[----:B------:R-:W-:Y:S04]  /*dc10*/  LDSM.16.M88.4 R44, [R227] ;  /* 0x00000000e32c783b */ /* 0x000fe80000000200 */
[----:B------:R-:W-:Y:S01]  /*dc20*/  LDSM.16.M88.4 R40, [R227+0x800] ;  /* 0x00080000e328783b */ /* 0x000fe20000000200 */
[----:B-1----:R-:W-:Y:S03]  /*dc30*/  HMMA.16816.F32.BF16 R168, R12, R24, RZ ;  /* 0x000000180ca8723c */ /* 0x002fe600000418ff */
[----:B------:R-:W-:Y:S01]  /*dc40*/  LDSM.16.M88.4 R36, [R227+0x1000] ;  /* 0x00100000e324783b */ /* 0x000fe20000000200 */
[----:B--2---:R-:W-:-:S04]  /*dc50*/  IADD3 R6, P2, R6, R234, RZ ;  /* 0x000000ea06067210 */ /* 0x004fc80007f5e0ff */
[C---:B------:R-:W-:Y:S08]  /*dc60*/  HMMA.16816.F32.BF16 R80, R8.reuse, R24, RZ ;  /* 0x000000180850723c */ /* 0x040ff000000418ff */
[-C--:B------:R-:W-:Y:S08]  /*dc70*/  HMMA.16816.F32.BF16 R96, R8, R26.reuse, RZ ;  /* 0x0000001a0860723c */ /* 0x080ff000000418ff */
[C---:B------:R-:W-:Y:S01]  /*dc80*/  HMMA.16816.F32.BF16 R136, R12.reuse, R26, RZ ;  /* 0x0000001a0c88723c */ /* 0x040fe200000418ff */
[----:B------:R-:W1:Y:S07]  /*dc90*/  LDSM.16.M88.4 R24, [R216+0x5900] ;  /* 0x00590000d818783b */ /* 0x000e6e0000000200 */
[-C--:B------:R-:W-:Y:S08]  /*dca0*/  HMMA.16816.F32.BF16 R128, R12, R20.reuse, RZ ;  /* 0x000000140c80723c */ /* 0x080ff000000418ff */
[C---:B------:R-:W-:Y:S01]  /*dcb0*/  HMMA.16816.F32.BF16 R72, R8.reuse, R20, RZ ;  /* 0x000000140848723c */ /* 0x040fe200000418ff */
[----:B------:R-:W2:Y:S04]  /*dcc0*/  SHFL.IDX PT, R20, R0, RZ, 0x181f ;  /* 0x00181fff00147589 */ /* 0x000ea800000e0000 */
[----:B------:R-:W-:Y:S03]  /*dcd0*/  SHFL.IDX PT, R21, R3, 0x3, 0x181f ;  /* 0x00781f0003157f89 */ /* 0x000fe600000e0000 */
[C---:B------:R-:W-:Y:S08]  /*dce0*/  HMMA.16816.F32.BF16 R48, R8.reuse, R28, RZ ;  /* 0x0000001c0830723c */ /* 0x040ff000000418ff */
[C---:B------:R-:W-:Y:S08]  /*dcf0*/  HMMA.16816.F32.BF16 R88, R8.reuse, R30, RZ ;  /* 0x0000001e0858723c */ /* 0x040ff000000418ff */
[C---:B------:R-:W-:Y:S08]  /*dd00*/  HMMA.16816.F32.BF16 R92, R8.reuse, R22, RZ ;  /* 0x00000016085c723c */ /* 0x040ff000000418ff */
[C---:B------:R-:W-:Y:S08]  /*dd10*/  HMMA.16816.F32.BF16 R64, R8.reuse, R16, RZ ;  /* 0x000000100840723c */ /* 0x040ff000000418ff */
[C---:B------:R-:W-:Y:S08]  /*dd20*/  HMMA.16816.F32.BF16 R104, R8.reuse, R18, RZ ;  /* 0x000000120868723c */ /* 0x040ff000000418ff */
[C---:B------:R-:W-:Y:S08]  /*dd30*/  HMMA.16816.F32.BF16 R52, R8.reuse, R32, RZ ;  /* 0x000000200834723c */ /* 0x040ff000000418ff */
[C---:B------:R-:W-:Y:S08]  /*dd40*/  HMMA.16816.F32.BF16 R148, R8.reuse, R34, RZ ;  /* 0x000000220894723c */ /* 0x040ff000000418ff */
[C---:B-1----:R-:W-:Y:S08]  /*dd50*/  HMMA.16816.F32.BF16 R76, R8.reuse, R24, RZ ;  /* 0x00000018084c723c */ /* 0x042ff000000418ff */
[----:B------:R-:W-:Y:S01]  /*dd60*/  HMMA.16816.F32.BF16 R112, R8, R26, RZ ;  /* 0x0000001a0870723c */ /* 0x000fe200000418ff */
[----:B------:R-:W-:Y:S07]  /*dd70*/  SHFL.IDX PT, R8, R0, 0x1, 0x181f ;  /* 0x00381f0000087f89 */ /* 0x000fee00000e0000 */
[C---:B------:R-:W-:Y:S08]  /*dd80*/  HMMA.16816.F32.BF16 R140, R12.reuse, R28, RZ ;  /* 0x0000001c0c8c723c */ /* 0x040ff000000418ff */
[C---:B------:R-:W-:Y:S01]  /*dd90*/  HMMA.16816.F32.BF16 R144, R12.reuse, R30, RZ ;  /* 0x0000001e0c90723c */ /* 0x040fe200000418ff */
[----:B------:R-:W-:Y:S07]  /*dda0*/  LDSM.16.M88.4 R28, [R227+0x2000] ;  /* 0x00200000e31c783b */ /* 0x000fee0000000200 */
        /* <DEDUP_REMOVED lines=11> */
[----:B------:R-:W-:Y:S01]  /*de60*/  HMMA.16816.F32.BF16 R108, R12, R26, RZ ;  /* 0x0000001a0c6c723c */ /* 0x000fe200000418ff */
[----:B------:R-:W3:Y:S04]  /*de70*/  SHFL.IDX PT, R15, R0, 0x2, 0x181f ;  /* 0x00581f00000f7f89 */ /* 0x000ee800000e0000 */
[----:B------:R-:W4:Y:S02]  /*de80*/  LDSM.16.M88.4 R24, [R227+0x2800] ;  /* 0x00280000e318783b */ /* 0x000f240000000200 */
[-C--:B------:R-:W-:Y:S01]  /*de90*/  IADD3 R12, P0, R7, R234.reuse, RZ ;  /* 0x000000ea070c7210 */ /* 0x080fe20007f1e0ff */
[--C-:B--2---:R-:W-:Y:S01]  /*dea0*/  IMAD.X R7, R20, 0x1, R233.reuse, P2 ;  /* 0x0000000114077824 */ /* 0x104fe200010e06e9 */
[----:B------:R-:W-:Y:S01]  /*deb0*/  ISETP.LT.OR P2, PT, R62, 0x21, P1 ;  /* 0x000000213e00780c */ /* 0x000fe20000f41670 */
[----:B------:R-:W2:Y:S01]  /*dec0*/  SHFL.IDX PT, R20, R0, 0x4, 0x181f ;  /* 0x00981f0000147f89 */ /* 0x000ea200000e0000 */
[C---:B-1----:R-:W-:Y:S01]  /*ded0*/  HMMA.16816.F32.BF16 R100, R16.reuse, R44, R48 ;  /* 0x0000002c1064723c */ /* 0x042fe20000041830 */
[--C-:B------:R-:W-:Y:S01]  /*dee0*/  IMAD.X R13, R8, 0x1, R233.reuse, P0 ;  /* 0x00000001080d7824 */ /* 0x100fe200000e06e9 */
[----:B------:R-:W-:Y:S01]  /*def0*/  IADD3 R14, P0, R5, R234, RZ ;  /* 0x000000ea050e7210 */ /* 0x000fe20007f1e0ff */
[----:B------:R-:W-:Y:S04]  /*df00*/  LDSM.16.M88.4 R8, [R226+0x6100] ;  /* 0x00610000e208783b */ /* 0x000fe80000000200 */
[----:B------:R1:W5:Y:S01]  /*df10*/  SHFL.IDX PT, R5, R0, 0x5, 0x181f ;  /* 0x00b81f0000057f89 */ /* 0x00036200000e0000 */
[----:B------:R-:W-:Y:S03]  /*df20*/  HMMA.16816.F32.BF16 R80, R16, R40, R80 ;  /* 0x000000281050723c */ /* 0x000fe60000041850 */
[----:B------:R-:W-:Y:S01]  /*df30*/  @!PT LDS RZ, [RZ] ;  /* 0x00000000fffff984 */ /* 0x000fe20000000800 */
[----:B------:R-:W-:Y:S01]  /*df40*/  @!PT LDS RZ, [RZ] ;  /* 0x00000000fffff984 */ /* 0x000fe20000000800 */
[----:B------:R2:W-:Y:S01]  /*df50*/  LDGSTS.E.BYPASS.LTC128B.128 [R237+0x100], [R6.64], !P3 ;  /* 0x0010000006ed7fae */ /* 0x0005e2000d901d4e */
[----:B------:R-:W-:Y:S01]  /*df60*/  ISETP.LT.OR P3, PT, R62, 0x41, P1 ;  /* 0x000000413e00780c */ /* 0x000fe20000f61670 */
[----:B---3--:R-:W-:-:S02]  /*df70*/  IMAD.X R15, R15, 0x1, R233, P0 ;  /* 0x000000010f0f7824 */ /* 0x008fc400000e06e9 */
[----:B------:R3:W-:Y:S01]  /*df80*/  LDGSTS.E.BYPASS.LTC128B.128 [R237+0x900], [R12.64], !P4 ;  /* 0x009000000ced7fae */ /* 0x0007e2000e101d4e */
[C---:B------:R-:W-:Y:S01]  /*df90*/  ISETP.LT.OR P4, PT, R62.reuse, 0x31, P1 ;  /* 0x000000313e00780c */ /* 0x040fe20000f81670 */
[----:B------:R-:W-:Y:S01]  /*dfa0*/  HMMA.16816.F32.BF16 R72, R16, R36, R72 ;  /* 0x000000241048723c */ /* 0x000fe20000041848 */
[----:B------:R-:W-:Y:S01]  /*dfb0*/  ISETP.LT.OR P1, PT, R62, 0x51, P1 ;  /* 0x000000513e00780c */ /* 0x000fe20000f21670 */
[----:B------:R5:W-:Y:S01]  /*dfc0*/  LDGSTS.E.BYPASS.LTC128B.128 [R237+0x1100], [R14.64], !P2 ;  /* 0x011000000eed7fae */ /* 0x000be2000d101d4e */
[----:B------:R-:W-:-:S05]  /*dfd0*/  LOP3.LUT P2, RZ, R63, 0x4, RZ, 0xc0, !PT ;  /* 0x000000043fff7812 */ /* 0x000fca000784c0ff */
[----:B------:R-:W-:Y:S01]  /*dfe0*/  HMMA.16816.F32.BF16 R64, R16, R32, R64 ;  /* 0x000000201040723c */ /* 0x000fe20000041840 */
[----:B-1----:R-:W-:-:S07]  /*dff0*/  IMAD.MOV.U32 R0, RZ, RZ, 0x40 ;  /* 0x00000040ff007424 */ /* 0x002fce00078e00ff */
[----:B------:R-:W-:Y:S01]  /*e000*/  HMMA.16816.F32.BF16 R88, R16, R46, R88 ;  /* 0x0000002e1058723c */ /* 0x000fe20000041858 */
[----:B------:R-:W-:Y:S02]  /*e010*/  SEL R0, R0, 0xffffffc0, !P2 ;  /* 0xffffffc000007807 */ /* 0x000fe40005000000 */
[----:B--2---:R-:W-:-:S03]  /*e020*/  IADD3 R6, P0, R21, R234, RZ ;  /* 0x000000ea15067210 */ /* 0x004fc60007f1e0ff */
[----:B------:R-:W-:Y:S02]  /*e030*/  IMAD.IADD R222, R216, 0x1, R0 ;  /* 0x00000001d8de7824 */ /* 0x000fe400078e0200 */
[----:B----4-:R-:W-:Y:S01]  /*e040*/  HMMA.16816.F32.BF16 R76, R16, R24, R76 ;  /* 0x00000018104c723c */ /* 0x010fe2000004184c */
[----:B------:R-:W-:Y:S02]  /*e050*/  IMAD.IADD R221, R0, 0x1, R227 ;  /* 0x0000000100dd7824 */ /* 0x000fe400078e02e3 */
[----:B------:R-:W-:Y:S01]  /*e060*/  IMAD.X R7, R23, 0x1, R233, P0 ;  /* 0x0000000117077824 */ /* 0x000fe200000e06e9 */
[----:B---3--:R-:W-:-:S04]  /*e070*/  IADD3 R12, P0, R22, R234, RZ ;  /* 0x000000ea160c7210 */ /* 0x008fc80007f1e0ff */
[----:B------:R1:W-:Y:S01]  /*e080*/  LDGSTS.E.BYPASS.LTC128B.128 [R237+0x1900], [R6.64], !P4 ;  /* 0x0190000006ed7fae */ /* 0x0003e2000e101d4e */
[----:B------:R-:W-:Y:S01]  /*e090*/  IMAD.X R13, R20, 0x1, R233, P0 ;  /* 0x00000001140d7824 */ /* 0x000fe200000e06e9 */
[C---:B------:R-:W-:Y:S04]  /*e0a0*/  HMMA.16816.F32.BF16 R96, R16.reuse, R42, R96 ;  /* 0x0000002a1060723c */ /* 0x040fe80000041860 */
[----:B------:R2:W-:Y:S04]  /*e0b0*/  LDGSTS.E.BYPASS.LTC128B.128 [R237+0x2100], [R12.64], !P3 ;  /* 0x021000000ced7fae */ /* 0x0005e8000d901d4e */
[C---:B------:R-:W-:Y:S08]  /*e0c0*/  HMMA.16816.F32.BF16 R92, R16.reuse, R38, R92 ;  /* 0x00000026105c723c */ /* 0x040ff0000004185c */
[C---:B------:R-:W-:Y:S08]  /*e0d0*/  HMMA.16816.F32.BF16 R104, R16.reuse, R34, R104 ;  /* 0x000000221068723c */ /* 0x040ff00000041868 */
[----:B------:R-:W-:Y:S01]  /*e0e0*/  HMMA.16816.F32.BF16 R148, R16, R30, R148 ;  /* 0x0000001e1094723c */ /* 0x000fe20000041894 */
[----:B-1----:R-:W-:-:S05]  /*e0f0*/  IADD3 R6, P0, R3, R234, RZ ;  /* 0x000000ea03067210 */ /* 0x002fca0007f1e0ff */
[----:B-----5:R-:W-:Y:S01]  /*e100*/  IMAD.X R7, R5, 0x1, R233, P0 ;  /* 0x0000000105077824 */ /* 0x020fe200000e06e9 */
[----:B------:R-:W-:Y:S01]  /*e110*/  PLOP3.LUT P0, PT, PT, PT, UP0, 0x80, 0x0 ;  /* 0x000000000000781c */ /* 0x000fe20003f0f008 */
[C---:B--2---:R-:W-:Y:S03]  /*e120*/  HMMA.16816.F32.BF16 R12, R16.reuse, R28, R52 ;  /* 0x0000001c100c723c */ /* 0x044fe60000041834 */
[----:B------:R1:W-:Y:S04]  /*e130*/  LDGSTS.E.BYPASS.LTC128B.128 [R237+0x2900], [R6.64], !P1 ;  /* 0x0290000006ed7fae */ /* 0x0003e8000c901d4e */
[----:B------:R-:W-:Y:S01]  /*e140*/  LDSM.16.M88.4 R20, [R224+0x8100] ;  /* 0x00810000e014783b */ /* 0x000fe20000000200 */
[----:B------:R-:W-:Y:S03]  /*e150*/  HMMA.16816.F32.BF16 R132, R16, R26, R112 ;  /* 0x0000001a1084723c */ /* 0x000fe60000041870 */
[----:B------:R-:W2:Y:S04]  /*e160*/  LDSM.16.M88.4 R68, [R222+0x5100] ;  /* 0x00510000de44783b */ /* 0x000ea80000000200 */
[----:B------:R-:W-:Y:S01]  /*e170*/  LDSM.16.M88.4 R60, [R222+0x3100] ;  /* 0x00310000de3c783b */ /* 0x000fe20000000200 */
[C---:B------:R-:W-:Y:S03]  /*e180*/  HMMA.16816.F32.BF16 R196, R8.reuse, R24, R116 ;  /* 0x0000001808c4723c */ /* 0x040fe60000041874 */
[----:B------:R-:W3:Y:S04]  /*e190*/  LDSM.16.M88.4 R56, [R222+0x3900] ;  /* 0x00390000de38783b */ /* 0x000ee80000000200 */
[----:B------:R-:W-:Y:S01]  /*e1a0*/  LDSM.16.M88.4 R52, [R222+0x4100] ;  /* 0x00410000de34783b */ /* 0x000fe20000000200 */
[C---:B------:R-:W-:Y:S03]  /*e1b0*/  HMMA.16816.F32.BF16 R140, R8.reuse, R44, R140 ;  /* 0x0000002c088c723c */ /* 0x040fe6000004188c */
[----:B------:R-:W4:Y:S04]  /*e1c0*/  LDSM.16.M88.4 R84, [R222+0x5900] ;  /* 0x00590000de54783b */ /* 0x000f280000000200 */
[----:B------:R-:W5:Y:S01]  /*e1d0*/  LDSM.16.M88.4 R48, [R222+0x4900] ;  /* 0x00490000de30783b */ /* 0x000f620000000200 */
[C---:B------:R-:W-:Y:S03]  /*e1e0*/  HMMA.16816.F32.BF16 R168, R8.reuse, R40, R168 ;  /* 0x0000002808a8723c */ /* 0x040fe600000418a8 */
[----:B------:R-:W1:Y:S04]  /*e1f0*/  LDSM.16.M88.4 R16, [R224+0x6100] ;  /* 0x00610000e010783b */ /* 0x000e680000000200 */
[----:B------:R-:W0:Y:S01]  /*e200*/  LDGDEPBAR ;  /* 0x00000000000079af */ /* 0x000e220000000000 */
[C---:B------:R-:W-:Y:S03]  /*e210*/  HMMA.16816.F32.BF16 R116, R8.reuse, R46, R144 ;  /* 0x0000002e0874723c */ /* 0x040fe60000041890 */
[----:B------:R-:W-:Y:S05]  /*e220*/  LDSM.16.M88.4 R44, [R221] ;  /* 0x00000000dd2c783b */ /* 0x000fea0000000200 */
[C---:B------:R-:W-:Y:S01]  /*e230*/  HMMA.16816.F32.BF16 R136, R8.reuse, R42, R136 ;  /* 0x0000002a0888723c */ /* 0x040fe20000041888 */
[----:B------:R-:W-:Y:S07]  /*e240*/  LDSM.16.M88.4 R40, [R221+0x800] ;  /* 0x00080000dd28783b */ /* 0x000fee0000000200 */
[C---:B------:R-:W-:Y:S08]  /*e250*/  HMMA.16816.F32.BF16 R184, R8.reuse, R36, R128 ;  /* 0x0000002408b8723c */ /* 0x040ff00000041880 */
[C---:B------:R-:W-:Y:S08]  /*e260*/  HMMA.16816.F32.BF16 R188, R8.reuse, R32, R124 ;  /* 0x0000002008bc723c */ /* 0x040ff0000004187c */
[C---:B------:R-:W-:Y:S01]  /*e270*/  HMMA.16816.F32.BF16 R152, R8.reuse, R38, R152 ;  /* 0x000000260898723c */ /* 0x040fe20000041898 */
[----:B------:R-:W-:Y:S07]  /*e280*/  LDSM.16.M88.4 R36, [R221+0x1000] ;  /* 0x00100000dd24783b */ /* 0x000fee0000000200 */
[C---:B------:R-:W-:Y:S01]  /*e290*/  HMMA.16816.F32.BF16 R164, R8.reuse, R34, R164 ;  /* 0x0000002208a4723c */ /* 0x040fe200000418a4 */
[----:B------:R-:W-:Y:S07]  /*e2a0*/  LDSM.16.M88.4 R32, [R221+0x1800] ;  /* 0x00180000dd20783b */ /* 0x000fee0000000200 */
[C---:B------:R-:W-:Y:S08]  /*e2b0*/  HMMA.16816.F32.BF16 R192, R8.reuse, R28, R120 ;  /* 0x0000001c08c0723c */ /* 0x040ff00000041878 */
[C---:B------:R-:W-:Y:S01]  /*e2c0*/  HMMA.16816.F32.BF16 R180, R8.reuse, R30, R180 ;  /* 0x0000001e08b4723c */ /* 0x040fe200000418b4 */
[----:B------:R-:W-:Y:S07]  /*e2d0*/  LDSM.16.M88.4 R28, [R221+0x2000] ;  /* 0x00200000dd1c783b */ /* 0x000fee0000000200 */
[----:B------:R-:W-:Y:S01]  /*e2e0*/  HMMA.16816.F32.BF16 R176, R8, R26, R108 ;  /* 0x0000001a08b0723c */ /* 0x000fe2000004186c */
[----:B------:R-:W1:Y:S04]  /*e2f0*/  LDSM.16.M88.4 R8, [R225+0x8100] ;  /* 0x00810000e108783b */ /* 0x000e680000000200 */
[----:B------:R-:W-:Y:S03]  /*e300*/  LDSM.16.M88.4 R24, [R221+0x2800] ;  /* 0x00280000dd18783b */ /* 0x000fe60000000200 */
[----:B--2---:R-:W-:Y:S01]  /*e310*/  HMMA.16816.F32.BF16 R128, R20, R68, R12 ;  /* 0x000000441480723c */ /* 0x004fe2000004180c */
[----:B------:R-:W2:Y:S01]  /*e320*/  LDSM.16.M88.4 R12, [R225+0x6100] ;  /* 0x00610000e10c783b */ /* 0x000ea20000000200 */
[----:B------:R-:W-:-:S06]  /*e330*/  DEPBAR.LE SB0, 0x0 ;  /* 0x000080000000791a */ /* 0x000fcc0000000000 */
[C---:B---3--:R-:W-:Y:S08]  /*e340*/  HMMA.16816.F32.BF16 R160, R20.reuse, R56, R80 ;  /* 0x0000003814a0723c */ /* 0x048ff00000041850 */
[C---:B----4-:R-:W-:Y:S08]  /*e350*/  HMMA.16816.F32.BF16 R124, R20.reuse, R84, R76 ;  /* 0x00000054147c723c */ /* 0x050ff0000004184c */
[C---:B------:R-:W-:Y:S08]  /*e360*/  HMMA.16816.F32.BF16 R120, R20.reuse, R62, R88 ;  /* 0x0000003e1478723c */ /* 0x040ff00000041858 */
[C---:B------:R-:W-:Y:S08]  /*e370*/  HMMA.16816.F32.BF16 R108, R20.reuse, R54, R92 ;  /* 0x00000036146c723c */ /* 0x040ff0000004185c */
[C---:B------:R-:W-:Y:S08]  /*e380*/  HMMA.16816.F32.BF16 R172, R20.reuse, R60, R100 ;  /* 0x0000003c14ac723c */ /* 0x040ff00000041864 */
[C---:B------:R-:W-:Y:S08]  /*e390*/  HMMA.16816.F32.BF16 R156, R20.reuse, R52, R72 ;  /* 0x00000034149c723c */ /* 0x040ff00000041848 */
[C---:B-----5:R-:W-:Y:S08]  /*e3a0*/  HMMA.16816.F32.BF16 R144, R20.reuse, R48, R64 ;  /* 0x000000301490723c */ /* 0x060ff00000041840 */
[----:B------:R-:W-:Y:S08]  /*e3b0*/  HMMA.16816.F32.BF16 R112, R20, R58, R96 ;  /* 0x0000003a1470723c */ /* 0x000ff00000041860 */
[C---:B-1----:R-:W-:Y:S08]  /*e3c0*/  HMMA.16816.F32.BF16 R92, R16.reuse, R60, R140 ;  /* 0x0000003c105c723c */ /* 0x042ff0000004188c */
        /* <DEDUP_REMOVED lines=98> */
.L_x_1232:
[----:B------:R-:W-:Y:S01]  /*e9f0*/  LOP3.LUT R0, R202, 0xffffffe0, RZ, 0xc0, !PT ;  /* 0xffffffe0ca007812 */ /* 0x000fe200078ec0ff */
[----:B------:R-:W-:Y:S01]  /*ea00*/  UISETP.NE.AND UP1, UPT, UR13, URZ, UPT ;  /* 0x0000003f0d00728c */ /* 0x000fe2000bf25270 */
[----:B------:R-:W-:Y:S01]  /*ea10*/  LEA.HI R3, R205, R204, RZ, 0x2 ;  /* 0x000000cccd037211 */ /* 0x000fe200078f10ff */
[----:B------:R-:W-:Y:S01]  /*ea20*/  UISETP.NE.AND UP0, UPT, UR12, URZ, UPT ;  /* 0x0000003f0c00728c */ /* 0x000fe2000bf05270 */
[----:B------:R-:W-:Y:S01]  /*ea30*/  SHF.R.S32.HI R5, RZ, 0x1f, R203 ;  /* 0x0000001fff057819 */ /* 0x000fe200000114cb */
[C---:B------:R-:W-:Y:S01]  /*ea40*/  IMAD.IADD R0, R204.reuse, 0x1, -R0 ;  /* 0x00000001cc007824 */ /* 0x040fe200078e0a00 */
[----:B------:R-:W-:Y:S01]  /*ea50*/  LOP3.LUT R3, R3, 0xfffffffc, RZ, 0xc0, !PT ;  /* 0xfffffffc03037812 */ /* 0x000fe200078ec0ff */
[----:B------:R-:W-:Y:S01]  /*ea60*/  ULDC UR4, c[0x0][0x324] ;  /* 0x0000c90000047ab9 */ /* 0x000fe20000000800 */
[----:B------:R-:W-:Y:S01]  /*ea70*/  LEA.HI R5, R5, R203, RZ, 0x2 ;  /* 0x000000cb05057211 */ /* 0x000fe200078f10ff */
[----:B------:R-:W-:Y:S01]  /*ea80*/  ULOP3.LUT UR4, URZ, UR4, URZ, 0x33, !UPT ;  /* 0x000000043f047292 */ /* 0x000fe2000f8e333f */
[----:B-1----:R-:W-:Y:S01]  /*ea90*/  SHF.R.S32.HI R6, RZ, 0x1f, R0 ;  /* 0x0000001fff067819 */ /* 0x002fe20000011400 */
[----:B------:R-:W-:Y:S01]  /*eaa0*/  IMAD.IADD R3, R204, 0x1, -R3 ;  /* 0x00000001cc037824 */ /* 0x000fe200078e0a03 */
[----:B------:R-:W-:Y:S01]  /*eab0*/  LOP3.LUT R7, R5, 0xffffffc, RZ, 0xc0, !PT ;  /* 0x0ffffffc05077812 */ /* 0x000fe200078ec0ff */
[----:B------:R-:W0:Y:S01]  /*eac0*/  LDGDEPBAR ;  /* 0x00000000000079af */ /* 0x000e220000000000 */
[----:B------:R-:W-:-:S02]  /*ead0*/  LEA.HI R6, R6, R0, RZ, 0x2 ;  /* 0x0000000006067211 */ /* 0x000fc400078f10ff */
[----:B------:R-:W-:Y:S01]  /*eae0*/  LEA.HI R5, R3, R3, RZ, 0x1 ;  /* 0x0000000303057211 */ /* 0x000fe200078f08ff */
[----:B------:R-:W-:Y:S01]  /*eaf0*/  IMAD.IADD R8, R203, 0x1, -R7 ;  /* 0x00000001cb087824 */ /* 0x000fe200078e0a07 */
[----:B------:R-:W-:Y:S02]  /*eb00*/  LEA.HI.SX32 R7, R6, UR17, 0x1e ;  /* 0x0000001106077c11 */ /* 0x000fe4000f8ff2ff */
[----:B------:R-:W-:Y:S01]  /*eb10*/  PLOP3.LUT P1, PT, PT, PT, UP1, 0x80, 0x0 ;  /* 0x000000000000781c */ /* 0x000fe20003f2f018 */
[C---:B------:R-:W-:Y:S01]  /*eb20*/  IMAD.SHL.U32 R9, R5.reuse, 0x20, RZ ;  /* 0x0000002005097824 */ /* 0x040fe200078e00ff */
[----:B------:R-:W-:Y:S01]  /*eb30*/  LOP3.LUT R5, R5, 0x1ffffffe, RZ, 0xc0, !PT ;  /* 0x1ffffffe05057812 */ /* 0x000fe200078ec0ff */
[----:B------:R-:W-:Y:S01]  /*eb40*/  IMAD R8, R8, 0x10, R7 ;  /* 0x0000001008087824 */ /* 0x000fe200078e0207 */
[----:B------:R-:W-:Y:S02]  /*eb50*/  PLOP3.LUT P0, PT, PT, PT, UP1, 0x80, 0x0 ;  /* 0x000000000000781c */ /* 0x000fe40003f0f018 */
[----:B------:R-:W-:Y:S01]  /*eb60*/  LOP3.LUT R7, R9, 0xffffffc0, RZ, 0xc0, !PT ;  /* 0xffffffc009077812 */ /* 0x000fe200078ec0ff */
[----:B------:R-:W-:-:S04]  /*eb70*/  IMAD.IADD R5, R3, 0x1, -R5 ;  /* 0x0000000103057824 */ /* 0x000fc800078e0a05 */
[----:B------:R-:W-:-:S04]  /*eb80*/  IMAD.IADD R3, R7, 0x1, R8 ;  /* 0x0000000107037824 */ /* 0x000fc800078e0208 */
[----:B------:R-:W-:-:S04]  /*eb90*/  IMAD R10, R5, 0x8, R3 ;  /* 0x00000008050a7824 */ /* 0x000fc800078e0203 */
[----:B------:R-:W-:Y:S01]  /*eba0*/  @P1 IMAD.HI.U32 R3, R10, c[0x0][0x2c8], RZ ;  /* 0x0000b2000a031a27 */ /* 0x000fe200078e00ff */
[----:B------:R1:W-:Y:S03]  /*ebb0*/  STL [R1+0x18], R10 ;  /* 0x0000180a01007387 */ /* 0x0003e60000100800 */
[----:B------:R-:W-:Y:S01]  /*ebc0*/  IMAD.MOV.U32 R9, RZ, RZ, R10 ;  /* 0x000000ffff097224 */ /* 0x000fe200078e000a */
[----:B------:R-:W-:Y:S02]  /*ebd0*/  @P0 SHF.R.U32.HI R9, RZ, c[0x0][0x2cc], R3 ;  /* 0x0000b300ff090a19 */ /* 0x000fe40000011603 */
[----:B------:R-:W-:Y:S02]  /*ebe0*/  LOP3.LUT R3, R6, 0x7ffffffc, RZ, 0xc0, !PT ;  /* 0x7ffffffc06037812 */ /* 0x000fe400078ec0ff */
[----:B------:R-:W-:Y:S01]  /*ebf0*/  PLOP3.LUT P0, PT, PT, PT, UP0, 0x40, 0x0 ;  /* 0x000000000000781c */ /* 0x000fe20003f0e808 */
[----:B------:R-:W2:Y:S02]  /*ec00*/  SHFL.IDX PT, R6, R9, RZ, 0x1c1f ;  /* 0x001c1fff09067589 */ /* 0x000ea400000e0000 */
[----:B------:R-:W-:-:S02]  /*ec10*/  IMAD.IADD R3, R0, 0x1, -R3 ;  /* 0x0000000100037824 */ /* 0x000fc400078e0a03 */
[----:B------:R-:W-:Y:S02]  /*ec20*/  IMAD.U32 R0, RZ, RZ, UR23 ;  /* 0x00000017ff007e24 */ /* 0x000fe4000f8e00ff */
[----:B------:R-:W-:Y:S02]  /*ec30*/  IMAD.SHL.U32 R7, R3, 0x2, RZ ;  /* 0x0000000203077824 */ /* 0x000fe400078e00ff */
[----:B------:R-:W-:-:S03]  /*ec40*/  IMAD.U32 R3, RZ, RZ, UR36 ;  /* 0x00000024ff037e24 */ /* 0x000fc6000f8e00ff */
[----:B------:R3:W-:Y:S01]  /*ec50*/  STL [R1], R7 ;  /* 0x0000000701007387 */ /* 0x0007e20000100800 */
[C---:B------:R-:W-:Y:S02]  /*ec60*/  IADD3 R0, -R7.reuse, 0x1, R0 ;  /* 0x0000000107007810 */ /* 0x040fe40007ffe100 */
[C---:B------:R-:W-:Y:S02]  /*ec70*/  IADD3 R11, -R7.reuse, UR7, R3 ;  /* 0x00000007070b7c10 */ /* 0x040fe4000fffe103 */
[----:B------:R-:W-:Y:S02]  /*ec80*/  IADD3 R0, R0, -UR10, RZ ;  /* 0x8000000a00007c10 */ /* 0x000fe4000fffe0ff */
[----:B------:R-:W-:Y:S02]  /*ec90*/  IADD3 R13, -R7, UR36, RZ ;  /* 0x00000024070d7c10 */ /* 0x000fe4000fffe1ff */
[C---:B-1----:R-:W-:Y:S02]  /*eca0*/  IADD3 R10, R0.reuse, c[0x0][0x328], RZ ;  /* 0x0000ca00000a7a10 */ /* 0x042fe40007ffe0ff */
[----:B------:R-:W-:Y:S01]  /*ecb0*/  IADD3 R12, R0, UR4, RZ ;  /* 0x00000004000c7c10 */ /* 0x000fe2000fffe0ff */
[----:B------:R-:W-:-:S02]  /*ecc0*/  IMAD.IADD R0, R201, 0x1, R200 ;  /* 0x00000001c9007824 */ /* 0x000fc400078e02c8 */
[--C-:B--2---:R-:W-:Y:S02]  /*ecd0*/  IMAD.IADD R5, R10, 0x1, R6.reuse ;  /* 0x000000010a057824 */ /* 0x104fe400078e0206 */
[----:B------:R-:W-:-:S03]  /*ece0*/  IMAD.IADD R3, R12, 0x1, R6 ;  /* 0x000000010c037824 */ /* 0x000fc600078e0206 */
[----:B------:R-:W-:Y:S01]  /*ecf0*/  IMNMX R5, R5, R11, PT ;  /* 0x0000000b05057217 */ /* 0x000fe20003800200 */
[----:B------:R-:W-:Y:S05]  /*ed00*/  @P0 BRA `(.L_x_1233) ;  /* 0x0000015000000947 */ /* 0x000fea0003800000 */
[----:B---3--:R-:W-:Y:S01]  /*ed10*/  IMAD.U32 R7, RZ, RZ, UR10 ;  /* 0x0000000aff077e24 */ /* 0x008fe2000f8e00ff */
        /* <DEDUP_REMOVED lines=11> */
.L_x_1235:
[----:B------:R-:W-:-:S04]  /*edd0*/  MOV R7, c[0x0][0x32c] ;  /* 0x0000cb0000077a02 */ /* 0x000fc80000000f00 */
[----:B------:R-:W-:-:S13]  /*ede0*/  ISETP.NE.AND P0, PT, R7, 0x1, PT ;  /* 0x000000010700780c */ /* 0x000fda0003f05270 */
[----:B------:R-:W-:-:S05]  /*edf0*/  @P0 IMAD.HI.U32 R7, R6, c[0x0][0x330], RZ ;  /* 0x0000cc0006070a27 */ /* 0x000fca00078e00ff */
[----:B------:R-:W-:Y:S02]  /*ee00*/  @P0 SHF.R.U32.HI R6, RZ, c[0x0][0x334], R7 ;  /* 0x0000cd00ff060a19 */ /* 0x000fe40000011607 */
.L_x_1236:
[----:B------:R-:W-:Y:S05]  /*ee10*/  BSYNC B0 ;  /* 0x0000000000007941 */ /* 0x000fea0003800000 */
.L_x_1234:
[----:B------:R-:W-:-:S05]  /*ee20*/  IMAD R6, R6, c[0x0][0x32c], R13 ;  /* 0x0000cb0006067a24 */ /* 0x000fca00078e020d */
[----:B------:R-:W-:Y:S02]  /*ee30*/  IADD3 R7, R6, c[0x0][0x32c], RZ ;  /* 0x0000cb0006077a10 */ /* 0x000fe40007ffe0ff */
[----:B------:R-:W-:Y:S02]  /*ee40*/  IMNMX R3, R3, R6, !PT ;  /* 0x0000000603037217 */ /* 0x000fe40007800200 */
[----:B------:R-:W-:Y:S02]  /*ee50*/  IMNMX R5, R5, R7, PT ;  /* 0x0000000705057217 */ /* 0x000fe40003800200 */
.L_x_1233:
[----:B------:R-:W1:Y:S01]  /*ee60*/  SHFL.IDX PT, R8, R9, 0x1, 0x1c1f ;  /* 0x003c1f0009087f89 */ /* 0x000e6200000e0000 */
[----:B------:R-:W-:-:S06]  /*ee70*/  UISETP.NE.AND UP0, UPT, UR12, URZ, UPT ;  /* 0x0000003f0c00728c */ /* 0x000fcc000bf05270 */
[----:B------:R-:W-:Y:S01]  /*ee80*/  PLOP3.LUT P0, PT, PT, PT, UP0, 0x40, 0x0 ;  /* 0x000000000000781c */ /* 0x000fe20003f0e808 */
[--C-:B-1-3--:R-:W-:Y:S02]  /*ee90*/  IMAD.IADD R7, R10, 0x1, R8.reuse ;  /* 0x000000010a077824 */ /* 0x10afe400078e0208 */
        /* <DEDUP_REMOVED lines=15> */
.L_x_1239:
[----:B------:R-:W-:-:S04]  /*ef90*/  MOV R14, c[0x0][0x32c] ;  /* 0x0000cb00000e7a02 */ /* 0x000fc80000000f00 */
[----:B------:R-:W-:-:S13]  /*efa0*/  ISETP.NE.AND P0, PT, R14, 0x1, PT ;  /* 0x000000010e00780c */ /* 0x000fda0003f05270 */
[----:B------:R-:W-:-:S05]  /*efb0*/  @P0 IMAD.HI.U32 R14, R8, c[0x0][0x330], RZ ;  /* 0x0000cc00080e0a27 */ /* 0x000fca00078e00ff */
[----:B------:R-:W-:Y:S02]  /*efc0*/  @P0 SHF.R.U32.HI R8, RZ, c[0x0][0x334], R14 ;  /* 0x0000cd00ff080a19 */ /* 0x000fe4000001160e */
.L_x_1240:
[----:B------:R-:W-:Y:S05]  /*efd0*/  BSYNC B0 ;  /* 0x0000000000007941 */ /* 0x000fea0003800000 */
.L_x_1238:
[----:B------:R-:W-:-:S05]  /*efe0*/  IMAD R8, R8, c[0x0][0x32c], R13 ;  /* 0x0000cb0008087a24 */ /* 0x000fca00078e020d */
[----:B------:R-:W-:Y:S02]  /*eff0*/  IADD3 R14, R8, c[0x0][0x32c], RZ ;  /* 0x0000cb00080e7a10 */ /* 0x000fe40007ffe0ff */
[----:B------:R-:W-:Y:S02]  /*f000*/  IMNMX R6, R6, R8, !PT ;  /* 0x0000000806067217 */ /* 0x000fe40007800200 */
[----:B------:R-:W-:Y:S02]  /*f010*/  IMNMX R7, R7, R14, PT ;  /* 0x0000000e07077217 */ /* 0x000fe40003800200 */
.L_x_1237:
[----:B------:R-:W-:Y:S01]  /*f020*/  UISETP.GE.AND UP0, UPT, UR36, 0x1, UPT ;  /* 0x000000012400788c */ /* 0x000fe2000bf06270 */
[----:B------:R-:W1:Y:S01]  /*f030*/  SHFL.IDX PT, R8, R9, 0x2, 0x1c1f ;  /* 0x005c1f0009087f89 */ /* 0x000e6200000e0000 */
[----:B------:R-:W-:Y:S02]  /*f040*/  UISETP.GE.AND UP3, UPT, UR36, 0x2, UPT ;  /* 0x000000022400788c */ /* 0x000fe4000bf66270 */
[----:B------:R-:W-:Y:S02]  /*f050*/  UISETP.GE.AND UP2, UPT, UR36, 0x9, UPT ;  /* 0x000000092400788c */ /* 0x000fe4000bf46270 */
        /* <DEDUP_REMOVED lines=13> */
[----:B------:R-:W-:Y:S01]  /*f130*/  PLOP3.LUT P3, PT, PT, PT, UP0, 0x40, 0x0 ;  /* 0x000000000000781c */ /* 0x000fe20003f6e808 */
[----:B------:R-:W-:Y:S01]  /*f140*/  UISETP.GE.AND UP0, UPT, UR36, 0x12, UPT ;  /* 0x000000122400788c */ /* 0x000fe2000bf06270 */
[C---:B------:R-:W-:Y:S01]  /*f150*/  ISETP.LT.OR P2, PT, R5.reuse, 0x1, P0 ;  /* 0x000000010500780c */ /* 0x040fe20000741670 */
[----:B------:R-:W-:Y:S01]  /*f160*/  UP2UR UR33, UPR, URZ, 0x4 ;  /* 0x000000043f217883 */ /* 0x000fe20008000000 */
[----:B------:R-:W-:Y:S01]  /*f170*/  PLOP3.LUT P0, PT, PT, PT, UP1, 0x40, 0x0 ;  /* 0x000000000000781c */ /* 0x000fe20003f0e818 */
[----:B------:R-:W-:Y:S01]  /*f180*/  UP2UR UR30, UPR, URZ, 0x1 ;  /* 0x000000013f1e7883 */ /* 0x000fe20008000000 */
[----:B------:R-:W-:Y:S01]  /*f190*/  ISETP.LT.OR P5, PT, R5, 0x2, P4 ;  /* 0x000000020500780c */ /* 0x000fe200027a1670 */
[----:B------:R-:W-:Y:S01]  /*f1a0*/  UP2UR UR32, UPR, URZ, 0x2 ;  /* 0x000000023f207883 */ /* 0x000fe20008000000 */
[----:B------:R-:W-:Y:S01]  /*f1b0*/  ISETP.GT.AND P4, PT, R3, 0x9, P0 ;  /* 0x000000090300780c */ /* 0x000fe20000784270 */
[----:B------:R-:W-:Y:S01]  /*f1c0*/  UISETP.GE.AND UP2, UPT, UR36, 0x52, UPT ;  /* 0x000000522400788c */ /* 0x000fe2000bf46270 */
[----:B------:R-:W-:Y:S01]  /*f1d0*/  PLOP3.LUT P0, PT, PT, PT, UP0, 0x40, 0x0 ;  /* 0x000000000000781c */ /* 0x000fe20003f0e808 */
[----:B------:R-:W-:Y:S01]  /*f1e0*/  UISETP.GE.AND UP0, UPT, UR36, 0x19, UPT ;  /* 0x000000192400788c */ /* 0x000fe2000bf06270 */
[----:B------:R-:W-:Y:S01]  /*f1f0*/  FSEL R15, R92, -INF , !P2 ;  /* 0xff8000005c0f7808 */ /* 0x000fe20005000000 */
        /* <DEDUP_REMOVED lines=9> */
[----:B------:R-:W-:Y:S01]  /*f290*/  ISETP.LT.OR P5, PT, R5, 0xa, P4 ;  /* 0x0000000a0500780c */ /* 0x000fe200027a1670 */
[----:B------:R-:W-:Y:S01]  /*f2a0*/  UP2UR UR28, UPR, URZ, 0x1 ;  /* 0x000000013f1c7883 */ /* 0x000fe20008000000 */
[----:B------:R-:W-:Y:S01]  /*f2b0*/  ISETP.GT.AND P4, PT, R3, 0x11, P0 ;  /* 0x000000110300780c */ /* 0x000fe20000784270 */
[----:B------:R-:W-:Y:S01]  /*f2c0*/  UISETP.GE.AND UP3, UPT, UR36, 0x51, UPT ;  /* 0x000000512400788c */ /* 0x000fe2000bf66270 */
[----:B------:R-:W-:Y:S01]  /*f2d0*/  PLOP3.LUT P0, PT, PT, PT, UP0, 0x40, 0x0 ;  /* 0x000000000000781c */ /* 0x000fe20003f0e808 */
[----:B------:R-:W-:Y:S01]  /*f2e0*/  UISETP.GE.AND UP0, UPT, UR36, 0x21, UPT ;  /* 0x000000212400788c */ /* 0x000fe2000bf06270 */
[----:B------:R-:W-:-:S02]  /*f2f0*/  FSEL R17, R88, -INF , !P2 ;  /* 0xff80000058117808 */ /* 0x000fc40005000000 */
        /* <DEDUP_REMOVED lines=8> */
[----:B------:R-:W-:-:S02]  /*f380*/  ISETP.GT.AND P4, PT, R3, 0x19, P0 ;  /* 0x000000190300780c */ /* 0x000fc40000784270 */
        /* <DEDUP_REMOVED lines=35> */
[----:B------:R-:W-:-:S02]  /*f5c0*/  FSEL R44, R64, -INF , !P2 ;  /* 0xff800000402c7808 */ /* 0x000fc40005000000 */
[----:B------:R-:W-:Y:S02]  /*f5d0*/  ISETP.GT.AND P4, PT, R3, 0x31, P0 ;  /* 0x000000310300780c */ /* 0x000fe40000784270 */
[----:B------:R-:W-:Y:S02]  /*f5e0*/  ISETP.LT.OR P2, PT, R5, 0x31, P1 ;  /* 0x000000310500780c */ /* 0x000fe40000f41670 */
[----:B------:R-:W-:Y:S01]  /*f5f0*/  PLOP3.LUT P0, PT, PT, PT, UP0, 0x40, 0x0 ;  /* 0x000000000000781c */ /* 0x000fe20003f0e808 */
[----:B------:R-:W-:Y:S01]  /*f600*/  UISETP.GE.AND UP0, UPT, UR36, 0x41, UPT ;  /* 0x000000412400788c */ /* 0x000fe2000bf06270 */
[----:B------:R-:W-:Y:S02]  /*f610*/  ISETP.GT.AND P1, PT, R3, 0x38, P3 ;  /* 0x000000380300780c */ /* 0x000fe40001f24270 */
[----:B------:R-:W-:Y:S01]  /*f620*/  FSEL R45, R65, -INF , !P5 ;  /* 0xff800000412d7808 */ /* 0x000fe20006800000 */
[----:B------:R-:W-:Y:S01]  /*f630*/  UP2UR UR4, UPR, URZ, 0x1 ;  /* 0x000000013f047883 */ /* 0x000fe20008000000 */
[----:B------:R-:W-:-:S02]  /*f640*/  ISETP.LT.OR P5, PT, R5, 0x32, P4 ;  /* 0x000000320500780c */ /* 0x000fc400027a1670 */
[----:B------:R-:W-:Y:S02]  /*f650*/  ISETP.GT.AND P4, PT, R3, 0x39, P0 ;  /* 0x000000390300780c */ /* 0x000fe40000784270 */
[----:B------:R-:W-:Y:S02]  /*f660*/  ISETP.LT.OR P0, PT, R5, 0x39, P1 ;  /* 0x000000390500780c */ /* 0x000fe40000f01670 */
[----:B------:R-:W-:Y:S02]  /*f670*/  FSEL R140, R60, -INF , !P2 ;  /* 0xff8000003c8c7808 */ /* 0x000fe40005000000 */
[----:B------:R-:W-:Y:S01]  /*f680*/  PLOP3.LUT P2, PT, PT, PT, UP6, 0x40, 0x0 ;  /* 0x000000000000781c */ /* 0x000fe20003f4e868 */
[----:B------:R-:W-:Y:S01]  /*f690*/  UISETP.NE.AND UP6, UPT, UR12, URZ, UPT ;  /* 0x0000003f0c00728c */ /* 0x000fe2000bfc5270 */
[----:B------:R-:W-:Y:S02]  /*f6a0*/  FSEL R144, R56, -INF , !P0 ;  /* 0xff80000038907808 */ /* 0x000fe40004000000 */
[----:B------:R-:W-:-:S02]  /*f6b0*/  PLOP3.LUT P1, PT, PT, PT, UP5, 0x40, 0x0 ;  /* 0x000000000000781c */ /* 0x000fc40003f2e858 */
[----:B------:R-:W-:Y:S02]  /*f6c0*/  PLOP3.LUT P0, PT, PT, PT, UP4, 0x40, 0x0 ;  /* 0x000000000000781c */ /* 0x000fe40003f0e848 */
[C---:B------:R-:W-:Y:S02]  /*f6d0*/  ISETP.GT.AND P2, PT, R3.reuse, 0x41, P2 ;  /* 0x000000410300780c */ /* 0x040fe40001744270 */
[C---:B------:R-:W-:Y:S02]  /*f6e0*/  ISETP.GT.AND P1, PT, R3.reuse, 0x48, P1 ;  /* 0x000000480300780c */ /* 0x040fe40000f24270 */
[----:B------:R-:W-:Y:S02]  /*f6f0*/  ISETP.GT.AND P0, PT, R3, 0x49, P0 ;  /* 0x000000490300780c */ /* 0x000fe40000704270 */
[----:B------:R-:W-:Y:S01]  /*f700*/  PLOP3.LUT P3, PT, PT, PT, UP0, 0x40, 0x0 ;  /* 0x000000000000781c */ /* 0x000fe20003f6e808 */
[----:B------:R-:W-:Y:S01]  /*f710*/  UISETP.GE.AND UP0, UPT, UR36, 0x5a, UPT ;  /* 0x0000005a2400788c */ /* 0x000fe2000bf06270 */
[----:B------:R-:W-:-:S02]  /*f720*/  ISETP.LT.OR P2, PT, R5, 0x42, P2 ;  /* 0x000000420500780c */ /* 0x000fc40001741670 */
[C---:B------:R-:W-:Y:S02]  /*f730*/  ISETP.LT.OR P1, PT, R5.reuse, 0x49, P1 ;  /* 0x000000490500780c */ /* 0x040fe40000f21670 */
[----:B------:R-:W-:Y:S02]  /*f740*/  ISETP.LT.OR P0, PT, R5, 0x4a, P0 ;  /* 0x0000004a0500780c */ /* 0x000fe40000701670 */
[----:B------:R-:W-:Y:S02]  /*f750*/  ISETP.GT.AND P3, PT, R3, 0x40, P3 ;  /* 0x000000400300780c */ /* 0x000fe40001f64270 */
[----:B------:R-:W-:Y:S02]  /*f760*/  FSEL R164, R53, -INF , !P2 ;  /* 0xff80000035a47808 */ /* 0x000fe40005000000 */
[----:B------:R-:W-:Y:S02]  /*f770*/  PLOP3.LUT P2, PT, PT, PT, UP2, 0x40, 0x0 ;  /* 0x000000000000781c */ /* 0x000fe40003f4e828 */
[----:B------:R-:W-:-:S02]  /*f780*/  FSEL R163, R48, -INF , !P1 ;  /* 0xff80000030a37808 */ /* 0x000fc40004800000 */
[----:B------:R-:W-:Y:S02]  /*f790*/  PLOP3.LUT P1, PT, PT, PT, UP1, 0x40, 0x0 ;  /* 0x000000000000781c */ /* 0x000fe40003f2e818 */
[----:B------:R-:W-:Y:S02]  /*f7a0*/  FSEL R167, R49, -INF , !P0 ;  /* 0xff80000031a77808 */ /* 0x000fe40004000000 */
[----:B------:R-:W-:Y:S02]  /*f7b0*/  PLOP3.LUT P0, PT, PT, PT, UP0, 0x40, 0x0 ;  /* 0x000000000000781c */ /* 0x000fe40003f0e808 */
[----:B------:R-:W-:Y:S02]  /*f7c0*/  ISETP.LT.OR P3, PT, R5, 0x41, P3 ;  /* 0x000000410500780c */ /* 0x000fe40001f61670 */
[C---:B------:R-:W-:Y:S02]  /*f7d0*/  ISETP.GT.AND P2, PT, R3.reuse, 0x51, P2 ;  /* 0x000000510300780c */ /* 0x040fe40001744270 */
[----:B------:R-:W-:-:S02]  /*f7e0*/  ISETP.GT.AND P1, PT, R3, 0x58, P1 ;  /* 0x000000580300780c */ /* 0x000fc40000f24270 */
[----:B------:R-:W-:Y:S02]  /*f7f0*/  ISETP.GT.AND P0, PT, R3, 0x59, P0 ;  /* 0x000000590300780c */ /* 0x000fe40000704270 */
[C---:B------:R-:W-:Y:S02]  /*f800*/  ISETP.LT.OR P4, PT, R5.reuse, 0x3a, P4 ;  /* 0x0000003a0500780c */ /* 0x040fe40002781670 */
[----:B------:R-:W-:Y:S02]  /*f810*/  FSEL R146, R52, -INF , !P3 ;  /* 0xff80000034927808 */ /* 0x000fe40005800000 */
[C---:B------:R-:W-:Y:S02]  /*f820*/  ISETP.LT.OR P3, PT, R5.reuse, 0x52, P2 ;  /* 0x000000520500780c */ /* 0x040fe40001761670 */
[C---:B------:R-:W-:Y:S02]  /*f830*/  ISETP.LT.OR P2, PT, R5.reuse, 0x59, P1 ;  /* 0x000000590500780c */ /* 0x040fe40000f41670 */
[----:B------:R-:W-:-:S02]  /*f840*/  ISETP.LT.OR P1, PT, R5, 0x5a, P0 ;  /* 0x0000005a0500780c */ /* 0x000fc40000721670 */
[----:B------:R-:W-:Y:S02]  /*f850*/  FSEL R145, R57, -INF , !P4 ;  /* 0xff80000039917808 */ /* 0x000fe40006000000 */
[----:B------:R-:W-:Y:S01]  /*f860*/  PLOP3.LUT P0, PT, PT, PT, UP6, 0x40, 0x0 ;  /* 0x000000000000781c */ /* 0x000fe20003f0e868 */
[----:B------:R-:W-:Y:S01]  /*f870*/  UISETP.NE.AND UP6, UPT, UR37, URZ, UPT ;  /* 0x0000003f2500728c */ /* 0x000fe2000bfc5270 */
[----:B------:R-:W-:Y:S02]  /*f880*/  PLOP3.LUT P4, PT, PT, PT, UP3, 0x40, 0x0 ;  /* 0x000000000000781c */ /* 0x000fe40003f8e838 */
[----:B------:R-:W-:Y:S02]  /*f890*/  FSEL R141, R61, -INF , !P5 ;  /* 0xff8000003d8d7808 */ /* 0x000fe40006800000 */
[----:B------:R-:W-:Y:S01]  /*f8a0*/  ISETP.GT.AND P4, PT, R3, 0x50, P4 ;  /* 0x000000500300780c */ /* 0x000fe20002784270 */
[----:B-1----:R-:W-:Y:S01]  /*f8b0*/  IMAD.IADD R3, R12, 0x1, R8 ;  /* 0x000000010c037824 */ /* 0x002fe200078e0208 */
[----:B------:R-:W-:-:S02]  /*f8c0*/  FSEL R203, R33, -INF , !P3 ;  /* 0xff80000021cb7808 */ /* 0x000fc40005800000 */
[----:B------:R-:W-:Y:S01]  /*f8d0*/  ISETP.LT.OR P4, PT, R5, 0x51, P4 ;  /* 0x000000510500780c */ /* 0x000fe20002781670 */
[----:B------:R-:W-:Y:S01]  /*f8e0*/  IMAD.IADD R5, R10, 0x1, R8 ;  /* 0x000000010a057824 */ /* 0x000fe200078e0208 */
[----:B------:R-:W-:Y:S02]  /*f8f0*/  FSEL R202, R28, -INF , !P2 ;  /* 0xff8000001cca7808 */ /* 0x000fe40005000000 */
[----:B------:R-:W-:Y:S02]  /*f900*/  FSEL R204, R32, -INF , !P4 ;  /* 0xff80000020cc7808 */ /* 0x000fe40006000000 */
[----:B------:R-:W-:Y:S02]  /*f910*/  IMNMX R5, R5, R11, PT ;  /* 0x0000000b05057217 */ /* 0x000fe40003800200 */
        /* <DEDUP_REMOVED lines=14> */
.L_x_1243:
[----:B------:R-:W-:-:S04]  /*fa00*/  MOV R14, c[0x0][0x32c] ;  /* 0x0000cb00000e7a02 */ /* 0x000fc80000000f00 */
[----:B------:R-:W-:-:S13]  /*fa10*/  ISETP.NE.AND P0, PT, R14, 0x1, PT ;  /* 0x000000010e00780c */ /* 0x000fda0003f05270 */
[----:B------:R-:W-:-:S05]  /*fa20*/  @P0 IMAD.HI.U32 R14, R8, c[0x0][0x330], RZ ;  /* 0x0000cc00080e0a27 */ /* 0x000fca00078e00ff */
[----:B------:R-:W-:Y:S02]  /*fa30*/  @P0 SHF.R.U32.HI R8, RZ, c[0x0][0x334], R14 ;  /* 0x0000cd00ff080a19 */ /* 0x000fe4000001160e */
.L_x_1244:
[----:B------:R-:W-:Y:S05]  /*fa40*/  BSYNC B0 ;  /* 0x0000000000007941 */ /* 0x000fea0003800000 */
.L_x_1242:
[----:B------:R-:W-:-:S05]  /*fa50*/  IMAD R8, R8, c[0x0][0x32c], R13 ;  /* 0x0000cb0008087a24 */ /* 0x000fca00078e020d */
[----:B------:R-:W-:Y:S02]  /*fa60*/  IADD3 R14, R8, c[0x0][0x32c], RZ ;  /* 0x0000cb00080e7a10 */ /* 0x000fe40007ffe0ff */
[----:B------:R-:W-:Y:S02]  /*fa70*/  IMNMX R3, R3, R8, !PT ;  /* 0x0000000803037217 */ /* 0x000fe40007800200 */
[----:B------:R-:W-:Y:S02]  /*fa80*/  IMNMX R5, R5, R14, PT ;  /* 0x0000000e05057217 */ /* 0x000fe40003800200 */
.L_x_1241:
[----:B------:R-:W-:Y:S01]  /*fa90*/  UP2UR UR42, UPR, URZ, 0x40 ;  /* 0x000000403f2a7883 */ /* 0x000fe20008000000 */
[----:B------:R-:W1:Y:S01]  /*faa0*/  SHFL.IDX PT, R8, R9, 0x3, 0x1c1f ;  /* 0x007c1f0009087f89 */ /* 0x000e6200000e0000 */
[----:B------:R-:W-:Y:S02]  /*fab0*/  UISETP.NE.AND UP6, UPT, UR26, URZ, UPT ;  /* 0x0000003f1a00728c */ /* 0x000fe4000bfc5270 */
[----:B------:R-:W-:Y:S02]  /*fac0*/  UP2UR UR36, UPR, URZ, 0x1 ;  /* 0x000000013f247883 */ /* 0x000fe40008000000 */
[----:B------:R-:W-:-:S02]  /*fad0*/  UP2UR UR43, UPR, URZ, 0x40 ;  /* 0x000000403f2b7883 */ /* 0x000fc40008000000 */
[----:B------:R-:W-:Y:S02]  /*fae0*/  UISETP.NE.AND UP6, UPT, UR32, URZ, UPT ;  /* 0x0000003f2000728c */ /* 0x000fe4000bfc5270 */
[----:B------:R-:W-:Y:S02]  /*faf0*/  UISETP.NE.AND UP0, UPT, UR34, URZ, UPT ;  /* 0x0000003f2200728c */ /* 0x000fe4000bf05270 */
[----:B------:R-:W-:Y:S02]  /*fb00*/  UP2UR UR44, UPR, URZ, 0x40 ;  /* 0x000000403f2c7883 */ /* 0x000fe40008000000 */
[----:B------:R-:W-:Y:S02]  /*fb10*/  UISETP.NE.AND UP6, UPT, UR35, URZ, UPT ;  /* 0x0000003f2300728c */ /* 0x000fe4000bfc5270 */
[----:B------:R-:W-:Y:S01]  /*fb20*/  PLOP3.LUT P0, PT, PT, PT, UP0, 0x40, 0x0 ;  /* 0x000000000000781c */ /* 0x000fe20003f0e808 */
[----:B------:R-:W-:Y:S02]  /*fb30*/  UP2UR UR41, UPR, URZ, 0x20 ;  /* 0x000000203f297883 */ /* 0x000fe40008000000 */
[----:B------:R-:W-:Y:S01]  /*fb40*/  UISETP.NE.AND UP5, UPT, UR33, URZ, UPT ;  /* 0x0000003f2100728c */ /* 0x000fe2000bfa5270 */
[----:B------:R-:W-:Y:S01]  /*fb50*/  PLOP3.LUT P1, PT, PT, PT, UP6, 0x40, 0x0 ;  /* 0x000000000000781c */ /* 0x000fe20003f2e868 */
[----:B------:R-:W-:Y:S01]  /*fb60*/  UISETP.NE.AND UP6, UPT, UR44, URZ, UPT ;  /* 0x0000003f2c00728c */ /* 0x000fe2000bfc5270 */
[C---:B------:R-:W-:Y:S01]  /*fb70*/  ISETP.GT.AND P0, PT, R6.reuse, 0x1, P0 ;  /* 0x000000010600780c */ /* 0x040fe20000704270 */
[----:B------:R-:W-:Y:S01]  /*fb80*/  UP2UR UR40, UPR, URZ, 0x10 ;  /* 0x000000103f287883 */ /* 0x000fe20008000000 */
[C---:B------:R-:W-:Y:S01]  /*fb90*/  ISETP.GT.AND P1, PT, R6.reuse, RZ, P1 ;  /* 0x000000ff0600720c */ /* 0x040fe20000f24270 */
[----:B------:R-:W-:Y:S01]  /*fba0*/  UISETP.NE.AND UP4, UPT, UR31, URZ, UPT ;  /* 0x0000003f1f00728c */ /* 0x000fe2000bf85270 */
[C---:B------:R-:W-:Y:S01]  /*fbb0*/  ISETP.LT.OR P2, PT, R7.reuse, 0x2, P0 ;  /* 0x000000020700780c */ /* 0x040fe20000741670 */
[----:B------:R-:W-:Y:S01]  /*fbc0*/  UP2UR UR39, UPR, URZ, 0x8 ;  /* 0x000000083f277883 */ /* 0x000fe20008000000 */
[----:B------:R-:W-:Y:S01]  /*fbd0*/  ISETP.LT.OR P3, PT, R7, 0x1, P1 ;  /* 0x000000010700780c */ /* 0x000fe20000f61670 */
[----:B------:R-:W-:Y:S01]  /*fbe0*/  UISETP.NE.AND UP3, UPT, UR30, URZ, UPT ;  /* 0x0000003f1e00728c */ /* 0x000fe2000bf65270 */
[----:B------:R-:W-:Y:S01]  /*fbf0*/  PLOP3.LUT P1, PT, PT, PT, UP5, 0x40, 0x0 ;  /* 0x000000000000781c */ /* 0x000fe20003f2e858 */
[----:B------:R-:W-:Y:S01]  /*fc00*/  UP2UR UR37, UPR, URZ, 0x2 ;  /* 0x000000023f257883 */ /* 0x000fe20008000000 */
[----:B------:R-:W-:Y:S01]  /*fc10*/  PLOP3.LUT P0, PT, PT, PT, UP6, 0x40, 0x0 ;  /* 0x000000000000781c */ /* 0x000fe20003f0e868 */
[----:B------:R-:W-:Y:S01]  /*fc20*/  UISETP.NE.AND UP6, UPT, UR29, URZ, UPT ;  /* 0x0000003f1d00728c */ /* 0x000fe2000bfc5270 */
[----:B------:R-:W-:Y:S01]  /*fc30*/  FSEL R18, R95, -INF , !P2 ;  /* 0xff8000005f127808 */ /* 0x000fe20005000000 */
[----:B------:R-:W-:Y:S01]  /*fc40*/  UISETP.NE.AND UP1, UPT, UR28, URZ, UPT ;  /* 0x0000003f1c00728c */ /* 0x000fe2000bf25270 */
[C---:B------:R-:W-:Y:S01]  /*fc50*/  ISETP.GT.AND P2, PT, R6.reuse, 0x8, P1 ;  /* 0x000000080600780c */ /* 0x040fe20000f44270 */
[----:B------:R-:W-:Y:S01]  /*fc60*/  UP2UR UR38, UPR, URZ, 0x4 ;  /* 0x000000043f267883 */ /* 0x000fe20008000000 */
[----:B------:R-:W-:Y:S01]  /*fc70*/  ISETP.GT.AND P1, PT, R6, 0x9, P0 ;  /* 0x000000090600780c */ /* 0x000fe20000724270 */
[----:B------:R-:W-:Y:S01]  /*fc80*/  UISETP.NE.AND UP2, UPT, UR27, URZ, UPT ;  /* 0x0000003f1b00728c */ /* 0x000fe2000bf45270 */
[----:B------:R-:W-:Y:S01]  /*fc90*/  PLOP3.LUT P0, PT, PT, PT, UP4, 0x40, 0x0 ;  /* 0x000000000000781c */ /* 0x000fe20003f0e848 */
[----:B------:R-:W-:Y:S01]  /*fca0*/  UP2UR UR44, UPR, URZ, 0x10 ;  /* 0x000000103f2c7883 */ /* 0x000fe20008000000 */
[----:B------:R-:W-:Y:S01]  /*fcb0*/  FSEL R14, R94, -INF , !P3 ;  /* 0xff8000005e0e7808 */ /* 0x000fe20005800000 */
[----:B------:R-:W-:Y:S01]  /*fcc0*/  UISETP.NE.AND UP4, UPT, UR32, URZ, UPT ;  /* 0x0000003f2000728c */ /* 0x000fe2000bf85270 */
[----:B------:R-:W-:-:S02]  /*fcd0*/  PLOP3.LUT P3, PT, PT, PT, UP3, 0x40, 0x0 ;  /* 0x000000000000781c */ /* 0x000fc40003f6e838 */
[C---:B------:R-:W-:Y:S02]  /*fce0*/  ISETP.LT.OR P4, PT, R7.reuse, 0x9, P2 ;  /* 0x000000090700780c */ /* 0x040fe40001781670 */
[C---:B------:R-:W-:Y:S02]  /*fcf0*/  ISETP.LT.OR P2, PT, R7.reuse, 0xa, P1 ;  /* 0x0000000a0700780c */ /* 0x040fe40000f41670 */
[C---:B------:R-:W-:Y:S02]  /*fd00*/  ISETP.GT.AND P1, PT, R6.reuse, 0x10, P0 ;  /* 0x000000100600780c */ /* 0x040fe40000724270 */
[----:B------:R-:W-:Y:S02]  /*fd10*/  ISETP.GT.AND P0, PT, R6, 0x11, P3 ;  /* 0x000000110600780c */ /* 0x000fe40001f04270 */
[----:B------:R-:W-:Y:S02]  /*fd20*/  ISETP.LT.OR P3, PT, R7, 0x11, P1 ;  /* 0x000000110700780c */ /* 0x000fe40000f61670 */
[----:B------:R-:W-:-:S02]  /*fd30*/  FSEL R21, R91, -INF , !P2 ;  /* 0xff8000005b157808 */ /* 0x000fc40005000000 */
[----:B------:R-:W-:Y:S01]  /*fd40*/  PLOP3.LUT P1, PT, PT, PT, UP6, 0x40, 0x0 ;  /* 0x000000000000781c */ /* 0x000fe20003f2e868 */
[----:B------:R-:W-:Y:S01]  /*fd50*/  UISETP.NE.AND UP6, UPT, UR43, URZ, UPT ;  /* 0x0000003f2b00728c */ /* 0x000fe2000bfc5270 */
[----:B------:R-:W-:Y:S01]  /*fd60*/  ISETP.LT.OR P2, PT, R7, 0x12, P0 ;  /* 0x000000120700780c */ /* 0x000fe20000741670 */
[----:B------:R-:W-:Y:S01]  /*fd70*/  UP2UR UR43, UPR, URZ, 0x2 ;  /* 0x000000023f2b7883 */ /* 0x000fe20008000000 */
[----:B------:R-:W-:Y:S01]  /*fd80*/  PLOP3.LUT P0, PT, PT, PT, UP1, 0x40, 0x0 ;  /* 0x000000000000781c */ /* 0x000fe20003f0e818 */
[----:B------:R-:W-:Y:S01]  /*fd90*/  UISETP.NE.AND UP1, UPT, UR35, URZ, UPT ;  /* 0x0000003f2300728c */ /* 0x000fe2000bf25270 */
[----:B------:R-:W-:Y:S02]  /*fda0*/  FSEL R27, R83, -INF , !P2 ;  /* 0xff800000531b7808 */ /* 0x000fe40005000000 */
[----:B------:R-:W-:Y:S02]  /*fdb0*/  FSEL R25, R82, -INF , !P3 ;  /* 0xff80000052197808 */ /* 0x000fe40005800000 */
[----:B------:R-:W-:-:S02]  /*fdc0*/  ISETP.GT.AND P3, PT, R6, 0x18, P1 ;  /* 0x000000180600780c */ /* 0x000fc40000f64270 */
[----:B------:R-:W-:Y:S01]  /*fdd0*/  PLOP3.LUT P2, PT, PT, PT, UP1, 0x40, 0x0 ;  /* 0x000000000000781c */ /* 0x000fe20003f4e818 */
[----:B------:R-:W-:Y:S01]  /*fde0*/  UISETP.NE.AND UP1, UPT, UR29, URZ, UPT ;  /* 0x0000003f1d00728c */ /* 0x000fe2000bf25270 */
[----:B------:R-:W-:Y:S02]  /*fdf0*/  ISETP.GT.AND P1, PT, R6, 0x19, P0 ;  /* 0x000000190600780c */ /* 0x000fe40000724270 */
[----:B------:R-:W-:Y:S01]  /*fe00*/  PLOP3.LUT P0, PT, PT, PT, UP0, 0x40, 0x0 ;  /* 0x000000000000781c */ /* 0x000fe20003f0e808 */
[----:B------:R-:W-:Y:S01]  /*fe10*/  UISETP.NE.AND UP0, UPT, UR25, URZ, UPT ;  /* 0x0000003f1900728c */ /* 0x000fe2000bf05270 */
[----:B------:R-:W-:Y:S02]  /*fe20*/  FSEL R20, R90, -INF , !P4 ;  /* 0xff8000005a147808 */ /* 0x000fe40006000000 */
[----:B------:R-:W-:Y:S02]  /*fe30*/  ISETP.GT.AND P2, PT, R3, RZ, P2 ;  /* 0x000000ff0300720c */ /* 0x000fe40001744270 */
[----:B------:R-:W-:-:S02]  /*fe40*/  ISETP.LT.OR P4, PT, R7, 0x19, P3 ;  /* 0x000000190700780c */ /* 0x000fc40001f81670 */
[----:B------:R-:W-:Y:S02]  /*fe50*/  ISETP.LT.OR P3, PT, R7, 0x1a, P1 ;  /* 0x0000001a0700780c */ /* 0x000fe40000f61670 */
[----:B------:R-:W-:Y:S02]  /*fe60*/  ISETP.GT.AND P0, PT, R3, 0x1, P0 ;  /* 0x000000010300780c */ /* 0x000fe40000704270 */
[----:B------:R-:W-:Y:S02]  /*fe70*/  ISETP.LT.OR P1, PT, R5, 0x1, P2 ;  /* 0x000000010500780c */ /* 0x000fe40001721670 */
[----:B------:R-:W-:Y:S02]  /*fe80*/  PLOP3.LUT P2, PT, PT, PT, UP2, 0x40, 0x0 ;  /* 0x000000000000781c */ /* 0x000fe40003f4e828 */
[----:B------:R-:W-:Y:S02]  /*fe90*/  FSEL R37, R79, -INF , !P3 ;  /* 0xff8000004f257808 */ /* 0x000fe40005800000 */
[----:B------:R-:W-:-:S02]  /*fea0*/  ISETP.LT.OR P3, PT, R5, 0x2, P0 ;  /* 0x000000020500780c */ /* 0x000fc40000761670 */
[----:B------:R-:W-:Y:S02]  /*feb0*/  FSEL R91, R172, -INF , !P1 ;  /* 0xff800000ac5b7808 */ /* 0x000fe40004800000 */
[----:B------:R-:W-:Y:S02]  /*fec0*/  PLOP3.LUT P0, PT, PT, PT, UP6, 0x40, 0x0 ;  /* 0x000000000000781c */ /* 0x000fe40003f0e868 */
[C---:B------:R-:W-:Y:S02]  /*fed0*/  ISETP.GT.AND P1, PT, R6.reuse, 0x20, P2 ;  /* 0x000000200600780c */ /* 0x040fe40001724270 */
[----:B------:R-:W-:Y:S02]  /*fee0*/  FSEL R93, R173, -INF , !P3 ;  /* 0xff800000ad5d7808 */ /* 0x000fe40005800000 */
[----:B------:R-:W-:Y:S02]  /*fef0*/  ISETP.GT.AND P3, PT, R6, 0x21, P0 ;  /* 0x000000210600780c */ /* 0x000fe40000764270 */
[----:B------:R-:W-:-:S02]  /*ff00*/  ISETP.LT.OR P0, PT, R7, 0x21, P1 ;  /* 0x000000210700780c */ /* 0x000fc40000f01670 */
[----:B------:R-:W-:Y:S01]  /*ff10*/  PLOP3.LUT P1, PT, PT, PT, UP4, 0x40, 0x0 ;  /* 0x000000000000781c */ /* 0x000fe20003f2e848 */
[----:B------:R-:W-:Y:S01]  /*ff20*/  UISETP.NE.AND UP4, UPT, UR44, URZ, UPT ;  /* 0x0000003f2c00728c */ /* 0x000fe2000bf85270 */
[----:B------:R-:W-:Y:S01]  /*ff30*/  PLOP3.LUT P2, PT, PT, PT, UP5, 0x40, 0x0 ;  /* 0x000000000000781c */ /* 0x000fe20003f4e858 */
[----:B------:R-:W-:Y:S01]  /*ff40*/  UISETP.NE.AND UP5, UPT, UR24, URZ, UPT ;  /* 0x0000003f1800728c */ /* 0x000fe2000bfa5270 */
[----:B------:R-:W-:Y:S02]  /*ff50*/  FSEL R88, R74, -INF , !P0 ;  /* 0xff8000004a587808 */ /* 0x000fe40004000000 */
[----:B------:R-:W-:Y:S02]  /*ff60*/  ISETP.GT.AND P2, PT, R3, 0x8, P2 ;  /* 0x000000080300780c */ /* 0x000fe40001744270 */
[----:B------:R-:W-:Y:S01]  /*ff70*/  PLOP3.LUT P0, PT, PT, PT, UP4, 0x40, 0x0 ;  /* 0x000000000000781c */ /* 0x000fe20003f0e848 */
[----:B------:R-:W-:Y:S01]  /*ff80*/  UISETP.NE.AND UP4, UPT, UR23, URZ, UPT ;  /* 0x0000003f1700728c */ /* 0x000fe2000bf85270 */
[----:B------:R-:W-:-:S02]  /*ff90*/  FSEL R36, R78, -INF , !P4 ;  /* 0xff8000004e247808 */ /* 0x000fc40006000000 */
[----:B------:R-:W-:Y:S02]  /*ffa0*/  ISETP.GT.AND P1, PT, R3, 0x9, P1 ;  /* 0x000000090300780c */ /* 0x000fe40000f24270 */
[----:B------:R-:W-:Y:S02]  /*ffb0*/  ISETP.LT.OR P4, PT, R7, 0x22, P3 ;  /* 0x000000220700780c */ /* 0x000fe40001f81670 */
[----:B------:R-:W-:Y:S02]  /*ffc0*/  ISETP.LT.OR P3, PT, R5, 0x9, P2 ;  /* 0x000000090500780c */ /* 0x000fe40001761670 */
[----:B------:R-:W-:Y:S02]  /*ffd0*/  ISETP.GT.AND P2, PT, R3, 0x10, P0 ;  /* 0x000000100300780c */ /* 0x000fe40000744270 */
[----:B------:R-:W-:Y:S02]  /*ffe0*/  ISETP.LT.OR P0, PT, R5, 0xa, P1 ;  /* 0x0000000a0500780c */ /* 0x000fe40000f01670 */
[----:B------:R-:W-:-:S02]  /*fff0*/  PLOP3.LUT P1, PT, PT, PT, UP0, 0x40, 0x0 ;  /* 0x000000000000781c */ /* 0x000fc40003f2e808 */
[----:B------:R-:W-:Y:S02]  /*10000*/  FSEL R95, R85, -INF , !P0 ;  /* 0xff800000555f7808 */ /* 0x000fe40004000000 */
[----:B------:R-:W-:Y:S02]  /*10010*/  PLOP3.LUT P0, PT, PT, PT, UP5, 0x40, 0x0 ;  /* 0x000000000000781c */ /* 0x000fe40003f0e858 */
[----:B------:R-:W-:Y:S02]  /*10020*/  ISETP.GT.AND P1, PT, R6, 0x28, P1 ;  /* 0x000000280600780c */ /* 0x000fe40000f24270 */
[----:B------:R-:W-:Y:S02]  /*10030*/  FSEL R94, R84, -INF , !P3 ;  /* 0xff800000545e7808 */ /* 0x000fe40005800000 */
[----:B------:R-:W-:Y:S02]  /*10040*/  ISETP.LT.OR P2, PT, R5, 0x11, P2 ;  /* 0x000000110500780c */ /* 0x000fe40001741670 */
[----:B------:R-:W-:-:S02]  /*10050*/  ISETP.GT.AND P3, PT, R6, 0x29, P0 ;  /* 0x000000290600780c */ /* 0x000fc40000764270 */
[----:B------:R-:W-:Y:S02]  /*10060*/  ISETP.LT.OR P0, PT, R7, 0x29, P1 ;  /* 0x000000290700780c */ /* 0x000fe40000f01670 */
[----:B------:R-:W-:Y:S01]  /*10070*/  PLOP3.LUT P1, PT, PT, PT, UP1, 0x40, 0x0 ;  /* 0x000000000000781c */ /* 0x000fe20003f2e818 */
[----:B------:R-:W-:Y:S01]  /*10080*/  UISETP.NE.AND UP1, UPT, UR43, URZ, UPT ;  /* 0x0000003f2b00728c */ /* 0x000fe2000bf25270 */
[----:B------:R-:W-:Y:S02]  /*10090*/  FSEL R112, R120, -INF , !P2 ;  /* 0xff80000078707808 */ /* 0x000fe40005000000 */
[----:B------:R-:W-:Y:S01]  /*100a0*/  PLOP3.LUT P2, PT, PT, PT, UP3, 0x40, 0x0 ;  /* 0x000000000000781c */ /* 0x000fe20003f4e838 */
[----:B------:R-:W-:Y:S01]  /*100b0*/  UISETP.NE.AND UP3, UPT, UR22, URZ, UPT ;  /* 0x0000003f1600728c */ /* 0x000fe2000bf65270 */
[----:B------:R-:W-:Y:S02]  /*100c0*/  FSEL R90, R66, -INF , !P0 ;  /* 0xff800000425a7808 */ /* 0x000fe40004000000 */
[----:B------:R-:W-:-:S02]  /*100d0*/  ISETP.GT.AND P2, PT, R3, 0x11, P2 ;  /* 0x000000110300780c */ /* 0x000fc40001744270 */
[----:B------:R-:W-:Y:S01]  /*100e0*/  PLOP3.LUT P0, PT, PT, PT, UP1, 0x40, 0x0 ;  /* 0x000000000000781c */ /* 0x000fe20003f0e818 */
[----:B------:R-:W-:Y:S01]  /*100f0*/  UISETP.NE.AND UP1, UPT, UR20, URZ, UPT ;  /* 0x0000003f1400728c */ /* 0x000fe2000bf25270 */
[----:B------:R-:W-:Y:S02]  /*10100*/  FSEL R89, R75, -INF , !P4 ;  /* 0xff8000004b597808 */ /* 0x000fe40006000000 */
[----:B------:R-:W-:Y:S02]  /*10110*/  ISETP.GT.AND P1, PT, R3, 0x18, P1 ;  /* 0x000000180300780c */ /* 0x000fe40000f24270 */
[----:B------:R-:W-:Y:S02]  /*10120*/  ISETP.LT.OR P4, PT, R7, 0x2a, P3 ;  /* 0x0000002a0700780c */ /* 0x000fe40001f81670 */
[----:B------:R-:W-:Y:S02]  /*10130*/  ISETP.LT.OR P3, PT, R5, 0x12, P2 ;  /* 0x000000120500780c */ /* 0x000fe40001761670 */
[----:B------:R-:W-:-:S02]  /*10140*/  ISETP.GT.AND P2, PT, R3, 0x19, P0 ;  /* 0x000000190300780c */ /* 0x000fc40000744270 */
[C---:B------:R-:W-:Y:S02]  /*10150*/  ISETP.LT.OR P0, PT, R5.reuse, 0x19, P1 ;  /* 0x000000190500780c */ /* 0x040fe40000f01670 */
[----:B------:R-:W-:Y:S02]  /*10160*/  PLOP3.LUT P1, PT, PT, PT, UP4, 0x40, 0x0 ;  /* 0x000000000000781c */ /* 0x000fe40003f2e848 */
[----:B------:R-:W-:Y:S02]  /*10170*/  FSEL R114, R116, -INF , !P0 ;  /* 0xff80000074727808 */ /* 0x000fe40004000000 */
[----:B------:R-:W-:Y:S02]  /*10180*/  ISETP.LT.OR P2, PT, R5, 0x1a, P2 ;  /* 0x0000001a0500780c */ /* 0x000fe40001741670 */
[----:B------:R-:W-:Y:S02]  /*10190*/  PLOP3.LUT P0, PT, PT, PT, UP3, 0x40, 0x0 ;  /* 0x000000000000781c */ /* 0x000fe40003f0e838 */
[----:B------:R-:W-:-:S02]  /*101a0*/  ISETP.GT.AND P1, PT, R6, 0x30, P1 ;  /* 0x000000300600780c */ /* 0x000fc40000f24270 */
[----:B------:R-:W-:Y:S02]  /*101b0*/  FSEL R113, R121, -INF , !P3 ;  /* 0xff80000079717808 */ /* 0x000fe40005800000 */
[----:B------:R-:W-:Y:S02]  /*101c0*/  FSEL R115, R117, -INF , !P2 ;  /* 0xff80000075737808 */ /* 0x000fe40005000000 */
[----:B------:R-:W-:Y:S02]  /*101d0*/  ISETP.GT.AND P3, PT, R6, 0x31, P0 ;  /* 0x000000310600780c */ /* 0x000fe40000764270 */
[----:B------:R-:W-:Y:S01]  /*101e0*/  PLOP3.LUT P2, PT, PT, PT, UP2, 0x40, 0x0 ;  /* 0x000000000000781c */ /* 0x000fe20003f4e828 */
[----:B------:R-:W-:Y:S01]  /*101f0*/  UISETP.NE.AND UP2, UPT, UR21, URZ, UPT ;  /* 0x0000003f1500728c */ /* 0x000fe2000bf45270 */
[----:B------:R-:W-:Y:S02]  /*10200*/  ISETP.LT.OR P0, PT, R7, 0x31, P1 ;  /* 0x000000310700780c */ /* 0x000fe40000f01670 */
[----:B------:R-:W-:Y:S01]  /*10210*/  PLOP3.LUT P1, PT, PT, PT, UP6, 0x40, 0x0 ;  /* 0x000000000000781c */ /* 0x000fe20003f2e868 */
[----:B------:R-:W-:Y:S01]  /*10220*/  UISETP.NE.AND UP6, UPT, UR42, URZ, UPT ;  /* 0x0000003f2a00728c */ /* 0x000fe2000bfc5270 */
[----:B------:R-:W-:-:S02]  /*10230*/  ISETP.GT.AND P2, PT, R3, 0x20, P2 ;  /* 0x000000200300780c */ /* 0x000fc40001744270 */
[----:B------:R-:W-:Y:S02]  /*10240*/  FSEL R131, R62, -INF , !P0 ;  /* 0xff8000003e837808 */ /* 0x000fe40004000000 */
[----:B------:R-:W-:Y:S01]  /*10250*/  PLOP3.LUT P0, PT, PT, PT, UP0, 0x40, 0x0 ;  /* 0x000000000000781c */ /* 0x000fe20003f0e808 */
[----:B------:R-:W-:Y:S01]  /*10260*/  UISETP.NE.AND UP0, UPT, UR4, URZ, UPT ;  /* 0x0000003f0400728c */ /* 0x000fe2000bf05270 */
[----:B------:R-:W-:Y:S02]  /*10270*/  FSEL R92, R67, -INF , !P4 ;  /* 0xff800000435c7808 */ /* 0x000fe40006000000 */
[----:B------:R-:W-:Y:S02]  /*10280*/  ISETP.GT.AND P1, PT, R3, 0x21, P1 ;  /* 0x000000210300780c */ /* 0x000fe40000f24270 */
[----:B------:R-:W-:Y:S02]  /*10290*/  ISETP.LT.OR P4, PT, R7, 0x32, P3 ;  /* 0x000000320700780c */ /* 0x000fe40001f81670 */
[----:B------:R-:W-:-:S02]  /*102a0*/  ISETP.LT.OR P3, PT, R5, 0x21, P2 ;  /* 0x000000210500780c */ /* 0x000fc40001761670 */
[----:B------:R-:W-:Y:S02]  /*102b0*/  ISETP.GT.AND P2, PT, R3, 0x28, P0 ;  /* 0x000000280300780c */ /* 0x000fe40000744270 */
[----:B------:R-:W-:Y:S02]  /*102c0*/  ISETP.LT.OR P0, PT, R5, 0x22, P1 ;  /* 0x000000220500780c */ /* 0x000fe40000f01670 */
[----:B------:R-:W-:Y:S02]  /*102d0*/  PLOP3.LUT P1, PT, PT, PT, UP2, 0x40, 0x0 ;  /* 0x000000000000781c */ /* 0x000fe40003f2e828 */
[----:B------:R-:W-:Y:S02]  /*102e0*/  FSEL R166, R157, -INF , !P0 ;  /* 0xff8000009da67808 */ /* 0x000fe40004000000 */
[----:B------:R-:W-:Y:S02]  /*102f0*/  ISETP.LT.OR P2, PT, R5, 0x29, P2 ;  /* 0x000000290500780c */ /* 0x000fe40001741670 */
[----:B------:R-:W-:-:S02]  /*10300*/  PLOP3.LUT P0, PT, PT, PT, UP1, 0x40, 0x0 ;  /* 0x000000000000781c */ /* 0x000fc40003f0e818 */
[----:B------:R-:W-:Y:S02]  /*10310*/  ISETP.GT.AND P1, PT, R6, 0x38, P1 ;  /* 0x000000380600780c */ /* 0x000fe40000f24270 */
[----:B------:R-:W-:Y:S02]  /*10320*/  FSEL R165, R156, -INF , !P3 ;  /* 0xff8000009ca57808 */ /* 0x000fe40005800000 */
[----:B------:R-:W-:Y:S02]  /*10330*/  FSEL R168, R108, -INF , !P2 ;  /* 0xff8000006ca87808 */ /* 0x000fe40005000000 */
[----:B------:R-:W-:Y:S02]  /*10340*/  ISETP.GT.AND P3, PT, R6, 0x39, P0 ;  /* 0x000000390600780c */ /* 0x000fe40000764270 */
[----:B------:R-:W-:Y:S01]  /*10350*/  PLOP3.LUT P2, PT, PT, PT, UP5, 0x40, 0x0 ;  /* 0x000000000000781c */ /* 0x000fe20003f4e858 */
[----:B------:R-:W-:Y:S01]  /*10360*/  UISETP.NE.AND UP5, UPT, UR41, URZ, UPT ;  /* 0x0000003f2900728c */ /* 0x000fe2000bfa5270 */
[----:B------:R-:W-:-:S02]  /*10370*/  ISETP.LT.OR P0, PT, R7, 0x39, P1 ;  /* 0x000000390700780c */ /* 0x000fc40000f01670 */
[----:B------:R-:W-:Y:S01]  /*10380*/  PLOP3.LUT P1, PT, PT, PT, UP4, 0x40, 0x0 ;  /* 0x000000000000781c */ /* 0x000fe20003f2e848 */
[----:B------:R-:W-:Y:S01]  /*10390*/  UISETP.NE.AND UP4, UPT, UR40, URZ, UPT ;  /* 0x0000003f2800728c */ /* 0x000fe2000bf85270 */
[----:B------:R-:W-:Y:S02]  /*103a0*/  ISETP.GT.AND P2, PT, R3, 0x29, P2 ;  /* 0x000000290300780c */ /* 0x000fe40001744270 */
[----:B------:R-:W-:Y:S02]  /*103b0*/  FSEL R148, R58, -INF , !P0 ;  /* 0xff8000003a947808 */ /* 0x000fe40004000000 */
[----:B------:R-:W-:Y:S01]  /*103c0*/  PLOP3.LUT P0, PT, PT, PT, UP3, 0x40, 0x0 ;  /* 0x000000000000781c */ /* 0x000fe20003f0e838 */
[----:B------:R-:W-:Y:S01]  /*103d0*/  UISETP.NE.AND UP3, UPT, UR39, URZ, UPT ;  /* 0x0000003f2700728c */ /* 0x000fe2000bf65270 */
[----:B------:R-:W-:Y:S02]  /*103e0*/  FSEL R149, R63, -INF , !P4 ;  /* 0xff8000003f957808 */ /* 0x000fe40006000000 */
[----:B------:R-:W-:-:S02]  /*103f0*/  ISETP.GT.AND P1, PT, R3, 0x30, P1 ;  /* 0x000000300300780c */ /* 0x000fc40000f24270 */
[----:B------:R-:W-:Y:S02]  /*10400*/  ISETP.LT.OR P4, PT, R7, 0x3a, P3 ;  /* 0x0000003a0700780c */ /* 0x000fe40001f81670 */
[----:B------:R-:W-:Y:S02]  /*10410*/  ISETP.LT.OR P3, PT, R5, 0x2a, P2 ;  /* 0x0000002a0500780c */ /* 0x000fe40001761670 */
[----:B------:R-:W-:Y:S02]  /*10420*/  ISETP.GT.AND P2, PT, R3, 0x31, P0 ;  /* 0x000000310300780c */ /* 0x000fe40000744270 */
[----:B------:R-:W-:Y:S02]  /*10430*/  ISETP.LT.OR P0, PT, R5, 0x31, P1 ;  /* 0x000000310500780c */ /* 0x000fe40000f01670 */
[----:B------:R-:W-:Y:S02]  /*10440*/  PLOP3.LUT P1, PT, PT, PT, UP0, 0x40, 0x0 ;  /* 0x000000000000781c */ /* 0x000fe40003f2e808 */
[----:B------:R-:W-:-:S02]  /*10450*/  FSEL R199, R68, -INF , !P0 ;  /* 0xff80000044c77808 */ /* 0x000fc40004000000 */
[----:B------:R-:W-:Y:S02]  /*10460*/  ISETP.LT.OR P2, PT, R5, 0x32, P2 ;  /* 0x000000320500780c */ /* 0x000fe40001741670 */
[----:B------:R-:W-:Y:S02]  /*10470*/  PLOP3.LUT P0, PT, PT, PT, UP6, 0x40, 0x0 ;  /* 0x000000000000781c */ /* 0x000fe40003f0e868 */
[C---:B------:R-:W-:Y:S02]  /*10480*/  ISETP.GT.AND P1, PT, R6.reuse, 0x40, P1 ;  /* 0x000000400600780c */ /* 0x040fe40000f24270 */
[----:B------:R-:W-:Y:S02]  /*10490*/  FSEL R169, R109, -INF , !P3 ;  /* 0xff8000006da97808 */ /* 0x000fe40005800000 */
[----:B------:R-:W-:Y:S02]  /*104a0*/  FSEL R198, R69, -INF , !P2 ;  /* 0xff80000045c67808 */ /* 0x000fe40005000000 */
[----:B------:R-:W-:-:S02]  /*104b0*/  ISETP.GT.AND P3, PT, R6, 0x41, P0 ;  /* 0x000000410600780c */ /* 0x000fc40000764270 */
[----:B------:R-:W-:Y:S01]  /*104c0*/  PLOP3.LUT P2, PT, PT, PT, UP2, 0x40, 0x0 ;  /* 0x000000000000781c */ /* 0x000fe20003f4e828 */
[----:B------:R-:W-:Y:S01]  /*104d0*/  UISETP.NE.AND UP2, UPT, UR38, URZ, UPT ;  /* 0x0000003f2600728c */ /* 0x000fe2000bf45270 */
[----:B------:R-:W-:Y:S02]  /*104e0*/  ISETP.LT.OR P0, PT, R7, 0x41, P1 ;  /* 0x000000410700780c */ /* 0x000fe40000f01670 */
[----:B------:R-:W-:Y:S01]  /*104f0*/  PLOP3.LUT P1, PT, PT, PT, UP1, 0x40, 0x0 ;  /* 0x000000000000781c */ /* 0x000fe20003f2e818 */
[----:B------:R-:W-:Y:S01]  /*10500*/  UISETP.NE.AND UP1, UPT, UR37, URZ, UPT ;  /* 0x0000003f2500728c */ /* 0x000fe2000bf25270 */
[----:B------:R-:W-:Y:S02]  /*10510*/  ISETP.GT.AND P2, PT, R3, 0x38, P2 ;  /* 0x000000380300780c */ /* 0x000fe40001744270 */
[----:B------:R-:W-:Y:S02]  /*10520*/  FSEL R152, R54, -INF , !P0 ;  /* 0xff80000036987808 */ /* 0x000fe40004000000 */
[----:B------:R-:W-:Y:S01]  /*10530*/  PLOP3.LUT P0, PT, PT, PT, UP0, 0x40, 0x0 ;  /* 0x000000000000781c */ /* 0x000fe20003f0e808 */
[----:B------:R-:W-:Y:S01]  /*10540*/  UISETP.NE.AND UP0, UPT, UR36, URZ, UPT ;  /* 0x0000003f2400728c */ /* 0x000fe2000bf05270 */
[----:B------:R-:W-:Y:S01]  /*10550*/  FSEL R150, R59, -INF , !P4 ;  /* 0xff8000003b967808 */ /* 0x000fe20006000000 */
[----:B------:R-:W-:Y:S01]  /*10560*/  UP2UR UR36, UPR, URZ, 0x40 ;  /* 0x000000403f247883 */ /* 0x000fe20008000000 */
[----:B------:R-:W-:-:S02]  /*10570*/  ISETP.GT.AND P1, PT, R3, 0x39, P1 ;  /* 0x000000390300780c */ /* 0x000fc40000f24270 */
[----:B------:R-:W-:Y:S02]  /*10580*/  ISETP.LT.OR P4, PT, R7, 0x42, P3 ;  /* 0x000000420700780c */ /* 0x000fe40001f81670 */
[----:B------:R-:W-:Y:S02]  /*10590*/  ISETP.LT.OR P3, PT, R5, 0x39, P2 ;  /* 0x000000390500780c */ /* 0x000fe40001761670 */
[----:B------:R-:W-:Y:S02]  /*105a0*/  ISETP.GT.AND P2, PT, R3, 0x40, P0 ;  /* 0x000000400300780c */ /* 0x000fe40000744270 */
[----:B------:R-:W-:Y:S02]  /*105b0*/  ISETP.LT.OR P0, PT, R5, 0x3a, P1 ;  /* 0x0000003a0500780c */ /* 0x000fe40000f01670 */
[----:B------:R-:W-:Y:S02]  /*105c0*/  PLOP3.LUT P1, PT, PT, PT, UP5, 0x40, 0x0 ;  /* 0x000000000000781c */ /* 0x000fe40003f2e858 */
[----:B------:R-:W-:-:S02]  /*105d0*/  FSEL R200, R105, -INF , !P0 ;  /* 0xff80000069c87808 */ /* 0x000fc40004000000 */
[----:B------:R-:W-:Y:S02]  /*105e0*/  PLOP3.LUT P0, PT, PT, PT, UP4, 0x40, 0x0 ;  /* 0x000000000000781c */ /* 0x000fe40003f0e848 */
[----:B------:R-:W-:Y:S02]  /*105f0*/  ISETP.GT.AND P1, PT, R6, 0x48, P1 ;  /* 0x000000480600780c */ /* 0x000fe40000f24270 */
[----:B------:R-:W-:Y:S02]  /*10600*/  ISETP.LT.OR P2, PT, R5, 0x41, P2 ;  /* 0x000000410500780c */ /* 0x000fe40001741670 */
[----:B------:R-:W-:Y:S02]  /*10610*/  FSEL R195, R104, -INF , !P3 ;  /* 0xff80000068c37808 */ /* 0x000fe40005800000 */
[----:B------:R-:W-:Y:S02]  /*10620*/  ISETP.GT.AND P3, PT, R6, 0x49, P0 ;  /* 0x000000490600780c */ /* 0x000fe40000764270 */
[----:B------:R-:W-:-:S02]  /*10630*/  ISETP.LT.OR P1, PT, R7, 0x49, P1 ;  /* 0x000000490700780c */ /* 0x000fc40000f21670 */
[----:B------:R-:W-:Y:S02]  /*10640*/  FSEL R212, R132, -INF , !P2 ;  /* 0xff80000084d47808 */ /* 0x000fe40005000000 */
[----:B------:R-:W-:Y:S01]  /*10650*/  PLOP3.LUT P2, PT, PT, PT, UP6, 0x40, 0x0 ;  /* 0x000000000000781c */ /* 0x000fe20003f4e868 */
[----:B------:R-:W-:Y:S01]  /*10660*/  UISETP.NE.AND UP6, UPT, UR12, URZ, UPT ;  /* 0x0000003f0c00728c */ /* 0x000fe2000bfc5270 */
[----:B------:R-:W-:Y:S02]  /*10670*/  PLOP3.LUT P0, PT, PT, PT, UP5, 0x40, 0x0 ;  /* 0x000000000000781c */ /* 0x000fe40003f0e858 */
[----:B------:R-:W-:Y:S02]  /*10680*/  ISETP.LT.OR P3, PT, R7, 0x4a, P3 ;  /* 0x0000004a0700780c */ /* 0x000fe40001f61670 */
[----:B------:R-:W-:Y:S02]  /*10690*/  FSEL R160, R50, -INF , !P1 ;  /* 0xff80000032a07808 */ /* 0x000fe40004800000 */
[----:B------:R-:W-:-:S02]  /*106a0*/  PLOP3.LUT P1, PT, PT, PT, UP3, 0x40, 0x0 ;  /* 0x000000000000781c */ /* 0x000fc40003f2e838 */
[C---:B------:R-:W-:Y:S02]  /*106b0*/  ISETP.GT.AND P2, PT, R3.reuse, 0x41, P2 ;  /* 0x000000410300780c */ /* 0x040fe40001744270 */
[----:B------:R-:W-:Y:S02]  /*106c0*/  ISETP.GT.AND P0, PT, R3, 0x48, P0 ;  /* 0x000000480300780c */ /* 0x000fe40000704270 */
[----:B------:R-:W-:Y:S02]  /*106d0*/  FSEL R161, R51, -INF , !P3 ;  /* 0xff80000033a17808 */ /* 0x000fe40005800000 */
[----:B------:R-:W-:Y:S02]  /*106e0*/  ISETP.GT.AND P3, PT, R6, 0x50, P1 ;  /* 0x000000500600780c */ /* 0x000fe40000f64270 */
[C---:B------:R-:W-:Y:S02]  /*106f0*/  ISETP.LT.OR P2, PT, R5.reuse, 0x42, P2 ;  /* 0x000000420500780c */ /* 0x040fe40001741670 */
[----:B------:R-:W-:-:S02]  /*10700*/  ISETP.LT.OR P1, PT, R5, 0x49, P0 ;  /* 0x000000490500780c */ /* 0x000fc40000721670 */
[----:B------:R-:W-:Y:S02]  /*10710*/  PLOP3.LUT P0, PT, PT, PT, UP2, 0x40, 0x0 ;  /* 0x000000000000781c */ /* 0x000fe40003f0e828 */
[----:B------:R-:W-:Y:S02]  /*10720*/  FSEL R208, R133, -INF , !P2 ;  /* 0xff80000085d07808 */ /* 0x000fe40005000000 */
[----:B------:R-:W-:Y:S02]  /*10730*/  ISETP.LT.OR P3, PT, R7, 0x51, P3 ;  /* 0x000000510700780c */ /* 0x000fe40001f61670 */
[----:B------:R-:W-:Y:S02]  /*10740*/  FSEL R211, R100, -INF , !P1 ;  /* 0xff80000064d37808 */ /* 0x000fe40004800000 */
[----:B------:R-:W-:Y:S02]  /*10750*/  FSEL R154, R55, -INF , !P4 ;  /* 0xff800000379a7808 */ /* 0x000fe40006000000 */
[----:B------:R-:W-:-:S02]  /*10760*/  PLOP3.LUT P2, PT, PT, PT, UP4, 0x40, 0x0 ;  /* 0x000000000000781c */ /* 0x000fc40003f4e848 */
[----:B------:R-:W-:Y:S02]  /*10770*/  ISETP.GT.AND P1, PT, R6, 0x51, P0 ;  /* 0x000000510600780c */ /* 0x000fe40000724270 */
[----:B------:R-:W-:Y:S02]  /*10780*/  PLOP3.LUT P4, PT, PT, PT, UP3, 0x40, 0x0 ;  /* 0x000000000000781c */ /* 0x000fe40003f8e838 */
[----:B------:R-:W-:Y:S02]  /*10790*/  PLOP3.LUT P0, PT, PT, PT, UP2, 0x40, 0x0 ;  /* 0x000000000000781c */ /* 0x000fe40003f0e828 */
[----:B------:R-:W-:Y:S02]  /*107a0*/  FSEL R192, R34, -INF , !P3 ;  /* 0xff80000022c07808 */ /* 0x000fe40005800000 */
[----:B------:R-:W-:Y:S02]  /*107b0*/  ISETP.GT.AND P2, PT, R3, 0x49, P2 ;  /* 0x000000490300780c */ /* 0x000fe40001744270 */
[----:B------:R-:W-:-:S02]  /*107c0*/  ISETP.LT.OR P3, PT, R7, 0x52, P1 ;  /* 0x000000520700780c */ /* 0x000fc40000f61670 */
[C---:B------:R-:W-:Y:S02]  /*107d0*/  ISETP.GT.AND P1, PT, R3.reuse, 0x50, P4 ;  /* 0x000000500300780c */ /* 0x040fe40002724270 */
[----:B------:R-:W-:Y:S02]  /*107e0*/  ISETP.GT.AND P0, PT, R3, 0x51, P0 ;  /* 0x000000510300780c */ /* 0x000fe40000704270 */
[C---:B------:R-:W-:Y:S02]  /*107f0*/  ISETP.LT.OR P2, PT, R5.reuse, 0x4a, P2 ;  /* 0x0000004a0500780c */ /* 0x040fe40001741670 */
[C---:B------:R-:W-:Y:S02]  /*10800*/  ISETP.LT.OR P1, PT, R5.reuse, 0x51, P1 ;  /* 0x000000510500780c */ /* 0x040fe40000f21670 */
[----:B------:R-:W-:Y:S02]  /*10810*/  ISETP.LT.OR P0, PT, R5, 0x52, P0 ;  /* 0x000000520500780c */ /* 0x000fe40000701670 */
[----:B------:R-:W-:-:S02]  /*10820*/  FSEL R205, R101, -INF , !P2 ;  /* 0xff80000065cd7808 */ /* 0x000fc40005000000 */
[----:B------:R-:W-:Y:S02]  /*10830*/  PLOP3.LUT P2, PT, PT, PT, UP1, 0x40, 0x0 ;  /* 0x000000000000781c */ /* 0x000fe40003f4e818 */
[----:B------:R-:W-:Y:S02]  /*10840*/  FSEL R207, R124, -INF , !P1 ;  /* 0xff8000007ccf7808 */ /* 0x000fe40004800000 */
[----:B------:R-:W-:Y:S02]  /*10850*/  PLOP3.LUT P1, PT, PT, PT, UP1, 0x40, 0x0 ;  /* 0x000000000000781c */ /* 0x000fe40003f2e818 */
[----:B------:R-:W-:Y:S02]  /*10860*/  FSEL R210, R125, -INF , !P0 ;  /* 0xff8000007dd27808 */ /* 0x000fe40004000000 */
[----:B------:R-:W-:Y:S02]  /*10870*/  PLOP3.LUT P0, PT, PT, PT, UP0, 0x40, 0x0 ;  /* 0x000000000000781c */ /* 0x000fe40003f0e808 */
[----:B------:R-:W-:-:S02]  /*10880*/  FSEL R191, R35, -INF , !P3 ;  /* 0xff80000023bf7808 */ /* 0x000fc40005800000 */
[----:B------:R-:W-:Y:S02]  /*10890*/  PLOP3.LUT P3, PT, PT, PT, UP0, 0x40, 0x0 ;  /* 0x000000000000781c */ /* 0x000fe40003f6e808 */
[C---:B------:R-:W-:Y:S02]  /*108a0*/  ISETP.GT.AND P4, PT, R3.reuse, 0x58, P2 ;  /* 0x000000580300780c */ /* 0x040fe40001784270 */
[----:B------:R-:W-:Y:S02]  /*108b0*/  ISETP.GT.AND P2, PT, R6, 0x58, P1 ;  /* 0x000000580600780c */ /* 0x000fe40000f44270 */
[----:B------:R-:W-:Y:S01]  /*108c0*/  ISETP.GT.AND P0, PT, R3, 0x59, P0 ;  /* 0x000000590300780c */ /* 0x000fe20000704270 */
[----:B-1----:R-:W-:Y:S01]  /*108d0*/  IMAD.IADD R3, R10, 0x1, R8 ;  /* 0x000000010a037824 */ /* 0x002fe200078e0208 */
[----:B------:R-:W-:Y:S02]  /*108e0*/  ISETP.GT.AND P1, PT, R6, 0x59, P3 ;  /* 0x000000590600780c */ /* 0x000fe40001f24270 */
[----:B------:R-:W-:-:S02]  /*108f0*/  ISETP.LT.OR P3, PT, R7, 0x59, P2 ;  /* 0x000000590700780c */ /* 0x000fc40001761670 */
[C---:B------:R-:W-:Y:S02]  /*10900*/  ISETP.LT.OR P2, PT, R5.reuse, 0x5a, P0 ;  /* 0x0000005a0500780c */ /* 0x040fe40000741670 */
[----:B------:R-:W-:Y:S01]  /*10910*/  PLOP3.LUT P0, PT, PT, PT, UP6, 0x40, 0x0 ;  /* 0x000000000000781c */ /* 0x000fe20003f0e868 */
[----:B------:R-:W-:Y:S01]  /*10920*/  UISETP.NE.AND UP6, UPT, UR36, URZ, UPT ;  /* 0x0000003f2400728c */ /* 0x000fe2000bfc5270 */
[----:B------:R-:W-:Y:S02]  /*10930*/  ISETP.LT.OR P4, PT, R5, 0x59, P4 ;  /* 0x000000590500780c */ /* 0x000fe40002781670 */
[----:B------:R-:W-:Y:S02]  /*10940*/  ISETP.LT.OR P1, PT, R7, 0x5a, P1 ;  /* 0x0000005a0700780c */ /* 0x000fe40000f21670 */
[----:B------:R-:W-:Y:S01]  /*10950*/  IMNMX R5, R3, R11, PT ;  /* 0x0000000b03057217 */ /* 0x000fe20003800200 */
[----:B------:R-:W-:Y:S01]  /*10960*/  IMAD.IADD R3, R12, 0x1, R8 ;  /* 0x000000010c037824 */ /* 0x000fe200078e0208 */
[----:B------:R-:W-:-:S02]  /*10970*/  FSEL R190, R30, -INF , !P3 ;  /* 0xff8000001ebe7808 */ /* 0x000fc40005800000 */
        /* <DEDUP_REMOVED lines=16> */
.L_x_1247:
[----:B------:R-:W-:-:S04]  /*10a80*/  MOV R7, c[0x0][0x32c] ;  /* 0x0000cb0000077a02 */ /* 0x000fc80000000f00 */
[----:B------:R-:W-:-:S13]  /*10a90*/  ISETP.NE.AND P0, PT, R7, 0x1, PT ;  /* 0x000000010700780c */ /* 0x000fda0003f05270 */
[----:B------:R-:W-:-:S05]  /*10aa0*/  @P0 IMAD.HI.U32 R7, R6, c[0x0][0x330], RZ ;  /* 0x0000cc0006070a27 */ /* 0x000fca00078e00ff */
[----:B------:R-:W-:Y:S02]  /*10ab0*/  @P0 SHF.R.U32.HI R6, RZ, c[0x0][0x334], R7 ;  /* 0x0000cd00ff060a19 */ /* 0x000fe40000011607 */
.L_x_1248:
[----:B------:R-:W-:Y:S05]  /*10ac0*/  BSYNC B0 ;  /* 0x0000000000007941 */ /* 0x000fea0003800000 */
.L_x_1246:
[----:B------:R-:W-:-:S05]  /*10ad0*/  IMAD R6, R6, c[0x0][0x32c], R13 ;  /* 0x0000cb0006067a24 */ /* 0x000fca00078e020d */
[----:B------:R-:W-:Y:S02]  /*10ae0*/  IADD3 R7, R6, c[0x0][0x32c], RZ ;  /* 0x0000cb0006077a10 */ /* 0x000fe40007ffe0ff */
[----:B------:R-:W-:Y:S02]  /*10af0*/  IMNMX R3, R3, R6, !PT ;  /* 0x0000000603037217 */ /* 0x000fe40007800200 */
[----:B------:R-:W-:Y:S02]  /*10b00*/  IMNMX R5, R5, R7, PT ;  /* 0x0000000705057217 */ /* 0x000fe40003800200 */
.L_x_1245:
[----:B------:R-:W-:Y:S01]  /*10b10*/  FMNMX.FTZ R130, R15, R16, !PT ;  /* 0x000000100f827209 */ /* 0x000fe20007810000 */
[----:B------:R-:W-:Y:S01]  /*10b20*/  UP2UR UR36, UPR, URZ, 0x10 ;  /* 0x000000103f247883 */ /* 0x000fe20008000000 */
[----:B------:R-:W-:Y:S01]  /*10b30*/  STL [R1+0x3c], R225 ;  /* 0x00003ce101007387 */ /* 0x000fe20000100800 */
[----:B------:R-:W-:Y:S01]  /*10b40*/  UISETP.NE.AND UP4, UPT, UR33, URZ, UPT ;  /* 0x0000003f2100728c */ /* 0x000fe2000bf85270 */
[----:B------:R-:W-:Y:S01]  /*10b50*/  FMNMX.FTZ R130, R17, R130, !PT ;  /* 0x0000008211827209 */ /* 0x000fe20007810000 */
[----:B------:R-:W-:Y:S01]  /*10b60*/  UP2UR UR33, UPR, URZ, 0x8 ;  /* 0x000000083f217883 */ /* 0x000fe20008000000 */
[----:B------:R-:W-:Y:S01]  /*10b70*/  STL [R1+0x38], R224 ;  /* 0x000038e001007387 */ /* 0x000fe20000100800 */
[----:B------:R-:W-:Y:S01]  /*10b80*/  UISETP.NE.AND UP3, UPT, UR34, URZ, UPT ;  /* 0x0000003f2200728c */ /* 0x000fe2000bf65270 */
[----:B------:R-:W-:Y:S01]  /*10b90*/  FMNMX.FTZ R130, R19, R130, !PT ;  /* 0x0000008213827209 */ /* 0x000fe20007810000 */
[----:B------:R-:W-:Y:S01]  /*10ba0*/  UP2UR UR34, UPR, URZ, 0x4 ;  /* 0x000000043f227883 */ /* 0x000fe20008000000 */
[----:B------:R-:W-:Y:S01]  /*10bb0*/  PLOP3.LUT P3, PT, PT, PT, UP4, 0x40, 0x0 ;  /* 0x000000000000781c */ /* 0x000fe20003f6e848 */
[----:B------:R-:W-:Y:S01]  /*10bc0*/  UISETP.NE.AND UP2, UPT, UR35, URZ, UPT ;  /* 0x0000003f2300728c */ /* 0x000fe2000bf45270 */
[----:B------:R-:W-:Y:S01]  /*10bd0*/  FMNMX.FTZ R130, R22, R130, !PT ;  /* 0x0000008216827209 */ /* 0x000fe20007810000 */
[----:B------:R-:W-:Y:S01]  /*10be0*/  UP2UR UR35, UPR, URZ, 0x1 ;  /* 0x000000013f237883 */ /* 0x000fe20008000000 */
[----:B------:R-:W-:Y:S01]  /*10bf0*/  PLOP3.LUT P2, PT, PT, PT, UP3, 0x40, 0x0 ;  /* 0x000000000000781c */ /* 0x000fe20003f4e838 */
[----:B------:R-:W-:Y:S01]  /*10c00*/  UISETP.NE.AND UP0, UPT, UR32, URZ, UPT ;  /* 0x0000003f2000728c */ /* 0x000fe2000bf05270 */
[----:B------:R-:W-:Y:S01]  /*10c10*/  FMNMX.FTZ R130, R23, R130, !PT ;  /* 0x0000008217827209 */ /* 0x000fe20007810000 */
[----:B------:R-:W-:Y:S01]  /*10c20*/  UISETP.NE.AND UP3, UPT, UR31, URZ, UPT ;  /* 0x0000003f1f00728c */ /* 0x000fe2000bf65270 */
[----:B------:R-:W-:Y:S01]  /*10c30*/  PLOP3.LUT P0, PT, PT, PT, UP2, 0x40, 0x0 ;  /* 0x000000000000781c */ /* 0x000fe20003f0e828 */
[----:B------:R-:W-:Y:S01]  /*10c40*/  UISETP.NE.AND UP2, UPT, UR30, URZ, UPT ;  /* 0x0000003f1e00728c */ /* 0x000fe2000bf45270 */
[----:B------:R-:W-:Y:S01]  /*10c50*/  FMNMX.FTZ R130, R24, R130, !PT ;  /* 0x0000008218827209 */ /* 0x000fe20007810000 */
[----:B------:R-:W-:Y:S01]  /*10c60*/  UP2UR UR37, UPR, URZ, 0x2 ;  /* 0x000000023f257883 */ /* 0x000fe20008000000 */
[----:B------:R-:W-:Y:S01]  /*10c70*/  ISETP.GT.AND P0, PT, R3, RZ, P0 ;  /* 0x000000ff0300720c */ /* 0x000fe20000704270 */
[----:B------:R-:W-:Y:S01]  /*10c80*/  UISETP.NE.AND UP1, UPT, UR29, URZ, UPT ;  /* 0x0000003f1d00728c */ /* 0x000fe2000bf25270 */
[----:B------:R-:W-:Y:S01]  /*10c90*/  FMNMX.FTZ R130, R26, R130, !PT ;  /* 0x000000821a827209 */ /* 0x000fe20007810000 */
[----:B------:R-:W-:Y:S01]  /*10ca0*/  UISETP.NE.AND UP4, UPT, UR23, URZ, UPT ;  /* 0x0000003f1700728c */ /* 0x000fe2000bf85270 */
[----:B------:R-:W-:Y:S01]  /*10cb0*/  ISETP.LT.OR P0, PT, R5, 0x1, P0 ;  /* 0x000000010500780c */ /* 0x000fe20000701670 */
[----:B------:R-:W-:Y:S01]  /*10cc0*/  STL [R1+0x34], R223 ;  /* 0x000034df01007387 */ /* 0x000fe20000100800 */
[----:B------:R-:W-:Y:S01]  /*10cd0*/  FMNMX.FTZ R130, R38, R130, !PT ;  /* 0x0000008226827209 */ /* 0x000fe20007810000 */
[----:B------:R-:W-:Y:S01]  /*10ce0*/  IMAD.SHL.U32 R217, R0, 0x2, RZ ;  /* 0x0000000200d97824 */ /* 0x000fe200078e00ff */
[----:B------:R-:W-:Y:S01]  /*10cf0*/  FSEL R84, R174, -INF , !P0 ;  /* 0xff800000ae547808 */ /* 0x000fe20004000000 */
[----:B------:R-:W-:Y:S01]  /*10d00*/  STL [R1+0x30], R222 ;  /* 0x000030de01007387 */ /* 0x000fe20000100800 */
[----:B------:R-:W-:Y:S01]  /*10d10*/  FMNMX.FTZ R130, R40, R130, !PT ;  /* 0x0000008228827209 */ /* 0x000fe20007810000 */
[--C-:B------:R-:W-:Y:S01]  /*10d20*/  IMAD R218, R4, 0x2, R217.reuse ;  /* 0x0000000204da7824 */ /* 0x100fe200078e02d9 */
[----:B------:R-:W-:Y:S01]  /*10d30*/  ISETP.GT.AND P0, PT, R3, 0x1, P2 ;  /* 0x000000010300780c */ /* 0x000fe20001704270 */
[----:B------:R-:W-:Y:S01]  /*10d40*/  STL [R1+0x2c], R221 ;  /* 0x00002cdd01007387 */ /* 0x000fe20000100800 */
[----:B------:R-:W-:Y:S01]  /*10d50*/  FMNMX.FTZ R130, R44, R130, !PT ;  /* 0x000000822c827209 */ /* 0x000fe20007810000 */
[----:B------:R-:W-:Y:S01]  /*10d60*/  IMAD R220, R2, 0x2, R217 ;  /* 0x0000000202dc7824 */ /* 0x000fe200078e02d9 */
[----:B------:R-:W-:Y:S01]  /*10d70*/  ISETP.LT.OR P0, PT, R5, 0x2, P0 ;  /* 0x000000020500780c */ /* 0x000fe20000701670 */
[----:B------:R-:W-:Y:S01]  /*10d80*/  STL [R1+0x28], R216 ;  /* 0x000028d801007387 */ /* 0x000fe20000100800 */
[----:B------:R-:W-:-:S02]  /*10d90*/  FMNMX.FTZ R130, R45, R130, !PT ;  /* 0x000000822d827209 */ /* 0x000fc40007810000 */
[----:B------:R-:W-:Y:S01]  /*10da0*/  FSEL R85, R175, -INF , !P0 ;  /* 0xff800000af557808 */ /* 0x000fe20004000000 */
[----:B------:R-:W-:Y:S01]  /*10db0*/  LDSM.16.MT88.4 R72, [R220+0x100] ;  /* 0x00010000dc48783b */ /* 0x000fe20000004200 */
[----:B------:R-:W-:Y:S02]  /*10dc0*/  FMNMX.FTZ R130, R140, R130, !PT ;  /* 0x000000828c827209 */ /* 0x000fe40007810000 */
[----:B------:R-:W-:Y:S01]  /*10dd0*/  ISETP.GT.AND P0, PT, R3, 0x8, P3 ;  /* 0x000000080300780c */ /* 0x000fe20001f04270 */
[----:B------:R-:W-:Y:S01]  /*10de0*/  LDSM.16.MT88.4 R76, [R218+0x100] ;  /* 0x00010000da4c783b */ /* 0x000fe20000004200 */
[----:B------:R-:W-:Y:S02]  /*10df0*/  FMNMX.FTZ R130, R141, R130, !PT ;  /* 0x000000828d827209 */ /* 0x000fe40007810000 */
[----:B------:R-:W-:Y:S01]  /*10e00*/  ISETP.LT.OR P0, PT, R5, 0x9, P0 ;  /* 0x000000090500780c */ /* 0x000fe20000701670 */
[----:B------:R-:W-:Y:S01]  /*10e10*/  LDSM.16.MT88.4 R64, [R217+0x900] ;  /* 0x00090000d940783b */ /* 0x000fe20000004200 */
[----:B------:R-:W-:-:S02]  /*10e20*/  FMNMX.FTZ R130, R144, R130, !PT ;  /* 0x0000008290827209 */ /* 0x000fc40007810000 */
[----:B------:R-:W-:Y:S01]  /*10e30*/  PLOP3.LUT P5, PT, PT, PT, UP0, 0x40, 0x0 ;  /* 0x000000000000781c */ /* 0x000fe20003fae808 */
[----:B------:R-:W-:Y:S01]  /*10e40*/  UISETP.NE.AND UP0, UPT, UR28, URZ, UPT ;  /* 0x0000003f1c00728c */ /* 0x000fe2000bf05270 */
[----:B------:R-:W-:Y:S01]  /*10e50*/  FMNMX.FTZ R130, R145, R130, !PT ;  /* 0x0000008291827209 */ /* 0x000fe20007810000 */
[----:B------:R-:W-:Y:S01]  /*10e60*/  LDSM.16.MT88.4 R60, [R220+0x900] ;  /* 0x00090000dc3c783b */ /* 0x000fe20000004200 */
[----:B------:R-:W-:Y:S02]  /*10e70*/  FSEL R86, R86, -INF , !P0 ;  /* 0xff80000056567808 */ /* 0x000fe40004000000 */
[----:B------:R-:W-:Y:S01]  /*10e80*/  FMNMX.FTZ R130, R146, R130, !PT ;  /* 0x0000008292827209 */ /* 0x000fe20007810000 */
[----:B------:R-:W-:Y:S01]  /*10e90*/  LDSM.16.MT88.4 R56, [R218+0x900] ;  /* 0x00090000da38783b */ /* 0x000fe20000004200 */
[----:B------:R-:W-:Y:S02]  /*10ea0*/  ISETP.GT.AND P0, PT, R3, 0x9, P5 ;  /* 0x000000090300780c */ /* 0x000fe40002f04270 */
[----:B------:R-:W-:-:S02]  /*10eb0*/  FMNMX.FTZ R130, R164, R130, !PT ;  /* 0x00000082a4827209 */ /* 0x000fc40007810000 */
[----:B------:R-:W-:Y:S02]  /*10ec0*/  ISETP.LT.OR P0, PT, R5, 0xa, P0 ;  /* 0x0000000a0500780c */ /* 0x000fe40000701670 */
[----:B------:R-:W-:Y:S02]  /*10ed0*/  FMNMX.FTZ R130, R163, R130, !PT ;  /* 0x00000082a3827209 */ /* 0x000fe40007810000 */
[----:B------:R-:W-:Y:S01]  /*10ee0*/  PLOP3.LUT P4, PT, PT, PT, UP3, 0x40, 0x0 ;  /* 0x000000000000781c */ /* 0x000fe20003f8e838 */
[----:B------:R-:W-:Y:S01]  /*10ef0*/  UISETP.NE.AND UP3, UPT, UR27, URZ, UPT ;  /* 0x0000003f1b00728c */ /* 0x000fe2000bf65270 */
[----:B------:R-:W-:Y:S02]  /*10f00*/  FMNMX.FTZ R130, R167, R130, !PT ;  /* 0x00000082a7827209 */ /* 0x000fe40007810000 */
[----:B------:R-:W-:Y:S02]  /*10f10*/  FSEL R87, R87, -INF , !P0 ;  /* 0xff80000057577808 */ /* 0x000fe40004000000 */
[----:B------:R-:W-:-:S02]  /*10f20*/  FMNMX.FTZ R130, R204, R130, !PT ;  /* 0x00000082cc827209 */ /* 0x000fc40007810000 */
[----:B------:R-:W-:Y:S02]  /*10f30*/  ISETP.GT.AND P0, PT, R3, 0x10, P4 ;  /* 0x000000100300780c */ /* 0x000fe40002704270 */
[----:B------:R-:W-:Y:S02]  /*10f40*/  FMNMX.FTZ R130, R203, R130, !PT ;  /* 0x00000082cb827209 */ /* 0x000fe40007810000 */
[----:B------:R-:W-:Y:S02]  /*10f50*/  ISETP.LT.OR P0, PT, R5, 0x11, P0 ;  /* 0x000000110500780c */ /* 0x000fe40000701670 */
[----:B------:R-:W-:Y:S02]  /*10f60*/  FMNMX.FTZ R130, R202, R130, !PT ;  /* 0x00000082ca827209 */ /* 0x000fe40007810000 */
[----:B------:R-:W-:Y:S02]  /*10f70*/  FSEL R96, R122, -INF , !P0 ;  /* 0xff8000007a607808 */ /* 0x000fe40004000000 */
[----:B------:R-:W-:-:S02]  /*10f80*/  FMNMX.FTZ R130, R201, R130, !PT ;  /* 0x00000082c9827209 */ /* 0x000fc40007810000 */
[----:B------:R-:W-:Y:S01]  /*10f90*/  PLOP3.LUT P2, PT, PT, PT, UP1, 0x40, 0x0 ;  /* 0x000000000000781c */ /* 0x000fe20003f4e818 */
[----:B------:R-:W-:Y:S01]  /*10fa0*/  UISETP.NE.AND UP1, UPT, UR25, URZ, UPT ;  /* 0x0000003f1900728c */ /* 0x000fe2000bf25270 */
[----:B------:R-:W-:Y:S01]  /*10fb0*/  PLOP3.LUT P5, PT, PT, PT, UP0, 0x40, 0x0 ;  /* 0x000000000000781c */ /* 0x000fe20003fae808 */
[----:B------:R-:W1:Y:S01]  /*10fc0*/  SHFL.BFLY PT, R6, R130, 0x2, 0x1f ;  /* 0x0c401f0082067f89 */ /* 0x000e6200000e0000 */
[----:B------:R-:W-:Y:S01]  /*10fd0*/  PLOP3.LUT P3, PT, PT, PT, UP3, 0x40, 0x0 ;  /* 0x000000000000781c */ /* 0x000fe20003f6e838 */
[----:B------:R-:W-:Y:S01]  /*10fe0*/  UISETP.NE.AND UP0, UPT, UR24, URZ, UPT ;  /* 0x0000003f1800728c */ /* 0x000fe2000bf05270 */
[----:B------:R-:W-:Y:S01]  /*10ff0*/  LEA R219, R2, R218, 0x1 ;  /* 0x000000da02db7211 */ /* 0x000fe200078e08ff */
[----:B------:R-:W-:-:S04]  /*11000*/  UISETP.NE.AND UP3, UPT, UR22, URZ, UPT ;  /* 0x0000003f1600728c */ /* 0x000fc8000bf65270 */
[----:B------:R-:W-:Y:S01]  /*11010*/  PLOP3.LUT P4, PT, PT, PT, UP0, 0x40, 0x0 ;  /* 0x000000000000781c */ /* 0x000fe20003f8e808 */
[----:B------:R-:W-:Y:S01]  /*11020*/  UISETP.NE.AND UP0, UPT, UR4, URZ, UPT ;  /* 0x0000003f0400728c */ /* 0x000fe2000bf05270 */
[----:B------:R-:W-:Y:S04]  /*11030*/  LDSM.16.MT88.4 R80, [R219+0x100] ;  /* 0x00010000db50783b */ /* 0x000fe80000004200 */
[----:B------:R-:W-:Y:S04]  /*11040*/  LDSM.16.MT88.4 R52, [R219+0x900] ;  /* 0x00090000db34783b */ /* 0x000fe80000004200 */
[----:B------:R-:W-:Y:S01]  /*11050*/  LDSM.16.MT88.4 R136, [R219+0x1100] ;  /* 0x00110000db88783b */ /* 0x000fe20000004200 */
[----:B-1----:R-:W-:-:S05]  /*11060*/  FMNMX.FTZ R130, R130, R6, !PT ;  /* 0x0000000682827209 */ /* 0x002fca0007810000 */
[----:B------:R-:W1:Y:S02]  /*11070*/  SHFL.BFLY PT, R6, R130, 0x1, 0x1f ;  /* 0x0c201f0082067f89 */ /* 0x000e6400000e0000 */
[----:B-1----:R-:W-:-:S04]  /*11080*/  FMNMX.FTZ R130, R130, R6, !PT ;  /* 0x0000000682827209 */ /* 0x002fc80007810000 */
[C---:B------:R-:W-:Y:S01]  /*11090*/  FSETP.NEU.FTZ.AND P1, PT, R130.reuse, -INF , PT ;  /* 0xff8000008200780b */ /* 0x040fe20003f3d000 */
[----:B------:R-:W-:-:S05]  /*110a0*/  FMUL.FTZ R7, R130, c[0x0][0x2d0] ;  /* 0x0000b40082077a20 */ /* 0x000fca0000410000 */
[----:B------:R-:W-:Y:S02]  /*110b0*/  FSEL R7, R7, RZ, P1 ;  /* 0x000000ff07077208 */ /* 0x000fe40000800000 */
[----:B------:R-:W-:Y:S01]  /*110c0*/  PLOP3.LUT P1, PT, PT, PT, UP2, 0x40, 0x0 ;  /* 0x000000000000781c */ /* 0x000fe20003f2e828 */
[----:B------:R-:W-:Y:S02]  /*110d0*/  UISETP.NE.AND UP2, UPT, UR26, URZ, UPT ;  /* 0x0000003f1a00728c */ /* 0x000fe4000bf45270 */
[----:B------:R-:W-:Y:S01]  /*110e0*/  FFMA.FTZ R9, R17, c[0x0][0x2d0], -R7 ;  /* 0x0000b40011097a23 */ /* 0x000fe20000010807 */
[----:B------:R-:W-:-:S03]  /*110f0*/  ISETP.GT.AND P0, PT, R3, 0x11, P1 ;  /* 0x000000110300780c */ /* 0x000fc60000f04270 */
[----:B------:R-:W-:Y:S01]  /*11100*/  PLOP3.LUT P1, PT, PT, PT, UP2, 0x40, 0x0 ;  /* 0x000000000000781c */ /* 0x000fe20003f2e828 */
[----:B------:R-:W-:Y:S01]  /*11110*/  UISETP.NE.AND UP2, UPT, UR21, URZ, UPT ;  /* 0x0000003f1500728c */ /* 0x000fe2000bf45270 */
[----:B------:R-:W-:Y:S01]  /*11120*/  ISETP.LT.OR P0, PT, R5, 0x12, P0 ;  /* 0x000000120500780c */ /* 0x000fe20000701670 */
[----:B------:R-:W-:Y:S03]  /*11130*/  MUFU.EX2 R216, R9 ;  /* 0x0000000900d87308 */ /* 0x000fe60000000800 */
[----:B------:R-:W-:Y:S02]  /*11140*/  FSEL R97, R123, -INF , !P0 ;  /* 0xff8000007b617808 */ /* 0x000fe40004000000 */
[----:B------:R-:W-:Y:S01]  /*11150*/  ISETP.GT.AND P0, PT, R3, 0x18, P2 ;  /* 0x000000180300780c */ /* 0x000fe20001704270 */
[----:B------:R-:W-:Y:S01]  /*11160*/  LDSM.16.MT88.4 R120, [R220+0x1100] ;  /* 0x00110000dc78783b */ /* 0x000fe20000004200 */
[----:B------:R-:W-:Y:S01]  /*11170*/  PLOP3.LUT P2, PT, PT, PT, UP1, 0x40, 0x0 ;  /* 0x000000000000781c */ /* 0x000fe20003f4e818 */
[----:B------:R-:W-:Y:S01]  /*11180*/  UISETP.NE.AND UP1, UPT, UR20, URZ, UPT ;  /* 0x0000003f1400728c */ /* 0x000fe2000bf25270 */
[----:B------:R-:W-:-:S02]  /*11190*/  ISETP.LT.OR P0, PT, R5, 0x19, P0 ;  /* 0x000000190500780c */ /* 0x000fc40000701670 */
[----:B------:R-:W-:Y:S02]  /*111a0*/  ULDC.64 UR20, c[0x0][0x2c8] ;  /* 0x0000b20000147ab9 */ /* 0x000fe40000000a00 */
        /* <DEDUP_REMOVED lines=25> */
[----:B------:R-:W-:Y:S02]  /*11340*/  P2R R6, PR, RZ, 0x10 ;  /* 0x00000010ff067803 */ /* 0x000fe40000000000 */
[----:B------:R-:W-:-:S02]  /*11350*/  FSEL R162, R111, -INF , !P0 ;  /* 0xff8000006fa27808 */ /* 0x000fc40004000000 */
[----:B------:R-:W-:Y:S02]  /*11360*/  ISETP.GT.AND P0, PT, R3, 0x30, P3 ;  /* 0x000000300300780c */ /* 0x000fe40001f04270 */
[----:B------:R-:W-:Y:S01]  /*11370*/  PLOP3.LUT P3, PT, PT, PT, UP6, 0x40, 0x0 ;  /* 0x000000000000781c */ /* 0x000fe20003f6e868 */
[----:B------:R-:W-:Y:S01]  /*11380*/  UISETP.NE.AND UP6, UPT, UR12, URZ, UPT ;  /* 0x0000003f0c00728c */ /* 0x000fe2000bfc5270 */
[----:B------:R-:W-:Y:S02]  /*11390*/  ISETP.LT.OR P0, PT, R5, 0x31, P0 ;  /* 0x000000310500780c */ /* 0x000fe40000701670 */
[----:B------:R-:W-:Y:S01]  /*113a0*/  PLOP3.LUT P4, PT, PT, PT, UP5, 0x40, 0x0 ;  /* 0x000000000000781c */ /* 0x000fe20003f8e858 */
[----:B------:R-:W-:Y:S01]  /*113b0*/  UISETP.NE.AND UP5, UPT, UR13, URZ, UPT ;  /* 0x0000003f0d00728c */ /* 0x000fe2000bfa5270 */
[----:B------:R-:W-:Y:S02]  /*113c0*/  FSEL R170, R70, -INF , !P0 ;  /* 0xff80000046aa7808 */ /* 0x000fe40004000000 */
[----:B------:R-:W-:-:S02]  /*113d0*/  ISETP.GT.AND P0, PT, R3, 0x31, P1 ;  /* 0x000000310300780c */ /* 0x000fc40000f04270 */
[----:B------:R-:W-:Y:S02]  /*113e0*/  ISETP.NE.AND P1, PT, R6, RZ, PT ;  /* 0x000000ff0600720c */ /* 0x000fe40003f25270 */
[----:B------:R-:W-:Y:S02]  /*113f0*/  FMNMX.FTZ R6, R14, R18, !PT ;  /* 0x000000120e067209 */ /* 0x000fe40007810000 */
[----:B------:R-:W-:Y:S02]  /*11400*/  ISETP.LT.OR P0, PT, R5, 0x32, P0 ;  /* 0x000000320500780c */ /* 0x000fe40000701670 */
[----:B------:R-:W-:Y:S02]  /*11410*/  FMNMX.FTZ R6, R20, R6, !PT ;  /* 0x0000000614067209 */ /* 0x000fe40007810000 */
[----:B------:R-:W-:Y:S02]  /*11420*/  FSEL R171, R71, -INF , !P0 ;  /* 0xff80000047ab7808 */ /* 0x000fe40004000000 */
[----:B------:R-:W-:Y:S01]  /*11430*/  FMNMX.FTZ R6, R21, R6, !PT ;  /* 0x0000000615067209 */ /* 0x000fe20007810000 */
[----:B------:R-:W-:Y:S01]  /*11440*/  LDSM.16.MT88.4 R68, [R217+0x100] ;  /* 0x00010000d944783b */ /* 0x000fe20000004200 */
[----:B------:R-:W-:-:S02]  /*11450*/  ISETP.GT.AND P0, PT, R3, 0x38, P2 ;  /* 0x000000380300780c */ /* 0x000fc40001704270 */
[----:B------:R-:W-:Y:S02]  /*11460*/  FMNMX.FTZ R6, R25, R6, !PT ;  /* 0x0000000619067209 */ /* 0x000fe40007810000 */
[----:B------:R-:W-:Y:S02]  /*11470*/  ISETP.LT.OR P0, PT, R5, 0x39, P0 ;  /* 0x000000390500780c */ /* 0x000fe40000701670 */
[----:B------:R-:W-:Y:S02]  /*11480*/  FMNMX.FTZ R6, R27, R6, !PT ;  /* 0x000000061b067209 */ /* 0x000fe40007810000 */
[----:B------:R-:W-:Y:S02]  /*11490*/  FSEL R188, R106, -INF , !P0 ;  /* 0xff8000006abc7808 */ /* 0x000fe40004000000 */
[----:B------:R-:W-:Y:S02]  /*114a0*/  FMNMX.FTZ R6, R36, R6, !PT ;  /* 0x0000000624067209 */ /* 0x000fe40007810000 */
[----:B------:R-:W-:-:S02]  /*114b0*/  ISETP.GT.AND P0, PT, R3, 0x39, P1 ;  /* 0x000000390300780c */ /* 0x000fc40000f04270 */
[----:B------:R-:W-:Y:S02]  /*114c0*/  FMNMX.FTZ R6, R37, R6, !PT ;  /* 0x0000000625067209 */ /* 0x000fe40007810000 */
[----:B------:R-:W-:Y:S02]  /*114d0*/  ISETP.LT.OR P2, PT, R5, 0x3a, P0 ;  /* 0x0000003a0500780c */ /* 0x000fe40000741670 */
[----:B------:R-:W-:Y:S02]  /*114e0*/  FMNMX.FTZ R6, R88, R6, !PT ;  /* 0x0000000658067209 */ /* 0x000fe40007810000 */
[----:B------:R-:W-:Y:S02]  /*114f0*/  ISETP.GT.AND P1, PT, R3, 0x40, P5 ;  /* 0x000000400300780c */ /* 0x000fe40002f24270 */
[----:B------:R-:W-:Y:S02]  /*11500*/  FMNMX.FTZ R6, R89, R6, !PT ;  /* 0x0000000659067209 */ /* 0x000fe40007810000 */
[----:B------:R-:W-:-:S02]  /*11510*/  ISETP.GT.AND P0, PT, R3, 0x41, P3 ;  /* 0x000000410300780c */ /* 0x000fc40001f04270 */
[----:B------:R-:W-:Y:S02]  /*11520*/  FMNMX.FTZ R6, R90, R6, !PT ;  /* 0x000000065a067209 */ /* 0x000fe40007810000 */
[----:B------:R-:W-:Y:S02]  /*11530*/  FSEL R183, R107, -INF , !P2 ;  /* 0xff8000006bb77808 */ /* 0x000fe40005000000 */
[----:B------:R-:W-:Y:S02]  /*11540*/  FMNMX.FTZ R6, R92, R6, !PT ;  /* 0x000000065c067209 */ /* 0x000fe40007810000 */
[----:B------:R-:W-:Y:S02]  /*11550*/  ISETP.LT.OR P2, PT, R5, 0x41, P1 ;  /* 0x000000410500780c */ /* 0x000fe40000f41670 */
[----:B------:R-:W-:Y:S02]  /*11560*/  FMNMX.FTZ R6, R131, R6, !PT ;  /* 0x0000000683067209 */ /* 0x000fe40007810000 */
[----:B------:R-:W-:-:S02]  /*11570*/  ISETP.LT.OR P1, PT, R5, 0x42, P0 ;  /* 0x000000420500780c */ /* 0x000fc40000721670 */
[----:B------:R-:W-:Y:S02]  /*11580*/  FMNMX.FTZ R6, R149, R6, !PT ;  /* 0x0000000695067209 */ /* 0x000fe40007810000 */
[----:B------:R-:W-:Y:S02]  /*11590*/  PLOP3.LUT P0, PT, PT, PT, UP4, 0x40, 0x0 ;  /* 0x000000000000781c */ /* 0x000fe40003f0e848 */
[----:B------:R-:W-:Y:S02]  /*115a0*/  FMNMX.FTZ R6, R148, R6, !PT ;  /* 0x0000000694067209 */ /* 0x000fe40007810000 */
[----:B------:R-:W-:Y:S02]  /*115b0*/  ISETP.GT.AND P0, PT, R3, 0x49, P0 ;  /* 0x000000490300780c */ /* 0x000fe40000704270 */
[----:B------:R-:W-:Y:S02]  /*115c0*/  FMNMX.FTZ R6, R150, R6, !PT ;  /* 0x0000000696067209 */ /* 0x000fe40007810000 */
[----:B------:R-:W-:-:S02]  /*115d0*/  ISETP.LT.OR P0, PT, R5, 0x4a, P0 ;  /* 0x0000004a0500780c */ /* 0x000fc40000701670 */
[----:B------:R-:W-:Y:S02]  /*115e0*/  FMNMX.FTZ R6, R152, R6, !PT ;  /* 0x0000000698067209 */ /* 0x000fe40007810000 */
[----:B------:R-:W-:Y:S02]  /*115f0*/  FSEL R194, R103, -INF , !P0 ;  /* 0xff80000067c27808 */ /* 0x000fe40004000000 */
[----:B------:R-:W-:Y:S02]  /*11600*/  FMNMX.FTZ R6, R154, R6, !PT ;  /* 0x000000069a067209 */ /* 0x000fe40007810000 */
[----:B------:R-:W-:Y:S02]  /*11610*/  FSEL R197, R135, -INF , !P1 ;  /* 0xff80000087c57808 */ /* 0x000fe40004800000 */
[----:B------:R-:W-:Y:S02]  /*11620*/  FMNMX.FTZ R6, R160, R6, !PT ;  /* 0x00000006a0067209 */ /* 0x000fe40007810000 */
[----:B------:R-:W-:-:S02]  /*11630*/  ISETP.GT.AND P1, PT, R3, 0x48, P4 ;  /* 0x000000480300780c */ /* 0x000fc40002724270 */
[----:B------:R-:W-:Y:S02]  /*11640*/  FMNMX.FTZ R6, R161, R6, !PT ;  /* 0x00000006a1067209 */ /* 0x000fe40007810000 */
[----:B------:R-:W-:Y:S02]  /*11650*/  ISETP.LT.OR P1, PT, R5, 0x49, P1 ;  /* 0x000000490500780c */ /* 0x000fe40000f21670 */
[----:B------:R-:W-:Y:S02]  /*11660*/  FMNMX.FTZ R6, R192, R6, !PT ;  /* 0x00000006c0067209 */ /* 0x000fe40007810000 */
[----:B------:R-:W-:Y:S02]  /*11670*/  FSEL R196, R134, -INF , !P2 ;  /* 0xff80000086c47808 */ /* 0x000fe40005000000 */
[----:B------:R-:W-:Y:S01]  /*11680*/  FMNMX.FTZ R6, R191, R6, !PT ;  /* 0x00000006bf067209 */ /* 0x000fe20007810000 */
[----:B------:R-:W-:Y:S01]  /*11690*/  LDSM.16.MT88.4 R132, [R218+0x1100] ;  /* 0x00110000da84783b */ /* 0x000fe20000004200 */
[----:B------:R-:W-:-:S02]  /*116a0*/  FSEL R193, R102, -INF , !P1 ;  /* 0xff80000066c17808 */ /* 0x000fc40004800000 */
[----:B------:R-:W-:Y:S02]  /*116b0*/  FMNMX.FTZ R6, R190, R6, !PT ;  /* 0x00000006be067209 */ /* 0x000fe40007810000 */
[----:B------:R-:W-:Y:S02]  /*116c0*/  PLOP3.LUT P2, PT, PT, PT, UP3, 0x40, 0x0 ;  /* 0x000000000000781c */ /* 0x000fe40003f4e838 */
[----:B------:R-:W-:Y:S02]  /*116d0*/  FMNMX.FTZ R6, R189, R6, !PT ;  /* 0x00000006bd067209 */ /* 0x000fe40007810000 */
[----:B------:R-:W-:Y:S02]  /*116e0*/  PLOP3.LUT P1, PT, PT, PT, UP2, 0x40, 0x0 ;  /* 0x000000000000781c */ /* 0x000fe40003f2e828 */
[----:B------:R-:W-:Y:S01]  /*116f0*/  PLOP3.LUT P3, PT, PT, PT, UP0, 0x40, 0x0 ;  /* 0x000000000000781c */ /* 0x000fe20003f6e808 */
[----:B------:R-:W1:Y:S01]  /*11700*/  SHFL.BFLY PT, R8, R6, 0x2, 0x1f ;  /* 0x0c401f0006087f89 */ /* 0x000e6200000e0000 */
[----:B------:R-:W-:-:S02]  /*11710*/  ISETP.GT.AND P4, PT, R3, 0x50, P2 ;  /* 0x000000500300780c */ /* 0x000fc40001784270 */
[----:B------:R-:W-:-:S04]  /*11720*/  ISETP.GT.AND P2, PT, R3, 0x51, P1 ;  /* 0x000000510300780c */ /* 0x000fc80000f44270 */
[----:B------:R-:W-:-:S04]  /*11730*/  ISETP.LT.OR P2, PT, R5, 0x52, P2 ;  /* 0x000000520500780c */ /* 0x000fc80001741670 */
[----:B------:R-:W-:Y:S02]  /*11740*/  FSEL R185, R127, -INF , !P2 ;  /* 0xff8000007fb97808 */ /* 0x000fe40005000000 */
[----:B-1----:R-:W-:Y:S01]  /*11750*/  FMNMX.FTZ R6, R6, R8, !PT ;  /* 0x0000000806067209 */ /* 0x002fe20007810000 */
[----:B------:R-:W-:-:S04]  /*11760*/  FFMA.FTZ R8, R15, c[0x0][0x2d0], -R7 ;  /* 0x0000b4000f087a23 */ /* 0x000fc80000010807 */
[----:B------:R-:W1:Y:S01]  /*11770*/  SHFL.BFLY PT, R129, R6, 0x1, 0x1f ;  /* 0x0c201f0006817f89 */ /* 0x000e6200000e0000 */
[----:B------:R2:W-:Y:S02]  /*11780*/  MUFU.EX2 R238, R8 ;  /* 0x0000000800ee7308 */ /* 0x0005e40000000800 */
[----:B--2---:R-:W-:-:S04]  /*11790*/  FMNMX.FTZ R8, R91, R93, !PT ;  /* 0x0000005d5b087209 */ /* 0x004fc80007810000 */
[----:B------:R-:W-:Y:S02]  /*117a0*/  FMNMX.FTZ R8, R94, R8, !PT ;  /* 0x000000085e087209 */ /* 0x000fe40007810000 */
[----:B-1----:R-:W-:Y:S01]  /*117b0*/  FMNMX.FTZ R129, R6, R129, !PT ;  /* 0x0000008106817209 */ /* 0x002fe20007810000 */
[--C-:B------:R-:W-:Y:S01]  /*117c0*/  FFMA.FTZ R6, R16, c[0x0][0x2d0], -R7.reuse ;  /* 0x0000b40010067a23 */ /* 0x100fe20000010807 */
[----:B------:R-:W-:Y:S01]  /*117d0*/  FMNMX.FTZ R9, R95, R8, !PT ;  /* 0x000000085f097209 */ /* 0x000fe20007810000 */
[----:B------:R-:W-:Y:S01]  /*117e0*/  FFMA.FTZ R8, R19, c[0x0][0x2d0], -R7 ;  /* 0x0000b40013087a23 */ /* 0x000fe20000010807 */
[----:B------:R-:W-:Y:S01]  /*117f0*/  FSETP.NEU.FTZ.AND P0, PT, R129, -INF , PT ;  /* 0xff8000008100780b */ /* 0x000fe20003f1d000 */
[----:B------:R1:W-:Y:S01]  /*11800*/  MUFU.EX2 R214, R6 ;  /* 0x0000000600d67308 */ /* 0x0003e20000000800 */
[----:B------:R-:W-:-:S04]  /*11810*/  FMNMX.FTZ R9, R112, R9, !PT ;  /* 0x0000000970097209 */ /* 0x000fc80007810000 */
[----:B------:R-:W-:Y:S02]  /*11820*/  FMNMX.FTZ R0, R113, R9, !PT ;  /* 0x0000000971007209 */ /* 0x000fe40007810000 */
[----:B------:R-:W-:Y:S01]  /*11830*/  FMNMX.FTZ R9, R84, R85, !PT ;  /* 0x0000005554097209 */ /* 0x000fe20007810000 */
[----:B------:R2:W3:Y:S01]  /*11840*/  MUFU.EX2 R240, R8 ;  /* 0x0000000800f07308 */ /* 0x0004e20000000800 */
[----:B------:R-:W-:Y:S02]  /*11850*/  FMNMX.FTZ R0, R114, R0, !PT ;  /* 0x0000000072007209 */ /* 0x000fe40007810000 */
[----:B------:R-:W-:Y:S02]  /*11860*/  FMNMX.FTZ R9, R86, R9, !PT ;  /* 0x0000000956097209 */ /* 0x000fe40007810000 */
[----:B------:R-:W-:Y:S02]  /*11870*/  FMNMX.FTZ R0, R115, R0, !PT ;  /* 0x0000000073007209 */ /* 0x000fe40007810000 */
[----:B------:R-:W-:Y:S01]  /*11880*/  FMNMX.FTZ R9, R87, R9, !PT ;  /* 0x0000000957097209 */ /* 0x000fe20007810000 */
[----:B-1----:R-:W-:Y:S01]  /*11890*/  FMUL.FTZ R6, R129, c[0x0][0x2d0] ;  /* 0x0000b40081067a20 */ /* 0x002fe20000410000 */
[----:B------:R-:W-:-:S02]  /*118a0*/  FMNMX.FTZ R0, R165, R0, !PT ;  /* 0x00000000a5007209 */ /* 0x000fc40007810000 */
[----:B------:R-:W-:Y:S02]  /*118b0*/  FMNMX.FTZ R9, R96, R9, !PT ;  /* 0x0000000960097209 */ /* 0x000fe40007810000 */
[----:B------:R-:W-:Y:S02]  /*118c0*/  FSEL R6, R6, RZ, P0 ;  /* 0x000000ff06067208 */ /* 0x000fe40000000000 */
[----:B------:R-:W-:Y:S02]  /*118d0*/  FMNMX.FTZ R0, R166, R0, !PT ;  /* 0x00000000a6007209 */ /* 0x000fe40007810000 */
[----:B------:R-:W-:Y:S01]  /*118e0*/  FMNMX.FTZ R4, R97, R9, !PT ;  /* 0x0000000961047209 */ /* 0x000fe20007810000 */
[----:B--2---:R-:W-:Y:S01]  /*118f0*/  FFMA.FTZ R8, R14, c[0x0][0x2d0], -R6 ;  /* 0x0000b4000e087a23 */ /* 0x004fe20000010806 */
[----:B------:R-:W-:Y:S02]  /*11900*/  FMNMX.FTZ R0, R168, R0, !PT ;  /* 0x00000000a8007209 */ /* 0x000fe40007810000 */
[----:B------:R-:W-:Y:S01]  /*11910*/  PLOP3.LUT P0, PT, PT, PT, UP1, 0x40, 0x0 ;  /* 0x000000000000781c */ /* 0x000fe20003f0e818 */
[----:B------:R1:W-:Y:S01]  /*11920*/  MUFU.EX2 R223, R8 ;  /* 0x0000000800df7308 */ /* 0x0003e20000000800 */
[----:B------:R-:W-:-:S02]  /*11930*/  FMNMX.FTZ R0, R169, R0, !PT ;  /* 0x00000000a9007209 */ /* 0x000fc40007810000 */
[----:B------:R-:W-:Y:S02]  /*11940*/  ISETP.GT.AND P1, PT, R3, 0x58, P0 ;  /* 0x000000580300780c */ /* 0x000fe40000724270 */
[----:B------:R-:W-:Y:S02]  /*11950*/  FMNMX.FTZ R0, R199, R0, !PT ;  /* 0x00000000c7007209 */ /* 0x000fe40007810000 */
[----:B------:R-:W-:Y:S02]  /*11960*/  ISETP.GT.AND P0, PT, R3, 0x59, P3 ;  /* 0x000000590300780c */ /* 0x000fe40001f04270 */
[----:B------:R-:W-:Y:S02]  /*11970*/  FMNMX.FTZ R0, R198, R0, !PT ;  /* 0x00000000c6007209 */ /* 0x000fe40007810000 */
[----:B------:R-:W-:Y:S02]  /*11980*/  ISETP.LT.OR P3, PT, R5, 0x51, P4 ;  /* 0x000000510500780c */ /* 0x000fe40002761670 */
[----:B------:R-:W-:-:S02]  /*11990*/  FMNMX.FTZ R0, R195, R0, !PT ;  /* 0x00000000c3007209 */ /* 0x000fc40007810000 */
[----:B------:R-:W-:Y:S01]  /*119a0*/  FSEL R184, R126, -INF , !P3 ;  /* 0xff8000007eb87808 */ /* 0x000fe20005800000 */
[--C-:B-1----:R-:W-:Y:S01]  /*119b0*/  FFMA.FTZ R8, R18, c[0x0][0x2d0], -R6.reuse ;  /* 0x0000b40012087a23 */ /* 0x102fe20000010806 */
[C---:B------:R-:W-:Y:S01]  /*119c0*/  ISETP.LT.OR P1, PT, R5.reuse, 0x59, P1 ;  /* 0x000000590500780c */ /* 0x040fe20000f21670 */
[----:B------:R-:W-:Y:S01]  /*119d0*/  LDSM.16.MT88.4 R124, [R217+0x1100] ;  /* 0x00110000d97c783b */ /* 0x000fe20000004200 */
[----:B------:R-:W-:Y:S01]  /*119e0*/  ISETP.LT.OR P0, PT, R5, 0x5a, P0 ;  /* 0x0000005a0500780c */ /* 0x000fe20000701670 */
[----:B------:R1:W2:Y:S01]  /*119f0*/  MUFU.EX2 R224, R8 ;  /* 0x0000000800e07308 */ /* 0x0002a20000000800 */
[----:B------:R-:W-:Y:S02]  /*11a00*/  FSEL R186, R186, -INF , !P1 ;  /* 0xff800000baba7808 */ /* 0x000fe40004800000 */
[----:B------:R-:W-:Y:S02]  /*11a10*/  FSEL R187, R187, -INF , !P0 ;  /* 0xff800000bbbb7808 */ /* 0x000fe40004000000 */
[----:B---3--:R-:W-:Y:S01]  /*11a20*/  F2FP.BF16.PACK_AB R10, R240, R216 ;  /* 0x000000d8f00a723e */ /* 0x008fe200000010ff */
[----:B-1----:R-:W-:Y:S01]  /*11a30*/  FFMA.FTZ R8, R20, c[0x0][0x2d0], -R6 ;  /* 0x0000b40014087a23 */ /* 0x002fe20000010806 */
[----:B--2---:R-:W-:-:S03]  /*11a40*/  F2FP.BF16.PACK_AB R9, R224, R223 ;  /* 0x000000dfe009723e */ /* 0x004fc600000010ff */
[----:B------:R1:W-:Y:S02]  /*11a50*/  MUFU.EX2 R239, R8 ;  /* 0x0000000800ef7308 */ /* 0x0003e40000000800 */
[----:B-1----:R-:W-:Y:S01]  /*11a60*/  FMNMX.FTZ R8, R98, R4, !PT ;  /* 0x0000000462087209 */ /* 0x002fe20007810000 */
[----:B------:R-:W-:-:S03]  /*11a70*/  FFMA.FTZ R4, R21, c[0x0][0x2d0], -R6 ;  /* 0x0000b40015047a23 */ /* 0x000fc60000010806 */
[----:B------:R-:W-:Y:S02]  /*11a80*/  FMNMX.FTZ R2, R99, R8, !PT ;  /* 0x0000000863027209 */ /* 0x000fe40007810000 */
[----:B------:R1:W2:Y:S01]  /*11a90*/  MUFU.EX2 R215, R4 ;  /* 0x0000000400d77308 */ /* 0x0002a20000000800 */
[----:B------:R-:W-:Y:S02]  /*11aa0*/  F2FP.BF16.PACK_AB R8, R214, R238 ;  /* 0x000000eed608723e */ /* 0x000fe400000010ff */
[----:B------:R-:W-:-:S04]  /*11ab0*/  FMNMX.FTZ R2, R151, R2, !PT ;  /* 0x0000000297027209 */ /* 0x000fc80007810000 */
[----:B------:R-:W-:-:S04]  /*11ac0*/  FMNMX.FTZ R2, R153, R2, !PT ;  /* 0x0000000299027209 */ /* 0x000fc80007810000 */
[----:B------:R-:W-:Y:S02]  /*11ad0*/  FMNMX.FTZ R3, R155, R2, !PT ;  /* 0x000000029b037209 */ /* 0x000fe40007810000 */
[----:B------:R-:W-:Y:S01]  /*11ae0*/  FMNMX.FTZ R2, R200, R0, !PT ;  /* 0x00000000c8027209 */ /* 0x000fe20007810000 */
[--C-:B------:R-:W-:Y:S01]  /*11af0*/  FFMA.FTZ R0, R23, c[0x0][0x2d0], -R7.reuse ;  /* 0x0000b40017007a23 */ /* 0x100fe20000010807 */
[----:B------:R-:W-:Y:S01]  /*11b00*/  FMNMX.FTZ R3, R162, R3, !PT ;  /* 0x00000003a2037209 */ /* 0x000fe20007810000 */
[----:B-1----:R-:W-:Y:S01]  /*11b10*/  FFMA.FTZ R4, R22, c[0x0][0x2d0], -R7 ;  /* 0x0000b40016047a23 */ /* 0x002fe20000010807 */
[----:B------:R-:W-:Y:S01]  /*11b20*/  FMNMX.FTZ R2, R212, R2, !PT ;  /* 0x00000002d4027209 */ /* 0x000fe20007810000 */
[----:B------:R1:W-:Y:S01]  /*11b30*/  MUFU.EX2 R178, R0 ;  /* 0x0000000000b27308 */ /* 0x0003e20000000800 */
[----:B------:R-:W-:Y:S02]  /*11b40*/  FMNMX.FTZ R3, R170, R3, !PT ;  /* 0x00000003aa037209 */ /* 0x000fe40007810000 */
[----:B------:R-:W-:-:S02]  /*11b50*/  FMNMX.FTZ R2, R208, R2, !PT ;  /* 0x00000002d0027209 */ /* 0x000fc40007810000 */
[----:B------:R-:W-:Y:S02]  /*11b60*/  FMNMX.FTZ R3, R171, R3, !PT ;  /* 0x00000003ab037209 */ /* 0x000fe40007810000 */
[----:B--2---:R-:W-:Y:S01]  /*11b70*/  F2FP.BF16.PACK_AB R11, R215, R239 ;  /* 0x000000efd70b723e */ /* 0x004fe200000010ff */
[----:B------:R-:W2:Y:S01]  /*11b80*/  MUFU.EX2 R156, R4 ;  /* 0x00000004009c7308 */ /* 0x000ea20000000800 */
[----:B------:R-:W-:-:S04]  /*11b90*/  FMNMX.FTZ R3, R188, R3, !PT ;  /* 0x00000003bc037209 */ /* 0x000fc80007810000 */
[----:B------:R-:W-:Y:S01]  /*11ba0*/  FMNMX.FTZ R3, R183, R3, !PT ;  /* 0x00000003b7037209 */ /* 0x000fe20007810000 */
[C---:B------:R-:W-:Y:S01]  /*11bb0*/  HMMA.16816.F32.BF16 R32, R8.reuse, R68, RZ ;  /* 0x000000440820723c */ /* 0x040fe200000418ff */
[----:B-1----:R-:W-:Y:S02]  /*11bc0*/  FFMA.FTZ R0, R24, c[0x0][0x2d0], -R7 ;  /* 0x0000b40018007a23 */ /* 0x002fe40000010807 */
[----:B------:R-:W-:Y:S02]  /*11bd0*/  FMNMX.FTZ R3, R196, R3, !PT ;  /* 0x00000003c4037209 */ /* 0x000fe40007810000 */
[----:B------:R1:W-:Y:S02]  /*11be0*/  MUFU.EX2 R245, R0 ;  /* 0x0000000000f57308 */ /* 0x0003e40000000800 */
[----:B------:R-:W-:Y:S01]  /*11bf0*/  FMNMX.FTZ R3, R197, R3, !PT ;  /* 0x00000003c5037209 */ /* 0x000fe20007810000 */
[----:B------:R-:W-:Y:S01]  /*11c00*/  HMMA.16816.F32.BF16 R28, R8, R72, RZ ;  /* 0x00000048081c723c */ /* 0x000fe200000418ff */
[----:B--2---:R-:W-:-:S02]  /*11c10*/  F2FP.BF16.PACK_AB R12, R178, R156 ;  /* 0x0000009cb20c723e */ /* 0x004fc400000010ff */
[----:B------:R-:W-:-:S04]  /*11c20*/  FMNMX.FTZ R3, R193, R3, !PT ;  /* 0x00000003c1037209 */ /* 0x000fc80007810000 */
[----:B------:R-:W-:Y:S01]  /*11c30*/  FMNMX.FTZ R3, R194, R3, !PT ;  /* 0x00000003c2037209 */ /* 0x000fe20007810000 */
[C---:B------:R-:W-:Y:S03]  /*11c40*/  HMMA.16816.F32.BF16 R16, R8.reuse, R80, RZ ;  /* 0x000000500810723c */ /* 0x040fe600000418ff */
[----:B------:R-:W-:Y:S02]  /*11c50*/  FMNMX.FTZ R3, R184, R3, !PT ;  /* 0x00000003b8037209 */ /* 0x000fe40007810000 */
[----:B-1----:R-:W-:Y:S01]  /*11c60*/  FMNMX.FTZ R0, R211, R2, !PT ;  /* 0x00000002d3007209 */ /* 0x002fe20007810000 */
[----:B------:R-:W-:Y:S01]  /*11c70*/  FFMA.FTZ R2, R26, c[0x0][0x2d0], -R7 ;  /* 0x0000b4001a027a23 */ /* 0x000fe20000010807 */
[----:B------:R-:W-:Y:S01]  /*11c80*/  FMNMX.FTZ R3, R185, R3, !PT ;  /* 0x00000003b9037209 */ /* 0x000fe20007810000 */
[----:B------:R-:W-:Y:S01]  /*11c90*/  HMMA.16816.F32.BF16 R20, R8, R70, RZ ;  /* 0x000000460814723c */ /* 0x000fe200000418ff */
[----:B------:R-:W-:Y:S01]  /*11ca0*/  FMNMX.FTZ R0, R205, R0, !PT ;  /* 0x00000000cd007209 */ /* 0x000fe20007810000 */
[----:B------:R1:W2:Y:S01]  /*11cb0*/  MUFU.EX2 R247, R2 ;  /* 0x0000000200f77308 */ /* 0x0002a20000000800 */
[----:B------:R-:W-:-:S02]  /*11cc0*/  FMNMX.FTZ R3, R186, R3, !PT ;  /* 0x00000003ba037209 */ /* 0x000fc40007810000 */
[----:B------:R-:W-:Y:S02]  /*11cd0*/  FMNMX.FTZ R0, R207, R0, !PT ;  /* 0x00000000cf007209 */ /* 0x000fe40007810000 */
[----:B------:R-:W-:Y:S02]  /*11ce0*/  FMNMX.FTZ R3, R187, R3, !PT ;  /* 0x00000003bb037209 */ /* 0x000fe40007810000 */
[----:B------:R-:W-:-:S03]  /*11cf0*/  FMNMX.FTZ R0, R210, R0, !PT ;  /* 0x00000000d2007209 */ /* 0x000fc60007810000 */
[----:B------:R-:W3:Y:S01]  /*11d00*/  SHFL.BFLY PT, R5, R3, 0x2, 0x1f ;  /* 0x0c401f0003057f89 */ /* 0x000ee200000e0000 */
[----:B------:R-:W-:-:S04]  /*11d10*/  FMNMX.FTZ R0, R206, R0, !PT ;  /* 0x00000000ce007209 */ /* 0x000fc80007810000 */
[----:B------:R-:W-:Y:S01]  /*11d20*/  FMNMX.FTZ R0, R209, R0, !PT ;  /* 0x00000000d1007209 */ /* 0x000fe20007810000 */
[----:B-1----:R-:W-:Y:S01]  /*11d30*/  FFMA.FTZ R2, R25, c[0x0][0x2d0], -R6 ;  /* 0x0000b40019027a23 */ /* 0x002fe20000010806 */
[----:B--2---:R-:W-:-:S03]  /*11d40*/  F2FP.BF16.PACK_AB R14, R247, R245 ;  /* 0x000000f5f70e723e */ /* 0x004fc600000010ff */
[----:B------:R-:W1:Y:S01]  /*11d50*/  SHFL.BFLY PT, R4, R0, 0x2, 0x1f ;  /* 0x0c401f0000047f89 */ /* 0x000e6200000e0000 */
[----:B------:R2:W-:Y:S01]  /*11d60*/  MUFU.EX2 R173, R2 ;  /* 0x0000000200ad7308 */ /* 0x0005e20000000800 */
[----:B---3--:R-:W-:Y:S01]  /*11d70*/  FMNMX.FTZ R3, R3, R5, !PT ;  /* 0x0000000503037209 */ /* 0x008fe20007810000 */
[----:B--2---:R-:W-:-:S04]  /*11d80*/  FFMA.FTZ R2, R27, c[0x0][0x2d0], -R6 ;  /* 0x0000b4001b027a23 */ /* 0x004fc80000010806 */
[----:B------:R-:W2:Y:S01]  /*11d90*/  SHFL.BFLY PT, R5, R3, 0x1, 0x1f ;  /* 0x0c201f0003057f89 */ /* 0x000ea200000e0000 */
[----:B------:R-:W-:Y:S01]  /*11da0*/  HMMA.16816.F32.BF16 R24, R8, R76, RZ ;  /* 0x0000004c0818723c */ /* 0x000fe200000418ff */
[----:B------:R3:W4:Y:S01]  /*11db0*/  MUFU.EX2 R244, R2 ;  /* 0x0000000200f47308 */ /* 0x0007220000000800 */
[----:B-1----:R-:W-:-:S05]  /*11dc0*/  FMNMX.FTZ R0, R0, R4, !PT ;  /* 0x0000000400007209 */ /* 0x002fca0007810000 */
[----:B------:R-:W1:Y:S01]  /*11dd0*/  SHFL.BFLY PT, R4, R0, 0x1, 0x1f ;  /* 0x0c201f0000047f89 */ /* 0x000e6200000e0000 */
[----:B---3--:R-:W-:Y:S01]  /*11de0*/  FFMA.FTZ R2, R36, c[0x0][0x2d0], -R6 ;  /* 0x0000b40024027a23 */ /* 0x008fe20000010806 */
[----:B----4-:R-:W-:-:S03]  /*11df0*/  F2FP.BF16.PACK_AB R13, R244, R173 ;  /* 0x000000adf40d723e */ /* 0x010fc600000010ff */
[----:B------:R3:W-:Y:S01]  /*11e00*/  MUFU.EX2 R143, R2 ;  /* 0x00000002008f7308 */ /* 0x0007e20000000800 */
[----:B--2---:R-:W-:Y:S01]  /*11e10*/  FMNMX.FTZ R3, R5, R3, !PT ;  /* 0x0000000305037209 */ /* 0x004fe20007810000 */
[----:B------:R-:W-:Y:S01]  /*11e20*/  IMAD.MOV.U32 R5, RZ, RZ, R178 ;  /* 0x000000ffff057224 */ /* 0x000fe200078e00b2 */
[----:B-1----:R-:W-:Y:S01]  /*11e30*/  FMNMX.FTZ R128, R0, R4, !PT ;  /* 0x0000000400807209 */ /* 0x002fe20007810000 */
[--C-:B------:R-:W-:Y:S02]  /*11e40*/  FFMA.FTZ R0, R90, c[0x0][0x2d0], -R6.reuse ;  /* 0x0000b4005a007a23 */ /* 0x100fe40000010806 */
[--C-:B---3--:R-:W-:Y:S01]  /*11e50*/  FFMA.FTZ R2, R37, c[0x0][0x2d0], -R6.reuse ;  /* 0x0000b40025027a23 */ /* 0x108fe20000010806 */
[----:B------:R-:W-:Y:S01]  /*11e60*/  FSETP.NEU.FTZ.AND P0, PT, R128, -INF , PT ;  /* 0xff8000008000780b */ /* 0x000fe20003f1d000 */
[----:B------:R1:W-:Y:S08]  /*11e70*/  MUFU.EX2 R246, R0 ;  /* 0x0000000000f67308 */ /* 0x0003f00000000800 */
[----:B------:R2:W3:Y:S01]  /*11e80*/  MUFU.EX2 R157, R2 ;  /* 0x00000002009d7308 */ /* 0x0004e20000000800 */
[----:B-1----:R-:W-:-:S07]  /*11e90*/  FFMA.FTZ R0, R92, c[0x0][0x2d0], -R6 ;  /* 0x0000b4005c007a23 */ /* 0x002fce0000010806 */
[----:B------:R-:W-:Y:S01]  /*11ea0*/  MUFU.EX2 R213, R0 ;  /* 0x0000000000d57308 */ /* 0x000fe20000000800 */
[--C-:B--2---:R-:W-:Y:S01]  /*11eb0*/  FFMA.FTZ R2, R38, c[0x0][0x2d0], -R7.reuse ;  /* 0x0000b40026027a23 */ /* 0x104fe20000010807 */
[----:B---3--:R-:W-:Y:S01]  /*11ec0*/  F2FP.BF16.PACK_AB R15, R157, R143 ;  /* 0x0000008f9d0f723e */ /* 0x008fe200000010ff */
[----:B------:R-:W-:Y:S05]  /*11ed0*/  HMMA.16816.F32.BF16 R36, R8, R74, RZ ;  /* 0x0000004a0824723c */ /* 0x000fea00000418ff */
[----:B------:R1:W-:Y:S03]  /*11ee0*/  MUFU.EX2 R142, R2 ;  /* 0x00000002008e7308 */ /* 0x0003e60000000800 */
[C---:B------:R-:W-:Y:S08]  /*11ef0*/  HMMA.16816.F32.BF16 R48, R12.reuse, R64, R32 ;  /* 0x000000400c30723c */ /* 0x040ff00000041820 */
[----:B------:R-:W-:Y:S01]  /*11f00*/  HMMA.16816.F32.BF16 R32, R12, R56, R24 ;  /* 0x000000380c20723c */ /* 0x000fe20000041818 */
[----:B-1----:R-:W-:-:S04]  /*11f10*/  FFMA.FTZ R2, R40, c[0x0][0x2d0], -R7 ;  /* 0x0000b40028027a23 */ /* 0x002fc80000010807 */
[----:B------:R1:W2:Y:S03]  /*11f20*/  MUFU.EX2 R147, R2 ;  /* 0x0000000200937308 */ /* 0x0002a60000000800 */
[C---:B------:R-:W-:Y:S08]  /*11f30*/  HMMA.16816.F32.BF16 R40, R8.reuse, R78, RZ ;  /* 0x0000004e0828723c */ /* 0x040ff000000418ff */
[----:B------:R-:W-:Y:S01]  /*11f40*/  HMMA.16816.F32.BF16 R8, R8, R82, RZ ;  /* 0x000000520808723c */ /* 0x000fe200000418ff */
[----:B-1----:R-:W-:-:S07]  /*11f50*/  FFMA.FTZ R2, R44, c[0x0][0x2d0], -R7 ;  /* 0x0000b4002c027a23 */ /* 0x002fce0000010807 */
[C---:B------:R-:W-:Y:S01]  /*11f60*/  HMMA.16816.F32.BF16 R24, R12.reuse, R66, R20 ;  /* 0x000000420c18723c */ /* 0x040fe20000041814 */
[----:B------:R1:W-:Y:S07]  /*11f70*/  MUFU.EX2 R248, R2 ;  /* 0x0000000200f87308 */ /* 0x0003ee0000000800 */
[----:B------:R-:W-:Y:S01]  /*11f80*/  HMMA.16816.F32.BF16 R20, R12, R62, R36 ;  /* 0x0000003e0c14723c */ /* 0x000fe20000041824 */
[----:B-1----:R-:W-:-:S07]  /*11f90*/  FFMA.FTZ R2, R45, c[0x0][0x2d0], -R7 ;  /* 0x0000b4002d027a23 */ /* 0x002fce0000010807 */
[C---:B------:R-:W-:Y:S01]  /*11fa0*/  HMMA.16816.F32.BF16 R44, R12.reuse, R60, R28 ;  /* 0x0000003c0c2c723c */ /* 0x040fe2000004181c */
[----:B------:R1:W3:Y:S07]  /*11fb0*/  MUFU.EX2 R249, R2 ;  /* 0x0000000200f97308 */ /* 0x0002ee0000000800 */
[C---:B------:R-:W-:Y:S08]  /*11fc0*/  HMMA.16816.F32.BF16 R28, R12.reuse, R52, R16 ;  /* 0x000000340c1c723c */ /* 0x040ff00000041810 */
[----:B------:R-:W-:Y:S01]  /*11fd0*/  HMMA.16816.F32.BF16 R16, R12, R58, R40 ;  /* 0x0000003a0c10723c */ /* 0x000fe20000041828 */
[----:B-1----:R-:W-:-:S04]  /*11fe0*/  FFMA.FTZ R2, R88, c[0x0][0x2d0], -R6 ;  /* 0x0000b40058027a23 */ /* 0x002fc80000010806 */
[----:B------:R1:W-:Y:S03]  /*11ff0*/  MUFU.EX2 R175, R2 ;  /* 0x0000000200af7308 */ /* 0x0003e60000000800 */
[----:B------:R-:W-:Y:S07]  /*12000*/  HMMA.16816.F32.BF16 R12, R12, R54, R8 ;  /* 0x000000360c0c723c */ /* 0x000fee0000041808 */
[----:B--2---:R-:W-:-:S02]  /*12010*/  F2FP.BF16.PACK_AB R8, R147, R142 ;  /* 0x0000008e9308723e */ /* 0x004fc400000010ff */
[----:B---3--:R-:W-:Y:S02]  /*12020*/  F2FP.BF16.PACK_AB R10, R249, R248 ;  /* 0x000000f8f90a723e */ /* 0x008fe400000010ff */
[----:B------:R-:W-:Y:S01]  /*12030*/  F2FP.BF16.PACK_AB R11, R213, R246 ;  /* 0x000000f6d50b723e */ /* 0x000fe200000010ff */
[----:B-1----:R-:W-:-:S04]  /*12040*/  FFMA.FTZ R2, R89, c[0x0][0x2d0], -R6 ;  /* 0x0000b40059027a23 */ /* 0x002fc80000010806 */
[----:B------:R1:W2:Y:S02]  /*12050*/  MUFU.EX2 R174, R2 ;  /* 0x0000000200ae7308 */ /* 0x0002a40000000800 */
[----:B-1----:R-:W-:Y:S01]  /*12060*/  FMUL.FTZ R2, R128, c[0x0][0x2d0] ;  /* 0x0000b40080027a20 */ /* 0x002fe20000410000 */
[----:B--2---:R-:W-:-:S04]  /*12070*/  F2FP.BF16.PACK_AB R9, R174, R175 ;  /* 0x000000afae09723e */ /* 0x004fc800000010ff */
[----:B------:R-:W-:Y:S02]  /*12080*/  FSEL R2, R2, RZ, P0 ;  /* 0x000000ff02027208 */ /* 0x000fe40000000000 */
[----:B------:R-:W-:Y:S01]  /*12090*/  FSETP.NEU.FTZ.AND P0, PT, R3, -INF , PT ;  /* 0xff8000000300780b */ /* 0x000fe20003f1d000 */
[C---:B------:R-:W-:Y:S02]  /*120a0*/  HMMA.16816.F32.BF16 R100, R8.reuse, R124, R48 ;  /* 0x0000007c0864723c */ /* 0x040fe40000041830 */
[--C-:B------:R-:W-:Y:S02]  /*120b0*/  FFMA.FTZ R0, R91, c[0x0][0x2d0], -R2.reuse ;  /* 0x0000b4005b007a23 */ /* 0x100fe40000010802 */
[----:B------:R-:W-:Y:S02]  /*120c0*/  FFMA.FTZ R4, R95, c[0x0][0x2d0], -R2 ;  /* 0x0000b4005f047a23 */ /* 0x000fe40000010802 */
[----:B------:R1:W-:Y:S01]  /*120d0*/  MUFU.EX2 R221, R0 ;  /* 0x0000000000dd7308 */ /* 0x0003e20000000800 */
[----:B------:R-:W-:Y:S01]  /*120e0*/  IMAD.MOV.U32 R51, RZ, RZ, R142 ;  /* 0x000000ffff337224 */ /* 0x000fe200078e008e */
[C---:B------:R-:W-:Y:S06]  /*120f0*/  HMMA.16816.F32.BF16 R104, R8.reuse, R120, R44 ;  /* 0x000000780868723c */ /* 0x040fec000004182c */
[----:B------:R-:W-:Y:S02]  /*12100*/  MUFU.EX2 R172, R4 ;  /* 0x0000000400ac7308 */ /* 0x000fe40000000800 */
[----:B------:R-:W-:Y:S01]  /*12110*/  HMMA.16816.F32.BF16 R108, R8, R132, R32 ;  /* 0x00000084086c723c */ /* 0x000fe20000041820 */
[----:B-1----:R-:W-:-:S07]  /*12120*/  FFMA.FTZ R0, R93, c[0x0][0x2d0], -R2 ;  /* 0x0000b4005d007a23 */ /* 0x002fce0000010802 */
[C---:B------:R-:W-:Y:S01]  /*12130*/  HMMA.16816.F32.BF16 R116, R8.reuse, R136, R28 ;  /* 0x000000880874723c */ /* 0x040fe2000004181c */
[----:B------:R1:W2:Y:S07]  /*12140*/  MUFU.EX2 R222, R0 ;  /* 0x0000000000de7308 */ /* 0x0002ae0000000800 */
[C---:B------:R-:W-:Y:S08]  /*12150*/  HMMA.16816.F32.BF16 R44, R8.reuse, R126, R24 ;  /* 0x0000007e082c723c */ /* 0x040ff00000041818 */
[----:B------:R-:W-:Y:S01]  /*12160*/  HMMA.16816.F32.BF16 R88, R8, R134, R16 ;  /* 0x000000860858723c */ /* 0x000fe20000041810 */
[----:B-1----:R-:W-:-:S04]  /*12170*/  FFMA.FTZ R0, R94, c[0x0][0x2d0], -R2 ;  /* 0x0000b4005e007a23 */ /* 0x002fc80000010802 */
[----:B------:R1:W3:Y:S03]  /*12180*/  MUFU.EX2 R241, R0 ;  /* 0x0000000000f17308 */ /* 0x0002e60000000800 */
[----:B------:R-:W-:Y:S01]  /*12190*/  HMMA.16816.F32.BF16 R92, R8, R138, R12 ;  /* 0x0000008a085c723c */ /* 0x000fe2000004180c */
[----:B-1----:R-:W-:-:S05]  /*121a0*/  FMUL.FTZ R0, R3, c[0x0][0x2d0] ;  /* 0x0000b40003007a20 */ /* 0x002fca0000410000 */
[----:B------:R-:W-:-:S05]  /*121b0*/  FSEL R0, R0, RZ, P0 ;  /* 0x000000ff00007208 */ /* 0x000fca0000000000 */
[----:B------:R-:W-:-:S04]  /*121c0*/  FFMA.FTZ R4, R84, c[0x0][0x2d0], -R0 ;  /* 0x0000b40054047a23 */ /* 0x000fc80000010800 */
[----:B------:R1:W-:Y:S02]  /*121d0*/  MUFU.EX2 R182, R4 ;  /* 0x0000000400b67308 */ /* 0x0003e40000000800 */
[----:B-1----:R-:W-:-:S06]  /*121e0*/  FFMA.FTZ R4, R85, c[0x0][0x2d0], -R0 ;  /* 0x0000b40055047a23 */ /* 0x002fcc0000010800 */
[----:B------:R1:W4:Y:S02]  /*121f0*/  MUFU.EX2 R181, R4 ;  /* 0x0000000400b57308 */ /* 0x0003240000000800 */
[----:B-1----:R-:W-:-:S06]  /*12200*/  FFMA.FTZ R4, R86, c[0x0][0x2d0], -R0 ;  /* 0x0000b40056047a23 */ /* 0x002fcc0000010800 */
[----:B------:R1:W-:Y:S02]  /*12210*/  MUFU.EX2 R242, R4 ;  /* 0x0000000400f27308 */ /* 0x0003e40000000800 */
[----:B-1----:R-:W-:Y:S02]  /*12220*/  FFMA.FTZ R4, R87, c[0x0][0x2d0], -R0 ;  /* 0x0000b40057047a23 */ /* 0x002fe40000010800 */
[----:B------:R-:W-:Y:S04]  /*12230*/  HMMA.16816.F32.BF16 R84, R8, R122, R20 ;  /* 0x0000007a0854723c */ /* 0x000fe80000041814 */
[----:B------:R1:W1:Y:S03]  /*12240*/  MUFU.EX2 R180, R4 ;  /* 0x0000000400b47308 */ /* 0x0002660000000800 */
[----:B--2---:R-:W-:-:S02]  /*12250*/  F2FP.BF16.PACK_AB R8, R222, R221 ;  /* 0x000000ddde08723e */ /* 0x004fc400000010ff */
[----:B---3--:R-:W-:Y:S02]  /*12260*/  F2FP.BF16.PACK_AB R10, R172, R241 ;  /* 0x000000f1ac0a723e */ /* 0x008fe400000010ff */
[----:B----4-:R-:W-:Y:S01]  /*12270*/  F2FP.BF16.PACK_AB R9, R181, R182 ;  /* 0x000000b6b509723e */ /* 0x010fe200000010ff */
[----:B-1----:R-:W-:Y:S01]  /*12280*/  FFMA.FTZ R4, R112, c[0x0][0x2d0], -R2 ;  /* 0x0000b40070047a23 */ /* 0x002fe20000010802 */
[----:B------:R-:W-:-:S03]  /*12290*/  F2FP.BF16.PACK_AB R11, R180, R242 ;  /* 0x000000f2b40b723e */ /* 0x000fc600000010ff */
[----:B------:R1:W-:Y:S04]  /*122a0*/  MUFU.EX2 R176, R4 ;  /* 0x0000000400b07308 */ /* 0x0003e80000000800 */
[C---:B------:R-:W-:Y:S08]  /*122b0*/  HMMA.16816.F32.BF16 R16, R8.reuse, R76, RZ ;  /* 0x0000004c0810723c */ /* 0x040ff000000418ff */
[----:B------:R-:W-:Y:S01]  /*122c0*/  HMMA.16816.F32.BF16 R32, R8, R78, RZ ;  /* 0x0000004e0820723c */ /* 0x000fe200000418ff */
[----:B-1----:R-:W-:-:S06]  /*122d0*/  FFMA.FTZ R4, R113, c[0x0][0x2d0], -R2 ;  /* 0x0000b40071047a23 */ /* 0x002fcc0000010802 */
[----:B------:R-:W-:Y:S01]  /*122e0*/  MOV R79, R143 ;  /* 0x0000008f004f7202 */ /* 0x000fe20000000f00 */
[----:B------:R1:W2:Y:S01]  /*122f0*/  MUFU.EX2 R179, R4 ;  /* 0x0000000400b37308 */ /* 0x0002a20000000800 */
[C---:B------:R-:W-:Y:S08]  /*12300*/  HMMA.16816.F32.BF16 R24, R8.reuse, R72, RZ ;  /* 0x000000480818723c */ /* 0x040ff000000418ff */
        /* <DEDUP_REMOVED lines=8> */
[----:B------:R1:W2:Y:S03]  /*12390*/  MUFU.EX2 R50, R4 ;  /* 0x0000000400327308 */ /* 0x0002a60000000800 */
[----:B------:R-:W-:Y:S01]  /*123a0*/  HMMA.16816.F32.BF16 R20, R8, R82, RZ ;  /* 0x000000520814723c */ /* 0x000fe200000418ff */
[----:B-1----:R-:W-:-:S06]  /*123b0*/  FFMA.FTZ R4, R96, c[0x0][0x2d0], -R0 ;  /* 0x0000b40060047a23 */ /* 0x002fcc0000010800 */
[----:B--2---:R-:W-:Y:S01]  /*123c0*/  F2FP.BF16.PACK_AB R10, R50, R225 ;  /* 0x000000e1320a723e */ /* 0x004fe200000010ff */
[----:B------:R-:W-:Y:S01]  /*123d0*/  IMAD.MOV.U32 R96, RZ, RZ, R176 ;  /* 0x000000ffff607224 */ /* 0x000fe200078e00b0 */
[----:B------:R1:W-:Y:S04]  /*123e0*/  MUFU.EX2 R177, R4 ;  /* 0x0000000400b17308 */ /* 0x0003e80000000800 */
[----:B------:R-:W-:Y:S01]  /*123f0*/  F2FP.BF16.PACK_AB R8, R76, R96 ;  /* 0x000000604c08723e */ /* 0x000fe200000010ff */
        /* <DEDUP_REMOVED lines=11> */
[----:B--2---:R-:W-:-:S05]  /*124b0*/  F2FP.BF16.PACK_AB R11, R178, R179 ;  /* 0x000000b3b20b723e */ /* 0x004fca00000010ff */
[----:B------:R1:W2:Y:S02]  /*124c0*/  MUFU.EX2 R49, R4 ;  /* 0x0000000400317308 */ /* 0x0002a40000000800 */
[C---:B------:R-:W-:Y:S07]  /*124d0*/  HMMA.16816.F32.BF16 R156, R8.reuse, R60, R24 ;  /* 0x0000003c089c723c */ /* 0x040fee0000041818 */
[----:B------:R-:W-:Y:S01]  /*124e0*/  IMAD.MOV.U32 R24, RZ, RZ, R50 ;  /* 0x000000ffff187224 */ /* 0x000fe200078e0032 */
[----:B------:R-:W-:Y:S01]  /*124f0*/  MOV R60, R247 ;  /* 0x000000f7003c7202 */ /* 0x000fe20000000f00 */
[----:B------:R-:W-:Y:S01]  /*12500*/  IMAD.MOV.U32 R61, RZ, RZ, R51 ;  /* 0x000000ffff3d7224 */ /* 0x000fe200078e0033 */
[----:B------:R-:W-:Y:S01]  /*12510*/  HMMA.16816.F32.BF16 R68, R8, R66, R40 ;  /* 0x000000420844723c */ /* 0x000fe20000041828 */
[----:B------:R-:W-:Y:S01]  /*12520*/  IMAD.MOV.U32 R25, RZ, RZ, R97 ;  /* 0x000000ffff197224 */ /* 0x000fe200078e0061 */
[----:B------:R-:W-:Y:S01]  /*12530*/  MOV R26, R96 ;  /* 0x00000060001a7202 */ /* 0x000fe20000000f00 */
[----:B-1----:R-:W-:-:S02]  /*12540*/  FFMA.FTZ R4, R141, c[0x0][0x2d0], -R7 ;  /* 0x0000b4008d047a23 */ /* 0x002fc40000010807 */
[----:B------:R-:W-:Y:S02]  /*12550*/  IMAD.MOV.U32 R27, RZ, RZ, R5 ;  /* 0x000000ffff1b7224 */ /* 0x000fe400078e0005 */
[----:B------:R1:W-:Y:S01]  /*12560*/  MUFU.EX2 R78, R4 ;  /* 0x00000004004e7308 */ /* 0x0003e20000000800 */
[----:B------:R-:W-:Y:S01]  /*12570*/  HMMA.16816.F32.BF16 R140, R8, R64, R28 ;  /* 0x00000040088c723c */ /* 0x000fe2000004181c */
[----:B------:R-:W-:Y:S01]  /*12580*/  LDSM.16.MT88.4 R64, [R217+0x1900] ;  /* 0x00190000d940783b */ /* 0x000fe20000004200 */
[----:B------:R-:W-:-:S05]  /*12590*/  IMAD.MOV.U32 R5, RZ, RZ, R245 ;  /* 0x000000ffff057224 */ /* 0x000fca00078e00f5 */
[----:B------:R-:W-:Y:S01]  /*125a0*/  MOV R28, R248 ;  /* 0x000000f8001c7202 */ /* 0x000fe20000000f00 */
[----:B------:R-:W-:Y:S01]  /*125b0*/  IMAD.MOV.U32 R30, RZ, RZ, R98 ;  /* 0x000000ffff1e7224 */ /* 0x000fe200078e0062 */
[----:B------:R-:W-:Y:S01]  /*125c0*/  MOV R31, R99 ;  /* 0x00000063001f7202 */ /* 0x000fe20000000f00 */
[----:B------:R-:W-:Y:S01]  /*125d0*/  IMAD.MOV.U32 R29, RZ, RZ, R246 ;  /* 0x000000ffff1d7224 */ /* 0x000fe200078e00f6 */
[----:B------:R-:W-:Y:S01]  /*125e0*/  HMMA.16816.F32.BF16 R96, R8, R54, R20 ;  /* 0x000000360860723c */ /* 0x000fe20000041814 */
[----:B-1----:R-:W-:-:S04]  /*125f0*/  FFMA.FTZ R4, R144, c[0x0][0x2d0], -R7 ;  /* 0x0000b40090047a23 */ /* 0x002fc80000010807 */
[----:B------:R1:W-:Y:S03]  /*12600*/  MUFU.EX2 R77, R4 ;  /* 0x00000004004d7308 */ /* 0x0003e60000000800 */
[C---:B------:R-:W-:Y:S08]  /*12610*/  HMMA.16816.F32.BF16 R112, R8.reuse, R56, R16 ;  /* 0x000000380870723c */ /* 0x040ff00000041810 */
[----:B------:R-:W-:Y:S01]  /*12620*/  HMMA.16816.F32.BF16 R72, R8, R62, R36 ;  /* 0x0000003e0848723c */ /* 0x000fe20000041824 */
[----:B-1----:R-:W-:-:S07]  /*12630*/  FFMA.FTZ R4, R145, c[0x0][0x2d0], -R7 ;  /* 0x0000b40091047a23 */ /* 0x002fce0000010807 */
[C---:B------:R-:W-:Y:S01]  /*12640*/  HMMA.16816.F32.BF16 R80, R8.reuse, R58, R32 ;  /* 0x0000003a0850723c */ /* 0x040fe20000041820 */
[----:B------:R-:W-:Y:S01]  /*12650*/  IMAD.MOV.U32 R63, RZ, RZ, R61 ;  /* 0x000000ffff3f7224 */ /* 0x000fe200078e003d */
[----:B------:R-:W-:Y:S01]  /*12660*/  LDSM.16.MT88.4 R56, [R218+0x1900] ;  /* 0x00190000da38783b */ /* 0x000fe20000004200 */
[----:B------:R1:W3:Y:S01]  /*12670*/  MUFU.EX2 R48, R4 ;  /* 0x0000000400307308 */ /* 0x0002e20000000800 */
[----:B------:R-:W-:Y:S02]  /*12680*/  IMAD.MOV.U32 R62, RZ, RZ, R24 ;  /* 0x000000ffff3e7224 */ /* 0x000fe400078e0018 */
[----:B-1----:R-:W-:Y:S02]  /*12690*/  FFMA.FTZ R4, R146, c[0x0][0x2d0], -R7 ;  /* 0x0000b40092047a23 */ /* 0x002fe40000010807 */
[----:B------:R-:W-:Y:S01]  /*126a0*/  HMMA.16816.F32.BF16 R144, R8, R52, R12 ;  /* 0x000000340890723c */ /* 0x000fe2000004180c */
[----:B------:R-:W-:Y:S02]  /*126b0*/  LDSM.16.MT88.4 R52, [R219+0x1900] ;  /* 0x00190000db34783b */ /* 0x000fe40000004200 */
[----:B------:R1:W-:Y:S04]  /*126c0*/  MUFU.EX2 R252, R4 ;  /* 0x0000000400fc7308 */ /* 0x0003e80000000800 */
[----:B--2---:R-:W-:Y:S01]  /*126d0*/  IMAD.MOV.U32 R12, RZ, RZ, R49 ;  /* 0x000000ffff0c7224 */ /* 0x004fe200078e0031 */
[----:B------:R-:W-:Y:S01]  /*126e0*/  MOV R15, R30 ;  /* 0x0000001e000f7202 */ /* 0x000fe20000000f00 */
[----:B------:R-:W-:-:S02]  /*126f0*/  IMAD.MOV.U32 R13, RZ, RZ, R28 ;  /* 0x000000ffff0d7224 */ /* 0x000fc400078e001c */
[----:B------:R-:W-:Y:S02]  /*12700*/  IMAD.MOV.U32 R14, RZ, RZ, R29 ;  /* 0x000000ffff0e7224 */ /* 0x000fe400078e001d */
[----:B-1----:R-:W-:Y:S01]  /*12710*/  FFMA.FTZ R4, R131, c[0x0][0x2d0], -R6 ;  /* 0x0000b40083047a23 */ /* 0x002fe20000010806 */
[----:B------:R-:W-:-:S03]  /*12720*/  MOV R131, R27 ;  /* 0x0000001b00837202 */ /* 0x000fc60000000f00 */
[----:B------:R1:W-:Y:S02]  /*12730*/  MUFU.EX2 R251, R4 ;  /* 0x0000000400fb7308 */ /* 0x0003e40000000800 */
[----:B-1----:R-:W-:Y:S02]  /*12740*/  FFMA.FTZ R4, R149, c[0x0][0x2d0], -R6 ;  /* 0x0000b40095047a23 */ /* 0x002fe40000010806 */
[----:B------:R-:W-:-:S04]  /*12750*/  IMAD.MOV.U32 R149, RZ, RZ, R26 ;  /* 0x000000ffff957224 */ /* 0x000fc800078e001a */
[----:B------:R1:W2:Y:S02]  /*12760*/  MUFU.EX2 R250, R4 ;  /* 0x0000000400fa7308 */ /* 0x0002a40000000800 */
[--C-:B-1----:R-:W-:Y:S01]  /*12770*/  FFMA.FTZ R4, R148, c[0x0][0x2d0], -R6.reuse ;  /* 0x0000b40094047a23 */ /* 0x102fe20000010806 */
[----:B---3--:R-:W-:Y:S02]  /*12780*/  MOV R148, R48 ;  /* 0x0000003000947202 */ /* 0x008fe40000000f00 */
[----:B------:R-:W1:Y:S03]  /*12790*/  LDSM.16.MT88.4 R48, [R220+0x1900] ;  /* 0x00190000dc30783b */ /* 0x000e660000004200 */
[----:B------:R3:W-:Y:S01]  /*127a0*/  MUFU.EX2 R247, R4 ;  /* 0x0000000400f77308 */ /* 0x0007e20000000800 */
[----:B--2---:R-:W-:Y:S02]  /*127b0*/  F2FP.BF16.PACK_AB R9, R250, R251 ;  /* 0x000000fbfa09723e */ /* 0x004fe400000010ff */
[----:B------:R-:W-:Y:S01]  /*127c0*/  F2FP.BF16.PACK_AB R10, R148, R77 ;  /* 0x0000004d940a723e */ /* 0x000fe200000010ff */
[----:B---3--:R-:W-:-:S02]  /*127d0*/  FFMA.FTZ R4, R150, c[0x0][0x2d0], -R6 ;  /* 0x0000b40096047a23 */ /* 0x008fc40000010806 */
[----:B------:R-:W-:Y:S02]  /*127e0*/  IMAD.MOV.U32 R150, RZ, RZ, R78 ;  /* 0x000000ffff967224 */ /* 0x000fe400078e004e */
[----:B------:R-:W-:Y:S02]  /*127f0*/  IMAD.MOV.U32 R78, RZ, RZ, R79 ;  /* 0x000000ffff4e7224 */ /* 0x000fe400078e004f */
[----:B------:R-:W-:Y:S01]  /*12800*/  IMAD.MOV.U32 R79, RZ, RZ, R249 ;  /* 0x000000ffff4f7224 */ /* 0x000fe200078e00f9 */
[----:B------:R-:W-:Y:S01]  /*12810*/  F2FP.BF16.PACK_AB R8, R150, R12 ;  /* 0x0000000c9608723e */ /* 0x000fe200000010ff */
[----:B------:R2:W3:Y:S01]  /*12820*/  MUFU.EX2 R249, R4 ;  /* 0x0000000400f97308 */ /* 0x0004e20000000800 */
[----:B------:R-:W-:Y:S01]  /*12830*/  IMAD.MOV.U32 R61, RZ, RZ, R78 ;  /* 0x000000ffff3d7224 */ /* 0x000fe200078e004e */
[----:B------:R-:W-:Y:S01]  /*12840*/  MOV R78, R242 ;  /* 0x000000f2004e7202 */ /* 0x000fe20000000f00 */
[----:B--2---:R-:W-:Y:S01]  /*12850*/  FFMA.FTZ R4, R164, c[0x0][0x2d0], -R7 ;  /* 0x0000b400a4047a23 */ /* 0x004fe20000010807 */
[----:B------:R-:W-:-:S02]  /*12860*/  MOV R164, R244 ;  /* 0x000000f400a47202 */ /* 0x000fc40000000f00 */
[----:B---3--:R-:W-:Y:S02]  /*12870*/  F2FP.BF16.PACK_AB R11, R249, R247 ;  /* 0x000000f7f90b723e */ /* 0x008fe400000010ff */
[----:B------:R2:W3:Y:S05]  /*12880*/  MUFU.EX2 R248, R4 ;  /* 0x0000000400f87308 */ /* 0x0004ea0000000800 */
[C---:B-1----:R-:W-:Y:S07]  /*12890*/  HMMA.16816.F32.BF16 R32, R8.reuse, R48, R104 ;  /* 0x000000300820723c */ /* 0x042fee0000041868 */
[----:B------:R-:W-:Y:S01]  /*128a0*/  IMAD.MOV.U32 R106, RZ, RZ, R77 ;  /* 0x000000ffff6a7224 */ /* 0x000fe200078e004d */
[----:B------:R-:W-:Y:S01]  /*128b0*/  MOV R105, R240 ;  /* 0x000000f000697202 */ /* 0x000fe20000000f00 */
[----:B------:R-:W-:Y:S01]  /*128c0*/  IMAD.MOV.U32 R77, RZ, RZ, R241 ;  /* 0x000000ffff4d7224 */ /* 0x000fe200078e00f1 */
[----:B------:R-:W-:Y:S01]  /*128d0*/  HMMA.16816.F32.BF16 R36, R8, R66, R44 ;  /* 0x000000420824723c */ /* 0x000fe2000004182c */
[----:B--2---:R-:W-:Y:S01]  /*128e0*/  FFMA.FTZ R4, R163, c[0x0][0x2d0], -R7 ;  /* 0x0000b400a3047a23 */ /* 0x004fe20000010807 */
[----:B------:R-:W-:Y:S01]  /*128f0*/  MOV R163, R149 ;  /* 0x0000009500a37202 */ /* 0x000fe20000000f00 */
[----:B------:R-:W-:-:S02]  /*12900*/  IMAD.MOV.U32 R104, RZ, RZ, R215 ;  /* 0x000000ffff687224 */ /* 0x000fc400078e00d7 */
[----:B------:R1:W-:Y:S01]  /*12910*/  MUFU.EX2 R246, R4 ;  /* 0x0000000400f67308 */ /* 0x0003e20000000800 */
[----:B------:R-:W-:Y:S01]  /*12920*/  IMAD.MOV.U32 R107, RZ, RZ, R15 ;  /* 0x000000ffff6b7224 */ /* 0x000fe200078e000f */
[----:B------:R-:W-:Y:S01]  /*12930*/  MOV R46, R239 ;  /* 0x000000ef002e7202 */ /* 0x000fe20000000f00 */
[----:B------:R-:W-:Y:S01]  /*12940*/  IMAD.MOV.U32 R47, RZ, RZ, R238 ;  /* 0x000000ffff2f7224 */ /* 0x000fe200078e00ee */
[C---:B------:R-:W-:Y:S01]  /*12950*/  HMMA.16816.F32.BF16 R40, R8.reuse, R64, R100 ;  /* 0x000000400828723c */ /* 0x040fe20000041864 */
        /* <DEDUP_REMOVED lines=8> */
[----:B-1----:R-:W-:Y:S02]  /*129e0*/  FFMA.FTZ R4, R167, c[0x0][0x2d0], -R7 ;  /* 0x0000b400a7047a23 */ /* 0x002fe40000010807 */
[----:B------:R-:W-:Y:S01]  /*129f0*/  IMAD.MOV.U32 R119, RZ, RZ, R164 ;  /* 0x000000ffff777224 */ /* 0x000fe200078e00a4 */
[----:B------:R-:W-:Y:S01]  /*12a00*/  MOV R118, R62 ;  /* 0x0000003e00767202 */ /* 0x000fe20000000f00 */
[----:B------:R1:W2:Y:S01]  /*12a10*/  MUFU.EX2 R245, R4 ;  /* 0x0000000400f57308 */ /* 0x0002a20000000800 */
[----:B------:R-:W-:Y:S01]  /*12a20*/  IMAD.MOV.U32 R116, RZ, RZ, R148 ;  /* 0x000000ffff747224 */ /* 0x000fe200078e0094 */
[----:B------:R-:W-:Y:S01]  /*12a30*/  MOV R164, R79 ;  /* 0x0000004f00a47202 */ /* 0x000fe20000000f00 */
[----:B------:R-:W-:Y:S01]  /*12a40*/  IMAD.MOV.U32 R167, RZ, RZ, R131 ;  /* 0x000000ffffa77224 */ /* 0x000fe200078e0083 */
[----:B------:R-:W-:Y:S01]  /*12a50*/  HMMA.16816.F32.BF16 R12, R8, R54, R92 ;  /* 0x00000036080c723c */ /* 0x000fe2000004185c */
[----:B------:R-:W-:Y:S01]  /*12a60*/  IMAD.MOV.U32 R117, RZ, RZ, R63 ;  /* 0x000000ffff757224 */ /* 0x000fe200078e003f */
[----:B------:R-:W-:Y:S01]  /*12a70*/  LDSM.16.MT88.4 R92, [R219+0x2100] ;  /* 0x00210000db5c783b */ /* 0x000fe20000004200 */
[----:B------:R-:W-:-:S03]  /*12a80*/  IMAD.MOV.U32 R148, RZ, RZ, R78 ;  /* 0x000000ffff947224 */ /* 0x000fc600078e004e */
[----:B------:R-:W-:Y:S02]  /*12a90*/  LDSM.16.MT88.4 R76, [R220+0x2100] ;  /* 0x00210000dc4c783b */ /* 0x000fe40000004200 */
[C---:B------:R-:W-:Y:S02]  /*12aa0*/  HMMA.16816.F32.BF16 R20, R8.reuse, R58, R88 ;  /* 0x0000003a0814723c */ /* 0x040fe40000041858 */
[----:B------:R-:W-:Y:S01]  /*12ab0*/  LDSM.16.MT88.4 R88, [R219+0x2900] ;  /* 0x00290000db58783b */ /* 0x000fe20000004200 */
[----:B-1----:R-:W-:Y:S01]  /*12ac0*/  FFMA.FTZ R4, R152, c[0x0][0x2d0], -R6 ;  /* 0x0000b40098047a23 */ /* 0x002fe20000010806 */
[----:B------:R-:W-:Y:S01]  /*12ad0*/  MOV R152, R60 ;  /* 0x0000003c00987202 */ /* 0x000fe20000000f00 */
[----:B------:R-:W-:Y:S02]  /*12ae0*/  IMAD.MOV.U32 R60, RZ, RZ, R31 ;  /* 0x000000ffff3c7224 */ /* 0x000fe400078e001f */
[----:B------:R1:W-:Y:S01]  /*12af0*/  MUFU.EX2 R244, R4 ;  /* 0x0000000400f47308 */ /* 0x0003e20000000800 */
[----:B------:R-:W-:Y:S01]  /*12b00*/  HMMA.16816.F32.BF16 R28, R8, R50, R84 ;  /* 0x00000032081c723c */ /* 0x000fe20000041854 */
[----:B------:R-:W-:Y:S01]  /*12b10*/  LDSM.16.MT88.4 R84, [R218+0x2100] ;  /* 0x00210000da54783b */ /* 0x000fe20000004200 */
[----:B------:R-:W-:-:S03]  /*12b20*/  MOV R131, R60 ;  /* 0x0000003c00837202 */ /* 0x000fc60000000f00 */
[----:B------:R-:W4:Y:S01]  /*12b30*/  LDSM.16.MT88.4 R60, [R217+0x2100] ;  /* 0x00210000d93c783b */ /* 0x000f220000004200 */
[----:B-1----:R-:W-:Y:S02]  /*12b40*/  FFMA.FTZ R4, R154, c[0x0][0x2d0], -R6 ;  /* 0x0000b4009a047a23 */ /* 0x002fe40000010806 */
[----:B------:R-:W-:Y:S02]  /*12b50*/  IMAD.MOV.U32 R154, RZ, RZ, R25 ;  /* 0x000000ffff9a7224 */ /* 0x000fe400078e0019 */
[----:B------:R1:W1:Y:S01]  /*12b60*/  MUFU.EX2 R242, R4 ;  /* 0x0000000400f27308 */ /* 0x0002620000000800 */
[----:B------:R-:W-:Y:S07]  /*12b70*/  HMMA.16816.F32.BF16 R24, R8, R56, R108 ;  /* 0x000000380818723c */ /* 0x000fee000004186c */
[----:B---3--:R-:W-:Y:S01]  /*12b80*/  F2FP.BF16.PACK_AB R8, R248, R252 ;  /* 0x000000fcf808723e */ /* 0x008fe200000010ff */
[----:B------:R-:W-:Y:S01]  /*12b90*/  IMAD.MOV.U32 R110, RZ, RZ, R45 ;  /* 0x000000ffff6e7224 */ /* 0x000fe200078e002d */
[----:B--2---:R-:W-:Y:S01]  /*12ba0*/  F2FP.BF16.PACK_AB R10, R245, R246 ;  /* 0x000000f6f50a723e */ /* 0x004fe200000010ff */
[----:B------:R-:W-:Y:S01]  /*12bb0*/  IMAD.MOV.U32 R111, RZ, RZ, R46 ;  /* 0x000000ffff6f7224 */ /* 0x000fe200078e002e */
[----:B------:R-:W-:Y:S01]  /*12bc0*/  MOV R109, R44 ;  /* 0x0000002c006d7202 */ /* 0x000fe20000000f00 */
[----:B-1----:R-:W-:Y:S01]  /*12bd0*/  FFMA.FTZ R4, R160, c[0x0][0x2d0], -R6 ;  /* 0x0000b400a0047a23 */ /* 0x002fe20000010806 */
[----:B------:R-:W-:Y:S01]  /*12be0*/  F2FP.BF16.PACK_AB R9, R242, R244 ;  /* 0x000000f4f209723e */ /* 0x000fe200000010ff */
[----:B------:R-:W-:Y:S01]  /*12bf0*/  IMAD.MOV.U32 R160, RZ, RZ, R100 ;  /* 0x000000ffffa07224 */ /* 0x000fe200078e0064 */
[----:B------:R-:W-:Y:S01]  /*12c00*/  MOV R100, R102 ;  /* 0x0000006600647202 */ /* 0x000fe20000000f00 */
[----:B------:R1:W-:Y:S01]  /*12c10*/  MUFU.EX2 R241, R4 ;  /* 0x0000000400f17308 */ /* 0x0003e20000000800 */
[----:B------:R-:W-:Y:S01]  /*12c20*/  MOV R102, R163 ;  /* 0x000000a300667202 */ /* 0x000fe20000000f00 */
[----:B------:R-:W-:-:S02]  /*12c30*/  IMAD.MOV.U32 R163, RZ, RZ, R173 ;  /* 0x000000ffffa37224 */ /* 0x000fc400078e00ad */
[----:B-1----:R-:W-:Y:S01]  /*12c40*/  FFMA.FTZ R4, R161, c[0x0][0x2d0], -R6 ;  /* 0x0000b400a1047a23 */ /* 0x002fe20000010806 */
[----:B------:R-:W-:-:S03]  /*12c50*/  MOV R161, R47 ;  /* 0x0000002f00a17202 */ /* 0x000fc60000000f00 */
[----:B------:R1:W2:Y:S02]  /*12c60*/  MUFU.EX2 R240, R4 ;  /* 0x0000000400f07308 */ /* 0x0002a40000000800 */
[----:B-1----:R-:W-:Y:S01]  /*12c70*/  FFMA.FTZ R4, R165, c[0x0][0x2d0], -R2 ;  /* 0x0000b400a5047a23 */ /* 0x002fe20000010802 */
[----:B--2---:R-:W-:-:S05]  /*12c80*/  F2FP.BF16.PACK_AB R11, R240, R241 ;  /* 0x000000f1f00b723e */ /* 0x004fca00000010ff */
[----:B------:R1:W-:Y:S02]  /*12c90*/  MUFU.EX2 R215, R4 ;  /* 0x0000000400d77308 */ /* 0x0003e40000000800 */
[C---:B----4-:R-:W-:Y:S08]  /*12ca0*/  HMMA.16816.F32.BF16 R40, R8.reuse, R60, R40 ;  /* 0x0000003c0828723c */ /* 0x050ff00000041828 */
        /* <DEDUP_REMOVED lines=13> */
[----:B--2---:R-:W-:Y:S01]  /*12d80*/  F2FP.BF16.PACK_AB R8, R238, R215 ;  /* 0x000000d7ee08723e */ /* 0x004fe200000010ff */
[----:B-1----:R-:W-:Y:S01]  /*12d90*/  FFMA.FTZ R4, R151, c[0x0][0x2d0], -R0 ;  /* 0x0000b40097047a23 */ /* 0x002fe20000010800 */
[----:B------:R-:W-:-:S02]  /*12da0*/  MOV R151, R172 ;  /* 0x000000ac00977202 */ /* 0x000fc40000000f00 */
[----:B---3--:R-:W-:Y:S01]  /*12db0*/  F2FP.BF16.PACK_AB R10, R239, R214 ;  /* 0x000000d6ef0a723e */ /* 0x008fe200000010ff */
[----:B------:R1:W-:Y:S02]  /*12dc0*/  MUFU.EX2 R172, R4 ;  /* 0x0000000400ac7308 */ /* 0x0003e40000000800 */
[----:B-1----:R-:W-:Y:S02]  /*12dd0*/  FFMA.FTZ R4, R153, c[0x0][0x2d0], -R0 ;  /* 0x0000b40099047a23 */ /* 0x002fe40000010800 */
[----:B------:R-:W-:-:S04]  /*12de0*/  IMAD.MOV.U32 R153, RZ, RZ, R175 ;  /* 0x000000ffff997224 */ /* 0x000fc800078e00af */
[----:B------:R1:W2:Y:S02]  /*12df0*/  MUFU.EX2 R175, R4 ;  /* 0x0000000400af7308 */ /* 0x0002a40000000800 */
[----:B-1----:R-:W-:Y:S01]  /*12e00*/  FFMA.FTZ R4, R155, c[0x0][0x2d0], -R0 ;  /* 0x0000b4009b047a23 */ /* 0x002fe20000010800 */
[----:B--2---:R-:W-:Y:S01]  /*12e10*/  F2FP.BF16.PACK_AB R9, R175, R172 ;  /* 0x000000acaf09723e */ /* 0x004fe200000010ff */
[----:B------:R-:W-:Y:S02]  /*12e20*/  IMAD.MOV.U32 R155, RZ, RZ, R107 ;  /* 0x000000ffff9b7224 */ /* 0x000fe400078e006b */
[----:B------:R-:W-:Y:S02]  /*12e30*/  IMAD.MOV.U32 R107, RZ, RZ, R101 ;  /* 0x000000ffff6b7224 */ /* 0x000fe400078e0065 */
[----:B------:R-:W-:Y:S02]  /*12e40*/  IMAD.MOV.U32 R101, RZ, RZ, R103 ;  /* 0x000000ffff657224 */ /* 0x000fe400078e0067 */
[----:B------:R-:W-:-:S02]  /*12e50*/  IMAD.MOV.U32 R103, RZ, RZ, R167 ;  /* 0x000000ffff677224 */ /* 0x000fc400078e00a7 */
[----:B------:R-:W-:Y:S02]  /*12e60*/  IMAD.MOV.U32 R167, RZ, RZ, R174 ;  /* 0x000000ffffa77224 */ /* 0x000fe400078e00ae */
        /* <DEDUP_REMOVED lines=9> */
[----:B------:R-:W-:-:S02]  /*12f00*/  IMAD.MOV.U32 R127, RZ, RZ, R111 ;  /* 0x000000ffff7f7224 */ /* 0x000fc400078e006f */
[----:B-1----:R-:W-:-:S04]  /*12f10*/  FFMA.FTZ R4, R203, c[0x0][0x2d0], -R7 ;  /* 0x0000b400cb047a23 */ /* 0x002fc80000010807 */
[----:B------:R-:W-:Y:S01]  /*12f20*/  MOV R120, R109 ;  /* 0x0000006d00787202 */ /* 0x000fe20000000f00 */
[----:B------:R1:W2:Y:S01]  /*12f30*/  MUFU.EX2 R203, R4 ;  /* 0x0000000400cb7308 */ /* 0x0002a20000000800 */
[----:B------:R-:W-:Y:S01]  /*12f40*/  HMMA.16816.F32.BF16 R108, R8, R132, R112 ;  /* 0x00000084086c723c */ /* 0x000fe20000041870 */
[----:B------:R-:W-:-:S06]  /*12f50*/  IMAD.MOV.U32 R121, RZ, RZ, R131 ;  /* 0x000000ffff797224 */ /* 0x000fcc00078e0083 */
[----:B------:R-:W-:Y:S01]  /*12f60*/  MOV R114, R213 ;  /* 0x000000d500727202 */ /* 0x000fe20000000f00 */
[----:B------:R-:W-:Y:S01]  /*12f70*/  HMMA.16816.F32.BF16 R80, R8, R134, R80 ;  /* 0x000000860850723c */ /* 0x000fe20000041850 */
[----:B------:R-:W-:Y:S02]  /*12f80*/  IMAD.MOV.U32 R115, RZ, RZ, R164 ;  /* 0x000000ffff737224 */ /* 0x000fe400078e00a4 */
[----:B-1----:R-:W-:-:S05]  /*12f90*/  FFMA.FTZ R4, R202, c[0x0][0x2d0], -R7 ;  /* 0x0000b400ca047a23 */ /* 0x002fca0000010807 */
[C---:B------:R-:W-:Y:S01]  /*12fa0*/  HMMA.16816.F32.BF16 R68, R8.reuse, R122, R72 ;  /* 0x0000007a0844723c */ /* 0x040fe20000041848 */
[----:B------:R-:W-:Y:S01]  /*12fb0*/  FFMA.FTZ R7, R201, c[0x0][0x2d0], -R7 ;  /* 0x0000b400c9077a23 */ /* 0x000fe20000010807 */
[----:B--2---:R-:W-:Y:S01]  /*12fc0*/  F2FP.BF16.PACK_AB R168, R203, R204 ;  /* 0x000000cccba8723e */ /* 0x004fe200000010ff */
[----:B------:R1:W-:Y:S04]  /*12fd0*/  MUFU.EX2 R213, R4 ;  /* 0x0000000400d57308 */ /* 0x0003e80000000800 */
[----:B------:R-:W-:Y:S01]  /*12fe0*/  MOV R122, R100 ;  /* 0x00000064007a7202 */ /* 0x000fe20000000f00 */
[----:B------:R-:W-:Y:S01]  /*12ff0*/  HMMA.16816.F32.BF16 R72, R8, R136, R144 ;  /* 0x000000880848723c */ /* 0x000fe20000041890 */
[----:B------:R-:W2:Y:S01]  /*13000*/  LDSM.16.MT88.4 R144, [R217+0x2900] ;  /* 0x00290000d990783b */ /* 0x000ea20000004200 */
[----:B------:R-:W-:Y:S01]  /*13010*/  IMAD.MOV.U32 R123, RZ, RZ, R107 ;  /* 0x000000ffff7b7224 */ /* 0x000fe200078e006b */
[----:B------:R-:W-:Y:S01]  /*13020*/  MUFU.EX2 R202, R7 ;  /* 0x0000000700ca7308 */ /* 0x000fe20000000800 */
[----:B------:R-:W-:Y:S01]  /*13030*/  MOV R100, R163 ;  /* 0x000000a300647202 */ /* 0x000fe20000000f00 */
[----:B------:R-:W-:-:S02]  /*13040*/  IMAD.MOV.U32 R107, RZ, RZ, R101 ;  /* 0x000000ffff6b7224 */ /* 0x000fc400078e0065 */
[----:B------:R-:W-:Y:S01]  /*13050*/  IMAD.MOV.U32 R101, RZ, RZ, R167 ;  /* 0x000000ffff657224 */ /* 0x000fe200078e00a7 */
[----:B------:R-:W-:Y:S01]  /*13060*/  HMMA.16816.F32.BF16 R140, R8, R124, R140 ;  /* 0x0000007c088c723c */ /* 0x000fe2000004188c */
[----:B------:R-:W-:Y:S01]  /*13070*/  LDSM.16.MT88.4 R164, [R218+0x2900] ;  /* 0x00290000daa4783b */ /* 0x000fe20000004200 */
[----:B-1----:R-:W-:-:S04]  /*13080*/  FFMA.FTZ R4, R192, c[0x0][0x2d0], -R6 ;  /* 0x0000b400c0047a23 */ /* 0x002fc80000010806 */
[----:B------:R1:W-:Y:S01]  /*13090*/  MUFU.EX2 R192, R4 ;  /* 0x0000000400c07308 */ /* 0x0003e20000000800 */
[----:B------:R-:W-:Y:S01]  /*130a0*/  MOV R124, R161 ;  /* 0x000000a1007c7202 */ /* 0x000fe20000000f00 */
[----:B------:R-:W-:Y:S01]  /*130b0*/  IMAD.MOV.U32 R125, RZ, RZ, R160 ;  /* 0x000000ffff7d7224 */ /* 0x000fe200078e00a0 */
[----:B------:R-:W-:Y:S01]  /*130c0*/  HMMA.16816.F32.BF16 R96, R8, R138, R96 ;  /* 0x0000008a0860723c */ /* 0x000fe20000041860 */
[----:B------:R-:W3:Y:S01]  /*130d0*/  LDSM.16.MT88.4 R160, [R220+0x2900] ;  /* 0x00290000dca0783b */ /* 0x000ee20000004200 */
[----:B-1----:R-:W-:-:S04]  /*130e0*/  FFMA.FTZ R4, R191, c[0x0][0x2d0], -R6 ;  /* 0x0000b400bf047a23 */ /* 0x002fc80000010806 */
[----:B------:R1:W4:Y:S02]  /*130f0*/  MUFU.EX2 R191, R4 ;  /* 0x0000000400bf7308 */ /* 0x0003240000000800 */
[--C-:B-1----:R-:W-:Y:S01]  /*13100*/  FFMA.FTZ R4, R190, c[0x0][0x2d0], -R6.reuse ;  /* 0x0000b400be047a23 */ /* 0x102fe20000010806 */
[----:B----4-:R-:W-:Y:S01]  /*13110*/  F2FP.BF16.PACK_AB R169, R191, R192 ;  /* 0x000000c0bfa9723e */ /* 0x010fe200000010ff */
[----:B------:R-:W-:-:S04]  /*13120*/  FFMA.FTZ R6, R189, c[0x0][0x2d0], -R6 ;  /* 0x0000b400bd067a23 */ /* 0x000fc80000010806 */
[----:B------:R1:W-:Y:S08]  /*13130*/  MUFU.EX2 R201, R4 ;  /* 0x0000000400c97308 */ /* 0x0003f00000000800 */
[----:B------:R-:W4:Y:S01]  /*13140*/  MUFU.EX2 R190, R6 ;  /* 0x0000000600be7308 */ /* 0x000f220000000800 */
[----:B-1----:R-:W-:-:S07]  /*13150*/  FFMA.FTZ R4, R199, c[0x0][0x2d0], -R2 ;  /* 0x0000b400c7047a23 */ /* 0x002fce0000010802 */
[----:B------:R1:W-:Y:S02]  /*13160*/  MUFU.EX2 R135, R4 ;  /* 0x0000000400877308 */ /* 0x0003e40000000800 */
[----:B-1----:R-:W-:-:S06]  /*13170*/  FFMA.FTZ R4, R198, c[0x0][0x2d0], -R2 ;  /* 0x0000b400c6047a23 */ /* 0x002fcc0000010802 */
[----:B------:R1:W-:Y:S02]  /*13180*/  MUFU.EX2 R189, R4 ;  /* 0x0000000400bd7308 */ /* 0x0003e40000000800 */
[----:B-1----:R-:W-:-:S06]  /*13190*/  FFMA.FTZ R4, R195, c[0x0][0x2d0], -R2 ;  /* 0x0000b400c3047a23 */ /* 0x002fcc0000010802 */
[----:B------:R1:W-:Y:S02]  /*131a0*/  MUFU.EX2 R133, R4 ;  /* 0x0000000400857308 */ /* 0x0003e40000000800 */
[----:B-1----:R-:W-:-:S06]  /*131b0*/  FFMA.FTZ R4, R200, c[0x0][0x2d0], -R2 ;  /* 0x0000b400c8047a23 */ /* 0x002fcc0000010802 */
[----:B------:R1:W-:Y:S02]  /*131c0*/  MUFU.EX2 R134, R4 ;  /* 0x0000000400867308 */ /* 0x0003e40000000800 */
[----:B-1----:R-:W-:Y:S01]  /*131d0*/  FFMA.FTZ R4, R170, c[0x0][0x2d0], -R0 ;  /* 0x0000b400aa047a23 */ /* 0x002fe20000010800 */
[----:B------:R-:W-:-:S05]  /*131e0*/  F2FP.BF16.PACK_AB R170, R202, R213 ;  /* 0x000000d5caaa723e */ /* 0x000fca00000010ff */
[----:B------:R1:W-:Y:S02]  /*131f0*/  MUFU.EX2 R131, R4 ;  /* 0x0000000400837308 */ /* 0x0003e40000000800 */
[----:B-1----:R-:W-:Y:S01]  /*13200*/  FFMA.FTZ R4, R171, c[0x0][0x2d0], -R0 ;  /* 0x0000b400ab047a23 */ /* 0x002fe20000010800 */
[----:B----4-:R-:W-:-:S05]  /*13210*/  F2FP.BF16.PACK_AB R171, R190, R201 ;  /* 0x000000c9beab723e */ /* 0x010fca00000010ff */
[----:B------:R1:W4:Y:S02]  /*13220*/  MUFU.EX2 R132, R4 ;  /* 0x0000000400847308 */ /* 0x0003240000000800 */
        /* <DEDUP_REMOVED lines=19> */
[----:B------:R-:W-:Y:S01]  /*13360*/  IMAD.MOV.U32 R150, RZ, RZ, R225 ;  /* 0x000000ffff967224 */ /* 0x000fe200078e00e1 */
[----:B--2---:R-:W-:Y:S01]  /*13370*/  HMMA.16816.F32.BF16 R136, R168, R144, R40 ;  /* 0x00000090a888723c */ /* 0x004fe20000041828 */
[----:B------:R1:W-:Y:S01]  /*13380*/  MUFU.EX2 R40, R4 ;  /* 0x0000000400287308 */ /* 0x0003e20000000800 */
[----:B------:R-:W-:Y:S01]  /*13390*/  IMAD.MOV.U32 R198, RZ, RZ, R122 ;  /* 0x000000ffffc67224 */ /* 0x000fe200078e007a */
[----:B------:R-:W-:Y:S01]  /*133a0*/  MOV R195, R115 ;  /* 0x0000007300c37202 */ /* 0x000fe20000000f00 */
[----:B------:R-:W-:Y:S01]  /*133b0*/  IMAD.MOV.U32 R122, RZ, RZ, R116 ;  /* 0x000000ffff7a7224 */ /* 0x000fe200078e0074 */
[----:B------:R-:W-:Y:S01]  /*133c0*/  MOV R116, R105 ;  /* 0x0000006900747202 */ /* 0x000fe20000000f00 */
[----:B------:R-:W-:Y:S02]  /*133d0*/  IMAD.MOV.U32 R112, RZ, RZ, R117 ;  /* 0x000000ffff707224 */ /* 0x000fe400078e0075 */
[----:B------:R-:W-:Y:S01]  /*133e0*/  IMAD.MOV.U32 R199, RZ, RZ, R123 ;  /* 0x000000ffffc77224 */ /* 0x000fe200078e007b */
[----:B------:R-:W-:Y:S01]  /*133f0*/  MOV R123, R151 ;  /* 0x00000097007b7202 */ /* 0x000fe20000000f00 */
        /* <DEDUP_REMOVED lines=8> */
[----:B-1----:R-:W-:Y:S01]  /*13480*/  FFMA.FTZ R4, R183, c[0x0][0x2d0], -R0 ;  /* 0x0000b400b7047a23 */ /* 0x002fe20000010800 */
[----:B------:R-:W-:Y:S01]  /*13490*/  MOV R10, R107 ;  /* 0x0000006b000a7202 */ /* 0x000fe20000000f00 */
[----:B------:R-:W-:Y:S01]  /*134a0*/  IMAD.MOV.U32 R105, RZ, RZ, R148 ;  /* 0x000000ffff697224 */ /* 0x000fe200078e0094 */
[----:B------:R1:W5:Y:S01]  /*134b0*/  LDL.LU R225, [R1+0x3c] ;  /* 0x00003c0001e17983 */ /* 0x0003620000300800 */
[C---:B------:R-:W-:Y:S01]  /*134c0*/  HMMA.16816.F32.BF16 R148, R168.reuse, R146, R36 ;  /* 0x00000092a894723c */ /* 0x040fe20000041824 */
[----:B------:R2:W2:Y:S01]  /*134d0*/  MUFU.EX2 R36, R4 ;  /* 0x0000000400247308 */ /* 0x0004a20000000800 */
[----:B----4-:R-:W-:Y:S01]  /*134e0*/  F2FP.BF16.PACK_AB R5, R132, R131 ;  /* 0x000000838405723e */ /* 0x010fe200000010ff */
[----:B------:R-:W-:Y:S01]  /*134f0*/  IMAD.MOV.U32 R8, RZ, RZ, R105 ;  /* 0x000000ffff087224 */ /* 0x000fe200078e0069 */
[----:B------:R-:W-:Y:S01]  /*13500*/  MOV R42, R117 ;  /* 0x00000075002a7202 */ /* 0x000fe20000000f00 */
[----:B------:R-:W-:Y:S01]  /*13510*/  IMAD.MOV.U32 R183, RZ, RZ, R114 ;  /* 0x000000ffffb77224 */ /* 0x000fe200078e0072 */
[----:B------:R-:W-:Y:S01]  /*13520*/  MOV R200, R104 ;  /* 0x0000006800c87202 */ /* 0x000fe20000000f00 */
[----:B------:R-:W-:Y:S01]  /*13530*/  IMAD.MOV.U32 R37, RZ, RZ, R6 ;  /* 0x000000ffff257224 */ /* 0x000fe200078e0006 */
[----:B------:R-:W-:Y:S01]  /*13540*/  MOV R38, R7 ;  /* 0x0000000700267202 */ /* 0x000fe20000000f00 */
[----:B------:R-:W-:Y:S01]  /*13550*/  IMAD.MOV.U32 R114, RZ, RZ, R119 ;  /* 0x000000ffff727224 */ /* 0x000fe200078e0077 */
[----:B------:R-:W-:Y:S01]  /*13560*/  F2FP.BF16.PACK_AB R6, R134, R133 ;  /* 0x000000858606723e */ /* 0x000fe200000010ff */
[----:B------:R-:W-:Y:S01]  /*13570*/  IMAD.MOV.U32 R120, RZ, RZ, R155 ;  /* 0x000000ffff787224 */ /* 0x000fe200078e009b */
[----:B------:R-:W-:Y:S01]  /*13580*/  MOV R119, R152 ;  /* 0x0000009800777202 */ /* 0x000fe20000000f00 */
[----:B------:R-:W-:Y:S01]  /*13590*/  IMAD.MOV.U32 R118, RZ, RZ, R154 ;  /* 0x000000ffff767224 */ /* 0x000fe200078e009a */
[----:B------:R-:W-:Y:S01]  /*135a0*/  MOV R39, R114 ;  /* 0x0000007200277202 */ /* 0x000fe20000000f00 */
[----:B---3--:R-:W-:Y:S01]  /*135b0*/  HMMA.16816.F32.BF16 R152, R168, R160, R32 ;  /* 0x000000a0a898723c */ /* 0x008fe20000041820 */
[----:B------:R-:W-:Y:S01]  /*135c0*/  IMAD.MOV.U32 R41, RZ, RZ, R115 ;  /* 0x000000ffff297224 */ /* 0x000fe200078e0073 */
[----:B--2---:R-:W-:Y:S01]  /*135d0*/  F2FP.BF16.PACK_AB R4, R189, R135 ;  /* 0x00000087bd04723e */ /* 0x004fe200000010ff */
[----:B------:R-:W-:Y:S01]  /*135e0*/  IMAD.MOV.U32 R43, RZ, RZ, R118 ;  /* 0x000000ffff2b7224 */ /* 0x000fe200078e0076 */
[----:B------:R-:W-:Y:S01]  /*135f0*/  F2FP.BF16.PACK_AB R7, R36, R40 ;  /* 0x000000282407723e */ /* 0x000fe200000010ff */
[----:B------:R-:W-:-:S02]  /*13600*/  IMAD.MOV.U32 R9, RZ, RZ, R106 ;  /* 0x000000ffff097224 */ /* 0x000fc400078e006a */
[----:B------:R-:W-:Y:S01]  /*13610*/  IMAD.MOV.U32 R35, RZ, RZ, R100 ;  /* 0x000000ffff237224 */ /* 0x000fe200078e0064 */
[----:B------:R-:W-:Y:S01]  /*13620*/  MOV R33, R102 ;  /* 0x0000006600217202 */ /* 0x000fe20000000f00 */
[----:B------:R-:W-:Y:S01]  /*13630*/  IMAD.MOV.U32 R34, RZ, RZ, R101 ;  /* 0x000000ffff227224 */ /* 0x000fe200078e0065 */
[----:B------:R-:W-:Y:S01]  /*13640*/  HMMA.16816.F32.BF16 R104, R168, R164, R24 ;  /* 0x000000a4a868723c */ /* 0x000fe20000041818 */
[----:B------:R-:W-:-:S07]  /*13650*/  IMAD.MOV.U32 R32, RZ, RZ, R103 ;  /* 0x000000ffff207224 */ /* 0x000fce00078e0067 */
[C---:B------:R-:W-:Y:S07]  /*13660*/  HMMA.16816.F32.BF16 R156, R4.reuse, R48, R156 ;  /* 0x00000030049c723c */ /* 0x040fee000004189c */
[----:B------:R-:W-:Y:S01]  /*13670*/  IMAD.MOV.U32 R49, RZ, RZ, R8 ;  /* 0x000000ffff317224 */ /* 0x000fe200078e0008 */
[----:B------:R-:W-:Y:S01]  /*13680*/  HMMA.16816.F32.BF16 R108, R4, R56, R108 ;  /* 0x00000038046c723c */ /* 0x000fe2000004186c */
[----:B------:R-:W-:Y:S01]  /*13690*/  FFMA.FTZ R8, R212, c[0x0][0x2d0], -R2 ;  /* 0x0000b400d4087a23 */ /* 0x000fe20000010802 */
[----:B------:R-:W-:-:S05]  /*136a0*/  MOV R48, R9 ;  /* 0x0000000900307202 */ /* 0x000fca0000000f00 */
[----:B------:R-:W-:Y:S01]  /*136b0*/  IMAD.MOV.U32 R57, RZ, RZ, R37 ;  /* 0x000000ffff397224 */ /* 0x000fe200078e0025 */
[----:B------:R-:W-:Y:S01]  /*136c0*/  HMMA.16816.F32.BF16 R100, R168, R162, R28 ;  /* 0x000000a2a864723c */ /* 0x000fe2000004181c */
[----:B------:R2:W-:Y:S01]  /*136d0*/  MUFU.EX2 R37, R8 ;  /* 0x0000000800257308 */ /* 0x0005e20000000800 */
[----:B------:R-:W-:-:S05]  /*136e0*/  IMAD.MOV.U32 R56, RZ, RZ, R38 ;  /* 0x000000ffff387224 */ /* 0x000fca00078e0026 */
[----:B------:R-:W-:Y:S01]  /*136f0*/  IMAD.MOV.U32 R28, RZ, RZ, R199 ;  /* 0x000000ffff1c7224 */ /* 0x000fe200078e00c7 */
[----:B------:R-:W-:Y:S01]  /*13700*/  MOV R30, R198 ;  /* 0x000000c6001e7202 */ /* 0x000fe20000000f00 */
[----:B------:R-:W-:Y:S01]  /*13710*/  IMAD.MOV.U32 R199, RZ, RZ, R112 ;  /* 0x000000ffffc77224 */ /* 0x000fe200078e0070 */
[----:B------:R-:W-:Y:S01]  /*13720*/  HMMA.16816.F32.BF16 R140, R4, R64, R140 ;  /* 0x00000040048c723c */ /* 0x000fe2000004188c */
[----:B------:R-:W-:Y:S02]  /*13730*/  IMAD.MOV.U32 R29, RZ, RZ, R113 ;  /* 0x000000ffff1d7224 */ /* 0x000fe400078e0071 */
[----:B------:R-:W-:Y:S02]  /*13740*/  IMAD.MOV.U32 R31, RZ, RZ, R195 ;  /* 0x000000ffff1f7224 */ /* 0x000fe400078e00c3 */
[----:B------:R-:W-:Y:S02]  /*13750*/  IMAD.MOV.U32 R198, RZ, RZ, R116 ;  /* 0x000000ffffc67224 */ /* 0x000fe400078e0074 */
[----:B--2---:R-:W-:Y:S01]  /*13760*/  FFMA.FTZ R8, R208, c[0x0][0x2d0], -R2 ;  /* 0x0000b400d0087a23 */ /* 0x004fe20000010802 */
[----:B------:R-:W-:Y:S01]  /*13770*/  HMMA.16816.F32.BF16 R112, R168, R166, R20 ;  /* 0x000000a6a870723c */ /* 0x000fe20000041814 */
[----:B------:R-:W-:-:S02]  /*13780*/  IMAD.MOV.U32 R195, RZ, RZ, R119 ;  /* 0x000000ffffc37224 */ /* 0x000fc400078e0077 */
[----:B------:R2:W-:Y:S01]  /*13790*/  MUFU.EX2 R38, R8 ;  /* 0x0000000800267308 */ /* 0x0005e20000000800 */
[----:B------:R-:W-:Y:S02]  /*137a0*/  IMAD.MOV.U32 R64, RZ, RZ, R31 ;  /* 0x000000ffff407224 */ /* 0x000fe400078e001f */
[----:B------:R-:W-:Y:S02]  /*137b0*/  IMAD.MOV.U32 R65, RZ, RZ, R30 ;  /* 0x000000ffff417224 */ /* 0x000fe400078e001e */
[----:B------:R-:W-:Y:S07]  /*137c0*/  HMMA.16816.F32.BF16 R20, R4, R58, R80 ;  /* 0x0000003a0414723c */ /* 0x000fee0000041850 */
[----:B------:R-:W-:Y:S01]  /*137d0*/  IMAD.MOV.U32 R82, RZ, RZ, R41 ;  /* 0x000000ffff527224 */ /* 0x000fe200078e0029 */
[----:B------:R-:W-:Y:S01]  /*137e0*/  HMMA.16816.F32.BF16 R116, R168, R88, R16 ;  /* 0x00000058a874723c */ /* 0x000fe20000041810 */
[----:B------:R-:W-:Y:S01]  /*137f0*/  MOV R83, R39 ;  /* 0x0000002700537202 */ /* 0x000fe20000000f00 */
[----:B------:R-:W-:Y:S01]  /*13800*/  IMAD.MOV.U32 R59, RZ, RZ, R124 ;  /* 0x000000ffff3b7224 */ /* 0x000fe200078e007c */
[----:B------:R-:W-:Y:S01]  /*13810*/  MOV R58, R125 ;  /* 0x0000007d003a7202 */ /* 0x000fe20000000f00 */
[----:B--2---:R-:W-:Y:S01]  /*13820*/  FFMA.FTZ R8, R211, c[0x0][0x2d0], -R2 ;  /* 0x0000b400d3087a23 */ /* 0x004fe20000010802 */
[----:B------:R-:W-:Y:S01]  /*13830*/  MOV R81, R126 ;  /* 0x0000007e00517202 */ /* 0x000fe20000000f00 */
[----:B------:R-:W-:-:S02]  /*13840*/  IMAD.MOV.U32 R80, RZ, RZ, R127 ;  /* 0x000000ffff507224 */ /* 0x000fc400078e007f */
[----:B------:R2:W-:Y:S01]  /*13850*/  MUFU.EX2 R41, R8 ;  /* 0x0000000800297308 */ /* 0x0005e20000000800 */
[----:B------:R-:W-:Y:S08]  /*13860*/  HMMA.16816.F32.BF16 R168, R168, R90, R12 ;  /* 0x0000005aa8a8723c */ /* 0x000ff0000004180c */
[----:B------:R-:W-:Y:S01]  /*13870*/  HMMA.16816.F32.BF16 R12, R4, R66, R44 ;  /* 0x00000042040c723c */ /* 0x000fe2000004182c */
[----:B--2---:R-:W-:-:S07]  /*13880*/  FFMA.FTZ R8, R205, c[0x0][0x2d0], -R2 ;  /* 0x0000b400cd087a23 */ /* 0x004fce0000010802 */
[C---:B------:R-:W-:Y:S01]  /*13890*/  HMMA.16816.F32.BF16 R16, R4.reuse, R50, R68 ;  /* 0x000000320410723c */ /* 0x040fe20000041844 */
[----:B------:R-:W-:Y:S01]  /*138a0*/  IMAD.MOV.U32 R46, RZ, RZ, R42 ;  /* 0x000000ffff2e7224 */ /* 0x000fe200078e002a */
[----:B------:R-:W-:Y:S01]  /*138b0*/  MOV R67, R43 ;  /* 0x0000002b00437202 */ /* 0x000fe20000000f00 */
[----:B------:R2:W-:Y:S01]  /*138c0*/  MUFU.EX2 R42, R8 ;  /* 0x00000008002a7308 */ /* 0x0005e20000000800 */
[----:B------:R-:W-:Y:S02]  /*138d0*/  IMAD.MOV.U32 R47, RZ, RZ, R34 ;  /* 0x000000ffff2f7224 */ /* 0x000fe400078e0022 */
[----:B------:R-:W-:Y:S01]  /*138e0*/  IMAD.MOV.U32 R66, RZ, RZ, R200 ;  /* 0x000000ffff427224 */ /* 0x000fe200078e00c8 */
[----:B------:R-:W-:Y:S01]  /*138f0*/  MOV R68, R32 ;  /* 0x0000002000447202 */ /* 0x000fe20000000f00 */
[----:B------:R-:W-:Y:S01]  /*13900*/  IMAD.MOV.U32 R51, RZ, RZ, R33 ;  /* 0x000000ffff337224 */ /* 0x000fe200078e0021 */
[----:B------:R-:W-:Y:S01]  /*13910*/  MOV R50, R35 ;  /* 0x0000002300327202 */ /* 0x000fe20000000f00 */
[----:B------:R-:W-:Y:S01]  /*13920*/  IMAD.MOV.U32 R200, RZ, RZ, R10 ;  /* 0x000000ffffc87224 */ /* 0x000fe200078e000a */
[----:B------:R-:W-:Y:S01]  /*13930*/  HMMA.16816.F32.BF16 R24, R4, R52, R72 ;  /* 0x000000340418723c */ /* 0x000fe20000041848 */
[----:B------:R-:W-:Y:S01]  /*13940*/  IMAD.MOV.U32 R71, RZ, RZ, R11 ;  /* 0x000000ffff477224 */ /* 0x000fe200078e000b */
[----:B------:R-:W-:Y:S01]  /*13950*/  MOV R69, R29 ;  /* 0x0000001d00457202 */ /* 0x000fe20000000f00 */
[----:B------:R-:W-:-:S02]  /*13960*/  IMAD.MOV.U32 R70, RZ, RZ, R28 ;  /* 0x000000ffff467224 */ /* 0x000fc400078e001c */
[----:B--2---:R-:W-:-:S04]  /*13970*/  FFMA.FTZ R8, R207, c[0x0][0x2d0], -R2 ;  /* 0x0000b400cf087a23 */ /* 0x004fc80000010802 */
[----:B------:R2:W-:Y:S02]  /*13980*/  MUFU.EX2 R44, R8 ;  /* 0x00000008002c7308 */ /* 0x0005e40000000800 */
[----:B--2---:R-:W-:-:S06]  /*13990*/  FFMA.FTZ R8, R210, c[0x0][0x2d0], -R2 ;  /* 0x0000b400d2087a23 */ /* 0x004fcc0000010802 */
[----:B------:R2:W3:Y:S02]  /*139a0*/  MUFU.EX2 R45, R8 ;  /* 0x00000008002d7308 */ /* 0x0004e40000000800 */
[----:B--2---:R-:W-:Y:S01]  /*139b0*/  FFMA.FTZ R8, R196, c[0x0][0x2d0], -R0 ;  /* 0x0000b400c4087a23 */ /* 0x004fe20000010800 */
[----:B------:R-:W-:Y:S01]  /*139c0*/  UIMAD.WIDE.U32 UR22, UR17, UR20, URZ ;  /* 0x00000014111672a5 */ /* 0x000fe2000f8e003f */
[----:B------:R-:W-:-:S04]  /*139d0*/  PLOP3.LUT P0, PT, PT, PT, UP6, 0x40, 0x0 ;  /* 0x000000000000781c */ /* 0x000fc80003f0e868 */
[----:B------:R2:W-:Y:S01]  /*139e0*/  MUFU.EX2 R32, R8 ;  /* 0x0000000800207308 */ /* 0x0005e20000000800 */
[----:B---3--:R-:W-:Y:S01]  /*139f0*/  F2FP.BF16.PACK_AB R124, R45, R44 ;  /* 0x0000002c2d7c723e */ /* 0x008fe200000010ff */
[----:B--2---:R-:W-:-:S06]  /*13a00*/  FFMA.FTZ R8, R197, c[0x0][0x2d0], -R0 ;  /* 0x0000b400c5087a23 */ /* 0x004fcc0000010800 */
[----:B------:R2:W3:Y:S02]  /*13a10*/  MUFU.EX2 R33, R8 ;  /* 0x0000000800217308 */ /* 0x0004e40000000800 */
[----:B--2---:R-:W-:-:S06]  /*13a20*/  FFMA.FTZ R8, R193, c[0x0][0x2d0], -R0 ;  /* 0x0000b400c1087a23 */ /* 0x004fcc0000010800 */
[----:B------:R2:W-:Y:S02]  /*13a30*/  MUFU.EX2 R34, R8 ;  /* 0x0000000800227308 */ /* 0x0005e40000000800 */
[----:B--2---:R-:W-:-:S06]  /*13a40*/  FFMA.FTZ R8, R194, c[0x0][0x2d0], -R0 ;  /* 0x0000b400c2087a23 */ /* 0x004fcc0000010800 */
[----:B------:R2:W4:Y:S02]  /*13a50*/  MUFU.EX2 R35, R8 ;  /* 0x0000000800237308 */ /* 0x0005240000000800 */
[--C-:B--2---:R-:W-:Y:S02]  /*13a60*/  FFMA.FTZ R8, R206, c[0x0][0x2d0], -R2.reuse ;  /* 0x0000b400ce087a23 */ /* 0x104fe40000010802 */
[----:B------:R-:W-:-:S04]  /*13a70*/  FFMA.FTZ R2, R209, c[0x0][0x2d0], -R2 ;  /* 0x0000b400d1027a23 */ /* 0x000fc80000010802 */
[----:B------:R2:W-:Y:S08]  /*13a80*/  MUFU.EX2 R43, R8 ;  /* 0x00000008002b7308 */ /* 0x0005f00000000800 */
[----:B------:R1:W1:Y:S01]  /*13a90*/  MUFU.EX2 R39, R2 ;  /* 0x0000000200277308 */ /* 0x0002620000000800 */
[----:B--2---:R-:W-:Y:S07]  /*13aa0*/  HMMA.16816.F32.BF16 R8, R4, R54, R96 ;  /* 0x000000360408723c */ /* 0x004fee0000041860 */
[----:B------:R-:W-:Y:S01]  /*13ab0*/  F2FP.BF16.PACK_AB R4, R38, R37 ;  /* 0x000000252604723e */ /* 0x000fe200000010ff */
[----:B-1----:R-:W-:Y:S01]  /*13ac0*/  FFMA.FTZ R2, R184, c[0x0][0x2d0], -R0 ;  /* 0x0000b400b8027a23 */ /* 0x002fe20000010800 */
[----:B------:R-:W-:-:S02]  /*13ad0*/  F2FP.BF16.PACK_AB R6, R42, R41 ;  /* 0x000000292a06723e */ /* 0x000fc400000010ff */
[----:B---3--:R-:W-:Y:S01]  /*13ae0*/  F2FP.BF16.PACK_AB R5, R33, R32 ;  /* 0x000000202105723e */ /* 0x008fe200000010ff */
[----:B------:R1:W-:Y:S01]  /*13af0*/  MUFU.EX2 R31, R2 ;  /* 0x00000002001f7308 */ /* 0x0003e20000000800 */
[----:B----4-:R-:W-:Y:S01]  /*13b00*/  F2FP.BF16.PACK_AB R7, R35, R34 ;  /* 0x000000222307723e */ /* 0x010fe200000010ff */
[----:B------:R-:W-:Y:S01]  /*13b10*/  @UP5 USHF.R.U32.HI UR17, URZ, UR21, UR23 ;  /* 0x000000153f115299 */ /* 0x000fe20008011617 */
        /* <DEDUP_REMOVED lines=28> */
[----:B------:R-:W-:Y:S01]  /*13ce0*/  UIADD3 UR16, UR16, UR17, URZ ;  /* 0x0000001110107290 */ /* 0x000fe2000fffe03f */
        /* <DEDUP_REMOVED lines=19> */
[----:B------:R-:W-:Y:S01]  /*13e20*/  ULDC UR4, c[0x0][0x328] ;  /* 0x0000ca0000047ab9 */ /* 0x000fe20000000800 */
[----:B------:R-:W-:Y:S01]  /*13e30*/  FADD.FTZ R5, R67, R4 ;  /* 0x0000000443057221 */ /* 0x000fe20000010000 */
[----:B------:R-:W-:Y:S01]  /*13e40*/  HMMA.16816.F32.BF16 R144, R124, R146, R12 ;  /* 0x000000927c90723c */ /* 0x000fe2000004180c */
        /* <DEDUP_REMOVED lines=94> */
.L_x_1250:
[----:B------:R-:W-:Y:S02]  /*14430*/  UMOV UR17, 0x1 ;  /* 0x0000000100117882 */ /* 0x000fe40000000000 */
[----:B------:R-:W-:Y:S02]  /*14440*/  ULDC UR16, c[0x0][0x32c] ;  /* 0x0000cb0000107ab9 */ /* 0x000fe40000000800 */
[----:B------:R-:W-:-:S03]  /*14450*/  UISETP.NE.AND UP0, UPT, UR17, UR16, UPT ;  /* 0x000000101100728c */ /* 0x000fc6000bf05270 */
[----:B------:R-:W-:Y:S02]  /*14460*/  ULDC.64 UR16, c[0x0][0x330] ;  /* 0x0000cc0000107ab9 */ /* 0x000fe40000000a00 */
[----:B------:R-:W-:-:S07]  /*14470*/  UIMAD.WIDE.U32 UR22, UR20, UR16, URZ ;  /* 0x00000010141672a5 */ /* 0x000fce000f8e003f */
[----:B------:R-:W-:Y:S02]  /*14480*/  @UP0 UMOV UR21, UR23 ;  /* 0x0000001700150c82 */ /* 0x000fe40008000000 */
[----:B------:R-:W-:Y:S02]  /*14490*/  @UP0 USHF.R.U32.HI UR20, URZ, UR17, UR21 ;  /* 0x000000113f140299 */ /* 0x000fe40008011615 */
.L_x_1251:
[----:B------:R-:W-:Y:S02]  /*144a0*/  ULDC UR16, c[0x0][0x32c] ;  /* 0x0000cb0000107ab9 */ /* 0x000fe40000000800 */
[----:B------:R-:W-:-:S04]  /*144b0*/  UIMAD UR16, UR20, UR16, UR16 ;  /* 0x00000010141072a4 */ /* 0x000fc8000f8e0210 */
[----:B------:R-:W-:-:S04]  /*144c0*/  UISETP.LT.AND UP0, UPT, UR4, UR16, UPT ;  /* 0x000000100400728c */ /* 0x000fc8000bf01270 */
[----:B------:R-:W-:-:S04]  /*144d0*/  USEL UR4, UR4, UR16, UP0 ;  /* 0x0000001004047287 */ /* 0x000fc80008000000 */
.L_x_1249:
        /* <DEDUP_REMOVED lines=14> */
.L_x_1271:
        /* <DEDUP_REMOVED lines=34> */
[----:B------:R-:W2:Y:S04]  /*147e0*/  SHFL.IDX PT, R4, R2, RZ, 0x181f ;  /* 0x00181fff02047589 */ /* 0x000ea800000e0000 */
[----:B------:R-:W-:Y:S04]  /*147f0*/  SHFL.IDX PT, R3, R0, RZ, 0x181f ;  /* 0x00181fff00037589 */ /* 0x000fe800000e0000 */
[----:B------:R-:W-:Y:S04]  /*14800*/  SHFL.IDX PT, R10, R2, 0x1, 0x181f ;  /* 0x00381f00020a7f89 */ /* 0x000fe800000e0000 */
[----:B------:R-:W3:Y:S04]  /*14810*/  SHFL.IDX PT, R8, R2, 0x2, 0x181f ;  /* 0x00581f0002087f89 */ /* 0x000ee800000e0000 */
[----:B------:R-:W-:Y:S04]  /*14820*/  SHFL.IDX PT, R7, R0, 0x1, 0x181f ;  /* 0x00381f0000077f89 */ /* 0x000fe800000e0000 */
[----:B------:R-:W4:Y:S04]  /*14830*/  SHFL.IDX PT, R6, R2, 0x3, 0x181f ;  /* 0x00781f0002067f89 */ /* 0x000f2800000e0000 */
[----:B------:R-:W-:Y:S04]  /*14840*/  SHFL.IDX PT, R9, R2, 0x4, 0x181f ;  /* 0x00981f0002097f89 */ /* 0x000fe800000e0000 */
[----:B------:R-:W-:Y:S04]  /*14850*/  SHFL.IDX PT, R14, R0, 0x2, 0x181f ;  /* 0x00581f00000e7f89 */ /* 0x000fe800000e0000 */
[----:B------:R-:W5:Y:S04]  /*14860*/  SHFL.IDX PT, R13, R0, 0x3, 0x181f ;  /* 0x00781f00000d7f89 */ /* 0x000f6800000e0000 */
[----:B------:R-:W1:Y:S04]  /*14870*/  SHFL.IDX PT, R2, R2, 0x5, 0x181f ;  /* 0x00b81f0002027f89 */ /* 0x000e6800000e0000 */
[----:B------:R-:W-:Y:S04]  /*14880*/  SHFL.IDX PT, R12, R0, 0x4, 0x181f ;  /* 0x00981f00000c7f89 */ /* 0x000fe800000e0000 */
[----:B------:R-:W1:Y:S01]  /*14890*/  SHFL.IDX PT, R0, R0, 0x5, 0x181f ;  /* 0x00b81f0000007f89 */ /* 0x000e6200000e0000 */
[-C--:B--2---:R-:W-:Y:S02]  /*148a0*/  IADD3 R4, P0, R4, R234.reuse, RZ ;  /* 0x000000ea04047210 */ /* 0x084fe40007f1e0ff */
[-C--:B---3--:R-:W-:Y:S02]  /*148b0*/  IADD3 R8, P3, R8, R234.reuse, RZ ;  /* 0x000000ea08087210 */ /* 0x088fe40007f7e0ff */
[-C--:B----4-:R-:W-:Y:S01]  /*148c0*/  IADD3 R6, P2, R6, R234.reuse, RZ ;  /* 0x000000ea06067210 */ /* 0x090fe20007f5e0ff */
[--C-:B------:R-:W-:Y:S01]  /*148d0*/  IMAD.X R5, R3, 0x1, R233.reuse, P0 ;  /* 0x0000000103057824 */ /* 0x100fe200000e06e9 */
[-C--:B------:R-:W-:Y:S04]  /*148e0*/  IADD3 R10, P0, R10, R234.reuse, RZ ;  /* 0x000000ea0a0a7210 */ /* 0x080fe80007f1e0ff */
[----:B------:R2:W-:Y:S01]  /*148f0*/  LDGSTS.E.BYPASS.LTC128B.128 [R243], [R4.64], !P6 ;  /* 0x0000000004f37fae */ /* 0x0005e2000f101d4e */
[--C-:B------:R-:W-:Y:S02]  /*14900*/  IMAD.X R11, R7, 0x1, R233.reuse, P0 ;  /* 0x00000001070b7824 */ /* 0x100fe400000e06e9 */
[--C-:B-----5:R-:W-:Y:S01]  /*14910*/  IMAD.X R7, R13, 0x1, R233.reuse, P2 ;  /* 0x000000010d077824 */ /* 0x120fe200010e06e9 */
[-C--:B-1----:R-:W-:Y:S02]  /*14920*/  IADD3 R2, P0, R2, R234.reuse, RZ ;  /* 0x000000ea02027210 */ /* 0x082fe40007f1e0ff */
[----:B------:R1:W-:Y:S02]  /*14930*/  LDGSTS.E.BYPASS.LTC128B.128 [R243+0x800], [R10.64], !P6 ;  /* 0x008000000af37fae */ /* 0x0003e4000f101d4e */
[-C--:B------:R-:W-:Y:S02]  /*14940*/  IADD3.X R3, R0, R233.reuse, RZ, P0, !PT ;  /* 0x000000e900037210 */ /* 0x080fe400007fe4ff */
[----:B--2---:R-:W-:Y:S02]  /*14950*/  IADD3 R4, P1, R9, R234, RZ ;  /* 0x000000ea09047210 */ /* 0x004fe40007f3e0ff */
[----:B------:R-:W-:Y:S03]  /*14960*/  IADD3.X R9, R14, R233, RZ, P3, !PT ;  /* 0x000000e90e097210 */ /* 0x000fe60001ffe4ff */
[----:B------:R-:W-:Y:S02]  /*14970*/  IMAD.X R5, R12, 0x1, R233, P1 ;  /* 0x000000010c057824 */ /* 0x000fe400008e06e9 */
[----:B------:R1:W-:Y:S04]  /*14980*/  LDGSTS.E.BYPASS.LTC128B.128 [R243+0x1000], [R8.64], !P6 ;  /* 0x0100000008f37fae */ /* 0x0003e8000f101d4e */
[----:B------:R1:W-:Y:S04]  /*14990*/  LDGSTS.E.BYPASS.LTC128B.128 [R243+0x1800], [R6.64], !P6 ;  /* 0x0180000006f37fae */ /* 0x0003e8000f101d4e */
[----:B------:R1:W-:Y:S04]  /*149a0*/  LDGSTS.E.BYPASS.LTC128B.128 [R243+0x2000], [R4.64], !P6 ;  /* 0x0200000004f37fae */ /* 0x0003e8000f101d4e */
[----:B------:R1:W-:Y:S02]  /*149b0*/  LDGSTS.E.BYPASS.LTC128B.128 [R243+0x2800], [R2.64], !P6 ;  /* 0x0280000002f37fae */ /* 0x0003e4000f101d4e */
.L_x_1253:
[-C--:B-1234-:R-:W-:Y:S01]  /*149c0*/  HMMA.16816.F32.BF16 R4, R96, R16.reuse, RZ ;  /* 0x000000106004723c */ /* 0x09efe200000418ff */
[----:B------:R-:W-:Y:S01]  /*149d0*/  LDSM.16.M88.4 R208, [R222+0x4100] ;  /* 0x00410000ded0783b */ /* 0x000fe20000000200 */
[----:B------:R-:W-:Y:S06]  /*149e0*/  UISETP.GT.AND UP0, UPT, UR19, UR18, UPT ;  /* 0x000000121300728c */ /* 0x000fec000bf04270 */
[C---:B------:R-:W-:Y:S01]  /*149f0*/  HMMA.16816.F32.BF16 R8, R92.reuse, R16, RZ ;  /* 0x000000105c08723c */ /* 0x040fe200000418ff */
        /* <DEDUP_REMOVED lines=114> */
[----:B------:R-:W2:Y:S01]  /*15120*/  LDL R0, [R1+0x14] ;  /* 0x0000140001007983 */ /* 0x000ea20000100800 */
[----:B------:R-:W-:Y:S01]  /*15130*/  IMAD.MOV.U32 R235, RZ, RZ, RZ ;  /* 0x000000ffffeb7224 */ /* 0x000fe200078e00ff */
[----:B------:R-:W-:Y:S01]  /*15140*/  UIMAD UR16, UR19, 0x60, UR9 ;  /* 0x00000060131078a4 */ /* 0x000fe2000f8e0209 */
[----:B------:R-:W-:Y:S01]  /*15150*/  IMAD.MOV.U32 R2, RZ, RZ, c[0x0][0x2b8] ;  /* 0x0000ae00ff027624 */ /* 0x000fe200078e00ff */
[----:B------:R-:W3:Y:S04]  /*15160*/  LDL.64 R238, [R1+0x20] ;  /* 0x0000200001ee7983 */ /* 0x000ee80000100a00 */
[----:B------:R-:W4:Y:S01]  /*15170*/  LDL R128, [R1+0x1c] ;  /* 0x00001c0001807983 */ /* 0x000f220000100800 */
[----:B------:R-:W-:Y:S01]  /*15180*/  ISETP.NE.AND P2, PT, R2, 0x1, PT ;  /* 0x000000010200780c */ /* 0x000fe20003f45270 */
[----:B------:R-:W-:Y:S05]  /*15190*/  IMAD.U32 R2, RZ, RZ, UR16 ;  /* 0x00000010ff027e24 */ /* 0x000fea000f8e00ff */
        /* <DEDUP_REMOVED lines=33> */
[----:B------:R-:W-:Y:S02]  /*153b0*/  SHFL.IDX PT, R135, R2, 0x4, 0x181f ;  /* 0x00981f0002877f89 */ /* 0x000fe400000e0000 */
[--C-:B--2---:R-:W-:Y:S02]  /*153c0*/  IMAD.X R129, R3, 0x1, R233.reuse, P0 ;  /* 0x0000000103817824 */ /* 0x104fe400000e06e9 */
[----:B------:R-:W1:Y:S01]  /*153d0*/  SHFL.IDX PT, R173, R0, 0x3, 0x181f ;  /* 0x00781f0000ad7f89 */ /* 0x000e6200000e0000 */
[-C--:B---3--:R-:W-:Y:S03]  /*153e0*/  IADD3 R176, P0, R176, R234.reuse, RZ ;  /* 0x000000eab0b07210 */ /* 0x088fe60007f1e0ff */
[----:B------:R2:W-:Y:S01]  /*153f0*/  LDGSTS.E.BYPASS.LTC128B.128 [R237+0x3100], [R128.64], !P6 ;  /* 0x0310000080ed7fae */ /* 0x0005e2000f101d4e */
[-C--:B----4-:R-:W-:Y:S03]  /*15400*/  IADD3 R174, P3, R174, R234.reuse, RZ ;  /* 0x000000eaaeae7210 */ /* 0x090fe60007f7e0ff */
[----:B------:R-:W3:Y:S01]  /*15410*/  SHFL.IDX PT, R2, R2, 0x5, 0x181f ;  /* 0x00b81f0002027f89 */ /* 0x000ee200000e0000 */
[--C-:B-----5:R-:W-:Y:S03]  /*15420*/  IMAD.X R177, R130, 0x1, R233.reuse, P0 ;  /* 0x0000000182b17824 */ /* 0x120fe600000e06e9 */
[----:B------:R-:W4:Y:S01]  /*15430*/  SHFL.IDX PT, R178, R0, 0x4, 0x181f ;  /* 0x00981f0000b27f89 */ /* 0x000f2200000e0000 */
[-C--:B------:R-:W-:Y:S03]  /*15440*/  IADD3 R172, P2, R172, R234.reuse, RZ ;  /* 0x000000eaacac7210 */ /* 0x080fe60007f5e0ff */
[----:B------:R-:W5:Y:S01]  /*15450*/  SHFL.IDX PT, R0, R0, 0x5, 0x181f ;  /* 0x00b81f0000007f89 */ /* 0x000f6200000e0000 */
[--C-:B------:R-:W-:Y:S03]  /*15460*/  IMAD.X R175, R175, 0x1, R233.reuse, P3 ;  /* 0x00000001afaf7824 */ /* 0x100fe600018e06e9 */
[----:B------:R5:W-:Y:S04]  /*15470*/  LDGSTS.E.BYPASS.LTC128B.128 [R237+0x3900], [R176.64], !P6 ;  /* 0x03900000b0ed7fae */ /* 0x000be8000f101d4e */
[----:B------:R5:W-:Y:S01]  /*15480*/  LDGSTS.E.BYPASS.LTC128B.128 [R237+0x4100], [R174.64], !P6 ;  /* 0x04100000aeed7fae */ /* 0x000be2000f101d4e */
[--C-:B-1----:R-:W-:Y:S05]  /*15490*/  IMAD.X R173, R173, 0x1, R233.reuse, P2 ;  /* 0x00000001adad7824 */ /* 0x102fea00010e06e9 */
[----:B------:R1:W-:Y:S01]  /*154a0*/  LDGSTS.E.BYPASS.LTC128B.128 [R237+0x4900], [R172.64], !P6 ;  /* 0x04900000aced7fae */ /* 0x0003e2000f101d4e */
[-C--:B--2---:R-:W-:Y:S02]  /*154b0*/  IADD3 R128, P1, R135, R234.reuse, RZ ;  /* 0x000000ea87807210 */ /* 0x084fe40007f3e0ff */
[----:B---3--:R-:W-:Y:S03]  /*154c0*/  IADD3 R2, P0, R2, R234, RZ ;  /* 0x000000ea02027210 */ /* 0x008fe60007f1e0ff */
[--C-:B----4-:R-:W-:Y:S02]  /*154d0*/  IMAD.X R129, R178, 0x1, R233.reuse, P1 ;  /* 0x00000001b2817824 */ /* 0x110fe400008e06e9 */
[----:B-----5:R-:W-:Y:S03]  /*154e0*/  IMAD.X R3, R0, 0x1, R233, P0 ;  /* 0x0000000100037824 */ /* 0x020fe600000e06e9 */
[----:B------:R1:W-:Y:S04]  /*154f0*/  LDGSTS.E.BYPASS.LTC128B.128 [R237+0x5100], [R128.64], !P6 ;  /* 0x0510000080ed7fae */ /* 0x0003e8000f101d4e */
[----:B------:R1:W-:Y:S02]  /*15500*/  LDGSTS.E.BYPASS.LTC128B.128 [R237+0x5900], [R2.64], !P6 ;  /* 0x0590000002ed7fae */ /* 0x0003e4000f101d4e */
.L_x_1254:
[----:B-1----:R-:W2:Y:S01]  /*15510*/  LDL R2, [R1+0x18] ;  /* 0x0000180001027983 */ /* 0x002ea20000100800 */
[----:B------:R-:W-:Y:S01]  /*15520*/  UISETP.NE.AND UP1, UPT, UR13, URZ, UPT ;  /* 0x0000003f0d00728c */ /* 0x000fe2000bf25270 */
[----:B------:R-:W-:Y:S01]  /*15530*/  IMAD.U32 R174, RZ, RZ, UR10 ;  /* 0x0000000affae7e24 */ /* 0x000fe2000f8e00ff */
[----:B------:R-:W-:Y:S01]  /*15540*/  UIMAD UR16, UR19, -0x60, URZ ;  /* 0xffffffa0131078a4 */ /* 0x000fe2000f8e023f */
[----:B------:R-:W3:Y:S01]  /*15550*/  LDL R194, [R1] ;  /* 0x0000000001c27983 */ /* 0x000ee20000100800 */
        /* <DEDUP_REMOVED lines=31> */
.L_x_1257:
[----:B------:R-:W-:Y:S04]  /*15750*/  MOV R2, c[0x0][0x32c] ;  /* 0x0000cb0000027a02 */ /* 0x000fe80000000f00 */
[----:B------:R-:W-:Y:S11]  /*15760*/  ISETP.NE.AND P0, PT, R2, 0x1, PT ;  /* 0x000000010200780c */ /* 0x000ff60003f05270 */
[----:B------:R-:W-:Y:S02]  /*15770*/  @!UPT UIADD3 URZ, URZ, URZ, URZ ;  /* 0x0000003f3f3ff290 */ /* 0x000fe4000fffe03f */
[----:B------:R-:W-:Y:S05]  /*15780*/  @P0 IMAD.HI.U32 R2, R0, c[0x0][0x330], RZ ;  /* 0x0000cc0000020a27 */ /* 0x000fea00078e00ff */
[----:B------:R-:W-:Y:S02]  /*15790*/  @P0 SHF.R.U32.HI R0, RZ, c[0x0][0x334], R2 ;  /* 0x0000cd00ff000a19 */ /* 0x000fe40000011602 */
.L_x_1258:
[----:B------:R-:W-:Y:S05]  /*157a0*/  BSYNC B0 ;  /* 0x0000000000007941 */ /* 0x000fea0003800000 */
.L_x_1256:
[----:B------:R-:W-:Y:S05]  /*157b0*/  IADD3 R2, -R194, UR16, RZ ;  /* 0x00000010c2027c10 */ /* 0x000fea000fffe1ff */
[----:B------:R-:W-:Y:S05]  /*157c0*/  IMAD R0, R0, c[0x0][0x32c], R2 ;  /* 0x0000cb0000007a24 */ /* 0x000fea00078e0202 */
[----:B------:R-:W-:Y:S02]  /*157d0*/  IADD3 R2, R0, c[0x0][0x32c], RZ ;  /* 0x0000cb0000027a10 */ /* 0x000fe40007ffe0ff */
[----:B------:R-:W-:Y:S02]  /*157e0*/  IMNMX R129, R129, R0, !PT ;  /* 0x0000000081817217 */ /* 0x000fe40007800200 */
[----:B------:R-:W-:Y:S02]  /*157f0*/  IMNMX R130, R130, R2, PT ;  /* 0x0000000282827217 */ /* 0x000fe40003800200 */
.L_x_1255:
        /* <DEDUP_REMOVED lines=20> */
.L_x_1261:
[----:B------:R-:W-:Y:S04]  /*15940*/  MOV R2, c[0x0][0x32c] ;  /* 0x0000cb0000027a02 */ /* 0x000fe80000000f00 */
[----:B------:R-:W-:Y:S11]  /*15950*/  ISETP.NE.AND P0, PT, R2, 0x1, PT ;  /* 0x000000010200780c */ /* 0x000ff60003f05270 */
[----:B------:R-:W-:Y:S02]  /*15960*/  @!UPT UIADD3 URZ, URZ, URZ, URZ ;  /* 0x0000003f3f3ff290 */ /* 0x000fe4000fffe03f */
[----:B------:R-:W-:Y:S05]  /*15970*/  @P0 IMAD.HI.U32 R2, R0, c[0x0][0x330], RZ ;  /* 0x0000cc0000020a27 */ /* 0x000fea00078e00ff */
[----:B------:R-:W-:Y:S02]  /*15980*/  @P0 SHF.R.U32.HI R0, RZ, c[0x0][0x334], R2 ;  /* 0x0000cd00ff000a19 */ /* 0x000fe40000011602 */
.L_x_1262:
[----:B------:R-:W-:Y:S05]  /*15990*/  BSYNC B0 ;  /* 0x0000000000007941 */ /* 0x000fea0003800000 */
.L_x_1260:
[----:B------:R-:W-:Y:S05]  /*159a0*/  IADD3 R2, -R194, UR16, RZ ;  /* 0x00000010c2027c10 */ /* 0x000fea000fffe1ff */
[----:B------:R-:W-:Y:S05]  /*159b0*/  IMAD R0, R0, c[0x0][0x32c], R2 ;  /* 0x0000cb0000007a24 */ /* 0x000fea00078e0202 */
[----:B------:R-:W-:Y:S02]  /*159c0*/  IADD3 R2, R0, c[0x0][0x32c], RZ ;  /* 0x0000cb0000027a10 */ /* 0x000fe40007ffe0ff */
[----:B------:R-:W-:Y:S02]  /*159d0*/  IMNMX R3, R3, R0, !PT ;  /* 0x0000000003037217 */ /* 0x000fe40007800200 */
[----:B------:R-:W-:Y:S02]  /*159e0*/  IMNMX R128, R128, R2, PT ;  /* 0x0000000280807217 */ /* 0x000fe40003800200 */
.L_x_1259:
        /* <DEDUP_REMOVED lines=20> */
.L_x_1265:
[----:B------:R-:W-:Y:S04]  /*15b30*/  MOV R175, c[0x0][0x32c] ;  /* 0x0000cb0000af7a02 */ /* 0x000fe80000000f00 */
[----:B------:R-:W-:Y:S11]  /*15b40*/  ISETP.NE.AND P0, PT, R175, 0x1, PT ;  /* 0x00000001af00780c */ /* 0x000ff60003f05270 */
[----:B------:R-:W-:Y:S02]  /*15b50*/  @!UPT UIADD3 URZ, URZ, URZ, URZ ;  /* 0x0000003f3f3ff290 */ /* 0x000fe4000fffe03f */
[----:B------:R-:W-:Y:S05]  /*15b60*/  @P0 IMAD.HI.U32 R175, R135, c[0x0][0x330], RZ ;  /* 0x0000cc0087af0a27 */ /* 0x000fea00078e00ff */
[----:B------:R-:W-:Y:S02]  /*15b70*/  @P0 SHF.R.U32.HI R135, RZ, c[0x0][0x334], R175 ;  /* 0x0000cd00ff870a19 */ /* 0x000fe400000116af */
.L_x_1266:
[----:B------:R-:W-:Y:S05]  /*15b80*/  BSYNC B0 ;  /* 0x0000000000007941 */ /* 0x000fea0003800000 */
.L_x_1264:
[----:B------:R-:W-:Y:S05]  /*15b90*/  IADD3 R175, -R194, UR16, RZ ;  /* 0x00000010c2af7c10 */ /* 0x000fea000fffe1ff */
[----:B------:R-:W-:Y:S05]  /*15ba0*/  IMAD R135, R135, c[0x0][0x32c], R175 ;  /* 0x0000cb0087877a24 */ /* 0x000fea00078e02af */
[----:B------:R-:W-:Y:S02]  /*15bb0*/  IADD3 R175, R135, c[0x0][0x32c], RZ ;  /* 0x0000cb0087af7a10 */ /* 0x000fe40007ffe0ff */
[----:B------:R-:W-:Y:S02]  /*15bc0*/  IMNMX R0, R0, R135, !PT ;  /* 0x0000008700007217 */ /* 0x000fe40007800200 */
[----:B------:R-:W-:Y:S02]  /*15bd0*/  IMNMX R2, R2, R175, PT ;  /* 0x000000af02027217 */ /* 0x000fe40003800200 */
.L_x_1263:
        /* <DEDUP_REMOVED lines=15> */
[C---:B------:R-:W-:Y:S01]  /*15cd0*/  ISETP.GT.AND P5, PT, R129.reuse, RZ, P3 ;  /* 0x000000ff8100720c */ /* 0x040fe20001fa4270 */
[----:B------:R-:W-:Y:S01]  /*15ce0*/  UISETP.GE.AND UP5, UPT, UR16, 0x49, UPT ;  /* 0x000000491000788c */ /* 0x000fe2000bfa6270 */
[----:B------:R-:W-:Y:S01]  /*15cf0*/  ISETP.GT.AND P4, PT, R129, 0x1, P2 ;  /* 0x000000018100780c */ /* 0x000fe20001784270 */
[----:B------:R-:W-:Y:S01]  /*15d00*/  UISETP.GE.AND UP4, UPT, UR16, 0x4a, UPT ;  /* 0x0000004a1000788c */ /* 0x000fe2000bf86270 */
[C---:B------:R-:W-:Y:S01]  /*15d10*/  ISETP.LT.OR P3, PT, R128.reuse, 0x1, P1 ;  /* 0x000000018000780c */ /* 0x040fe20000f61670 */
[----:B------:R-:W-:Y:S01]  /*15d20*/  UP2UR UR36, UPR, URZ, 0x8 ;  /* 0x000000083f247883 */ /* 0x000fe20008000000 */
[----:B------:R-:W-:Y:S01]  /*15d30*/  ISETP.LT.OR P0, PT, R128, 0x2, P0 ;  /* 0x000000028000780c */ /* 0x000fe20000701670 */
[----:B------:R-:W-:Y:S01]  /*15d40*/  UP2UR UR34, UPR, URZ, 0x4 ;  /* 0x000000043f227883 */ /* 0x000fe20008000000 */
[C---:B------:R-:W-:Y:S01]  /*15d50*/  ISETP.LT.OR P2, PT, R130.reuse, 0x1, P5 ;  /* 0x000000018200780c */ /* 0x040fe20002f41670 */
[----:B------:R-:W-:Y:S01]  /*15d60*/  UISETP.GE.AND UP3, UPT, UR16, 0x51, UPT ;  /* 0x000000511000788c */ /* 0x000fe2000bf66270 */
[----:B------:R-:W-:Y:S01]  /*15d70*/  ISETP.LT.OR P1, PT, R130, 0x2, P4 ;  /* 0x000000028200780c */ /* 0x000fe20002721670 */
[----:B------:R-:W-:Y:S01]  /*15d80*/  UP2UR UR38, UPR, URZ, 0x20 ;  /* 0x000000203f267883 */ /* 0x000fe20008000000 */
[----:B------:R-:W-:Y:S01]  /*15d90*/  FSEL R175, R6, -INF , !P3 ;  /* 0xff80000006af7808 */ /* 0x000fe20005800000 */
[----:B------:R-:W-:Y:S01]  /*15da0*/  UP2UR UR37, UPR, URZ, 0x40 ;  /* 0x000000403f257883 */ /* 0x000fe20008000000 */
[----:B------:R-:W-:Y:S01]  /*15db0*/  FSEL R176, R7, -INF , !P0 ;  /* 0xff80000007b07808 */ /* 0x000fe20004000000 */
[----:B------:R-:W-:Y:S01]  /*15dc0*/  UP2UR UR40, UPR, URZ, 0x8 ;  /* 0x000000083f287883 */ /* 0x000fe20008000000 */
[----:B------:R-:W-:Y:S01]  /*15dd0*/  FSEL R7, R4, -INF , !P2 ;  /* 0xff80000004077808 */ /* 0x000fe20005000000 */
[----:B------:R-:W-:Y:S01]  /*15de0*/  UP2UR UR39, UPR, URZ, 0x10 ;  /* 0x000000103f277883 */ /* 0x000fe20008000000 */
[----:B------:R-:W-:Y:S02]  /*15df0*/  FSEL R135, R5, -INF , !P1 ;  /* 0xff80000005877808 */ /* 0x000fe40004800000 */
[----:B------:R-:W-:Y:S02]  /*15e00*/  PLOP3.LUT P1, PT, PT, PT, UP2, 0x40, 0x0 ;  /* 0x000000000000781c */ /* 0x000fe40003f2e828 */
[----:B------:R-:W-:Y:S02]  /*15e10*/  PLOP3.LUT P0, PT, PT, PT, UP0, 0x40, 0x0 ;  /* 0x000000000000781c */ /* 0x000fe40003f0e808 */
[----:B------:R-:W-:Y:S01]  /*15e20*/  PLOP3.LUT P3, PT, PT, PT, UP2, 0x40, 0x0 ;  /* 0x000000000000781c */ /* 0x000fe20003f6e828 */
[----:B------:R-:W-:Y:S01]  /*15e30*/  UISETP.GE.AND UP2, UPT, UR16, 0x52, UPT ;  /* 0x000000521000788c */ /* 0x000fe2000bf46270 */
[----:B------:R-:W-:Y:S01]  /*15e40*/  PLOP3.LUT P2, PT, PT, PT, UP0, 0x40, 0x0 ;  /* 0x000000000000781c */ /* 0x000fe20003f4e808 */
[----:B------:R-:W-:Y:S01]  /*15e50*/  UISETP.GE.AND UP0, UPT, UR16, 0x12, UPT ;  /* 0x000000121000788c */ /* 0x000fe2000bf06270 */
[C---:B------:R-:W-:Y:S01]  /*15e60*/  ISETP.GT.AND P1, PT, R3.reuse, 0x8, P1 ;  /* 0x000000080300780c */ /* 0x040fe20000f24270 */
[----:B------:R-:W-:Y:S01]  /*15e70*/  UP2UR UR41, UPR, URZ, 0x4 ;  /* 0x000000043f297883 */ /* 0x000fe20008000000 */
        /* <DEDUP_REMOVED lines=9> */
[----:B------:R-:W-:Y:S02]  /*15f10*/  FSEL R19, R19, -INF , !P0 ;  /* 0xff80000013137808 */ /* 0x000fe40004000000 */
[----:B------:R-:W-:Y:S02]  /*15f20*/  FSEL R16, R16, -INF , !P2 ;  /* 0xff80000010107808 */ /* 0x000fe40005000000 */
        /* <DEDUP_REMOVED lines=126> */
[----:B------:R-:W-:Y:S01]  /*16710*/  UISETP.NE.AND UP6, UPT, UR34, URZ, UPT ;  /* 0x0000003f2200728c */ /* 0x000fe2000bfc5270 */
[C---:B------:R-:W-:Y:S01]  /*16720*/  ISETP.GT.AND P1, PT, R3.reuse, 0x40, P1 ;  /* 0x000000400300780c */ /* 0x040fe20000f24270 */
[----:B------:R-:W-:Y:S01]  /*16730*/  UP2UR UR43, UPR, URZ, 0x1 ;  /* 0x000000013f2b7883 */ /* 0x000fe20008000000 */
        /* <DEDUP_REMOVED lines=14> */
[----:B------:R-:W-:Y:S01]  /*16820*/  UISETP.NE.AND UP5, UPT, UR36, URZ, UPT ;  /* 0x0000003f2400728c */ /* 0x000fe2000bfa5270 */
        /* <DEDUP_REMOVED lines=31> */
[----:B------:R-:W-:Y:S02]  /*16a20*/  PLOP3.LUT P1, PT, PT, PT, UP1, 0x40, 0x0 ;  /* 0x000000000000781c */ /* 0x000fe40003f2e818 */
[----:B------:R-:W-:Y:S02]  /*16a30*/  PLOP3.LUT P0, PT, PT, PT, UP0, 0x40, 0x0 ;  /* 0x000000000000781c */ /* 0x000fe40003f0e808 */
[----:B------:R-:W-:Y:S01]  /*16a40*/  PLOP3.LUT P2, PT, PT, PT, UP0, 0x40, 0x0 ;  /* 0x000000000000781c */ /* 0x000fe20003f4e808 */
[----:B------:R-:W-:Y:S01]  /*16a50*/  UISETP.NE.AND UP0, UPT, UR35, URZ, UPT ;  /* 0x0000003f2300728c */ /* 0x000fe2000bf05270 */
[----:B------:R-:W-:Y:S02]  /*16a60*/  FSEL R248, R86, -INF , !P3 ;  /* 0xff80000056f87808 */ /* 0x000fe40005800000 */
[----:B------:R-:W-:Y:S01]  /*16a70*/  PLOP3.LUT P3, PT, PT, PT, UP1, 0x40, 0x0 ;  /* 0x000000000000781c */ /* 0x000fe20003f6e818 */
[----:B------:R-:W-:Y:S01]  /*16a80*/  UISETP.NE.AND UP1, UPT, UR33, URZ, UPT ;  /* 0x0000003f2100728c */ /* 0x000fe2000bf25270 */
[C---:B------:R-:W-:Y:S02]  /*16a90*/  ISETP.GT.AND P4, PT, R3.reuse, 0x58, P1 ;  /* 0x000000580300780c */ /* 0x040fe40000f84270 */
[----:B------:R-:W-:Y:S02]  /*16aa0*/  ISETP.GT.AND P0, PT, R3, 0x59, P0 ;  /* 0x000000590300780c */ /* 0x000fe40000704270 */
[C---:B------:R-:W-:Y:S01]  /*16ab0*/  ISETP.GT.AND P1, PT, R129.reuse, 0x59, P2 ;  /* 0x000000598100780c */ /* 0x040fe20001724270 */
[----:B------:R-:W1:Y:S01]  /*16ac0*/  SHFL.IDX PT, R3, R172, 0x3, 0x1c1f ;  /* 0x007c1f00ac037f89 */ /* 0x000e6200000e0000 */
[----:B------:R-:W-:Y:S02]  /*16ad0*/  ISETP.GT.AND P5, PT, R129, 0x58, P3 ;  /* 0x000000588100780c */ /* 0x000fe40001fa4270 */
[----:B------:R-:W-:Y:S02]  /*16ae0*/  ISETP.LT.OR P2, PT, R128, 0x5a, P0 ;  /* 0x0000005a8000780c */ /* 0x000fe40000741670 */
[----:B------:R-:W-:Y:S02]  /*16af0*/  ISETP.LT.OR P0, PT, R130, 0x5a, P1 ;  /* 0x0000005a8200780c */ /* 0x000fe40000f01670 */
[----:B------:R-:W-:Y:S02]  /*16b00*/  ISETP.LT.OR P3, PT, R128, 0x59, P4 ;  /* 0x000000598000780c */ /* 0x000fe40002761670 */
[----:B------:R-:W-:Y:S02]  /*16b10*/  ISETP.LT.OR P4, PT, R130, 0x59, P5 ;  /* 0x000000598200780c */ /* 0x000fe40002f81670 */
[----:B------:R-:W-:Y:S02]  /*16b20*/  FSEL R251, R97, -INF , !P0 ;  /* 0xff80000061fb7808 */ /* 0x000fe40004000000 */
[----:B------:R-:W-:Y:S01]  /*16b30*/  PLOP3.LUT P0, PT, PT, PT, UP0, 0x40, 0x0 ;  /* 0x000000000000781c */ /* 0x000fe20003f0e808 */
[----:B------:R-:W-:Y:S01]  /*16b40*/  UISETP.NE.AND UP0, UPT, UR26, URZ, UPT ;  /* 0x0000003f1a00728c */ /* 0x000fe2000bf05270 */
[----:B------:R-:W-:Y:S01]  /*16b50*/  PLOP3.LUT P1, PT, PT, PT, UP5, 0x40, 0x0 ;  /* 0x000000000000781c */ /* 0x000fe20003f2e858 */
[----:B------:R-:W-:Y:S01]  /*16b60*/  UISETP.NE.AND UP5, UPT, UR29, URZ, UPT ;  /* 0x0000003f1d00728c */ /* 0x000fe2000bfa5270 */
[----:B------:R-:W-:Y:S01]  /*16b70*/  FSEL R250, R96, -INF , !P4 ;  /* 0xff80000060fa7808 */ /* 0x000fe20006000000 */
[----:B------:R-:W-:Y:S01]  /*16b80*/  UP2UR UR44, UPR, URZ, 0x1 ;  /* 0x000000013f2c7883 */ /* 0x000fe20008000000 */
[----:B------:R-:W-:Y:S01]  /*16b90*/  ISETP.GT.AND P4, PT, R0, 0x1, P0 ;  /* 0x000000010000780c */ /* 0x000fe20000784270 */
[----:B------:R-:W-:Y:S01]  /*16ba0*/  UISETP.NE.AND UP0, UPT, UR27, URZ, UPT ;  /* 0x0000003f1b00728c */ /* 0x000fe2000bf05270 */
[----:B------:R-:W-:Y:S01]  /*16bb0*/  PLOP3.LUT P0, PT, PT, PT, UP1, 0x40, 0x0 ;  /* 0x000000000000781c */ /* 0x000fe20003f0e818 */
[----:B------:R-:W-:Y:S01]  /*16bc0*/  UISETP.NE.AND UP1, UPT, UR25, URZ, UPT ;  /* 0x0000003f1900728c */ /* 0x000fe2000bf25270 */
[----:B------:R-:W-:Y:S02]  /*16bd0*/  FSEL R203, R98, -INF , !P3 ;  /* 0xff80000062cb7808 */ /* 0x000fe40005800000 */
[----:B------:R-:W-:Y:S02]  /*16be0*/  ISETP.GT.AND P1, PT, R0, RZ, P1 ;  /* 0x000000ff0000720c */ /* 0x000fe40000f24270 */
[----:B------:R-:W-:Y:S01]  /*16bf0*/  PLOP3.LUT P3, PT, PT, PT, UP6, 0x40, 0x0 ;  /* 0x000000000000781c */ /* 0x000fe20003f6e868 */
[----:B------:R-:W-:Y:S01]  /*16c00*/  UISETP.NE.AND UP6, UPT, UR28, URZ, UPT ;  /* 0x0000003f1c00728c */ /* 0x000fe2000bfc5270 */
[----:B------:R-:W-:Y:S02]  /*16c10*/  ISETP.LT.OR P5, PT, R2, 0x2, P4 ;  /* 0x000000020200780c */ /* 0x000fe400027a1670 */
[----:B------:R-:W-:Y:S02]  /*16c20*/  ISETP.GT.AND P4, PT, R0, 0x9, P0 ;  /* 0x000000090000780c */ /* 0x000fe40000784270 */
[----:B------:R-:W-:Y:S01]  /*16c30*/  PLOP3.LUT P0, PT, PT, PT, UP3, 0x40, 0x0 ;  /* 0x000000000000781c */ /* 0x000fe20003f0e838 */
[----:B------:R-:W-:Y:S01]  /*16c40*/  UISETP.NE.AND UP3, UPT, UR23, URZ, UPT ;  /* 0x0000003f1700728c */ /* 0x000fe2000bf65270 */
[----:B------:R-:W-:Y:S02]  /*16c50*/  FSEL R198, R99, -INF , !P2 ;  /* 0xff80000063c67808 */ /* 0x000fe40005000000 */
        /* <DEDUP_REMOVED lines=52> */
[----:B------:R-:W-:Y:S02]  /*16fa0*/  ISETP.LT.OR P4, PT, R2, 0x2a, P4 ;  /* 0x0000002a0200780c */ /* 0x000fe40002781670 */
[C---:B------:R-:W-:Y:S02]  /*16fb0*/  ISETP.GT.AND P3, PT, R0.reuse, 0x30, P3 ;  /* 0x000000300000780c */ /* 0x040fe40001f64270 */
[----:B------:R-:W-:Y:S02]  /*16fc0*/  ISETP.GT.AND P1, PT, R0, 0x38, P1 ;  /* 0x000000380000780c */ /* 0x000fe40000f24270 */
[----:B------:R-:W-:Y:S02]  /*16fd0*/  ISETP.LT.OR P2, PT, R2, 0x32, P2 ;  /* 0x000000320200780c */ /* 0x000fe40001741670 */
[----:B------:R-:W-:Y:S02]  /*16fe0*/  ISETP.GT.AND P0, PT, R0, 0x39, P0 ;  /* 0x000000390000780c */ /* 0x000fe40000704270 */
[----:B------:R-:W-:Y:S02]  /*16ff0*/  FSEL R188, R45, -INF , !P4 ;  /* 0xff8000002dbc7808 */ /* 0x000fe40006000000 */
[----:B------:R-:W-:Y:S01]  /*17000*/  PLOP3.LUT P4, PT, PT, PT, UP6, 0x40, 0x0 ;  /* 0x000000000000781c */ /* 0x000fe20003f8e868 */
[----:B------:R-:W-:Y:S01]  /*17010*/  UISETP.NE.AND UP6, UPT, UR37, URZ, UPT ;  /* 0x0000003f2500728c */ /* 0x000fe2000bfc5270 */
[C---:B------:R-:W-:Y:S02]  /*17020*/  ISETP.LT.OR P3, PT, R2.reuse, 0x31, P3 ;  /* 0x000000310200780c */ /* 0x040fe40001f61670 */
        /* <DEDUP_REMOVED lines=59> */
.L_x_1269:
[----:B------:R-:W-:Y:S04]  /*173e0*/  MOV R2, c[0x0][0x32c] ;  /* 0x0000cb0000027a02 */ /* 0x000fe80000000f00 */
[----:B------:R-:W-:Y:S11]  /*173f0*/  ISETP.NE.AND P0, PT, R2, 0x1, PT ;  /* 0x000000010200780c */ /* 0x000ff60003f05270 */
[----:B------:R-:W-:Y:S02]  /*17400*/  @!UPT UIADD3 URZ, URZ, URZ, URZ ;  /* 0x0000003f3f3ff290 */ /* 0x000fe4000fffe03f */
[----:B------:R-:W-:Y:S05]  /*17410*/  @P0 IMAD.HI.U32 R2, R0, c[0x0][0x330], RZ ;  /* 0x0000cc0000020a27 */ /* 0x000fea00078e00ff */
[----:B------:R-:W-:Y:S02]  /*17420*/  @P0 SHF.R.U32.HI R0, RZ, c[0x0][0x334], R2 ;  /* 0x0000cd00ff000a19 */ /* 0x000fe40000011602 */
.L_x_1270:
[----:B------:R-:W-:Y:S05]  /*17430*/  BSYNC B0 ;  /* 0x0000000000007941 */ /* 0x000fea0003800000 */
.L_x_1268:
        /* <DEDUP_REMOVED lines=11> */
.L_x_1267:
        /* <DEDUP_REMOVED lines=24> */
[----:B------:R-:W-:Y:S01]  /*17670*/  FMNMX.FTZ R130, R34, R130, !PT ;  /* 0x0000008222827209 */ /* 0x000fe20007810000 */
[----:B------:R-:W-:Y:S01]  /*17680*/  IMAD.MOV.U32 R40, RZ, RZ, R203 ;  /* 0x000000ffff287224 */ /* 0x000fe200078e00cb */
[----:B------:R-:W-:Y:S01]  /*17690*/  PLOP3.LUT P1, PT, PT, PT, UP1, 0x40, 0x0 ;  /* 0x000000000000781c */ /* 0x000fe20003f2e818 */
[----:B------:R-:W-:Y:S01]  /*176a0*/  UISETP.NE.AND UP1, UPT, UR30, URZ, UPT ;  /* 0x0000003f1e00728c */ /* 0x000fe2000bf25270 */
[----:B------:R-:W-:Y:S01]  /*176b0*/  FMNMX.FTZ R130, R33, R130, !PT ;  /* 0x0000008221827209 */ /* 0x000fe20007810000 */
[----:B------:R-:W-:Y:S01]  /*176c0*/  UISETP.NE.AND UP5, UPT, UR16, URZ, UPT ;  /* 0x0000003f1000728c */ /* 0x000fe2000bfa5270 */
[----:B------:R-:W-:Y:S01]  /*176d0*/  ISETP.GT.AND P0, PT, R0, 0x1, P1 ;  /* 0x000000010000780c */ /* 0x000fe20000f04270 */
[----:B------:R-:W-:Y:S01]  /*176e0*/  LDSM.16.MT88.4 R36, [R220+0x100] ;  /* 0x00010000dc24783b */ /* 0x000fe20000004200 */
[----:B------:R-:W-:Y:S02]  /*176f0*/  FMNMX.FTZ R130, R181, R130, !PT ;  /* 0x00000082b5827209 */ /* 0x000fe40007810000 */
[----:B------:R-:W-:Y:S02]  /*17700*/  ISETP.LT.OR P0, PT, R2, 0x2, P0 ;  /* 0x000000020200780c */ /* 0x000fe40000701670 */
[----:B------:R-:W-:Y:S02]  /*17710*/  FMNMX.FTZ R130, R182, R130, !PT ;  /* 0x00000082b6827209 */ /* 0x000fe40007810000 */
[----:B------:R-:W-:Y:S01]  /*17720*/  PLOP3.LUT P2, PT, PT, PT, UP0, 0x40, 0x0 ;  /* 0x000000000000781c */ /* 0x000fe20003f4e808 */
[----:B------:R-:W-:Y:S01]  /*17730*/  UISETP.NE.AND UP0, UPT, UR29, URZ, UPT ;  /* 0x0000003f1d00728c */ /* 0x000fe2000bf05270 */
[----:B------:R-:W-:Y:S01]  /*17740*/  FMNMX.FTZ R130, R187, R130, !PT ;  /* 0x00000082bb827209 */ /* 0x000fe20007810000 */
[----:B------:R-:W-:Y:S01]  /*17750*/  LDSM.16.MT88.4 R52, [R218+0x100] ;  /* 0x00010000da34783b */ /* 0x000fe20000004200 */
[----:B------:R-:W-:Y:S02]  /*17760*/  FSEL R11, R11, -INF , !P0 ;  /* 0xff8000000b0b7808 */ /* 0x000fe40004000000 */
[----:B------:R-:W-:Y:S02]  /*17770*/  FMNMX.FTZ R130, R189, R130, !PT ;  /* 0x00000082bd827209 */ /* 0x000fe40007810000 */
        /* <DEDUP_REMOVED lines=61> */
[----:B------:R-:W-:Y:S01]  /*17b50*/  FMNMX.FTZ R4, R48, R4, !PT ;  /* 0x0000000430047209 */ /* 0x000fe20007810000 */
[----:B------:R-:W1:Y:S01]  /*17b60*/  SHFL.BFLY PT, R5, R130, 0x2, 0x1f ;  /* 0x0c401f0082057f89 */ /* 0x000e6200000e0000 */
        /* <DEDUP_REMOVED lines=32> */
[----:B-1----:R-:W-:Y:S02]  /*17d70*/  FMNMX.FTZ R130, R130, R5, !PT ;  /* 0x0000000582827209 */ /* 0x002fe40007810000 */
[----:B------:R-:W-:Y:S02]  /*17d80*/  FSEL R172, R47, -INF , !P0 ;  /* 0xff8000002fac7808 */ /* 0x000fe40004000000 */
[----:B------:R-:W-:Y:S01]  /*17d90*/  ISETP.GT.AND P0, PT, R0, 0x30, P4 ;  /* 0x000000300000780c */ /* 0x000fe20002704270 */
[----:B------:R-:W1:Y:S01]  /*17da0*/  SHFL.BFLY PT, R5, R130, 0x1, 0x1f ;  /* 0x0c201f0082057f89 */ /* 0x000e6200000e0000 */
[----:B------:R-:W-:Y:S02]  /*17db0*/  MOV R41, R198 ;  /* 0x000000c600297202 */ /* 0x000fe40000000f00 */
[----:B------:R-:W-:Y:S02]  /*17dc0*/  FMNMX.FTZ R3, R40, R3, !PT ;  /* 0x0000000328037209 */ /* 0x000fe40007810000 */
[----:B------:R-:W-:Y:S02]  /*17dd0*/  FMNMX.FTZ R4, R199, R4, !PT ;  /* 0x00000004c7047209 */ /* 0x000fe40007810000 */
[----:B------:R-:W-:Y:S02]  /*17de0*/  ISETP.LT.OR P0, PT, R2, 0x31, P0 ;  /* 0x000000310200780c */ /* 0x000fe40000701670 */
[----:B------:R-:W-:Y:S01]  /*17df0*/  PLOP3.LUT P3, PT, PT, PT, UP3, 0x40, 0x0 ;  /* 0x000000000000781c */ /* 0x000fe20003f6e838 */
[----:B------:R-:W-:Y:S01]  /*17e00*/  UISETP.NE.AND UP3, UPT, UR31, URZ, UPT ;  /* 0x0000003f1f00728c */ /* 0x000fe2000bf65270 */
[----:B------:R-:W-:Y:S02]  /*17e10*/  FMNMX.FTZ R129, R41, R3, !PT ;  /* 0x0000000329817209 */ /* 0x000fe40007810000 */
[----:B------:R-:W-:Y:S02]  /*17e20*/  FMNMX.FTZ R3, R202, R4, !PT ;  /* 0x00000004ca037209 */ /* 0x000fe40007810000 */
[----:B------:R-:W-:Y:S01]  /*17e30*/  FSEL R174, R58, -INF , !P0 ;  /* 0xff8000003aae7808 */ /* 0x000fe20004000000 */
[----:B------:R-:W2:Y:S01]  /*17e40*/  SHFL.BFLY PT, R6, R129, 0x2, 0x1f ;  /* 0x0c401f0081067f89 */ /* 0x000ea200000e0000 */
[----:B------:R-:W-:Y:S02]  /*17e50*/  ISETP.GT.AND P0, PT, R0, 0x31, P3 ;  /* 0x000000310000780c */ /* 0x000fe40001f04270 */
[----:B------:R-:W-:Y:S02]  /*17e60*/  FMNMX.FTZ R3, R204, R3, !PT ;  /* 0x00000003cc037209 */ /* 0x000fe40007810000 */
[----:B------:R-:W-:Y:S02]  /*17e70*/  ISETP.LT.OR P0, PT, R2, 0x32, P0 ;  /* 0x000000320200780c */ /* 0x000fe40000701670 */
[----:B------:R-:W-:Y:S01]  /*17e80*/  PLOP3.LUT P1, PT, PT, PT, UP2, 0x40, 0x0 ;  /* 0x000000000000781c */ /* 0x000fe20003f2e828 */
[----:B------:R-:W-:Y:S01]  /*17e90*/  UISETP.NE.AND UP2, UPT, UR32, URZ, UPT ;  /* 0x0000003f2000728c */ /* 0x000fe2000bf45270 */
[----:B------:R-:W-:Y:S02]  /*17ea0*/  FMNMX.FTZ R4, R10, R134, !PT ;  /* 0x000000860a047209 */ /* 0x000fe40007810000 */
[----:B------:R-:W-:Y:S02]  /*17eb0*/  FMNMX.FTZ R3, R214, R3, !PT ;  /* 0x00000003d6037209 */ /* 0x000fe40007810000 */
[----:B------:R-:W-:Y:S01]  /*17ec0*/  FSEL R194, R59, -INF , !P0 ;  /* 0xff8000003bc27808 */ /* 0x000fe20004000000 */
[----:B------:R-:W-:Y:S01]  /*17ed0*/  IMAD.MOV.U32 R59, RZ, RZ, R92 ;  /* 0x000000ffff3b7224 */ /* 0x000fe200078e005c */
        /* <DEDUP_REMOVED lines=12> */
[----:B-1----:R-:W-:Y:S02]  /*17fa0*/  FMNMX.FTZ R130, R130, R5, !PT ;  /* 0x0000000582827209 */ /* 0x002fe40007810000 */
[----:B------:R-:W-:Y:S02]  /*17fb0*/  ISETP.LT.OR P0, PT, R2, 0x3a, P0 ;  /* 0x0000003a0200780c */ /* 0x000fe40000701670 */
[----:B------:R-:W-:Y:S01]  /*17fc0*/  PLOP3.LUT P2, PT, PT, PT, UP0, 0x40, 0x0 ;  /* 0x000000000000781c */ /* 0x000fe20003f4e808 */
[----:B------:R-:W-:Y:S01]  /*17fd0*/  FMUL.FTZ R71, R130, c[0x0][0x2d0] ;  /* 0x0000b40082477a20 */ /* 0x000fe20000410000 */
[----:B------:R-:W-:Y:S01]  /*17fe0*/  MOV R62, R89 ;  /* 0x00000059003e7202 */ /* 0x000fe20000000f00 */
[----:B------:R-:W-:Y:S01]  /*17ff0*/  UISETP.NE.AND UP0, UPT, UR35, URZ, UPT ;  /* 0x0000003f2300728c */ /* 0x000fe2000bf05270 */
[----:B------:R-:W-:Y:S02]  /*18000*/  FMNMX.FTZ R4, R56, R4, !PT ;  /* 0x0000000438047209 */ /* 0x000fe40007810000 */
[----:B------:R-:W-:Y:S02]  /*18010*/  FMNMX.FTZ R3, R252, R3, !PT ;  /* 0x00000003fc037209 */ /* 0x000fe40007810000 */
[----:B------:R-:W-:Y:S02]  /*18020*/  FSEL R173, R63, -INF , !P0 ;  /* 0xff8000003fad7808 */ /* 0x000fe40004000000 */
[----:B------:R-:W-:Y:S02]  /*18030*/  ISETP.GT.AND P0, PT, R0, 0x40, P2 ;  /* 0x000000400000780c */ /* 0x000fe40001704270 */
[----:B------:R-:W-:Y:S02]  /*18040*/  FSETP.NEU.FTZ.AND P2, PT, R130, -INF , PT ;  /* 0xff8000008200780b */ /* 0x000fe40003f5d000 */
[----:B------:R-:W-:Y:S02]  /*18050*/  FMNMX.FTZ R3, R62, R3, !PT ;  /* 0x000000033e037209 */ /* 0x000fe40007810000 */
[----:B------:R-:W-:Y:S02]  /*18060*/  FMNMX.FTZ R4, R57, R4, !PT ;  /* 0x0000000439047209 */ /* 0x000fe40007810000 */
[----:B------:R-:W-:Y:S02]  /*18070*/  FSEL R71, R71, RZ, P2 ;  /* 0x000000ff47477208 */ /* 0x000fe40001000000 */
[----:B------:R-:W-:Y:S02]  /*18080*/  FMNMX.FTZ R3, R59, R3, !PT ;  /* 0x000000033b037209 */ /* 0x000fe40007810000 */
[----:B------:R-:W-:Y:S02]  /*18090*/  FMNMX.FTZ R4, R60, R4, !PT ;  /* 0x000000043c047209 */ /* 0x000fe40007810000 */
[----:B------:R-:W-:Y:S02]  /*180a0*/  MOV R58, R93 ;  /* 0x0000005d003a7202 */ /* 0x000fe40000000f00 */
[----:B--2---:R-:W-:Y:S02]  /*180b0*/  FMNMX.FTZ R129, R129, R6, !PT ;  /* 0x0000000681817209 */ /* 0x004fe40007810000 */
[----:B------:R-:W-:Y:S02]  /*180c0*/  FMNMX.FTZ R128, R58, R3, !PT ;  /* 0x000000033a807209 */ /* 0x000fe40007810000 */
[----:B------:R-:W-:Y:S01]  /*180d0*/  FMNMX.FTZ R3, R84, R4, !PT ;  /* 0x0000000454037209 */ /* 0x000fe20007810000 */
[--C-:B------:R-:W-:Y:S01]  /*180e0*/  FFMA.FTZ R4, R7, c[0x0][0x2d0], -R71.reuse ;  /* 0x0000b40007047a23 */ /* 0x100fe20000010847 */
[----:B------:R-:W-:Y:S01]  /*180f0*/  ISETP.LT.OR P0, PT, R2, 0x41, P0 ;  /* 0x000000410200780c */ /* 0x000fe20000701670 */
[----:B------:R-:W1:Y:S01]  /*18100*/  SHFL.BFLY PT, R6, R129, 0x1, 0x1f ;  /* 0x0c201f0081067f89 */ /* 0x000e6200000e0000 */
[----:B------:R-:W-:Y:S01]  /*18110*/  FMNMX.FTZ R3, R96, R3, !PT ;  /* 0x0000000360037209 */ /* 0x000fe20007810000 */
[----:B------:R2:W-:Y:S01]  /*18120*/  MUFU.EX2 R87, R4 ;  /* 0x0000000400577308 */ /* 0x0005e20000000800 */
[----:B------:R-:W-:Y:S02]  /*18130*/  FSEL R198, R74, -INF , !P0 ;  /* 0xff8000004ac67808 */ /* 0x000fe40004000000 */
[----:B------:R-:W-:Y:S02]  /*18140*/  FMNMX.FTZ R3, R97, R3, !PT ;  /* 0x0000000361037209 */ /* 0x000fe40007810000 */
[----:B------:R-:W-:Y:S01]  /*18150*/  PLOP3.LUT P0, PT, PT, PT, UP4, 0x40, 0x0 ;  /* 0x000000000000781c */ /* 0x000fe20003f0e848 */
[----:B------:R-:W3:Y:S01]  /*18160*/  SHFL.BFLY PT, R5, R128, 0x2, 0x1f ;  /* 0x0c401f0080057f89 */ /* 0x000ee200000e0000 */
[----:B------:R-:W-:Y:S02]  /*18170*/  FMNMX.FTZ R3, R98, R3, !PT ;  /* 0x0000000362037209 */ /* 0x000fe40007810000 */
[----:B------:R-:W-:Y:S02]  /*18180*/  PLOP3.LUT P3, PT, PT, PT, UP6, 0x40, 0x0 ;  /* 0x000000000000781c */ /* 0x000fe40003f6e868 */
[----:B------:R-:W-:Y:S02]  /*18190*/  FMNMX.FTZ R3, R172, R3, !PT ;  /* 0x00000003ac037209 */ /* 0x000fe40007810000 */
[----:B------:R-:W-:Y:S02]  /*181a0*/  PLOP3.LUT P1, PT, PT, PT, UP5, 0x40, 0x0 ;  /* 0x000000000000781c */ /* 0x000fe40003f2e858 */
[----:B------:R-:W-:Y:S02]  /*181b0*/  FMNMX.FTZ R3, R174, R3, !PT ;  /* 0x00000003ae037209 */ /* 0x000fe40007810000 */
[----:B------:R-:W-:Y:S02]  /*181c0*/  ISETP.GT.AND P0, PT, R0, 0x49, P0 ;  /* 0x000000490000780c */ /* 0x000fe40000704270 */
[----:B------:R-:W-:Y:S02]  /*181d0*/  FMNMX.FTZ R3, R194, R3, !PT ;  /* 0x00000003c2037209 */ /* 0x000fe40007810000 */
[C---:B------:R-:W-:Y:S02]  /*181e0*/  ISETP.GT.AND P3, PT, R0.reuse, 0x41, P3 ;  /* 0x000000410000780c */ /* 0x040fe40001f64270 */
[----:B------:R-:W-:Y:S01]  /*181f0*/  ISETP.GT.AND P1, PT, R0, 0x48, P1 ;  /* 0x000000480000780c */ /* 0x000fe20000f24270 */
[--C-:B--2---:R-:W-:Y:S01]  /*18200*/  FFMA.FTZ R4, R135, c[0x0][0x2d0], -R71.reuse ;  /* 0x0000b40087047a23 */ /* 0x104fe20000010847 */
[C---:B------:R-:W-:Y:S02]  /*18210*/  ISETP.LT.OR P0, PT, R2.reuse, 0x4a, P0 ;  /* 0x0000004a0200780c */ /* 0x040fe40000701670 */
[C---:B------:R-:W-:Y:S01]  /*18220*/  ISETP.LT.OR P1, PT, R2.reuse, 0x49, P1 ;  /* 0x000000490200780c */ /* 0x040fe20000f21670 */
[----:B------:R2:W4:Y:S01]  /*18230*/  MUFU.EX2 R88, R4 ;  /* 0x0000000400587308 */ /* 0x0005220000000800 */
[----:B------:R-:W-:Y:S02]  /*18240*/  ISETP.LT.OR P3, PT, R2, 0x42, P3 ;  /* 0x000000420200780c */ /* 0x000fe40001f61670 */
[----:B-1----:R-:W-:Y:S02]  /*18250*/  FMNMX.FTZ R129, R129, R6, !PT ;  /* 0x0000000681817209 */ /* 0x002fe40007810000 */
[----:B------:R-:W-:Y:S02]  /*18260*/  FSEL R205, R79, -INF , !P0 ;  /* 0xff8000004fcd7808 */ /* 0x000fe40004000000 */
[----:B------:R-:W-:Y:S01]  /*18270*/  FSEL R135, R75, -INF , !P3 ;  /* 0xff8000004b877808 */ /* 0x000fe20005800000 */
[C---:B------:R-:W-:Y:S01]  /*18280*/  FMUL.FTZ R92, R129.reuse, c[0x0][0x2d0] ;  /* 0x0000b400815c7a20 */ /* 0x040fe20000410000 */
[----:B------:R-:W-:Y:S02]  /*18290*/  PLOP3.LUT P3, PT, PT, PT, UP2, 0x40, 0x0 ;  /* 0x000000000000781c */ /* 0x000fe40003f6e828 */
[----:B------:R-:W-:Y:S02]  /*182a0*/  PLOP3.LUT P0, PT, PT, PT, UP3, 0x40, 0x0 ;  /* 0x000000000000781c */ /* 0x000fe40003f0e838 */
[----:B---3--:R-:W-:Y:S02]  /*182b0*/  FMNMX.FTZ R128, R128, R5, !PT ;  /* 0x0000000580807209 */ /* 0x008fe40007810000 */
[----:B------:R-:W-:Y:S02]  /*182c0*/  FSEL R203, R78, -INF , !P1 ;  /* 0xff8000004ecb7808 */ /* 0x000fe40004800000 */
[----:B------:R-:W-:Y:S01]  /*182d0*/  FSETP.NEU.FTZ.AND P1, PT, R129, -INF , PT ;  /* 0xff8000008100780b */ /* 0x000fe20003f3d000 */
[----:B------:R-:W1:Y:S01]  /*182e0*/  SHFL.BFLY PT, R5, R128, 0x1, 0x1f ;  /* 0x0c201f0080057f89 */ /* 0x000e6200000e0000 */
[C---:B------:R-:W-:Y:S02]  /*182f0*/  ISETP.GT.AND P4, PT, R0.reuse, 0x50, P0 ;  /* 0x000000500000780c */ /* 0x040fe40000784270 */
[----:B------:R-:W-:Y:S02]  /*18300*/  ISETP.GT.AND P0, PT, R0, 0x51, P3 ;  /* 0x000000510000780c */ /* 0x000fe40001f04270 */
[----:B------:R-:W-:Y:S01]  /*18310*/  FSEL R92, R92, RZ, P1 ;  /* 0x000000ff5c5c7208 */ /* 0x000fe20000800000 */
[--C-:B--2---:R-:W-:Y:S01]  /*18320*/  FFMA.FTZ R4, R16, c[0x0][0x2d0], -R71.reuse ;  /* 0x0000b40010047a23 */ /* 0x104fe20000010847 */
[----:B----4-:R-:W-:Y:S01]  /*18330*/  F2FP.BF16.PACK_AB R72, R88, R87 ;  /* 0x000000575848723e */ /* 0x010fe200000010ff */
[----:B------:R-:W-:Y:S01]  /*18340*/  LDSM.16.MT88.4 R76, [R219+0x100] ;  /* 0x00010000db4c783b */ /* 0x000fe20000004200 */
[C---:B------:R-:W-:Y:S01]  /*18350*/  ISETP.LT.OR P3, PT, R2.reuse, 0x51, P4 ;  /* 0x000000510200780c */ /* 0x040fe20002761670 */
[----:B------:R2:W-:Y:S01]  /*18360*/  MUFU.EX2 R83, R4 ;  /* 0x0000000400537308 */ /* 0x0005e20000000800 */
[----:B------:R-:W-:Y:S01]  /*18370*/  ISETP.LT.OR P0, PT, R2, 0x52, P0 ;  /* 0x000000520200780c */ /* 0x000fe20000701670 */
[--C-:B------:R-:W-:Y:S01]  /*18380*/  FFMA.FTZ R16, R34, c[0x0][0x2d0], -R71.reuse ;  /* 0x0000b40022107a23 */ /* 0x100fe20000010847 */
[----:B------:R-:W-:Y:S01]  /*18390*/  MOV R63, R41 ;  /* 0x00000029003f7202 */ /* 0x000fe20000000f00 */
[--C-:B------:R-:W-:Y:S01]  /*183a0*/  FFMA.FTZ R28, R35, c[0x0][0x2d0], -R92.reuse ;  /* 0x0000b400231c7a23 */ /* 0x100fe2000001085c */
[----:B------:R-:W-:Y:S02]  /*183b0*/  FSEL R211, R91, -INF , !P0 ;  /* 0xff8000005bd37808 */ /* 0x000fe40004000000 */
[----:B------:R-:W-:Y:S01]  /*183c0*/  PLOP3.LUT P0, PT, PT, PT, UP0, 0x40, 0x0 ;  /* 0x000000000000781c */ /* 0x000fe20003f0e808 */
[----:B------:R-:W-:Y:S02]  /*183d0*/  UISETP.GT.AND UP0, UPT, UR19, UR17, UPT ;  /* 0x000000111300728c */ /* 0x000fe4000bf04270 */
[----:B------:R-:W-:Y:S01]  /*183e0*/  MUFU.EX2 R42, R16 ;  /* 0x00000010002a7308 */ /* 0x000fe20000000800 */
[----:B------:R-:W-:Y:S01]  /*183f0*/  ISETP.GT.AND P0, PT, R0, 0x59, P0 ;  /* 0x000000590000780c */ /* 0x000fe20000704270 */
[----:B------:R-:W-:Y:S01]  /*18400*/  UIADD3 UR19, UR19, -0x1, URZ ;  /* 0xffffffff13137890 */ /* 0x000fe2000fffe03f */
[----:B-1----:R-:W-:Y:S02]  /*18410*/  FMNMX.FTZ R128, R128, R5, !PT ;  /* 0x0000000580807209 */ /* 0x002fe40007810000 */
[----:B------:R-:W-:Y:S03]  /*18420*/  ISETP.LT.OR P0, PT, R2, 0x5a, P0 ;  /* 0x0000005a0200780c */ /* 0x000fe60000701670 */
[C---:B------:R-:W-:Y:S01]  /*18430*/  FMUL.FTZ R93, R128.reuse, c[0x0][0x2d0] ;  /* 0x0000b400805d7a20 */ /* 0x040fe20000410000 */
[----:B------:R-:W-:Y:S02]  /*18440*/  FSEL R70, R95, -INF , !P0 ;  /* 0xff8000005f467808 */ /* 0x000fe40004000000 */
[----:B------:R-:W-:Y:S02]  /*18450*/  FSETP.NEU.FTZ.AND P0, PT, R128, -INF , PT ;  /* 0xff8000008000780b */ /* 0x000fe40003f1d000 */
[----:B--2---:R-:W-:Y:S01]  /*18460*/  FMNMX.FTZ R4, R196, R3, !PT ;  /* 0x00000003c4047209 */ /* 0x004fe20007810000 */
[----:B------:R-:W-:Y:S01]  /*18470*/  FFMA.FTZ R3, R17, c[0x0][0x2d0], -R71 ;  /* 0x0000b40011037a23 */ /* 0x000fe20000010847 */
[----:B------:R-:W-:Y:S02]  /*18480*/  FSEL R93, R93, RZ, P0 ;  /* 0x000000ff5d5d7208 */ /* 0x000fe40000000000 */
[----:B------:R-:W-:Y:S01]  /*18490*/  FMNMX.FTZ R4, R173, R4, !PT ;  /* 0x00000004ad047209 */ /* 0x000fe20007810000 */
[----:B------:R1:W2:Y:S02]  /*184a0*/  MUFU.EX2 R51, R3 ;  /* 0x0000000300337308 */ /* 0x0002a40000000800 */
[--C-:B------:R-:W-:Y:S02]  /*184b0*/  FFMA.FTZ R32, R32, c[0x0][0x2d0], -R93.reuse ;  /* 0x0000b40020207a23 */ /* 0x100fe4000001085d */
[--C-:B------:R-:W-:Y:S01]  /*184c0*/  FFMA.FTZ R44, R50, c[0x0][0x2d0], -R93.reuse ;  /* 0x0000b400322c7a23 */ /* 0x100fe2000001085d */
[----:B-1----:R-:W-:Y:S01]  /*184d0*/  FMNMX.FTZ R3, R198, R4, !PT ;  /* 0x00000004c6037209 */ /* 0x002fe20007810000 */
[----:B------:R-:W-:Y:S01]  /*184e0*/  FFMA.FTZ R4, R175, c[0x0][0x2d0], -R92 ;  /* 0x0000b400af047a23 */ /* 0x000fe2000001085c */
[----:B------:R-:W-:Y:S01]  /*184f0*/  FSEL R175, R90, -INF , !P3 ;  /* 0xff8000005aaf7808 */ /* 0x000fe20005800000 */
[----:B------:R-:W-:Y:S01]  /*18500*/  IMAD.MOV.U32 R90, RZ, RZ, R40 ;  /* 0x000000ffff5a7224 */ /* 0x000fe200078e0028 */
[----:B------:R-:W-:Y:S01]  /*18510*/  FMNMX.FTZ R3, R135, R3, !PT ;  /* 0x0000000387037209 */ /* 0x000fe20007810000 */
[----:B------:R1:W-:Y:S01]  /*18520*/  MUFU.EX2 R61, R4 ;  /* 0x00000004003d7308 */ /* 0x0003e20000000800 */
[----:B------:R-:W-:Y:S01]  /*18530*/  PLOP3.LUT P3, PT, PT, PT, UP1, 0x40, 0x0 ;  /* 0x000000000000781c */ /* 0x000fe20003f6e818 */
[--C-:B------:R-:W-:Y:S01]  /*18540*/  FFMA.FTZ R40, R49, c[0x0][0x2d0], -R93.reuse ;  /* 0x0000b40031287a23 */ /* 0x100fe2000001085d */
[----:B------:R-:W-:Y:S02]  /*18550*/  FMNMX.FTZ R3, R203, R3, !PT ;  /* 0x00000003cb037209 */ /* 0x000fe40007810000 */
[----:B------:R-:W-:Y:S02]  /*18560*/  ISETP.GT.AND P3, PT, R0, 0x58, P3 ;  /* 0x000000580000780c */ /* 0x000fe40001f64270 */
[----:B------:R-:W-:Y:S02]  /*18570*/  FMNMX.FTZ R3, R205, R3, !PT ;  /* 0x00000003cd037209 */ /* 0x000fe40007810000 */
[----:B------:R-:W-:Y:S01]  /*18580*/  ISETP.LT.OR P3, PT, R2, 0x59, P3 ;  /* 0x000000590200780c */ /* 0x000fe20001f61670 */
[--C-:B------:R-:W-:Y:S01]  /*18590*/  FFMA.FTZ R2, R18, c[0x0][0x2d0], -R92.reuse ;  /* 0x0000b40012027a23 */ /* 0x100fe2000001085c */
[----:B------:R-:W-:Y:S01]  /*185a0*/  FMNMX.FTZ R0, R175, R3, !PT ;  /* 0x00000003af007209 */ /* 0x000fe20007810000 */
[--C-:B------:R-:W-:Y:S01]  /*185b0*/  FFMA.FTZ R3, R19, c[0x0][0x2d0], -R92.reuse ;  /* 0x0000b40013037a23 */ /* 0x100fe2000001085c */
[----:B--2---:R-:W-:Y:S01]  /*185c0*/  F2FP.BF16.PACK_AB R74, R51, R83 ;  /* 0x00000053334a723e */ /* 0x004fe200000010ff */
[----:B------:R2:W-:Y:S01]  /*185d0*/  MUFU.EX2 R82, R2 ;  /* 0x0000000200527308 */ /* 0x0005e20000000800 */
[----:B------:R-:W-:Y:S09]  /*185e0*/  FMNMX.FTZ R0, R211, R0, !PT ;  /* 0x00000000d3007209 */ /* 0x000ff20007810000 */
[----:B------:R3:W4:Y:S01]  /*185f0*/  MUFU.EX2 R80, R3 ;  /* 0x0000000300507308 */ /* 0x0007220000000800 */
[--C-:B-1----:R-:W-:Y:S01]  /*18600*/  FFMA.FTZ R4, R176, c[0x0][0x2d0], -R92.reuse ;  /* 0x0000b400b0047a23 */ /* 0x102fe2000001085c */
[----:B------:R-:W-:Y:S04]  /*18610*/  FSEL R176, R94, -INF , !P3 ;  /* 0xff8000005eb07808 */ /* 0x000fe80005800000 */
[----:B------:R-:W-:Y:S04]  /*18620*/  FMNMX.FTZ R0, R176, R0, !PT ;  /* 0x00000000b0007209 */ /* 0x000fe80007810000 */
[----:B------:R1:W5:Y:S01]  /*18630*/  MUFU.EX2 R89, R4 ;  /* 0x0000000400597308 */ /* 0x0003620000000800 */
[----:B------:R-:W-:Y:S05]  /*18640*/  FMNMX.FTZ R0, R70, R0, !PT ;  /* 0x0000000046007209 */ /* 0x000fea0007810000 */
[----:B--2---:R-:W2:Y:S01]  /*18650*/  SHFL.BFLY PT, R2, R0, 0x2, 0x1f ;  /* 0x0c401f0000027f89 */ /* 0x004ea200000e0000 */
[----:B---3--:R-:W-:Y:S01]  /*18660*/  FFMA.FTZ R3, R8, c[0x0][0x2d0], -R93 ;  /* 0x0000b40008037a23 */ /* 0x008fe2000001085d */
[----:B----4-:R-:W-:Y:S01]  /*18670*/  F2FP.BF16.PACK_AB R75, R80, R82 ;  /* 0x00000052504b723e */ /* 0x010fe200000010ff */
[--C-:B------:R-:W-:Y:S02]  /*18680*/  FFMA.FTZ R8, R178, c[0x0][0x2d0], -R92.reuse ;  /* 0x0000b400b2087a23 */ /* 0x100fe4000001085c */
[----:B------:R3:W-:Y:S01]  /*18690*/  MUFU.EX2 R86, R3 ;  /* 0x0000000300567308 */ /* 0x0007e20000000800 */
[----:B------:R-:W-:Y:S02]  /*186a0*/  IMAD.MOV.U32 R178, RZ, RZ, R59 ;  /* 0x000000ffffb27224 */ /* 0x000fe400078e003b */
[--C-:B-1----:R-:W-:Y:S01]  /*186b0*/  FFMA.FTZ R4, R13, c[0x0][0x2d0], -R93.reuse ;  /* 0x0000b4000d047a23 */ /* 0x102fe2000001085d */
[----:B-----5:R-:W-:Y:S06]  /*186c0*/  F2FP.BF16.PACK_AB R73, R89, R61 ;  /* 0x0000003d5949723e */ /* 0x020fec00000010ff */
[----:B------:R-:W-:Y:S10]  /*186d0*/  MUFU.EX2 R24, R4 ;  /* 0x0000000400187308 */ /* 0x000ff40000000800 */
[----:B------:R-:W-:Y:S01]  /*186e0*/  MUFU.EX2 R91, R8 ;  /* 0x00000008005b7308 */ /* 0x000fe20000000800 */
[--C-:B---3--:R-:W-:Y:S09]  /*186f0*/  FFMA.FTZ R3, R9, c[0x0][0x2d0], -R93.reuse ;  /* 0x0000b40009037a23 */ /* 0x108ff2000001085d */
[----:B------:R1:W3:Y:S02]  /*18700*/  MUFU.EX2 R85, R3 ;  /* 0x0000000300557308 */ /* 0x0002e40000000800 */
[----:B-1----:R-:W-:Y:S01]  /*18710*/  FFMA.FTZ R3, R12, c[0x0][0x2d0], -R93 ;  /* 0x0000b4000c037a23 */ /* 0x002fe2000001085d */
[----:B---3--:R-:W-:Y:S01]  /*18720*/  F2FP.BF16.PACK_AB R64, R85, R86 ;  /* 0x000000565540723e */ /* 0x008fe200000010ff */
[----:B------:R-:W-:Y:S01]  /*18730*/  FFMA.FTZ R12, R179, c[0x0][0x2d0], -R92 ;  /* 0x0000b400b30c7a23 */ /* 0x000fe2000001085c */
[----:B------:R-:W-:Y:S05]  /*18740*/  MOV R179, R58 ;  /* 0x0000003a00b37202 */ /* 0x000fea0000000f00 */
[----:B------:R2:W-:Y:S02]  /*18750*/  MUFU.EX2 R81, R3 ;  /* 0x0000000300517308 */ /* 0x0005e40000000800 */
[----:B--2---:R-:W-:Y:S01]  /*18760*/  FMNMX.FTZ R3, R0, R2, !PT ;  /* 0x0000000200037209 */ /* 0x004fe20007810000 */
[----:B------:R-:W-:Y:S01]  /*18770*/  FFMA.FTZ R2, R20, c[0x0][0x2d0], -R71 ;  /* 0x0000b40014027a23 */ /* 0x000fe20000010847 */
[----:B------:R-:W-:Y:S01]  /*18780*/  FSEL R0, R130, RZ, P2 ;  /* 0x000000ff82007208 */ /* 0x000fe20001000000 */
[----:B------:R-:W-:Y:S05]  /*18790*/  LDSM.16.MT88.4 R20, [R217+0x100] ;  /* 0x00010000d914783b */ /* 0x000fea0000004200 */
[----:B------:R1:W-:Y:S01]  /*187a0*/  MUFU.EX2 R95, R2 ;  /* 0x00000002005f7308 */ /* 0x0003e20000000800 */
[----:B------:R-:W-:Y:S04]  /*187b0*/  FADD.FTZ R0, -R0, R131 ;  /* 0x0000008300007221 */ /* 0x000fe80000010100 */
[----:B------:R-:W-:Y:S01]  /*187c0*/  FMUL.FTZ R0, R0, c[0x0][0x2d0] ;  /* 0x0000b40000007a20 */ /* 0x000fe20000410000 */
[----:B------:R-:W2:Y:S04]  /*187d0*/  SHFL.BFLY PT, R4, R3, 0x1, 0x1f ;  /* 0x0c201f0003047f89 */ /* 0x000ea800000e0000 */
[----:B------:R3:W4:Y:S01]  /*187e0*/  MUFU.EX2 R69, R0 ;  /* 0x0000000000457308 */ /* 0x0007220000000800 */
[----:B-1----:R-:W-:Y:S05]  /*187f0*/  FSEL R2, R129, RZ, P1 ;  /* 0x000000ff81027208 */ /* 0x002fea0000800000 */
[----:B------:R-:W-:Y:S01]  /*18800*/  FADD.FTZ R2, -R2, R132 ;  /* 0x0000008402027221 */ /* 0x000fe20000010100 */
[----:B--2---:R-:W-:Y:S03]  /*18810*/  FMNMX.FTZ R3, R4, R3, !PT ;  /* 0x0000000304037209 */ /* 0x004fe60007810000 */
[----:B------:R-:W-:Y:S01]  /*18820*/  FMUL.FTZ R2, R2, c[0x0][0x2d0] ;  /* 0x0000b40002027a20 */ /* 0x000fe20000410000 */
[----:B---3--:R-:W-:Y:S01]  /*18830*/  FSEL R0, R128, RZ, P0 ;  /* 0x000000ff80007208 */ /* 0x008fe20000000000 */
[----:B----4-:R-:W-:Y:S01]  /*18840*/  FMUL.FTZ R16, R69, R148 ;  /* 0x0000009445107220 */ /* 0x010fe20000410000 */
[----:B------:R-:W-:Y:S01]  /*18850*/  MOV R148, R81 ;  /* 0x0000005100947202 */ /* 0x000fe20000000f00 */
[----:B------:R-:W1:Y:S01]  /*18860*/  MUFU.EX2 R68, R2 ;  /* 0x0000000200447308 */ /* 0x000e620000000800 */
[C---:B------:R-:W-:Y:S01]  /*18870*/  FMUL.FTZ R94, R3.reuse, c[0x0][0x2d0] ;  /* 0x0000b400035e7a20 */ /* 0x040fe20000410000 */
[----:B------:R-:W-:Y:S01]  /*18880*/  FSETP.NEU.FTZ.AND P0, PT, R3, -INF , PT ;  /* 0xff8000000300780b */ /* 0x000fe20003f1d000 */
[----:B------:R-:W-:Y:S02]  /*18890*/  FADD.FTZ R0, -R0, R133 ;  /* 0x0000008500007221 */ /* 0x000fe40000010100 */
[C---:B------:R-:W-:Y:S01]  /*188a0*/  FMUL.FTZ R5, R69.reuse, R137 ;  /* 0x0000008945057220 */ /* 0x040fe20000410000 */
[----:B------:R-:W-:Y:S01]  /*188b0*/  FSEL R94, R94, RZ, P0 ;  /* 0x000000ff5e5e7208 */ /* 0x000fe20000000000 */
[----:B------:R-:W-:Y:S02]  /*188c0*/  FMUL.FTZ R0, R0, c[0x0][0x2d0] ;  /* 0x0000b40000007a20 */ /* 0x000fe40000410000 */
[----:B------:R-:W-:Y:S02]  /*188d0*/  FMUL.FTZ R17, R69, R149 ;  /* 0x0000009545117220 */ /* 0x000fe40000410000 */
[----:B------:R2:W3:Y:S01]  /*188e0*/  MUFU.EX2 R2, R0 ;  /* 0x0000000000027308 */ /* 0x0004e20000000800 */
[----:B------:R-:W-:Y:S02]  /*188f0*/  FFMA.FTZ R4, R14, c[0x0][0x2d0], -R94 ;  /* 0x0000b4000e047a23 */ /* 0x000fe4000001085e */
[----:B------:R-:W-:Y:S02]  /*18900*/  IMAD.MOV.U32 R149, RZ, RZ, R82 ;  /* 0x000000ffff957224 */ /* 0x000fe400078e0052 */
[----:B------:R-:W-:Y:S02]  /*18910*/  FFMA.FTZ R58, R57, c[0x0][0x2d0], -R94 ;  /* 0x0000b400393a7a23 */ /* 0x000fe4000001085e */
[----:B------:R-:W-:Y:S03]  /*18920*/  FMUL.FTZ R49, R69, R113 ;  /* 0x0000007145317220 */ /* 0x000fe60000410000 */
[----:B------:R4:W-:Y:S01]  /*18930*/  MUFU.EX2 R133, R4 ;  /* 0x0000000400857308 */ /* 0x0009e20000000800 */
[C---:B-1----:R-:W-:Y:S02]  /*18940*/  FMUL.FTZ R7, R68.reuse, R139 ;  /* 0x0000008b44077220 */ /* 0x042fe40000410000 */
[----:B------:R-:W-:Y:S02]  /*18950*/  FMUL.FTZ R6, R68, R138 ;  /* 0x0000008a44067220 */ /* 0x000fe40000410000 */
[----:B------:R-:W-:Y:S02]  /*18960*/  IMAD.MOV.U32 R138, RZ, RZ, R24 ;  /* 0x000000ffff8a7224 */ /* 0x000fe400078e0018 */
[----:B------:R-:W-:Y:S02]  /*18970*/  FFMA.FTZ R24, R180, c[0x0][0x2d0], -R92 ;  /* 0x0000b400b4187a23 */ /* 0x000fe4000001085c */
[----:B------:R-:W-:Y:S01]  /*18980*/  IMAD.MOV.U32 R180, RZ, RZ, R89 ;  /* 0x000000ffffb47224 */ /* 0x000fe200078e0059 */
[----:B------:R-:W-:Y:S01]  /*18990*/  F2FP.BF16.PACK_AB R66, R138, R81 ;  /* 0x000000518a42723e */ /* 0x000fe200000010ff */
[----:B------:R1:W-:Y:S01]  /*189a0*/  MUFU.EX2 R31, R24 ;  /* 0x00000018001f7308 */ /* 0x0003e20000000800 */
[----:B--2---:R-:W-:Y:S02]  /*189b0*/  FFMA.FTZ R0, R10, c[0x0][0x2d0], -R94 ;  /* 0x0000b4000a007a23 */ /* 0x004fe4000001085e */
[C---:B---3--:R-:W-:Y:S02]  /*189c0*/  FMUL.FTZ R8, R2.reuse, R140 ;  /* 0x0000008c02087220 */ /* 0x048fe40000410000 */
[----:B------:R-:W-:Y:S02]  /*189d0*/  IMAD.MOV.U32 R140, RZ, RZ, R80 ;  /* 0x000000ffff8c7224 */ /* 0x000fe400078e0050 */
[C---:B------:R-:W-:Y:S01]  /*189e0*/  FMUL.FTZ R9, R2.reuse, R141 ;  /* 0x0000008d02097220 */ /* 0x040fe20000410000 */
[----:B------:R-:W-:Y:S01]  /*189f0*/  MOV R141, R95 ;  /* 0x0000005f008d7202 */ /* 0x000fe20000000f00 */
[----:B------:R-:W-:Y:S01]  /*18a00*/  FMUL.FTZ R13, R2, R145 ;  /* 0x00000091020d7220 */ /* 0x000fe20000410000 */
[----:B------:R2:W-:Y:S01]  /*18a10*/  MUFU.EX2 R131, R0 ;  /* 0x0000000000837308 */ /* 0x0005e20000000800 */
[--C-:B----4-:R-:W-:Y:S01]  /*18a20*/  FFMA.FTZ R4, R15, c[0x0][0x2d0], -R94.reuse ;  /* 0x0000b4000f047a23 */ /* 0x110fe2000001085e */
[----:B------:R-:W-:Y:S01]  /*18a30*/  MOV R95, R90 ;  /* 0x0000005a005f7202 */ /* 0x000fe20000000f00 */
[C---:B------:R-:W-:Y:S01]  /*18a40*/  FMUL.FTZ R18, R68.reuse, R150 ;  /* 0x0000009644127220 */ /* 0x040fe20000410000 */
[----:B------:R-:W-:Y:S01]  /*18a50*/  MOV R150, R83 ;  /* 0x0000005300967202 */ /* 0x000fe20000000f00 */
[----:B------:R-:W-:Y:S01]  /*18a60*/  FMUL.FTZ R19, R68, R151 ;  /* 0x0000009744137220 */ /* 0x000fe20000410000 */
[----:B------:R-:W3:Y:S01]  /*18a70*/  LDSM.16.MT88.4 R80, [R217+0x900] ;  /* 0x00090000d950783b */ /* 0x000ee20000004200 */
[----:B------:R-:W-:Y:S01]  /*18a80*/  IMAD.MOV.U32 R151, RZ, RZ, R85 ;  /* 0x000000ffff977224 */ /* 0x000fe200078e0055 */
[----:B------:R-:W-:Y:S01]  /*18a90*/  MOV R145, R61 ;  /* 0x0000003d00917202 */ /* 0x000fe20000000f00 */
[C---:B------:R-:W-:Y:S01]  /*18aa0*/  FMUL.FTZ R25, R2.reuse, R157 ;  /* 0x0000009d02197220 */ /* 0x040fe20000410000 */
[----:B------:R4:W5:Y:S01]  /*18ab0*/  MUFU.EX2 R213, R4 ;  /* 0x0000000400d57308 */ /* 0x0009620000000800 */
[----:B------:R-:W-:Y:S02]  /*18ac0*/  FMUL.FTZ R29, R2, R161 ;  /* 0x000000a1021d7220 */ /* 0x000fe40000410000 */
[----:B------:R-:W-:Y:S01]  /*18ad0*/  FMUL.FTZ R35, R68, R103 ;  /* 0x0000006744237220 */ /* 0x000fe20000410000 */
[----:B------:R-:W-:Y:S01]  /*18ae0*/  MOV R103, R179 ;  /* 0x000000b300677202 */ /* 0x000fe20000000f00 */
[C---:B-1----:R-:W-:Y:S02]  /*18af0*/  FMUL.FTZ R24, R2.reuse, R156 ;  /* 0x0000009c02187220 */ /* 0x042fe40000410000 */
[C---:B------:R-:W-:Y:S02]  /*18b00*/  FMUL.FTZ R41, R2.reuse, R109 ;  /* 0x0000006d02297220 */ /* 0x040fe40000410000 */
[----:B------:R-:W-:Y:S01]  /*18b10*/  FMUL.FTZ R45, R2, R165 ;  /* 0x000000a5022d7220 */ /* 0x000fe20000410000 */
[----:B------:R1:W-:Y:S01]  /*18b20*/  MUFU.EX2 R156, R32 ;  /* 0x00000020009c7308 */ /* 0x0003e20000000800 */
[C---:B------:R-:W-:Y:S02]  /*18b30*/  FMUL.FTZ R34, R68.reuse, R102 ;  /* 0x0000006644227220 */ /* 0x040fe40000410000 */
[----:B------:R-:W-:Y:S02]  /*18b40*/  FMUL.FTZ R50, R68, R114 ;  /* 0x0000007244327220 */ /* 0x000fe40000410000 */
[----:B--2---:R-:W-:Y:S02]  /*18b50*/  FFMA.FTZ R0, R11, c[0x0][0x2d0], -R94 ;  /* 0x0000b4000b007a23 */ /* 0x004fe4000001085e */
[C---:B------:R-:W-:Y:S02]  /*18b60*/  FMUL.FTZ R57, R2.reuse, R121 ;  /* 0x0000007902397220 */ /* 0x040fe40000410000 */
[----:B------:R-:W-:Y:S01]  /*18b70*/  FMUL.FTZ R61, R2, R125 ;  /* 0x0000007d023d7220 */ /* 0x000fe20000410000 */
[----:B------:R2:W2:Y:S01]  /*18b80*/  MUFU.EX2 R132, R0 ;  /* 0x0000000000847308 */ /* 0x0004a20000000800 */
[----:B------:R-:W-:Y:S02]  /*18b90*/  IMAD.MOV.U32 R125, RZ, RZ, R150 ;  /* 0x000000ffff7d7224 */ /* 0x000fe400078e0096 */
[----:B----4-:R-:W-:Y:S01]  /*18ba0*/  FFMA.FTZ R4, R177, c[0x0][0x2d0], -R71 ;  /* 0x0000b400b1047a23 */ /* 0x010fe20000010847 */
[----:B-----5:R-:W-:Y:S02]  /*18bb0*/  F2FP.BF16.PACK_AB R67, R213, R133 ;  /* 0x00000085d543723e */ /* 0x020fe400000010ff */
[----:B------:R-:W-:Y:S01]  /*18bc0*/  MOV R177, R62 ;  /* 0x0000003e00b17202 */ /* 0x000fe20000000f00 */
[----:B------:R-:W-:Y:S02]  /*18bd0*/  FFMA.FTZ R62, R60, c[0x0][0x2d0], -R94 ;  /* 0x0000b4003c3e7a23 */ /* 0x000fe4000001085e */
[----:B------:R-:W-:Y:S02]  /*18be0*/  FMUL.FTZ R60, R2, R124 ;  /* 0x0000007c023c7220 */ /* 0x000fe40000410000 */
[----:B------:R-:W-:Y:S02]  /*18bf0*/  IMAD.MOV.U32 R124, RZ, RZ, R95 ;  /* 0x000000ffff7c7224 */ /* 0x000fe400078e005f */
[----:B-1----:R-:W-:Y:S02]  /*18c00*/  FMUL.FTZ R32, R69, R100 ;  /* 0x0000006445207220 */ /* 0x002fe40000410000 */
[----:B------:R-:W-:Y:S01]  /*18c10*/  IMAD.MOV.U32 R100, RZ, RZ, R87 ;  /* 0x000000ffff647224 */ /* 0x000fe200078e0057 */
[----:B--2---:R-:W-:Y:S02]  /*18c20*/  FSEL R0, R3, RZ, P0 ;  /* 0x000000ff03007208 */ /* 0x004fe40000000000 */
[----:B------:R-:W-:Y:S02]  /*18c30*/  F2FP.BF16.PACK_AB R65, R132, R131 ;  /* 0x000000838441723e */ /* 0x000fe400000010ff */
[----:B------:R-:W-:Y:S01]  /*18c40*/  PLOP3.LUT P0, PT, PT, PT, UP0, 0x80, 0x0 ;  /* 0x000000000000781c */ /* 0x000fe20003f0f008 */
[----:B------:R-:W-:Y:S02]  /*18c50*/  FADD.FTZ R0, -R0, R134 ;  /* 0x0000008600007221 */ /* 0x000fe40000010100 */
[----:B------:R1:W2:Y:S02]  /*18c60*/  MUFU.EX2 R134, R4 ;  /* 0x0000000400867308 */ /* 0x0002a40000000800 */
[----:B------:R-:W-:Y:S08]  /*18c70*/  FMUL.FTZ R0, R0, c[0x0][0x2d0] ;  /* 0x0000b40000007a20 */ /* 0x000ff00000410000 */
[----:B------:R-:W4:Y:S01]  /*18c80*/  MUFU.EX2 R0, R0 ;  /* 0x0000000000007308 */ /* 0x000f220000000800 */
[----:B-1----:R-:W-:Y:S09]  /*18c90*/  FMUL.FTZ R4, R69, R136 ;  /* 0x0000008845047220 */ /* 0x002ff20000410000 */
[----:B------:R-:W1:Y:S01]  /*18ca0*/  MUFU.EX2 R136, R12 ;  /* 0x0000000c00887308 */ /* 0x000e620000000800 */
[----:B--2---:R-:W-:Y:S02]  /*18cb0*/  IMAD.MOV.U32 R114, RZ, RZ, R134 ;  /* 0x000000ffff727224 */ /* 0x004fe400078e0086 */
[----:B------:R-:W-:Y:S01]  /*18cc0*/  IMAD.MOV.U32 R134, RZ, RZ, R63 ;  /* 0x000000ffff867224 */ /* 0x000fe200078e003f */
[-C--:B------:R-:W-:Y:S01]  /*18cd0*/  HMMA.16816.F32.BF16 R4, R72, R20.reuse, R4 ;  /* 0x000000144804723c */ /* 0x080fe20000041804 */
[C---:B----4-:R-:W-:Y:S02]  /*18ce0*/  FMUL.FTZ R11, R0.reuse, R143 ;  /* 0x0000008f000b7220 */ /* 0x050fe40000410000 */
[C---:B------:R-:W-:Y:S02]  /*18cf0*/  FMUL.FTZ R10, R0.reuse, R142 ;  /* 0x0000008e000a7220 */ /* 0x040fe40000410000 */
[----:B------:R-:W-:Y:S02]  /*18d00*/  IMAD.MOV.U32 R143, RZ, RZ, R91 ;  /* 0x000000ffff8f7224 */ /* 0x000fe400078e005b */
[C---:B------:R-:W-:Y:S03]  /*18d10*/  FMUL.FTZ R63, R0.reuse, R127 ;  /* 0x0000007f003f7220 */ /* 0x040fe60000410000 */
[C---:B------:R-:W-:Y:S02]  /*18d20*/  HMMA.16816.F32.BF16 R8, R64.reuse, R20, R8 ;  /* 0x000000144008723c */ /* 0x040fe40000041808 */
[C---:B------:R-:W-:Y:S01]  /*18d30*/  FMUL.FTZ R15, R0.reuse, R147 ;  /* 0x00000093000f7220 */ /* 0x040fe20000410000 */
[----:B------:R-:W-:Y:S01]  /*18d40*/  MOV R127, R100 ;  /* 0x00000064007f7202 */ /* 0x000fe20000000f00 */
[C---:B------:R-:W-:Y:S02]  /*18d50*/  FMUL.FTZ R14, R0.reuse, R146 ;  /* 0x00000092000e7220 */ /* 0x040fe40000410000 */
[----:B------:R2:W-:Y:S01]  /*18d60*/  MUFU.EX2 R146, R28 ;  /* 0x0000001c00927308 */ /* 0x0005e20000000800 */
[----:B------:R-:W-:Y:S01]  /*18d70*/  FMUL.FTZ R26, R0, R158 ;  /* 0x0000009e001a7220 */ /* 0x000fe20000410000 */
[----:B-1----:R-:W-:Y:S01]  /*18d80*/  MOV R113, R136 ;  /* 0x0000008800717202 */ /* 0x002fe20000000f00 */
[----:B------:R-:W-:Y:S03]  /*18d90*/  FFMA.FTZ R20, R33, c[0x0][0x2d0], -R71 ;  /* 0x0000b40021147a23 */ /* 0x000fe60000010847 */
[----:B------:R-:W-:Y:S02]  /*18da0*/  FMUL.FTZ R12, R2, R144 ;  /* 0x00000090020c7220 */ /* 0x000fe40000410000 */
[C---:B------:R-:W-:Y:S02]  /*18db0*/  FMUL.FTZ R33, R69.reuse, R101 ;  /* 0x0000006545217220 */ /* 0x040fe40000410000 */
[----:B------:R1:W-:Y:S01]  /*18dc0*/  MUFU.EX2 R147, R20 ;  /* 0x0000001400937308 */ /* 0x0003e20000000800 */
[----:B------:R-:W-:Y:S01]  /*18dd0*/  MOV R101, R88 ;  /* 0x0000005800657202 */ /* 0x000fe20000000f00 */
[----:B------:R-:W-:Y:S01]  /*18de0*/  FFMA.FTZ R88, R186, c[0x0][0x2d0], -R92 ;  /* 0x0000b400ba587a23 */ /* 0x000fe2000001085c */
[-C--:B------:R-:W-:Y:S01]  /*18df0*/  HMMA.16816.F32.BF16 R12, R64, R22.reuse, R12 ;  /* 0x00000016400c723c */ /* 0x080fe2000004180c */
[C---:B------:R-:W-:Y:S02]  /*18e00*/  FMUL.FTZ R21, R69.reuse, R153 ;  /* 0x0000009945157220 */ /* 0x040fe40000410000 */
[C---:B------:R-:W-:Y:S02]  /*18e10*/  FMUL.FTZ R27, R0.reuse, R159 ;  /* 0x0000009f001b7220 */ /* 0x040fe40000410000 */
[C---:B------:R-:W-:Y:S02]  /*18e20*/  FMUL.FTZ R30, R0.reuse, R162 ;  /* 0x000000a2001e7220 */ /* 0x040fe40000410000 */
[----:B------:R4:W-:Y:S01]  /*18e30*/  MUFU.EX2 R136, R88 ;  /* 0x0000005800887308 */ /* 0x0009e20000000800 */
[----:B------:R-:W-:Y:S01]  /*18e40*/  MOV R162, R31 ;  /* 0x0000001f00a27202 */ /* 0x000fe20000000f00 */
[C---:B------:R-:W-:Y:S03]  /*18e50*/  HMMA.16816.F32.BF16 R16, R72.reuse, R22, R16 ;  /* 0x000000164810723c */ /* 0x040fe60000041810 */
[----:B------:R-:W-:Y:S02]  /*18e60*/  FMUL.FTZ R31, R0, R163 ;  /* 0x000000a3001f7220 */ /* 0x000fe40000410000 */
[----:B--2---:R-:W-:Y:S02]  /*18e70*/  FMUL.FTZ R28, R2, R160 ;  /* 0x000000a0021c7220 */ /* 0x004fe40000410000 */
[----:B------:R-:W-:Y:S02]  /*18e80*/  IMAD.MOV.U32 R163, RZ, RZ, R42 ;  /* 0x000000ffffa37224 */ /* 0x000fe400078e002a */
[C---:B------:R-:W-:Y:S01]  /*18e90*/  FMUL.FTZ R22, R68.reuse, R154 ;  /* 0x0000009a44167220 */ /* 0x040fe20000410000 */
[----:B------:R2:W-:Y:S02]  /*18ea0*/  MUFU.EX2 R160, R40 ;  /* 0x0000002800a07308 */ /* 0x0005e40000000800 */
[C---:B-1----:R-:W-:Y:S01]  /*18eb0*/  FMUL.FTZ R20, R69.reuse, R152 ;  /* 0x0000009845147220 */ /* 0x042fe20000410000 */
[----:B------:R-:W-:Y:S01]  /*18ec0*/  MOV R154, R86 ;  /* 0x00000056009a7202 */ /* 0x000fe20000000f00 */
[----:B------:R-:W-:Y:S02]  /*18ed0*/  FMUL.FTZ R23, R68, R155 ;  /* 0x0000009b44177220 */ /* 0x000fe40000410000 */
[C---:B------:R-:W-:Y:S02]  /*18ee0*/  FMUL.FTZ R42, R0.reuse, R110 ;  /* 0x0000006e002a7220 */ /* 0x040fe40000410000 */
[C---:B------:R-:W-:Y:S02]  /*18ef0*/  FMUL.FTZ R43, R0.reuse, R111 ;  /* 0x0000006f002b7220 */ /* 0x040fe40000410000 */
[----:B------:R1:W-:Y:S01]  /*18f00*/  MUFU.EX2 R155, R44 ;  /* 0x0000002c009b7308 */ /* 0x0003e20000000800 */
[C---:B------:R-:W-:Y:S01]  /*18f10*/  FMUL.FTZ R46, R0.reuse, R166 ;  /* 0x000000a6002e7220 */ /* 0x040fe20000410000 */
[-C--:B------:R-:W-:Y:S01]  /*18f20*/  HMMA.16816.F32.BF16 R20, R72, R36.reuse, R20 ;  /* 0x000000244814723c */ /* 0x080fe20000041814 */
[----:B----4-:R-:W-:Y:S01]  /*18f30*/  LDSM.16.MT88.4 R88, [R218+0x900] ;  /* 0x00090000da58783b */ /* 0x010fe20000004200 */
[C---:B------:R-:W-:Y:S02]  /*18f40*/  FMUL.FTZ R47, R0.reuse, R167 ;  /* 0x000000a7002f7220 */ /* 0x040fe40000410000 */
[----:B------:R-:W-:Y:S02]  /*18f50*/  FMUL.FTZ R59, R0, R123 ;  /* 0x0000007b003b7220 */ /* 0x000fe40000410000 */
[----:B------:R-:W-:Y:S02]  /*18f60*/  IMAD.MOV.U32 R144, RZ, RZ, R51 ;  /* 0x000000ffff907224 */ /* 0x000fe400078e0033 */
[C---:B------:R-:W-:Y:S01]  /*18f70*/  HMMA.16816.F32.BF16 R24, R64.reuse, R36, R24 ;  /* 0x000000244018723c */ /* 0x040fe20000041818 */
[----:B------:R-:W-:Y:S03]  /*18f80*/  FMUL.FTZ R51, R68, R115 ;  /* 0x0000007344337220 */ /* 0x000fe60000410000 */
[----:B--2---:R-:W-:Y:S01]  /*18f90*/  FMUL.FTZ R40, R2, R108 ;  /* 0x0000006c02287220 */ /* 0x004fe20000410000 */
[----:B------:R-:W-:Y:S02]  /*18fa0*/  MOV R115, R177 ;  /* 0x000000b100737202 */ /* 0x000fe40000000f00 */
[----:B------:R-:W-:Y:S01]  /*18fb0*/  FFMA.FTZ R36, R48, c[0x0][0x2d0], -R93 ;  /* 0x0000b40030247a23 */ /* 0x000fe2000001085d */
[-C--:B------:R-:W-:Y:S01]  /*18fc0*/  HMMA.16816.F32.BF16 R28, R64, R38.reuse, R28 ;  /* 0x00000026401c723c */ /* 0x080fe2000004181c */
[----:B------:R-:W-:Y:S02]  /*18fd0*/  FMUL.FTZ R37, R69, R105 ;  /* 0x0000006945257220 */ /* 0x000fe40000410000 */
[----:B------:R2:W-:Y:S01]  /*18fe0*/  MUFU.EX2 R161, R36 ;  /* 0x0000002400a17308 */ /* 0x0005e20000000800 */
[--C-:B------:R-:W-:Y:S02]  /*18ff0*/  FFMA.FTZ R48, R181, c[0x0][0x2d0], -R71.reuse ;  /* 0x0000b400b5307a23 */ /* 0x100fe40000010847 */
[----:B-1----:R-:W-:Y:S02]  /*19000*/  FMUL.FTZ R44, R2, R164 ;  /* 0x000000a4022c7220 */ /* 0x002fe40000410000 */
[C---:B------:R-:W-:Y:S05]  /*19010*/  HMMA.16816.F32.BF16 R32, R72.reuse, R38, R32 ;  /* 0x000000264820723c */ /* 0x040fea0000041820 */
[----:B------:R1:W-:Y:S02]  /*19020*/  MUFU.EX2 R153, R48 ;  /* 0x0000003000997308 */ /* 0x0003e40000000800 */
[C---:B------:R-:W-:Y:S02]  /*19030*/  FMUL.FTZ R38, R68.reuse, R106 ;  /* 0x0000006a44267220 */ /* 0x040fe40000410000 */
[----:B------:R-:W-:Y:S06]  /*19040*/  FMUL.FTZ R39, R68, R107 ;  /* 0x0000006b44277220 */ /* 0x000fec0000410000 */
[----:B------:R4:W-:Y:S01]  /*19050*/  MUFU.EX2 R105, R58 ;  /* 0x0000003a00697308 */ /* 0x0009e20000000800 */
[C---:B--2---:R-:W-:Y:S09]  /*19060*/  FMUL.FTZ R36, R69.reuse, R104 ;  /* 0x0000006845247220 */ /* 0x044ff20000410000 */
[----:B------:R2:W-:Y:S01]  /*19070*/  MUFU.EX2 R104, R62 ;  /* 0x0000003e00687308 */ /* 0x0005e20000000800 */
[-C--:B------:R-:W-:Y:S01]  /*19080*/  HMMA.16816.F32.BF16 R36, R72, R52.reuse, R36 ;  /* 0x000000344824723c */ /* 0x080fe20000041824 */
[C---:B-1----:R-:W-:Y:S02]  /*19090*/  FMUL.FTZ R48, R69.reuse, R112 ;  /* 0x0000007045307220 */ /* 0x042fe40000410000 */
[----:B------:R-:W-:Y:S05]  /*190a0*/  IMAD.MOV.U32 R112, RZ, RZ, R178 ;  /* 0x000000ffff707224 */ /* 0x000fea00078e00b2 */
[C---:B------:R-:W-:Y:S01]  /*190b0*/  HMMA.16816.F32.BF16 R40, R64.reuse, R52, R40 ;  /* 0x000000344028723c */ /* 0x040fe20000041828 */
[----:B----4-:R-:W-:Y:S06]  /*190c0*/  FMUL.FTZ R58, R0, R122 ;  /* 0x0000007a003a7220 */ /* 0x010fec0000410000 */
[--C-:B------:R-:W-:Y:S01]  /*190d0*/  FFMA.FTZ R52, R56, c[0x0][0x2d0], -R94.reuse ;  /* 0x0000b40038347a23 */ /* 0x100fe2000001085e */
[-C--:B------:R-:W-:Y:S01]  /*190e0*/  HMMA.16816.F32.BF16 R44, R64, R54.reuse, R44 ;  /* 0x00000036402c723c */ /* 0x080fe2000004182c */
[----:B------:R-:W-:Y:S02]  /*190f0*/  FMUL.FTZ R56, R2, R120 ;  /* 0x0000007802387220 */ /* 0x000fe40000410000 */
[----:B------:R1:W4:Y:S01]  /*19100*/  MUFU.EX2 R106, R52 ;  /* 0x00000034006a7308 */ /* 0x0003220000000800 */
[C---:B------:R-:W-:Y:S02]  /*19110*/  FMUL.FTZ R53, R69.reuse, R117 ;  /* 0x0000007545357220 */ /* 0x040fe40000410000 */
[----:B--2---:R-:W-:Y:S02]  /*19120*/  FMUL.FTZ R62, R0, R126 ;  /* 0x0000007e003e7220 */ /* 0x004fe40000410000 */
[C---:B------:R-:W-:Y:S01]  /*19130*/  HMMA.16816.F32.BF16 R48, R72.reuse, R54, R48 ;  /* 0x000000364830723c */ /* 0x040fe20000041830 */
[----:B------:R-:W-:Y:S06]  /*19140*/  MOV R126, R151 ;  /* 0x00000097007e7202 */ /* 0x000fec0000000f00 */
[C---:B------:R-:W-:Y:S02]  /*19150*/  FMUL.FTZ R54, R68.reuse, R118 ;  /* 0x0000007644367220 */ /* 0x040fe40000410000 */
[----:B------:R-:W-:Y:S03]  /*19160*/  FMUL.FTZ R55, R68, R119 ;  /* 0x0000007744377220 */ /* 0x000fe60000410000 */
[----:B-1----:R-:W-:Y:S07]  /*19170*/  FMUL.FTZ R52, R69, R116 ;  /* 0x0000007445347220 */ /* 0x002fee0000410000 */
[-C--:B------:R-:W-:Y:S08]  /*19180*/  HMMA.16816.F32.BF16 R52, R72, R76.reuse, R52 ;  /* 0x0000004c4834723c */ /* 0x080ff00000041834 */
[C---:B------:R-:W-:Y:S07]  /*19190*/  HMMA.16816.F32.BF16 R56, R64.reuse, R76, R56 ;  /* 0x0000004c4038723c */ /* 0x040fee0000041838 */
[----:B------:R-:W-:Y:S01]  /*191a0*/  FFMA.FTZ R76, R84, c[0x0][0x2d0], -R94 ;  /* 0x0000b400544c7a23 */ /* 0x000fe2000001085e */
[-C--:B------:R-:W-:Y:S01]  /*191b0*/  HMMA.16816.F32.BF16 R60, R64, R78.reuse, R60 ;  /* 0x0000004e403c723c */ /* 0x080fe2000004183c */
[----:B----4-:R-:W-:Y:S01]  /*191c0*/  F2FP.BF16.PACK_AB R77, R105, R106 ;  /* 0x0000006a694d723e */ /* 0x010fe200000010ff */
[----:B------:R-:W1:Y:S01]  /*191d0*/  LDSM.16.MT88.4 R84, [R220+0x900] ;  /* 0x00090000dc54783b */ /* 0x000e620000004200 */
[----:B------:R2:W4:Y:S04]  /*191e0*/  MUFU.EX2 R109, R76 ;  /* 0x0000004c006d7308 */ /* 0x0005280000000800 */
[C---:B------:R-:W-:Y:S02]  /*191f0*/  FMUL.FTZ R64, R69.reuse, R168 ;  /* 0x000000a845407220 */ /* 0x040fe40000410000 */
[----:B------:R-:W-:Y:S03]  /*19200*/  FMUL.FTZ R65, R69, R169 ;  /* 0x000000a945417220 */ /* 0x000fe60000410000 */
[C---:B------:R-:W-:Y:S02]  /*19210*/  FMUL.FTZ R66, R68.reuse, R170 ;  /* 0x000000aa44427220 */ /* 0x040fe40000410000 */
[----:B------:R-:W-:Y:S07]  /*19220*/  FMUL.FTZ R67, R68, R171 ;  /* 0x000000ab44437220 */ /* 0x000fee0000410000 */
[----:B------:R-:W-:Y:S01]  /*19230*/  HMMA.16816.F32.BF16 R64, R72, R78, R64 ;  /* 0x0000004e4840723c */ /* 0x000fe20000041840 */
[--C-:B--2---:R-:W-:Y:S06]  /*19240*/  FFMA.FTZ R76, R182, c[0x0][0x2d0], -R71.reuse ;  /* 0x0000b400b64c7a23 */ /* 0x104fec0000010847 */
[----:B------:R-:W-:Y:S02]  /*19250*/  F2FP.BF16.PACK_AB R72, R114, R141 ;  /* 0x0000008d7248723e */ /* 0x000fe400000010ff */
[----:B------:R-:W-:Y:S01]  /*19260*/  F2FP.BF16.PACK_AB R73, R113, R143 ;  /* 0x0000008f7149723e */ /* 0x000fe200000010ff */
[----:B------:R2:W-:Y:S02]  /*19270*/  MUFU.EX2 R137, R76 ;  /* 0x0000004c00897308 */ /* 0x0005e40000000800 */
[----:B------:R-:W-:Y:S02]  /*19280*/  F2FP.BF16.PACK_AB R74, R147, R163 ;  /* 0x000000a3934a723e */ /* 0x000fe400000010ff */
[----:B------:R-:W-:Y:S02]  /*19290*/  F2FP.BF16.PACK_AB R75, R146, R162 ;  /* 0x000000a2924b723e */ /* 0x000fe400000010ff */
[----:B------:R-:W-:Y:S02]  /*192a0*/  F2FP.BF16.PACK_AB R78, R155, R160 ;  /* 0x000000a09b4e723e */ /* 0x000fe400000010ff */
[----:B----4-:R-:W-:Y:S03]  /*192b0*/  F2FP.BF16.PACK_AB R79, R109, R104 ;  /* 0x000000686d4f723e */ /* 0x010fe600000010ff */
[-C--:B---3--:R-:W-:Y:S01]  /*192c0*/  HMMA.16816.F32.BF16 R4, R72, R80.reuse, R4 ;  /* 0x000000504804723c */ /* 0x088fe20000041804 */
[--C-:B--2---:R-:W-:Y:S04]  /*192d0*/  FFMA.FTZ R76, R183, c[0x0][0x2d0], -R92.reuse ;  /* 0x0000b400b74c7a23 */ /* 0x104fe8000001085c */
[----:B------:R2:W-:Y:S02]  /*192e0*/  MUFU.EX2 R152, R76 ;  /* 0x0000004c00987308 */ /* 0x0005e40000000800 */
[----:B--2---:R-:W-:Y:S07]  /*192f0*/  F2FP.BF16.PACK_AB R76, R161, R156 ;  /* 0x0000009ca14c723e */ /* 0x004fee00000010ff */
[C---:B------:R-:W-:Y:S07]  /*19300*/  HMMA.16816.F32.BF16 R8, R76.reuse, R80, R8 ;  /* 0x000000504c08723c */ /* 0x040fee0000041808 */
[--C-:B------:R-:W-:Y:S01]  /*19310*/  FFMA.FTZ R80, R187, c[0x0][0x2d0], -R71.reuse ;  /* 0x0000b400bb507a23 */ /* 0x100fe20000010847 */
[-C--:B------:R-:W-:Y:S03]  /*19320*/  HMMA.16816.F32.BF16 R12, R76, R82.reuse, R12 ;  /* 0x000000524c0c723c */ /* 0x080fe6000004180c */
[----:B------:R2:W-:Y:S05]  /*19330*/  MUFU.EX2 R142, R80 ;  /* 0x00000050008e7308 */ /* 0x0005ea0000000800 */
[C---:B------:R-:W-:Y:S08]  /*19340*/  HMMA.16816.F32.BF16 R16, R72.reuse, R82, R16 ;  /* 0x000000524810723c */ /* 0x040ff00000041810 */
[-C--:B-1----:R-:W-:Y:S08]  /*19350*/  HMMA.16816.F32.BF16 R20, R72, R84.reuse, R20 ;  /* 0x000000544814723c */ /* 0x082ff00000041814 */
[C---:B------:R-:W-:Y:S01]  /*19360*/  HMMA.16816.F32.BF16 R24, R76.reuse, R84, R24 ;  /* 0x000000544c18723c */ /* 0x040fe20000041818 */
[----:B--2---:R-:W-:Y:S06]  /*19370*/  FFMA.FTZ R80, R189, c[0x0][0x2d0], -R71 ;  /* 0x0000b400bd507a23 */ /* 0x004fec0000010847 */
        /* <DEDUP_REMOVED lines=11> */
[--C-:B--2---:R-:W-:Y:S06]  /*19430*/  FFMA.FTZ R84, R185, c[0x0][0x2d0], -R93.reuse ;  /* 0x0000b400b9547a23 */ /* 0x104fec000001085d */
        /* <DEDUP_REMOVED lines=51> */
[----:B------:R-:W-:Y:S01]  /*19770*/  FFMA.FTZ R80, R197, c[0x0][0x2d0], -R93 ;  /* 0x0000b400c5507a23 */ /* 0x000fe2000001085d */
[----:B------:R1:W-:Y:S02]  /*19780*/  MUFU.EX2 R200, R84 ;  /* 0x0000005400c87308 */ /* 0x0003e40000000800 */
[----:B------:R-:W-:Y:S04]  /*19790*/  IMAD.MOV.U32 R197, RZ, RZ, R141 ;  /* 0x000000ffffc57224 */ /* 0x000fe800078e008d */
[C---:B------:R-:W-:Y:S04]  /*197a0*/  HMMA.16816.F32.BF16 R32, R72.reuse, R82, R32 ;  /* 0x000000524820723c */ /* 0x040fe80000041820 */
[----:B------:R2:W-:Y:S04]  /*197b0*/  MUFU.EX2 R164, R80 ;  /* 0x0000005000a47308 */ /* 0x0005e80000000800 */
[-C--:B------:R-:W-:Y:S08]  /*197c0*/  HMMA.16816.F32.BF16 R36, R72, R88.reuse, R36 ;  /* 0x000000584824723c */ /* 0x080ff00000041824 */
[C---:B------:R-:W-:Y:S01]  /*197d0*/  HMMA.16816.F32.BF16 R40, R76.reuse, R88, R40 ;  /* 0x000000584c28723c */ /* 0x040fe20000041828 */
[----:B-1----:R-:W-:Y:S03]  /*197e0*/  FFMA.FTZ R84, R207, c[0x0][0x2d0], -R92 ;  /* 0x0000b400cf547a23 */ /* 0x002fe6000001085c */
[----:B------:R-:W-:Y:S04]  /*197f0*/  IMAD.MOV.U32 R207, RZ, RZ, R143 ;  /* 0x000000ffffcf7224 */ /* 0x000fe800078e008f */
[-C--:B------:R-:W-:Y:S01]  /*19800*/  HMMA.16816.F32.BF16 R44, R76, R90.reuse, R44 ;  /* 0x0000005a4c2c723c */ /* 0x080fe2000004182c */
[----:B------:R1:W-:Y:S03]  /*19810*/  MUFU.EX2 R193, R84 ;  /* 0x0000005400c17308 */ /* 0x0003e60000000800 */
[--C-:B--2---:R-:W-:Y:S02]  /*19820*/  FFMA.FTZ R80, R199, c[0x0][0x2d0], -R93.reuse ;  /* 0x0000b400c7507a23 */ /* 0x104fe4000001085d */
[----:B------:R-:W-:Y:S02]  /*19830*/  FFMA.FTZ R88, R194, c[0x0][0x2d0], -R94 ;  /* 0x0000b400c2587a23 */ /* 0x000fe4000001085e */
[C---:B------:R-:W-:Y:S01]  /*19840*/  HMMA.16816.F32.BF16 R48, R72.reuse, R90, R48 ;  /* 0x0000005a4830723c */ /* 0x040fe20000041830 */
[----:B------:R-:W-:Y:S02]  /*19850*/  IMAD.MOV.U32 R199, RZ, RZ, R136 ;  /* 0x000000ffffc77224 */ /* 0x000fe400078e0088 */
[----:B------:R2:W-:Y:S01]  /*19860*/  MUFU.EX2 R192, R80 ;  /* 0x0000005000c07308 */ /* 0x0005e20000000800 */
[----:B------:R-:W-:Y:S09]  /*19870*/  IMAD.MOV.U32 R194, RZ, RZ, R146 ;  /* 0x000000ffffc27224 */ /* 0x000ff200078e0092 */
[----:B------:R3:W-:Y:S01]  /*19880*/  MUFU.EX2 R117, R88 ;  /* 0x0000005800757308 */ /* 0x0007e20000000800 */
[----:B-1----:R-:W-:Y:S01]  /*19890*/  FFMA.FTZ R84, R208, c[0x0][0x2d0], -R92 ;  /* 0x0000b400d0547a23 */ /* 0x002fe2000001085c */
[----:B------:R-:W-:Y:S08]  /*198a0*/  MOV R208, R142 ;  /* 0x0000008e00d07202 */ /* 0x000ff00000000f00 */
[----:B------:R1:W-:Y:S01]  /*198b0*/  MUFU.EX2 R195, R84 ;  /* 0x0000005400c37308 */ /* 0x0003e20000000800 */
[--C-:B--2---:R-:W-:Y:S01]  /*198c0*/  FFMA.FTZ R80, R202, c[0x0][0x2d0], -R93.reuse ;  /* 0x0000b400ca507a23 */ /* 0x104fe2000001085d */
[----:B------:R-:W-:Y:S08]  /*198d0*/  MOV R202, R137 ;  /* 0x0000008900ca7202 */ /* 0x000ff00000000f00 */
[----:B------:R2:W-:Y:S01]  /*198e0*/  MUFU.EX2 R190, R80 ;  /* 0x0000005000be7308 */ /* 0x0005e20000000800 */
[----:B---3--:R-:W-:Y:S01]  /*198f0*/  FFMA.FTZ R88, R196, c[0x0][0x2d0], -R94 ;  /* 0x0000b400c4587a23 */ /* 0x008fe2000001085e */
[----:B------:R-:W-:Y:S08]  /*19900*/  MOV R196, R147 ;  /* 0x0000009300c47202 */ /* 0x000ff00000000f00 */
[----:B------:R3:W-:Y:S01]  /*19910*/  MUFU.EX2 R116, R88 ;  /* 0x0000005800747308 */ /* 0x0007e20000000800 */
[----:B-1----:R-:W1:Y:S01]  /*19920*/  LDSM.16.MT88.4 R84, [R219+0x1100] ;  /* 0x00110000db54783b */ /* 0x002e620000004200 */
[----:B--2---:R-:W-:Y:S01]  /*19930*/  FFMA.FTZ R80, R204, c[0x0][0x2d0], -R93 ;  /* 0x0000b400cc507a23 */ /* 0x004fe2000001085d */
[----:B------:R-:W-:Y:S07]  /*19940*/  MOV R204, R138 ;  /* 0x0000008a00cc7202 */ /* 0x000fee0000000f00 */
[----:B------:R2:W4:Y:S01]  /*19950*/  MUFU.EX2 R191, R80 ;  /* 0x0000005000bf7308 */ /* 0x0005220000000800 */
[----:B---3--:R-:W-:Y:S02]  /*19960*/  FFMA.FTZ R88, R215, c[0x0][0x2d0], -R92 ;  /* 0x0000b400d7587a23 */ /* 0x008fe4000001085c */
[----:B------:R-:W-:Y:S07]  /*19970*/  IMAD.MOV.U32 R215, RZ, RZ, R125 ;  /* 0x000000ffffd77224 */ /* 0x000fee00078e007d */
[----:B------:R3:W-:Y:S01]  /*19980*/  MUFU.EX2 R187, R88 ;  /* 0x0000005800bb7308 */ /* 0x0007e20000000800 */
[----:B--2---:R-:W-:Y:S01]  /*19990*/  FFMA.FTZ R80, R209, c[0x0][0x2d0], -R71 ;  /* 0x0000b400d1507a23 */ /* 0x004fe20000010847 */
[-C--:B-1----:R-:W-:Y:S01]  /*199a0*/  HMMA.16816.F32.BF16 R52, R72, R84.reuse, R52 ;  /* 0x000000544834723c */ /* 0x082fe20000041834 */
[----:B------:R-:W-:Y:S07]  /*199b0*/  IMAD.MOV.U32 R209, RZ, RZ, R139 ;  /* 0x000000ffffd17224 */ /* 0x000fee00078e008b */
[----:B------:R1:W-:Y:S01]  /*199c0*/  MUFU.EX2 R189, R80 ;  /* 0x0000005000bd7308 */ /* 0x0003e20000000800 */
[C---:B------:R-:W-:Y:S01]  /*199d0*/  HMMA.16816.F32.BF16 R56, R76.reuse, R84, R56 ;  /* 0x000000544c38723c */ /* 0x040fe20000041838 */
[----:B---3--:R-:W-:Y:S06]  /*199e0*/  LDSM.16.MT88.4 R88, [R218+0x1900] ;  /* 0x00190000da58783b */ /* 0x008fec0000004200 */
[--C-:B------:R-:W-:Y:S01]  /*199f0*/  FFMA.FTZ R84, R173, c[0x0][0x2d0], -R94.reuse ;  /* 0x0000b400ad547a23 */ /* 0x100fe2000001085e */
[-C--:B------:R-:W-:Y:S03]  /*19a00*/  HMMA.16816.F32.BF16 R60, R76, R86.reuse, R60 ;  /* 0x000000564c3c723c */ /* 0x080fe6000004183c */
[----:B------:R-:W2:Y:S04]  /*19a10*/  MUFU.EX2 R99, R84 ;  /* 0x0000005400637308 */ /* 0x000ea80000000800 */
[--C-:B------:R-:W-:Y:S01]  /*19a20*/  FFMA.FTZ R76, R210, c[0x0][0x2d0], -R71.reuse ;  /* 0x0000b400d24c7a23 */ /* 0x100fe20000010847 */
[----:B------:R-:W-:Y:S01]  /*19a30*/  HMMA.16816.F32.BF16 R64, R72, R86, R64 ;  /* 0x000000564840723c */ /* 0x000fe20000041840 */
[----:B----4-:R-:W-:Y:S03]  /*19a40*/  F2FP.BF16.PACK_AB R78, R191, R190 ;  /* 0x000000bebf4e723e */ /* 0x010fe600000010ff */
[----:B-1----:R-:W-:Y:S01]  /*19a50*/  FFMA.FTZ R80, R174, c[0x0][0x2d0], -R94 ;  /* 0x0000b400ae507a23 */ /* 0x002fe2000001085e */
[----:B------:R1:W-:Y:S02]  /*19a60*/  MUFU.EX2 R188, R76 ;  /* 0x0000004c00bc7308 */ /* 0x0003e40000000800 */
[----:B------:R-:W-:Y:S02]  /*19a70*/  F2FP.BF16.PACK_AB R72, R167, R206 ;  /* 0x000000cea748723e */ /* 0x000fe400000010ff */
[----:B------:R-:W-:Y:S03]  /*19a80*/  F2FP.BF16.PACK_AB R73, R165, R166 ;  /* 0x000000a6a549723e */ /* 0x000fe600000010ff */
[----:B------:R-:W-:Y:S02]  /*19a90*/  F2FP.BF16.PACK_AB R74, R200, R201 ;  /* 0x000000c9c84a723e */ /* 0x000fe400000010ff */
[----:B------:R-:W-:Y:S01]  /*19aa0*/  F2FP.BF16.PACK_AB R75, R195, R193 ;  /* 0x000000c1c34b723e */ /* 0x000fe200000010ff */
[----:B------:R3:W4:Y:S01]  /*19ab0*/  MUFU.EX2 R118, R80 ;  /* 0x0000005000767308 */ /* 0x0007220000000800 */
[----:B--2---:R-:W-:Y:S01]  /*19ac0*/  F2FP.BF16.PACK_AB R79, R99, R116 ;  /* 0x00000074634f723e */ /* 0x004fe200000010ff */
[----:B------:R-:W-:Y:S01]  /*19ad0*/  LDSM.16.MT88.4 R84, [R220+0x1900] ;  /* 0x00190000dc54783b */ /* 0x000fe20000004200 */
[----:B-1----:R-:W-:Y:S07]  /*19ae0*/  FFMA.FTZ R76, R212, c[0x0][0x2d0], -R92 ;  /* 0x0000b400d44c7a23 */ /* 0x002fee000001085c */
[----:B------:R1:W-:Y:S01]  /*19af0*/  MUFU.EX2 R185, R76 ;  /* 0x0000004c00b97308 */ /* 0x0003e20000000800 */
[----:B---3--:R-:W2:Y:S01]  /*19b00*/  LDSM.16.MT88.4 R80, [R217+0x1900] ;  /* 0x00190000d950783b */ /* 0x008ea20000004200 */
[----:B----4-:R-:W-:Y:S02]  /*19b10*/  F2FP.BF16.PACK_AB R77, R117, R118 ;  /* 0x00000076754d723e */ /* 0x010fe400000010ff */
[----:B-1----:R-:W-:Y:S01]  /*19b20*/  F2FP.BF16.PACK_AB R76, R192, R164 ;  /* 0x000000a4c04c723e */ /* 0x002fe200000010ff */
[-C--:B--2---:R-:W-:Y:S08]  /*19b30*/  HMMA.16816.F32.BF16 R4, R72, R80.reuse, R4 ;  /* 0x000000504804723c */ /* 0x084ff00000041804 */
[C---:B------:R-:W-:Y:S07]  /*19b40*/  HMMA.16816.F32.BF16 R8, R76.reuse, R80, R8 ;  /* 0x000000504c08723c */ /* 0x040fee0000041808 */
[--C-:B------:R-:W-:Y:S01]  /*19b50*/  FFMA.FTZ R80, R238, c[0x0][0x2d0], -R71.reuse ;  /* 0x0000b400ee507a23 */ /* 0x100fe20000010847 */
[-C--:B------:R-:W-:Y:S01]  /*19b60*/  HMMA.16816.F32.BF16 R12, R76, R82.reuse, R12 ;  /* 0x000000524c0c723c */ /* 0x080fe2000004180c */
[----:B------:R-:W-:Y:S02]  /*19b70*/  IMAD.MOV.U32 R238, RZ, RZ, R154 ;  /* 0x000000ffffee7224 */ /* 0x000fe400078e009a */
[----:B------:R1:W-:Y:S01]  /*19b80*/  MUFU.EX2 R184, R80 ;  /* 0x0000005000b87308 */ /* 0x0003e20000000800 */
[----:B------:R-:W-:Y:S04]  /*19b90*/  IMAD.MOV.U32 R154, RZ, RZ, R148 ;  /* 0x000000ffff9a7224 */ /* 0x000fe800078e0094 */
[C---:B------:R-:W-:Y:S01]  /*19ba0*/  HMMA.16816.F32.BF16 R16, R72.reuse, R82, R16 ;  /* 0x000000524810723c */ /* 0x040fe20000041810 */
[----:B------:R-:W-:Y:S03]  /*19bb0*/  IMAD.MOV.U32 R210, RZ, RZ, R154 ;  /* 0x000000ffffd27224 */ /* 0x000fe600078e009a */
[----:B------:R-:W-:Y:S04]  /*19bc0*/  MOV R154, R144 ;  /* 0x00000090009a7202 */ /* 0x000fe80000000f00 */
[-C--:B------:R-:W-:Y:S08]  /*19bd0*/  HMMA.16816.F32.BF16 R20, R72, R84.reuse, R20 ;  /* 0x000000544814723c */ /* 0x080ff00000041814 */
[C---:B------:R-:W-:Y:S01]  /*19be0*/  HMMA.16816.F32.BF16 R24, R76.reuse, R84, R24 ;  /* 0x000000544c18723c */ /* 0x040fe20000041818 */
[----:B-1----:R-:W-:Y:S03]  /*19bf0*/  FFMA.FTZ R80, R241, c[0x0][0x2d0], -R71 ;  /* 0x0000b400f1507a23 */ /* 0x002fe60000010847 */
[----:B------:R-:W-:Y:S03]  /*19c00*/  MOV R241, R114 ;  /* 0x0000007200f17202 */ /* 0x000fe60000000f00 */
[--C-:B------:R-:W-:Y:S01]  /*19c10*/  FFMA.FTZ R84, R239, c[0x0][0x2d0], -R93.reuse ;  /* 0x0000b400ef547a23 */ /* 0x100fe2000001085d */
[-C--:B------:R-:W-:Y:S01]  /*19c20*/  HMMA.16816.F32.BF16 R28, R76, R86.reuse, R28 ;  /* 0x000000564c1c723c */ /* 0x080fe2000004181c */
[----:B------:R1:W-:Y:S07]  /*19c30*/  MUFU.EX2 R186, R80 ;  /* 0x0000005000ba7308 */ /* 0x0003ee0000000800 */
        /* <DEDUP_REMOVED lines=9> */
[--C-:B--2---:R-:W-:Y:S06]  /*19cd0*/  FFMA.FTZ R84, R240, c[0x0][0x2d0], -R93.reuse ;  /* 0x0000b400f0547a23 */ /* 0x104fec000001085d */
[----:B------:R2:W-:Y:S01]  /*19ce0*/  MUFU.EX2 R97, R88 ;  /* 0x0000005800617308 */ /* 0x0005e20000000800 */
[C---:B------:R-:W-:Y:S09]  /*19cf0*/  HMMA.16816.F32.BF16 R48, R72.reuse, R90, R48 ;  /* 0x0000005a4830723c */ /* 0x040ff20000041830 */
[----:B------:R3:W-:Y:S03]  /*19d00*/  MUFU.EX2 R181, R84 ;  /* 0x0000005400b57308 */ /* 0x0007e60000000800 */
[----:B-1----:R-:W-:Y:S01]  /*19d10*/  FFMA.FTZ R80, R245, c[0x0][0x2d0], -R92 ;  /* 0x0000b400f5507a23 */ /* 0x002fe2000001085c */
[----:B------:R-:W-:Y:S06]  /*19d20*/  MOV R245, R126 ;  /* 0x0000007e00f57202 */ /* 0x000fec0000000f00 */
        /* <DEDUP_REMOVED lines=25> */
[----:B------:R3:W4:Y:S02]  /*19ec0*/  MUFU.EX2 R178, R76 ;  /* 0x0000004c00b27308 */ /* 0x0007240000000800 */
[----:B------:R-:W-:Y:S02]  /*19ed0*/  F2FP.BF16.PACK_AB R72, R188, R189 ;  /* 0x000000bdbc48723e */ /* 0x000fe400000010ff */
[----:B------:R-:W-:Y:S03]  /*19ee0*/  F2FP.BF16.PACK_AB R73, R187, R185 ;  /* 0x000000b9bb49723e */ /* 0x000fe600000010ff */
[----:B------:R-:W-:Y:S02]  /*19ef0*/  F2FP.BF16.PACK_AB R74, R186, R184 ;  /* 0x000000b8ba4a723e */ /* 0x000fe400000010ff */
[----:B------:R-:W-:Y:S01]  /*19f00*/  F2FP.BF16.PACK_AB R75, R183, R182 ;  /* 0x000000b6b74b723e */ /* 0x000fe200000010ff */
[----:B--2---:R-:W2:Y:S01]  /*19f10*/  LDSM.16.MT88.4 R80, [R220+0x2100] ;  /* 0x00210000dc50783b */ /* 0x004ea20000004200 */
[----:B-----5:R-:W-:Y:S05]  /*19f20*/  F2FP.BF16.PACK_AB R79, R95, R96 ;  /* 0x000000605f4f723e */ /* 0x020fea00000010ff */
[-C--:B-1----:R-:W-:Y:S01]  /*19f30*/  HMMA.16816.F32.BF16 R4, R72, R84.reuse, R4 ;  /* 0x000000544804723c */ /* 0x082fe20000041804 */
[--C-:B---3--:R-:W-:Y:S01]  /*19f40*/  FFMA.FTZ R76, R248, c[0x0][0x2d0], -R92.reuse ;  /* 0x0000b400f84c7a23 */ /* 0x108fe2000001085c */
[----:B----4-:R-:W-:Y:S03]  /*19f50*/  F2FP.BF16.PACK_AB R168, R178, R179 ;  /* 0x000000b3b2a8723e */ /* 0x010fe600000010ff */
        /* <DEDUP_REMOVED lines=15> */
[----:B------:R-:W-:Y:S01]  /*1a050*/  MOV R124, R149 ;  /* 0x00000095007c7202 */ /* 0x000fe20000000f00 */
[----:B------:R-:W-:Y:S03]  /*1a060*/  FFMA.FTZ R92, R134, c[0x0][0x2d0], -R92 ;  /* 0x0000b400865c7a23 */ /* 0x000fe6000001085c */
[C---:B------:R-:W-:Y:S01]  /*1a070*/  HMMA.16816.F32.BF16 R32, R72.reuse, R82, R32 ;  /* 0x000000524820723c */ /* 0x040fe20000041820 */
[----:B------:R2:W-:Y:S01]  /*1a080*/  MUFU.EX2 R135, R71 ;  /* 0x0000004700877308 */ /* 0x0005e20000000800 */
[----:B------:R-:W3:Y:S02]  /*1a090*/  LDSM.16.MT88.4 R148, [R217+0x2900] ;  /* 0x00290000d994783b */ /* 0x000ee40000004200 */
[----:B----4-:R-:W-:Y:S02]  /*1a0a0*/  F2FP.BF16.PACK_AB R170, R172, R173 ;  /* 0x000000adacaa723e */ /* 0x010fe400000010ff */
[----:B------:R-:W-:Y:S02]  /*1a0b0*/  MOV R212, R124 ;  /* 0x0000007c00d47202 */ /* 0x000fe40000000f00 */
[-C--:B------:R-:W-:Y:S03]  /*1a0c0*/  HMMA.16816.F32.BF16 R36, R72, R88.reuse, R36 ;  /* 0x000000584824723c */ /* 0x080fe60000041824 */
[----:B------:R-:W4:Y:S05]  /*1a0d0*/  MUFU.EX2 R134, R92 ;  /* 0x0000005c00867308 */ /* 0x000f2a0000000800 */
[C---:B------:R-:W-:Y:S01]  /*1a0e0*/  HMMA.16816.F32.BF16 R40, R76.reuse, R88, R40 ;  /* 0x000000584c28723c */ /* 0x040fe20000041828 */
[----:B------:R-:W5:Y:S04]  /*1a0f0*/  LDL.LU R89, [R1+0x4] ;  /* 0x0000040001597983 */ /* 0x000f680000300800 */
[----:B------:R-:W5:Y:S03]  /*1a100*/  LDL.LU R88, [R1+0x8] ;  /* 0x0000080001587983 */ /* 0x000f660000300800 */
[-C--:B------:R-:W-:Y:S01]  /*1a110*/  HMMA.16816.F32.BF16 R44, R76, R90.reuse, R44 ;  /* 0x0000005a4c2c723c */ /* 0x080fe2000004182c */
[--C-:B--2---:R-:W-:Y:S04]  /*1a120*/  FFMA.FTZ R71, R252, c[0x0][0x2d0], -R93.reuse ;  /* 0x0000b400fc477a23 */ /* 0x104fe8000001085d */
[----:B------:R2:W-:Y:S03]  /*1a130*/  MUFU.EX2 R92, R71 ;  /* 0x00000047005c7308 */ /* 0x0005e60000000800 */
[C---:B------:R-:W-:Y:S01]  /*1a140*/  HMMA.16816.F32.BF16 R48, R72.reuse, R90, R48 ;  /* 0x0000005a4830723c */ /* 0x040fe20000041830 */
[----:B----4-:R-:W-:Y:S07]  /*1a150*/  F2FP.BF16.PACK_AB R171, R134, R135 ;  /* 0x0000008786ab723e */ /* 0x010fee00000010ff */
[-C--:B-1----:R-:W-:Y:S08]  /*1a160*/  HMMA.16816.F32.BF16 R52, R72, R84.reuse, R52 ;  /* 0x000000544834723c */ /* 0x082ff00000041834 */
[C---:B------:R-:W-:Y:S01]  /*1a170*/  HMMA.16816.F32.BF16 R56, R76.reuse, R84, R56 ;  /* 0x000000544c38723c */ /* 0x040fe20000041838 */
[----:B--2---:R-:W-:Y:S03]  /*1a180*/  FFMA.FTZ R71, R115, c[0x0][0x2d0], -R93 ;  /* 0x0000b40073477a23 */ /* 0x004fe6000001085d */
[----:B------:R-:W-:Y:S04]  /*1a190*/  IMAD.MOV.U32 R115, RZ, RZ, R101 ;  /* 0x000000ffff737224 */ /* 0x000fe800078e0065 */
[-C--:B------:R-:W-:Y:S01]  /*1a1a0*/  HMMA.16816.F32.BF16 R60, R76, R86.reuse, R60 ;  /* 0x000000564c3c723c */ /* 0x080fe2000004183c */
[----:B------:R1:W2:Y:S07]  /*1a1b0*/  MUFU.EX2 R82, R71 ;  /* 0x0000004700527308 */ /* 0x0002ae0000000800 */
[----:B------:R-:W-:Y:S01]  /*1a1c0*/  HMMA.16816.F32.BF16 R64, R72, R86, R64 ;  /* 0x000000564840723c */ /* 0x000fe20000041840 */
[----:B------:R-:W4:Y:S07]  /*1a1d0*/  LDL.LU R72, [R1+0xc] ;  /* 0x00000c0001487983 */ /* 0x000f2e0000300800 */
[-C--:B---3--:R-:W-:Y:S01]  /*1a1e0*/  HMMA.16816.F32.BF16 R136, R168, R148.reuse, R4 ;  /* 0x00000094a888723c */ /* 0x088fe20000041804 */
[--C-:B-1----:R-:W-:Y:S03]  /*1a1f0*/  FFMA.FTZ R71, R112, c[0x0][0x2d0], -R93.reuse ;  /* 0x0000b40070477a23 */ /* 0x102fe6000001085d */
[----:B------:R-:W-:Y:S01]  /*1a200*/  FFMA.FTZ R93, R103, c[0x0][0x2d0], -R93 ;  /* 0x0000b400675d7a23 */ /* 0x000fe2000001085d */
[----:B------:R1:W-:Y:S01]  /*1a210*/  MUFU.EX2 R83, R71 ;  /* 0x0000004700537308 */ /* 0x0003e20000000800 */
[----:B------:R-:W-:Y:S02]  /*1a220*/  MOV R112, R102 ;  /* 0x0000006600707202 */ /* 0x000fe40000000f00 */
[----:B------:R-:W3:Y:S01]  /*1a230*/  LDSM.16.MT88.4 R100, [R220+0x2900] ;  /* 0x00290000dc64783b */ /* 0x000ee20000004200 */
[----:B--2---:R-:W-:Y:S06]  /*1a240*/  F2FP.BF16.PACK_AB R124, R82, R92 ;  /* 0x0000005c527c723e */ /* 0x004fec00000010ff */
        /* <DEDUP_REMOVED lines=11> */
[----:B------:R-:W1:Y:S01]  /*1a300*/  MUFU.EX2 R94, R94 ;  /* 0x0000005e005e7308 */ /* 0x000e620000000800 */
[----:B-----5:R-:W-:Y:S01]  /*1a310*/  FFMA.FTZ R69, R69, R89, R127 ;  /* 0x0000005945457223 */ /* 0x020fe2000001007f */
[----:B-1----:R-:W-:Y:S01]  /*1a320*/  F2FP.BF16.PACK_AB R127, R94, R71 ;  /* 0x000000475e7f723e */ /* 0x002fe200000010ff */
[----:B------:R-:W-:Y:S04]  /*1a330*/  FFMA.FTZ R68, R68, R88, R145 ;  /* 0x0000005844447223 */ /* 0x000fe80000010091 */
[----:B------:R-:W-:Y:S02]  /*1a340*/  FADD.FTZ R6, R112, R68 ;  /* 0x0000004470067221 */ /* 0x000fe40000010000 */
[C---:B------:R-:W-:Y:S02]  /*1a350*/  HMMA.16816.F32.BF16 R140, R124.reuse, R148, R8 ;  /* 0x000000947c8c723c */ /* 0x040fe40000041808 */
[----:B------:R-:W-:Y:S01]  /*1a360*/  FADD.FTZ R6, R212, R6 ;  /* 0x00000006d4067221 */ /* 0x000fe20000010000 */
[----:B------:R-:W-:Y:S02]  /*1a370*/  MOV R212, R194 ;  /* 0x000000c200d47202 */ /* 0x000fe40000000f00 */
[----:B------:R-:W-:Y:S03]  /*1a380*/  MOV R194, R152 ;  /* 0x0000009800c27202 */ /* 0x000fe60000000f00 */
[-C--:B------:R-:W-:Y:S08]  /*1a390*/  HMMA.16816.F32.BF16 R144, R124, R150.reuse, R12 ;  /* 0x000000967c90723c */ /* 0x080ff0000004180c */
[C---:B------:R-:W-:Y:S01]  /*1a3a0*/  HMMA.16816.F32.BF16 R148, R168.reuse, R150, R16 ;  /* 0x00000096a894723c */ /* 0x040fe20000041810 */
[----:B----4-:R-:W-:Y:S03]  /*1a3b0*/  FFMA.FTZ R4, R2, R72, R238 ;  /* 0x0000004802047223 */ /* 0x010fe600000100ee */
        /* <DEDUP_REMOVED lines=23> */
[-C--:B---3--:R-:W-:Y:S01]  /*1a530*/  HMMA.16816.F32.BF16 R152, R168, R100.reuse, R20 ;  /* 0x00000064a898723c */ /* 0x088fe20000041814 */
[----:B------:R-:W-:Y:S01]  /*1a540*/  IMAD.MOV.U32 R207, RZ, RZ, R158 ;  /* 0x000000ffffcf7224 */ /* 0x000fe200078e009e */
[----:B------:R-:W-:Y:S01]  /*1a550*/  MOV R199, R208 ;  /* 0x000000d000c77202 */ /* 0x000fe20000000f00 */
[----:B------:R-:W-:Y:S01]  /*1a560*/  FADD.FTZ R9, R196, R2 ;  /* 0x00000002c4097221 */ /* 0x000fe20000010000 */
[----:B------:R-:W-:Y:S04]  /*1a570*/  MOV R208, R157 ;  /* 0x0000009d00d07202 */ /* 0x000fe80000000f00 */
[C---:B------:R-:W-:Y:S01]  /*1a580*/  HMMA.16816.F32.BF16 R156, R124.reuse, R100, R24 ;  /* 0x000000647c9c723c */ /* 0x040fe20000041818 */
[----:B--2---:R-:W-:Y:S03]  /*1a590*/  FFMA.FTZ R0, R0, R70, R131 ;  /* 0x0000004600007223 */ /* 0x004fe60000010083 */
[----:B------:R-:W-:Y:S02]  /*1a5a0*/  IMAD.MOV.U32 R131, RZ, RZ, R130 ;  /* 0x000000ffff837224 */ /* 0x000fe400078e0082 */
[----:B------:R-:W-:Y:S01]  /*1a5b0*/  FADD.FTZ R8, R132, R0 ;  /* 0x0000000084087221 */ /* 0x000fe20000010000 */
[----:B------:R-:W-:Y:S01]  /*1a5c0*/  MOV R132, R129 ;  /* 0x0000008100847202 */ /* 0x000fe20000000f00 */
[----:B------:R-:W-:Y:S04]  /*1a5d0*/  FADD.FTZ R0, R161, R5 ;  /* 0x00000005a1007221 */ /* 0x000fe80000010000 */
[----:B------:R-:W-:Y:S01]  /*1a5e0*/  FADD.FTZ R8, R133, R8 ;  /* 0x0000000885087221 */ /* 0x000fe20000010000 */
[----:B------:R-:W-:Y:S01]  /*1a5f0*/  MOV R133, R128 ;  /* 0x0000008000857202 */ /* 0x000fe20000000f00 */
        /* <DEDUP_REMOVED lines=79> */
[----:B------:R-:W-:Y:S01]  /*1aaf0*/  FADD.FTZ R4, R134, R4 ;  /* 0x0000000486047221 */ /* 0x000fe20000010000 */
[----:B------:R-:W-:Y:S01]  /*1ab00*/  MOV R134, R3 ;  /* 0x0000000300867202 */ /* 0x000fe20000000f00 */
[----:B------:R-:W-:Y:S02]  /*1ab10*/  FADD.FTZ R2, R93, R2 ;  /* 0x000000025d027221 */ /* 0x000fe40000010000 */
[----:B------:R-:W-:Y:S01]  /*1ab20*/  FADD.FTZ R0, R71, R0 ;  /* 0x0000000047007221 */ /* 0x000fe20000010000 */
[----:B------:R1:W-:Y:S03]  /*1ab30*/  STL [R1+0x8], R4 ;  /* 0x0000080401007387 */ /* 0x0003e60000100800 */
[----:B------:R-:W-:Y:S01]  /*1ab40*/  FADD.FTZ R0, R94, R0 ;  /* 0x000000005e007221 */ /* 0x000fe20000010000 */
[----:B------:R1:W-:Y:S04]  /*1ab50*/  STL [R1+0xc], R2 ;  /* 0x00000c0201007387 */ /* 0x0003e80000100800 */
[----:B------:R1:W-:Y:S01]  /*1ab60*/  STL [R1+0x10], R0 ;  /* 0x0000100001007387 */ /* 0x0003e20000100800 */
[----:B------:R-:W-:-:S05]  /*1ab70*/  @P0 BRA `(.L_x_1271) ;  /* 0xffff9a4000000947 */ /* 0x000fca000383ffff */
.L_x_1252:
[----:B------:R-:W2:Y:S01]  /*1ab80*/  S2UR UR4, SR_CTAID.X ;  /* 0x00000000000479c3 */ /* 0x000ea20000002500 */
[----:B------:R-:W-:-:S02]  /*1ab90*/  UISETP.NE.AND UP1, UPT, UR13, URZ, UPT ;  /* 0x0000003f0d00728c */ /* 0x000fc4000bf25270 */
[----:B------:R-:W-:Y:S02]  /*1aba0*/  UISETP.NE.AND UP0, UPT, UR12, URZ, UPT ;  /* 0x0000003f0c00728c */ /* 0x000fe4000bf05270 */
[----:B------:R-:W-:-:S04]  /*1abb0*/  ULDC.64 UR16, c[0x0][0x2c8] ;  /* 0x0000b20000107ab9 */ /* 0x000fc80000000a00 */
[----:B------:R-:W-:Y:S01]  /*1abc0*/  PLOP3.LUT P0, PT, PT, PT, UP0, 0x40, 0x0 ;  /* 0x000000000000781c */ /* 0x000fe20003f0e808 */
[----:B--2---:R-:W-:-:S04]  /*1abd0*/  ULEA UR4, UR4, 0x7f, 0x7 ;  /* 0x0000007f04047891 */ /* 0x004fc8000f8e383f */
[----:B------:R-:W-:Y:S02]  /*1abe0*/  UIMAD.WIDE.U32 UR20, UR4, UR16, URZ ;  /* 0x00000010041472a5 */ /* 0x000fe4000f8e003f */
[----:B------:R-:W-:Y:S02]  /*1abf0*/  UIADD3 UR16, UR7, 0x1, -UR10 ;  /* 0x0000000107107890 */ /* 0x000fe4000fffe80a */
[----:B------:R-:W-:-:S04]  /*1ac00*/  @UP1 USHF.R.U32.HI UR4, URZ, UR17, UR21 ;  /* 0x000000113f041299 */ /* 0x000fc80008011615 */
[----:B------:R-:W-:-:S03]  /*1ac10*/  UIADD3 UR20, UR4, UR16, URZ ;  /* 0x0000001004147290 */ /* 0x000fc6000fffe03f */
[----:B------:R-:W-:Y:S02]  /*1ac20*/  ULDC UR4, c[0x0][0x324] ;  /* 0x0000c90000047ab9 */ /* 0x000fe40000000800 */
        /* <DEDUP_REMOVED lines=15> */
.L_x_1273:
[----:B------:R-:W-:Y:S02]  /*1ad20*/  UMOV UR17, 0x1 ;  /* 0x0000000100117882 */ /* 0x000fe40000000000 */
[----:B------:R-:W-:Y:S02]  /*1ad30*/  ULDC UR16, c[0x0][0x32c] ;  /* 0x0000cb0000107ab9 */ /* 0x000fe40000000800 */
[----:B------:R-:W-:-:S03]  /*1ad40*/  UISETP.NE.AND UP0, UPT, UR17, UR16, UPT ;  /* 0x000000101100728c */ /* 0x000fc6000bf05270 */
[----:B------:R-:W-:Y:S02]  /*1ad50*/  ULDC.64 UR16, c[0x0][0x330] ;  /* 0x0000cc0000107ab9 */ /* 0x000fe40000000a00 */
[----:B------:R-:W-:-:S07]  /*1ad60*/  UIMAD.WIDE.U32 UR22, UR20, UR16, URZ ;  /* 0x00000010141672a5 */ /* 0x000fce000f8e003f */
[----:B------:R-:W-:Y:S02]  /*1ad70*/  @UP0 UMOV UR21, UR23 ;  /* 0x0000001700150c82 */ /* 0x000fe40008000000 */
[----:B------:R-:W-:Y:S02]  /*1ad80*/  @UP0 USHF.R.U32.HI UR20, URZ, UR17, UR21 ;  /* 0x000000113f140299 */ /* 0x000fe40008011615 */
.L_x_1274:
[----:B------:R-:W-:Y:S02]  /*1ad90*/  ULDC UR16, c[0x0][0x32c] ;  /* 0x0000cb0000107ab9 */ /* 0x000fe40000000800 */
[----:B------:R-:W-:-:S04]  /*1ada0*/  UIMAD UR16, UR20, UR16, URZ ;  /* 0x00000010141072a4 */ /* 0x000fc8000f8e023f */
[----:B------:R-:W-:-:S04]  /*1adb0*/  UISETP.LT.AND UP0, UPT, UR4, UR16, UPT ;  /* 0x000000100400728c */ /* 0x000fc8000bf01270 */
[----:B------:R-:W-:-:S04]  /*1adc0*/  USEL UR4, UR4, UR16, !UP0 ;  /* 0x0000001004047287 */ /* 0x000fc8000c000000 */
.L_x_1272:
        /* <DEDUP_REMOVED lines=13> */
.L_x_1278:
[----:B------:R-:W-:Y:S04]  /*1aea0*/  DEPBAR.LE SB0, 0x0 ;  /* 0x000080000000791a */ /* 0x000fe80000000000 */
[----:B------:R-:W-:Y:S01]  /*1aeb0*/  BAR.SYNC.DEFER_BLOCKING 0x0 ;  /* 0x0000000000007b1d */ /* 0x000fe20000010000 */
[----:B------:R-:W-:Y:S06]  /*1aec0*/  UISETP.GT.AND UP0, UPT, UR18, UR19, UPT ;  /* 0x000000131200728c */ /* 0x000fec000bf04270 */
[----:B------:R-:W-:Y:S01]  /*1aed0*/  PLOP3.LUT P0, PT, PT, PT, UP0, 0x80, 0x0 ;  /* 0x000000000000781c */ /* 0x000fe20003f0f008 */
[----:B-----5:R1:W2:Y:S04]  /*1aee0*/  LDSM.16.M88.4 R96, [R223+0x6100] ;  /* 0x00610000df60783b */ /* 0x0202a80000000200 */
        /* <DEDUP_REMOVED lines=16> */
[----:B--234-:R-:W-:Y:S02]  /*1aff0*/  SHF.R.S32.HI R2, RZ, 0x1f, R236 ;  /* 0x0000001fff027819 */ /* 0x01cfe400000114ec */
[----:B------:R-:W-:Y:S03]  /*1b000*/  SHF.R.S32.HI R5, RZ, 0x1f, R235 ;  /* 0x0000001fff057819 */ /* 0x000fe600000114eb */
[----:B------:R-:W-:Y:S02]  /*1b010*/  IMAD R4, R2, c[0x0][0x208], RZ ;  /* 0x0000820002047a24 */ /* 0x000fe400078e02ff */
[C---:B------:R-:W-:Y:S04]  /*1b020*/  IMAD.WIDE.U32 R2, R236.reuse, c[0x0][0x208], RZ ;  /* 0x00008200ec027a25 */ /* 0x040fe800078e00ff */
[----:B------:R-:W-:Y:S04]  /*1b030*/  IMAD R4, R236, c[0x0][0x20c], R4 ;  /* 0x00008300ec047a24 */ /* 0x000fe800078e0204 */
        /* <DEDUP_REMOVED lines=9> */
[----:B------:R-:W2:Y:S04]  /*1b0d0*/  SHFL.IDX PT, R4, R3, RZ, 0x181f ;  /* 0x00181fff03047589 */ /* 0x000ea800000e0000 */
[----:B------:R-:W-:Y:S04]  /*1b0e0*/  SHFL.IDX PT, R5, R2, RZ, 0x181f ;  /* 0x00181fff02057589 */ /* 0x000fe800000e0000 */
        /* <DEDUP_REMOVED lines=8> */
[----:B------:R1:W1:Y:S01]  /*1b170*/  SHFL.IDX PT, R12, R2, 0x5, 0x181f ;  /* 0x00b81f00020c7f89 */ /* 0x00026200000e0000 */
[-C--:B--2---:R-:W-:Y:S02]  /*1b180*/  IADD3 R4, P0, R4, R234.reuse, RZ ;  /* 0x000000ea04047210 */ /* 0x084fe40007f1e0ff */
[-C--:B---3--:R-:W-:Y:S02]  /*1b190*/  IADD3 R8, P3, R8, R234.reuse, RZ ;  /* 0x000000ea08087210 */ /* 0x088fe40007f7e0ff */
[-C--:B----4-:R-:W-:Y:S01]  /*1b1a0*/  IADD3 R6, P2, R6, R234.reuse, RZ ;  /* 0x000000ea06067210 */ /* 0x090fe20007f5e0ff */
[--C-:B------:R-:W-:Y:S01]  /*1b1b0*/  IMAD.X R5, R5, 0x1, R233.reuse, P0 ;  /* 0x0000000105057824 */ /* 0x100fe200000e06e9 */
[-C--:B------:R-:W-:Y:S04]  /*1b1c0*/  IADD3 R10, P0, R10, R234.reuse, RZ ;  /* 0x000000ea0a0a7210 */ /* 0x080fe80007f1e0ff */
[----:B------:R2:W-:Y:S01]  /*1b1d0*/  LDGSTS.E.BYPASS.LTC128B.128 [R243], [R4.64], !P6 ;  /* 0x0000000004f37fae */ /* 0x0005e2000f101d4e */
[--C-:B------:R-:W-:Y:S02]  /*1b1e0*/  IMAD.X R11, R7, 0x1, R233.reuse, P0 ;  /* 0x00000001070b7824 */ /* 0x100fe400000e06e9 */
[--C-:B-----5:R-:W-:Y:S03]  /*1b1f0*/  IMAD.X R7, R14, 0x1, R233.reuse, P2 ;  /* 0x000000010e077824 */ /* 0x120fe600010e06e9 */
[----:B------:R3:W-:Y:S01]  /*1b200*/  LDGSTS.E.BYPASS.LTC128B.128 [R243+0x800], [R10.64], !P6 ;  /* 0x008000000af37fae */ /* 0x0007e2000f101d4e */
[-C--:B-1----:R-:W-:Y:S04]  /*1b210*/  IADD3 R2, P0, R3, R234.reuse, RZ ;  /* 0x000000ea03027210 */ /* 0x082fe80007f1e0ff */
        /* <DEDUP_REMOVED lines=8> */
.L_x_1276:
[-C--:B--234-:R-:W-:Y:S01]  /*1b2a0*/  HMMA.16816.F32.BF16 R4, R96, R16.reuse, RZ ;  /* 0x000000106004723c */ /* 0x09cfe200000418ff */
        /* <DEDUP_REMOVED lines=128> */
[--C-:B------:R-:W-:Y:S01]  /*1bab0*/  IMAD.MOV.U32 R2, RZ, RZ, R3.reuse ;  /* 0x000000ffff027224 */ /* 0x100fe200078e0003 */
[----:B------:R-:W-:Y:S04]  /*1bac0*/  @P2 SHF.R.U32.HI R2, RZ, c[0x0][0x2c0], R128 ;  /* 0x0000b000ff022a19 */ /* 0x000fe80000011680 */
[C---:B---3--:R-:W-:Y:S04]  /*1bad0*/  @!P1 IADD3 R129, P0, R2.reuse, R132, RZ ;  /* 0x0000008402819210 */ /* 0x048fe80007f1e0ff */
[----:B----4-:R-:W-:Y:S01]  /*1bae0*/  @!P1 LEA.HI.X.SX32 R130, R2, R130, 0x1, P0 ;  /* 0x0000008202829211 */ /* 0x010fe200000f0eff */
[----:B------:R-:W-:Y:S01]  /*1baf0*/  IMAD.MOV R2, RZ, RZ, -R2 ;  /* 0x000000ffff027224 */ /* 0x000fe200078e0a02 */
[C---:B------:R-:W-:Y:S03]  /*1bb00*/  @!P1 LEA R128, P0, R129.reuse, c[0x0][0x2a0], 0x2 ;  /* 0x0000a80081809a11 */ /* 0x040fe600078010ff */
[----:B------:R-:W-:Y:S01]  /*1bb10*/  IMAD R236, R2, c[0x0][0x2b8], R3 ;  /* 0x0000ae0002ec7a24 */ /* 0x000fe200078e0203 */
[----:B------:R-:W-:Y:S04]  /*1bb20*/  @!P1 LEA.HI.X R129, R129, c[0x0][0x2a4], R130, 0x2, P0 ;  /* 0x0000a90081819a11 */ /* 0x000fe800000f1482 */
[----:B------:R-:W-:Y:S01]  /*1bb30*/  SHF.R.S32.HI R2, RZ, 0x1f, R236 ;  /* 0x0000001fff027819 */ /* 0x000fe200000114ec */
[----:B------:R1:W2:Y:S04]  /*1bb40*/  @!P1 LDG.E R235, [R128.64] ;  /* 0x0000000e80eb9981 */ /* 0x0002a8000c1e1900 */
[----:B-1----:R-:W-:Y:S02]  /*1bb50*/  IMAD R128, R2, c[0x0][0x1e0], RZ ;  /* 0x0000780002807a24 */ /* 0x002fe400078e02ff */
[C---:B------:R-:W-:Y:S04]  /*1bb60*/  IMAD.WIDE.U32 R2, R236.reuse, c[0x0][0x1e0], RZ ;  /* 0x00007800ec027a25 */ /* 0x040fe800078e00ff */
        /* <DEDUP_REMOVED lines=26> */
[----:B------:R-:W4:Y:S01]  /*1bd10*/  SHFL.IDX PT, R177, R2, 0x4, 0x181f ;  /* 0x00981f0002b17f89 */ /* 0x000f2200000e0000 */
[-C--:B-----5:R-:W-:Y:S03]  /*1bd20*/  IADD3 R132, P2, R132, R234.reuse, RZ ;  /* 0x000000ea84847210 */ /* 0x0a0fe60007f5e0ff */
[----:B------:R2:W5:Y:S01]  /*1bd30*/  SHFL.IDX PT, R176, R2, 0x5, 0x181f ;  /* 0x00b81f0002b07f89 */ /* 0x00056200000e0000 */
[--C-:B------:R-:W-:Y:S03]  /*1bd40*/  IMAD.X R173, R173, 0x1, R233.reuse, P3 ;  /* 0x00000001adad7824 */ /* 0x100fe600018e06e9 */
[----:B------:R5:W-:Y:S04]  /*1bd50*/  LDGSTS.E.BYPASS.LTC128B.128 [R237+0x3900], [R174.64], !P6 ;  /* 0x03900000aeed7fae */ /* 0x000be8000f101d4e */
[----:B------:R5:W-:Y:S01]  /*1bd60*/  LDGSTS.E.BYPASS.LTC128B.128 [R237+0x4100], [R172.64], !P6 ;  /* 0x04100000aced7fae */ /* 0x000be2000f101d4e */
[-C--:B---3--:R-:W-:Y:S01]  /*1bd70*/  IADD3 R128, P1, R133, R234.reuse, RZ ;  /* 0x000000ea85807210 */ /* 0x088fe20007f3e0ff */
[--C-:B-1----:R-:W-:Y:S01]  /*1bd80*/  IMAD.X R133, R178, 0x1, R233.reuse, P2 ;  /* 0x00000001b2857824 */ /* 0x102fe200010e06e9 */
[----:B--2---:R-:W-:Y:S03]  /*1bd90*/  IADD3 R2, P0, R3, R234, RZ ;  /* 0x000000ea03027210 */ /* 0x004fe60007f1e0ff */
[--C-:B----4-:R-:W-:Y:S01]  /*1bda0*/  IMAD.X R129, R177, 0x1, R233.reuse, P1 ;  /* 0x00000001b1817824 */ /* 0x110fe200008e06e9 */
[----:B------:R1:W-:Y:S01]  /*1bdb0*/  LDGSTS.E.BYPASS.LTC128B.128 [R237+0x4900], [R132.64], !P6 ;  /* 0x0490000084ed7fae */ /* 0x0003e2000f101d4e */
[----:B-----5:R-:W-:Y:S03]  /*1bdc0*/  IMAD.X R3, R176, 0x1, R233, P0 ;  /* 0x00000001b0037824 */ /* 0x020fe600000e06e9 */
[----:B------:R1:W-:Y:S04]  /*1bdd0*/  LDGSTS.E.BYPASS.LTC128B.128 [R237+0x5100], [R128.64], !P6 ;  /* 0x0510000080ed7fae */ /* 0x0003e8000f101d4e */
[----:B------:R1:W-:Y:S02]  /*1bde0*/  LDGSTS.E.BYPASS.LTC128B.128 [R237+0x5900], [R2.64], !P6 ;  /* 0x0590000002ed7fae */ /* 0x0003e4000f101d4e */
.L_x_1277:
[----:B------:R-:W-:Y:S01]  /*1bdf0*/  FMNMX.FTZ R130, R4, R0, !PT ;  /* 0x0000000004827209 */ /* 0x000fe20007810000 */
[----:B------:R-:W-:Y:S01]  /*1be00*/  LDSM.16.MT88.4 R176, [R220+0x100] ;  /* 0x00010000dcb0783b */ /* 0x000fe20000004200 */
[----:B-1----:R-:W-:Y:S01]  /*1be10*/  FMNMX.FTZ R3, R6, R131, !PT ;  /* 0x0000008306037209 */ /* 0x002fe20007810000 */
[----:B------:R-:W-:Y:S01]  /*1be20*/  UISETP.GT.AND UP0, UPT, UR19, UR4, UPT ;  /* 0x000000041300728c */ /* 0x000fe2000bf04270 */
[----:B------:R-:W-:Y:S01]  /*1be30*/  FMNMX.FTZ R130, R5, R130, !PT ;  /* 0x0000008205827209 */ /* 0x000fe20007810000 */
[----:B------:R-:W-:Y:S01]  /*1be40*/  UIADD3 UR19, UR19, -0x1, URZ ;  /* 0xffffffff13137890 */ /* 0x000fe2000fffe03f */
[----:B------:R-:W-:Y:S02]  /*1be50*/  FMNMX.FTZ R3, R7, R3, !PT ;  /* 0x0000000307037209 */ /* 0x000fe40007810000 */
[----:B------:R-:W-:Y:S01]  /*1be60*/  FMNMX.FTZ R130, R16, R130, !PT ;  /* 0x0000008210827209 */ /* 0x000fe20007810000 */
[----:B------:R-:W2:Y:S01]  /*1be70*/  LDL.LU R250, [R1+0x4] ;  /* 0x0000040001fa7983 */ /* 0x000ea20000300800 */
[----:B------:R-:W-:Y:S02]  /*1be80*/  FMNMX.FTZ R3, R18, R3, !PT ;  /* 0x0000000312037209 */ /* 0x000fe40007810000 */
[----:B------:R-:W-:Y:S01]  /*1be90*/  FMNMX.FTZ R130, R17, R130, !PT ;  /* 0x0000008211827209 */ /* 0x000fe20007810000 */
[----:B------:R-:W3:Y:S01]  /*1bea0*/  LDL.LU R249, [R1+0x8] ;  /* 0x0000080001f97983 */ /* 0x000ee20000300800 */
[----:B------:R-:W-:Y:S02]  /*1beb0*/  FMNMX.FTZ R3, R19, R3, !PT ;  /* 0x0000000313037209 */ /* 0x000fe40007810000 */
[----:B------:R-:W-:Y:S01]  /*1bec0*/  FMNMX.FTZ R130, R20, R130, !PT ;  /* 0x0000008214827209 */ /* 0x000fe20007810000 */
[----:B------:R-:W4:Y:S01]  /*1bed0*/  LDL.LU R248, [R1+0xc] ;  /* 0x00000c0001f87983 */ /* 0x000f220000300800 */
[----:B------:R-:W-:Y:S02]  /*1bee0*/  FMNMX.FTZ R2, R8, R134, !PT ;  /* 0x0000008608027209 */ /* 0x000fe40007810000 */
[----:B------:R-:W-:Y:S01]  /*1bef0*/  FMNMX.FTZ R130, R21, R130, !PT ;  /* 0x0000008215827209 */ /* 0x000fe20007810000 */
[----:B------:R-:W5:Y:S01]  /*1bf00*/  LDL.LU R247, [R1+0x10] ;  /* 0x0000100001f77983 */ /* 0x000f620000300800 */
        /* <DEDUP_REMOVED lines=75> */
[----:B------:R-:W-:Y:S01]  /*1c3c0*/  PLOP3.LUT P0, PT, PT, PT, UP0, 0x80, 0x0 ;  /* 0x000000000000781c */ /* 0x000fe20003f0f008 */
[----:B------:R-:W1:Y:S01]  /*1c3d0*/  SHFL.BFLY PT, R132, R2, 0x2, 0x1f ;  /* 0x0c401f0002847f89 */ /* 0x000e6200000e0000 */
[----:B------:R-:W-:Y:S04]  /*1c3e0*/  FMNMX.FTZ R128, R47, R128, !PT ;  /* 0x000000802f807209 */ /* 0x000fe80007810000 */
[----:B------:R-:W-:Y:S04]  /*1c3f0*/  FMNMX.FTZ R128, R58, R128, !PT ;  /* 0x000000803a807209 */ /* 0x000fe80007810000 */
[----:B------:R-:W-:Y:S04]  /*1c400*/  FMNMX.FTZ R128, R59, R128, !PT ;  /* 0x000000803b807209 */ /* 0x000fe80007810000 */
[----:B------:R-:W-:Y:S04]  /*1c410*/  FMNMX.FTZ R128, R62, R128, !PT ;  /* 0x000000803e807209 */ /* 0x000fe80007810000 */
[----:B------:R-:W-:Y:S02]  /*1c420*/  FMNMX.FTZ R128, R63, R128, !PT ;  /* 0x000000803f807209 */ /* 0x000fe40007810000 */
[----:B-1----:R-:W-:Y:S02]  /*1c430*/  FMNMX.FTZ R130, R130, R133, !PT ;  /* 0x0000008582827209 */ /* 0x002fe40007810000 */
[----:B------:R-:W-:Y:S02]  /*1c440*/  FMNMX.FTZ R3, R3, R129, !PT ;  /* 0x0000008103037209 */ /* 0x000fe40007810000 */
[----:B------:R-:W-:Y:S01]  /*1c450*/  FMNMX.FTZ R129, R74, R128, !PT ;  /* 0x000000804a817209 */ /* 0x000fe20007810000 */
[----:B------:R-:W1:Y:S01]  /*1c460*/  SHFL.BFLY PT, R172, R130, 0x1, 0x1f ;  /* 0x0c201f0082ac7f89 */ /* 0x000e6200000e0000 */
[----:B------:R-:W-:Y:S02]  /*1c470*/  FMNMX.FTZ R128, R2, R132, !PT ;  /* 0x0000008402807209 */ /* 0x000fe40007810000 */
[----:B------:R-:W-:Y:S04]  /*1c480*/  FMNMX.FTZ R2, R75, R129, !PT ;  /* 0x000000814b027209 */ /* 0x000fe80007810000 */
[----:B------:R-:W-:Y:S01]  /*1c490*/  FMNMX.FTZ R2, R78, R2, !PT ;  /* 0x000000024e027209 */ /* 0x000fe20007810000 */
[----:B------:R-:W1:Y:S03]  /*1c4a0*/  SHFL.BFLY PT, R133, R3, 0x1, 0x1f ;  /* 0x0c201f0003857f89 */ /* 0x000e6600000e0000 */
[----:B------:R-:W-:Y:S04]  /*1c4b0*/  FMNMX.FTZ R2, R79, R2, !PT ;  /* 0x000000024f027209 */ /* 0x000fe80007810000 */
[----:B------:R-:W-:Y:S01]  /*1c4c0*/  FMNMX.FTZ R132, R90, R2, !PT ;  /* 0x000000025a847209 */ /* 0x000fe20007810000 */
[----:B------:R-:W1:Y:S02]  /*1c4d0*/  SHFL.BFLY PT, R173, R128, 0x1, 0x1f ;  /* 0x0c201f0080ad7f89 */ /* 0x000e6400000e0000 */
[----:B-1----:R-:W-:Y:S05]  /*1c4e0*/  FMNMX.FTZ R130, R130, R172, !PT ;  /* 0x000000ac82827209 */ /* 0x002fea0007810000 */
[C---:B------:R-:W-:Y:S02]  /*1c4f0*/  FMUL.FTZ R181, R130.reuse, c[0x0][0x2d0] ;  /* 0x0000b40082b57a20 */ /* 0x040fe40000410000 */
[----:B------:R-:W-:Y:S01]  /*1c500*/  FADD.FTZ R0, -R130, R0 ;  /* 0x0000000082007221 */ /* 0x000fe20000010100 */
[----:B------:R-:W-:Y:S01]  /*1c510*/  FMNMX.FTZ R129, R3, R133, !PT ;  /* 0x0000008503817209 */ /* 0x000fe20007810000 */
[--C-:B------:R-:W-:Y:S02]  /*1c520*/  FFMA.FTZ R48, R48, c[0x0][0x2d0], -R181.reuse ;  /* 0x0000b40030307a23 */ /* 0x100fe400000108b5 */
[--C-:B------:R-:W-:Y:S02]  /*1c530*/  FFMA.FTZ R49, R49, c[0x0][0x2d0], -R181.reuse ;  /* 0x0000b40031317a23 */ /* 0x100fe400000108b5 */
[----:B------:R-:W-:Y:S01]  /*1c540*/  MUFU.EX2 R189, R48 ;  /* 0x0000003000bd7308 */ /* 0x000fe20000000800 */
[--C-:B------:R-:W-:Y:S01]  /*1c550*/  FFMA.FTZ R52, R52, c[0x0][0x2d0], -R181.reuse ;  /* 0x0000b40034347a23 */ /* 0x100fe200000108b5 */
[----:B------:R-:W-:Y:S01]  /*1c560*/  FMNMX.FTZ R128, R128, R173, !PT ;  /* 0x000000ad80807209 */ /* 0x000fe20007810000 */
[--C-:B------:R-:W-:Y:S01]  /*1c570*/  FFMA.FTZ R53, R53, c[0x0][0x2d0], -R181.reuse ;  /* 0x0000b40035357a23 */ /* 0x100fe200000108b5 */
[----:B------:R-:W-:Y:S01]  /*1c580*/  LDSM.16.MT88.4 R172, [R217+0x100] ;  /* 0x00010000d9ac783b */ /* 0x000fe20000004200 */
[----:B------:R-:W-:Y:S02]  /*1c590*/  FMUL.FTZ R180, R129, c[0x0][0x2d0] ;  /* 0x0000b40081b47a20 */ /* 0x000fe40000410000 */
[--C-:B------:R-:W-:Y:S03]  /*1c5a0*/  FFMA.FTZ R16, R16, c[0x0][0x2d0], -R181.reuse ;  /* 0x0000b40010107a23 */ /* 0x100fe600000108b5 */
[----:B------:R-:W-:Y:S01]  /*1c5b0*/  MUFU.EX2 R187, R49 ;  /* 0x0000003100bb7308 */ /* 0x000fe20000000800 */
[----:B------:R-:W-:Y:S01]  /*1c5c0*/  FMUL.FTZ R2, R0, c[0x0][0x2d0] ;  /* 0x0000b40000027a20 */ /* 0x000fe20000410000 */
[----:B------:R-:W-:Y:S01]  /*1c5d0*/  FMNMX.FTZ R0, R91, R132, !PT ;  /* 0x000000845b007209 */ /* 0x000fe20007810000 */
[--C-:B------:R-:W-:Y:S02]  /*1c5e0*/  FFMA.FTZ R50, R50, c[0x0][0x2d0], -R180.reuse ;  /* 0x0000b40032327a23 */ /* 0x100fe400000108b4 */
[--C-:B------:R-:W-:Y:S01]  /*1c5f0*/  FFMA.FTZ R51, R51, c[0x0][0x2d0], -R180.reuse ;  /* 0x0000b40033337a23 */ /* 0x100fe200000108b4 */
[----:B------:R-:W-:Y:S01]  /*1c600*/  FMNMX.FTZ R0, R94, R0, !PT ;  /* 0x000000005e007209 */ /* 0x000fe20007810000 */
[--C-:B------:R-:W-:Y:S02]  /*1c610*/  FFMA.FTZ R54, R54, c[0x0][0x2d0], -R180.reuse ;  /* 0x0000b40036367a23 */ /* 0x100fe400000108b4 */
[--C-:B------:R-:W-:Y:S01]  /*1c620*/  FFMA.FTZ R55, R55, c[0x0][0x2d0], -R180.reuse ;  /* 0x0000b40037377a23 */ /* 0x100fe200000108b4 */
[----:B------:R1:W1:Y:S01]  /*1c630*/  MUFU.EX2 R133, R2 ;  /* 0x0000000200857308 */ /* 0x0002620000000800 */
[--C-:B------:R-:W-:Y:S01]  /*1c640*/  FFMA.FTZ R17, R17, c[0x0][0x2d0], -R181.reuse ;  /* 0x0000b40011117a23 */ /* 0x100fe200000108b5 */
[----:B------:R-:W-:Y:S01]  /*1c650*/  FMNMX.FTZ R0, R95, R0, !PT ;  /* 0x000000005f007209 */ /* 0x000fe20007810000 */
[--C-:B------:R-:W-:Y:S02]  /*1c660*/  FFMA.FTZ R18, R18, c[0x0][0x2d0], -R180.reuse ;  /* 0x0000b40012127a23 */ /* 0x100fe400000108b4 */
[--C-:B------:R-:W-:Y:S02]  /*1c670*/  FFMA.FTZ R19, R19, c[0x0][0x2d0], -R180.reuse ;  /* 0x0000b40013137a23 */ /* 0x100fe400000108b4 */
[--C-:B------:R-:W-:Y:S01]  /*1c680*/  FFMA.FTZ R64, R64, c[0x0][0x2d0], -R181.reuse ;  /* 0x0000b40040407a23 */ /* 0x100fe200000108b5 */
[----:B------:R-:W1:Y:S01]  /*1c690*/  SHFL.BFLY PT, R3, R0, 0x2, 0x1f ;  /* 0x0c401f0000037f89 */ /* 0x000e6200000e0000 */
        /* <DEDUP_REMOVED lines=11> */
[C---:B------:R-:W-:Y:S02]  /*1c750*/  FMUL.FTZ R104, R133.reuse, R104 ;  /* 0x0000006885687220 */ /* 0x040fe40000410000 */
[----:B------:R-:W-:Y:S01]  /*1c760*/  FMUL.FTZ R2, R2, c[0x0][0x2d0] ;  /* 0x0000b40002027a20 */ /* 0x000fe20000410000 */
[----:B------:R-:W-:Y:S01]  /*1c770*/  MUFU.EX2 R242, R18 ;  /* 0x0000001200f27308 */ /* 0x000fe20000000800 */
[C---:B------:R-:W-:Y:S01]  /*1c780*/  FMUL.FTZ R105, R133.reuse, R105 ;  /* 0x0000006985697220 */ /* 0x040fe20000410000 */
[----:B------:R-:W-:Y:S01]  /*1c790*/  FMNMX.FTZ R0, R0, R3, !PT ;  /* 0x0000000300007209 */ /* 0x000fe20007810000 */
[C---:B------:R-:W-:Y:S02]  /*1c7a0*/  FMUL.FTZ R112, R133.reuse, R112 ;  /* 0x0000007085707220 */ /* 0x040fe40000410000 */
[C---:B------:R-:W-:Y:S02]  /*1c7b0*/  FMUL.FTZ R16, R133.reuse, R148 ;  /* 0x0000009485107220 */ /* 0x040fe40000410000 */
[C---:B------:R-:W-:Y:S02]  /*1c7c0*/  FMUL.FTZ R113, R133.reuse, R113 ;  /* 0x0000007185717220 */ /* 0x040fe40000410000 */
[C---:B------:R-:W-:Y:S01]  /*1c7d0*/  FMUL.FTZ R116, R133.reuse, R116 ;  /* 0x0000007485747220 */ /* 0x040fe20000410000 */
[----:B------:R1:W1:Y:S01]  /*1c7e0*/  MUFU.EX2 R132, R2 ;  /* 0x0000000200847308 */ /* 0x0002620000000800 */
[----:B------:R-:W-:Y:S02]  /*1c7f0*/  FMUL.FTZ R117, R133, R117 ;  /* 0x0000007585757220 */ /* 0x000fe40000410000 */
[--C-:B------:R-:W-:Y:S02]  /*1c800*/  FFMA.FTZ R33, R33, c[0x0][0x2d0], -R181.reuse ;  /* 0x0000b40021217a23 */ /* 0x100fe400000108b5 */
[----:B------:R-:W-:Y:S02]  /*1c810*/  FMUL.FTZ R17, R133, R149 ;  /* 0x0000009585117220 */ /* 0x000fe40000410000 */
[--C-:B------:R-:W-:Y:S02]  /*1c820*/  FFMA.FTZ R34, R34, c[0x0][0x2d0], -R180.reuse ;  /* 0x0000b40022227a23 */ /* 0x100fe400000108b4 */
[--C-:B------:R-:W-:Y:S01]  /*1c830*/  FFMA.FTZ R35, R35, c[0x0][0x2d0], -R180.reuse ;  /* 0x0000b40023237a23 */ /* 0x100fe200000108b4 */
[----:B------:R2:W-:Y:S01]  /*1c840*/  MUFU.EX2 R241, R19 ;  /* 0x0000001300f17308 */ /* 0x0005e20000000800 */
[C---:B------:R-:W-:Y:S02]  /*1c850*/  FMUL.FTZ R100, R133.reuse, R100 ;  /* 0x0000006485647220 */ /* 0x040fe40000410000 */
[----:B------:R-:W-:Y:S02]  /*1c860*/  FMUL.FTZ R101, R133, R101 ;  /* 0x0000006585657220 */ /* 0x000fe40000410000 */
[--C-:B------:R-:W-:Y:S02]  /*1c870*/  FFMA.FTZ R36, R36, c[0x0][0x2d0], -R181.reuse ;  /* 0x0000b40024247a23 */ /* 0x100fe400000108b5 */
[--C-:B------:R-:W-:Y:S02]  /*1c880*/  FFMA.FTZ R37, R37, c[0x0][0x2d0], -R181.reuse ;  /* 0x0000b40025257a23 */ /* 0x100fe400000108b5 */
[--C-:B------:R-:W-:Y:S01]  /*1c890*/  FFMA.FTZ R38, R38, c[0x0][0x2d0], -R180.reuse ;  /* 0x0000b40026267a23 */ /* 0x100fe200000108b4 */
[----:B------:R3:W-:Y:S01]  /*1c8a0*/  MUFU.EX2 R209, R20 ;  /* 0x0000001400d17308 */ /* 0x0007e20000000800 */
[----:B------:R-:W-:Y:S02]  /*1c8b0*/  FFMA.FTZ R39, R39, c[0x0][0x2d0], -R180 ;  /* 0x0000b40027277a23 */ /* 0x000fe400000108b4 */
[--C-:B------:R-:W-:Y:S02]  /*1c8c0*/  FFMA.FTZ R97, R97, c[0x0][0x2d0], -R181.reuse ;  /* 0x0000b40061617a23 */ /* 0x100fe400000108b5 */
[----:B-1----:R-:W-:Y:S02]  /*1c8d0*/  FADD.FTZ R2, -R128, R134 ;  /* 0x0000008680027221 */ /* 0x002fe40000010100 */
[----:B------:R-:W-:Y:S02]  /*1c8e0*/  FMUL.FTZ R18, R132, R150 ;  /* 0x0000009684127220 */ /* 0x000fe40000410000 */
[----:B------:R-:W-:Y:S01]  /*1c8f0*/  FMUL.FTZ R2, R2, c[0x0][0x2d0] ;  /* 0x0000b40002027a20 */ /* 0x000fe20000410000 */
[----:B------:R1:W-:Y:S01]  /*1c900*/  MUFU.EX2 R212, R21 ;  /* 0x0000001500d47308 */ /* 0x0003e20000000800 */
[C---:B------:R-:W-:Y:S02]  /*1c910*/  FMUL.FTZ R106, R132.reuse, R106 ;  /* 0x0000006a846a7220 */ /* 0x040fe40000410000 */
[C---:B------:R-:W-:Y:S02]  /*1c920*/  FMUL.FTZ R107, R132.reuse, R107 ;  /* 0x0000006b846b7220 */ /* 0x040fe40000410000 */
[C---:B--2---:R-:W-:Y:S02]  /*1c930*/  FMUL.FTZ R19, R132.reuse, R151 ;  /* 0x0000009784137220 */ /* 0x044fe40000410000 */
[----:B------:R-:W-:Y:S01]  /*1c940*/  LDSM.16.MT88.4 R148, [R219+0x100] ;  /* 0x00010000db94783b */ /* 0x000fe20000004200 */
[C---:B------:R-:W-:Y:S02]  /*1c950*/  FMUL.FTZ R114, R132.reuse, R114 ;  /* 0x0000007284727220 */ /* 0x040fe40000410000 */
[----:B------:R2:W2:Y:S01]  /*1c960*/  MUFU.EX2 R131, R2 ;  /* 0x0000000200837308 */ /* 0x0004a20000000800 */
[C---:B------:R-:W-:Y:S02]  /*1c970*/  FMUL.FTZ R115, R132.reuse, R115 ;  /* 0x0000007384737220 */ /* 0x040fe40000410000 */
[C---:B------:R-:W-:Y:S02]  /*1c980*/  FMUL.FTZ R118, R132.reuse, R118 ;  /* 0x0000007684767220 */ /* 0x040fe40000410000 */
[C---:B------:R-:W-:Y:S02]  /*1c990*/  FMUL.FTZ R119, R132.reuse, R119 ;  /* 0x0000007784777220 */ /* 0x040fe40000410000 */
[----:B---3--:R-:W-:Y:S02]  /*1c9a0*/  FMUL.FTZ R20, R133, R152 ;  /* 0x0000009885147220 */ /* 0x008fe40000410000 */
[C---:B------:R-:W-:Y:S01]  /*1c9b0*/  FMUL.FTZ R102, R132.reuse, R102 ;  /* 0x0000006684667220 */ /* 0x040fe20000410000 */
[----:B------:R3:W-:Y:S01]  /*1c9c0*/  MUFU.EX2 R204, R22 ;  /* 0x0000001600cc7308 */ /* 0x0007e20000000800 */
[----:B------:R-:W-:Y:S02]  /*1c9d0*/  FMUL.FTZ R103, R132, R103 ;  /* 0x0000006784677220 */ /* 0x000fe40000410000 */
[--C-:B------:R-:W-:Y:S02]  /*1c9e0*/  FFMA.FTZ R99, R99, c[0x0][0x2d0], -R180.reuse ;  /* 0x0000b40063637a23 */ /* 0x100fe400000108b4 */
[----:B-1----:R-:W-:Y:S02]  /*1c9f0*/  FMUL.FTZ R21, R133, R153 ;  /* 0x0000009985157220 */ /* 0x002fe40000410000 */
[--C-:B------:R-:W-:Y:S02]  /*1ca00*/  FFMA.FTZ R4, R4, c[0x0][0x2d0], -R181.reuse ;  /* 0x0000b40004047a23 */ /* 0x100fe400000108b5 */
[--C-:B------:R-:W-:Y:S01]  /*1ca10*/  FFMA.FTZ R5, R5, c[0x0][0x2d0], -R181.reuse ;  /* 0x0000b40005057a23 */ /* 0x100fe200000108b5 */
[----:B------:R1:W-:Y:S01]  /*1ca20*/  MUFU.EX2 R207, R23 ;  /* 0x0000001700cf7308 */ /* 0x0003e20000000800 */
[--C-:B------:R-:W-:Y:S02]  /*1ca30*/  FFMA.FTZ R6, R6, c[0x0][0x2d0], -R180.reuse ;  /* 0x0000b40006067a23 */ /* 0x100fe400000108b4 */
[--C-:B------:R-:W-:Y:S01]  /*1ca40*/  FFMA.FTZ R7, R7, c[0x0][0x2d0], -R180.reuse ;  /* 0x0000b40007077a23 */ /* 0x100fe200000108b4 */
[----:B--2---:R-:W2:Y:S01]  /*1ca50*/  SHFL.BFLY PT, R2, R0, 0x1, 0x1f ;  /* 0x0c201f0000027f89 */ /* 0x004ea200000e0000 */
[C---:B------:R-:W-:Y:S02]  /*1ca60*/  FMUL.FTZ R108, R131.reuse, R108 ;  /* 0x0000006c836c7220 */ /* 0x040fe40000410000 */
[C---:B------:R-:W-:Y:S02]  /*1ca70*/  FMUL.FTZ R109, R131.reuse, R109 ;  /* 0x0000006d836d7220 */ /* 0x040fe40000410000 */
[C---:B------:R-:W-:Y:S01]  /*1ca80*/  FMUL.FTZ R120, R131.reuse, R120 ;  /* 0x0000007883787220 */ /* 0x040fe20000410000 */
[----:B------:R4:W-:Y:S01]  /*1ca90*/  MUFU.EX2 R239, R4 ;  /* 0x0000000400ef7308 */ /* 0x0009e20000000800 */
[C---:B------:R-:W-:Y:S02]  /*1caa0*/  FMUL.FTZ R121, R131.reuse, R121 ;  /* 0x0000007983797220 */ /* 0x040fe40000410000 */
[C---:B------:R-:W-:Y:S02]  /*1cab0*/  FMUL.FTZ R124, R131.reuse, R124 ;  /* 0x0000007c837c7220 */ /* 0x040fe40000410000 */
[----:B------:R-:W-:Y:S02]  /*1cac0*/  FMUL.FTZ R125, R131, R125 ;  /* 0x0000007d837d7220 */ /* 0x000fe40000410000 */
[----:B---3--:R-:W-:Y:S02]  /*1cad0*/  FMUL.FTZ R22, R132, R154 ;  /* 0x0000009a84167220 */ /* 0x008fe40000410000 */
[--C-:B------:R-:W-:Y:S01]  /*1cae0*/  FFMA.FTZ R68, R68, c[0x0][0x2d0], -R181.reuse ;  /* 0x0000b40044447a23 */ /* 0x100fe200000108b5 */
[----:B------:R-:W3:Y:S01]  /*1caf0*/  MUFU.EX2 R245, R5 ;  /* 0x0000000500f57308 */ /* 0x000ee20000000800 */
[--C-:B------:R-:W-:Y:S02]  /*1cb00*/  FFMA.FTZ R69, R69, c[0x0][0x2d0], -R181.reuse ;  /* 0x0000b40045457a23 */ /* 0x100fe400000108b5 */
[--C-:B------:R-:W-:Y:S02]  /*1cb10*/  FFMA.FTZ R70, R70, c[0x0][0x2d0], -R180.reuse ;  /* 0x0000b40046467a23 */ /* 0x100fe400000108b4 */
[----:B-1----:R-:W-:Y:S02]  /*1cb20*/  FMUL.FTZ R23, R132, R155 ;  /* 0x0000009b84177220 */ /* 0x002fe40000410000 */
[----:B------:R-:W-:Y:S01]  /*1cb30*/  FFMA.FTZ R71, R71, c[0x0][0x2d0], -R180 ;  /* 0x0000b40047477a23 */ /* 0x000fe200000108b4 */
[----:B--2---:R-:W-:Y:S01]  /*1cb40*/  FMNMX.FTZ R3, R2, R0, !PT ;  /* 0x0000000002037209 */ /* 0x004fe20007810000 */
[--C-:B------:R-:W-:Y:S01]  /*1cb50*/  FFMA.FTZ R80, R80, c[0x0][0x2d0], -R181.reuse ;  /* 0x0000b40050507a23 */ /* 0x100fe200000108b5 */
[----:B------:R-:W-:Y:S01]  /*1cb60*/  MUFU.EX2 R215, R6 ;  /* 0x0000000600d77308 */ /* 0x000fe20000000800 */
[----:B------:R-:W-:Y:S02]  /*1cb70*/  FFMA.FTZ R81, R81, c[0x0][0x2d0], -R181 ;  /* 0x0000b40051517a23 */ /* 0x000fe400000108b5 */
[C---:B------:R-:W-:Y:S02]  /*1cb80*/  FADD.FTZ R0, -R3.reuse, R135 ;  /* 0x0000008703007221 */ /* 0x040fe40000010100 */
[----:B------:R-:W-:Y:S02]  /*1cb90*/  FMUL.FTZ R135, R128, c[0x0][0x2d0] ;  /* 0x0000b40080877a20 */ /* 0x000fe40000410000 */
[----:B------:R-:W-:Y:S02]  /*1cba0*/  FMUL.FTZ R2, R3, c[0x0][0x2d0] ;  /* 0x0000b40003027a20 */ /* 0x000fe40000410000 */
[--C-:B------:R-:W-:Y:S01]  /*1cbb0*/  FFMA.FTZ R44, R44, c[0x0][0x2d0], -R135.reuse ;  /* 0x0000b4002c2c7a23 */ /* 0x100fe20000010887 */
[----:B------:R-:W-:Y:S01]  /*1cbc0*/  MUFU.EX2 R240, R7 ;  /* 0x0000000700f07308 */ /* 0x000fe20000000800 */
[----:B------:R-:W-:Y:S02]  /*1cbd0*/  FMUL.FTZ R0, R0, c[0x0][0x2d0] ;  /* 0x0000b40000007a20 */ /* 0x000fe40000410000 */
[--C-:B------:R-:W-:Y:S02]  /*1cbe0*/  FFMA.FTZ R12, R12, c[0x0][0x2d0], -R135.reuse ;  /* 0x0000b4000c0c7a23 */ /* 0x100fe40000010887 */
[--C-:B------:R-:W-:Y:S02]  /*1cbf0*/  FFMA.FTZ R13, R13, c[0x0][0x2d0], -R135.reuse ;  /* 0x0000b4000d0d7a23 */ /* 0x100fe40000010887 */
[--C-:B------:R-:W-:Y:S02]  /*1cc00*/  FFMA.FTZ R14, R14, c[0x0][0x2d0], -R2.reuse ;  /* 0x0000b4000e0e7a23 */ /* 0x100fe40000010802 */
[--C-:B------:R-:W-:Y:S01]  /*1cc10*/  FFMA.FTZ R15, R15, c[0x0][0x2d0], -R2.reuse ;  /* 0x0000b4000f0f7a23 */ /* 0x100fe20000010802 */
[----:B------:R-:W1:Y:S01]  /*1cc20*/  MUFU.EX2 R0, R0 ;  /* 0x0000000000007308 */ /* 0x000e620000000800 */
        /* <DEDUP_REMOVED lines=13> */
[----:B----4-:R-:W-:Y:S01]  /*1cd00*/  FMUL.FTZ R4, R133, R136 ;  /* 0x0000008885047220 */ /* 0x010fe20000410000 */
[----:B---3--:R-:W-:Y:S01]  /*1cd10*/  F2FP.BF16.PACK_AB R136, R245, R239 ;  /* 0x000000eff588723e */ /* 0x008fe200000010ff */
[C---:B-1----:R-:W-:Y:S02]  /*1cd20*/  FMUL.FTZ R110, R0.reuse, R110 ;  /* 0x0000006e006e7220 */ /* 0x042fe40000410000 */
[C---:B------:R-:W-:Y:S02]  /*1cd30*/  FMUL.FTZ R111, R0.reuse, R111 ;  /* 0x0000006f006f7220 */ /* 0x040fe40000410000 */
[C---:B------:R-:W-:Y:S01]  /*1cd40*/  FMUL.FTZ R122, R0.reuse, R122 ;  /* 0x0000007a007a7220 */ /* 0x040fe20000410000 */
[----:B------:R1:W-:Y:S01]  /*1cd50*/  MUFU.EX2 R214, R12 ;  /* 0x0000000c00d67308 */ /* 0x0003e20000000800 */
[C---:B------:R-:W-:Y:S02]  /*1cd60*/  FMUL.FTZ R123, R0.reuse, R123 ;  /* 0x0000007b007b7220 */ /* 0x040fe40000410000 */
[C---:B------:R-:W-:Y:S02]  /*1cd70*/  FMUL.FTZ R126, R0.reuse, R126 ;  /* 0x0000007e007e7220 */ /* 0x040fe40000410000 */
[----:B------:R-:W-:Y:S02]  /*1cd80*/  FMUL.FTZ R127, R0, R127 ;  /* 0x0000007f007f7220 */ /* 0x000fe40000410000 */
[----:B------:R-:W-:Y:S01]  /*1cd90*/  FMUL.FTZ R5, R133, R137 ;  /* 0x0000008985057220 */ /* 0x000fe20000410000 */
[----:B------:R-:W-:Y:S01]  /*1cda0*/  F2FP.BF16.PACK_AB R137, R240, R215 ;  /* 0x000000d7f089723e */ /* 0x000fe200000010ff */
[----:B------:R-:W-:Y:S01]  /*1cdb0*/  FMUL.FTZ R6, R132, R138 ;  /* 0x0000008a84067220 */ /* 0x000fe20000410000 */
[----:B------:R3:W4:Y:S01]  /*1cdc0*/  MUFU.EX2 R238, R13 ;  /* 0x0000000d00ee7308 */ /* 0x0007220000000800 */
[----:B------:R-:W-:Y:S01]  /*1cdd0*/  F2FP.BF16.PACK_AB R138, R246, R244 ;  /* 0x000000f4f68a723e */ /* 0x000fe200000010ff */
[----:B------:R-:W-:Y:S01]  /*1cde0*/  FMUL.FTZ R7, R132, R139 ;  /* 0x0000008b84077220 */ /* 0x000fe20000410000 */
[----:B------:R-:W-:Y:S01]  /*1cdf0*/  F2FP.BF16.PACK_AB R139, R241, R242 ;  /* 0x000000f2f18b723e */ /* 0x000fe200000010ff */
[----:B--2---:R-:W-:Y:S01]  /*1ce00*/  FMUL.FTZ R8, R131, R140 ;  /* 0x0000008c83087220 */ /* 0x004fe20000410000 */
[----:B------:R-:W-:Y:S01]  /*1ce10*/  F2FP.BF16.PACK_AB R140, R213, R205 ;  /* 0x000000cdd58c723e */ /* 0x000fe200000010ff */
[----:B------:R-:W-:Y:S02]  /*1ce20*/  FMUL.FTZ R9, R131, R141 ;  /* 0x0000008d83097220 */ /* 0x000fe40000410000 */
[--C-:B------:R-:W-:Y:S02]  /*1ce30*/  FFMA.FTZ R25, R25, c[0x0][0x2d0], -R135.reuse ;  /* 0x0000b40019197a23 */ /* 0x100fe40000010887 */
[----:B------:R2:W-:Y:S01]  /*1ce40*/  MUFU.EX2 R201, R10 ;  /* 0x0000000a00c97308 */ /* 0x0005e20000000800 */
[-C--:B------:R-:W-:Y:S05]  /*1ce50*/  HMMA.16816.F32.BF16 R4, R136, R172.reuse, R4 ;  /* 0x000000ac8804723c */ /* 0x080fea0000041804 */
[----:B-1----:R-:W-:Y:S02]  /*1ce60*/  FMUL.FTZ R12, R131, R144 ;  /* 0x00000090830c7220 */ /* 0x002fe40000410000 */
[--C-:B------:R-:W-:Y:S02]  /*1ce70*/  FFMA.FTZ R134, R27, c[0x0][0x2d0], -R2.reuse ;  /* 0x0000b4001b867a23 */ /* 0x100fe40000010802 */
[----:B------:R-:W1:Y:S03]  /*1ce80*/  MUFU.EX2 R203, R11 ;  /* 0x0000000b00cb7308 */ /* 0x000e660000000800 */
[----:B------:R-:W-:Y:S02]  /*1ce90*/  FMUL.FTZ R27, R0, R163 ;  /* 0x000000a3001b7220 */ /* 0x000fe40000410000 */
[----:B---3--:R-:W-:Y:S02]  /*1cea0*/  FMUL.FTZ R13, R131, R145 ;  /* 0x00000091830d7220 */ /* 0x008fe40000410000 */
[--C-:B------:R-:W-:Y:S02]  /*1ceb0*/  FFMA.FTZ R28, R28, c[0x0][0x2d0], -R135.reuse ;  /* 0x0000b4001c1c7a23 */ /* 0x100fe40000010887 */
[--C-:B------:R-:W-:Y:S01]  /*1cec0*/  FFMA.FTZ R29, R29, c[0x0][0x2d0], -R135.reuse ;  /* 0x0000b4001d1d7a23 */ /* 0x100fe20000010887 */
[----:B------:R3:W-:Y:S01]  /*1ced0*/  MUFU.EX2 R206, R14 ;  /* 0x0000000e00ce7308 */ /* 0x0007e20000000800 */
[--C-:B------:R-:W-:Y:S02]  /*1cee0*/  FFMA.FTZ R24, R24, c[0x0][0x2d0], -R135.reuse ;  /* 0x0000b40018187a23 */ /* 0x100fe40000010887 */
[--C-:B------:R-:W-:Y:S02]  /*1cef0*/  FFMA.FTZ R26, R26, c[0x0][0x2d0], -R2.reuse ;  /* 0x0000b4001a1a7a23 */ /* 0x100fe40000010802 */
[----:B--2---:R-:W-:Y:S01]  /*1cf00*/  FMUL.FTZ R10, R0, R142 ;  /* 0x0000008e000a7220 */ /* 0x004fe20000410000 */
[----:B----4-:R-:W-:Y:S01]  /*1cf10*/  F2FP.BF16.PACK_AB R142, R238, R214 ;  /* 0x000000d6ee8e723e */ /* 0x010fe200000010ff */
[--C-:B------:R-:W-:Y:S02]  /*1cf20*/  FFMA.FTZ R30, R30, c[0x0][0x2d0], -R2.reuse ;  /* 0x0000b4001e1e7a23 */ /* 0x100fe40000010802 */
[--C-:B------:R-:W-:Y:S01]  /*1cf30*/  FFMA.FTZ R40, R40, c[0x0][0x2d0], -R135.reuse ;  /* 0x0000b40028287a23 */ /* 0x100fe20000010887 */
[----:B------:R-:W2:Y:S01]  /*1cf40*/  MUFU.EX2 R210, R15 ;  /* 0x0000000f00d27308 */ /* 0x000ea20000000800 */
        /* <DEDUP_REMOVED lines=11> */
[----:B------:R-:W-:Y:S01]  /*1d000*/  FFMA.FTZ R63, R63, c[0x0][0x2d0], -R2 ;  /* 0x0000b4003f3f7a23 */ /* 0x000fe20000010802 */
[----:B------:R3:W-:Y:S01]  /*1d010*/  MUFU.EX2 R211, R33 ;  /* 0x0000002100d37308 */ /* 0x0007e20000000800 */
[--C-:B------:R-:W-:Y:S02]  /*1d020*/  FFMA.FTZ R82, R82, c[0x0][0x2d0], -R180.reuse ;  /* 0x0000b40052527a23 */ /* 0x100fe400000108b4 */
[----:B------:R-:W-:Y:S01]  /*1d030*/  FFMA.FTZ R83, R83, c[0x0][0x2d0], -R180 ;  /* 0x0000b40053537a23 */ /* 0x000fe200000108b4 */
[----:B--2---:R-:W-:Y:S01]  /*1d040*/  F2FP.BF16.PACK_AB R143, R210, R206 ;  /* 0x000000ced28f723e */ /* 0x004fe200000010ff */
[----:B------:R-:W-:Y:S02]  /*1d050*/  FMUL.FTZ R15, R0, R147 ;  /* 0x00000093000f7220 */ /* 0x000fe40000410000 */
[----:B------:R-:W2:Y:S01]  /*1d060*/  LDSM.16.MT88.4 R144, [R218+0x100] ;  /* 0x00010000da90783b */ /* 0x000ea20000004200 */
[--C-:B------:R-:W-:Y:S02]  /*1d070*/  FFMA.FTZ R72, R72, c[0x0][0x2d0], -R135.reuse ;  /* 0x0000b40048487a23 */ /* 0x100fe40000010887 */
[----:B------:R-:W-:Y:S01]  /*1d080*/  MUFU.EX2 R186, R50 ;  /* 0x0000003200ba7308 */ /* 0x000fe20000000800 */
[C---:B------:R-:W-:Y:S04]  /*1d090*/  HMMA.16816.F32.BF16 R8, R140.reuse, R172, R8 ;  /* 0x000000ac8c08723c */ /* 0x040fe80000041808 */
[----:B-1----:R-:W-:Y:S02]  /*1d0a0*/  FMUL.FTZ R32, R131, R156 ;  /* 0x0000009c83207220 */ /* 0x002fe40000410000 */
[--C-:B------:R-:W-:Y:S02]  /*1d0b0*/  FFMA.FTZ R73, R73, c[0x0][0x2d0], -R135.reuse ;  /* 0x0000b40049497a23 */ /* 0x100fe40000010887 */
[-C--:B------:R-:W-:Y:S01]  /*1d0c0*/  HMMA.16816.F32.BF16 R12, R140, R174.reuse, R12 ;  /* 0x000000ae8c0c723c */ /* 0x080fe2000004180c */
[----:B------:R1:W-:Y:S03]  /*1d0d0*/  MUFU.EX2 R202, R34 ;  /* 0x0000002200ca7308 */ /* 0x0003e60000000800 */
[--C-:B------:R-:W-:Y:S02]  /*1d0e0*/  FFMA.FTZ R74, R74, c[0x0][0x2d0], -R2.reuse ;  /* 0x0000b4004a4a7a23 */ /* 0x100fe40000010802 */
[----:B---3--:R-:W-:Y:S02]  /*1d0f0*/  FMUL.FTZ R33, R131, R157 ;  /* 0x0000009d83217220 */ /* 0x008fe40000410000 */
[C---:B------:R-:W-:Y:S03]  /*1d100*/  HMMA.16816.F32.BF16 R16, R136.reuse, R174, R16 ;  /* 0x000000ae8810723c */ /* 0x040fe60000041810 */
[----:B------:R3:W-:Y:S01]  /*1d110*/  MUFU.EX2 R200, R35 ;  /* 0x0000002300c87308 */ /* 0x0007e20000000800 */
[--C-:B------:R-:W-:Y:S02]  /*1d120*/  FFMA.FTZ R75, R75, c[0x0][0x2d0], -R2.reuse ;  /* 0x0000b4004b4b7a23 */ /* 0x100fe40000010802 */
[--C-:B------:R-:W-:Y:S02]  /*1d130*/  FFMA.FTZ R76, R76, c[0x0][0x2d0], -R135.reuse ;  /* 0x0000b4004c4c7a23 */ /* 0x100fe40000010887 */
[-C--:B------:R-:W-:Y:S04]  /*1d140*/  HMMA.16816.F32.BF16 R20, R136, R176.reuse, R20 ;  /* 0x000000b08814723c */ /* 0x080fe80000041814 */
[----:B------:R-:W-:Y:S01]  /*1d150*/  FFMA.FTZ R77, R77, c[0x0][0x2d0], -R135 ;  /* 0x0000b4004d4d7a23 */ /* 0x000fe20000010887 */
[----:B------:R4:W-:Y:S01]  /*1d160*/  MUFU.EX2 R198, R25 ;  /* 0x0000001900c67308 */ /* 0x0009e20000000800 */
[--C-:B------:R-:W-:Y:S02]  /*1d170*/  FFMA.FTZ R78, R78, c[0x0][0x2d0], -R2.reuse ;  /* 0x0000b4004e4e7a23 */ /* 0x100fe40000010802 */
[----:B------:R-:W-:Y:S04]  /*1d180*/  FFMA.FTZ R79, R79, c[0x0][0x2d0], -R2 ;  /* 0x0000b4004f4f7a23 */ /* 0x000fe80000010802 */
[----:B-1----:R-:W-:Y:S02]  /*1d190*/  FMUL.FTZ R34, R0, R158 ;  /* 0x0000009e00227220 */ /* 0x002fe40000410000 */
[--C-:B------:R-:W-:Y:S01]  /*1d1a0*/  FFMA.FTZ R84, R84, c[0x0][0x2d0], -R181.reuse ;  /* 0x0000b40054547a23 */ /* 0x100fe200000108b5 */
[----:B------:R1:W-:Y:S01]  /*1d1b0*/  MUFU.EX2 R199, R24 ;  /* 0x0000001800c77308 */ /* 0x0003e20000000800 */
[--C-:B------:R-:W-:Y:S02]  /*1d1c0*/  FFMA.FTZ R85, R85, c[0x0][0x2d0], -R181.reuse ;  /* 0x0000b40055557a23 */ /* 0x100fe400000108b5 */
[--C-:B------:R-:W-:Y:S02]  /*1d1d0*/  FFMA.FTZ R86, R86, c[0x0][0x2d0], -R180.reuse ;  /* 0x0000b40056567a23 */ /* 0x100fe400000108b4 */
[----:B---3--:R-:W-:Y:S02]  /*1d1e0*/  FMUL.FTZ R35, R0, R159 ;  /* 0x0000009f00237220 */ /* 0x008fe40000410000 */
[--C-:B------:R-:W-:Y:S02]  /*1d1f0*/  FFMA.FTZ R87, R87, c[0x0][0x2d0], -R180.reuse ;  /* 0x0000b40057577a23 */ /* 0x100fe400000108b4 */
[----:B------:R-:W-:Y:S01]  /*1d200*/  FFMA.FTZ R96, R96, c[0x0][0x2d0], -R181 ;  /* 0x0000b40060607a23 */ /* 0x000fe200000108b5 */
[----:B------:R3:W2:Y:S01]  /*1d210*/  MUFU.EX2 R197, R26 ;  /* 0x0000001a00c57308 */ /* 0x0006a20000000800 */
[----:B------:R-:W-:Y:S01]  /*1d220*/  FFMA.FTZ R98, R98, c[0x0][0x2d0], -R180 ;  /* 0x0000b40062627a23 */ /* 0x000fe200000108b4 */
[C---:B------:R-:W-:Y:S04]  /*1d230*/  HMMA.16816.F32.BF16 R32, R140.reuse, R176, R32 ;  /* 0x000000b08c20723c */ /* 0x040fe80000041820 */
[----:B----4-:R-:W-:Y:S02]  /*1d240*/  FMUL.FTZ R25, R131, R161 ;  /* 0x000000a183197220 */ /* 0x010fe40000410000 */
[--C-:B------:R-:W-:Y:S02]  /*1d250*/  FFMA.FTZ R90, R90, c[0x0][0x2d0], -R2.reuse ;  /* 0x0000b4005a5a7a23 */ /* 0x100fe40000010802 */
[----:B------:R4:W-:Y:S01]  /*1d260*/  MUFU.EX2 R196, R28 ;  /* 0x0000001c00c47308 */ /* 0x0009e20000000800 */
[--C-:B------:R-:W-:Y:S03]  /*1d270*/  FFMA.FTZ R91, R91, c[0x0][0x2d0], -R2.reuse ;  /* 0x0000b4005b5b7a23 */ /* 0x100fe60000010802 */
[----:B-1----:R-:W-:Y:S02]  /*1d280*/  FMUL.FTZ R24, R131, R160 ;  /* 0x000000a083187220 */ /* 0x002fe40000410000 */
[--C-:B------:R-:W-:Y:S02]  /*1d290*/  FFMA.FTZ R92, R92, c[0x0][0x2d0], -R135.reuse ;  /* 0x0000b4005c5c7a23 */ /* 0x100fe40000010887 */
[--C-:B------:R-:W-:Y:S02]  /*1d2a0*/  FFMA.FTZ R94, R94, c[0x0][0x2d0], -R2.reuse ;  /* 0x0000b4005e5e7a23 */ /* 0x100fe40000010802 */
[----:B------:R1:W1:Y:S01]  /*1d2b0*/  MUFU.EX2 R160, R134 ;  /* 0x0000008600a07308 */ /* 0x0002620000000800 */
[--C-:B------:R-:W-:Y:S02]  /*1d2c0*/  FFMA.FTZ R88, R88, c[0x0][0x2d0], -R135.reuse ;  /* 0x0000b40058587a23 */ /* 0x100fe40000010887 */
[----:B------:R-:W-:Y:S01]  /*1d2d0*/  FFMA.FTZ R89, R89, c[0x0][0x2d0], -R135 ;  /* 0x0000b40059597a23 */ /* 0x000fe20000010887 */
[----:B------:R-:W-:Y:S01]  /*1d2e0*/  MOV R135, R3 ;  /* 0x0000000300877202 */ /* 0x000fe20000000f00 */
[C---:B---3--:R-:W-:Y:S05]  /*1d2f0*/  FMUL.FTZ R26, R0.reuse, R162 ;  /* 0x000000a2001a7220 */ /* 0x048fea0000410000 */
[----:B------:R3:W-:Y:S02]  /*1d300*/  MUFU.EX2 R185, R51 ;  /* 0x0000003300b97308 */ /* 0x0007e40000000800 */
[-C--:B------:R-:W-:Y:S03]  /*1d310*/  HMMA.16816.F32.BF16 R24, R140, R178.reuse, R24 ;  /* 0x000000b28c18723c */ /* 0x080fe60000041818 */
[----:B----4-:R-:W-:Y:S05]  /*1d320*/  FMUL.FTZ R28, R131, R164 ;  /* 0x000000a4831c7220 */ /* 0x010fea0000410000 */
[C---:B------:R-:W-:Y:S01]  /*1d330*/  HMMA.16816.F32.BF16 R100, R136.reuse, R178, R100 ;  /* 0x000000b28864723c */ /* 0x040fe20000041864 */
[----:B------:R4:W-:Y:S03]  /*1d340*/  MUFU.EX2 R194, R30 ;  /* 0x0000001e00c27308 */ /* 0x0009e60000000800 */
[--C-:B-1----:R-:W-:Y:S02]  /*1d350*/  FFMA.FTZ R134, R31, c[0x0][0x2d0], -R2.reuse ;  /* 0x0000b4001f867a23 */ /* 0x102fe40000010802 */
[C---:B------:R-:W-:Y:S02]  /*1d360*/  FMUL.FTZ R31, R0.reuse, R167 ;  /* 0x000000a7001f7220 */ /* 0x040fe40000410000 */
[-C--:B--2---:R-:W-:Y:S03]  /*1d370*/  HMMA.16816.F32.BF16 R104, R136, R144.reuse, R104 ;  /* 0x000000908868723c */ /* 0x084fe60000041868 */
[----:B------:R1:W2:Y:S01]  /*1d380*/  MUFU.EX2 R195, R29 ;  /* 0x0000001d00c37308 */ /* 0x0002a20000000800 */
[----:B------:R-:W-:Y:S01]  /*1d390*/  FFMA.FTZ R2, R95, c[0x0][0x2d0], -R2 ;  /* 0x0000b4005f027a23 */ /* 0x000fe20000010802 */
[----:B---3--:R-:W-:Y:S03]  /*1d3a0*/  LDSM.16.MT88.4 R48, [R218+0x900] ;  /* 0x00090000da30783b */ /* 0x008fe60000004200 */
[C---:B------:R-:W-:Y:S05]  /*1d3b0*/  HMMA.16816.F32.BF16 R108, R140.reuse, R144, R108 ;  /* 0x000000908c6c723c */ /* 0x040fea000004186c */
[----:B------:R3:W-:Y:S01]  /*1d3c0*/  MUFU.EX2 R192, R36 ;  /* 0x0000002400c07308 */ /* 0x0007e20000000800 */
[C---:B----4-:R-:W-:Y:S02]  /*1d3d0*/  FMUL.FTZ R30, R0.reuse, R166 ;  /* 0x000000a6001e7220 */ /* 0x050fe40000410000 */
[----:B-----5:R-:W-:Y:S07]  /*1d3e0*/  FFMA.FTZ R0, R0, R247, R201 ;  /* 0x000000f700007223 */ /* 0x020fee00000100c9 */
[----:B------:R4:W-:Y:S01]  /*1d3f0*/  MUFU.EX2 R191, R37 ;  /* 0x0000002500bf7308 */ /* 0x0009e20000000800 */
[----:B------:R-:W-:Y:S02]  /*1d400*/  FADD.FTZ R0, R203, R0 ;  /* 0x00000000cb007221 */ /* 0x000fe40000010000 */
[C---:B-1----:R-:W-:Y:S02]  /*1d410*/  FMUL.FTZ R29, R131.reuse, R165 ;  /* 0x000000a5831d7220 */ /* 0x042fe40000410000 */
[----:B------:R-:W-:Y:S02]  /*1d420*/  FADD.FTZ R0, R206, R0 ;  /* 0x00000000ce007221 */ /* 0x000fe40000010000 */
[----:B------:R-:W-:Y:S03]  /*1d430*/  FFMA.FTZ R131, R131, R248, R205 ;  /* 0x000000f883837223 */ /* 0x000fe600000100cd */
[----:B------:R-:W-:Y:S01]  /*1d440*/  MUFU.EX2 R178, R44 ;  /* 0x0000002c00b27308 */ /* 0x000fe20000000800 */
[-C--:B------:R-:W-:Y:S03]  /*1d450*/  HMMA.16816.F32.BF16 R28, R140, R146.reuse, R28 ;  /* 0x000000928c1c723c */ /* 0x080fe6000004181c */
[----:B---3--:R-:W-:Y:S02]  /*1d460*/  FMUL.FTZ R36, R133, R168 ;  /* 0x000000a885247220 */ /* 0x008fe40000410000 */
[----:B------:R-:W-:Y:S03]  /*1d470*/  FADD.FTZ R0, R210, R0 ;  /* 0x00000000d2007221 */ /* 0x000fe60000010000 */
[C---:B------:R-:W-:Y:S01]  /*1d480*/  HMMA.16816.F32.BF16 R112, R136.reuse, R146, R112 ;  /* 0x000000928870723c */ /* 0x040fe20000041870 */
[----:B------:R1:W-:Y:S01]  /*1d490*/  MUFU.EX2 R190, R38 ;  /* 0x0000002600be7308 */ /* 0x0003e20000000800 */
[----:B------:R-:W3:Y:S02]  /*1d4a0*/  LDSM.16.MT88.4 R144, [R217+0x900] ;  /* 0x00090000d990783b */ /* 0x000ee40000004200 */
[----:B------:R-:W-:Y:S02]  /*1d4b0*/  FADD.FTZ R0, R197, R0 ;  /* 0x00000000c5007221 */ /* 0x000fe40000010000 */
[C---:B----4-:R-:W-:Y:S02]  /*1d4c0*/  FMUL.FTZ R37, R133.reuse, R169 ;  /* 0x000000a985257220 */ /* 0x050fe40000410000 */
[-C--:B------:R-:W-:Y:S03]  /*1d4d0*/  HMMA.16816.F32.BF16 R116, R136, R148.reuse, R116 ;  /* 0x000000948874723c */ /* 0x080fe60000041874 */
[----:B------:R4:W-:Y:S01]  /*1d4e0*/  MUFU.EX2 R188, R39 ;  /* 0x0000002700bc7308 */ /* 0x0009e20000000800 */
[----:B------:R-:W-:Y:S04]  /*1d4f0*/  FFMA.FTZ R133, R133, R250, R239 ;  /* 0x000000fa85857223 */ /* 0x000fe800000100ef */
[C---:B------:R-:W-:Y:S05]  /*1d500*/  HMMA.16816.F32.BF16 R120, R140.reuse, R148, R120 ;  /* 0x000000948c78723c */ /* 0x040fea0000041878 */
[----:B------:R-:W5:Y:S03]  /*1d510*/  MUFU.EX2 R193, R134 ;  /* 0x0000008600c17308 */ /* 0x000f660000000800 */
[-C--:B------:R-:W-:Y:S04]  /*1d520*/  HMMA.16816.F32.BF16 R124, R140, R150.reuse, R124 ;  /* 0x000000968c7c723c */ /* 0x080fe8000004187c */
[----:B-1----:R-:W-:Y:S03]  /*1d530*/  FMUL.FTZ R38, R132, R170 ;  /* 0x000000aa84267220 */ /* 0x002fe60000410000 */
[----:B------:R-:W-:Y:S01]  /*1d540*/  F2FP.BF16.PACK_AB R140, R198, R199 ;  /* 0x000000c7c68c723e */ /* 0x000fe200000010ff */
[----:B------:R-:W-:Y:S01]  /*1d550*/  MUFU.EX2 R177, R45 ;  /* 0x0000002d00b17308 */ /* 0x000fe20000000800 */
[----:B------:R-:W-:Y:S03]  /*1d560*/  F2FP.BF16.PACK_AB R141, R160, R197 ;  /* 0x000000c5a08d723e */ /* 0x000fe600000010ff */
[C---:B----4-:R-:W-:Y:S01]  /*1d570*/  FMUL.FTZ R39, R132.reuse, R171 ;  /* 0x000000ab84277220 */ /* 0x050fe20000410000 */
[----:B--2---:R-:W-:Y:S01]  /*1d580*/  F2FP.BF16.PACK_AB R142, R195, R196 ;  /* 0x000000c4c38e723e */ /* 0x004fe200000010ff */
[----:B------:R-:W-:Y:S04]  /*1d590*/  FFMA.FTZ R132, R132, R249, R215 ;  /* 0x000000f984847223 */ /* 0x000fe800000100d7 */
[----:B------:R-:W-:Y:S01]  /*1d5a0*/  MUFU.EX2 R167, R46 ;  /* 0x0000002e00a77308 */ /* 0x000fe20000000800 */
[----:B------:R-:W-:Y:S01]  /*1d5b0*/  HMMA.16816.F32.BF16 R36, R136, R150, R36 ;  /* 0x000000968824723c */ /* 0x000fe20000041824 */
[----:B------:R-:W1:Y:S03]  /*1d5c0*/  LDSM.16.MT88.4 R148, [R220+0x900] ;  /* 0x00090000dc94783b */ /* 0x000e660000004200 */
[----:B-----5:R-:W-:Y:S03]  /*1d5d0*/  F2FP.BF16.PACK_AB R143, R193, R194 ;  /* 0x000000c2c18f723e */ /* 0x020fe600000010ff */
[----:B------:R-:W-:Y:S02]  /*1d5e0*/  F2FP.BF16.PACK_AB R136, R212, R209 ;  /* 0x000000d1d488723e */ /* 0x000fe400000010ff */
[----:B------:R-:W-:Y:S01]  /*1d5f0*/  F2FP.BF16.PACK_AB R137, R207, R204 ;  /* 0x000000cccf89723e */ /* 0x000fe200000010ff */
[----:B------:R2:W-:Y:S02]  /*1d600*/  MUFU.EX2 R166, R47 ;  /* 0x0000002f00a67308 */ /* 0x0005e40000000800 */
[----:B------:R-:W-:Y:S02]  /*1d610*/  F2FP.BF16.PACK_AB R138, R211, R208 ;  /* 0x000000d0d38a723e */ /* 0x000fe400000010ff */
[----:B------:R-:W-:Y:S06]  /*1d620*/  F2FP.BF16.PACK_AB R139, R200, R202 ;  /* 0x000000cac88b723e */ /* 0x000fec00000010ff */
[----:B------:R-:W-:Y:S01]  /*1d630*/  MUFU.EX2 R165, R52 ;  /* 0x0000003400a57308 */ /* 0x000fe20000000800 */
[-C--:B---3--:R-:W-:Y:S08]  /*1d640*/  HMMA.16816.F32.BF16 R4, R136, R144.reuse, R4 ;  /* 0x000000908804723c */ /* 0x088ff00000041804 */
[C---:B------:R-:W-:Y:S01]  /*1d650*/  HMMA.16816.F32.BF16 R8, R140.reuse, R144, R8 ;  /* 0x000000908c08723c */ /* 0x040fe20000041808 */
[----:B------:R-:W-:Y:S01]  /*1d660*/  MUFU.EX2 R176, R53 ;  /* 0x0000003500b07308 */ /* 0x000fe20000000800 */
[----:B--2---:R-:W-:Y:S06]  /*1d670*/  LDSM.16.MT88.4 R44, [R217+0x1100] ;  /* 0x00110000d92c783b */ /* 0x004fec0000004200 */
[-C--:B------:R-:W-:Y:S03]  /*1d680*/  HMMA.16816.F32.BF16 R12, R140, R146.reuse, R12 ;  /* 0x000000928c0c723c */ /* 0x080fe6000004180c */
[----:B------:R-:W-:Y:S05]  /*1d690*/  MUFU.EX2 R164, R54 ;  /* 0x0000003600a47308 */ /* 0x000fea0000000800 */
[C---:B------:R-:W-:Y:S01]  /*1d6a0*/  HMMA.16816.F32.BF16 R16, R136.reuse, R146, R16 ;  /* 0x000000928810723c */ /* 0x040fe20000041810 */
[----:B------:R-:W2:Y:S04]  /*1d6b0*/  LDSM.16.MT88.4 R144, [R219+0x900] ;  /* 0x00090000db90783b */ /* 0x000ea80000004200 */
[----:B------:R3:W-:Y:S03]  /*1d6c0*/  MUFU.EX2 R175, R55 ;  /* 0x0000003700af7308 */ /* 0x0007e60000000800 */
[-C--:B-1----:R-:W-:Y:S07]  /*1d6d0*/  HMMA.16816.F32.BF16 R20, R136, R148.reuse, R20 ;  /* 0x000000948814723c */ /* 0x082fee0000041814 */
[----:B------:R1:W-:Y:S01]  /*1d6e0*/  MUFU.EX2 R184, R40 ;  /* 0x0000002800b87308 */ /* 0x0003e20000000800 */
[C---:B------:R-:W-:Y:S08]  /*1d6f0*/  HMMA.16816.F32.BF16 R32, R140.reuse, R148, R32 ;  /* 0x000000948c20723c */ /* 0x040ff00000041820 */
[-C--:B------:R-:W-:Y:S01]  /*1d700*/  HMMA.16816.F32.BF16 R24, R140, R150.reuse, R24 ;  /* 0x000000968c18723c */ /* 0x080fe20000041818 */
[----:B------:R4:W5:Y:S01]  /*1d710*/  MUFU.EX2 R183, R41 ;  /* 0x0000002900b77308 */ /* 0x0009620000000800 */
[----:B---3--:R-:W3:Y:S06]  /*1d720*/  LDSM.16.MT88.4 R52, [R220+0x1100] ;  /* 0x00110000dc34783b */ /* 0x008eec0000004200 */
[C---:B------:R-:W-:Y:S03]  /*1d730*/  HMMA.16816.F32.BF16 R100, R136.reuse, R150, R100 ;  /* 0x000000968864723c */ /* 0x040fe60000041864 */
[----:B------:R2:W-:Y:S01]  /*1d740*/  MUFU.EX2 R182, R42 ;  /* 0x0000002a00b67308 */ /* 0x0005e20000000800 */
[----:B------:R-:W-:Y:S01]  /*1d750*/  LDSM.16.MT88.4 R148, [R217+0x2900] ;  /* 0x00290000d994783b */ /* 0x000fe20000004200 */
[----:B-1----:R-:W-:Y:S03]  /*1d760*/  F2FP.BF16.PACK_AB R40, R191, R192 ;  /* 0x000000c0bf28723e */ /* 0x002fe600000010ff */
[-C--:B------:R-:W-:Y:S05]  /*1d770*/  HMMA.16816.F32.BF16 R104, R136, R48.reuse, R104 ;  /* 0x000000308868723c */ /* 0x080fea0000041868 */
[----:B------:R-:W1:Y:S03]  /*1d780*/  MUFU.EX2 R179, R43 ;  /* 0x0000002b00b37308 */ /* 0x000e660000000800 */
[C---:B------:R-:W-:Y:S04]  /*1d790*/  HMMA.16816.F32.BF16 R108, R140.reuse, R48, R108 ;  /* 0x000000308c6c723c */ /* 0x040fe8000004186c */
[----:B----4-:R-:W-:Y:S03]  /*1d7a0*/  F2FP.BF16.PACK_AB R41, R188, R190 ;  /* 0x000000bebc29723e */ /* 0x010fe600000010ff */
[----:B-----5:R-:W-:Y:S01]  /*1d7b0*/  F2FP.BF16.PACK_AB R48, R183, R184 ;  /* 0x000000b8b730723e */ /* 0x020fe200000010ff */
[-C--:B------:R-:W-:Y:S01]  /*1d7c0*/  HMMA.16816.F32.BF16 R28, R140, R50.reuse, R28 ;  /* 0x000000328c1c723c */ /* 0x080fe2000004181c */
[----:B------:R-:W-:Y:S03]  /*1d7d0*/  MUFU.EX2 R173, R64 ;  /* 0x0000004000ad7308 */ /* 0x000fe60000000800 */
[----:B--2---:R-:W-:Y:S04]  /*1d7e0*/  F2FP.BF16.PACK_AB R42, R187, R189 ;  /* 0x000000bdbb2a723e */ /* 0x004fe800000010ff */
[C---:B------:R-:W-:Y:S03]  /*1d7f0*/  HMMA.16816.F32.BF16 R112, R136.reuse, R50, R112 ;  /* 0x000000328870723c */ /* 0x040fe60000041870 */
[----:B------:R-:W-:Y:S01]  /*1d800*/  MUFU.EX2 R64, R58 ;  /* 0x0000003a00407308 */ /* 0x000fe20000000800 */
[----:B-1----:R-:W-:Y:S03]  /*1d810*/  F2FP.BF16.PACK_AB R49, R179, R182 ;  /* 0x000000b6b331723e */ /* 0x002fe600000010ff */
[----:B------:R-:W-:Y:S01]  /*1d820*/  F2FP.BF16.PACK_AB R50, R177, R178 ;  /* 0x000000b2b132723e */ /* 0x000fe200000010ff */
[-C--:B------:R-:W-:Y:S04]  /*1d830*/  HMMA.16816.F32.BF16 R116, R136, R144.reuse, R116 ;  /* 0x000000908874723c */ /* 0x080fe80000041874 */
[----:B------:R-:W-:Y:S01]  /*1d840*/  F2FP.BF16.PACK_AB R51, R166, R167 ;  /* 0x000000a7a633723e */ /* 0x000fe200000010ff */
[----:B------:R-:W-:Y:S01]  /*1d850*/  MUFU.EX2 R174, R65 ;  /* 0x0000004100ae7308 */ /* 0x000fe20000000800 */
[----:B------:R-:W-:Y:S02]  /*1d860*/  F2FP.BF16.PACK_AB R43, R185, R186 ;  /* 0x000000bab92b723e */ /* 0x000fe400000010ff */
[C---:B------:R-:W-:Y:S07]  /*1d870*/  HMMA.16816.F32.BF16 R120, R140.reuse, R144, R120 ;  /* 0x000000908c78723c */ /* 0x040fee0000041878 */
[----:B------:R-:W-:Y:S01]  /*1d880*/  MUFU.EX2 R65, R59 ;  /* 0x0000003b00417308 */ /* 0x000fe20000000800 */
[-C--:B------:R-:W-:Y:S08]  /*1d890*/  HMMA.16816.F32.BF16 R124, R140, R146.reuse, R124 ;  /* 0x000000928c7c723c */ /* 0x080ff0000004187c */
[----:B------:R-:W-:Y:S01]  /*1d8a0*/  HMMA.16816.F32.BF16 R36, R136, R146, R36 ;  /* 0x000000928824723c */ /* 0x000fe20000041824 */
[----:B------:R-:W1:Y:S01]  /*1d8b0*/  LDSM.16.MT88.4 R136, [R218+0x1100] ;  /* 0x00110000da88783b */ /* 0x000e620000004200 */
[----:B------:R-:W-:Y:S06]  /*1d8c0*/  MUFU.EX2 R134, R66 ;  /* 0x0000004200867308 */ /* 0x000fec0000000800 */
[-C--:B------:R-:W-:Y:S04]  /*1d8d0*/  HMMA.16816.F32.BF16 R4, R40, R44.reuse, R4 ;  /* 0x0000002c2804723c */ /* 0x080fe80000041804 */
[----:B------:R-:W-:Y:S04]  /*1d8e0*/  MUFU.EX2 R66, R56 ;  /* 0x0000003800427308 */ /* 0x000fe80000000800 */
[C---:B------:R-:W-:Y:S06]  /*1d8f0*/  HMMA.16816.F32.BF16 R8, R48.reuse, R44, R8 ;  /* 0x0000002c3008723c */ /* 0x040fec0000041808 */
[----:B------:R-:W-:Y:S02]  /*1d900*/  MUFU.EX2 R172, R67 ;  /* 0x0000004300ac7308 */ /* 0x000fe40000000800 */
[-C--:B------:R-:W-:Y:S08]  /*1d910*/  HMMA.16816.F32.BF16 R12, R48, R46.reuse, R12 ;  /* 0x0000002e300c723c */ /* 0x080ff0000004180c */
[C---:B------:R-:W-:Y:S01]  /*1d920*/  HMMA.16816.F32.BF16 R16, R40.reuse, R46, R16 ;  /* 0x0000002e2810723c */ /* 0x040fe20000041810 */
[----:B------:R-:W2:Y:S01]  /*1d930*/  LDSM.16.MT88.4 R44, [R219+0x1100] ;  /* 0x00110000db2c783b */ /* 0x000ea20000004200 */
[----:B------:R4:W5:Y:S06]  /*1d940*/  MUFU.EX2 R67, R57 ;  /* 0x0000003900437308 */ /* 0x00096c0000000800 */
[-C--:B---3--:R-:W-:Y:S04]  /*1d950*/  HMMA.16816.F32.BF16 R20, R40, R52.reuse, R20 ;  /* 0x000000342814723c */ /* 0x088fe80000041814 */
[----:B------:R-:W-:Y:S04]  /*1d960*/  MUFU.EX2 R97, R97 ;  /* 0x0000006100617308 */ /* 0x000fe80000000800 */
[C---:B------:R-:W-:Y:S06]  /*1d970*/  HMMA.16816.F32.BF16 R32, R48.reuse, R52, R32 ;  /* 0x000000343020723c */ /* 0x040fec0000041820 */
[----:B------:R-:W-:Y:S02]  /*1d980*/  MUFU.EX2 R99, R99 ;  /* 0x0000006300637308 */ /* 0x000fe40000000800 */
[-C--:B------:R-:W-:Y:S01]  /*1d990*/  HMMA.16816.F32.BF16 R24, R48, R54.reuse, R24 ;  /* 0x000000363018723c */ /* 0x080fe20000041818 */
[----:B----4-:R-:W-:Y:S07]  /*1d9a0*/  LDSM.16.MT88.4 R56, [R218+0x1900] ;  /* 0x00190000da38783b */ /* 0x010fee0000004200 */
[C---:B------:R-:W-:Y:S01]  /*1d9b0*/  HMMA.16816.F32.BF16 R100, R40.reuse, R54, R100 ;  /* 0x000000362864723c */ /* 0x040fe20000041864 */
[----:B------:R-:W-:Y:S01]  /*1d9c0*/  MUFU.EX2 R93, R93 ;  /* 0x0000005d005d7308 */ /* 0x000fe20000000800 */
[----:B------:R-:W3:Y:S06]  /*1d9d0*/  LDSM.16.MT88.4 R52, [R217+0x1900] ;  /* 0x00190000d934783b */ /* 0x000eec0000004200 */
[-C--:B-1----:R-:W-:Y:S03]  /*1d9e0*/  HMMA.16816.F32.BF16 R104, R40, R136.reuse, R104 ;  /* 0x000000882868723c */ /* 0x082fe60000041868 */
[----:B------:R-:W-:Y:S05]  /*1d9f0*/  MUFU.EX2 R60, R60 ;  /* 0x0000003c003c7308 */ /* 0x000fea0000000800 */
[C---:B------:R-:W-:Y:S05]  /*1da00*/  HMMA.16816.F32.BF16 R108, R48.reuse, R136, R108 ;  /* 0x00000088306c723c */ /* 0x040fea000004186c */
[----:B------:R-:W1:Y:S03]  /*1da10*/  MUFU.EX2 R61, R61 ;  /* 0x0000003d003d7308 */ /* 0x000e660000000800 */
[-C--:B------:R-:W-:Y:S07]  /*1da20*/  HMMA.16816.F32.BF16 R28, R48, R138.reuse, R28 ;  /* 0x0000008a301c723c */ /* 0x080fee000004181c */
[----:B------:R-:W-:Y:S01]  /*1da30*/  MUFU.EX2 R62, R62 ;  /* 0x0000003e003e7308 */ /* 0x000fe20000000800 */
[C---:B------:R-:W-:Y:S08]  /*1da40*/  HMMA.16816.F32.BF16 R112, R40.reuse, R138, R112 ;  /* 0x0000008a2870723c */ /* 0x040ff00000041870 */
[-C--:B--2---:R-:W-:Y:S01]  /*1da50*/  HMMA.16816.F32.BF16 R116, R40, R44.reuse, R116 ;  /* 0x0000002c2874723c */ /* 0x084fe20000041874 */
[----:B------:R-:W2:Y:S07]  /*1da60*/  MUFU.EX2 R63, R63 ;  /* 0x0000003f003f7308 */ /* 0x000eae0000000800 */
[C---:B------:R-:W-:Y:S03]  /*1da70*/  HMMA.16816.F32.BF16 R120, R48.reuse, R44, R120 ;  /* 0x0000002c3078723c */ /* 0x040fe60000041878 */
[----:B------:R-:W-:Y:S04]  /*1da80*/  MUFU.EX2 R68, R68 ;  /* 0x0000004400447308 */ /* 0x000fe80000000800 */
[----:B-----5:R-:W-:Y:S01]  /*1da90*/  F2FP.BF16.PACK_AB R44, R67, R66 ;  /* 0x00000042432c723e */ /* 0x020fe200000010ff */
[-C--:B------:R-:W-:Y:S01]  /*1daa0*/  HMMA.16816.F32.BF16 R124, R48, R46.reuse, R124 ;  /* 0x0000002e307c723c */ /* 0x080fe2000004187c */
[----:B------:R-:W4:Y:S03]  /*1dab0*/  LDSM.16.MT88.4 R48, [R220+0x1900] ;  /* 0x00190000dc30783b */ /* 0x000f260000004200 */
[----:B------:R-:W-:Y:S01]  /*1dac0*/  F2FP.BF16.PACK_AB R45, R65, R64 ;  /* 0x00000040412d723e */ /* 0x000fe200000010ff */
[----:B------:R-:W-:Y:S03]  /*1dad0*/  MUFU.EX2 R69, R69 ;  /* 0x0000004500457308 */ /* 0x000fe60000000800 */
[----:B------:R-:W-:Y:S07]  /*1dae0*/  HMMA.16816.F32.BF16 R36, R40, R46, R36 ;  /* 0x0000002e2824723c */ /* 0x000fee0000041824 */
[----:B------:R-:W-:Y:S01]  /*1daf0*/  F2FP.BF16.PACK_AB R40, R176, R165 ;  /* 0x000000a5b028723e */ /* 0x000fe200000010ff */
[----:B------:R-:W-:Y:S01]  /*1db00*/  MUFU.EX2 R70, R70 ;  /* 0x0000004600467308 */ /* 0x000fe20000000800 */
[----:B------:R-:W-:Y:S03]  /*1db10*/  F2FP.BF16.PACK_AB R41, R175, R164 ;  /* 0x000000a4af29723e */ /* 0x000fe600000010ff */
[----:B------:R-:W-:Y:S02]  /*1db20*/  F2FP.BF16.PACK_AB R42, R174, R173 ;  /* 0x000000adae2a723e */ /* 0x000fe400000010ff */
[----:B------:R-:W-:Y:S02]  /*1db30*/  F2FP.BF16.PACK_AB R43, R172, R134 ;  /* 0x00000086ac2b723e */ /* 0x000fe400000010ff */
[----:B-1----:R-:W-:Y:S02]  /*1db40*/  F2FP.BF16.PACK_AB R46, R61, R60 ;  /* 0x0000003c3d2e723e */ /* 0x002fe400000010ff */
[----:B--2---:R-:W-:Y:S01]  /*1db50*/  F2FP.BF16.PACK_AB R47, R63, R62 ;  /* 0x0000003e3f2f723e */ /* 0x004fe200000010ff */
[----:B------:R-:W-:Y:S02]  /*1db60*/  MUFU.EX2 R71, R71 ;  /* 0x0000004700477308 */ /* 0x000fe40000000800 */
[-C--:B---3--:R-:W-:Y:S08]  /*1db70*/  HMMA.16816.F32.BF16 R4, R40, R52.reuse, R4 ;  /* 0x000000342804723c */ /* 0x088ff00000041804 */
[C---:B------:R-:W-:Y:S01]  /*1db80*/  HMMA.16816.F32.BF16 R8, R44.reuse, R52, R8 ;  /* 0x000000342c08723c */ /* 0x040fe20000041808 */
[----:B------:R-:W-:Y:S07]  /*1db90*/  MUFU.EX2 R80, R80 ;  /* 0x0000005000507308 */ /* 0x000fee0000000800 */
[-C--:B------:R-:W-:Y:S03]  /*1dba0*/  HMMA.16816.F32.BF16 R12, R44, R54.reuse, R12 ;  /* 0x000000362c0c723c */ /* 0x080fe6000004180c */
[----:B------:R-:W-:Y:S05]  /*1dbb0*/  MUFU.EX2 R81, R81 ;  /* 0x0000005100517308 */ /* 0x000fea0000000800 */
[C---:B------:R-:W-:Y:S01]  /*1dbc0*/  HMMA.16816.F32.BF16 R16, R40.reuse, R54, R16 ;  /* 0x000000362810723c */ /* 0x040fe20000041810 */
[----:B------:R-:W1:Y:S04]  /*1dbd0*/  LDSM.16.MT88.4 R52, [R219+0x1900] ;  /* 0x00190000db34783b */ /* 0x000e680000004200 */
[----:B------:R-:W-:Y:S03]  /*1dbe0*/  MUFU.EX2 R82, R82 ;  /* 0x0000005200527308 */ /* 0x000fe60000000800 */
[-C--:B----4-:R-:W-:Y:S07]  /*1dbf0*/  HMMA.16816.F32.BF16 R20, R40, R48.reuse, R20 ;  /* 0x000000302814723c */ /* 0x090fee0000041814 */
[----:B------:R-:W-:Y:S01]  /*1dc00*/  MUFU.EX2 R83, R83 ;  /* 0x0000005300537308 */ /* 0x000fe20000000800 */
[C---:B------:R-:W-:Y:S08]  /*1dc10*/  HMMA.16816.F32.BF16 R32, R44.reuse, R48, R32 ;  /* 0x000000302c20723c */ /* 0x040ff00000041820 */
[-C--:B------:R-:W-:Y:S01]  /*1dc20*/  HMMA.16816.F32.BF16 R24, R44, R50.reuse, R24 ;  /* 0x000000322c18723c */ /* 0x080fe20000041818 */
[----:B------:R-:W-:Y:S07]  /*1dc30*/  MUFU.EX2 R72, R72 ;  /* 0x0000004800487308 */ /* 0x000fee0000000800 */
[C---:B------:R-:W-:Y:S01]  /*1dc40*/  HMMA.16816.F32.BF16 R100, R40.reuse, R50, R100 ;  /* 0x000000322864723c */ /* 0x040fe20000041864 */
[----:B------:R-:W2:Y:S02]  /*1dc50*/  LDSM.16.MT88.4 R48, [R217+0x2100] ;  /* 0x00210000d930783b */ /* 0x000ea40000004200 */
[----:B------:R-:W3:Y:S05]  /*1dc60*/  MUFU.EX2 R73, R73 ;  /* 0x0000004900497308 */ /* 0x000eea0000000800 */
[-C--:B------:R-:W-:Y:S05]  /*1dc70*/  HMMA.16816.F32.BF16 R104, R40, R56.reuse, R104 ;  /* 0x000000382868723c */ /* 0x080fea0000041868 */
[----:B------:R-:W-:Y:S03]  /*1dc80*/  MUFU.EX2 R74, R74 ;  /* 0x0000004a004a7308 */ /* 0x000fe60000000800 */
[C---:B------:R-:W-:Y:S07]  /*1dc90*/  HMMA.16816.F32.BF16 R108, R44.reuse, R56, R108 ;  /* 0x000000382c6c723c */ /* 0x040fee000004186c */
[----:B------:R-:W4:Y:S01]  /*1dca0*/  MUFU.EX2 R75, R75 ;  /* 0x0000004b004b7308 */ /* 0x000f220000000800 */
[-C--:B------:R-:W-:Y:S08]  /*1dcb0*/  HMMA.16816.F32.BF16 R28, R44, R58.reuse, R28 ;  /* 0x0000003a2c1c723c */ /* 0x080ff0000004181c */
[C---:B------:R-:W-:Y:S01]  /*1dcc0*/  HMMA.16816.F32.BF16 R112, R40.reuse, R58, R112 ;  /* 0x0000003a2870723c */ /* 0x040fe20000041870 */
[----:B------:R-:W-:Y:S01]  /*1dcd0*/  LDSM.16.MT88.4 R56, [R218+0x2100] ;  /* 0x00210000da38783b */ /* 0x000fe20000004200 */
[----:B------:R-:W-:Y:S06]  /*1dce0*/  MUFU.EX2 R76, R76 ;  /* 0x0000004c004c7308 */ /* 0x000fec0000000800 */
[-C--:B-1----:R-:W-:Y:S04]  /*1dcf0*/  HMMA.16816.F32.BF16 R116, R40, R52.reuse, R116 ;  /* 0x000000342874723c */ /* 0x082fe80000041874 */
[----:B------:R-:W1:Y:S04]  /*1dd00*/  MUFU.EX2 R77, R77 ;  /* 0x0000004d004d7308 */ /* 0x000e680000000800 */
[C---:B------:R-:W-:Y:S06]  /*1dd10*/  HMMA.16816.F32.BF16 R120, R44.reuse, R52, R120 ;  /* 0x000000342c78723c */ /* 0x040fec0000041878 */
[----:B------:R-:W-:Y:S02]  /*1dd20*/  MUFU.EX2 R78, R78 ;  /* 0x0000004e004e7308 */ /* 0x000fe40000000800 */
[-C--:B------:R-:W-:Y:S07]  /*1dd30*/  HMMA.16816.F32.BF16 R124, R44, R54.reuse, R124 ;  /* 0x000000362c7c723c */ /* 0x080fee000004187c */
[----:B---3--:R-:W-:Y:S01]  /*1dd40*/  F2FP.BF16.PACK_AB R44, R73, R72 ;  /* 0x00000048492c723e */ /* 0x008fe200000010ff */
[----:B------:R-:W-:Y:S01]  /*1dd50*/  HMMA.16816.F32.BF16 R36, R40, R54, R36 ;  /* 0x000000362824723c */ /* 0x000fe20000041824 */
[----:B------:R-:W3:Y:S01]  /*1dd60*/  MUFU.EX2 R79, R79 ;  /* 0x0000004f004f7308 */ /* 0x000ee20000000800 */
[----:B------:R-:W5:Y:S02]  /*1dd70*/  LDSM.16.MT88.4 R52, [R220+0x2100] ;  /* 0x00210000dc34783b */ /* 0x000f640000004200 */
[----:B----4-:R-:W-:Y:S02]  /*1dd80*/  F2FP.BF16.PACK_AB R45, R75, R74 ;  /* 0x0000004a4b2d723e */ /* 0x010fe400000010ff */
[----:B-1----:R-:W-:Y:S02]  /*1dd90*/  F2FP.BF16.PACK_AB R46, R77, R76 ;  /* 0x0000004c4d2e723e */ /* 0x002fe400000010ff */
[----:B------:R-:W-:Y:S03]  /*1dda0*/  F2FP.BF16.PACK_AB R40, R69, R68 ;  /* 0x000000444528723e */ /* 0x000fe600000010ff */
[----:B------:R-:W-:Y:S01]  /*1ddb0*/  MUFU.EX2 R84, R84 ;  /* 0x0000005400547308 */ /* 0x000fe20000000800 */
[----:B------:R-:W-:Y:S02]  /*1ddc0*/  F2FP.BF16.PACK_AB R41, R71, R70 ;  /* 0x000000464729723e */ /* 0x000fe400000010ff */
[----:B------:R-:W-:Y:S02]  /*1ddd0*/  F2FP.BF16.PACK_AB R42, R81, R80 ;  /* 0x00000050512a723e */ /* 0x000fe400000010ff */
[----:B------:R-:W-:Y:S05]  /*1dde0*/  F2FP.BF16.PACK_AB R43, R83, R82 ;  /* 0x00000052532b723e */ /* 0x000fea00000010ff */
[----:B------:R-:W1:Y:S02]  /*1ddf0*/  MUFU.EX2 R85, R85 ;  /* 0x0000005500557308 */ /* 0x000e640000000800 */
[-C--:B--2---:R-:W-:Y:S03]  /*1de00*/  HMMA.16816.F32.BF16 R4, R40, R48.reuse, R4 ;  /* 0x000000302804723c */ /* 0x084fe60000041804 */
[----:B---3--:R-:W-:Y:S05]  /*1de10*/  F2FP.BF16.PACK_AB R47, R79, R78 ;  /* 0x0000004e4f2f723e */ /* 0x008fea00000010ff */
[----:B------:R-:W-:Y:S02]  /*1de20*/  MUFU.EX2 R86, R86 ;  /* 0x0000005600567308 */ /* 0x000fe40000000800 */
[C---:B------:R-:W-:Y:S08]  /*1de30*/  HMMA.16816.F32.BF16 R8, R44.reuse, R48, R8 ;  /* 0x000000302c08723c */ /* 0x040ff00000041808 */
[-C--:B------:R-:W-:Y:S01]  /*1de40*/  HMMA.16816.F32.BF16 R12, R44, R50.reuse, R12 ;  /* 0x000000322c0c723c */ /* 0x080fe2000004180c */
[----:B------:R-:W2:Y:S03]  /*1de50*/  MUFU.EX2 R87, R87 ;  /* 0x0000005700577308 */ /* 0x000ea60000000800 */
[----:B-1----:R-:W-:Y:S04]  /*1de60*/  F2FP.BF16.PACK_AB R168, R85, R84 ;  /* 0x0000005455a8723e */ /* 0x002fe800000010ff */
[C---:B------:R-:W-:Y:S01]  /*1de70*/  HMMA.16816.F32.BF16 R16, R40.reuse, R50, R16 ;  /* 0x000000322810723c */ /* 0x040fe20000041810 */
[----:B------:R-:W1:Y:S02]  /*1de80*/  LDSM.16.MT88.4 R48, [R219+0x2100] ;  /* 0x00210000db30783b */ /* 0x000e640000004200 */
[----:B------:R-:W3:Y:S05]  /*1de90*/  MUFU.EX2 R96, R96 ;  /* 0x0000006000607308 */ /* 0x000eea0000000800 */
[-C--:B-----5:R-:W-:Y:S05]  /*1dea0*/  HMMA.16816.F32.BF16 R20, R40, R52.reuse, R20 ;  /* 0x000000342814723c */ /* 0x0a0fea0000041814 */
[----:B------:R-:W4:Y:S03]  /*1deb0*/  MUFU.EX2 R98, R98 ;  /* 0x0000006200627308 */ /* 0x000f260000000800 */
[C---:B------:R-:W-:Y:S04]  /*1dec0*/  HMMA.16816.F32.BF16 R32, R44.reuse, R52, R32 ;  /* 0x000000342c20723c */ /* 0x040fe80000041820 */
[----:B--2---:R-:W-:Y:S03]  /*1ded0*/  F2FP.BF16.PACK_AB R169, R87, R86 ;  /* 0x0000005657a9723e */ /* 0x004fe600000010ff */
[----:B------:R-:W-:Y:S01]  /*1dee0*/  MUFU.EX2 R92, R92 ;  /* 0x0000005c005c7308 */ /* 0x000fe20000000800 */
[-C--:B------:R-:W-:Y:S04]  /*1def0*/  HMMA.16816.F32.BF16 R24, R44, R54.reuse, R24 ;  /* 0x000000362c18723c */ /* 0x080fe80000041818 */
[----:B---3--:R-:W-:Y:S04]  /*1df00*/  F2FP.BF16.PACK_AB R170, R97, R96 ;  /* 0x0000006061aa723e */ /* 0x008fe800000010ff */
[C---:B------:R-:W-:Y:S01]  /*1df10*/  HMMA.16816.F32.BF16 R100, R40.reuse, R54, R100 ;  /* 0x000000362864723c */ /* 0x040fe20000041864 */
[----:B------:R-:W2:Y:S01]  /*1df20*/  LDSM.16.MT88.4 R52, [R220+0x2900] ;  /* 0x00290000dc34783b */ /* 0x000ea20000004200 */
[----:B------:R-:W-:Y:S02]  /*1df30*/  MUFU.EX2 R94, R94 ;  /* 0x0000005e005e7308 */ /* 0x000fe40000000800 */
[----:B----4-:R-:W-:Y:S04]  /*1df40*/  F2FP.BF16.PACK_AB R171, R99, R98 ;  /* 0x0000006263ab723e */ /* 0x010fe800000010ff */
[-C--:B------:R-:W-:Y:S04]  /*1df50*/  HMMA.16816.F32.BF16 R104, R40, R56.reuse, R104 ;  /* 0x000000382868723c */ /* 0x080fe80000041868 */
[----:B------:R-:W-:Y:S04]  /*1df60*/  MUFU.EX2 R88, R88 ;  /* 0x0000005800587308 */ /* 0x000fe80000000800 */
[C---:B------:R-:W-:Y:S06]  /*1df70*/  HMMA.16816.F32.BF16 R108, R44.reuse, R56, R108 ;  /* 0x000000382c6c723c */ /* 0x040fec000004186c */
[----:B------:R3:W-:Y:S02]  /*1df80*/  MUFU.EX2 R56, R2 ;  /* 0x0000000200387308 */ /* 0x0007e40000000800 */
[-C--:B------:R-:W-:Y:S08]  /*1df90*/  HMMA.16816.F32.BF16 R28, R44, R58.reuse, R28 ;  /* 0x0000003a2c1c723c */ /* 0x080ff0000004181c */
[C---:B------:R-:W-:Y:S01]  /*1dfa0*/  HMMA.16816.F32.BF16 R112, R40.reuse, R58, R112 ;  /* 0x0000003a2870723c */ /* 0x040fe20000041870 */
[----:B------:R-:W4:Y:S07]  /*1dfb0*/  MUFU.EX2 R89, R89 ;  /* 0x0000005900597308 */ /* 0x000f2e0000000800 */
[-C--:B-1----:R-:W-:Y:S03]  /*1dfc0*/  HMMA.16816.F32.BF16 R116, R40, R48.reuse, R116 ;  /* 0x000000302874723c */ /* 0x082fe60000041874 */
[----:B------:R-:W-:Y:S01]  /*1dfd0*/  MUFU.EX2 R90, R90 ;  /* 0x0000005a005a7308 */ /* 0x000fe20000000800 */
[----:B---3--:R-:W-:Y:S01]  /*1dfe0*/  FADD.FTZ R2, R213, R131 ;  /* 0x00000083d5027221 */ /* 0x008fe20000010000 */
[----:B------:R-:W-:Y:S03]  /*1dff0*/  MOV R131, R129 ;  /* 0x0000008100837202 */ /* 0x000fe60000000f00 */
[C---:B------:R-:W-:Y:S04]  /*1e000*/  HMMA.16816.F32.BF16 R120, R44.reuse, R48, R120 ;  /* 0x000000302c78723c */ /* 0x040fe80000041878 */
[----:B------:R-:W-:Y:S01]  /*1e010*/  FADD.FTZ R2, R214, R2 ;  /* 0x00000002d6027221 */ /* 0x000fe20000010000 */
[----:B------:R-:W1:Y:S03]  /*1e020*/  MUFU.EX2 R91, R91 ;  /* 0x0000005b005b7308 */ /* 0x000e660000000800 */
[----:B------:R-:W-:Y:S01]  /*1e030*/  FADD.FTZ R2, R238, R2 ;  /* 0x00000002ee027221 */ /* 0x000fe20000010000 */
[-C--:B------:R-:W-:Y:S03]  /*1e040*/  HMMA.16816.F32.BF16 R124, R44, R50.reuse, R124 ;  /* 0x000000322c7c723c */ /* 0x080fe6000004187c */
[----:B------:R-:W-:Y:S05]  /*1e050*/  FADD.FTZ R2, R199, R2 ;  /* 0x00000002c7027221 */ /* 0x000fea0000010000 */
[----:B------:R-:W-:Y:S07]  /*1e060*/  HMMA.16816.F32.BF16 R36, R40, R50, R36 ;  /* 0x000000322824723c */ /* 0x000fee0000041824 */
[----:B----4-:R-:W-:Y:S01]  /*1e070*/  F2FP.BF16.PACK_AB R40, R89, R88 ;  /* 0x000000585928723e */ /* 0x010fe200000010ff */
[-C--:B------:R-:W-:Y:S01]  /*1e080*/  HMMA.16816.F32.BF16 R136, R168, R148.reuse, R4 ;  /* 0x00000094a888723c */ /* 0x080fe20000041804 */
[----:B------:R-:W3:Y:S04]  /*1e090*/  LDSM.16.MT88.4 R4, [R218+0x2900] ;  /* 0x00290000da04783b */ /* 0x000ee80000004200 */
[----:B-1----:R-:W-:Y:S02]  /*1e0a0*/  F2FP.BF16.PACK_AB R41, R91, R90 ;  /* 0x0000005a5b29723e */ /* 0x002fe400000010ff */
[----:B------:R-:W-:Y:S02]  /*1e0b0*/  F2FP.BF16.PACK_AB R42, R93, R92 ;  /* 0x0000005c5d2a723e */ /* 0x000fe400000010ff */
[----:B------:R-:W-:Y:S07]  /*1e0c0*/  F2FP.BF16.PACK_AB R43, R56, R94 ;  /* 0x0000005e382b723e */ /* 0x000fee00000010ff */
        /* <DEDUP_REMOVED lines=25> */
[----:B------:R-:W1:Y:S01]  /*1e260*/  LDSM.16.MT88.4 R8, [R219+0x2900] ;  /* 0x00290000db08783b */ /* 0x000e620000004200 */
[----:B------:R-:W-:Y:S01]  /*1e270*/  FADD.FTZ R13, R195, R0 ;  /* 0x00000000c30d7221 */ /* 0x000fe20000010000 */
[-C--:B---3--:R-:W-:Y:S03]  /*1e280*/  HMMA.16816.F32.BF16 R104, R168, R4.reuse, R104 ;  /* 0x00000004a868723c */ /* 0x088fe60000041868 */
        /* <DEDUP_REMOVED lines=30> */
[----:B------:R-:W-:Y:S01]  /*1e470*/  FADD.FTZ R12, R134, R2 ;  /* 0x00000002860c7221 */ /* 0x000fe20000010000 */
[----:B------:R-:W-:Y:S01]  /*1e480*/  MOV R134, R128 ;  /* 0x0000008000867202 */ /* 0x000fe20000000f00 */
        /* <DEDUP_REMOVED lines=39> */
[----:B------:R-:W-:Y:S01]  /*1e700*/  FADD.FTZ R2, R93, R2 ;  /* 0x000000025d027221 */ /* 0x000fe20000010000 */
[----:B------:R-:W-:Y:S01]  /*1e710*/  STL [R1+0x8], R4 ;  /* 0x0000080401007387 */ /* 0x000fe20000100800 */
[----:B------:R-:W-:Y:S03]  /*1e720*/  FADD.FTZ R0, R94, R0 ;  /* 0x000000005e007221 */ /* 0x000fe60000010000 */
[----:B------:R-:W-:Y:S01]  /*1e730*/  STL [R1+0xc], R2 ;  /* 0x00000c0201007387 */ /* 0x000fe20000100800 */
[----:B------:R-:W-:Y:S05]  /*1e740*/  FADD.FTZ R0, R56, R0 ;  /* 0x0000000038007221 */ /* 0x000fea0000010000 */
[----:B------:R1:W-:Y:S02]  /*1e750*/  STL [R1+0x10], R0 ;  /* 0x0000100001007387 */ /* 0x0003e40000100800 */
[----:B-1----:R-:W-:Y:S01]  /*1e760*/  MOV R0, R130 ;  /* 0x0000008200007202 */ /* 0x002fe20000000f00 */
[----:B------:R-:W-:-:S05]  /*1e770*/  @P0 BRA `(.L_x_1278) ;  /* 0xffffc72000000947 */ /* 0x000fca000383ffff */
.L_x_1275:
        /* <DEDUP_REMOVED lines=9> */
.L_x_1297:
[----:B------:R-:W-:Y:S04]  /*1e810*/  DEPBAR.LE SB0, 0x0 ;  /* 0x000080000000791a */ /* 0x000fe80000000000 */
[----:B------:R-:W-:Y:S01]  /*1e820*/  BAR.SYNC.DEFER_BLOCKING 0x0 ;  /* 0x0000000000007b1d */ /* 0x000fe20000010000 */
[----:B-1----:R-:W-:Y:S01]  /*1e830*/  IMAD.WIDE.U32 R2, R236, c[0x0][0x208], RZ ;  /* 0x00008200ec027a25 */ /* 0x002fe200078e00ff */
[----:B------:R-:W-:Y:S01]  /*1e840*/  SHF.R.S32.HI R0, RZ, 0x1f, R236 ;  /* 0x0000001fff007819 */ /* 0x000fe200000114ec */
[----:B------:R-:W-:Y:S04]  /*1e850*/  UISETP.GT.AND UP0, UPT, UR19, UR18, UPT ;  /* 0x000000121300728c */ /* 0x000fe8000bf04270 */
[----:B------:R-:W-:Y:S04]  /*1e860*/  IMAD R0, R0, c[0x0][0x208], RZ ;  /* 0x0000820000007a24 */ /* 0x000fe800078e02ff */
[----:B------:R-:W-:Y:S04]  /*1e870*/  IMAD R0, R236, c[0x0][0x20c], R0 ;  /* 0x00008300ec007a24 */ /* 0x000fe800078e0200 */
[----:B------:R-:W-:Y:S01]  /*1e880*/  IMAD.IADD R3, R3, 0x1, R0 ;  /* 0x0000000103037824 */ /* 0x000fe200078e0200 */
[----:B------:R-:W-:Y:S03]  /*1e890*/  SHF.R.S32.HI R0, RZ, 0x1f, R235 ;  /* 0x0000001fff007819 */ /* 0x000fe600000114eb */
[C---:B------:R-:W-:Y:S04]  /*1e8a0*/  IMAD.WIDE.U32 R2, R235.reuse, c[0x0][0x218], R2 ;  /* 0x00008600eb027a25 */ /* 0x040fe800078e0002 */
[----:B------:R-:W-:Y:S01]  /*1e8b0*/  IMAD R0, R0, c[0x0][0x218], RZ ;  /* 0x0000860000007a24 */ /* 0x000fe200078e02ff */
[----:B-----5:R-:W-:Y:S01]  /*1e8c0*/  LDSM.16.M88.4 R96, [R223+0x6100] ;  /* 0x00610000df60783b */ /* 0x020fe20000000200 */
        /* <DEDUP_REMOVED lines=8> */
[----:B------:R-:W4:Y:S06]  /*1e950*/  LDSM.16.M88.4 R48, [R216+0x4100] ;  /* 0x00410000d830783b */ /* 0x000f2c0000000200 */
        /* <DEDUP_REMOVED lines=11> */
[----:B------:R-:W-:Y:S05]  /*1ea10*/  LDSM.16.M88.4 R192, [R228] ;  /* 0x00000000e4c0783b */ /* 0x000fea0000000200 */
[-C--:B---3--:R-:W-:Y:S01]  /*1ea20*/  HMMA.16816.F32.BF16 R20, R96, R32.reuse, RZ ;  /* 0x000000206014723c */ /* 0x088fe200000418ff */
[----:B------:R-:W-:Y:S06]  /*1ea30*/  SHFL.IDX PT, R201, R0, 0x5, 0x181f ;  /* 0x00b81f0000c97f89 */ /* 0x000fec00000e0000 */
[----:B------:R-:W-:Y:S01]  /*1ea40*/  SHFL.IDX PT, R202, R2, 0x3, 0x181f ;  /* 0x00781f0002ca7f89 */ /* 0x000fe200000e0000 */
[C---:B------:R-:W-:Y:S05]  /*1ea50*/  HMMA.16816.F32.BF16 R24, R92.reuse, R32, RZ ;  /* 0x000000205c18723c */ /* 0x040fea00000418ff */
[----:B------:R-:W-:Y:S03]  /*1ea60*/  SHFL.IDX PT, R200, R2, 0x4, 0x181f ;  /* 0x00981f0002c87f89 */ /* 0x000fe600000e0000 */
[-C--:B------:R-:W-:Y:S03]  /*1ea70*/  HMMA.16816.F32.BF16 R28, R92, R34.reuse, RZ ;  /* 0x000000225c1c723c */ /* 0x080fe600000418ff */
[----:B------:R-:W1:Y:S05]  /*1ea80*/  SHFL.IDX PT, R128, R0, RZ, 0x181f ;  /* 0x00181fff00807589 */ /* 0x000e6a00000e0000 */
[C---:B------:R-:W-:Y:S01]  /*1ea90*/  HMMA.16816.F32.BF16 R32, R96.reuse, R34, RZ ;  /* 0x000000226020723c */ /* 0x040fe200000418ff */
[----:B------:R-:W2:Y:S06]  /*1eaa0*/  SHFL.IDX PT, R129, R2, RZ, 0x181f ;  /* 0x00181fff02817589 */ /* 0x000eac00000e0000 */
[----:B------:R-:W-:Y:S01]  /*1eab0*/  SHFL.IDX PT, R3, R0, 0x1, 0x181f ;  /* 0x00381f0000037f89 */ /* 0x000fe200000e0000 */
[-C--:B----4-:R-:W-:Y:S05]  /*1eac0*/  HMMA.16816.F32.BF16 R36, R96, R48.reuse, RZ ;  /* 0x000000306024723c */ /* 0x090fea00000418ff */
[----:B------:R-:W-:Y:S03]  /*1ead0*/  SHFL.IDX PT, R130, R2, 0x1, 0x181f ;  /* 0x00381f0002827f89 */ /* 0x000fe600000e0000 */
[C---:B------:R-:W-:Y:S03]  /*1eae0*/  HMMA.16816.F32.BF16 R40, R92.reuse, R48, RZ ;  /* 0x000000305c28723c */ /* 0x040fe600000418ff */
[----:B------:R-:W-:Y:S01]  /*1eaf0*/  SHFL.IDX PT, R196, R0, 0x2, 0x181f ;  /* 0x00581f0000c47f89 */ /* 0x000fe200000e0000 */
[-C--:B-1----:R-:W-:Y:S04]  /*1eb00*/  IADD3 R128, P1, R128, R234.reuse, RZ ;  /* 0x000000ea80807210 */ /* 0x082fe80007f3e0ff */
[-C--:B------:R-:W-:Y:S01]  /*1eb10*/  HMMA.16816.F32.BF16 R44, R92, R50.reuse, RZ ;  /* 0x000000325c2c723c */ /* 0x080fe200000418ff */
[--C-:B--2---:R-:W-:Y:S01]  /*1eb20*/  IMAD.X R129, R129, 0x1, R233.reuse, P1 ;  /* 0x0000000181817824 */ /* 0x104fe200008e06e9 */
[----:B------:R-:W1:Y:S06]  /*1eb30*/  SHFL.IDX PT, R198, R0, 0x3, 0x181f ;  /* 0x00781f0000c67f89 */ /* 0x000e6c00000e0000 */
[C---:B------:R-:W-:Y:S01]  /*1eb40*/  HMMA.16816.F32.BF16 R48, R96.reuse, R50, RZ ;  /* 0x000000326030723c */ /* 0x040fe200000418ff */
[----:B------:R-:W2:Y:S06]  /*1eb50*/  SHFL.IDX PT, R135, R2, 0x2, 0x181f ;  /* 0x00581f0002877f89 */ /* 0x000eac00000e0000 */
[----:B------:R-:W-:Y:S01]  /*1eb60*/  SHFL.IDX PT, R199, R0, 0x4, 0x181f ;  /* 0x00981f0000c77f89 */ /* 0x000fe200000e0000 */
[-C--:B------:R-:W-:Y:S05]  /*1eb70*/  HMMA.16816.F32.BF16 R52, R96, R64.reuse, RZ ;  /* 0x000000406034723c */ /* 0x080fea00000418ff */
[----:B------:R3:W-:Y:S03]  /*1eb80*/  SHFL.IDX PT, R0, R2, 0x5, 0x181f ;  /* 0x00b81f0002007f89 */ /* 0x0007e600000e0000 */
[C---:B------:R-:W-:Y:S04]  /*1eb90*/  HMMA.16816.F32.BF16 R56, R92.reuse, R64, RZ ;  /* 0x000000405c38723c */ /* 0x040fe800000418ff */
[-C--:B-1----:R-:W-:Y:S04]  /*1eba0*/  IADD3 R198, P2, R198, R234.reuse, RZ ;  /* 0x000000eac6c67210 */ /* 0x082fe80007f5e0ff */
[-C--:B------:R-:W-:Y:S08]  /*1ebb0*/  HMMA.16816.F32.BF16 R60, R92, R66.reuse, RZ ;  /* 0x000000425c3c723c */ /* 0x080ff000000418ff */
[C---:B------:R-:W-:Y:S04]  /*1ebc0*/  HMMA.16816.F32.BF16 R64, R96.reuse, R66, RZ ;  /* 0x000000426040723c */ /* 0x040fe800000418ff */
[-C--:B---3--:R-:W-:Y:S04]  /*1ebd0*/  IADD3 R2, P0, R3, R234.reuse, RZ ;  /* 0x000000ea03027210 */ /* 0x088fe80007f1e0ff */
[-C--:B------:R-:W-:Y:S01]  /*1ebe0*/  HMMA.16816.F32.BF16 R68, R96, R80.reuse, RZ ;  /* 0x000000506044723c */ /* 0x080fe200000418ff */
[--C-:B------:R-:W-:Y:S03]  /*1ebf0*/  IMAD.X R3, R130, 0x1, R233.reuse, P0 ;  /* 0x0000000182037824 */ /* 0x100fe600000e06e9 */
[-C--:B------:R-:W-:Y:S04]  /*1ec00*/  IADD3 R196, P0, R196, R234.reuse, RZ ;  /* 0x000000eac4c47210 */ /* 0x080fe80007f1e0ff */
[C---:B------:R-:W-:Y:S04]  /*1ec10*/  HMMA.16816.F32.BF16 R72, R92.reuse, R80, RZ ;  /* 0x000000505c48723c */ /* 0x040fe800000418ff */
[--C-:B--2---:R-:W-:Y:S04]  /*1ec20*/  IMAD.X R197, R135, 0x1, R233.reuse, P0 ;  /* 0x0000000187c57824 */ /* 0x104fe800000e06e9 */
        /* <DEDUP_REMOVED lines=23> */
[C---:B------:R-:W-:Y:S03]  /*1eda0*/  HMMA.16816.F32.BF16 R40, R184.reuse, R172, R40 ;  /* 0x000000acb828723c */ /* 0x040fe60000041828 */
[----:B------:R3:W-:Y:S05]  /*1edb0*/  LDGSTS.E.BYPASS.LTC128B.128 [R243+0x1000], [R196.64], !P6 ;  /* 0x01000000c4f37fae */ /* 0x0007ea000f101d4e */
[-C--:B------:R-:W-:Y:S08]  /*1edc0*/  HMMA.16816.F32.BF16 R44, R184, R174.reuse, R44 ;  /* 0x000000aeb82c723c */ /* 0x080ff0000004182c */
[C---:B------:R-:W-:Y:S04]  /*1edd0*/  HMMA.16816.F32.BF16 R48, R176.reuse, R174, R48 ;  /* 0x000000aeb030723c */ /* 0x040fe80000041830 */
[-C--:B----4-:R-:W-:Y:S01]  /*1ede0*/  IADD3 R128, P1, R199, R234.reuse, RZ ;  /* 0x000000eac7807210 */ /* 0x090fe20007f3e0ff */
[--C-:B------:R-:W-:Y:S03]  /*1edf0*/  IMAD.X R199, R202, 0x1, R233.reuse, P2 ;  /* 0x00000001cac77824 */ /* 0x100fe600010e06e9 */
[-C--:B--2---:R-:W-:Y:S02]  /*1ee00*/  HMMA.16816.F32.BF16 R52, R176, R180.reuse, R52 ;  /* 0x000000b4b034723c */ /* 0x084fe40000041834 */
[----:B------:R2:W-:Y:S02]  /*1ee10*/  LDGSTS.E.BYPASS.LTC128B.128 [R243+0x1800], [R198.64], !P6 ;  /* 0x01800000c6f37fae */ /* 0x0005e4000f101d4e */
[--C-:B------:R-:W-:Y:S01]  /*1ee20*/  IMAD.X R129, R200, 0x1, R233.reuse, P1 ;  /* 0x00000001c8817824 */ /* 0x100fe200008e06e9 */
[----:B-1----:R-:W-:Y:S03]  /*1ee30*/  IADD3 R2, P0, R201, R234, RZ ;  /* 0x000000eac9027210 */ /* 0x002fe60007f1e0ff */
[C---:B------:R-:W-:Y:S01]  /*1ee40*/  HMMA.16816.F32.BF16 R56, R184.reuse, R180, R56 ;  /* 0x000000b4b838723c */ /* 0x040fe20000041838 */
[----:B------:R1:W-:Y:S03]  /*1ee50*/  LDGSTS.E.BYPASS.LTC128B.128 [R243+0x2000], [R128.64], !P6 ;  /* 0x0200000080f37fae */ /* 0x0003e6000f101d4e */
[----:B------:R-:W-:Y:S01]  /*1ee60*/  IMAD.X R3, R0, 0x1, R233, P0 ;  /* 0x0000000100037824 */ /* 0x000fe200000e06e9 */
[----:B------:R-:W-:Y:S03]  /*1ee70*/  PLOP3.LUT P0, PT, PT, PT, UP0, 0x80, 0x0 ;  /* 0x000000000000781c */ /* 0x000fe60003f0f008 */
[-C--:B------:R-:W-:Y:S01]  /*1ee80*/  HMMA.16816.F32.BF16 R60, R184, R182.reuse, R60 ;  /* 0x000000b6b83c723c */ /* 0x080fe2000004183c */
[----:B------:R1:W-:Y:S06]  /*1ee90*/  LDGSTS.E.BYPASS.LTC128B.128 [R243+0x2800], [R2.64], !P6 ;  /* 0x0280000002f37fae */ /* 0x0003ec000f101d4e */
[----:B------:R-:W-:Y:S01]  /*1eea0*/  LDSM.16.M88.4 R172, [R222+0x3100] ;  /* 0x00310000deac783b */ /* 0x000fe20000000200 */
[C---:B------:R-:W-:Y:S05]  /*1eeb0*/  HMMA.16816.F32.BF16 R64, R176.reuse, R182, R64 ;  /* 0x000000b6b040723c */ /* 0x040fea0000041840 */
[----:B------:R-:W0:Y:S03]  /*1eec0*/  LDGDEPBAR ;  /* 0x00000000000079af */ /* 0x000e260000000000 */
[-C--:B---3--:R-:W-:Y:S03]  /*1eed0*/  HMMA.16816.F32.BF16 R68, R176, R188.reuse, R68 ;  /* 0x000000bcb044723c */ /* 0x088fe60000041844 */
[----:B--2---:R-:W2:Y:S05]  /*1eee0*/  LDSM.16.M88.4 R196, [R224+0x6100] ;  /* 0x00610000e0c4783b */ /* 0x004eaa0000000200 */
[C---:B------:R-:W-:Y:S01]  /*1eef0*/  HMMA.16816.F32.BF16 R72, R184.reuse, R188, R72 ;  /* 0x000000bcb848723c */ /* 0x040fe20000041848 */
[----:B------:R-:W3:Y:S06]  /*1ef00*/  LDSM.16.M88.4 R200, [R224+0x8100] ;  /* 0x00810000e0c8783b */ /* 0x000eec0000000200 */
[----:B------:R-:W4:Y:S01]  /*1ef10*/  LDSM.16.M88.4 R204, [R222+0x3900] ;  /* 0x00390000decc783b */ /* 0x000f220000000200 */
[-C--:B------:R-:W-:Y:S05]  /*1ef20*/  HMMA.16816.F32.BF16 R76, R184, R190.reuse, R76 ;  /* 0x000000beb84c723c */ /* 0x080fea000004184c */
[----:B------:R-:W1:Y:S03]  /*1ef30*/  LDSM.16.M88.4 R208, [R222+0x4100] ;  /* 0x00410000ded0783b */ /* 0x000e660000000200 */
[C---:B------:R-:W-:Y:S03]  /*1ef40*/  HMMA.16816.F32.BF16 R80, R176.reuse, R190, R80 ;  /* 0x000000beb050723c */ /* 0x040fe60000041850 */
[----:B------:R-:W1:Y:S05]  /*1ef50*/  LDSM.16.M88.4 R212, [R222+0x4900] ;  /* 0x00490000ded4783b */ /* 0x000e6a0000000200 */
[-C--:B------:R-:W-:Y:S01]  /*1ef60*/  HMMA.16816.F32.BF16 R84, R176, R192.reuse, R84 ;  /* 0x000000c0b054723c */ /* 0x080fe20000041854 */
[----:B------:R-:W-:Y:S06]  /*1ef70*/  LDSM.16.M88.4 R180, [R225+0x6100] ;  /* 0x00610000e1b4783b */ /* 0x000fec0000000200 */
[----:B------:R-:W-:Y:S01]  /*1ef80*/  LDSM.16.M88.4 R188, [R225+0x8100] ;  /* 0x00810000e1bc783b */ /* 0x000fe20000000200 */
[C---:B------:R-:W-:Y:S08]  /*1ef90*/  HMMA.16816.F32.BF16 R88, R184.reuse, R192, R88 ;  /* 0x000000c0b858723c */ /* 0x040ff00000041858 */
[-C--:B------:R-:W-:Y:S01]  /*1efa0*/  HMMA.16816.F32.BF16 R92, R184, R194.reuse, R92 ;  /* 0x000000c2b85c723c */ /* 0x080fe2000004185c */
[----:B------:R-:W-:Y:S07]  /*1efb0*/  LDSM.16.M88.4 R184, [R221] ;  /* 0x00000000ddb8783b */ /* 0x000fee0000000200 */
        /* <DEDUP_REMOVED lines=13> */
[-C--:B-1----:R-:W-:Y:S08]  /*1f090*/  HMMA.16816.F32.BF16 R36, R196, R208.reuse, R36 ;  /* 0x000000d0c424723c */ /* 0x082ff00000041824 */
        /* <DEDUP_REMOVED lines=13> */
[----:B------:R-:W1:Y:S01]  /*1f170*/  LDSM.16.M88.4 R176, [R221+0x2800] ;  /* 0x00280000ddb0783b */ /* 0x000e620000000200 */
[----:B------:R-:W-:Y:S05]  /*1f180*/  DEPBAR.LE SB0, 0x0 ;  /* 0x000080000000791a */ /* 0x000fea0000000000 */
[----:B------:R-:W-:Y:S01]  /*1f190*/  BAR.SYNC.DEFER_BLOCKING 0x0 ;  /* 0x0000000000007b1d */ /* 0x000fe20000010000 */
[-C--:B--2---:R-:W-:Y:S08]  /*1f1a0*/  HMMA.16816.F32.BF16 R84, R196, R172.reuse, R84 ;  /* 0x000000acc454723c */ /* 0x084ff00000041854 */
        /* <DEDUP_REMOVED lines=15> */
[-C--:B-1----:R-:W-:Y:S08]  /*1f2a0*/  HMMA.16816.F32.BF16 R52, R180, R208.reuse, R52 ;  /* 0x000000d0b434723c */ /* 0x082ff00000041834 */
        /* <DEDUP_REMOVED lines=75> */
.L_x_1280:
        /* <DEDUP_REMOVED lines=37> */
.L_x_1283:
[----:B------:R-:W-:Y:S04]  /*1f9b0*/  MOV R128, c[0x0][0x32c] ;  /* 0x0000cb0000807a02 */ /* 0x000fe80000000f00 */
[----:B------:R-:W-:Y:S11]  /*1f9c0*/  ISETP.NE.AND P0, PT, R128, 0x1, PT ;  /* 0x000000018000780c */ /* 0x000ff60003f05270 */
[----:B------:R-:W-:Y:S02]  /*1f9d0*/  @!UPT UIADD3 URZ, URZ, URZ, URZ ;  /* 0x0000003f3f3ff290 */ /* 0x000fe4000fffe03f */
[----:B------:R-:W-:Y:S05]  /*1f9e0*/  @P0 IMAD.HI.U32 R128, R3, c[0x0][0x330], RZ ;  /* 0x0000cc0003800a27 */ /* 0x000fea00078e00ff */
[----:B------:R-:W-:Y:S02]  /*1f9f0*/  @P0 SHF.R.U32.HI R3, RZ, c[0x0][0x334], R128 ;  /* 0x0000cd00ff030a19 */ /* 0x000fe40000011680 */
.L_x_1284:
[----:B------:R-:W-:Y:S05]  /*1fa00*/  BSYNC B0 ;  /* 0x0000000000007941 */ /* 0x000fea0003800000 */
.L_x_1282:
[----:B------:R-:W-:Y:S05]  /*1fa10*/  IMAD R3, R3, c[0x0][0x32c], R173 ;  /* 0x0000cb0003037a24 */ /* 0x000fea00078e02ad */
[----:B------:R-:W-:Y:S02]  /*1fa20*/  IADD3 R128, R3, c[0x0][0x32c], RZ ;  /* 0x0000cb0003807a10 */ /* 0x000fe40007ffe0ff */
[----:B------:R-:W-:Y:S02]  /*1fa30*/  IMNMX R0, R0, R3, !PT ;  /* 0x0000000300007217 */ /* 0x000fe40007800200 */
[----:B------:R-:W-:Y:S02]  /*1fa40*/  IMNMX R2, R2, R128, PT ;  /* 0x0000008002027217 */ /* 0x000fe40003800200 */
.L_x_1281:
        /* <DEDUP_REMOVED lines=20> */
.L_x_1287:
[----:B------:R-:W-:Y:S04]  /*1fb90*/  MOV R174, c[0x0][0x32c] ;  /* 0x0000cb0000ae7a02 */ /* 0x000fe80000000f00 */
[----:B------:R-:W-:Y:S11]  /*1fba0*/  ISETP.NE.AND P0, PT, R174, 0x1, PT ;  /* 0x00000001ae00780c */ /* 0x000ff60003f05270 */
[----:B------:R-:W-:Y:S02]  /*1fbb0*/  @!UPT UIADD3 URZ, URZ, URZ, URZ ;  /* 0x0000003f3f3ff290 */ /* 0x000fe4000fffe03f */
[----:B------:R-:W-:Y:S05]  /*1fbc0*/  @P0 IMAD.HI.U32 R174, R129, c[0x0][0x330], RZ ;  /* 0x0000cc0081ae0a27 */ /* 0x000fea00078e00ff */
[----:B------:R-:W-:Y:S02]  /*1fbd0*/  @P0 SHF.R.U32.HI R129, RZ, c[0x0][0x334], R174 ;  /* 0x0000cd00ff810a19 */ /* 0x000fe400000116ae */
.L_x_1288:
[----:B------:R-:W-:Y:S05]  /*1fbe0*/  BSYNC B0 ;  /* 0x0000000000007941 */ /* 0x000fea0003800000 */
.L_x_1286:
[----:B------:R-:W-:Y:S05]  /*1fbf0*/  IMAD R129, R129, c[0x0][0x32c], R173 ;  /* 0x0000cb0081817a24 */ /* 0x000fea00078e02ad */
[----:B------:R-:W-:Y:S02]  /*1fc00*/  IADD3 R174, R129, c[0x0][0x32c], RZ ;  /* 0x0000cb0081ae7a10 */ /* 0x000fe40007ffe0ff */
[----:B------:R-:W-:Y:S02]  /*1fc10*/  IMNMX R3, R3, R129, !PT ;  /* 0x0000008103037217 */ /* 0x000fe40007800200 */
[----:B------:R-:W-:Y:S02]  /*1fc20*/  IMNMX R128, R128, R174, PT ;  /* 0x000000ae80807217 */ /* 0x000fe40003800200 */
.L_x_1285:
        /* <DEDUP_REMOVED lines=159> */
.L_x_1291:
[----:B------:R-:W-:Y:S04]  /*20620*/  MOV R5, c[0x0][0x32c] ;  /* 0x0000cb0000057a02 */ /* 0x000fe80000000f00 */
[----:B------:R-:W-:Y:S11]  /*20630*/  ISETP.NE.AND P0, PT, R5, 0x1, PT ;  /* 0x000000010500780c */ /* 0x000ff60003f05270 */
[----:B------:R-:W-:Y:S02]  /*20640*/  @!UPT UIADD3 URZ, URZ, URZ, URZ ;  /* 0x0000003f3f3ff290 */ /* 0x000fe4000fffe03f */
[----:B------:R-:W-:Y:S05]  /*20650*/  @P0 IMAD.HI.U32 R5, R4, c[0x0][0x330], RZ ;  /* 0x0000cc0004050a27 */ /* 0x000fea00078e00ff */
[----:B------:R-:W-:Y:S02]  /*20660*/  @P0 SHF.R.U32.HI R4, RZ, c[0x0][0x334], R5 ;  /* 0x0000cd00ff040a19 */ /* 0x000fe40000011605 */
.L_x_1292:
[----:B------:R-:W-:Y:S05]  /*20670*/  BSYNC B0 ;  /* 0x0000000000007941 */ /* 0x000fea0003800000 */
.L_x_1290:
[----:B------:R-:W-:Y:S05]  /*20680*/  IMAD R4, R4, c[0x0][0x32c], R173 ;  /* 0x0000cb0004047a24 */ /* 0x000fea00078e02ad */
[----:B------:R-:W-:Y:S02]  /*20690*/  IADD3 R5, R4, c[0x0][0x32c], RZ ;  /* 0x0000cb0004057a10 */ /* 0x000fe40007ffe0ff */
[----:B------:R-:W-:Y:S02]  /*206a0*/  IMNMX R0, R0, R4, !PT ;  /* 0x0000000400007217 */ /* 0x000fe40007800200 */
[----:B------:R-:W-:Y:S02]  /*206b0*/  IMNMX R2, R2, R5, PT ;  /* 0x0000000502027217 */ /* 0x000fe40003800200 */
.L_x_1289:
        /* <DEDUP_REMOVED lines=8> */
[----:B------:R-:W-:Y:S02]  /*20740*/  UP2UR UR36, UPR, URZ, 0x2 ;  /* 0x000000023f247883 */ /* 0x000fe40008000000 */
[----:B------:R-:W-:Y:S02]  /*20750*/  UISETP.NE.AND UP1, UPT, UR34, URZ, UPT ;  /* 0x0000003f2200728c */ /* 0x000fe4000bf25270 */
[----:B------:R-:W-:Y:S01]  /*20760*/  PLOP3.LUT P1, PT, PT, PT, UP2, 0x40, 0x0 ;  /* 0x000000000000781c */ /* 0x000fe20003f2e828 */
[----:B------:R-:W-:Y:S02]  /*20770*/  UP2UR UR35, UPR, URZ, 0x1 ;  /* 0x000000013f237883 */ /* 0x000fe40008000000 */
[----:B------:R-:W-:Y:S01]  /*20780*/  UISETP.NE.AND UP2, UPT, UR30, URZ, UPT ;  /* 0x0000003f1e00728c */ /* 0x000fe2000bf45270 */
[----:B------:R-:W-:Y:S01]  /*20790*/  PLOP3.LUT P2, PT, PT, PT, UP1, 0x40, 0x0 ;  /* 0x000000000000781c */ /* 0x000fe20003f4e818 */
[----:B------:R-:W-:Y:S02]  /*207a0*/  UISETP.NE.AND UP1, UPT, UR29, URZ, UPT ;  /* 0x0000003f1d00728c */ /* 0x000fe4000bf25270 */
[----:B------:R-:W-:Y:S01]  /*207b0*/  UISETP.NE.AND UP0, UPT, UR28, URZ, UPT ;  /* 0x0000003f1c00728c */ /* 0x000fe2000bf05270 */
[C---:B------:R-:W-:Y:S01]  /*207c0*/  ISETP.GT.AND P4, PT, R3.reuse, RZ, P2 ;  /* 0x000000ff0300720c */ /* 0x040fe20001784270 */
[----:B------:R-:W-:Y:S01]  /*207d0*/  UISETP.NE.AND UP4, UPT, UR27, URZ, UPT ;  /* 0x0000003f1b00728c */ /* 0x000fe2000bf85270 */
[C---:B------:R-:W-:Y:S01]  /*207e0*/  ISETP.GT.AND P2, PT, R3.reuse, 0x1, P1 ;  /* 0x000000010300780c */ /* 0x040fe20000f44270 */
[----:B------:R-:W-:Y:S01]  /*207f0*/  UISETP.NE.AND UP3, UPT, UR26, URZ, UPT ;  /* 0x0000003f1a00728c */ /* 0x000fe2000bf65270 */
[C---:B------:R-:W-:Y:S02]  /*20800*/  ISETP.GT.AND P1, PT, R3.reuse, 0x8, P0 ;  /* 0x000000080300780c */ /* 0x040fe40000724270 */
[----:B------:R-:W-:Y:S02]  /*20810*/  ISETP.GT.AND P0, PT, R3, 0x9, P3 ;  /* 0x000000090300780c */ /* 0x000fe40001f04270 */
[C---:B------:R-:W-:Y:S02]  /*20820*/  ISETP.LT.OR P3, PT, R128.reuse, 0x1, P4 ;  /* 0x000000018000780c */ /* 0x040fe40002761670 */
[C---:B------:R-:W-:Y:S02]  /*20830*/  ISETP.LT.OR P2, PT, R128.reuse, 0x2, P2 ;  /* 0x000000028000780c */ /* 0x040fe40001741670 */
[C---:B------:R-:W-:Y:S02]  /*20840*/  ISETP.LT.OR P1, PT, R128.reuse, 0x9, P1 ;  /* 0x000000098000780c */ /* 0x040fe40000f21670 */
[----:B------:R-:W-:Y:S02]  /*20850*/  ISETP.LT.OR P0, PT, R128, 0xa, P0 ;  /* 0x0000000a8000780c */ /* 0x000fe40000701670 */
[----:B------:R-:W-:Y:S02]  /*20860*/  FSEL R16, R6, -INF , !P3 ;  /* 0xff80000006107808 */ /* 0x000fe40005800000 */
[----:B------:R-:W-:Y:S02]  /*20870*/  FSEL R7, R7, -INF , !P2 ;  /* 0xff80000007077808 */ /* 0x000fe40005000000 */
        /* <DEDUP_REMOVED lines=50> */
[C---:B------:R-:W-:Y:S01]  /*20ba0*/  ISETP.GT.AND P4, PT, R3.reuse, 0x30, P2 ;  /* 0x000000300300780c */ /* 0x040fe20001784270 */
[----:B------:R-:W-:Y:S01]  /*20bb0*/  UP2UR UR36, UPR, URZ, 0x20 ;  /* 0x000000203f247883 */ /* 0x000fe20008000000 */
[C---:B------:R-:W-:Y:S01]  /*20bc0*/  ISETP.GT.AND P2, PT, R3.reuse, 0x31, P1 ;  /* 0x000000310300780c */ /* 0x040fe20000f44270 */
[----:B------:R-:W-:Y:S01]  /*20bd0*/  UP2UR UR40, UPR, URZ, 0x2 ;  /* 0x000000023f287883 */ /* 0x000fe20008000000 */
[C---:B------:R-:W-:Y:S01]  /*20be0*/  ISETP.GT.AND P1, PT, R3.reuse, 0x38, P0 ;  /* 0x000000380300780c */ /* 0x040fe20000724270 */
[----:B------:R-:W-:Y:S01]  /*20bf0*/  UP2UR UR38, UPR, URZ, 0x8 ;  /* 0x000000083f267883 */ /* 0x000fe20008000000 */
[----:B------:R-:W-:Y:S01]  /*20c00*/  ISETP.GT.AND P0, PT, R3, 0x39, P3 ;  /* 0x000000390300780c */ /* 0x000fe20001f04270 */
[----:B------:R-:W-:Y:S01]  /*20c10*/  UP2UR UR39, UPR, URZ, 0x4 ;  /* 0x000000043f277883 */ /* 0x000fe20008000000 */
[C---:B------:R-:W-:Y:S01]  /*20c20*/  ISETP.LT.OR P3, PT, R128.reuse, 0x31, P4 ;  /* 0x000000318000780c */ /* 0x040fe20002761670 */
[----:B------:R-:W-:Y:S01]  /*20c30*/  UP2UR UR37, UPR, URZ, 0x10 ;  /* 0x000000103f257883 */ /* 0x000fe20008000000 */
        /* <DEDUP_REMOVED lines=10> */
[----:B------:R-:W-:Y:S01]  /*20ce0*/  UP2UR UR35, UPR, URZ, 0x40 ;  /* 0x000000403f237883 */ /* 0x000fe20008000000 */
[----:B------:R-:W-:Y:S01]  /*20cf0*/  PLOP3.LUT P0, PT, PT, PT, UP5, 0x40, 0x0 ;  /* 0x000000000000781c */ /* 0x000fe20003f0e858 */
[----:B------:R-:W-:Y:S01]  /*20d00*/  UISETP.NE.AND UP5, UPT, UR33, URZ, UPT ;  /* 0x0000003f2100728c */ /* 0x000fe2000bfa5270 */
[----:B------:R-:W-:Y:S01]  /*20d10*/  PLOP3.LUT P3, PT, PT, PT, UP4, 0x40, 0x0 ;  /* 0x000000000000781c */ /* 0x000fe20003f6e848 */
[----:B------:R-:W-:Y:S01]  /*20d20*/  UP2UR UR41, UPR, URZ, 0x1 ;  /* 0x000000013f297883 */ /* 0x000fe20008000000 */
[C---:B------:R-:W-:Y:S01]  /*20d30*/  ISETP.GT.AND P4, PT, R3.reuse, 0x40, P2 ;  /* 0x000000400300780c */ /* 0x040fe20001784270 */
        /* <DEDUP_REMOVED lines=8> */
[----:B------:R-:W-:Y:S01]  /*20dc0*/  PLOP3.LUT P0, PT, PT, PT, UP3, 0x40, 0x0 ;  /* 0x000000000000781c */ /* 0x000fe20003f0e838 */
[----:B------:R-:W-:Y:S01]  /*20dd0*/  UISETP.NE.AND UP3, UPT, UR29, URZ, UPT ;  /* 0x0000003f1d00728c */ /* 0x000fe2000bf65270 */
[----:B------:R-:W-:Y:S02]  /*20de0*/  ISETP.LT.OR P4, PT, R128, 0x41, P4 ;  /* 0x000000418000780c */ /* 0x000fe40002781670 */
[----:B------:R-:W-:Y:S02]  /*20df0*/  FSEL R200, R82, -INF , !P2 ;  /* 0xff80000052c87808 */ /* 0x000fe40005000000 */
[----:B------:R-:W-:Y:S02]  /*20e00*/  FSEL R202, R83, -INF , !P1 ;  /* 0xff80000053ca7808 */ /* 0x000fe40004800000 */
[----:B------:R-:W-:Y:S02]  /*20e10*/  ISETP.GT.AND P1, PT, R3, 0x50, P0 ;  /* 0x000000500300780c */ /* 0x000fe40000724270 */
[----:B------:R-:W-:Y:S01]  /*20e20*/  PLOP3.LUT P0, PT, PT, PT, UP1, 0x40, 0x0 ;  /* 0x000000000000781c */ /* 0x000fe20003f0e818 */
[----:B------:R-:W-:Y:S01]  /*20e30*/  UISETP.NE.AND UP1, UPT, UR31, URZ, UPT ;  /* 0x0000003f1f00728c */ /* 0x000fe2000bf25270 */
[----:B------:R-:W-:Y:S01]  /*20e40*/  PLOP3.LUT P2, PT, PT, PT, UP0, 0x40, 0x0 ;  /* 0x000000000000781c */ /* 0x000fe20003f4e808 */
[----:B------:R-:W-:Y:S01]  /*20e50*/  UISETP.NE.AND UP0, UPT, UR34, URZ, UPT ;  /* 0x0000003f2200728c */ /* 0x000fe2000bf05270 */
[----:B------:R-:W-:Y:S02]  /*20e60*/  FSEL R195, R71, -INF , !P3 ;  /* 0xff80000047c37808 */ /* 0x000fe40005800000 */
[----:B------:R-:W-:Y:S01]  /*20e70*/  PLOP3.LUT P3, PT, PT, PT, UP2, 0x40, 0x0 ;  /* 0x000000000000781c */ /* 0x000fe20003f6e828 */
[----:B------:R-:W-:Y:S01]  /*20e80*/  UISETP.NE.AND UP2, UPT, UR30, URZ, UPT ;  /* 0x0000003f1e00728c */ /* 0x000fe2000bf45270 */
[----:B------:R-:W-:Y:S02]  /*20e90*/  FSEL R194, R70, -INF , !P4 ;  /* 0xff80000046c27808 */ /* 0x000fe40006000000 */
[----:B------:R-:W-:Y:S02]  /*20ea0*/  ISETP.LT.OR P4, PT, R128, 0x51, P1 ;  /* 0x000000518000780c */ /* 0x000fe40000f81670 */
[C---:B------:R-:W-:Y:S02]  /*20eb0*/  ISETP.GT.AND P1, PT, R3.reuse, 0x58, P0 ;  /* 0x000000580300780c */ /* 0x040fe40000724270 */
[C---:B------:R-:W-:Y:S02]  /*20ec0*/  ISETP.GT.AND P0, PT, R3.reuse, 0x59, P2 ;  /* 0x000000590300780c */ /* 0x040fe40001704270 */
[----:B------:R-:W-:Y:S02]  /*20ed0*/  ISETP.GT.AND P3, PT, R3, 0x51, P3 ;  /* 0x000000510300780c */ /* 0x000fe40001f64270 */
[----:B------:R-:W-:Y:S01]  /*20ee0*/  FSEL R206, R86, -INF , !P4 ;  /* 0xff80000056ce7808 */ /* 0x000fe20006000000 */
[----:B------:R-:W1:Y:S01]  /*20ef0*/  SHFL.IDX PT, R3, R130, 0x3, 0x1c1f ;  /* 0x007c1f0082037f89 */ /* 0x000e6200000e0000 */
[----:B------:R-:W-:Y:S01]  /*20f00*/  PLOP3.LUT P4, PT, PT, PT, UP0, 0x40, 0x0 ;  /* 0x000000000000781c */ /* 0x000fe20003f8e808 */
[----:B------:R-:W-:Y:S01]  /*20f10*/  UISETP.NE.AND UP0, UPT, UR24, URZ, UPT ;  /* 0x0000003f1800728c */ /* 0x000fe2000bf05270 */
[C---:B------:R-:W-:Y:S02]  /*20f20*/  ISETP.LT.OR P2, PT, R128.reuse, 0x5a, P0 ;  /* 0x0000005a8000780c */ /* 0x040fe40000741670 */
[----:B------:R-:W-:Y:S01]  /*20f30*/  PLOP3.LUT P0, PT, PT, PT, UP5, 0x40, 0x0 ;  /* 0x000000000000781c */ /* 0x000fe20003f0e858 */
[----:B------:R-:W-:Y:S01]  /*20f40*/  UISETP.NE.AND UP5, UPT, UR27, URZ, UPT ;  /* 0x0000003f1b00728c */ /* 0x000fe2000bfa5270 */
[C---:B------:R-:W-:Y:S01]  /*20f50*/  ISETP.LT.OR P3, PT, R128.reuse, 0x52, P3 ;  /* 0x000000528000780c */ /* 0x040fe20001f61670 */
[----:B------:R-:W-:Y:S01]  /*20f60*/  UP2UR UR42, UPR, URZ, 0x1 ;  /* 0x000000013f2a7883 */ /* 0x000fe20008000000 */
[----:B------:R-:W-:Y:S01]  /*20f70*/  ISETP.LT.OR P5, PT, R128, 0x59, P1 ;  /* 0x000000598000780c */ /* 0x000fe20000fa1670 */
[----:B------:R-:W-:Y:S01]  /*20f80*/  UISETP.NE.AND UP0, UPT, UR25, URZ, UPT ;  /* 0x0000003f1900728c */ /* 0x000fe2000bf05270 */
[C---:B------:R-:W-:Y:S02]  /*20f90*/  ISETP.GT.AND P1, PT, R0.reuse, RZ, P4 ;  /* 0x000000ff0000720c */ /* 0x040fe40002724270 */
[----:B------:R-:W-:Y:S02]  /*20fa0*/  ISETP.GT.AND P4, PT, R0, 0x1, P0 ;  /* 0x000000010000780c */ /* 0x000fe40000784270 */
[----:B------:R-:W-:Y:S01]  /*20fb0*/  PLOP3.LUT P0, PT, PT, PT, UP1, 0x40, 0x0 ;  /* 0x000000000000781c */ /* 0x000fe20003f0e818 */
[----:B------:R-:W-:Y:S01]  /*20fc0*/  UISETP.NE.AND UP1, UPT, UR23, URZ, UPT ;  /* 0x0000003f1700728c */ /* 0x000fe2000bf25270 */
[----:B------:R-:W-:Y:S02]  /*20fd0*/  FSEL R207, R87, -INF , !P3 ;  /* 0xff80000057cf7808 */ /* 0x000fe40005800000 */
        /* <DEDUP_REMOVED lines=128> */
.L_x_1295:
[----:B------:R-:W-:Y:S04]  /*217e0*/  MOV R4, c[0x0][0x32c] ;  /* 0x0000cb0000047a02 */ /* 0x000fe80000000f00 */
[----:B------:R-:W-:Y:S11]  /*217f0*/  ISETP.NE.AND P0, PT, R4, 0x1, PT ;  /* 0x000000010400780c */ /* 0x000ff60003f05270 */
[----:B------:R-:W-:Y:S02]  /*21800*/  @!UPT UIADD3 URZ, URZ, URZ, URZ ;  /* 0x0000003f3f3ff290 */ /* 0x000fe4000fffe03f */
[----:B------:R-:W-:Y:S05]  /*21810*/  @P0 IMAD.HI.U32 R4, R3, c[0x0][0x330], RZ ;  /* 0x0000cc0003040a27 */ /* 0x000fea00078e00ff */
[----:B------:R-:W-:Y:S02]  /*21820*/  @P0 SHF.R.U32.HI R3, RZ, c[0x0][0x334], R4 ;  /* 0x0000cd00ff030a19 */ /* 0x000fe40000011604 */
.L_x_1296:
[----:B------:R-:W-:Y:S05]  /*21830*/  BSYNC B0 ;  /* 0x0000000000007941 */ /* 0x000fea0003800000 */
.L_x_1294:
[----:B------:R-:W-:Y:S05]  /*21840*/  IMAD R3, R3, c[0x0][0x32c], R173 ;  /* 0x0000cb0003037a24 */ /* 0x000fea00078e02ad */
[----:B------:R-:W-:Y:S02]  /*21850*/  IADD3 R4, R3, c[0x0][0x32c], RZ ;  /* 0x0000cb0003047a10 */ /* 0x000fe40007ffe0ff */
[----:B------:R-:W-:Y:S02]  /*21860*/  IMNMX R0, R0, R3, !PT ;  /* 0x0000000300007217 */ /* 0x000fe40007800200 */
[----:B------:R-:W-:Y:S02]  /*21870*/  IMNMX R2, R2, R4, PT ;  /* 0x0000000402027217 */ /* 0x000fe40003800200 */
.L_x_1293:
        /* <DEDUP_REMOVED lines=25> */
[----:B------:R-:W-:Y:S01]  /*21a10*/  UISETP.NE.AND UP5, UPT, UR35, URZ, UPT ;  /* 0x0000003f2300728c */ /* 0x000fe2000bfa5270 */
[----:B------:R-:W-:Y:S01]  /*21a20*/  PLOP3.LUT P1, PT, PT, PT, UP1, 0x40, 0x0 ;  /* 0x000000000000781c */ /* 0x000fe20003f2e818 */
[----:B------:R-:W-:Y:S01]  /*21a30*/  UISETP.NE.AND UP1, UPT, UR28, URZ, UPT ;  /* 0x0000003f1c00728c */ /* 0x000fe2000bf25270 */
        /* <DEDUP_REMOVED lines=46> */
[----:B------:R-:W-:Y:S02]  /*21d20*/  FMNMX.FTZ R130, R204, R130, !PT ;  /* 0x00000082cc827209 */ /* 0x000fe40007810000 */
        /* <DEDUP_REMOVED lines=95> */
[----:B------:R-:W-:Y:S01]  /*22320*/  FMNMX.FTZ R4, R56, R4, !PT ;  /* 0x0000000438047209 */ /* 0x000fe20007810000 */
[----:B------:R-:W-:Y:S01]  /*22330*/  UISETP.NE.AND UP0, UPT, UR33, URZ, UPT ;  /* 0x0000003f2100728c */ /* 0x000fe2000bf05270 */
        /* <DEDUP_REMOVED lines=9> */
[----:B------:R-:W-:Y:S02]  /*223d0*/  FMNMX.FTZ R128, R214, R3, !PT ;  /* 0x00000003d6807209 */ /* 0x000fe40007810000 */
[----:B------:R-:W-:Y:S01]  /*223e0*/  FMNMX.FTZ R3, R61, R4, !PT ;  /* 0x000000043d037209 */ /* 0x000fe20007810000 */
[--C-:B------:R-:W-:Y:S01]  /*223f0*/  FFMA.FTZ R4, R174, c[0x0][0x2d0], -R43.reuse ;  /* 0x0000b400ae047a23 */ /* 0x100fe2000001082b */
[----:B------:R-:W-:Y:S01]  /*22400*/  ISETP.LT.OR P0, PT, R2, 0x41, P0 ;  /* 0x000000410200780c */ /* 0x000fe20000701670 */
[----:B------:R-:W1:Y:S01]  /*22410*/  SHFL.BFLY PT, R5, R128, 0x2, 0x1f ;  /* 0x0c401f0080057f89 */ /* 0x000e6200000e0000 */
[----:B------:R-:W-:Y:S01]  /*22420*/  FMNMX.FTZ R3, R70, R3, !PT ;  /* 0x0000000346037209 */ /* 0x000fe20007810000 */
[----:B------:R3:W-:Y:S01]  /*22430*/  MUFU.EX2 R28, R4 ;  /* 0x00000004001c7308 */ /* 0x0007e20000000800 */
[----:B--2---:R-:W-:Y:S02]  /*22440*/  FMNMX.FTZ R129, R129, R6, !PT ;  /* 0x0000000681817209 */ /* 0x004fe40007810000 */
[----:B------:R-:W-:Y:S02]  /*22450*/  FMNMX.FTZ R3, R71, R3, !PT ;  /* 0x0000000347037209 */ /* 0x000fe40007810000 */
[----:B------:R-:W-:Y:S01]  /*22460*/  FSEL R135, R74, -INF , !P0 ;  /* 0xff8000004a877808 */ /* 0x000fe20004000000 */
[----:B------:R-:W2:Y:S01]  /*22470*/  SHFL.BFLY PT, R6, R129, 0x1, 0x1f ;  /* 0x0c201f0081067f89 */ /* 0x000ea200000e0000 */
[----:B------:R-:W-:Y:S02]  /*22480*/  FMNMX.FTZ R3, R72, R3, !PT ;  /* 0x0000000348037209 */ /* 0x000fe40007810000 */
[----:B------:R-:W-:Y:S02]  /*22490*/  PLOP3.LUT P3, PT, PT, PT, UP6, 0x40, 0x0 ;  /* 0x000000000000781c */ /* 0x000fe40003f6e868 */
[----:B------:R-:W-:Y:S02]  /*224a0*/  FMNMX.FTZ R3, R73, R3, !PT ;  /* 0x0000000349037209 */ /* 0x000fe40007810000 */
[----:B------:R-:W-:Y:S02]  /*224b0*/  PLOP3.LUT P0, PT, PT, PT, UP4, 0x40, 0x0 ;  /* 0x000000000000781c */ /* 0x000fe40003f0e848 */
[----:B------:R-:W-:Y:S02]  /*224c0*/  FMNMX.FTZ R3, R87, R3, !PT ;  /* 0x0000000357037209 */ /* 0x000fe40007810000 */
[C---:B------:R-:W-:Y:S02]  /*224d0*/  ISETP.GT.AND P3, PT, R0.reuse, 0x41, P3 ;  /* 0x000000410000780c */ /* 0x040fe40001f64270 */
[----:B------:R-:W-:Y:S02]  /*224e0*/  FMNMX.FTZ R3, R89, R3, !PT ;  /* 0x0000000359037209 */ /* 0x000fe40007810000 */
[----:B------:R-:W-:Y:S02]  /*224f0*/  ISETP.GT.AND P0, PT, R0, 0x49, P0 ;  /* 0x000000490000780c */ /* 0x000fe40000704270 */
[----:B------:R-:W-:Y:S01]  /*22500*/  PLOP3.LUT P1, PT, PT, PT, UP5, 0x40, 0x0 ;  /* 0x000000000000781c */ /* 0x000fe20003f2e858 */
[--C-:B---3--:R-:W-:Y:S01]  /*22510*/  FFMA.FTZ R4, R175, c[0x0][0x2d0], -R43.reuse ;  /* 0x0000b400af047a23 */ /* 0x108fe2000001082b */
[C---:B------:R-:W-:Y:S02]  /*22520*/  ISETP.LT.OR P3, PT, R2.reuse, 0x42, P3 ;  /* 0x000000420200780c */ /* 0x040fe40001f61670 */
[----:B------:R-:W-:Y:S01]  /*22530*/  ISETP.LT.OR P0, PT, R2, 0x4a, P0 ;  /* 0x0000004a0200780c */ /* 0x000fe20000701670 */
[----:B------:R3:W-:Y:S01]  /*22540*/  MUFU.EX2 R242, R4 ;  /* 0x0000000400f27308 */ /* 0x0007e20000000800 */
[----:B------:R-:W-:Y:S02]  /*22550*/  ISETP.GT.AND P1, PT, R0, 0x48, P1 ;  /* 0x000000480000780c */ /* 0x000fe40000f24270 */
[----:B------:R-:W-:Y:S02]  /*22560*/  FSEL R173, R79, -INF , !P0 ;  /* 0xff8000004fad7808 */ /* 0x000fe40004000000 */
[----:B------:R-:W-:Y:S02]  /*22570*/  ISETP.LT.OR P1, PT, R2, 0x49, P1 ;  /* 0x000000490200780c */ /* 0x000fe40000f21670 */
[----:B------:R-:W-:Y:S02]  /*22580*/  FSEL R93, R75, -INF , !P3 ;  /* 0xff8000004b5d7808 */ /* 0x000fe40005800000 */
[----:B------:R-:W-:Y:S02]  /*22590*/  PLOP3.LUT P3, PT, PT, PT, UP2, 0x40, 0x0 ;  /* 0x000000000000781c */ /* 0x000fe40003f6e828 */
[----:B------:R-:W-:Y:S02]  /*225a0*/  PLOP3.LUT P0, PT, PT, PT, UP3, 0x40, 0x0 ;  /* 0x000000000000781c */ /* 0x000fe40003f0e838 */
[----:B-1----:R-:W-:Y:S02]  /*225b0*/  FMNMX.FTZ R128, R128, R5, !PT ;  /* 0x0000000580807209 */ /* 0x002fe40007810000 */
[----:B--2---:R-:W-:Y:S02]  /*225c0*/  FMNMX.FTZ R129, R129, R6, !PT ;  /* 0x0000000681817209 */ /* 0x004fe40007810000 */
[----:B------:R-:W-:Y:S01]  /*225d0*/  FSEL R172, R78, -INF , !P1 ;  /* 0xff8000004eac7808 */ /* 0x000fe20004800000 */
[----:B------:R-:W1:Y:S01]  /*225e0*/  SHFL.BFLY PT, R5, R128, 0x1, 0x1f ;  /* 0x0c201f0080057f89 */ /* 0x000e6200000e0000 */
[C---:B------:R-:W-:Y:S01]  /*225f0*/  ISETP.GT.AND P4, PT, R0.reuse, 0x50, P0 ;  /* 0x000000500000780c */ /* 0x040fe20000784270 */
[C---:B------:R-:W-:Y:S01]  /*22600*/  FMUL.FTZ R64, R129.reuse, c[0x0][0x2d0] ;  /* 0x0000b40081407a20 */ /* 0x040fe20000410000 */
[----:B------:R-:W-:Y:S02]  /*22610*/  ISETP.GT.AND P0, PT, R0, 0x51, P3 ;  /* 0x000000510000780c */ /* 0x000fe40001f04270 */
[----:B------:R-:W-:Y:S01]  /*22620*/  FSETP.NEU.FTZ.AND P1, PT, R129, -INF , PT ;  /* 0xff8000008100780b */ /* 0x000fe20003f3d000 */
[--C-:B---3--:R-:W-:Y:S01]  /*22630*/  FFMA.FTZ R4, R176, c[0x0][0x2d0], -R43.reuse ;  /* 0x0000b400b0047a23 */ /* 0x108fe2000001082b */
[----:B------:R-:W-:Y:S02]  /*22640*/  ISETP.LT.OR P3, PT, R2, 0x51, P4 ;  /* 0x000000510200780c */ /* 0x000fe40002761670 */
[----:B------:R-:W-:Y:S01]  /*22650*/  FSEL R64, R64, RZ, P1 ;  /* 0x000000ff40407208 */ /* 0x000fe20000800000 */
[----:B------:R2:W-:Y:S01]  /*22660*/  MUFU.EX2 R239, R4 ;  /* 0x0000000400ef7308 */ /* 0x0005e20000000800 */
[----:B------:R-:W-:Y:S02]  /*22670*/  ISETP.LT.OR P0, PT, R2, 0x52, P0 ;  /* 0x000000520200780c */ /* 0x000fe40000701670 */
[----:B------:R-:W-:Y:S02]  /*22680*/  FSEL R174, R90, -INF , !P3 ;  /* 0xff8000005aae7808 */ /* 0x000fe40005800000 */
[----:B------:R-:W-:Y:S02]  /*22690*/  FSEL R175, R91, -INF , !P0 ;  /* 0xff8000005baf7808 */ /* 0x000fe40004000000 */
[----:B------:R-:W-:Y:S02]  /*226a0*/  PLOP3.LUT P3, PT, PT, PT, UP1, 0x40, 0x0 ;  /* 0x000000000000781c */ /* 0x000fe40003f6e818 */
[----:B------:R-:W-:Y:S01]  /*226b0*/  PLOP3.LUT P0, PT, PT, PT, UP0, 0x40, 0x0 ;  /* 0x000000000000781c */ /* 0x000fe20003f0e808 */
[----:B------:R-:W-:Y:S01]  /*226c0*/  UISETP.GT.AND UP0, UPT, UR19, UR18, UPT ;  /* 0x000000121300728c */ /* 0x000fe2000bf04270 */
[C---:B------:R-:W-:Y:S01]  /*226d0*/  ISETP.GT.AND P3, PT, R0.reuse, 0x58, P3 ;  /* 0x000000580000780c */ /* 0x040fe20001f64270 */
[----:B------:R-:W-:Y:S01]  /*226e0*/  UIADD3 UR19, UR19, -0x1, URZ ;  /* 0xffffffff13137890 */ /* 0x000fe2000fffe03f */
[----:B------:R-:W-:Y:S02]  /*226f0*/  ISETP.GT.AND P0, PT, R0, 0x59, P0 ;  /* 0x000000590000780c */ /* 0x000fe40000704270 */
[----:B-1----:R-:W-:Y:S02]  /*22700*/  FMNMX.FTZ R128, R128, R5, !PT ;  /* 0x0000000580807209 */ /* 0x002fe40007810000 */
[C---:B------:R-:W-:Y:S02]  /*22710*/  ISETP.LT.OR P0, PT, R2.reuse, 0x5a, P0 ;  /* 0x0000005a0200780c */ /* 0x040fe40000701670 */
[----:B------:R-:W-:Y:S01]  /*22720*/  ISETP.LT.OR P3, PT, R2, 0x59, P3 ;  /* 0x000000590200780c */ /* 0x000fe20001f61670 */
[----:B------:R-:W-:Y:S01]  /*22730*/  FMUL.FTZ R65, R128, c[0x0][0x2d0] ;  /* 0x0000b40080417a20 */ /* 0x000fe20000410000 */
[----:B------:R-:W-:Y:S01]  /*22740*/  FSEL R42, R95, -INF , !P0 ;  /* 0xff8000005f2a7808 */ /* 0x000fe20004000000 */
[--C-:B------:R-:W-:Y:S01]  /*22750*/  FFMA.FTZ R2, R18, c[0x0][0x2d0], -R64.reuse ;  /* 0x0000b40012027a23 */ /* 0x100fe20000010840 */
[----:B------:R-:W-:Y:S02]  /*22760*/  FSETP.NEU.FTZ.AND P0, PT, R128, -INF , PT ;  /* 0xff8000008000780b */ /* 0x000fe40003f1d000 */
[----:B--2---:R-:W-:Y:S01]  /*22770*/  FMNMX.FTZ R4, R92, R3, !PT ;  /* 0x000000035c047209 */ /* 0x004fe20007810000 */
[----:B------:R-:W-:Y:S01]  /*22780*/  MUFU.EX2 R88, R2 ;  /* 0x0000000200587308 */ /* 0x000fe20000000800 */
[--C-:B------:R-:W-:Y:S01]  /*22790*/  FFMA.FTZ R3, R17, c[0x0][0x2d0], -R43.reuse ;  /* 0x0000b40011037a23 */ /* 0x100fe2000001082b */
[----:B------:R-:W-:Y:S02]  /*227a0*/  FSEL R65, R65, RZ, P0 ;  /* 0x000000ff41417208 */ /* 0x000fe40000000000 */
[----:B------:R-:W-:Y:S02]  /*227b0*/  FMNMX.FTZ R4, R86, R4, !PT ;  /* 0x0000000456047209 */ /* 0x000fe40007810000 */
[----:B------:R-:W-:Y:S04]  /*227c0*/  FSEL R94, R94, -INF , !P3 ;  /* 0xff8000005e5e7808 */ /* 0x000fe80005800000 */
[----:B------:R1:W2:Y:S02]  /*227d0*/  MUFU.EX2 R76, R3 ;  /* 0x00000003004c7308 */ /* 0x0002a40000000800 */
[----:B-1----:R-:W-:Y:S01]  /*227e0*/  FMNMX.FTZ R3, R135, R4, !PT ;  /* 0x0000000487037209 */ /* 0x002fe20007810000 */
[--C-:B------:R-:W-:Y:S01]  /*227f0*/  FFMA.FTZ R4, R16, c[0x0][0x2d0], -R64.reuse ;  /* 0x0000b40010047a23 */ /* 0x100fe20000010840 */
[----:B--2---:R-:W-:Y:S01]  /*22800*/  F2FP.BF16.PACK_AB R46, R76, R239 ;  /* 0x000000ef4c2e723e */ /* 0x004fe200000010ff */
[----:B------:R-:W-:Y:S01]  /*22810*/  FFMA.FTZ R16, R178, c[0x0][0x2d0], -R43 ;  /* 0x0000b400b2107a23 */ /* 0x000fe2000001082b */
[----:B------:R-:W-:Y:S04]  /*22820*/  FMNMX.FTZ R3, R93, R3, !PT ;  /* 0x000000035d037209 */ /* 0x000fe80007810000 */
[----:B------:R1:W-:Y:S01]  /*22830*/  MUFU.EX2 R240, R4 ;  /* 0x0000000400f07308 */ /* 0x0003e20000000800 */
[----:B------:R-:W-:Y:S02]  /*22840*/  MOV R178, R239 ;  /* 0x000000ef00b27202 */ /* 0x000fe40000000f00 */
[----:B------:R-:W-:Y:S04]  /*22850*/  FMNMX.FTZ R3, R172, R3, !PT ;  /* 0x00000003ac037209 */ /* 0x000fe80007810000 */
[----:B------:R-:W-:Y:S03]  /*22860*/  FMNMX.FTZ R3, R173, R3, !PT ;  /* 0x00000003ad037209 */ /* 0x000fe60007810000 */
[----:B------:R-:W-:Y:S01]  /*22870*/  MUFU.EX2 R62, R16 ;  /* 0x00000010003e7308 */ /* 0x000fe20000000800 */
[----:B------:R-:W-:Y:S01]  /*22880*/  FMNMX.FTZ R0, R174, R3, !PT ;  /* 0x00000003ae007209 */ /* 0x000fe20007810000 */
[--C-:B------:R-:W-:Y:S03]  /*22890*/  FFMA.FTZ R3, R19, c[0x0][0x2d0], -R64.reuse ;  /* 0x0000b40013037a23 */ /* 0x100fe60000010840 */
[----:B------:R-:W-:Y:S04]  /*228a0*/  FMNMX.FTZ R0, R175, R0, !PT ;  /* 0x00000000af007209 */ /* 0x000fe80007810000 */
[----:B------:R-:W-:Y:S01]  /*228b0*/  FMNMX.FTZ R0, R94, R0, !PT ;  /* 0x000000005e007209 */ /* 0x000fe20007810000 */
[----:B------:R2:W3:Y:S03]  /*228c0*/  MUFU.EX2 R55, R3 ;  /* 0x0000000300377308 */ /* 0x0004e60000000800 */
[----:B------:R-:W-:Y:S01]  /*228d0*/  FMNMX.FTZ R0, R42, R0, !PT ;  /* 0x000000002a007209 */ /* 0x000fe20007810000 */
[--C-:B-1----:R-:W-:Y:S04]  /*228e0*/  FFMA.FTZ R4, R7, c[0x0][0x2d0], -R64.reuse ;  /* 0x0000b40007047a23 */ /* 0x102fe80000010840 */
[----:B------:R-:W1:Y:S02]  /*228f0*/  SHFL.BFLY PT, R2, R0, 0x2, 0x1f ;  /* 0x0c401f0000027f89 */ /* 0x000e6400000e0000 */
[----:B------:R4:W5:Y:S01]  /*22900*/  MUFU.EX2 R241, R4 ;  /* 0x0000000400f17308 */ /* 0x0009620000000800 */
[--C-:B--2---:R-:W-:Y:S01]  /*22910*/  FFMA.FTZ R3, R8, c[0x0][0x2d0], -R65.reuse ;  /* 0x0000b40008037a23 */ /* 0x104fe20000010841 */
[----:B---3--:R-:W-:Y:S01]  /*22920*/  F2FP.BF16.PACK_AB R47, R55, R88 ;  /* 0x00000058372f723e */ /* 0x008fe200000010ff */
[--C-:B------:R-:W-:Y:S07]  /*22930*/  FFMA.FTZ R8, R32, c[0x0][0x2d0], -R64.reuse ;  /* 0x0000b40020087a23 */ /* 0x100fee0000010840 */
[----:B------:R2:W-:Y:S01]  /*22940*/  MUFU.EX2 R24, R3 ;  /* 0x0000000300187308 */ /* 0x0005e20000000800 */
[----:B------:R-:W-:Y:S01]  /*22950*/  LDSM.16.MT88.4 R32, [R220+0x100] ;  /* 0x00010000dc20783b */ /* 0x000fe20000004200 */
[--C-:B----4-:R-:W-:Y:S01]  /*22960*/  FFMA.FTZ R4, R13, c[0x0][0x2d0], -R65.reuse ;  /* 0x0000b4000d047a23 */ /* 0x110fe20000010841 */
[----:B-----5:R-:W-:Y:S07]  /*22970*/  F2FP.BF16.PACK_AB R45, R241, R240 ;  /* 0x000000f0f12d723e */ /* 0x020fee00000010ff */
[----:B------:R-:W-:Y:S10]  /*22980*/  MUFU.EX2 R244, R4 ;  /* 0x0000000400f47308 */ /* 0x000ff40000000800 */
[----:B------:R-:W-:Y:S01]  /*22990*/  MUFU.EX2 R59, R8 ;  /* 0x00000008003b7308 */ /* 0x000fe20000000800 */
[--C-:B--2---:R-:W-:Y:S09]  /*229a0*/  FFMA.FTZ R3, R9, c[0x0][0x2d0], -R65.reuse ;  /* 0x0000b40009037a23 */ /* 0x104ff20000010841 */
[----:B------:R2:W-:Y:S02]  /*229b0*/  MUFU.EX2 R25, R3 ;  /* 0x0000000300197308 */ /* 0x0005e40000000800 */
[----:B--2---:R-:W-:Y:S02]  /*229c0*/  FFMA.FTZ R3, R12, c[0x0][0x2d0], -R65 ;  /* 0x0000b4000c037a23 */ /* 0x004fe40000010841 */
[----:B------:R-:W-:Y:S06]  /*229d0*/  FFMA.FTZ R12, R48, c[0x0][0x2d0], -R64 ;  /* 0x0000b400300c7a23 */ /* 0x000fec0000010840 */
[----:B------:R1:W2:Y:S02]  /*229e0*/  MUFU.EX2 R77, R3 ;  /* 0x00000003004d7308 */ /* 0x0002a40000000800 */
[----:B-1----:R-:W-:Y:S01]  /*229f0*/  FMNMX.FTZ R3, R0, R2, !PT ;  /* 0x0000000200037209 */ /* 0x002fe20007810000 */
[----:B------:R-:W-:Y:S01]  /*22a00*/  FFMA.FTZ R2, R20, c[0x0][0x2d0], -R43 ;  /* 0x0000b40014027a23 */ /* 0x000fe2000001082b */
[----:B------:R-:W-:Y:S01]  /*22a10*/  FSEL R0, R130, RZ, P2 ;  /* 0x000000ff82007208 */ /* 0x000fe20001000000 */
[----:B------:R-:W-:Y:S01]  /*22a20*/  LDSM.16.MT88.4 R20, [R217+0x100] ;  /* 0x00010000d914783b */ /* 0x000fe20000004200 */
[----:B--2---:R-:W-:Y:S04]  /*22a30*/  F2FP.BF16.PACK_AB R38, R244, R77 ;  /* 0x0000004df426723e */ /* 0x004fe800000010ff */
        /* <DEDUP_REMOVED lines=11> */
[C---:B------:R-:W-:Y:S01]  /*22af0*/  FSETP.NEU.FTZ.AND P0, PT, R3.reuse, -INF , PT ;  /* 0xff8000000300780b */ /* 0x040fe20003f1d000 */
[----:B------:R-:W1:Y:S01]  /*22b00*/  MUFU.EX2 R40, R2 ;  /* 0x0000000200287308 */ /* 0x000e620000000800 */
[----:B------:R-:W-:Y:S02]  /*22b10*/  FMUL.FTZ R66, R3, c[0x0][0x2d0] ;  /* 0x0000b40003427a20 */ /* 0x000fe40000410000 */
[----:B------:R-:W-:Y:S02]  /*22b20*/  FADD.FTZ R0, -R0, R133 ;  /* 0x0000008500007221 */ /* 0x000fe40000010100 */
[C---:B------:R-:W-:Y:S01]  /*22b30*/  FMUL.FTZ R5, R41.reuse, R137 ;  /* 0x0000008929057220 */ /* 0x040fe20000410000 */
[----:B------:R-:W-:Y:S01]  /*22b40*/  FSEL R66, R66, RZ, P0 ;  /* 0x000000ff42427208 */ /* 0x000fe20000000000 */
[----:B------:R-:W-:Y:S02]  /*22b50*/  FMUL.FTZ R0, R0, c[0x0][0x2d0] ;  /* 0x0000b40000007a20 */ /* 0x000fe40000410000 */
[C---:B------:R-:W-:Y:S01]  /*22b60*/  FMUL.FTZ R17, R41.reuse, R149 ;  /* 0x0000009529117220 */ /* 0x040fe20000410000 */
[----:B------:R-:W-:Y:S01]  /*22b70*/  MUFU.EX2 R137, R12 ;  /* 0x0000000c00897308 */ /* 0x000fe20000000800 */
[C---:B------:R-:W-:Y:S02]  /*22b80*/  FMUL.FTZ R104, R41.reuse, R104 ;  /* 0x0000006829687220 */ /* 0x040fe40000410000 */
[C---:B------:R-:W-:Y:S02]  /*22b90*/  FMUL.FTZ R105, R41.reuse, R105 ;  /* 0x0000006929697220 */ /* 0x040fe40000410000 */
[C---:B------:R-:W-:Y:S02]  /*22ba0*/  FMUL.FTZ R112, R41.reuse, R112 ;  /* 0x0000007029707220 */ /* 0x040fe40000410000 */
[C---:B------:R-:W-:Y:S02]  /*22bb0*/  FMUL.FTZ R113, R41.reuse, R113 ;  /* 0x0000007129717220 */ /* 0x040fe40000410000 */
[C---:B------:R-:W-:Y:S01]  /*22bc0*/  FMUL.FTZ R100, R41.reuse, R100 ;  /* 0x0000006429647220 */ /* 0x040fe20000410000 */
[----:B------:R2:W3:Y:S01]  /*22bd0*/  MUFU.EX2 R2, R0 ;  /* 0x0000000000027308 */ /* 0x0004e20000000800 */
[----:B------:R-:W-:Y:S02]  /*22be0*/  FFMA.FTZ R4, R14, c[0x0][0x2d0], -R66 ;  /* 0x0000b4000e047a23 */ /* 0x000fe40000010842 */
[----:B------:R-:W-:Y:S02]  /*22bf0*/  FMUL.FTZ R101, R41, R101 ;  /* 0x0000006529657220 */ /* 0x000fe40000410000 */
[C---:B-1----:R-:W-:Y:S02]  /*22c00*/  FMUL.FTZ R18, R40.reuse, R150 ;  /* 0x0000009628127220 */ /* 0x042fe40000410000 */
[C---:B------:R-:W-:Y:S02]  /*22c10*/  FMUL.FTZ R19, R40.reuse, R151 ;  /* 0x0000009728137220 */ /* 0x040fe40000410000 */
[----:B------:R-:W-:Y:S01]  /*22c20*/  LDSM.16.MT88.4 R148, [R217+0x2900] ;  /* 0x00290000d994783b */ /* 0x000fe20000004200 */
[----:B------:R1:W-:Y:S01]  /*22c30*/  MUFU.EX2 R132, R4 ;  /* 0x0000000400847308 */ /* 0x0003e20000000800 */
[C---:B------:R-:W-:Y:S02]  /*22c40*/  FMUL.FTZ R6, R40.reuse, R138 ;  /* 0x0000008a28067220 */ /* 0x040fe40000410000 */
[C---:B------:R-:W-:Y:S01]  /*22c50*/  FMUL.FTZ R7, R40.reuse, R139 ;  /* 0x0000008b28077220 */ /* 0x040fe20000410000 */
[----:B------:R-:W-:Y:S01]  /*22c60*/  MOV R139, R24 ;  /* 0x00000018008b7202 */ /* 0x000fe20000000f00 */
[----:B------:R-:W-:Y:S02]  /*22c70*/  FFMA.FTZ R24, R49, c[0x0][0x2d0], -R64 ;  /* 0x0000b40031187a23 */ /* 0x000fe40000010840 */
[----:B------:R-:W4:Y:S01]  /*22c80*/  LDSM.16.MT88.4 R48, [R218+0x100] ;  /* 0x00010000da30783b */ /* 0x000f220000004200 */
[----:B------:R-:W-:Y:S02]  /*22c90*/  IMAD.MOV.U32 R138, RZ, RZ, R240 ;  /* 0x000000ffff8a7224 */ /* 0x000fe400078e00f0 */
[----:B------:R5:W-:Y:S01]  /*22ca0*/  MUFU.EX2 R31, R24 ;  /* 0x00000018001f7308 */ /* 0x000be20000000800 */
[C---:B------:R-:W-:Y:S02]  /*22cb0*/  FMUL.FTZ R102, R40.reuse, R102 ;  /* 0x0000006628667220 */ /* 0x040fe40000410000 */
[----:B------:R-:W-:Y:S02]  /*22cc0*/  FMUL.FTZ R103, R40, R103 ;  /* 0x0000006728677220 */ /* 0x000fe40000410000 */
[--C-:B--2---:R-:W-:Y:S02]  /*22cd0*/  FFMA.FTZ R0, R10, c[0x0][0x2d0], -R66.reuse ;  /* 0x0000b4000a007a23 */ /* 0x104fe40000010842 */
[----:B---3--:R-:W-:Y:S02]  /*22ce0*/  FMUL.FTZ R8, R2, R140 ;  /* 0x0000008c02087220 */ /* 0x008fe40000410000 */
[----:B------:R-:W-:Y:S01]  /*22cf0*/  FMUL.FTZ R106, R40, R106 ;  /* 0x0000006a286a7220 */ /* 0x000fe20000410000 */
[----:B------:R2:W-:Y:S01]  /*22d00*/  MUFU.EX2 R95, R0 ;  /* 0x00000000005f7308 */ /* 0x0005e20000000800 */
[C---:B------:R-:W-:Y:S02]  /*22d10*/  FMUL.FTZ R9, R2.reuse, R141 ;  /* 0x0000008d02097220 */ /* 0x040fe40000410000 */
[----:B------:R-:W-:Y:S02]  /*22d20*/  FMUL.FTZ R12, R2, R144 ;  /* 0x00000090020c7220 */ /* 0x000fe40000410000 */
[--C-:B-1----:R-:W-:Y:S02]  /*22d30*/  FFMA.FTZ R4, R15, c[0x0][0x2d0], -R66.reuse ;  /* 0x0000b4000f047a23 */ /* 0x102fe40000010842 */
[----:B------:R-:W-:Y:S02]  /*22d40*/  FMUL.FTZ R107, R40, R107 ;  /* 0x0000006b286b7220 */ /* 0x000fe40000410000 */
[C---:B------:R-:W-:Y:S01]  /*22d50*/  FMUL.FTZ R108, R2.reuse, R108 ;  /* 0x0000006c026c7220 */ /* 0x040fe20000410000 */
[----:B------:R1:W3:Y:S01]  /*22d60*/  MUFU.EX2 R133, R4 ;  /* 0x0000000400857308 */ /* 0x0002e20000000800 */
[C---:B------:R-:W-:Y:S01]  /*22d70*/  FMUL.FTZ R13, R2.reuse, R145 ;  /* 0x00000091020d7220 */ /* 0x040fe20000410000 */
[----:B------:R-:W-:Y:S01]  /*22d80*/  MOV R145, R77 ;  /* 0x0000004d00917202 */ /* 0x000fe20000000f00 */
[C---:B------:R-:W-:Y:S02]  /*22d90*/  FMUL.FTZ R29, R2.reuse, R161 ;  /* 0x000000a1021d7220 */ /* 0x040fe40000410000 */
[C---:B-----5:R-:W-:Y:S02]  /*22da0*/  FMUL.FTZ R24, R2.reuse, R156 ;  /* 0x0000009c02187220 */ /* 0x060fe40000410000 */
[----:B------:R-:W-:Y:S02]  /*22db0*/  FMUL.FTZ R109, R2, R109 ;  /* 0x0000006d026d7220 */ /* 0x000fe40000410000 */
[C---:B------:R-:W-:Y:S02]  /*22dc0*/  FMUL.FTZ R114, R40.reuse, R114 ;  /* 0x0000007228727220 */ /* 0x040fe40000410000 */
[C---:B------:R-:W-:Y:S02]  /*22dd0*/  FMUL.FTZ R115, R40.reuse, R115 ;  /* 0x0000007328737220 */ /* 0x040fe40000410000 */
[----:B------:R-:W-:Y:S02]  /*22de0*/  FMUL.FTZ R116, R41, R116 ;  /* 0x0000007429747220 */ /* 0x000fe40000410000 */
[----:B--2---:R-:W-:Y:S02]  /*22df0*/  FFMA.FTZ R0, R11, c[0x0][0x2d0], -R66 ;  /* 0x0000b4000b007a23 */ /* 0x004fe40000010842 */
[----:B------:R-:W-:Y:S02]  /*22e00*/  IMAD.MOV.U32 R144, RZ, RZ, R88 ;  /* 0x000000ffff907224 */ /* 0x000fe400078e0058 */
[----:B------:R2:W5:Y:S01]  /*22e10*/  MUFU.EX2 R131, R0 ;  /* 0x0000000000837308 */ /* 0x0005620000000800 */
[----:B------:R-:W-:Y:S02]  /*22e20*/  FMUL.FTZ R117, R41, R117 ;  /* 0x0000007529757220 */ /* 0x000fe40000410000 */
[----:B------:R-:W-:Y:S02]  /*22e30*/  FMUL.FTZ R118, R40, R118 ;  /* 0x0000007628767220 */ /* 0x000fe40000410000 */
[----:B-1----:R-:W-:Y:S01]  /*22e40*/  FFMA.FTZ R4, R177, c[0x0][0x2d0], -R43 ;  /* 0x0000b400b1047a23 */ /* 0x002fe2000001082b */
[----:B---3--:R-:W-:Y:S01]  /*22e50*/  F2FP.BF16.PACK_AB R39, R133, R132 ;  /* 0x000000848527723e */ /* 0x008fe200000010ff */
[----:B------:R-:W-:Y:S02]  /*22e60*/  IMAD.MOV.U32 R177, RZ, RZ, R25 ;  /* 0x000000ffffb17224 */ /* 0x000fe400078e0019 */
[----:B------:R-:W-:Y:S01]  /*22e70*/  FMUL.FTZ R25, R2, R157 ;  /* 0x0000009d02197220 */ /* 0x000fe20000410000 */
[----:B------:R1:W3:Y:S01]  /*22e80*/  MUFU.EX2 R58, R4 ;  /* 0x00000004003a7308 */ /* 0x0002e20000000800 */
[----:B------:R-:W-:Y:S01]  /*22e90*/  FMUL.FTZ R119, R40, R119 ;  /* 0x0000007728777220 */ /* 0x000fe20000410000 */
[----:B------:R-:W-:Y:S01]  /*22ea0*/  F2FP.BF16.PACK_AB R36, R177, R139 ;  /* 0x0000008bb124723e */ /* 0x000fe200000010ff */
[C---:B------:R-:W-:Y:S02]  /*22eb0*/  FMUL.FTZ R120, R2.reuse, R120 ;  /* 0x0000007802787220 */ /* 0x040fe40000410000 */
[C---:B------:R-:W-:Y:S02]  /*22ec0*/  FMUL.FTZ R121, R2.reuse, R121 ;  /* 0x0000007902797220 */ /* 0x040fe40000410000 */
[C---:B------:R-:W-:Y:S02]  /*22ed0*/  FMUL.FTZ R124, R2.reuse, R124 ;  /* 0x0000007c027c7220 */ /* 0x040fe40000410000 */
[----:B------:R-:W-:Y:S02]  /*22ee0*/  FMUL.FTZ R125, R2, R125 ;  /* 0x0000007d027d7220 */ /* 0x000fe40000410000 */
[----:B------:R-:W-:Y:S02]  /*22ef0*/  IMAD.MOV.U32 R157, RZ, RZ, R59 ;  /* 0x000000ffff9d7224 */ /* 0x000fe400078e003b */
[----:B------:R-:W-:Y:S01]  /*22f00*/  IMAD.MOV.U32 R141, RZ, RZ, R242 ;  /* 0x000000ffff8d7224 */ /* 0x000fe200078e00f2 */
[----:B--2---:R-:W-:Y:S02]  /*22f10*/  FSEL R0, R3, RZ, P0 ;  /* 0x000000ff03007208 */ /* 0x004fe40000000000 */
[----:B-----5:R-:W-:Y:S02]  /*22f20*/  F2FP.BF16.PACK_AB R37, R131, R95 ;  /* 0x0000005f8325723e */ /* 0x020fe400000010ff */
[----:B------:R-:W-:Y:S01]  /*22f30*/  PLOP3.LUT P0, PT, PT, PT, UP0, 0x80, 0x0 ;  /* 0x000000000000781c */ /* 0x000fe20003f0f008 */
[----:B------:R-:W-:Y:S01]  /*22f40*/  FADD.FTZ R0, -R0, R134 ;  /* 0x0000008600007221 */ /* 0x000fe20000010100 */
[----:B------:R-:W-:Y:S01]  /*22f50*/  MOV R134, R28 ;  /* 0x0000001c00867202 */ /* 0x000fe20000000f00 */
[----:B------:R-:W-:Y:S02]  /*22f60*/  FFMA.FTZ R28, R68, c[0x0][0x2d0], -R64 ;  /* 0x0000b400441c7a23 */ /* 0x000fe40000010840 */
[----:B------:R-:W-:Y:S01]  /*22f70*/  FMUL.FTZ R0, R0, c[0x0][0x2d0] ;  /* 0x0000b40000007a20 */ /* 0x000fe20000410000 */
[----:B------:R-:W-:Y:S01]  /*22f80*/  F2FP.BF16.PACK_AB R44, R242, R134 ;  /* 0x00000086f22c723e */ /* 0x000fe200000010ff */
[----:B-1----:R-:W-:Y:S01]  /*22f90*/  FMUL.FTZ R4, R41, R136 ;  /* 0x0000008829047220 */ /* 0x002fe20000410000 */
[----:B------:R1:W-:Y:S01]  /*22fa0*/  MUFU.EX2 R140, R28 ;  /* 0x0000001c008c7308 */ /* 0x0003e20000000800 */
[----:B---3--:R-:W-:Y:S05]  /*22fb0*/  MOV R136, R58 ;  /* 0x0000003a00887202 */ /* 0x008fea0000000f00 */
[-C--:B------:R-:W-:Y:S04]  /*22fc0*/  HMMA.16816.F32.BF16 R4, R44, R20.reuse, R4 ;  /* 0x000000142c04723c */ /* 0x080fe80000041804 */
[----:B------:R-:W2:Y:S01]  /*22fd0*/  MUFU.EX2 R0, R0 ;  /* 0x0000000000007308 */ /* 0x000ea20000000800 */
[----:B-1----:R-:W-:Y:S02]  /*22fe0*/  FMUL.FTZ R28, R2, R160 ;  /* 0x000000a0021c7220 */ /* 0x002fe40000410000 */
[C---:B--2---:R-:W-:Y:S02]  /*22ff0*/  FMUL.FTZ R10, R0.reuse, R142 ;  /* 0x0000008e000a7220 */ /* 0x044fe40000410000 */
[C---:B------:R-:W-:Y:S03]  /*23000*/  FMUL.FTZ R11, R0.reuse, R143 ;  /* 0x0000008f000b7220 */ /* 0x040fe60000410000 */
[----:B------:R-:W-:Y:S01]  /*23010*/  MOV R143, R241 ;  /* 0x000000f1008f7202 */ /* 0x000fe20000000f00 */
[C---:B------:R-:W-:Y:S01]  /*23020*/  FMUL.FTZ R15, R0.reuse, R147 ;  /* 0x00000093000f7220 */ /* 0x040fe20000410000 */
[----:B------:R-:W-:Y:S01]  /*23030*/  MOV R147, R55 ;  /* 0x0000003700937202 */ /* 0x000fe20000000f00 */
[C---:B------:R-:W-:Y:S02]  /*23040*/  FMUL.FTZ R110, R0.reuse, R110 ;  /* 0x0000006e006e7220 */ /* 0x040fe40000410000 */
[C---:B------:R-:W-:Y:S01]  /*23050*/  FMUL.FTZ R111, R0.reuse, R111 ;  /* 0x0000006f006f7220 */ /* 0x040fe20000410000 */
[C---:B------:R-:W-:Y:S01]  /*23060*/  HMMA.16816.F32.BF16 R8, R36.reuse, R20, R8 ;  /* 0x000000142408723c */ /* 0x040fe20000041808 */
[C---:B------:R-:W-:Y:S02]  /*23070*/  FMUL.FTZ R14, R0.reuse, R146 ;  /* 0x00000092000e7220 */ /* 0x040fe40000410000 */
[C---:B------:R-:W-:Y:S01]  /*23080*/  FMUL.FTZ R26, R0.reuse, R158 ;  /* 0x0000009e001a7220 */ /* 0x040fe20000410000 */
[----:B------:R-:W-:Y:S01]  /*23090*/  MOV R158, R245 ;  /* 0x000000f5009e7202 */ /* 0x000fe20000000f00 */
[C---:B------:R-:W-:Y:S02]  /*230a0*/  FMUL.FTZ R27, R0.reuse, R159 ;  /* 0x0000009f001b7220 */ /* 0x040fe40000410000 */
[----:B------:R-:W-:Y:S01]  /*230b0*/  FFMA.FTZ R20, R179, c[0x0][0x2d0], -R43 ;  /* 0x0000b400b3147a23 */ /* 0x000fe2000001082b */
[-C--:B------:R-:W-:Y:S01]  /*230c0*/  HMMA.16816.F32.BF16 R12, R36, R22.reuse, R12 ;  /* 0x00000016240c723c */ /* 0x080fe2000004180c */
[C---:B------:R-:W-:Y:S02]  /*230d0*/  FMUL.FTZ R21, R41.reuse, R153 ;  /* 0x0000009929157220 */ /* 0x040fe40000410000 */
[----:B------:R1:W-:Y:S01]  /*230e0*/  MUFU.EX2 R176, R20 ;  /* 0x0000001400b07308 */ /* 0x0003e20000000800 */
[C---:B------:R-:W-:Y:S01]  /*230f0*/  FMUL.FTZ R30, R0.reuse, R162 ;  /* 0x000000a2001e7220 */ /* 0x040fe20000410000 */
[----:B------:R-:W-:Y:S01]  /*23100*/  MOV R153, R145 ;  /* 0x0000009100997202 */ /* 0x000fe20000000f00 */
[----:B------:R-:W-:Y:S02]  /*23110*/  IMAD.MOV.U32 R162, RZ, RZ, R31 ;  /* 0x000000ffffa27224 */ /* 0x000fe400078e001f */
[C---:B------:R-:W-:Y:S01]  /*23120*/  HMMA.16816.F32.BF16 R16, R44.reuse, R22, R16 ;  /* 0x000000162c10723c */ /* 0x040fe20000041810 */
[C---:B------:R-:W-:Y:S03]  /*23130*/  FMUL.FTZ R31, R0.reuse, R163 ;  /* 0x000000a3001f7220 */ /* 0x040fe60000410000 */
[C---:B------:R-:W-:Y:S01]  /*23140*/  FMUL.FTZ R122, R0.reuse, R122 ;  /* 0x0000007a007a7220 */ /* 0x040fe20000410000 */
[----:B------:R-:W-:Y:S01]  /*23150*/  MOV R163, R62 ;  /* 0x0000003e00a37202 */ /* 0x000fe20000000f00 */
[----:B------:R-:W-:Y:S02]  /*23160*/  FMUL.FTZ R123, R0, R123 ;  /* 0x0000007b007b7220 */ /* 0x000fe40000410000 */
[C---:B------:R-:W-:Y:S04]  /*23170*/  FMUL.FTZ R22, R40.reuse, R154 ;  /* 0x0000009a28167220 */ /* 0x040fe80000410000 */
[----:B------:R-:W-:Y:S01]  /*23180*/  FMUL.FTZ R23, R40, R155 ;  /* 0x0000009b28177220 */ /* 0x000fe20000410000 */
[----:B------:R-:W-:Y:S01]  /*23190*/  MOV R155, R178 ;  /* 0x000000b2009b7202 */ /* 0x000fe20000000f00 */
[C---:B------:R-:W-:Y:S02]  /*231a0*/  FMUL.FTZ R126, R0.reuse, R126 ;  /* 0x0000007e007e7220 */ /* 0x040fe40000410000 */
[----:B------:R-:W-:Y:S02]  /*231b0*/  FMUL.FTZ R127, R0, R127 ;  /* 0x0000007f007f7220 */ /* 0x000fe40000410000 */
[----:B------:R-:W-:Y:S02]  /*231c0*/  IMAD.MOV.U32 R159, RZ, RZ, R244 ;  /* 0x000000ffff9f7224 */ /* 0x000fe400078e00f4 */
[----:B-1----:R-:W-:Y:S02]  /*231d0*/  FMUL.FTZ R20, R41, R152 ;  /* 0x0000009829147220 */ /* 0x002fe40000410000 */
[----:B------:R-:W-:Y:S02]  /*231e0*/  IMAD.MOV.U32 R146, RZ, RZ, R76 ;  /* 0x000000ffff927224 */ /* 0x000fe400078e004c */
[----:B------:R-:W-:Y:S03]  /*231f0*/  IMAD.MOV.U32 R154, RZ, RZ, R144 ;  /* 0x000000ffff9a7224 */ /* 0x000fe600078e0090 */
[-C--:B------:R-:W-:Y:S01]  /*23200*/  HMMA.16816.F32.BF16 R20, R44, R32.reuse, R20 ;  /* 0x000000202c14723c */ /* 0x080fe20000041814 */
[----:B------:R-:W-:Y:S07]  /*23210*/  MOV R152, R146 ;  /* 0x0000009200987202 */ /* 0x000fee0000000f00 */
[C---:B------:R-:W-:Y:S07]  /*23220*/  HMMA.16816.F32.BF16 R24, R36.reuse, R32, R24 ;  /* 0x000000202418723c */ /* 0x040fee0000041818 */
[--C-:B------:R-:W-:Y:S01]  /*23230*/  FFMA.FTZ R32, R52, c[0x0][0x2d0], -R65.reuse ;  /* 0x0000b40034207a23 */ /* 0x100fe20000010841 */
[-C--:B------:R-:W-:Y:S01]  /*23240*/  HMMA.16816.F32.BF16 R28, R36, R34.reuse, R28 ;  /* 0x00000022241c723c */ /* 0x080fe2000004181c */
[----:B------:R-:W-:Y:S02]  /*23250*/  FMUL.FTZ R33, R2, R165 ;  /* 0x000000a502217220 */ /* 0x000fe40000410000 */
[----:B------:R1:W-:Y:S05]  /*23260*/  MUFU.EX2 R156, R32 ;  /* 0x00000020009c7308 */ /* 0x0003ea0000000800 */
[C---:B------:R-:W-:Y:S07]  /*23270*/  HMMA.16816.F32.BF16 R100, R44.reuse, R34, R100 ;  /* 0x000000222c64723c */ /* 0x040fee0000041864 */
[C---:B------:R-:W-:Y:S01]  /*23280*/  FMUL.FTZ R34, R0.reuse, R166 ;  /* 0x000000a600227220 */ /* 0x040fe20000410000 */
[-C--:B----4-:R-:W-:Y:S01]  /*23290*/  HMMA.16816.F32.BF16 R104, R44, R48.reuse, R104 ;  /* 0x000000302c68723c */ /* 0x090fe20000041868 */
[----:B------:R-:W-:Y:S07]  /*232a0*/  FMUL.FTZ R35, R0, R167 ;  /* 0x000000a700237220 */ /* 0x000fee0000410000 */
[C---:B------:R-:W-:Y:S01]  /*232b0*/  HMMA.16816.F32.BF16 R108, R36.reuse, R48, R108 ;  /* 0x00000030246c723c */ /* 0x040fe2000004186c */
[----:B-1----:R-:W-:Y:S06]  /*232c0*/  FFMA.FTZ R32, R53, c[0x0][0x2d0], -R65 ;  /* 0x0000b40035207a23 */ /* 0x002fec0000010841 */
[----:B------:R-:W-:Y:S01]  /*232d0*/  FFMA.FTZ R48, R180, c[0x0][0x2d0], -R43 ;  /* 0x0000b400b4307a23 */ /* 0x000fe2000001082b */
[----:B------:R1:W-:Y:S10]  /*232e0*/  MUFU.EX2 R161, R32 ;  /* 0x0000002000a17308 */ /* 0x0003f40000000800 */
[----:B------:R2:W-:Y:S01]  /*232f0*/  MUFU.EX2 R142, R48 ;  /* 0x00000030008e7308 */ /* 0x0005e20000000800 */
[--C-:B-1----:R-:W-:Y:S02]  /*23300*/  FFMA.FTZ R32, R54, c[0x0][0x2d0], -R65.reuse ;  /* 0x0000b40036207a23 */ /* 0x102fe40000010841 */
[----:B------:R-:W1:Y:S07]  /*23310*/  LDSM.16.MT88.4 R52, [R219+0x100] ;  /* 0x00010000db34783b */ /* 0x000e6e0000004200 */
[----:B------:R3:W-:Y:S01]  /*23320*/  MUFU.EX2 R160, R32 ;  /* 0x0000002000a07308 */ /* 0x0007e20000000800 */
[--C-:B--2---:R-:W-:Y:S02]  /*23330*/  FFMA.FTZ R48, R56, c[0x0][0x2d0], -R66.reuse ;  /* 0x0000b40038307a23 */ /* 0x104fe40000010842 */
[----:B------:R-:W-:Y:S07]  /*23340*/  FFMA.FTZ R56, R60, c[0x0][0x2d0], -R66 ;  /* 0x0000b4003c387a23 */ /* 0x000fee0000010842 */
[----:B------:R2:W-:Y:S01]  /*23350*/  MUFU.EX2 R91, R48 ;  /* 0x00000030005b7308 */ /* 0x0005e20000000800 */
[----:B------:R-:W-:Y:S09]  /*23360*/  FFMA.FTZ R60, R80, c[0x0][0x2d0], -R64 ;  /* 0x0000b400503c7a23 */ /* 0x000ff20000010840 */
[----:B------:R4:W-:Y:S01]  /*23370*/  MUFU.EX2 R88, R56 ;  /* 0x0000003800587308 */ /* 0x0009e20000000800 */
[----:B---3--:R-:W-:Y:S09]  /*23380*/  FFMA.FTZ R32, R67, c[0x0][0x2d0], -R65 ;  /* 0x0000b40043207a23 */ /* 0x008ff20000010841 */
[----:B------:R3:W-:Y:S01]  /*23390*/  MUFU.EX2 R68, R32 ;  /* 0x0000002000447308 */ /* 0x0007e20000000800 */
[--C-:B--2---:R-:W-:Y:S09]  /*233a0*/  FFMA.FTZ R48, R57, c[0x0][0x2d0], -R66.reuse ;  /* 0x0000b40039307a23 */ /* 0x104ff20000010842 */
[----:B------:R2:W5:Y:S01]  /*233b0*/  MUFU.EX2 R90, R48 ;  /* 0x00000030005a7308 */ /* 0x0005620000000800 */
[----:B----4-:R-:W-:Y:S09]  /*233c0*/  LDSM.16.MT88.4 R56, [R220+0x900] ;  /* 0x00090000dc38783b */ /* 0x010ff20000004200 */
[----:B------:R4:W-:Y:S01]  /*233d0*/  MUFU.EX2 R251, R60 ;  /* 0x0000003c00fb7308 */ /* 0x0009e20000000800 */
[----:B---3--:R-:W-:Y:S07]  /*233e0*/  FMUL.FTZ R32, R2, R164 ;  /* 0x000000a402207220 */ /* 0x008fee0000410000 */
[-C--:B------:R-:W-:Y:S08]  /*233f0*/  HMMA.16816.F32.BF16 R32, R36, R50.reuse, R32 ;  /* 0x000000322420723c */ /* 0x080ff00000041820 */
[C---:B------:R-:W-:Y:S01]  /*23400*/  HMMA.16816.F32.BF16 R112, R44.reuse, R50, R112 ;  /* 0x000000322c70723c */ /* 0x040fe20000041870 */
[----:B--2---:R-:W2:Y:S07]  /*23410*/  LDSM.16.MT88.4 R48, [R217+0x900] ;  /* 0x00090000d930783b */ /* 0x004eae0000004200 */
[-C--:B-1----:R-:W-:Y:S08]  /*23420*/  HMMA.16816.F32.BF16 R116, R44, R52.reuse, R116 ;  /* 0x000000342c74723c */ /* 0x082ff00000041874 */
[C---:B------:R-:W-:Y:S07]  /*23430*/  HMMA.16816.F32.BF16 R120, R36.reuse, R52, R120 ;  /* 0x000000342478723c */ /* 0x040fee0000041878 */
[----:B------:R-:W-:Y:S01]  /*23440*/  FFMA.FTZ R52, R61, c[0x0][0x2d0], -R66 ;  /* 0x0000b4003d347a23 */ /* 0x000fe20000010842 */
[-C--:B------:R-:W-:Y:S01]  /*23450*/  HMMA.16816.F32.BF16 R124, R36, R54.reuse, R124 ;  /* 0x00000036247c723c */ /* 0x080fe2000004187c */
[----:B-----5:R-:W-:Y:S01]  /*23460*/  F2FP.BF16.PACK_AB R53, R90, R91 ;  /* 0x0000005b5a35723e */ /* 0x020fe200000010ff */
[----:B----4-:R-:W1:Y:S01]  /*23470*/  LDSM.16.MT88.4 R60, [R218+0x900] ;  /* 0x00090000da3c783b */ /* 0x010e620000004200 */
[----:B------:R3:W4:Y:S04]  /*23480*/  MUFU.EX2 R79, R52 ;  /* 0x00000034004f7308 */ /* 0x0007280000000800 */
[C---:B------:R-:W-:Y:S02]  /*23490*/  FMUL.FTZ R36, R41.reuse, R168 ;  /* 0x000000a829247220 */ /* 0x040fe40000410000 */
[----:B------:R-:W-:Y:S03]  /*234a0*/  FMUL.FTZ R37, R41, R169 ;  /* 0x000000a929257220 */ /* 0x000fe60000410000 */
[C---:B------:R-:W-:Y:S02]  /*234b0*/  FMUL.FTZ R38, R40.reuse, R170 ;  /* 0x000000aa28267220 */ /* 0x040fe40000410000 */
[----:B------:R-:W-:Y:S07]  /*234c0*/  FMUL.FTZ R39, R40, R171 ;  /* 0x000000ab28277220 */ /* 0x000fee0000410000 */
[----:B------:R-:W-:Y:S01]  /*234d0*/  HMMA.16816.F32.BF16 R36, R44, R54, R36 ;  /* 0x000000362c24723c */ /* 0x000fe20000041824 */
[--C-:B---3--:R-:W-:Y:S06]  /*234e0*/  FFMA.FTZ R52, R181, c[0x0][0x2d0], -R43.reuse ;  /* 0x0000b400b5347a23 */ /* 0x108fec000001082b */
[----:B------:R-:W-:Y:S02]  /*234f0*/  F2FP.BF16.PACK_AB R47, R140, R162 ;  /* 0x000000a28c2f723e */ /* 0x000fe400000010ff */
[----:B------:R-:W-:Y:S01]  /*23500*/  F2FP.BF16.PACK_AB R44, R136, R158 ;  /* 0x0000009e882c723e */ /* 0x000fe200000010ff */
[----:B------:R3:W-:Y:S02]  /*23510*/  MUFU.EX2 R252, R52 ;  /* 0x0000003400fc7308 */ /* 0x0007e40000000800 */
[----:B------:R-:W-:Y:S02]  /*23520*/  F2FP.BF16.PACK_AB R45, R137, R157 ;  /* 0x0000009d892d723e */ /* 0x000fe400000010ff */
[----:B------:R-:W-:Y:S02]  /*23530*/  F2FP.BF16.PACK_AB R46, R176, R163 ;  /* 0x000000a3b02e723e */ /* 0x000fe400000010ff */
[----:B------:R-:W-:Y:S02]  /*23540*/  F2FP.BF16.PACK_AB R54, R68, R160 ;  /* 0x000000a04436723e */ /* 0x000fe400000010ff */
[----:B----4-:R-:W-:Y:S03]  /*23550*/  F2FP.BF16.PACK_AB R55, R79, R88 ;  /* 0x000000584f37723e */ /* 0x010fe600000010ff */
[-C--:B--2---:R-:W-:Y:S01]  /*23560*/  HMMA.16816.F32.BF16 R4, R44, R48.reuse, R4 ;  /* 0x000000302c04723c */ /* 0x084fe20000041804 */
[--C-:B---3--:R-:W-:Y:S04]  /*23570*/  FFMA.FTZ R52, R69, c[0x0][0x2d0], -R64.reuse ;  /* 0x0000b40045347a23 */ /* 0x108fe80000010840 */
[----:B------:R2:W-:Y:S02]  /*23580*/  MUFU.EX2 R248, R52 ;  /* 0x0000003400f87308 */ /* 0x0005e40000000800 */
[----:B--2---:R-:W-:Y:S07]  /*23590*/  F2FP.BF16.PACK_AB R52, R161, R156 ;  /* 0x0000009ca134723e */ /* 0x004fee00000010ff */
[C---:B------:R-:W-:Y:S07]  /*235a0*/  HMMA.16816.F32.BF16 R8, R52.reuse, R48, R8 ;  /* 0x000000303408723c */ /* 0x040fee0000041808 */
[--C-:B------:R-:W-:Y:S01]  /*235b0*/  FFMA.FTZ R48, R182, c[0x0][0x2d0], -R43.reuse ;  /* 0x0000b400b6307a23 */ /* 0x100fe2000001082b */
[-C--:B------:R-:W-:Y:S03]  /*235c0*/  HMMA.16816.F32.BF16 R12, R52, R50.reuse, R12 ;  /* 0x00000032340c723c */ /* 0x080fe6000004180c */
[----:B------:R2:W-:Y:S05]  /*235d0*/  MUFU.EX2 R249, R48 ;  /* 0x0000003000f97308 */ /* 0x0005ea0000000800 */
[C---:B------:R-:W-:Y:S08]  /*235e0*/  HMMA.16816.F32.BF16 R16, R44.reuse, R50, R16 ;  /* 0x000000322c10723c */ /* 0x040ff00000041810 */
[-C--:B------:R-:W-:Y:S08]  /*235f0*/  HMMA.16816.F32.BF16 R20, R44, R56.reuse, R20 ;  /* 0x000000382c14723c */ /* 0x080ff00000041814 */
[C---:B------:R-:W-:Y:S01]  /*23600*/  HMMA.16816.F32.BF16 R24, R52.reuse, R56, R24 ;  /* 0x000000383418723c */ /* 0x040fe20000041818 */
[----:B--2---:R-:W-:Y:S06]  /*23610*/  FFMA.FTZ R48, R183, c[0x0][0x2d0], -R43 ;  /* 0x0000b400b7307a23 */ /* 0x004fec000001082b */
        /* <DEDUP_REMOVED lines=20> */
[----:B------:R3:W-:Y:S01]  /*23760*/  MUFU.EX2 R241, R56 ;  /* 0x0000003800f17308 */ /* 0x0007e20000000800 */
        /* <DEDUP_REMOVED lines=14> */
[-C--:B------:R-:W-:Y:S01]  /*23850*/  HMMA.16816.F32.BF16 R124, R52, R50.reuse, R124 ;  /* 0x00000032347c723c */ /* 0x080fe2000004187c */
[----:B------:R-:W2:Y:S02]  /*23860*/  LDSM.16.MT88.4 R52, [R220+0x1100] ;  /* 0x00110000dc34783b */ /* 0x000ea40000004200 */
[----:B------:R4:W5:Y:S01]  /*23870*/  MUFU.EX2 R75, R48 ;  /* 0x00000030004b7308 */ /* 0x0009620000000800 */
[----:B---3--:R-:W-:Y:S04]  /*23880*/  F2FP.BF16.PACK_AB R49, R77, R78 ;  /* 0x0000004e4d31723e */ /* 0x008fe800000010ff */
[----:B------:R-:W-:Y:S07]  /*23890*/  HMMA.16816.F32.BF16 R36, R44, R50, R36 ;  /* 0x000000322c24723c */ /* 0x000fee0000041824 */
[----:B------:R-:W-:Y:S02]  /*238a0*/  F2FP.BF16.PACK_AB R44, R252, R142 ;  /* 0x0000008efc2c723e */ /* 0x000fe400000010ff */
[----:B------:R-:W-:Y:S03]  /*238b0*/  F2FP.BF16.PACK_AB R45, R251, R248 ;  /* 0x000000f8fb2d723e */ /* 0x000fe600000010ff */
[----:B------:R-:W-:Y:S02]  /*238c0*/  F2FP.BF16.PACK_AB R46, R250, R249 ;  /* 0x000000f9fa2e723e */ /* 0x000fe400000010ff */
[----:B------:R-:W-:Y:S02]  /*238d0*/  F2FP.BF16.PACK_AB R47, R246, R247 ;  /* 0x000000f7f62f723e */ /* 0x000fe400000010ff */
[----:B------:R-:W-:Y:S01]  /*238e0*/  F2FP.BF16.PACK_AB R50, R241, R244 ;  /* 0x000000f4f132723e */ /* 0x000fe200000010ff */
[--C-:B----4-:R-:W-:Y:S01]  /*238f0*/  FFMA.FTZ R48, R186, c[0x0][0x2d0], -R43.reuse ;  /* 0x0000b400ba307a23 */ /* 0x110fe2000001082b */
[----:B-----5:R-:W-:Y:S03]  /*23900*/  F2FP.BF16.PACK_AB R51, R75, R76 ;  /* 0x0000004c4b33723e */ /* 0x020fe600000010ff */
[----:B------:R3:W-:Y:S01]  /*23910*/  MUFU.EX2 R167, R48 ;  /* 0x0000003000a77308 */ /* 0x0007e20000000800 */
[-C--:B-1----:R-:W-:Y:S01]  /*23920*/  HMMA.16816.F32.BF16 R4, R44, R56.reuse, R4 ;  /* 0x000000382c04723c */ /* 0x082fe20000041804 */
[--C-:B---3--:R-:W-:Y:S08]  /*23930*/  FFMA.FTZ R48, R97, c[0x0][0x2d0], -R64.reuse ;  /* 0x0000b40061307a23 */ /* 0x108ff00000010840 */
[----:B------:R1:W-:Y:S03]  /*23940*/  MUFU.EX2 R166, R48 ;  /* 0x0000003000a67308 */ /* 0x0003e60000000800 */
        /* <DEDUP_REMOVED lines=31> */
[----:B---3--:R-:W-:Y:S01]  /*23b40*/  FFMA.FTZ R52, R187, c[0x0][0x2d0], -R65 ;  /* 0x0000b400bb347a23 */ /* 0x008fe20000010841 */
        /* <DEDUP_REMOVED lines=13> */
[----:B------:R-:W-:Y:S01]  /*23c20*/  MOV R193, R136 ;  /* 0x0000008800c17202 */ /* 0x000fe20000000f00 */
        /* <DEDUP_REMOVED lines=13> */
[----:B------:R-:W-:Y:S07]  /*23d00*/  F2FP.BF16.PACK_AB R47, R186, R185 ;  /* 0x000000b9ba2f723e */ /* 0x000fee00000010ff */
[----:B------:R1:W4:Y:S01]  /*23d10*/  MUFU.EX2 R74, R52 ;  /* 0x00000034004a7308 */ /* 0x0003220000000800 */
[----:B--2---:R-:W-:Y:S01]  /*23d20*/  F2FP.BF16.PACK_AB R51, R71, R72 ;  /* 0x000000484733723e */ /* 0x004fe200000010ff */
[----:B------:R-:W-:Y:S01]  /*23d30*/  LDSM.16.MT88.4 R56, [R220+0x1900] ;  /* 0x00190000dc38783b */ /* 0x000fe20000004200 */
[--C-:B---3--:R-:W-:Y:S01]  /*23d40*/  FFMA.FTZ R48, R194, c[0x0][0x2d0], -R64.reuse ;  /* 0x0000b400c2307a23 */ /* 0x108fe20000010840 */
        /* <DEDUP_REMOVED lines=10> */
[----:B------:R1:W-:Y:S01]  /*23df0*/  MUFU.EX2 R176, R52 ;  /* 0x0000003400b07308 */ /* 0x0003e20000000800 */
[----:B------:R-:W-:Y:S04]  /*23e00*/  MOV R141, R134 ;  /* 0x00000086008d7202 */ /* 0x000fe80000000f00 */
[C---:B------:R-:W-:Y:S08]  /*23e10*/  HMMA.16816.F32.BF16 R16, R44.reuse, R54, R16 ;  /* 0x000000362c10723c */ /* 0x040ff00000041810 */
[-C--:B------:R-:W-:Y:S08]  /*23e20*/  HMMA.16816.F32.BF16 R20, R44, R56.reuse, R20 ;  /* 0x000000382c14723c */ /* 0x080ff00000041814 */
[C---:B------:R-:W-:Y:S01]  /*23e30*/  HMMA.16816.F32.BF16 R24, R48.reuse, R56, R24 ;  /* 0x000000383018723c */ /* 0x040fe20000041818 */
[----:B-1----:R-:W-:Y:S02]  /*23e40*/  FFMA.FTZ R52, R204, c[0x0][0x2d0], -R43 ;  /* 0x0000b400cc347a23 */ /* 0x002fe4000001082b */
[----:B------:R-:W4:Y:S04]  /*23e50*/  LDL.LU R204, [R1+0xc] ;  /* 0x00000c0001cc7983 */ /* 0x000f280000300800 */
[----:B------:R-:W-:Y:S01]  /*23e60*/  FFMA.FTZ R56, R197, c[0x0][0x2d0], -R65 ;  /* 0x0000b400c5387a23 */ /* 0x000fe20000010841 */
[-C--:B------:R-:W-:Y:S01]  /*23e70*/  HMMA.16816.F32.BF16 R28, R48, R58.reuse, R28 ;  /* 0x0000003a301c723c */ /* 0x080fe2000004181c */
[----:B------:R1:W-:Y:S01]  /*23e80*/  MUFU.EX2 R178, R52 ;  /* 0x0000003400b27308 */ /* 0x0003e20000000800 */
[----:B------:R-:W3:Y:S06]  /*23e90*/  LDL.LU R140, [R1+0x4] ;  /* 0x00000400018c7983 */ /* 0x000eec0000300800 */
        /* <DEDUP_REMOVED lines=10> */
[----:B------:R-:W5:Y:S03]  /*23f40*/  LDL.LU R138, [R1+0x8] ;  /* 0x00000800018a7983 */ /* 0x000f660000300800 */
[--C-:B----4-:R-:W-:Y:S03]  /*23f50*/  FFMA.FTZ R56, R199, c[0x0][0x2d0], -R65.reuse ;  /* 0x0000b400c7387a23 */ /* 0x110fe60000010841 */
[----:B------:R4:W-:Y:S01]  /*23f60*/  MUFU.EX2 R69, R60 ;  /* 0x0000003c00457308 */ /* 0x0009e20000000800 */
[C---:B------:R-:W-:Y:S09]  /*23f70*/  HMMA.16816.F32.BF16 R112, R44.reuse, R62, R112 ;  /* 0x0000003e2c70723c */ /* 0x040ff20000041870 */
[----:B------:R4:W-:Y:S03]  /*23f80*/  MUFU.EX2 R97, R56 ;  /* 0x0000003800617308 */ /* 0x0009e60000000800 */
[----:B-1----:R-:W-:Y:S07]  /*23f90*/  FFMA.FTZ R52, R202, c[0x0][0x2d0], -R64 ;  /* 0x0000b400ca347a23 */ /* 0x002fee0000010840 */
[----:B------:R1:W-:Y:S01]  /*23fa0*/  MUFU.EX2 R134, R52 ;  /* 0x0000003400867308 */ /* 0x0003e20000000800 */
[----:B----4-:R-:W-:Y:S09]  /*23fb0*/  FFMA.FTZ R60, R172, c[0x0][0x2d0], -R66 ;  /* 0x0000b400ac3c7a23 */ /* 0x010ff20000010842 */
[----:B------:R4:W-:Y:S01]  /*23fc0*/  MUFU.EX2 R68, R60 ;  /* 0x0000003c00447308 */ /* 0x0009e20000000800 */
[--C-:B------:R-:W-:Y:S09]  /*23fd0*/  FFMA.FTZ R56, R201, c[0x0][0x2d0], -R65.reuse ;  /* 0x0000b400c9387a23 */ /* 0x100ff20000010841 */
[----:B------:R4:W4:Y:S01]  /*23fe0*/  MUFU.EX2 R92, R56 ;  /* 0x00000038005c7308 */ /* 0x0009220000000800 */
[----:B-1----:R-:W-:Y:S09]  /*23ff0*/  FFMA.FTZ R52, R196, c[0x0][0x2d0], -R65 ;  /* 0x0000b400c4347a23 */ /* 0x002ff20000010841 */
[----:B------:R1:W-:Y:S01]  /*24000*/  MUFU.EX2 R96, R52 ;  /* 0x0000003400607308 */ /* 0x0003e20000000800 */
[----:B----4-:R-:W-:Y:S09]  /*24010*/  FFMA.FTZ R60, R207, c[0x0][0x2d0], -R64 ;  /* 0x0000b400cf3c7a23 */ /* 0x010ff20000010840 */
[----:B------:R4:W-:Y:S01]  /*24020*/  MUFU.EX2 R84, R60 ;  /* 0x0000003c00547308 */ /* 0x0009e20000000800 */
[--C-:B------:R-:W-:Y:S09]  /*24030*/  FFMA.FTZ R56, R205, c[0x0][0x2d0], -R43.reuse ;  /* 0x0000b400cd387a23 */ /* 0x100ff2000001082b */
[----:B------:R4:W-:Y:S01]  /*24040*/  MUFU.EX2 R89, R56 ;  /* 0x0000003800597308 */ /* 0x0009e20000000800 */
[----:B-1----:R-:W1:Y:S08]  /*24050*/  LDSM.16.MT88.4 R52, [R219+0x1900] ;  /* 0x00190000db34783b */ /* 0x002e700000004200 */
[----:B----4-:R-:W-:Y:S01]  /*24060*/  LDSM.16.MT88.4 R60, [R218+0x2100] ;  /* 0x00210000da3c783b */ /* 0x010fe20000004200 */
[--C-:B------:R-:W-:Y:S04]  /*24070*/  FFMA.FTZ R56, R135, c[0x0][0x2d0], -R66.reuse ;  /* 0x0000b40087387a23 */ /* 0x100fe80000010842 */
[----:B------:R4:W4:Y:S01]  /*24080*/  MUFU.EX2 R70, R56 ;  /* 0x0000003800467308 */ /* 0x0009220000000800 */
[-C--:B-1----:R-:W-:Y:S08]  /*24090*/  HMMA.16816.F32.BF16 R116, R44, R52.reuse, R116 ;  /* 0x000000342c74723c */ /* 0x082ff00000041874 */
[C---:B------:R-:W-:Y:S01]  /*240a0*/  HMMA.16816.F32.BF16 R120, R48.reuse, R52, R120 ;  /* 0x000000343078723c */ /* 0x040fe20000041878 */
[----:B----4-:R-:W1:Y:S06]  /*240b0*/  LDSM.16.MT88.4 R56, [R217+0x2100] ;  /* 0x00210000d938783b */ /* 0x010e6c0000004200 */
[----:B------:R-:W-:Y:S01]  /*240c0*/  FFMA.FTZ R52, R173, c[0x0][0x2d0], -R66 ;  /* 0x0000b400ad347a23 */ /* 0x000fe20000010842 */
[-C--:B------:R-:W-:Y:S03]  /*240d0*/  HMMA.16816.F32.BF16 R124, R48, R54.reuse, R124 ;  /* 0x00000036307c723c */ /* 0x080fe6000004187c */
[----:B------:R4:W4:Y:S04]  /*240e0*/  MUFU.EX2 R67, R52 ;  /* 0x0000003400437308 */ /* 0x0009280000000800 */
        /* <DEDUP_REMOVED lines=9> */
[----:B----4-:R-:W4:Y:S01]  /*24180*/  LDSM.16.MT88.4 R52, [R220+0x2100] ;  /* 0x00210000dc34783b */ /* 0x010f220000004200 */
        /* <DEDUP_REMOVED lines=14> */
[-C--:B----4-:R-:W-:Y:S08]  /*24270*/  HMMA.16816.F32.BF16 R20, R44, R52.reuse, R20 ;  /* 0x000000342c14723c */ /* 0x090ff00000041814 */
        /* <DEDUP_REMOVED lines=12> */
[--C-:B----4-:R-:W-:Y:S04]  /*24340*/  FFMA.FTZ R43, R209, c[0x0][0x2d0], -R65.reuse ;  /* 0x0000b400d12b7a23 */ /* 0x110fe80000010841 */
[----:B------:R4:W-:Y:S03]  /*24350*/  MUFU.EX2 R80, R43 ;  /* 0x0000002b00507308 */ /* 0x0009e60000000800 */
[C---:B------:R-:W-:Y:S01]  /*24360*/  HMMA.16816.F32.BF16 R112, R44.reuse, R62, R112 ;  /* 0x0000003e2c70723c */ /* 0x040fe20000041870 */
[----:B-1----:R-:W-:Y:S07]  /*24370*/  F2FP.BF16.PACK_AB R171, R81, R82 ;  /* 0x0000005251ab723e */ /* 0x002fee00000010ff */
[-C--:B------:R-:W-:Y:S08]  /*24380*/  HMMA.16816.F32.BF16 R116, R44, R56.reuse, R116 ;  /* 0x000000382c74723c */ /* 0x080ff00000041874 */
[C---:B------:R-:W-:Y:S01]  /*24390*/  HMMA.16816.F32.BF16 R120, R48.reuse, R56, R120 ;  /* 0x000000383078723c */ /* 0x040fe20000041878 */
[----:B----4-:R-:W-:Y:S07]  /*243a0*/  FFMA.FTZ R43, R210, c[0x0][0x2d0], -R65 ;  /* 0x0000b400d22b7a23 */ /* 0x010fee0000010841 */
[-C--:B------:R-:W-:Y:S01]  /*243b0*/  HMMA.16816.F32.BF16 R124, R48, R58.reuse, R124 ;  /* 0x0000003a307c723c */ /* 0x080fe2000004187c */
[----:B------:R1:W4:Y:S01]  /*243c0*/  MUFU.EX2 R55, R43 ;  /* 0x0000002b00377308 */ /* 0x0003220000000800 */
[----:B------:R-:W4:Y:S06]  /*243d0*/  LDSM.16.MT88.4 R48, [R220+0x2900] ;  /* 0x00290000dc30783b */ /* 0x000f2c0000004200 */
[----:B------:R-:W-:Y:S02]  /*243e0*/  HMMA.16816.F32.BF16 R36, R44, R58, R36 ;  /* 0x0000003a2c24723c */ /* 0x000fe40000041824 */
[----:B------:R-:W2:Y:S05]  /*243f0*/  LDL.LU R46, [R1+0x10] ;  /* 0x00001000012e7983 */ /* 0x000eaa0000300800 */
[----:B-----5:R-:W-:Y:S02]  /*24400*/  FFMA.FTZ R44, R40, R138, R139 ;  /* 0x0000008a282c7223 */ /* 0x020fe4000001008b */
[----:B---3--:R-:W-:Y:S01]  /*24410*/  FFMA.FTZ R45, R41, R140, R141 ;  /* 0x0000008c292d7223 */ /* 0x008fe2000001008d */
[-C--:B------:R-:W-:Y:S01]  /*24420*/  HMMA.16816.F32.BF16 R136, R168, R148.reuse, R4 ;  /* 0x00000094a888723c */ /* 0x080fe20000041804 */
[----:B------:R-:W3:Y:S01]  /*24430*/  LDSM.16.MT88.4 R4, [R218+0x2900] ;  /* 0x00290000da04783b */ /* 0x000ee20000004200 */
[--C-:B-1----:R-:W-:Y:S01]  /*24440*/  FFMA.FTZ R43, R212, c[0x0][0x2d0], -R65.reuse ;  /* 0x0000b400d42b7a23 */ /* 0x102fe20000010841 */
[----:B----4-:R-:W-:Y:S01]  /*24450*/  F2FP.BF16.PACK_AB R40, R55, R80 ;  /* 0x000000503728723e */ /* 0x010fe200000010ff */
[----:B------:R-:W-:Y:S02]  /*24460*/  FFMA.FTZ R65, R214, c[0x0][0x2d0], -R65 ;  /* 0x0000b400d6417a23 */ /* 0x000fe40000010841 */
[----:B------:R1:W-:Y:S10]  /*24470*/  MUFU.EX2 R64, R43 ;  /* 0x0000002b00407308 */ /* 0x0003f40000000800 */
[----:B------:R-:W-:Y:S01]  /*24480*/  MUFU.EX2 R65, R65 ;  /* 0x0000004100417308 */ /* 0x000fe20000000800 */
[--C-:B-1----:R-:W-:Y:S09]  /*24490*/  FFMA.FTZ R43, R174, c[0x0][0x2d0], -R66.reuse ;  /* 0x0000b400ae2b7a23 */ /* 0x102ff20000010842 */
[----:B------:R1:W-:Y:S02]  /*244a0*/  MUFU.EX2 R54, R43 ;  /* 0x0000002b00367308 */ /* 0x0003e40000000800 */
[--C-:B-1----:R-:W-:Y:S08]  /*244b0*/  FFMA.FTZ R43, R175, c[0x0][0x2d0], -R66.reuse ;  /* 0x0000b400af2b7a23 */ /* 0x102ff00000010842 */
[----:B------:R1:W4:Y:S02]  /*244c0*/  MUFU.EX2 R53, R43 ;  /* 0x0000002b00357308 */ /* 0x0003240000000800 */
[--C-:B-1----:R-:W-:Y:S01]  /*244d0*/  FFMA.FTZ R43, R94, c[0x0][0x2d0], -R66.reuse ;  /* 0x0000b4005e2b7a23 */ /* 0x102fe20000010842 */
[----:B----4-:R-:W-:Y:S01]  /*244e0*/  F2FP.BF16.PACK_AB R41, R53, R54 ;  /* 0x000000363529723e */ /* 0x010fe200000010ff */
[----:B------:R-:W-:Y:S01]  /*244f0*/  FFMA.FTZ R66, R42, c[0x0][0x2d0], -R66 ;  /* 0x0000b4002a427a23 */ /* 0x000fe20000010842 */
[----:B------:R-:W-:Y:S05]  /*24500*/  F2FP.BF16.PACK_AB R42, R65, R64 ;  /* 0x00000040412a723e */ /* 0x000fea00000010ff */
[----:B------:R-:W-:Y:S10]  /*24510*/  MUFU.EX2 R52, R43 ;  /* 0x0000002b00347308 */ /* 0x000ff40000000800 */
[----:B------:R-:W1:Y:S02]  /*24520*/  MUFU.EX2 R66, R66 ;  /* 0x0000004200427308 */ /* 0x000e640000000800 */
[----:B-1----:R-:W-:Y:S07]  /*24530*/  F2FP.BF16.PACK_AB R43, R66, R52 ;  /* 0x00000034422b723e */ /* 0x002fee00000010ff */
[C---:B------:R-:W-:Y:S07]  /*24540*/  HMMA.16816.F32.BF16 R140, R40.reuse, R148, R8 ;  /* 0x00000094288c723c */ /* 0x040fee0000041808 */
[----:B------:R-:W-:Y:S01]  /*24550*/  FFMA.FTZ R8, R2, R204, R200 ;  /* 0x000000cc02087223 */ /* 0x000fe200000100c8 */
        /* <DEDUP_REMOVED lines=9> */
[----:B------:R-:W-:Y:S01]  /*245f0*/  FADD.FTZ R8, R198, R10 ;  /* 0x0000000ac6087221 */ /* 0x000fe20000010000 */
[-C--:B------:R-:W-:Y:S02]  /*24600*/  HMMA.16816.F32.BF16 R152, R168, R48.reuse, R20 ;  /* 0x00000030a898723c */ /* 0x080fe40000041814 */
[----:B------:R-:W-:Y:S02]  /*24610*/  FADD.FTZ R2, R159, R9 ;  /* 0x000000099f027221 */ /* 0x000fe40000010000 */
        /* <DEDUP_REMOVED lines=8> */
[----:B------:R-:W-:Y:S04]  /*246a0*/  FADD.FTZ R2, R187, R11 ;  /* 0x0000000bbb027221 */ /* 0x000fe80000010000 */
[----:B------:R-:W-:Y:S02]  /*246b0*/  FADD.FTZ R13, R192, R2 ;  /* 0x00000002c00d7221 */ /* 0x000fe40000010000 */
[----:B--2---:R-:W-:Y:S04]  /*246c0*/  FFMA.FTZ R0, R0, R46, R95 ;  /* 0x0000002e00007223 */ /* 0x004fe8000001005f */
[----:B------:R-:W-:Y:S02]  /*246d0*/  FADD.FTZ R12, R131, R0 ;  /* 0x00000000830c7221 */ /* 0x000fe40000010000 */
[----:B------:R-:W-:Y:S02]  /*246e0*/  FADD.FTZ R0, R161, R9 ;  /* 0x00000009a1007221 */ /* 0x000fe40000010000 */
[----:B------:R-:W-:Y:S01]  /*246f0*/  FADD.FTZ R12, R132, R12 ;  /* 0x0000000c840c7221 */ /* 0x000fe20000010000 */
[----:B------:R-:W-:Y:S01]  /*24700*/  MOV R132, R129 ;  /* 0x0000008100847202 */ /* 0x000fe20000000f00 */
[----:B------:R-:W-:Y:S02]  /*24710*/  FADD.FTZ R9, R160, R0 ;  /* 0x00000000a0097221 */ /* 0x000fe40000010000 */
[----:B------:R-:W-:Y:S01]  /*24720*/  FADD.FTZ R8, R133, R12 ;  /* 0x0000000c85087221 */ /* 0x000fe20000010000 */
[-C--:B------:R-:W-:Y:S01]  /*24730*/  HMMA.16816.F32.BF16 R160, R40, R50.reuse, R28 ;  /* 0x0000003228a0723c */ /* 0x080fe2000004181c */
[----:B------:R-:W-:Y:S01]  /*24740*/  FADD.FTZ R0, R190, R10 ;  /* 0x0000000abe007221 */ /* 0x000fe20000010000 */
[----:B------:R-:W-:Y:S01]  /*24750*/  MOV R133, R128 ;  /* 0x0000008000857202 */ /* 0x000fe20000000f00 */
        /* <DEDUP_REMOVED lines=9> */
[----:B------:R-:W-:Y:S01]  /*247f0*/  FADD.FTZ R12, R88, R12 ;  /* 0x0000000c580c7221 */ /* 0x000fe20000010000 */
[-C--:B---3--:R-:W-:Y:S03]  /*24800*/  HMMA.16816.F32.BF16 R104, R168, R4.reuse, R104 ;  /* 0x00000004a868723c */ /* 0x088fe60000041868 */
        /* <DEDUP_REMOVED lines=27> */
[-C--:B-1----:R-:W-:Y:S03]  /*249c0*/  HMMA.16816.F32.BF16 R116, R168, R8.reuse, R116 ;  /* 0x00000008a874723c */ /* 0x082fe60000041874 */
        /* <DEDUP_REMOVED lines=46> */
.L_x_1279:
[----:B-1----:R-:W2:Y:S04]  /*24cb0*/  LDL.LU R0, [R1+0x4] ;  /* 0x0000040001007983 */ /* 0x002ea80000300800 */
        /* <DEDUP_REMOVED lines=120> */
.L_x_1181:
        /* <DEDUP_REMOVED lines=132> */
.L_x_1299:
        /* <DEDUP_REMOVED lines=203> */
.L_x_1298:
        /* <DEDUP_REMOVED lines=28> */
.L_x_1300:
        /* <DEDUP_REMOVED lines=47> */
.L_x_1302:
[----:B------:R-:W-:Y:S05]  /*26de0*/  BSYNC B0 ;  /* 0x0000000000007941 */ /* 0x000fea0003800000 */
.L_x_1301:
        /* <DEDUP_REMOVED lines=114> */
.L_x_1303:
        /* <DEDUP_REMOVED lines=15> */
.L_x_1612:


//--------------------- .text._ZN7cutlass13device_kernelIN5flash19enable_sm80_to_sm89INS1_16FlashAttnFwdSm80INS1_25CollectiveMainloopFwdSm80ILi4ELi1ELb0EN4cute5tupleIJNS5_1CILi128EEENS7_ILi112EEENS7_ILi64EEEEEELi64ENS_10bfloat16_tEfNS_4arch4Sm80ELb1ELb0ELb0ELb0ELb1ELb0ELb1ELb0EEENS1_21CollectiveEpilogueFwdINS6_IJS8_SA_S9_EEENS6_IJNS7_ILi1EEESI_SI_EEESC_SE_Li128ELb0ELb1ELb0ELb0EEENS1_30DynamicPersistentTileSchedulerILi128ELi128ELb0ELb1ELb0EEEEEEEEEvNT_6ParamsE --------------------------
	.section	.text._ZN7cutlass13device_kernelIN5flash19enable_sm80_to_sm89INS1_16FlashAttnFwdSm80INS1_25CollectiveMainloopFwdSm80ILi4ELi1ELb0EN4cute5tupleIJNS5_1CILi128EEENS7_ILi112EEENS7_ILi64EEEEEELi64ENS_10bfloat16_tEfNS_4arch4Sm80ELb1ELb0ELb0ELb0ELb1ELb0ELb1ELb0EEENS1_21CollectiveEpilogueFwdINS6_IJS8_SA_S9_EEENS6_IJNS7_ILi1EEESI_SI_EEESC_SE_Li128ELb0ELb1ELb0ELb0EEENS1_30DynamicPersistentTileSchedulerILi128ELi128ELb0ELb1ELb0EEEEEEEEEvNT_6ParamsE,"ax",@progbits
	.sectioninfo	@"SHI_REGISTERS=255"
	.align	128
.text._ZN7cutlass13device_kernelIN5flash19enable_sm80_to_sm89INS1_16FlashAttnFwdSm80INS1_25CollectiveMainloopFwdSm80ILi4ELi1ELb0EN4cute5tupleIJNS5_1CILi128EEENS7_ILi112EEENS7_ILi64EEEEEELi64ENS_10bfloat16_tEfNS_4arch4Sm80ELb1ELb0ELb0ELb0ELb1ELb0ELb1ELb0EEENS1_21CollectiveEpilogueFwdINS6_IJS8_SA_S9_EEENS6_IJNS7_ILi1EEESI_SI_EEESC_SE_Li128ELb0ELb1ELb0ELb0EEENS1_30DynamicPersistentTileSchedulerILi128ELi128ELb0ELb1ELb0EEEEEEEEEvNT_6ParamsE:
        .type           _ZN7cutlass13device_kernelIN5flash19enable_sm80_to_sm89INS1_16FlashAttnFwdSm80INS1_25CollectiveMainloopFwdSm80ILi4ELi1ELb0EN4cute5tupleIJNS5_1CILi128EEENS7_ILi112EEENS7_ILi64EEEEEELi64ENS_10bfloat16_tEfNS_4arch4Sm80ELb1ELb0ELb0ELb0ELb1ELb0ELb1ELb0EEENS1_21CollectiveEpilogueFwdINS6_IJS8_SA_S9_EEENS6_IJNS7_ILi1EEESI_SI_EEESC_SE_Li128ELb0ELb1ELb0ELb0EEENS1_30DynamicPersistentTileSchedulerILi128ELi128ELb0ELb1ELb0EEEEEEEEEvNT_6ParamsE,@function
        .size           _ZN7cutlass13device_kernelIN5flash19enable_sm80_to_sm89INS1_16FlashAttnFwdSm80INS1_25CollectiveMainloopFwdSm80ILi4ELi1ELb0EN4cute5tupleIJNS5_1CILi128EEENS7_ILi112EEENS7_ILi64EEEEEELi64ENS_10bfloat16_tEfNS_4arch4Sm80ELb1ELb0ELb0ELb0ELb1ELb0ELb1ELb0EEENS1_21CollectiveEpilogueFwdINS6_IJS8_SA_S9_EEENS6_IJNS7_ILi1EEESI_SI_EEESC_SE_Li128ELb0ELb1ELb0ELb0EEENS1_30DynamicPersistentTileSchedulerILi128ELi128ELb0ELb1ELb0EEEEEEEEEvNT_6ParamsE,(.L_x_1613 - _ZN7cutlass13device_kernelIN5flash19enable_sm80_to_sm89INS1_16FlashAttnFwdSm80INS1_25CollectiveMainloopFwdSm80ILi4ELi1ELb0EN4cute5tupleIJNS5_1CILi128EEENS7_ILi112EEENS7_ILi64EEEEEELi64ENS_10bfloat16_tEfNS_4arch4Sm80ELb1ELb0ELb0ELb0ELb1ELb0ELb1ELb0EEENS1_21CollectiveEpilogueFwdINS6_IJS8_SA_S9_EEENS6_IJNS7_ILi1EEESI_SI_EEESC_SE_Li128ELb0ELb1ELb0ELb0EEENS1_30DynamicPersistentTileSchedulerILi128ELi128ELb0ELb1ELb0EEEEEEEEEvNT_6ParamsE)
        .other          _ZN7cutlass13device_kernelIN5flash19enable_sm80_to_sm89INS1_16FlashAttnFwdSm80INS1_25CollectiveMainloopFwdSm80ILi4ELi1ELb0EN4cute5tupleIJNS5_1CILi128EEENS7_ILi112EEENS7_ILi64EEEEEELi64ENS_10bfloat16_tEfNS_4arch4Sm80ELb1ELb0ELb0ELb0ELb1ELb0ELb1ELb0EEENS1_21CollectiveEpilogueFwdINS6_IJS8_SA_S9_EEENS6_IJNS7_ILi1EEESI_SI_EEESC_SE_Li128ELb0ELb1ELb0ELb0EEENS1_30DynamicPersistentTileSchedulerILi128ELi128ELb0ELb1ELb0EEEEEEEEEvNT_6ParamsE,@"STO_CUDA_ENTRY STV_DEFAULT"
_ZN7cutlass13device_kernelIN5flash19enable_sm80_to_sm89INS1_16FlashAttnFwdSm80INS1_25CollectiveMainloopFwdSm80ILi4ELi1ELb0EN4cute5tupleIJNS5_1CILi128EEENS7_ILi112EEENS7_ILi64EEEEEELi64ENS_10bfloat16_tEfNS_4arch4Sm80ELb1ELb0ELb0ELb0ELb1ELb0ELb1ELb0EEENS1_21CollectiveEpilogueFwdINS6_IJS8_SA_S9_EEENS6_IJNS7_ILi1EEESI_SI_EEESC_SE_Li128ELb0ELb1ELb0ELb0EEENS1_30DynamicPersistentTileSchedulerILi128ELi128ELb0ELb1ELb0EEEEEEEEEvNT_6ParamsE:
        /* <DEDUP_REMOVED lines=152> */
.L_x_1387:
        /* <DEDUP_REMOVED lines=19> */
.L_x_1305:
[----:B------:R-:W-:-:S04]  /*0ab0*/  MOV R0, c[0x0][0x554] ;  /* 0x0001550000007a02 */ /* 0x000fc80000000f00 */
[----:B------:R-:W-:Y:S02]  /*0ac0*/  ISETP.NE.AND P0, PT, R0, 0x1, PT ;  /* 0x000000010000780c */ /* 0x000fe40003f05270 */
[----:B------:R-:W-:-:S11]  /*0ad0*/  MOV R0, R2 ;  /* 0x0000000200007202 */ /* 0x000fd60000000f00 */
[----:B------:R-:W-:-:S05]  /*0ae0*/  @P0 IMAD.HI.U32 R4, R2, c[0x0][0x558], RZ ;  /* 0x0001560002040a27 */ /* 0x000fca00078e00ff */
[----:B------:R-:W-:-:S05]  /*0af0*/  @P0 SHF.R.U32.HI R0, RZ, c[0x0][0x55c], R4 ;  /* 0x00015700ff000a19 */ /* 0x000fca0000011604 */
[----:B------:R-:W-:Y:S02]  /*0b00*/  IMAD R4, R0, c[0x0][0x554], RZ ;  /* 0x0001550000047a24 */ /* 0x000fe400078e02ff */
.L_x_1306:
[----:B------:R-:W-:Y:S05]  /*0b10*/  BSYNC B0 ;  /* 0x0000000000007941 */ /* 0x000fea0003800000 */
.L_x_1304:
        /* <DEDUP_REMOVED lines=20> */
[----:B------:R-:W-:Y:S01]  /*0c60*/  IMAD.SHL.U32 R37, R0, 0x80, RZ ;  /* 0x0000008000257824 */ /* 0x000fe200078e00ff */
[----:B------:R-:W-:Y:S01]  /*0c70*/  IADD3 R4, -R4, 0x70, RZ ;  /* 0x0000007004047810 */ /* 0x000fe20007ffe1ff */
[----:B------:R-:W-:Y:S01]  /*0c80*/  CS2R R128, SRZ ;  /* 0x0000000000807805 */ /* 0x000fe2000001ff00 */
[----:B------:R-:W-:Y:S01]  /*0c90*/  MOV R134, RZ ;  /* 0x000000ff00867202 */ /* 0x000fe20000000f00 */
[----:B------:R-:W-:Y:S01]  /*0ca0*/  CS2R R132, SRZ ;  /* 0x0000000000847805 */ /* 0x000fe2000001ff00 */
[----:B------:R-:W-:Y:S01]  /*0cb0*/  IADD3 R0, R37, 0x7f, RZ ;  /* 0x0000007f25007810 */ /* 0x000fe20007ffe0ff */
[----:B------:R-:W-:Y:S01]  /*0cc0*/  STL [R1+0x44], R37 ;  /* 0x0000442501007387 */ /* 0x000fe20000100800 */
[----:B------:R-:W-:Y:S01]  /*0cd0*/  IMAD.MOV.U32 R158, RZ, RZ, RZ ;  /* 0x000000ffff9e7224 */ /* 0x000fe200078e00ff */
[----:B------:R-:W-:Y:S01]  /*0ce0*/  CS2R R8, SRZ ;  /* 0x0000000000087805 */ /* 0x000fe2000001ff00 */
        /* <DEDUP_REMOVED lines=27> */
[----:B------:R-:W-:Y:S01]  /*0ea0*/  @P4 IMAD.HI.U32 R2, R0, c[0x0][0x2c8], RZ ;  /* 0x0000b20000024a27 */ /* 0x000fe200078e00ff */
[----:B------:R-:W-:Y:S01]  /*0eb0*/  CS2R R22, SRZ ;  /* 0x0000000000167805 */ /* 0x000fe2000001ff00 */
[----:B------:R-:W-:Y:S01]  /*0ec0*/  MOV R182, RZ ;  /* 0x000000ff00b67202 */ /* 0x000fe20000000f00 */
[----:B------:R-:W-:Y:S01]  /*0ed0*/  CS2R R24, SRZ ;  /* 0x0000000000187805 */ /* 0x000fe2000001ff00 */
[----:B------:R-:W-:Y:S01]  /*0ee0*/  IMAD.HI R4, R5, -0x6db6db6d, R4 ;  /* 0x9249249305047827 */ /* 0x000fe200078e0204 */
[----:B------:R-:W-:Y:S01]  /*0ef0*/  @P4 SHF.R.U32.HI R0, RZ, c[0x0][0x2cc], R2 ;  /* 0x0000b300ff004a19 */ /* 0x000fe20000011602 */
[----:B------:R-:W-:Y:S01]  /*0f00*/  CS2R R162, SRZ ;  /* 0x0000000000a27805 */ /* 0x000fe2000001ff00 */
[----:B------:R-:W-:Y:S01]  /*0f10*/  MOV R2, RZ ;  /* 0x000000ff00027202 */ /* 0x000fe20000000f00 */
[----:B------:R-:W-:Y:S01]  /*0f20*/  IMAD.MOV R5, RZ, RZ, -R35 ;  /* 0x000000ffff057224 */ /* 0x000fe200078e0a23 */
[----:B------:R-:W-:Y:S01]  /*0f30*/  MOV R160, RZ ;  /* 0x000000ff00a07202 */ /* 0x000fe20000000f00 */
[----:B------:R-:W-:Y:S01]  /*0f40*/  IMAD.IADD R3, R3, 0x1, R0 ;  /* 0x0000000103037824 */ /* 0x000fe200078e0200 */
[----:B------:R-:W-:Y:S01]  /*0f50*/  SHF.R.U32.HI R0, RZ, 0x1f, R4 ;  /* 0x0000001fff007819 */ /* 0x000fe20000011604 */
[----:B------:R-:W-:Y:S01]  /*0f60*/  IMAD R36, R5, c[0x0][0x548], R6 ;  /* 0x0001520005247a24 */ /* 0x000fe200078e0206 */
[----:B------:R-:W-:Y:S01]  /*0f70*/  CS2R R26, SRZ ;  /* 0x00000000001a7805 */ /* 0x000fe2000001ff00 */
[----:B------:R-:W-:Y:S01]  /*0f80*/  IMAD.HI R2, R3, -0x6db6db6d, R2 ;  /* 0x9249249303027827 */ /* 0x000fe200078e0202 */
[----:B------:R-:W-:Y:S01]  /*0f90*/  LEA.HI.SX32 R4, R4, R0, 0x1a ;  /* 0x0000000004047211 */ /* 0x000fe200078fd2ff */
[----:B------:R-:W-:Y:S01]  /*0fa0*/  CS2R R154, SRZ ;  /* 0x00000000009a7805 */ /* 0x000fe2000001ff00 */
[----:B------:R-:W-:Y:S01]  /*0fb0*/  STL [R1+0x4c], R36 ;  /* 0x00004c2401007387 */ /* 0x000fe20000100800 */
[----:B------:R-:W-:Y:S01]  /*0fc0*/  PRMT R0, RZ, 0x7610, R0 ;  /* 0x00007610ff007816 */ /* 0x000fe20000000000 */
[----:B------:R-:W-:Y:S01]  /*0fd0*/  IMAD.MOV.U32 R5, RZ, RZ, RZ ;  /* 0x000000ffff057224 */ /* 0x000fe200078e00ff */
[----:B------:R-:W-:Y:S01]  /*0fe0*/  SHF.R.U32.HI R3, RZ, 0x1f, R2 ;  /* 0x0000001fff037819 */ /* 0x000fe20000011602 */
[----:B------:R-:W-:Y:S01]  /*0ff0*/  IMAD.MOV.U32 R144, RZ, RZ, RZ ;  /* 0x000000ffff907224 */ /* 0x000fe200078e00ff */
[----:B------:R-:W-:Y:S01]  /*1000*/  MOV R176, RZ ;  /* 0x000000ff00b07202 */ /* 0x000fe20000000f00 */
[----:B------:R-:W-:Y:S01]  /*1010*/  IMAD.MOV.U32 R180, RZ, RZ, RZ ;  /* 0x000000ffffb47224 */ /* 0x000fe200078e00ff */
[----:B------:R-:W-:Y:S01]  /*1020*/  LEA.HI.SX32 R2, R2, R3, 0x1a ;  /* 0x0000000302027211 */ /* 0x000fe200078fd2ff */
[----:B------:R-:W-:Y:S01]  /*1030*/  IMAD.MOV.U32 R178, RZ, RZ, RZ ;  /* 0x000000ffffb27224 */ /* 0x000fe200078e00ff */
[----:B------:R-:W-:Y:S01]  /*1040*/  CS2R R28, SRZ ;  /* 0x00000000001c7805 */ /* 0x000fe2000001ff00 */
[----:B------:R-:W-:Y:S01]  /*1050*/  IMAD.MOV.U32 R152, RZ, RZ, RZ ;  /* 0x000000ffff987224 */ /* 0x000fe200078e00ff */
[----:B------:R-:W-:Y:S01]  /*1060*/  IMNMX R245, R4, R2, PT ;  /* 0x0000000204f57217 */ /* 0x000fe20003800200 */
[----:B------:R-:W-:Y:S01]  /*1070*/  CS2R R30, SRZ ;  /* 0x00000000001e7805 */ /* 0x000fe2000001ff00 */
[----:B------:R-:W-:Y:S01]  /*1080*/  MOV R186, RZ ;  /* 0x000000ff00ba7202 */ /* 0x000fe20000000f00 */
[----:B------:R-:W-:Y:S01]  /*1090*/  IMAD.MOV.U32 R184, RZ, RZ, RZ ;  /* 0x000000ffffb87224 */ /* 0x000fe200078e00ff */
[----:B------:R-:W-:Y:S01]  /*10a0*/  ISETP.GE.AND P0, PT, R245, 0x1, PT ;  /* 0x00000001f500780c */ /* 0x000fe20003f06270 */
[----:B------:R-:W-:Y:S01]  /*10b0*/  CS2R R32, SRZ ;  /* 0x0000000000207805 */ /* 0x000fe2000001ff00 */
[----:B------:R-:W-:Y:S01]  /*10c0*/  MOV R34, RZ ;  /* 0x000000ff00227202 */ /* 0x000fe20000000f00 */
[----:B--2---:R1:W-:Y:S02]  /*10d0*/  STL [R1+0x1c], R7 ;  /* 0x00001c0701007387 */ /* 0x0043e40000100800 */
[----:B-1----:R-:W-:-:S08]  /*10e0*/  IMAD.MOV.U32 R7, RZ, RZ, RZ ;  /* 0x000000ffff077224 */ /* 0x002fd000078e00ff */
[----:B------:R-:W-:Y:S05]  /*10f0*/  @!P0 BRA `(.L_x_1307) ;  /* 0x0001098000008947 */ /* 0x000fea0003800000 */
[----:B------:R-:W-:-:S04]  /*1100*/  ISETP.NE.U32.AND P0, PT, RZ, c[0x0][0x340], PT ;  /* 0x0000d000ff007a0c */ /* 0x000fc80003f05070 */
[----:B------:R-:W-:-:S13]  /*1110*/  ISETP.NE.AND.EX P0, PT, RZ, c[0x0][0x344], PT, P0 ;  /* 0x0000d100ff007a0c */ /* 0x000fda0003f05300 */
[----:B------:R-:W-:Y:S05]  /*1120*/  @!P0 BRA `(.L_x_1308) ;  /* 0x0000004000008947 */ /* 0x000fea0003800000 */
[----:B------:R-:W-:-:S05]  /*1130*/  MOV R2, 0x4 ;  /* 0x0000000400027802 */ /* 0x000fca0000000f00 */
[----:B------:R-:W-:-:S05]  /*1140*/  IMAD.WIDE R2, R35, R2, c[0x0][0x340] ;  /* 0x0000d00023027625 */ /* 0x000fca00078e0202 */
[----:B------:R1:W5:Y:S01]  /*1150*/  LDG.E R8, [R2.64] ;  /* 0x0000000602087981 */ /* 0x000362000c1e1900 */
[----:B------:R-:W-:Y:S05]  /*1160*/  BRA `(.L_x_1309) ;  /* 0x0000001000007947 */ /* 0x000fea0003800000 */
.L_x_1308:
[----:B------:R-:W-:Y:S02]  /*1170*/  MOV R8, R35 ;  /* 0x0000002300087202 */ /* 0x000fe40000000f00 */
.L_x_1309:
        /* <DEDUP_REMOVED lines=32> */
.L_x_1388:
[----:B------:R-:W-:Y:S05]  /*1380*/  BRA.DIV ~URZ, `(.L_x_1311) ;  /* 0x000123727f007947 */ /* 0x000fea000b800000 */
[----:B------:R3:W4:Y:S02]  /*1390*/  SHFL.IDX PT, R2, R5, RZ, 0x181f ;  /* 0x00181fff05027589 */ /* 0x00072400000e0000 */
.L_x_1389:
        /* <DEDUP_REMOVED lines=18> */
.L_x_1313:
[----:B------:R-:W-:Y:S05]  /*14c0*/  BSYNC B0 ;  /* 0x0000000000007941 */ /* 0x000fea0003800000 */
.L_x_1312:
[----:B------:R-:W-:Y:S05]  /*14d0*/  BRA.DIV ~URZ, `(.L_x_1314) ;  /* 0x000122927f007947 */ /* 0x000fea000b800000 */
[----:B--2---:R2:W3:Y:S04]  /*14e0*/  SHFL.IDX PT, R6, R4, 0x1, 0x181f ;  /* 0x00381f0004067f89 */ /* 0x0044e800000e0000 */
[----:B-1--4-:R2:W1:Y:S02]  /*14f0*/  SHFL.IDX PT, R2, R5, 0x1, 0x181f ;  /* 0x00381f0005027f89 */ /* 0x01246400000e0000 */
.L_x_1390:
        /* <DEDUP_REMOVED lines=11> */
.L_x_1316:
[----:B------:R-:W-:Y:S05]  /*15b0*/  BSYNC B0 ;  /* 0x0000000000007941 */ /* 0x000fea0003800000 */
.L_x_1315:
[----:B------:R-:W-:Y:S05]  /*15c0*/  BRA.DIV ~URZ, `(.L_x_1317) ;  /* 0x000122727f007947 */ /* 0x000fea000b800000 */
[----:B---3--:R3:W4:Y:S02]  /*15d0*/  SHFL.IDX PT, R6, R4, 0x2, 0x181f ;  /* 0x00581f0004067f89 */ /* 0x00872400000e0000 */
.L_x_1391:
[----:B------:R-:W-:Y:S05]  /*15e0*/  BRA.DIV ~URZ, `(.L_x_1318) ;  /* 0x000122c27f007947 */ /* 0x000fea000b800000 */
[----:B-1----:R1:W2:Y:S02]  /*15f0*/  SHFL.IDX PT, R2, R5, 0x2, 0x181f ;  /* 0x00581f0005027f89 */ /* 0x0022a400000e0000 */
.L_x_1392:
        /* <DEDUP_REMOVED lines=11> */
.L_x_1320:
[----:B------:R-:W-:Y:S05]  /*16b0*/  BSYNC B0 ;  /* 0x0000000000007941 */ /* 0x000fea0003800000 */
.L_x_1319:
[----:B------:R-:W-:Y:S05]  /*16c0*/  BRA.DIV ~URZ, `(.L_x_1321) ;  /* 0x000122527f007947 */ /* 0x000fea000b800000 */
[----:B----4-:R4:W1:Y:S04]  /*16d0*/  SHFL.IDX PT, R6, R4, 0x3, 0x181f ;  /* 0x00781f0004067f89 */ /* 0x01086800000e0000 */
[----:B--2---:R4:W2:Y:S02]  /*16e0*/  SHFL.IDX PT, R2, R5, 0x3, 0x181f ;  /* 0x00781f0005027f89 */ /* 0x0048a400000e0000 */
.L_x_1393:
        /* <DEDUP_REMOVED lines=11> */
.L_x_1323:
[----:B------:R-:W-:Y:S05]  /*17a0*/  BSYNC B0 ;  /* 0x0000000000007941 */ /* 0x000fea0003800000 */
.L_x_1322:
[----:B------:R-:W-:Y:S05]  /*17b0*/  BRA.DIV ~URZ, `(.L_x_1324) ;  /* 0x000122327f007947 */ /* 0x000fea000b800000 */
[----:B-1----:R1:W3:Y:S02]  /*17c0*/  SHFL.IDX PT, R6, R4, 0x4, 0x181f ;  /* 0x00981f0004067f89 */ /* 0x0022e400000e0000 */
.L_x_1394:
[----:B------:R-:W-:Y:S05]  /*17d0*/  BRA.DIV ~URZ, `(.L_x_1325) ;  /* 0x000122827f007947 */ /* 0x000fea000b800000 */
[----:B--2---:R2:W1:Y:S02]  /*17e0*/  SHFL.IDX PT, R2, R5, 0x4, 0x181f ;  /* 0x00981f0005027f89 */ /* 0x00446400000e0000 */
.L_x_1395:
        /* <DEDUP_REMOVED lines=11> */
.L_x_1327:
[----:B------:R-:W-:Y:S05]  /*18a0*/  BSYNC B0 ;  /* 0x0000000000007941 */ /* 0x000fea0003800000 */
.L_x_1326:
[----:B------:R-:W-:Y:S05]  /*18b0*/  BRA.DIV ~URZ, `(.L_x_1328) ;  /* 0x000122127f007947 */ /* 0x000fea000b800000 */
[----:B---3--:R3:W2:Y:S04]  /*18c0*/  SHFL.IDX PT, R6, R4, 0x5, 0x181f ;  /* 0x00b81f0004067f89 */ /* 0x0086a800000e0000 */
[----:B-1----:R3:W1:Y:S02]  /*18d0*/  SHFL.IDX PT, R2, R5, 0x5, 0x181f ;  /* 0x00b81f0005027f89 */ /* 0x00266400000e0000 */
.L_x_1396:
        /* <DEDUP_REMOVED lines=11> */
.L_x_1330:
[----:B------:R-:W-:Y:S05]  /*1990*/  BSYNC B0 ;  /* 0x0000000000007941 */ /* 0x000fea0003800000 */
.L_x_1329:
[----:B------:R-:W-:Y:S05]  /*19a0*/  BRA.DIV ~URZ, `(.L_x_1331) ;  /* 0x000121f27f007947 */ /* 0x000fea000b800000 */
[----:B--2---:R2:W3:Y:S02]  /*19b0*/  SHFL.IDX PT, R6, R4, 0x6, 0x181f ;  /* 0x00d81f0004067f89 */ /* 0x0044e400000e0000 */
.L_x_1397:
[----:B------:R-:W-:Y:S05]  /*19c0*/  BRA.DIV ~URZ, `(.L_x_1332) ;  /* 0x000122427f007947 */ /* 0x000fea000b800000 */
[----:B-1----:R1:W2:Y:S02]  /*19d0*/  SHFL.IDX PT, R2, R5, 0x6, 0x181f ;  /* 0x00d81f0005027f89 */ /* 0x0022a400000e0000 */
.L_x_1398:
        /* <DEDUP_REMOVED lines=11> */
.L_x_1334:
[----:B------:R-:W-:Y:S05]  /*1a90*/  BSYNC B0 ;  /* 0x0000000000007941 */ /* 0x000fea0003800000 */
.L_x_1333:
[----:B------:R-:W-:Y:S05]  /*1aa0*/  BRA.DIV ~URZ, `(.L_x_1335) ;  /* 0x000121d27f007947 */ /* 0x000fea000b800000 */
[----:B--234-:R-:W2:Y:S04]  /*1ab0*/  SHFL.IDX PT, R4, R4, 0x7, 0x181f ;  /* 0x00f81f0004047f89 */ /* 0x01cea800000e0000 */
[----:B------:R3:W4:Y:S02]  /*1ac0*/  SHFL.IDX PT, R2, R5, 0x7, 0x181f ;  /* 0x00f81f0005027f89 */ /* 0x00072400000e0000 */
.L_x_1399:
        /* <DEDUP_REMOVED lines=20> */
[----:B------:R-:W-:-:S02]  /*1c10*/  IMAD.MOV.U32 R6, RZ, RZ, 0x70 ;  /* 0x00000070ff067424 */ /* 0x000fc400078e00ff */
[----:B------:R-:W-:Y:S01]  /*1c20*/  IMAD.MOV.U32 R0, RZ, RZ, c[0x0][0x2b8] ;  /* 0x0000ae00ff007624 */ /* 0x000fe200078e00ff */
[----:B------:R-:W5:Y:S01]  /*1c30*/  LDL R114, [R1+0x4c] ;  /* 0x00004c0001727983 */ /* 0x000f620000100800 */
[----:B-1-3--:R-:W-:Y:S02]  /*1c40*/  IMAD.MOV.U32 R5, RZ, RZ, c[0x0][0x2ac] ;  /* 0x0000ab00ff057624 */ /* 0x00afe400078e00ff */
[----:B------:R-:W-:Y:S01]  /*1c50*/  IMAD R173, R245, R6, -0x70 ;  /* 0xffffff90f5ad7424 */ /* 0x000fe200078e0206 */
[----:B------:R-:W-:Y:S01]  /*1c60*/  ISETP.NE.AND P3, PT, R0, 0x1, PT ;  /* 0x000000010000780c */ /* 0x000fe20003f65270 */
[----:B------:R-:W-:Y:S02]  /*1c70*/  IMAD R5, R5, c[0x0][0x1d0], RZ ;  /* 0x0000740005057a24 */ /* 0x000fe400078e02ff */
[----:B------:R-:W-:Y:S01]  /*1c80*/  IMAD.MOV.U32 R244, RZ, RZ, RZ ;  /* 0x000000fffff47224 */ /* 0x000fe200078e00ff */
[----:B------:R-:W-:Y:S01]  /*1c90*/  BAR.SYNC.DEFER_BLOCKING 0x0 ;  /* 0x0000000000007b1d */ /* 0x000fe20000010000 */
[----:B--2---:R-:W-:-:S05]  /*1ca0*/  IMAD.IADD R2, R249, 0x1, R173 ;  /* 0x00000001f9027824 */ /* 0x004fca00078e02ad */
[C---:B------:R-:W-:Y:S01]  /*1cb0*/  ISETP.GE.AND P1, PT, R2.reuse, R5, PT ;  /* 0x000000050200720c */ /* 0x040fe20003f26270 */
[----:B----4-:R-:W-:-:S03]  /*1cc0*/  IMAD.IADD R2, R2, 0x1, R251 ;  /* 0x0000000102027824 */ /* 0x010fc600078e02fb */
[----:B------:R-:W-:Y:S01]  /*1cd0*/  ISETP.GT.OR P1, PT, R249, 0x6f, P1 ;  /* 0x0000006ff900780c */ /* 0x000fe20000f24670 */
[----:B------:R-:W-:-:S04]  /*1ce0*/  @P3 IMAD.HI.U32 R3, R2, c[0x0][0x2bc], RZ ;  /* 0x0000af0002033a27 */ /* 0x000fc800078e00ff */
[----:B------:R-:W-:Y:S01]  /*1cf0*/  IMAD.MOV.U32 R0, RZ, RZ, R2 ;  /* 0x000000ffff007224 */ /* 0x000fe200078e0002 */
[----:B------:R-:W-:-:S07]  /*1d00*/  @P3 SHF.R.U32.HI R0, RZ, c[0x0][0x2c0], R3 ;  /* 0x0000b000ff003a19 */ /* 0x000fce0000011603 */
[----:B------:R-:W-:-:S04]  /*1d10*/  @!P1 IADD3 R3, P0, R0, R10, RZ ;  /* 0x0000000a00039210 */ /* 0x000fc80007f1e0ff */
[----:B------:R-:W-:Y:S02]  /*1d20*/  @!P1 LEA.HI.X.SX32 R5, R0, R248, 0x1, P0 ;  /* 0x000000f800059211 */ /* 0x000fe400000f0eff */
[----:B------:R-:W-:-:S04]  /*1d30*/  @!P1 LEA R4, P0, R3, c[0x0][0x2a0], 0x2 ;  /* 0x0000a80003049a11 */ /* 0x000fc800078010ff */
[----:B------:R-:W-:-:S05]  /*1d40*/  @!P1 LEA.HI.X R5, R3, c[0x0][0x2a4], R5, 0x2, P0 ;  /* 0x0000a90003059a11 */ /* 0x000fca00000f1405 */
[----:B------:R1:W2:Y:S01]  /*1d50*/  @!P1 LDG.E R244, [R4.64] ;  /* 0x0000000604f49981 */ /* 0x0002a2000c1e1900 */
[----:B------:R-:W-:-:S05]  /*1d60*/  IADD3 R0, -R0, RZ, RZ ;  /* 0x000000ff00007210 */ /* 0x000fca0007ffe1ff */
[----:B------:R-:W-:Y:S01]  /*1d70*/  IMAD R250, R0, c[0x0][0x2b8], R2 ;  /* 0x0000ae0000fa7a24 */ /* 0x000fe200078e0202 */
[----:B------:R-:W3:Y:S04]  /*1d80*/  S2R R9, SR_TID.X ;  /* 0x0000000000097919 */ /* 0x000ee80000002100 */
[----:B------:R-:W-:Y:S01]  /*1d90*/  SHF.R.S32.HI R56, RZ, 0x1f, R250 ;  /* 0x0000001fff387819 */ /* 0x000fe200000114fa */
[----:B------:R-:W-:-:S04]  /*1da0*/  IMAD.WIDE.U32 R2, R250, c[0x0][0x1e0], RZ ;  /* 0x00007800fa027a25 */ /* 0x000fc800078e00ff */
[----:B------:R-:W-:-:S04]  /*1db0*/  IMAD R0, R56, c[0x0][0x1e0], RZ ;  /* 0x0000780038007a24 */ /* 0x000fc800078e02ff */
[----:B------:R-:W-:-:S04]  /*1dc0*/  IMAD R0, R250, c[0x0][0x1e4], R0 ;  /* 0x00007900fa007a24 */ /* 0x000fc800078e0200 */
[----:B------:R-:W-:Y:S02]  /*1dd0*/  IMAD.IADD R3, R3, 0x1, R0 ;  /* 0x0000000103037824 */ /* 0x000fe400078e0200 */
[----:B------:R-:W-:Y:S02]  /*1de0*/  IMAD R0, R58, c[0x0][0x1e8], RZ ;  /* 0x00007a003a007a24 */ /* 0x000fe400078e02ff */
[----:B-----5:R-:W-:-:S04]  /*1df0*/  IMAD.WIDE.U32 R246, R114, c[0x0][0x1e8], RZ ;  /* 0x00007a0072f67a25 */ /* 0x020fc800078e00ff */
[----:B------:R-:W-:-:S04]  /*1e00*/  IMAD R0, R114, c[0x0][0x1ec], R0 ;  /* 0x00007b0072007a24 */ /* 0x000fc800078e0200 */
[----:B------:R-:W-:Y:S01]  /*1e10*/  IMAD.IADD R175, R247, 0x1, R0 ;  /* 0x00000001f7af7824 */ /* 0x000fe200078e0200 */
[----:B---3--:R-:W-:Y:S01]  /*1e20*/  SHF.R.S32.HI R7, RZ, 0x1f, R9 ;  /* 0x0000001fff077819 */ /* 0x008fe20000011409 */
[----:B------:R-:W-:Y:S02]  /*1e30*/  IMAD.MOV.U32 R172, RZ, RZ, c[0x0][0x2ac] ;  /* 0x0000ab00ffac7624 */ /* 0x000fe400078e00ff */
[----:B-1----:R-:W-:Y:S01]  /*1e40*/  IMAD R5, R245, -0x70, R6 ;  /* 0xffffff90f5057824 */ /* 0x002fe200078e0206 */
[----:B------:R-:W-:-:S03]  /*1e50*/  LEA.HI R7, R7, R9, RZ, 0x3 ;  /* 0x0000000907077211 */ /* 0x000fc600078f18ff */
[----:B------:R-:W-:Y:S01]  /*1e60*/  IMAD R172, R172, c[0x0][0x1d0], R5 ;  /* 0x00007400acac7a24 */ /* 0x000fe200078e0205 */
[----:B------:R-:W-:Y:S02]  /*1e70*/  SHF.R.S32.HI R7, RZ, 0x3, R7 ;  /* 0x00000003ff077819 */ /* 0x000fe40000011407 */
[----:B------:R-:W-:Y:S01]  /*1e80*/  ISETP.GE.AND P5, PT, R242, c[0x0][0x1d4], PT ;  /* 0x00007500f2007a0c */ /* 0x000fe20003fa6270 */
[----:B------:R-:W-:Y:S01]  /*1e90*/  IMAD.WIDE.U32 R112, R114, c[0x0][0x210], RZ ;  /* 0x0000840072707a25 */ /* 0x000fe200078e00ff */
[----:B--2---:R-:W-:-:S03]  /*1ea0*/  SHF.R.S32.HI R57, RZ, 0x1f, R244 ;  /* 0x0000001fff397819 */ /* 0x004fc600000114f4 */
[----:B------:R-:W-:-:S04]  /*1eb0*/  IMAD.WIDE.U32 R2, R244, c[0x0][0x1f0], R2 ;  /* 0x00007c00f4027a25 */ /* 0x000fc800078e0002 */
[----:B------:R-:W-:Y:S01]  /*1ec0*/  IMAD R4, R57, c[0x0][0x1f0], RZ ;  /* 0x00007c0039047a24 */ /* 0x000fe200078e02ff */
[----:B------:R-:W-:-:S03]  /*1ed0*/  IADD3 R2, P0, R2, R246, RZ ;  /* 0x000000f602027210 */ /* 0x000fc60007f1e0ff */
[----:B------:R-:W-:-:S05]  /*1ee0*/  IMAD R0, R244, c[0x0][0x1f4], R4 ;  /* 0x00007d00f4007a24 */ /* 0x000fca00078e0204 */
[----:B------:R-:W-:Y:S02]  /*1ef0*/  IADD3.X R3, R175, R3, R0, P0, !PT ;  /* 0x00000003af037210 */ /* 0x000fe400007fe400 */
[----:B------:R-:W-:-:S04]  /*1f00*/  LEA R0, P0, R2, c[0x0][0x1c8], 0x1 ;  /* 0x0000720002007a11 */ /* 0x000fc800078008ff */
[----:B------:R-:W-:Y:S01]  /*1f10*/  LEA.HI.X R3, R2, c[0x0][0x1cc], R3, 0x1, P0 ;  /* 0x0000730002037a11 */ /* 0x000fe200000f0c03 */
[----:B------:R-:W1:Y:S01]  /*1f20*/  SHFL.IDX PT, R4, R0, RZ, 0x181f ;  /* 0x00181fff00047589 */ /* 0x000e6200000e0000 */
[----:B------:R-:W-:-:S03]  /*1f30*/  IMAD.IADD R2, R172, 0x1, -R7 ;  /* 0x00000001ac027824 */ /* 0x000fc600078e0a07 */
[----:B------:R-:W2:Y:S02]  /*1f40*/  SHFL.IDX PT, R5, R3, RZ, 0x181f ;  /* 0x00181fff03057589 */ /* 0x000ea400000e0000 */
[C---:B------:R-:W-:Y:S02]  /*1f50*/  ISETP.GE.AND P0, PT, R2.reuse, 0x1, PT ;  /* 0x000000010200780c */ /* 0x040fe40003f06270 */
[----:B------:R-:W3:Y:S04]  /*1f60*/  SHFL.IDX PT, R8, R0, 0x1, 0x181f ;  /* 0x00381f0000087f89 */ /* 0x000ee800000e0000 */
[----:B------:R-:W4:Y:S04]  /*1f70*/  SHFL.IDX PT, R7, R3, 0x1, 0x181f ;  /* 0x00381f0003077f89 */ /* 0x000f2800000e0000 */
[----:B------:R-:W5:Y:S01]  /*1f80*/  SHFL.IDX PT, R6, R0, 0x2, 0x181f ;  /* 0x00581f0000067f89 */ /* 0x000f6200000e0000 */
[----:B------:R-:W-:-:S03]  /*1f90*/  ISETP.GE.AND P6, PT, R2, 0x11, PT ;  /* 0x000000110200780c */ /* 0x000fc60003fc6270 */
[----:B------:R-:W5:Y:S01]  /*1fa0*/  SHFL.IDX PT, R14, R3, 0x2, 0x181f ;  /* 0x00581f00030e7f89 */ /* 0x000f6200000e0000 */
[----:B------:R-:W-:-:S03]  /*1fb0*/  ISETP.GE.AND P2, PT, R2, 0x21, PT ;  /* 0x000000210200780c */ /* 0x000fc60003f46270 */
[----:B------:R-:W5:Y:S01]  /*1fc0*/  SHFL.IDX PT, R15, R0, 0x3, 0x181f ;  /* 0x00781f00000f7f89 */ /* 0x000f6200000e0000 */
[----:B-1----:R-:W-:-:S03]  /*1fd0*/  @P0 LEA R4, P1, R242, R4, 0x1 ;  /* 0x00000004f2040211 */ /* 0x002fc600078208ff */
[----:B------:R-:W1:Y:S01]  /*1fe0*/  SHFL.IDX PT, R16, R3, 0x3, 0x181f ;  /* 0x00781f0003107f89 */ /* 0x000e6200000e0000 */
[----:B--2---:R-:W-:-:S03]  /*1ff0*/  @P0 LEA.HI.X R5, R242, R5, R188, 0x1, P1 ;  /* 0x00000005f2050211 */ /* 0x004fc600008f0cbc */
[----:B------:R-:W2:Y:S01]  /*2000*/  SHFL.IDX PT, R11, R0, 0x4, 0x181f ;  /* 0x00981f00000b7f89 */ /* 0x000ea200000e0000 */
[----:B---3--:R-:W-:-:S03]  /*2010*/  @P6 LEA R8, P1, R242, R8, 0x1 ;  /* 0x00000008f2086211 */ /* 0x008fc600078208ff */
[----:B------:R3:W-:Y:S01]  /*2020*/  @P0 LDGSTS.E.BYPASS.LTC128B.128 [R243+0x3900], [R4.64], !P5 ;  /* 0x0390000004f30fae */ /* 0x0007e2000e901d46 */
[----:B------:R-:W-:Y:S02]  /*2030*/  ISETP.GE.AND P0, PT, R2, 0x31, PT ;  /* 0x000000310200780c */ /* 0x000fe40003f06270 */
[C---:B----4-:R-:W-:Y:S01]  /*2040*/  @P6 LEA.HI.X R9, R242.reuse, R7, R188, 0x1, P1 ;  /* 0x00000007f2096211 */ /* 0x050fe200008f0cbc */
[----:B------:R-:W4:Y:S01]  /*2050*/  SHFL.IDX PT, R13, R3, 0x4, 0x181f ;  /* 0x00981f00030d7f89 */ /* 0x000f2200000e0000 */
[----:B-----5:R-:W-:-:S03]  /*2060*/  @P2 LEA R6, P1, R242, R6, 0x1 ;  /* 0x00000006f2062211 */ /* 0x020fc600078208ff */
[----:B------:R-:W5:Y:S01]  /*2070*/  SHFL.IDX PT, R12, R0, 0x5, 0x181f ;  /* 0x00b81f00000c7f89 */ /* 0x000f6200000e0000 */
[----:B------:R-:W-:-:S03]  /*2080*/  @P2 LEA.HI.X R7, R242, R14, R188, 0x1, P1 ;  /* 0x0000000ef2072211 */ /* 0x000fc600008f0cbc */
[----:B------:R-:W2:Y:S04]  /*2090*/  SHFL.IDX PT, R10, R3, 0x5, 0x181f ;  /* 0x00b81f00030a7f89 */ /* 0x000ea800000e0000 */
[----:B------:R2:W-:Y:S01]  /*20a0*/  @P6 LDGSTS.E.BYPASS.LTC128B.128 [R243+0x4100], [R8.64], !P5 ;  /* 0x0410000008f36fae */ /* 0x0005e2000e901d46 */
[----:B------:R-:W-:-:S03]  /*20b0*/  ISETP.GE.AND P6, PT, R2, 0x41, PT ;  /* 0x000000410200780c */ /* 0x000fc60003fc6270 */
[----:B------:R-:W4:Y:S04]  /*20c0*/  SHFL.IDX PT, R0, R0, 0x6, 0x181f ;  /* 0x00d81f0000007f89 */ /* 0x000f2800000e0000 */
[----:B------:R-:W5:Y:S01]  /*20d0*/  SHFL.IDX PT, R3, R3, 0x6, 0x181f ;  /* 0x00d81f0003037f89 */ /* 0x000f6200000e0000 */
[----:B---3--:R-:W-:-:S03]  /*20e0*/  @P0 LEA R4, P1, R242, R15, 0x1 ;  /* 0x0000000ff2040211 */ /* 0x008fc600078208ff */
[----:B------:R5:W-:Y:S01]  /*20f0*/  @P2 LDGSTS.E.BYPASS.LTC128B.128 [R243+0x4900], [R6.64], !P5 ;  /* 0x0490000006f32fae */ /* 0x000be2000e901d46 */
[----:B------:R-:W-:Y:S02]  /*2100*/  ISETP.GE.AND P2, PT, R2, 0x51, PT ;  /* 0x000000510200780c */ /* 0x000fe40003f46270 */
[----:B-1----:R-:W-:Y:S02]  /*2110*/  @P0 LEA.HI.X R5, R242, R16, R188, 0x1, P1 ;  /* 0x00000010f2050211 */ /* 0x002fe400008f0cbc */
[----:B------:R-:W-:-:S03]  /*2120*/  ISETP.GE.AND P1, PT, R2, 0x61, PT ;  /* 0x000000610200780c */ /* 0x000fc60003f26270 */
[----:B------:R1:W-:Y:S01]  /*2130*/  @P0 LDGSTS.E.BYPASS.LTC128B.128 [R243+0x5100], [R4.64], !P5 ;  /* 0x0510000004f30fae */ /* 0x0003e2000e901d46 */
[----:B--2---:R-:W-:-:S04]  /*2140*/  @P6 LEA R8, P0, R242, R11, 0x1 ;  /* 0x0000000bf2086211 */ /* 0x004fc800078008ff */
[----:B----4-:R-:W-:-:S05]  /*2150*/  @P6 LEA.HI.X R9, R242, R13, R188, 0x1, P0 ;  /* 0x0000000df2096211 */ /* 0x010fca00000f0cbc */
[----:B------:R2:W-:Y:S01]  /*2160*/  @P6 LDGSTS.E.BYPASS.LTC128B.128 [R243+0x5900], [R8.64], !P5 ;  /* 0x0590000008f36fae */ /* 0x0005e2000e901d46 */
[----:B-----5:R-:W-:-:S04]  /*2170*/  @P2 LEA R6, P0, R242, R12, 0x1 ;  /* 0x0000000cf2062211 */ /* 0x020fc800078008ff */
[C---:B------:R-:W-:Y:S02]  /*2180*/  @P2 LEA.HI.X R7, R242.reuse, R10, R188, 0x1, P0 ;  /* 0x0000000af2072211 */ /* 0x040fe400000f0cbc */
[----:B-1----:R-:W-:-:S03]  /*2190*/  @P1 LEA R4, P0, R242, R0, 0x1 ;  /* 0x00000000f2041211 */ /* 0x002fc600078008ff */
[----:B------:R1:W-:Y:S01]  /*21a0*/  @P2 LDGSTS.E.BYPASS.LTC128B.128 [R243+0x6100], [R6.64], !P5 ;  /* 0x0610000006f32fae */ /* 0x0003e2000e901d46 */
[----:B------:R-:W-:-:S05]  /*21b0*/  @P1 LEA.HI.X R5, R242, R3, R188, 0x1, P0 ;  /* 0x00000003f2051211 */ /* 0x000fca00000f0cbc */
[----:B------:R1:W-:Y:S04]  /*21c0*/  @P1 LDGSTS.E.BYPASS.LTC128B.128 [R243+0x6900], [R4.64], !P5 ;  /* 0x0690000004f31fae */ /* 0x0003e8000e901d46 */
[----:B------:R-:W0:Y:S01]  /*21d0*/  LDGDEPBAR ;  /* 0x00000000000079af */ /* 0x000e220000000000 */
[----:B------:R-:W-:-:S04]  /*21e0*/  DEPBAR.LE SB0, 0x1 ;  /* 0x000080400000791a */ /* 0x000fc80000000000 */
[----:B------:R-:W-:-:S04]  /*21f0*/  DEPBAR.LE SB0, 0x0 ;  /* 0x000080000000791a */ /* 0x000fc80000000000 */
[----:B------:R-:W-:Y:S06]  /*2200*/  BAR.SYNC.DEFER_BLOCKING 0x0 ;  /* 0x0000000000007b1d */ /* 0x000fec0000010000 */
[----:B------:R-:W-:Y:S04]  /*2210*/  LDSM.16.M88.4 R36, [R224] ;  /* 0x00000000e024783b */ /* 0x000fe80000000200 */
[----:B--2---:R-:W2:Y:S04]  /*2220*/  LDSM.16.M88.4 R8, [R231] ;  /* 0x00000000e708783b */ /* 0x004ea80000000200 */
[----:B-1----:R-:W1:Y:S04]  /*2230*/  LDSM.16.M88.4 R4, [R231+0x2000] ;  /* 0x00200000e704783b */ /* 0x002e680000000200 */
[----:B------:R-:W3:Y:S04]  /*2240*/  LDSM.16.M88.4 R32, [R224+0x800] ;  /* 0x00080000e020783b */ /* 0x000ee80000000200 */
[----:B------:R-:W4:Y:S04]  /*2250*/  LDSM.16.M88.4 R28, [R224+0x1000] ;  /* 0x00100000e01c783b */ /* 0x000f280000000200 */
[----:B------:R-:W5:Y:S04]  /*2260*/  LDSM.16.M88.4 R24, [R224+0x1800] ;  /* 0x00180000e018783b */ /* 0x000f680000000200 */
[----:B------:R-:W3:Y:S04]  /*2270*/  LDSM.16.M88.4 R20, [R224+0x2000] ;  /* 0x00200000e014783b */ /* 0x000ee80000000200 */
[----:B------:R-:W3:Y:S04]  /*2280*/  LDSM.16.M88.4 R16, [R224+0x2800] ;  /* 0x00280000e010783b */ /* 0x000ee80000000200 */
[----:B------:R-:W3:Y:S01]  /*2290*/  LDSM.16.M88.4 R12, [R224+0x3000] ;  /* 0x00300000e00c783b */ /* 0x000ee20000000200 */
[----:B------:R-:W-:-:S02]  /*22a0*/  IMAD R0, R56, c[0x0][0x208], RZ ;  /* 0x0000820038007a24 */ /* 0x000fc400078e02ff */
[----:B------:R-:W-:Y:S01]  /*22b0*/  IMAD R3, R57, c[0x0][0x218], RZ ;  /* 0x0000860039037a24 */ /* 0x000fe200078e02ff */
[----:B------:R-:W-:Y:S04]  /*22c0*/  LDSM.16.M88.4 R108, [R240] ;  /* 0x00000000f06c783b */ /* 0x000fe80000000200 */
[----:B------:R-:W-:Y:S01]  /*22d0*/  LDSM.16.M88.4 R76, [R235] ;  /* 0x00000000eb4c783b */ /* 0x000fe20000000200 */
[----:B--2---:R-:W-:Y:S01]  /*22e0*/  HMMA.16816.F32.BF16 R92, R8, R38, RZ ;  /* 0x00000026085c723c */ /* 0x004fe200000418ff */
[----:B------:R-:W-:Y:S02]  /*22f0*/  IMAD R0, R250, c[0x0][0x20c], R0 ;  /* 0x00008300fa007a24 */ /* 0x000fe400078e0200 */
[----:B------:R-:W-:Y:S04]  /*2300*/  LDSM.16.M88.4 R100, [R238] ;  /* 0x00000000ee64783b */ /* 0x000fe80000000200 */
[----:B------:R-:W-:Y:S01]  /*2310*/  LDSM.16.M88.4 R80, [R241] ;  /* 0x00000000f150783b */ /* 0x000fe20000000200 */
[C---:B-1----:R-:W-:Y:S03]  /*2320*/  HMMA.16816.F32.BF16 R48, R4.reuse, R36, RZ ;  /* 0x000000240430723c */ /* 0x042fe600000418ff */
[----:B------:R-:W-:Y:S04]  /*2330*/  LDSM.16.M88.4 R104, [R239] ;  /* 0x00000000ef68783b */ /* 0x000fe80000000200 */
[----:B------:R-:W-:Y:S01]  /*2340*/  LDSM.16.M88.4 R96, [R237] ;  /* 0x00000000ed60783b */ /* 0x000fe20000000200 */
[----:B------:R-:W-:Y:S08]  /*2350*/  HMMA.16816.F32.BF16 R72, R4, R38, RZ ;  /* 0x000000260448723c */ /* 0x000ff000000418ff */
[----:B------:R-:W-:Y:S01]  /*2360*/  HMMA.16816.F32.BF16 R144, R8, R36, RZ ;  /* 0x000000240890723c */ /* 0x000fe200000418ff */
[----:B------:R-:W-:-:S02]  /*2370*/  IMAD.MOV.U32 R39, RZ, RZ, R92 ;  /* 0x000000ffff277224 */ /* 0x000fc400078e005c */
[----:B------:R-:W-:-:S04]  /*2380*/  IMAD.MOV.U32 R38, RZ, RZ, R93 ;  /* 0x000000ffff267224 */ /* 0x000fc800078e005d */
[----:B------:R-:W-:Y:S01]  /*2390*/  MOV R37, R94 ;  /* 0x0000005e00257202 */ /* 0x000fe20000000f00 */
[----:B------:R-:W-:Y:S01]  /*23a0*/  IMAD.MOV.U32 R36, RZ, RZ, R95 ;  /* 0x000000ffff247224 */ /* 0x000fe200078e005f */
[C---:B---3--:R-:W-:Y:S08]  /*23b0*/  HMMA.16816.F32.BF16 R140, R8.reuse, R32, RZ ;  /* 0x00000020088c723c */ /* 0x048ff000000418ff */
[C---:B------:R-:W-:Y:S08]  /*23c0*/  HMMA.16816.F32.BF16 R92, R8.reuse, R34, RZ ;  /* 0x00000022085c723c */ /* 0x040ff000000418ff */
[C---:B----4-:R-:W-:Y:S08]  /*23d0*/  HMMA.16816.F32.BF16 R160, R8.reuse, R28, RZ ;  /* 0x0000001c08a0723c */ /* 0x050ff000000418ff */
[C---:B------:R-:W-:Y:S08]  /*23e0*/  HMMA.16816.F32.BF16 R120, R8.reuse, R30, RZ ;  /* 0x0000001e0878723c */ /* 0x040ff000000418ff */
[C---:B-----5:R-:W-:Y:S08]  /*23f0*/  HMMA.16816.F32.BF16 R184, R8.reuse, R24, RZ ;  /* 0x0000001808b8723c */ /* 0x060ff000000418ff */
[C---:B------:R-:W-:Y:S08]  /*2400*/  HMMA.16816.F32.BF16 R220, R8.reuse, R26, RZ ;  /* 0x0000001a08dc723c */ /* 0x040ff000000418ff */
[C---:B------:R-:W-:Y:S08]  /*2410*/  HMMA.16816.F32.BF16 R156, R8.reuse, R20, RZ ;  /* 0x00000014089c723c */ /* 0x040ff000000418ff */
[C---:B------:R-:W-:Y:S08]  /*2420*/  HMMA.16816.F32.BF16 R216, R8.reuse, R22, RZ ;  /* 0x0000001608d8723c */ /* 0x040ff000000418ff */
[C---:B------:R-:W-:Y:S08]  /*2430*/  HMMA.16816.F32.BF16 R152, R8.reuse, R16, RZ ;  /* 0x000000100898723c */ /* 0x040ff000000418ff */
[C---:B------:R-:W-:Y:S08]  /*2440*/  HMMA.16816.F32.BF16 R212, R8.reuse, R18, RZ ;  /* 0x0000001208d4723c */ /* 0x040ff000000418ff */
[C---:B------:R-:W-:Y:S08]  /*2450*/  HMMA.16816.F32.BF16 R148, R8.reuse, R12, RZ ;  /* 0x0000000c0894723c */ /* 0x040ff000000418ff */
[----:B------:R-:W-:Y:S07]  /*2460*/  HMMA.16816.F32.BF16 R208, R8, R14, RZ ;  /* 0x0000000e08d0723c */ /* 0x000fee00000418ff */
[----:B------:R-:W-:-:S04]  /*2470*/  IMAD.WIDE.U32 R8, R250, c[0x0][0x208], RZ ;  /* 0x00008200fa087a25 */ /* 0x000fc800078e00ff */
[----:B------:R-:W-:Y:S02]  /*2480*/  IMAD.IADD R9, R9, 0x1, R0 ;  /* 0x0000000109097824 */ /* 0x000fe400078e0200 */
[----:B------:R-:W-:Y:S02]  /*2490*/  IMAD R0, R58, c[0x0][0x210], RZ ;  /* 0x000084003a007a24 */ /* 0x000fe400078e02ff */
[----:B------:R-:W-:-:S04]  /*24a0*/  IMAD.WIDE.U32 R8, R244, c[0x0][0x218], R8 ;  /* 0x00008600f4087a25 */ /* 0x000fc800078e0008 */
[----:B------:R-:W-:-:S04]  /*24b0*/  IMAD R0, R114, c[0x0][0x214], R0 ;  /* 0x0000850072007a24 */ /* 0x000fc800078e0200 */
[----:B------:R-:W-:Y:S02]  /*24c0*/  IMAD.IADD R10, R113, 0x1, R0 ;  /* 0x00000001710a7824 */ /* 0x000fe400078e0200 */
[----:B------:R-:W-:Y:S01]  /*24d0*/  IMAD R0, R244, c[0x0][0x21c], R3 ;  /* 0x00008700f4007a24 */ /* 0x000fe200078e0203 */
[----:B------:R-:W-:-:S04]  /*24e0*/  IADD3 R3, P0, R8, R112, RZ ;  /* 0x0000007008037210 */ /* 0x000fc80007f1e0ff */
[----:B------:R-:W-:Y:S02]  /*24f0*/  IADD3.X R8, R10, R9, R0, P0, !PT ;  /* 0x000000090a087210 */ /* 0x000fe400007fe400 */
[C---:B------:R-:W-:Y:S01]  /*2500*/  LEA R0, P0, R3.reuse, c[0x0][0x1f8], 0x1 ;  /* 0x00007e0003007a11 */ /* 0x040fe200078008ff */
[C---:B------:R-:W-:Y:S03]  /*2510*/  HMMA.16816.F32.BF16 R68, R4.reuse, R12, RZ ;  /* 0x0000000c0444723c */ /* 0x040fe600000418ff */
[----:B------:R-:W-:Y:S01]  /*2520*/  LEA.HI.X R3, R3, c[0x0][0x1fc], R8, 0x1, P0 ;  /* 0x00007f0003037a11 */ /* 0x000fe200000f0c08 */
[----:B------:R-:W1:Y:S04]  /*2530*/  SHFL.IDX PT, R13, R0, 0x1, 0x181f ;  /* 0x00381f00000d7f89 */ /* 0x000e6800000e0000 */
[C---:B------:R-:W-:Y:S01]  /*2540*/  HMMA.16816.F32.BF16 R44, R4.reuse, R32, RZ ;  /* 0x00000020042c723c */ /* 0x040fe200000418ff */
[----:B------:R-:W2:Y:S07]  /*2550*/  SHFL.IDX PT, R12, R0, RZ, 0x181f ;  /* 0x00181fff000c7589 */ /* 0x000eae00000e0000 */
[----:B------:R-:W-:Y:S01]  /*2560*/  HMMA.16816.F32.BF16 R40, R4, R28, RZ ;  /* 0x0000001c0428723c */ /* 0x000fe200000418ff */
[----:B------:R-:W-:-:S02]  /*2570*/  IMAD.MOV.U32 R33, RZ, RZ, R94 ;  /* 0x000000ffff217224 */ /* 0x000fc400078e005e */
[----:B------:R-:W-:-:S05]  /*2580*/  IMAD.MOV.U32 R32, RZ, RZ, R95 ;  /* 0x000000ffff207224 */ /* 0x000fca00078e005f */
[C---:B------:R-:W-:Y:S08]  /*2590*/  HMMA.16816.F32.BF16 R52, R4.reuse, R24, RZ ;  /* 0x000000180434723c */ /* 0x040ff000000418ff */
[C---:B------:R-:W-:Y:S08]  /*25a0*/  HMMA.16816.F32.BF16 R60, R4.reuse, R20, RZ ;  /* 0x00000014043c723c */ /* 0x040ff000000418ff */
[C---:B------:R-:W-:Y:S01]  /*25b0*/  HMMA.16816.F32.BF16 R64, R4.reuse, R16, RZ ;  /* 0x000000100440723c */ /* 0x040fe200000418ff */
[----:B------:R-:W-:Y:S07]  /*25c0*/  SHFL.IDX PT, R17, R3, RZ, 0x181f ;  /* 0x00181fff03117589 */ /* 0x000fee00000e0000 */
[C---:B------:R-:W-:Y:S08]  /*25d0*/  HMMA.16816.F32.BF16 R84, R4.reuse, R34, RZ ;  /* 0x000000220454723c */ /* 0x040ff000000418ff */
[----:B------:R-:W-:Y:S01]  /*25e0*/  HMMA.16816.F32.BF16 R88, R4, R30, RZ ;  /* 0x0000001e0458723c */ /* 0x000fe200000418ff */
[----:B------:R-:W-:-:S02]  /*25f0*/  IMAD.MOV.U32 R35, RZ, RZ, R92 ;  /* 0x000000ffff237224 */ /* 0x000fc400078e005c */
[----:B------:R-:W-:Y:S02]  /*2600*/  IMAD.MOV.U32 R34, RZ, RZ, R93 ;  /* 0x000000ffff227224 */ /* 0x000fe400078e005d */
[----:B------:R-:W-:Y:S03]  /*2610*/  LDSM.16.M88.4 R92, [R236] ;  /* 0x00000000ec5c783b */ /* 0x000fe60000000200 */
[C---:B------:R-:W-:Y:S01]  /*2620*/  HMMA.16816.F32.BF16 R116, R4.reuse, R26, RZ ;  /* 0x0000001a0474723c */ /* 0x040fe200000418ff */
[----:B------:R-:W-:Y:S07]  /*2630*/  SHFL.IDX PT, R27, R3, 0x4, 0x181f ;  /* 0x00981f00031b7f89 */ /* 0x000fee00000e0000 */
[C---:B------:R-:W-:Y:S01]  /*2640*/  HMMA.16816.F32.BF16 R124, R4.reuse, R22, RZ ;  /* 0x00000016047c723c */ /* 0x040fe200000418ff */
[----:B------:R-:W-:Y:S07]  /*2650*/  SHFL.IDX PT, R23, R3, 0x2, 0x181f ;  /* 0x00581f0003177f89 */ /* 0x000fee00000e0000 */
[C---:B------:R-:W-:Y:S01]  /*2660*/  HMMA.16816.F32.BF16 R132, R4.reuse, R18, RZ ;  /* 0x000000120484723c */ /* 0x040fe200000418ff */
[----:B------:R-:W3:Y:S04]  /*2670*/  SHFL.IDX PT, R19, R3, 0x1, 0x181f ;  /* 0x00381f0003137f89 */ /* 0x000ee800000e0000 */
[----:B------:R-:W-:Y:S03]  /*2680*/  SHFL.IDX PT, R18, R0, 0x4, 0x181f ;  /* 0x00981f0000127f89 */ /* 0x000fe600000e0000 */
[----:B------:R-:W-:Y:S01]  /*2690*/  HMMA.16816.F32.BF16 R136, R4, R14, RZ ;  /* 0x0000000e0488723c */ /* 0x000fe200000418ff */
[----:B------:R-:W-:Y:S04]  /*26a0*/  LDSM.16.M88.4 R4, [R234+0x2000] ;  /* 0x00200000ea04783b */ /* 0x000fe80000000200 */
[----:B------:R-:W4:Y:S04]  /*26b0*/  SHFL.IDX PT, R14, R0, 0x2, 0x181f ;  /* 0x00581f00000e7f89 */ /* 0x000f2800000e0000 */
[----:B------:R-:W5:Y:S04]  /*26c0*/  SHFL.IDX PT, R15, R0, 0x3, 0x181f ;  /* 0x00781f00000f7f89 */ /* 0x000f6800000e0000 */
[----:B------:R-:W5:Y:S04]  /*26d0*/  SHFL.IDX PT, R26, R0, 0x5, 0x181f ;  /* 0x00b81f00001a7f89 */ /* 0x000f6800000e0000 */
[----:B------:R-:W5:Y:S01]  /*26e0*/  SHFL.IDX PT, R21, R3, 0x3, 0x181f ;  /* 0x00781f0003157f89 */ /* 0x000f6200000e0000 */
[----:B------:R-:W-:-:S03]  /*26f0*/  IMAD.SHL.U32 R174, R242, 0x2, RZ ;  /* 0x00000002f2ae7824 */ /* 0x000fc600078e00ff */
[----:B------:R-:W5:Y:S01]  /*2700*/  SHFL.IDX PT, R28, R3, 0x5, 0x181f ;  /* 0x00b81f00031c7f89 */ /* 0x000f6200000e0000 */
[----:B------:R-:W-:Y:S02]  /*2710*/  SHF.L.U64.HI R16, R242, 0x1, R188 ;  /* 0x00000001f2107819 */ /* 0x000fe400000102bc */
[-C--:B-1----:R-:W-:Y:S01]  /*2720*/  IADD3 R24, P1, R13, R174.reuse, RZ ;  /* 0x000000ae0d187210 */ /* 0x082fe20007f3e0ff */
[----:B------:R-:W1:Y:S01]  /*2730*/  SHFL.IDX PT, R0, R0, 0x6, 0x181f ;  /* 0x00d81f0000007f89 */ /* 0x000e6200000e0000 */
[----:B--2---:R-:W-:-:S03]  /*2740*/  IADD3 R12, P2, R12, R174, RZ ;  /* 0x000000ae0c0c7210 */ /* 0x004fc60007f5e0ff */
[--C-:B---3--:R-:W-:Y:S01]  /*2750*/  IMAD.X R25, R19, 0x1, R16.reuse, P1 ;  /* 0x0000000113197824 */ /* 0x108fe200008e0610 */
[-C--:B----4-:R-:W-:Y:S01]  /*2760*/  IADD3 R22, P0, R14, R174.reuse, RZ ;  /* 0x000000ae0e167210 */ /* 0x090fe20007f1e0ff */
[----:B------:R-:W2:Y:S01]  /*2770*/  SHFL.IDX PT, R3, R3, 0x6, 0x181f ;  /* 0x00d81f0003037f89 */ /* 0x000ea200000e0000 */
[-C--:B------:R-:W-:Y:S02]  /*2780*/  IADD3 R18, P1, R18, R174.reuse, RZ ;  /* 0x000000ae12127210 */ /* 0x080fe40007f3e0ff */
[----:B------:R-:W-:Y:S01]  /*2790*/  ISETP.GE.AND P6, PT, R242, c[0x0][0x1d4], PT ;  /* 0x00007500f2007a0c */ /* 0x000fe20003fc6270 */
[--C-:B------:R-:W-:Y:S01]  /*27a0*/  IMAD.X R13, R17, 0x1, R16.reuse, P2 ;  /* 0x00000001110d7824 */ /* 0x100fe200010e0610 */
[----:B-----5:R-:W-:Y:S01]  /*27b0*/  IADD3 R20, P2, R15, R174, RZ ;  /* 0x000000ae0f147210 */ /* 0x020fe20007f5e0ff */
[----:B------:R-:W-:Y:S01]  /*27c0*/  IMAD.X R19, R27, 0x1, R16, P1 ;  /* 0x000000011b137824 */ /* 0x000fe200008e0610 */
[----:B------:R-:W-:Y:S02]  /*27d0*/  IADD3.X R23, R23, R16, RZ, P0, !PT ;  /* 0x0000001017177210 */ /* 0x000fe400007fe4ff */
[----:B------:R-:W-:-:S02]  /*27e0*/  ISETP.LT.OR P0, PT, R2, 0x1, P6 ;  /* 0x000000010200780c */ /* 0x000fc40003701670 */
[----:B------:R-:W-:Y:S01]  /*27f0*/  IADD3 R14, P1, R26, R174, RZ ;  /* 0x000000ae1a0e7210 */ /* 0x000fe20007f3e0ff */
[--C-:B------:R-:W-:Y:S01]  /*2800*/  IMAD.X R21, R21, 0x1, R16.reuse, P2 ;  /* 0x0000000115157824 */ /* 0x100fe200010e0610 */
[----:B------:R-:W-:Y:S01]  /*2810*/  ISETP.LT.OR P2, PT, R2, 0x11, P6 ;  /* 0x000000110200780c */ /* 0x000fe20003741670 */
[----:B------:R-:W-:Y:S02]  /*2820*/  STL.64 [R1+0x20], R246 ;  /* 0x000020f601007387 */ /* 0x000fe40000100a00 */
[----:B------:R-:W-:Y:S01]  /*2830*/  IMAD.X R15, R28, 0x1, R16, P1 ;  /* 0x000000011c0f7824 */ /* 0x000fe200008e0610 */
[----:B------:R-:W-:Y:S01]  /*2840*/  ISETP.LT.OR P1, PT, R2, 0x21, P6 ;  /* 0x000000210200780c */ /* 0x000fe20003721670 */
[----:B------:R-:W-:Y:S01]  /*2850*/  STL [R1+0x38], R175 ;  /* 0x000038af01007387 */ /* 0x000fe20000100800 */
[----:B------:R-:W-:Y:S01]  /*2860*/  IMAD.MOV.U32 R59, RZ, RZ, R120 ;  /* 0x000000ffff3b7224 */ /* 0x000fe200078e0078 */
[----:B------:R-:W-:Y:S01]  /*2870*/  MOV R31, R121 ;  /* 0x00000079001f7202 */ /* 0x000fe20000000f00 */
[----:B------:R-:W-:Y:S01]  /*2880*/  IMAD.MOV.U32 R30, RZ, RZ, R122 ;  /* 0x000000ffff1e7224 */ /* 0x000fe200078e007a */
[C---:B------:R-:W-:Y:S01]  /*2890*/  HMMA.16816.F32.BF16 R168, R4.reuse, R108, R40 ;  /* 0x0000006c04a8723c */ /* 0x040fe20000041828 */
[----:B------:R-:W-:Y:S01]  /*28a0*/  IMAD.MOV.U32 R29, RZ, RZ, R123 ;  /* 0x000000ffff1d7224 */ /* 0x000fe200078e007b */
[----:B------:R3:W-:Y:S04]  /*28b0*/  STL.64 [R1+0x30], R112 ;  /* 0x0000307001007387 */ /* 0x0007e80000100a00 */
[----:B------:R-:W-:Y:S02]  /*28c0*/  STL [R1+0x40], R10 ;  /* 0x0000400a01007387 */ /* 0x000fe40000100800 */
[C---:B------:R-:W-:Y:S02]  /*28d0*/  HMMA.16816.F32.BF16 R120, R4.reuse, R78, R72 ;  /* 0x0000004e0478723c */ /* 0x040fe40000041848 */
[----:B------:R-:W4:Y:S04]  /*28e0*/  LDSM.16.M88.4 R8, [R234] ;  /* 0x00000000ea08783b */ /* 0x000f280000000200 */
[----:B------:R-:W-:Y:S01]  /*28f0*/  @!PT LDS RZ, [RZ] ;  /* 0x00000000fffff984 */ /* 0x000fe20000000800 */
[----:B------:R-:W-:Y:S01]  /*2900*/  @!PT LDS RZ, [RZ] ;  /* 0x00000000fffff984 */ /* 0x000fe20000000800 */
[----:B------:R-:W-:Y:S01]  /*2910*/  @!PT LDS RZ, [RZ] ;  /* 0x00000000fffff984 */ /* 0x000fe20000000800 */
[----:B------:R5:W-:Y:S01]  /*2920*/  LDGSTS.E.BYPASS.LTC128B.128 [R243+0x100], [R12.64], !P0 ;  /* 0x001000000cf37fae */ /* 0x000be2000c101d46 */
[----:B------:R-:W-:Y:S01]  /*2930*/  IMAD.MOV.U32 R72, RZ, RZ, R35 ;  /* 0x000000ffff487224 */ /* 0x000fe200078e0023 */
[----:B------:R-:W-:Y:S01]  /*2940*/  HMMA.16816.F32.BF16 R40, R4, R102, R124 ;  /* 0x000000660428723c */ /* 0x000fe2000004187c */
[----:B------:R-:W-:Y:S01]  /*2950*/  IMAD.MOV.U32 R73, RZ, RZ, R34 ;  /* 0x000000ffff497224 */ /* 0x000fe200078e0022 */
[----:B------:R4:W-:Y:S01]  /*2960*/  LDGSTS.E.BYPASS.LTC128B.128 [R243+0x900], [R24.64], !P2 ;  /* 0x0090000018f37fae */ /* 0x0009e2000d101d46 */
[----:B------:R-:W-:-:S02]  /*2970*/  IMAD.MOV.U32 R74, RZ, RZ, R33 ;  /* 0x000000ffff4a7224 */ /* 0x000fc400078e0021 */
[----:B------:R-:W-:Y:S02]  /*2980*/  IMAD.MOV.U32 R75, RZ, RZ, R32 ;  /* 0x000000ffff4b7224 */ /* 0x000fe400078e0020 */
[----:B------:R-:W-:Y:S01]  /*2990*/  MOV R124, R39 ;  /* 0x00000027007c7202 */ /* 0x000fe20000000f00 */
[----:B------:R-:W-:Y:S01]  /*29a0*/  HMMA.16816.F32.BF16 R176, R4, R80, R44 ;  /* 0x0000005004b0723c */ /* 0x000fe2000004182c */
[----:B------:R-:W-:Y:S02]  /*29b0*/  IMAD.MOV.U32 R125, RZ, RZ, R38 ;  /* 0x000000ffff7d7224 */ /* 0x000fe400078e0026 */
[----:B------:R-:W-:Y:S02]  /*29c0*/  IMAD.MOV.U32 R126, RZ, RZ, R37 ;  /* 0x000000ffff7e7224 */ /* 0x000fe400078e0025 */
[----:B------:R-:W-:-:S03]  /*29d0*/  IMAD.MOV.U32 R127, RZ, RZ, R36 ;  /* 0x000000ffff7f7224 */ /* 0x000fc600078e0024 */
[C---:B---3--:R-:W-:Y:S01]  /*29e0*/  HMMA.16816.F32.BF16 R112, R4.reuse, R82, R84 ;  /* 0x000000520470723c */ /* 0x048fe20000041854 */
[C---:B------:R-:W-:Y:S01]  /*29f0*/  ISETP.LT.OR P2, PT, R2.reuse, 0x31, P6 ;  /* 0x000000310200780c */ /* 0x040fe20003741670 */
[----:B------:R3:W-:Y:S06]  /*2a00*/  LDGSTS.E.BYPASS.LTC128B.128 [R243+0x1100], [R22.64], !P1 ;  /* 0x0110000016f37fae */ /* 0x0007ec000c901d46 */
        /* <DEDUP_REMOVED lines=9> */
[----:B------:R-:W-:Y:S01]  /*2aa0*/  ISETP.LT.OR P1, PT, R2, 0x51, P6 ;  /* 0x000000510200780c */ /* 0x000fe20003721670 */
[----:B------:R3:W-:Y:S05]  /*2ab0*/  LDGSTS.E.BYPASS.LTC128B.128 [R243+0x1900], [R20.64], !P2 ;  /* 0x0190000014f37fae */ /* 0x0007ea000d101d46 */
[----:B-1----:R-:W-:-:S05]  /*2ac0*/  IADD3 R4, P0, R0, R174, RZ ;  /* 0x000000ae00047210 */ /* 0x002fca0007f1e0ff */
[----:B--2---:R-:W-:Y:S01]  /*2ad0*/  IMAD.X R5, R3, 0x1, R16, P0 ;  /* 0x0000000103057824 */ /* 0x004fe200000e0610 */
[C---:B------:R-:W-:Y:S02]  /*2ae0*/  ISETP.LT.OR P0, PT, R2.reuse, 0x41, P6 ;  /* 0x000000410200780c */ /* 0x040fe40003701670 */
[----:B------:R-:W-:Y:S01]  /*2af0*/  ISETP.LT.OR P6, PT, R2, 0x61, P6 ;  /* 0x000000610200780c */ /* 0x000fe200037c1670 */
[----:B------:R-:W-:-:S10]  /*2b00*/  IMAD.MOV.U32 R116, RZ, RZ, R59 ;  /* 0x000000ffff747224 */ /* 0x000fd400078e003b */
[----:B------:R1:W-:Y:S04]  /*2b10*/  LDGSTS.E.BYPASS.LTC128B.128 [R243+0x2100], [R18.64], !P0 ;  /* 0x0210000012f37fae */ /* 0x0003e8000c101d46 */
[----:B------:R5:W-:Y:S04]  /*2b20*/  LDGSTS.E.BYPASS.LTC128B.128 [R243+0x2900], [R14.64], !P1 ;  /* 0x029000000ef37fae */ /* 0x000be8000c901d46 */
[----:B------:R2:W-:Y:S04]  /*2b30*/  LDGSTS.E.BYPASS.LTC128B.128 [R243+0x3100], [R4.64], !P6 ;  /* 0x0310000004f37fae */ /* 0x0005e8000f101d46 */
[----:B------:R-:W-:Y:S04]  /*2b40*/  LDSM.16.M88.4 R52, [R230+0x3000] ;  /* 0x00300000e634783b */ /* 0x000fe80000000200 */
[----:B---3--:R-:W-:Y:S04]  /*2b50*/  LDSM.16.M88.4 R20, [R230] ;  /* 0x00000000e614783b */ /* 0x008fe80000000200 */
[----:B------:R-:W-:Y:S04]  /*2b60*/  LDSM.16.M88.4 R48, [R230+0x800] ;  /* 0x00080000e630783b */ /* 0x000fe80000000200 */
[----:B------:R-:W-:Y:S04]  /*2b70*/  LDSM.16.M88.4 R68, [R230+0x1000] ;  /* 0x00100000e644783b */ /* 0x000fe80000000200 */
[----:B------:R-:W-:Y:S04]  /*2b80*/  LDSM.16.M88.4 R64, [R230+0x1800] ;  /* 0x00180000e640783b */ /* 0x000fe80000000200 */
[----:B------:R-:W-:Y:S04]  /*2b90*/  LDSM.16.M88.4 R60, [R230+0x2000] ;  /* 0x00200000e63c783b */ /* 0x000fe80000000200 */
[----:B--2---:R-:W2:Y:S04]  /*2ba0*/  LDSM.16.M88.4 R4, [R232+0x2000] ;  /* 0x00200000e804783b */ /* 0x004ea80000000200 */
[----:B------:R-:W3:Y:S04]  /*2bb0*/  LDSM.16.M88.4 R56, [R230+0x2800] ;  /* 0x00280000e638783b */ /* 0x000ee80000000200 */
[----:B-----5:R-:W5:Y:S01]  /*2bc0*/  LDSM.16.M88.4 R12, [R232] ;  /* 0x00000000e80c783b */ /* 0x020f620000000200 */
[----:B------:R-:W-:Y:S01]  /*2bd0*/  MOV R117, R31 ;  /* 0x0000001f00757202 */ /* 0x000fe20000000f00 */
[----:B------:R-:W-:Y:S01]  /*2be0*/  IMAD.MOV.U32 R118, RZ, RZ, R30 ;  /* 0x000000ffff767224 */ /* 0x000fe200078e001e */
[C---:B----4-:R-:W-:Y:S01]  /*2bf0*/  HMMA.16816.F32.BF16 R24, R8.reuse, R78, R124 ;  /* 0x0000004e0818723c */ /* 0x050fe2000004187c */
[----:B------:R-:W-:Y:S01]  /*2c00*/  IMAD.MOV.U32 R119, RZ, RZ, R29 ;  /* 0x000000ffff777224 */ /* 0x000fe200078e001d */
[----:B------:R-:W0:Y:S06]  /*2c10*/  LDGDEPBAR ;  /* 0x00000000000079af */ /* 0x000e2c0000000000 */
        /* <DEDUP_REMOVED lines=13> */
[----:B------:R-:W-:Y:S07]  /*2cf0*/  LDSM.16.M88.4 R8, [R233] ;  /* 0x00000000e908783b */ /* 0x000fee0000000200 */
        /* <DEDUP_REMOVED lines=8> */
[C---:B---3--:R-:W-:Y:S08]  /*2d80*/  HMMA.16816.F32.BF16 R156, R4.reuse, R56, R200 ;  /* 0x00000038049c723c */ /* 0x048ff000000418c8 */
[C---:B------:R-:W-:Y:S08]  /*2d90*/  HMMA.16816.F32.BF16 R124, R4.reuse, R70, R84 ;  /* 0x00000046047c723c */ /* 0x040ff00000041854 */
[C---:B------:R-:W-:Y:S01]  /*2da0*/  HMMA.16816.F32.BF16 R120, R4.reuse, R66, R44 ;  /* 0x000000420478723c */ /* 0x040fe2000004182c */
[----:B------:R-:W-:Y:S07]  /*2db0*/  LDSM.16.M88.4 R44, [R227] ;  /* 0x00000000e32c783b */ /* 0x000fee0000000200 */
[C---:B------:R-:W-:Y:S01]  /*2dc0*/  HMMA.16816.F32.BF16 R112, R4.reuse, R62, R40 ;  /* 0x0000003e0470723c */ /* 0x040fe20000041828 */
[----:B------:R-:W-:Y:S07]  /*2dd0*/  LDSM.16.M88.4 R40, [R227+0x800] ;  /* 0x00080000e328783b */ /* 0x000fee0000000200 */
[C---:B------:R-:W-:Y:S01]  /*2de0*/  HMMA.16816.F32.BF16 R108, R4.reuse, R58, R36 ;  /* 0x0000003a046c723c */ /* 0x040fe20000041824 */
[----:B------:R-:W-:Y:S07]  /*2df0*/  LDSM.16.M88.4 R36, [R227+0x1000] ;  /* 0x00100000e324783b */ /* 0x000fee0000000200 */
[----:B------:R-:W-:Y:S01]  /*2e00*/  HMMA.16816.F32.BF16 R104, R4, R54, R32 ;  /* 0x000000360468723c */ /* 0x000fe20000041820 */
[----:B------:R-:W-:Y:S04]  /*2e10*/  LDSM.16.M88.4 R4, [R233+0x2000] ;  /* 0x00200000e904783b */ /* 0x000fe80000000200 */
[----:B------:R-:W-:Y:S03]  /*2e20*/  LDSM.16.M88.4 R32, [R227+0x1800] ;  /* 0x00180000e320783b */ /* 0x000fe60000000200 */
[C---:B-----5:R-:W-:Y:S01]  /*2e30*/  HMMA.16816.F32.BF16 R100, R12.reuse, R20, R28 ;  /* 0x000000140c64723c */ /* 0x060fe2000004181c */
[----:B------:R-:W-:Y:S07]  /*2e40*/  LDSM.16.M88.4 R28, [R227+0x2000] ;  /* 0x00200000e31c783b */ /* 0x000fee0000000200 */
[----:B------:R-:W-:Y:S01]  /*2e50*/  HMMA.16816.F32.BF16 R96, R12, R22, R24 ;  /* 0x000000160c60723c */ /* 0x000fe20000041818 */
[----:B------:R-:W2:Y:S04]  /*2e60*/  LDSM.16.M88.4 R20, [R227+0x3000] ;  /* 0x00300000e314783b */ /* 0x000ea80000000200 */
[----:B------:R-:W3:Y:S01]  /*2e70*/  LDSM.16.M88.4 R24, [R227+0x2800] ;  /* 0x00280000e318783b */ /* 0x000ee20000000200 */
[----:B------:R-:W-:Y:S01]  /*2e80*/  ISETP.GE.AND P0, PT, R245, 0x2, PT ;  /* 0x00000002f500780c */ /* 0x000fe20003f06270 */
[----:B------:R-:W-:-:S04]  /*2e90*/  DEPBAR.LE SB0, 0x0 ;  /* 0x000080000000791a */ /* 0x000fc80000000000 */
        /* <DEDUP_REMOVED lines=12> */
[----:B------:R-:W-:Y:S01]  /*2f60*/  BSSY B0, `(.L_x_1336) ;  /* 0x0000064000007945 */ /* 0x000fe20003800000 */
[----:B------:R-:W-:-:S06]  /*2f70*/  ISETP.GT.AND P2, PT, R249, 0x6f, PT ;  /* 0x0000006ff900780c */ /* 0x000fcc0003f44270 */
[C---:B--2---:R-:W-:Y:S08]  /*2f80*/  HMMA.16816.F32.BF16 R148, R4.reuse, R20, R148 ;  /* 0x000000140494723c */ /* 0x044ff00000041894 */
        /* <DEDUP_REMOVED lines=28> */
[----:B------:R-:W-:Y:S01]  /*3150*/  @!UPT UIADD3 URZ, URZ, URZ, URZ ;  /* 0x0000003f3f3ff290 */ /* 0x000fe2000fffe03f */
[----:B------:R-:W-:Y:S11]  /*3160*/  @!P0 BRA `(.L_x_1337) ;  /* 0x0000043000008947 */ /* 0x000ff60003800000 */
[----:B-1----:R-:W2:Y:S01]  /*3170*/  LDL.64 R18, [R1+0x28] ;  /* 0x0000280001127983 */ /* 0x002ea20000100a00 */
[----:B------:R-:W-:Y:S01]  /*3180*/  IADD3 R2, R249, R173, R251 ;  /* 0x000000adf9027210 */ /* 0x000fe20007ffe0fb */
[----:B------:R-:W-:-:S03]  /*3190*/  IMAD.MOV.U32 R244, RZ, RZ, RZ ;  /* 0x000000fffff47224 */ /* 0x000fc600078e00ff */
[----:B------:R-:W-:-:S05]  /*31a0*/  IADD3 R2, R2, -0x70, RZ ;  /* 0xffffff9002027810 */ /* 0x000fca0007ffe0ff */
[----:B------:R-:W-:-:S04]  /*31b0*/  @P3 IMAD.HI.U32 R3, R2, c[0x0][0x2bc], RZ ;  /* 0x0000af0002033a27 */ /* 0x000fc800078e00ff */
[----:B------:R-:W-:Y:S01]  /*31c0*/  IMAD.MOV.U32 R0, RZ, RZ, R2 ;  /* 0x000000ffff007224 */ /* 0x000fe200078e0002 */
[----:B------:R-:W-:-:S04]  /*31d0*/  @P3 SHF.R.U32.HI R0, RZ, c[0x0][0x2c0], R3 ;  /* 0x0000b000ff003a19 */ /* 0x000fc80000011603 */
[----:B--2---:R-:W-:-:S04]  /*31e0*/  @!P2 IADD3 R3, P0, R0, R18, RZ ;  /* 0x000000120003a210 */ /* 0x004fc80007f1e0ff */
        /* <DEDUP_REMOVED lines=20> */
[----:B------:R1:W2:Y:S02]  /*3330*/  SHFL.IDX PT, R7, R0, RZ, 0x181f ;  /* 0x00181fff00077589 */ /* 0x0002a400000e0000 */
.L_x_1400:
[----:B------:R-:W-:Y:S05]  /*3340*/  BRA.DIV ~URZ, `(.L_x_1339) ;  /* 0x00010a727f007947 */ /* 0x000fea000b800000 */
[----:B------:R-:W3:Y:S04]  /*3350*/  SHFL.IDX PT, R2, R4, RZ, 0x181f ;  /* 0x00181fff04027589 */ /* 0x000ee800000e0000 */
[----:B------:R-:W4:Y:S04]  /*3360*/  SHFL.IDX PT, R3, R4, 0x1, 0x181f ;  /* 0x00381f0004037f89 */ /* 0x000f2800000e0000 */
[----:B------:R-:W5:Y:S04]  /*3370*/  SHFL.IDX PT, R5, R4, 0x2, 0x181f ;  /* 0x00581f0004057f89 */ /* 0x000f6800000e0000 */
[----:B------:R-:W1:Y:S04]  /*3380*/  SHFL.IDX PT, R9, R0, 0x1, 0x181f ;  /* 0x00381f0000097f89 */ /* 0x000e6800000e0000 */
[----:B------:R-:W2:Y:S04]  /*3390*/  SHFL.IDX PT, R8, R4, 0x3, 0x181f ;  /* 0x00781f0004087f89 */ /* 0x000ea800000e0000 */
[----:B------:R-:W2:Y:S04]  /*33a0*/  SHFL.IDX PT, R11, R0, 0x2, 0x181f ;  /* 0x00581f00000b7f89 */ /* 0x000ea800000e0000 */
[----:B------:R-:W-:Y:S01]  /*33b0*/  SHFL.IDX PT, R12, R4, 0x4, 0x181f ;  /* 0x00981f00040c7f89 */ /* 0x000fe200000e0000 */
[----:B---3--:R-:W-:-:S03]  /*33c0*/  IADD3 R6, P0, R2, R174, RZ ;  /* 0x000000ae02067210 */ /* 0x008fc60007f1e0ff */
[----:B------:R-:W-:Y:S01]  /*33d0*/  SHFL.IDX PT, R13, R4, 0x5, 0x181f ;  /* 0x00b81f00040d7f89 */ /* 0x000fe200000e0000 */
[-C--:B----4-:R-:W-:Y:S01]  /*33e0*/  IADD3 R2, P1, R3, R174.reuse, RZ ;  /* 0x000000ae03027210 */ /* 0x090fe20007f3e0ff */
[----:B--2---:R-:W-:Y:S02]  /*33f0*/  IMAD.X R7, R7, 0x1, R16, P0 ;  /* 0x0000000107077824 */ /* 0x004fe400000e0610 */
[----:B------:R-:W2:Y:S01]  /*3400*/  SHFL.IDX PT, R17, R0, 0x3, 0x181f ;  /* 0x00781f0000117f89 */ /* 0x000ea200000e0000 */
[----:B-----5:R-:W-:-:S03]  /*3410*/  IADD3 R10, P0, R5, R174, RZ ;  /* 0x000000ae050a7210 */ /* 0x020fc60007f1e0ff */
[----:B------:R-:W3:Y:S01]  /*3420*/  SHFL.IDX PT, R15, R0, 0x4, 0x181f ;  /* 0x00981f00000f7f89 */ /* 0x000ee200000e0000 */
[----:B-1----:R-:W-:-:S03]  /*3430*/  IMAD.X R3, R9, 0x1, R16, P1 ;  /* 0x0000000109037824 */ /* 0x002fc600008e0610 */
[----:B------:R-:W1:Y:S01]  /*3440*/  SHFL.IDX PT, R14, R0, 0x5, 0x181f ;  /* 0x00b81f00000e7f89 */ /* 0x000e6200000e0000 */
[----:B------:R-:W-:-:S03]  /*3450*/  IADD3 R8, P6, R8, R174, RZ ;  /* 0x000000ae08087210 */ /* 0x000fc60007fde0ff */
[----:B------:R4:W-:Y:S01]  /*3460*/  LDGSTS.E.BYPASS.LTC128B.128 [R243+0x3900], [R6.64], !P5 ;  /* 0x0390000006f37fae */ /* 0x0009e2000e901d46 */
[----:B------:R-:W-:-:S03]  /*3470*/  IMAD.X R11, R11, 0x1, R16, P0 ;  /* 0x000000010b0b7824 */ /* 0x000fc600000e0610 */
[----:B------:R5:W-:Y:S04]  /*3480*/  LDGSTS.E.BYPASS.LTC128B.128 [R243+0x4100], [R2.64], !P5 ;  /* 0x0410000002f37fae */ /* 0x000be8000e901d46 */
[----:B------:R1:W-:Y:S01]  /*3490*/  LDGSTS.E.BYPASS.LTC128B.128 [R243+0x4900], [R10.64], !P5 ;  /* 0x049000000af37fae */ /* 0x0003e2000e901d46 */
[----:B--2---:R-:W-:-:S03]  /*34a0*/  IMAD.X R9, R17, 0x1, R16, P6 ;  /* 0x0000000111097824 */ /* 0x004fc600030e0610 */
[----:B------:R-:W2:Y:S04]  /*34b0*/  SHFL.IDX PT, R4, R4, 0x6, 0x181f ;  /* 0x00d81f0004047f89 */ /* 0x000ea800000e0000 */
[----:B------:R2:W-:Y:S04]  /*34c0*/  LDGSTS.E.BYPASS.LTC128B.128 [R243+0x5100], [R8.64], !P5 ;  /* 0x0510000008f37fae */ /* 0x0005e8000e901d46 */
[----:B------:R-:W2:Y:S01]  /*34d0*/  SHFL.IDX PT, R0, R0, 0x6, 0x181f ;  /* 0x00d81f0000007f89 */ /* 0x000ea200000e0000 */
[-C--:B----4-:R-:W-:Y:S02]  /*34e0*/  IADD3 R6, P1, R12, R174.reuse, RZ ;  /* 0x000000ae0c067210 */ /* 0x090fe40007f3e0ff */
[----:B-----5:R-:W-:-:S03]  /*34f0*/  IADD3 R2, P0, R13, R174, RZ ;  /* 0x000000ae0d027210 */ /* 0x020fc60007f1e0ff */
[--C-:B---3--:R-:W-:Y:S02]  /*3500*/  IMAD.X R7, R15, 0x1, R16.reuse, P1 ;  /* 0x000000010f077824 */ /* 0x108fe400008e0610 */
[----:B-1----:R-:W-:-:S03]  /*3510*/  IMAD.X R3, R14, 0x1, R16, P0 ;  /* 0x000000010e037824 */ /* 0x002fc600000e0610 */
[----:B------:R1:W-:Y:S04]  /*3520*/  LDGSTS.E.BYPASS.LTC128B.128 [R243+0x5900], [R6.64], !P5 ;  /* 0x0590000006f37fae */ /* 0x0003e8000e901d46 */
[----:B------:R1:W-:Y:S02]  /*3530*/  LDGSTS.E.BYPASS.LTC128B.128 [R243+0x6100], [R2.64], !P5 ;  /* 0x0610000002f37fae */ /* 0x0003e4000e901d46 */
.L_x_1401:
[----:B-12---:R-:W-:-:S04]  /*3540*/  IADD3 R2, P0, R4, R174, RZ ;  /* 0x000000ae04027210 */ /* 0x006fc80007f1e0ff */
[----:B------:R-:W-:-:S05]  /*3550*/  IADD3.X R3, R0, R16, RZ, P0, !PT ;  /* 0x0000001000037210 */ /* 0x000fca00007fe4ff */
[----:B------:R-:W-:Y:S01]  /*3560*/  @!PT LDS RZ, [RZ] ;  /* 0x00000000fffff984 */ /* 0x000fe20000000800 */
[----:B------:R-:W-:Y:S01]  /*3570*/  @!PT LDS RZ, [RZ] ;  /* 0x00000000fffff984 */ /* 0x000fe20000000800 */
[----:B------:R-:W-:Y:S01]  /*3580*/  @!PT LDS RZ, [RZ] ;  /* 0x00000000fffff984 */ /* 0x000fe20000000800 */
[----:B------:R1:W-:Y:S04]  /*3590*/  LDGSTS.E.BYPASS.LTC128B.128 [R243+0x6900], [R2.64], !P5 ;  /* 0x0690000002f37fae */ /* 0x0003e8000e901d46 */
.L_x_1337:
[----:B-1----:R-:W-:Y:S05]  /*35a0*/  BSYNC B0 ;  /* 0x0000000000007941 */ /* 0x002fea0003800000 */
.L_x_1336:
[----:B------:R-:W2:Y:S04]  /*35b0*/  LDL R2, [R1+0x44] ;  /* 0x0000440001027983 */ /* 0x000ea80000100800 */
[----:B------:R-:W2:Y:S04]  /*35c0*/  LDL R0, [R1+0x54] ;  /* 0x0000540001007983 */ /* 0x000ea80000100800 */
[----:B------:R-:W3:Y:S04]  /*35d0*/  LDL R3, [R1+0x50] ;  /* 0x0000500001037983 */ /* 0x000ee80000100800 */
[----:B------:R-:W0:Y:S01]  /*35e0*/  LDGDEPBAR ;  /* 0x00000000000079af */ /* 0x000e220000000000 */
[----:B--2---:R-:W-:-:S04]  /*35f0*/  IMAD.IADD R0, R0, 0x1, R2 ;  /* 0x0000000100007824 */ /* 0x004fc800078e0202 */
[----:B------:R-:W-:Y:S01]  /*3600*/  @P4 IMAD.HI.U32 R2, R0, c[0x0][0x2c8], RZ ;  /* 0x0000b20000024a27 */ /* 0x000fe200078e00ff */
[----:B------:R-:W-:Y:S02]  /*3610*/  MOV R4, R0 ;  /* 0x0000000000047202 */ /* 0x000fe40000000f00 */
[----:B---3--:R-:W-:Y:S01]  /*3620*/  IADD3 R0, -R3, 0x1, R172 ;  /* 0x0000000103007810 */ /* 0x008fe20007ffe1ac */
[----:B------:R-:W-:Y:S01]  /*3630*/  IMAD.IADD R6, R172, 0x1, -R3 ;  /* 0x00000001ac067824 */ /* 0x000fe200078e0a03 */
[----:B------:R-:W-:Y:S02]  /*3640*/  @P4 SHF.R.U32.HI R4, RZ, c[0x0][0x2cc], R2 ;  /* 0x0000b300ff044a19 */ /* 0x000fe40000011602 */
[----:B------:R-:W-:Y:S01]  /*3650*/  IADD3 R5, R0, -c[0x0][0x168], RZ ;  /* 0x80005a0000057a10 */ /* 0x000fe20007ffe0ff */
[----:B------:R-:W-:Y:S05]  /*3660*/  BRA.DIV ~URZ, `(.L_x_1340) ;  /* 0x00010e227f007947 */ /* 0x000fea000b800000 */
[----:B------:R1:W2:Y:S02]  /*3670*/  SHFL.IDX PT, R0, R4, RZ, 0x1c1f ;  /* 0x001c1fff04007589 */ /* 0x0002a400000e0000 */
.L_x_1402:
[----:B--2---:R-:W-:-:S05]  /*3680*/  IMAD.IADD R0, R5, 0x1, R0 ;  /* 0x0000000105007824 */ /* 0x004fca00078e0200 */
[----:B------:R-:W-:-:S04]  /*3690*/  IMNMX R0, R6, R0, PT ;  /* 0x0000000006007217 */ /* 0x000fc80003800200 */
[C---:B------:R-:W-:Y:S02]  /*36a0*/  ISETP.GT.AND P0, PT, R0.reuse, RZ, PT ;  /* 0x000000ff0000720c */ /* 0x040fe40003f04270 */
[----:B------:R-:W-:Y:S02]  /*36b0*/  ISETP.GT.AND P6, PT, R0, 0x1, PT ;  /* 0x000000010000780c */ /* 0x000fe40003fc4270 */
        /* <DEDUP_REMOVED lines=57> */
[----:B------:R-:W4:Y:S01]  /*3a50*/  SHFL.IDX PT, R0, R4, 0x3, 0x1c1f ;  /* 0x007c1f0004007f89 */ /* 0x000f2200000e0000 */
[----:B--2---:R-:W-:-:S02]  /*3a60*/  IMAD.IADD R3, R5, 0x1, R3 ;  /* 0x0000000105037824 */ /* 0x004fc400078e0203 */
[----:B---3--:R-:W-:-:S03]  /*3a70*/  IMAD.IADD R2, R5, 0x1, R2 ;  /* 0x0000000105027824 */ /* 0x008fc600078e0202 */
[----:B------:R-:W-:Y:S01]  /*3a80*/  IMNMX R3, R6, R3, PT ;  /* 0x0000000306037217 */ /* 0x000fe20003800200 */
[----:B----4-:R-:W-:-:S03]  /*3a90*/  IMAD.IADD R0, R5, 0x1, R0 ;  /* 0x0000000105007824 */ /* 0x010fc600078e0200 */
[C---:B------:R-:W-:Y:S02]  /*3aa0*/  ISETP.GT.AND P1, PT, R3.reuse, RZ, PT ;  /* 0x000000ff0300720c */ /* 0x040fe40003f24270 */
[C---:B------:R-:W-:Y:S02]  /*3ab0*/  ISETP.GT.AND P0, PT, R3.reuse, 0x1, PT ;  /* 0x000000010300780c */ /* 0x040fe40003f04270 */
[----:B------:R-:W-:Y:S02]  /*3ac0*/  FSEL R7, R102, -INF , P1 ;  /* 0xff80000066077808 */ /* 0x000fe40000800000 */
[----:B------:R-:W-:Y:S02]  /*3ad0*/  ISETP.GT.AND P1, PT, R3, 0x9, PT ;  /* 0x000000090300780c */ /* 0x000fe40003f24270 */
[----:B------:R-:W-:Y:S02]  /*3ae0*/  FSEL R8, R103, -INF , P0 ;  /* 0xff80000067087808 */ /* 0x000fe40000000000 */
[----:B------:R-:W-:-:S02]  /*3af0*/  ISETP.GT.AND P0, PT, R3, 0x10, PT ;  /* 0x000000100300780c */ /* 0x000fc40003f04270 */
[----:B------:R-:W-:Y:S02]  /*3b00*/  FSEL R14, R99, -INF , P1 ;  /* 0xff800000630e7808 */ /* 0x000fe40000800000 */
        /* <DEDUP_REMOVED lines=17> */
[----:B------:R-:W-:Y:S02]  /*3c20*/  ISETP.GT.AND P1, PT, R3, 0x40, PT ;  /* 0x000000400300780c */ /* 0x000fe40003f24270 */
[----:B------:R-:W-:Y:S02]  /*3c30*/  FSEL R144, R75, -INF , P0 ;  /* 0xff8000004b907808 */ /* 0x000fe40000000000 */
[C---:B------:R-:W-:Y:S02]  /*3c40*/  ISETP.GT.AND P0, PT, R3.reuse, 0x41, PT ;  /* 0x000000410300780c */ /* 0x040fe40003f04270 */
[----:B------:R-:W-:Y:S02]  /*3c50*/  FSEL R13, R98, -INF , P6 ;  /* 0xff800000620d7808 */ /* 0x000fe40003000000 */
[----:B------:R-:W-:Y:S02]  /*3c60*/  FSEL R195, R70, -INF , P1 ;  /* 0xff80000046c37808 */ /* 0x000fe40000800000 */
[----:B------:R-:W-:-:S02]  /*3c70*/  ISETP.GT.AND P6, PT, R3, 0x18, PT ;  /* 0x000000180300780c */ /* 0x000fc40003fc4270 */
[----:B------:R-:W-:Y:S02]  /*3c80*/  ISETP.GT.AND P1, PT, R3, 0x49, PT ;  /* 0x000000490300780c */ /* 0x000fe40003f24270 */
[----:B------:R-:W-:Y:S02]  /*3c90*/  FSEL R194, R71, -INF , P0 ;  /* 0xff80000047c27808 */ /* 0x000fe40000000000 */
[----:B------:R-:W-:Y:S02]  /*3ca0*/  ISETP.GT.AND P0, PT, R3, 0x50, PT ;  /* 0x000000500300780c */ /* 0x000fe40003f04270 */
[----:B------:R-:W-:Y:S02]  /*3cb0*/  FSEL R25, R90, -INF , P6 ;  /* 0xff8000005a197808 */ /* 0x000fe40003000000 */
[----:B------:R-:W-:Y:S02]  /*3cc0*/  FSEL R192, R67, -INF , P1 ;  /* 0xff80000043c07808 */ /* 0x000fe40000800000 */
[----:B------:R-:W-:-:S02]  /*3cd0*/  ISETP.GT.AND P6, PT, R3, 0x28, PT ;  /* 0x000000280300780c */ /* 0x000fc40003fc4270 */
[C---:B------:R-:W-:Y:S02]  /*3ce0*/  ISETP.GT.AND P1, PT, R3.reuse, 0x58, PT ;  /* 0x000000580300780c */ /* 0x040fe40003f24270 */
[----:B------:R-:W-:Y:S02]  /*3cf0*/  FSEL R191, R62, -INF , P0 ;  /* 0xff8000003ebf7808 */ /* 0x000fe40000000000 */
[C---:B------:R-:W-:Y:S02]  /*3d00*/  ISETP.GT.AND P0, PT, R3.reuse, 0x59, PT ;  /* 0x000000590300780c */ /* 0x040fe40003f04270 */
[----:B------:R-:W-:Y:S02]  /*3d10*/  FSEL R122, R82, -INF , P6 ;  /* 0xff800000527a7808 */ /* 0x000fe40003000000 */
[----:B------:R-:W-:Y:S02]  /*3d20*/  FSEL R189, R58, -INF , P1 ;  /* 0xff8000003abd7808 */ /* 0x000fe40000800000 */
[----:B------:R-:W-:-:S02]  /*3d30*/  ISETP.GT.AND P6, PT, R3, 0x38, PT ;  /* 0x000000380300780c */ /* 0x000fc40003fc4270 */
[----:B------:R-:W-:Y:S02]  /*3d40*/  FSEL R188, R59, -INF , P0 ;  /* 0xff8000003bbc7808 */ /* 0x000fe40000000000 */
[C---:B------:R-:W-:Y:S02]  /*3d50*/  ISETP.GT.AND P1, PT, R3.reuse, 0x61, PT ;  /* 0x000000610300780c */ /* 0x040fe40003f24270 */
[----:B------:R-:W-:Y:S02]  /*3d60*/  IMNMX R2, R6, R2, PT ;  /* 0x0000000206027217 */ /* 0x000fe40003800200 */
[----:B------:R-:W-:Y:S02]  /*3d70*/  ISETP.GT.AND P0, PT, R3, 0x68, PT ;  /* 0x000000680300780c */ /* 0x000fe40003f04270 */
[----:B------:R-:W-:Y:S02]  /*3d80*/  FSEL R145, R74, -INF , P6 ;  /* 0xff8000004a917808 */ /* 0x000fe40003000000 */
[----:B------:R-:W-:-:S02]  /*3d90*/  FSEL R186, R51, -INF , P1 ;  /* 0xff80000033ba7808 */ /* 0x000fc40000800000 */
[----:B------:R-:W-:Y:S02]  /*3da0*/  ISETP.GT.AND P6, PT, R3, 0x48, PT ;  /* 0x000000480300780c */ /* 0x000fe40003fc4270 */
[----:B------:R-:W-:Y:S02]  /*3db0*/  ISETP.GT.AND P1, PT, R2, RZ, PT ;  /* 0x000000ff0200720c */ /* 0x000fe40003f24270 */
[----:B------:R-:W-:Y:S02]  /*3dc0*/  FSEL R185, R22, -INF , P0 ;  /* 0xff80000016b97808 */ /* 0x000fe40000000000 */
[----:B------:R-:W-:Y:S02]  /*3dd0*/  IMNMX R0, R6, R0, PT ;  /* 0x0000000006007217 */ /* 0x000fe40003800200 */
[----:B------:R-:W-:Y:S02]  /*3de0*/  ISETP.GT.AND P0, PT, R2, 0x1, PT ;  /* 0x000000010200780c */ /* 0x000fe40003f04270 */
[----:B------:R-:W-:-:S02]  /*3df0*/  FSEL R193, R66, -INF , P6 ;  /* 0xff80000042c17808 */ /* 0x000fc40003000000 */
[----:B------:R-:W-:Y:S02]  /*3e00*/  FSEL R11, R180, -INF , P1 ;  /* 0xff800000b40b7808 */ /* 0x000fe40000800000 */
[----:B------:R-:W-:Y:S02]  /*3e10*/  ISETP.GT.AND P6, PT, R3, 0x51, PT ;  /* 0x000000510300780c */ /* 0x000fe40003fc4270 */
[C---:B------:R-:W-:Y:S02]  /*3e20*/  ISETP.GT.AND P1, PT, R0.reuse, RZ, PT ;  /* 0x000000ff0000720c */ /* 0x040fe40003f24270 */
[----:B------:R-:W-:Y:S02]  /*3e30*/  FSEL R12, R181, -INF , P0 ;  /* 0xff800000b50c7808 */ /* 0x000fe40000000000 */
[----:B------:R-:W-:Y:S02]  /*3e40*/  ISETP.GT.AND P0, PT, R0, 0x1, PT ;  /* 0x000000010000780c */ /* 0x000fe40003f04270 */
[----:B------:R-:W-:-:S02]  /*3e50*/  FSEL R190, R63, -INF , P6 ;  /* 0xff8000003fbe7808 */ /* 0x000fc40003000000 */
[----:B------:R-:W-:Y:S02]  /*3e60*/  FSEL R19, R182, -INF , P1 ;  /* 0xff800000b6137808 */ /* 0x000fe40000800000 */
[----:B------:R-:W-:Y:S02]  /*3e70*/  ISETP.GT.AND P6, PT, R3, 0x60, PT ;  /* 0x000000600300780c */ /* 0x000fe40003fc4270 */
[----:B------:R-:W-:Y:S02]  /*3e80*/  ISETP.GT.AND P1, PT, R2, 0x9, PT ;  /* 0x000000090200780c */ /* 0x000fe40003f24270 */
        /* <DEDUP_REMOVED lines=22> */
[----:B------:R-:W-:Y:S02]  /*3ff0*/  ISETP.GT.AND P1, PT, R0, 0x20, PT ;  /* 0x000000200000780c */ /* 0x000fe40003f24270 */
[----:B------:R-:W-:Y:S02]  /*4000*/  FSEL R114, R169, -INF , P0 ;  /* 0xff800000a9727808 */ /* 0x000fe40000000000 */
[----:B------:R-:W-:Y:S02]  /*4010*/  ISETP.GT.AND P6, PT, R2, 0x8, PT ;  /* 0x000000080200780c */ /* 0x000fe40003fc4270 */
[----:B------:R-:W-:Y:S02]  /*4020*/  ISETP.GT.AND P0, PT, R0, 0x21, PT ;  /* 0x000000210000780c */ /* 0x000fe40003f04270 */
[----:B------:R-:W-:-:S02]  /*4030*/  FSEL R69, R170, -INF , P1 ;  /* 0xff800000aa457808 */ /* 0x000fc40000800000 */
[----:B------:R-:W-:Y:S02]  /*4040*/  FSEL R16, R140, -INF , P6 ;  /* 0xff8000008c107808 */ /* 0x000fe40003000000 */
[C---:B------:R-:W-:Y:S02]  /*4050*/  ISETP.GT.AND P1, PT, R2.reuse, 0x29, PT ;  /* 0x000000290200780c */ /* 0x040fe40003f24270 */
[----:B------:R-:W-:Y:S02]  /*4060*/  FSEL R70, R171, -INF , P0 ;  /* 0xff800000ab467808 */ /* 0x000fe40000000000 */
[----:B------:R-:W-:Y:S02]  /*4070*/  ISETP.GT.AND P6, PT, R2, 0x10, PT ;  /* 0x000000100200780c */ /* 0x000fe40003fc4270 */
[----:B------:R-:W-:Y:S02]  /*4080*/  ISETP.GT.AND P0, PT, R0, 0x28, PT ;  /* 0x000000280000780c */ /* 0x000fe40003f04270 */
[----:B------:R-:W-:-:S02]  /*4090*/  FSEL R120, R133, -INF , P1 ;  /* 0xff80000085787808 */ /* 0x000fc40000800000 */
[----:B------:R-:W-:Y:S02]  /*40a0*/  FSEL R22, R176, -INF , P6 ;  /* 0xff800000b0167808 */ /* 0x000fe40003000000 */
[----:B------:R-:W-:Y:S02]  /*40b0*/  ISETP.GT.AND P1, PT, R0, 0x29, PT ;  /* 0x000000290000780c */ /* 0x000fe40003f24270 */
[----:B------:R-:W-:Y:S02]  /*40c0*/  FSEL R71, R134, -INF , P0 ;  /* 0xff80000086477808 */ /* 0x000fe40000000000 */
[C---:B------:R-:W-:Y:S02]  /*40d0*/  ISETP.GT.AND P6, PT, R2.reuse, 0x18, PT ;  /* 0x000000180200780c */ /* 0x040fe40003fc4270 */
[----:B------:R-:W-:Y:S02]  /*40e0*/  ISETP.GT.AND P0, PT, R2, 0x31, PT ;  /* 0x000000310200780c */ /* 0x000fe40003f04270 */
[----:B------:R-:W-:-:S02]  /*40f0*/  FSEL R112, R135, -INF , P1 ;  /* 0xff80000087707808 */ /* 0x000fc40000800000 */
        /* <DEDUP_REMOVED lines=50> */
[----:B------:R-:W-:Y:S02]  /*4420*/  ISETP.GT.AND P6, PT, R2, 0x60, PT ;  /* 0x000000600200780c */ /* 0x000fe40003fc4270 */
[C---:B------:R-:W-:Y:S02]  /*4430*/  ISETP.GT.AND P1, PT, R0.reuse, 0x58, PT ;  /* 0x000000580000780c */ /* 0x040fe40003f24270 */
[----:B------:R-:W-:Y:S02]  /*4440*/  ISETP.GT.AND P0, PT, R0, 0x59, PT ;  /* 0x000000590000780c */ /* 0x000fe40003f04270 */
[----:B------:R-:W-:-:S02]  /*4450*/  FMNMX.FTZ R3, R9, R10, !PT ;  /* 0x0000000a09037209 */ /* 0x000fc40007810000 */
[----:B------:R-:W-:Y:S02]  /*4460*/  FSEL R172, R148, -INF , P6 ;  /* 0xff80000094ac7808 */ /* 0x000fe40003000000 */
[----:B------:R-:W-:Y:S02]  /*4470*/  FSEL R157, R110, -INF , P1 ;  /* 0xff8000006e9d7808 */ /* 0x000fe40000800000 */
[----:B------:R-:W-:Y:S02]  /*4480*/  FSEL R149, R111, -INF , P0 ;  /* 0xff8000006f957808 */ /* 0x000fe40000000000 */
[C---:B------:R-:W-:Y:S02]  /*4490*/  ISETP.GT.AND P6, PT, R2.reuse, 0x68, PT ;  /* 0x000000680200780c */ /* 0x040fe40003fc4270 */
[----:B------:R-:W-:Y:S02]  /*44a0*/  ISETP.GT.AND P1, PT, R2, 0x69, PT ;  /* 0x000000690200780c */ /* 0x000fe40003f24270 */
[----:B------:R-:W-:-:S02]  /*44b0*/  ISETP.GT.AND P0, PT, R0, 0x60, PT ;  /* 0x000000600000780c */ /* 0x000fc40003f04270 */
[----:B------:R-:W-:Y:S02]  /*44c0*/  FMNMX.FTZ R2, R18, R3, !PT ;  /* 0x0000000312027209 */ /* 0x000fe40007810000 */
[----:B------:R-:W-:Y:S02]  /*44d0*/  FMNMX.FTZ R3, R7, R8, !PT ;  /* 0x0000000807037209 */ /* 0x000fe40007810000 */
[----:B------:R-:W-:Y:S02]  /*44e0*/  FSEL R168, R104, -INF , P6 ;  /* 0xff80000068a87808 */ /* 0x000fe40003000000 */
[----:B------:R-:W-:Y:S02]  /*44f0*/  FSEL R156, R105, -INF , P1 ;  /* 0xff800000699c7808 */ /* 0x000fe40000800000 */
[----:B------:R-:W-:Y:S02]  /*4500*/  FSEL R150, R150, -INF , P0 ;  /* 0xff80000096967808 */ /* 0x000fe40000000000 */
[----:B-1----:R-:W-:-:S02]  /*4510*/  FMNMX.FTZ R4, R11, R12, !PT ;  /* 0x0000000c0b047209 */ /* 0x002fc40007810000 */
        /* <DEDUP_REMOVED lines=125> */
.L_x_1403:
[C---:B------:R-:W-:Y:S01]  /*4cf0*/  FMUL.FTZ R4, R119.reuse, c[0x0][0x2d0] ;  /* 0x0000b40077047a20 */ /* 0x040fe20000410000 */
[----:B------:R-:W-:Y:S01]  /*4d00*/  FSETP.NEU.FTZ.AND P0, PT, R119, -INF , PT ;  /* 0xff8000007700780b */ /* 0x000fe20003f1d000 */
[----:B------:R-:W-:Y:S01]  /*4d10*/  FMUL.FTZ R3, R118, c[0x0][0x2d0] ;  /* 0x0000b40076037a20 */ /* 0x000fe20000410000 */
[----:B------:R-:W-:Y:S01]  /*4d20*/  STL [R1+0x90], R230 ;  /* 0x000090e601007387 */ /* 0x000fe20000100800 */
[----:B----4-:R-:W-:Y:S01]  /*4d30*/  FMNMX.FTZ R68, R68, R6, !PT ;  /* 0x0000000644447209 */ /* 0x010fe20007810000 */
[----:B------:R-:W-:Y:S01]  /*4d40*/  WARPSYNC 0xffffffff ;  /* 0xffffffff00007948 */ /* 0x000fe20003800000 */
[----:B------:R-:W-:Y:S01]  /*4d50*/  FSEL R4, R4, RZ, P0 ;  /* 0x000000ff04047208 */ /* 0x000fe20000000000 */
[----:B------:R1:W-:Y:S01]  /*4d60*/  STL [R1+0x8c], R227 ;  /* 0x00008ce301007387 */ /* 0x0003e20000100800 */
[----:B------:R-:W-:-:S03]  /*4d70*/  FSETP.NEU.FTZ.AND P0, PT, R118, -INF , PT ;  /* 0xff8000007600780b */ /* 0x000fc60003f1d000 */
[--C-:B------:R-:W-:Y:S01]  /*4d80*/  FFMA.FTZ R0, R9, c[0x0][0x2d0], -R4.reuse ;  /* 0x0000b40009007a23 */ /* 0x100fe20000010804 */
[----:B------:R-:W-:Y:S01]  /*4d90*/  FSEL R3, R3, RZ, P0 ;  /* 0x000000ff03037208 */ /* 0x000fe20000000000 */
[----:B------:R-:W-:Y:S01]  /*4da0*/  FFMA.FTZ R2, R33, c[0x0][0x2d0], -R4 ;  /* 0x0000b40021027a23 */ /* 0x000fe20000010804 */
[----:B------:R-:W-:Y:S01]  /*4db0*/  FSETP.NEU.FTZ.AND P0, PT, R117, -INF , PT ;  /* 0xff8000007500780b */ /* 0x000fe20003f1d000 */
[----:B------:R2:W-:Y:S01]  /*4dc0*/  MUFU.EX2 R210, R0 ;  /* 0x0000000000d27308 */ /* 0x0005e20000000800 */
[----:B------:R3:W-:Y:S01]  /*4dd0*/  STL [R1+0x88], R224 ;  /* 0x000088e001007387 */ /* 0x0007e20000100800 */
[----:B------:R-:W-:-:S03]  /*4de0*/  FFMA.FTZ R5, R25, c[0x0][0x2d0], -R3 ;  /* 0x0000b40019057a23 */ /* 0x000fc60000010803 */
[----:B------:R-:W-:Y:S03]  /*4df0*/  LDSM.16.MT88.4 R44, [R225] ;  /* 0x00000000e12c783b */ /* 0x000fe60000004200 */
[----:B------:R4:W-:Y:S01]  /*4e00*/  MUFU.EX2 R223, R2 ;  /* 0x0000000200df7308 */ /* 0x0009e20000000800 */
[----:B------:R-:W1:Y:S04]  /*4e10*/  LDSM.16.MT88.4 R36, [R229] ;  /* 0x00000000e524783b */ /* 0x000e680000004200 */
[----:B------:R-:W-:Y:S01]  /*4e20*/  LDSM.16.MT88.4 R52, [R229+0x800] ;  /* 0x00080000e534783b */ /* 0x000fe20000004200 */
[----:B--2---:R-:W-:Y:S02]  /*4e30*/  FFMA.FTZ R0, R10, c[0x0][0x2d0], -R4 ;  /* 0x0000b4000a007a23 */ /* 0x004fe40000010804 */
[----:B------:R2:W-:Y:S01]  /*4e40*/  MUFU.EX2 R246, R5 ;  /* 0x0000000500f67308 */ /* 0x0005e20000000800 */
[----:B------:R-:W1:Y:S01]  /*4e50*/  LDSM.16.MT88.4 R48, [R226] ;  /* 0x00000000e230783b */ /* 0x000e620000004200 */
[----:B----4-:R-:W-:-:S06]  /*4e60*/  FMUL.FTZ R2, R117, c[0x0][0x2d0] ;  /* 0x0000b40075027a20 */ /* 0x010fcc0000410000 */
[----:B------:R4:W-:Y:S01]  /*4e70*/  MUFU.EX2 R209, R0 ;  /* 0x0000000000d17308 */ /* 0x0009e20000000800 */
[----:B------:R-:W-:Y:S02]  /*4e80*/  FSEL R2, R2, RZ, P0 ;  /* 0x000000ff02027208 */ /* 0x000fe40000000000 */
[----:B------:R-:W-:-:S03]  /*4e90*/  FSETP.NEU.FTZ.AND P0, PT, R68, -INF , PT ;  /* 0xff8000004400780b */ /* 0x000fc60003f1d000 */
[--C-:B--2---:R-:W-:Y:S02]  /*4ea0*/  FFMA.FTZ R5, R26, c[0x0][0x2d0], -R2.reuse ;  /* 0x0000b4001a057a23 */ /* 0x104fe40000010802 */
[--C-:B------:R-:W-:Y:S02]  /*4eb0*/  FFMA.FTZ R140, R140, c[0x0][0x2d0], -R2.reuse ;  /* 0x0000b4008c8c7a23 */ /* 0x100fe40000010802 */
[----:B------:R2:W-:Y:S01]  /*4ec0*/  MUFU.EX2 R221, R5 ;  /* 0x0000000500dd7308 */ /* 0x0005e20000000800 */
[----:B------:R-:W-:Y:S02]  /*4ed0*/  FFMA.FTZ R137, R137, c[0x0][0x2d0], -R2 ;  /* 0x0000b40089897a23 */ /* 0x000fe40000010802 */
[----:B----4-:R-:W-:Y:S02]  /*4ee0*/  FFMA.FTZ R0, R18, c[0x0][0x2d0], -R4 ;  /* 0x0000b40012007a23 */ /* 0x010fe40000010804 */
[----:B------:R-:W-:-:S03]  /*4ef0*/  FFMA.FTZ R156, R156, c[0x0][0x2d0], -R2 ;  /* 0x0000b4009c9c7a23 */ /* 0x000fc60000010802 */
[----:B------:R4:W-:Y:S01]  /*4f00*/  MUFU.EX2 R211, R0 ;  /* 0x0000000000d37308 */ /* 0x0009e20000000800 */
[----:B--2---:R-:W-:-:S07]  /*4f10*/  FFMA.FTZ R5, R34, c[0x0][0x2d0], -R2 ;  /* 0x0000b40022057a23 */ /* 0x004fce0000010802 */
[----:B------:R-:W2:Y:S01]  /*4f20*/  MUFU.EX2 R217, R5 ;  /* 0x0000000500d97308 */ /* 0x000ea20000000800 */
[----:B----4-:R-:W-:-:S07]  /*4f30*/  FFMA.FTZ R0, R24, c[0x0][0x2d0], -R4 ;  /* 0x0000b40018007a23 */ /* 0x010fce0000010804 */
[----:B------:R4:W-:Y:S01]  /*4f40*/  MUFU.EX2 R134, R0 ;  /* 0x0000000000867308 */ /* 0x0009e20000000800 */
[----:B--2---:R-:W-:Y:S01]  /*4f50*/  F2FP.BF16.PACK_AB R10, R217, R221 ;  /* 0x000000ddd90a723e */ /* 0x004fe200000010ff */
[----:B----4-:R-:W-:-:S06]  /*4f60*/  FFMA.FTZ R0, R28, c[0x0][0x2d0], -R4 ;  /* 0x0000b4001c007a23 */ /* 0x010fcc0000010804 */
[----:B------:R2:W-:Y:S02]  /*4f70*/  MUFU.EX2 R138, R0 ;  /* 0x00000000008a7308 */ /* 0x0005e40000000800 */
[----:B--2---:R-:W-:-:S06]  /*4f80*/  FFMA.FTZ R0, R30, c[0x0][0x2d0], -R4 ;  /* 0x0000b4001e007a23 */ /* 0x004fcc0000010804 */
[----:B------:R2:W-:Y:S02]  /*4f90*/  MUFU.EX2 R116, R0 ;  /* 0x0000000000747308 */ /* 0x0005e40000000800 */
[----:B--2---:R-:W-:-:S06]  /*4fa0*/  FFMA.FTZ R0, R35, c[0x0][0x2d0], -R4 ;  /* 0x0000b40023007a23 */ /* 0x004fcc0000010804 */
[----:B------:R2:W4:Y:S02]  /*4fb0*/  MUFU.EX2 R219, R0 ;  /* 0x0000000000db7308 */ /* 0x0005240000000800 */
[----:B--2---:R-:W-:-:S06]  /*4fc0*/  FFMA.FTZ R0, R7, c[0x0][0x2d0], -R3 ;  /* 0x0000b40007007a23 */ /* 0x004fcc0000010803 */
[----:B------:R2:W-:Y:S02]  /*4fd0*/  MUFU.EX2 R183, R0 ;  /* 0x0000000000b77308 */ /* 0x0005e40000000800 */
[----:B--2---:R-:W-:-:S06]  /*4fe0*/  FFMA.FTZ R0, R8, c[0x0][0x2d0], -R3 ;  /* 0x0000b40008007a23 */ /* 0x004fcc0000010803 */
[----:B------:R2:W-:Y:S02]  /*4ff0*/  MUFU.EX2 R182, R0 ;  /* 0x0000000000b67308 */ /* 0x0005e40000000800 */
[----:B--2---:R-:W-:-:S06]  /*5000*/  FFMA.FTZ R0, R13, c[0x0][0x2d0], -R3 ;  /* 0x0000b4000d007a23 */ /* 0x004fcc0000010803 */
[----:B------:R2:W-:Y:S02]  /*5010*/  MUFU.EX2 R208, R0 ;  /* 0x0000000000d07308 */ /* 0x0005e40000000800 */
[----:B--2---:R-:W-:Y:S01]  /*5020*/  FFMA.FTZ R0, R14, c[0x0][0x2d0], -R3 ;  /* 0x0000b4000e007a23 */ /* 0x004fe20000010803 */
[----:B----4-:R-:W-:-:S05]  /*5030*/  F2FP.BF16.PACK_AB R14, R219, R223 ;  /* 0x000000dfdb0e723e */ /* 0x010fca00000010ff */
[----:B------:R2:W-:Y:S02]  /*5040*/  MUFU.EX2 R222, R0 ;  /* 0x0000000000de7308 */ /* 0x0005e40000000800 */
[----:B--2---:R-:W-:-:S06]  /*5050*/  FFMA.FTZ R0, R15, c[0x0][0x2d0], -R3 ;  /* 0x0000b4000f007a23 */ /* 0x004fcc0000010803 */
[----:B-1----:R1:W-:Y:S02]  /*5060*/  MUFU.EX2 R227, R0 ;  /* 0x0000000000e37308 */ /* 0x0023e40000000800 */
[----:B-1----:R-:W-:-:S06]  /*5070*/  FFMA.FTZ R0, R17, c[0x0][0x2d0], -R3 ;  /* 0x0000b40011007a23 */ /* 0x002fcc0000010803 */
[----:B------:R1:W2:Y:S02]  /*5080*/  MUFU.EX2 R230, R0 ;  /* 0x0000000000e67308 */ /* 0x0002a40000000800 */
[----:B-1----:R-:W-:Y:S01]  /*5090*/  FFMA.FTZ R0, R27, c[0x0][0x2d0], -R3 ;  /* 0x0000b4001b007a23 */ /* 0x002fe20000010803 */
[----:B--2---:R-:W-:-:S05]  /*50a0*/  F2FP.BF16.PACK_AB R13, R230, R227 ;  /* 0x000000e3e60d723e */ /* 0x004fca00000010ff */
[----:B------:R1:W2:Y:S02]  /*50b0*/  MUFU.EX2 R218, R0 ;  /* 0x0000000000da7308 */ /* 0x0002a40000000800 */
[----:B-1----:R-:W-:Y:S01]  /*50c0*/  FFMA.FTZ R0, R11, c[0x0][0x2d0], -R2 ;  /* 0x0000b4000b007a23 */ /* 0x002fe20000010802 */
[----:B--2---:R-:W-:-:S05]  /*50d0*/  F2FP.BF16.PACK_AB R15, R218, R246 ;  /* 0x000000f6da0f723e */ /* 0x004fca00000010ff */
[----:B------:R1:W-:Y:S02]  /*50e0*/  MUFU.EX2 R179, R0 ;  /* 0x0000000000b37308 */ /* 0x0003e40000000800 */
[----:B-1----:R-:W-:Y:S01]  /*50f0*/  FFMA.FTZ R0, R12, c[0x0][0x2d0], -R2 ;  /* 0x0000b4000c007a23 */ /* 0x002fe20000010802 */
[----:B------:R-:W-:-:S05]  /*5100*/  F2FP.BF16.PACK_AB R12, R116, R138 ;  /* 0x0000008a740c723e */ /* 0x000fca00000010ff */
        /* <DEDUP_REMOVED lines=8> */
[----:B--2---:R-:W-:Y:S02]  /*5190*/  F2FP.BF16.PACK_AB R18, R213, R181 ;  /* 0x000000b5d512723e */ /* 0x004fe400000010ff */
[----:B------:R-:W-:-:S03]  /*51a0*/  F2FP.BF16.PACK_AB R22, R134, R211 ;  /* 0x000000d38616723e */ /* 0x000fc600000010ff */
[----:B---3--:R1:W-:Y:S02]  /*51b0*/  MUFU.EX2 R224, R0 ;  /* 0x0000000000e07308 */ /* 0x0083e40000000800 */
[----:B-1----:R-:W-:Y:S01]  /*51c0*/  FFMA.FTZ R0, R23, c[0x0][0x2d0], -R2 ;  /* 0x0000b40017007a23 */ /* 0x002fe20000010802 */
[----:B------:R-:W-:-:S05]  /*51d0*/  F2FP.BF16.PACK_AB R23, R222, R208 ;  /* 0x000000d0de17723e */ /* 0x000fca00000010ff */
[----:B------:R1:W2:Y:S02]  /*51e0*/  MUFU.EX2 R139, R0 ;  /* 0x00000000008b7308 */ /* 0x0002a40000000800 */
[----:B-1----:R-:W-:Y:S01]  /*51f0*/  FMUL.FTZ R0, R68, c[0x0][0x2d0] ;  /* 0x0000b40044007a20 */ /* 0x002fe20000410000 */
[----:B--2---:R-:W-:-:S04]  /*5200*/  F2FP.BF16.PACK_AB R8, R139, R224 ;  /* 0x000000e08b08723e */ /* 0x004fc800000010ff */
[----:B------:R-:W-:-:S05]  /*5210*/  FSEL R0, R0, RZ, P0 ;  /* 0x000000ff00007208 */ /* 0x000fca0000000000 */
[--C-:B------:R-:W-:Y:S02]  /*5220*/  FFMA.FTZ R5, R19, c[0x0][0x2d0], -R0.reuse ;  /* 0x0000b40013057a23 */ /* 0x100fe40000010800 */
[--C-:B------:R-:W-:Y:S02]  /*5230*/  FFMA.FTZ R6, R32, c[0x0][0x2d0], -R0.reuse ;  /* 0x0000b40020067a23 */ /* 0x100fe40000010800 */
[----:B------:R1:W-:Y:S01]  /*5240*/  MUFU.EX2 R178, R5 ;  /* 0x0000000500b27308 */ /* 0x0003e20000000800 */
[--C-:B------:R-:W-:Y:S02]  /*5250*/  FFMA.FTZ R136, R136, c[0x0][0x2d0], -R0.reuse ;  /* 0x0000b40088887a23 */ /* 0x100fe40000010800 */
[----:B------:R-:W-:-:S05]  /*5260*/  FFMA.FTZ R159, R159, c[0x0][0x2d0], -R0 ;  /* 0x0000b4009f9f7a23 */ /* 0x000fca0000010800 */
[----:B------:R-:W-:Y:S01]  /*5270*/  MUFU.EX2 R141, R6 ;  /* 0x00000006008d7308 */ /* 0x000fe20000000800 */
[----:B-1----:R-:W-:Y:S01]  /*5280*/  FFMA.FTZ R5, R21, c[0x0][0x2d0], -R0 ;  /* 0x0000b40015057a23 */ /* 0x002fe20000010800 */
[----:B------:R-:W-:-:S06]  /*5290*/  F2FP.BF16.PACK_AB R21, R182, R183 ;  /* 0x000000b7b615723e */ /* 0x000fcc00000010ff */
[----:B------:R1:W2:Y:S01]  /*52a0*/  MUFU.EX2 R170, R5 ;  /* 0x0000000500aa7308 */ /* 0x0002a20000000800 */
[C---:B------:R-:W-:Y:S08]  /*52b0*/  HMMA.16816.F32.BF16 R32, R20.reuse, R36, RZ ;  /* 0x000000241420723c */ /* 0x040ff000000418ff */
[----:B------:R-:W-:Y:S01]  /*52c0*/  HMMA.16816.F32.BF16 R60, R20, R44, RZ ;  /* 0x0000002c143c723c */ /* 0x000fe200000418ff */
[----:B-1----:R-:W-:Y:S01]  /*52d0*/  FFMA.FTZ R5, R29, c[0x0][0x2d0], -R0 ;  /* 0x0000b4001d057a23 */ /* 0x002fe20000010800 */
[----:B--2---:R-:W-:-:S03]  /*52e0*/  F2FP.BF16.PACK_AB R17, R170, R178 ;  /* 0x000000b2aa11723e */ /* 0x004fc600000010ff */
[----:B------:R1:W-:Y:S03]  /*52f0*/  MUFU.EX2 R212, R5 ;  /* 0x0000000500d47308 */ /* 0x0003e60000000800 */
[----:B------:R-:W-:Y:S08]  /*5300*/  HMMA.16816.F32.BF16 R72, R20, R48, RZ ;  /* 0x000000301448723c */ /* 0x000ff000000418ff */
[----:B------:R-:W-:Y:S01]  /*5310*/  HMMA.16816.F32.BF16 R88, R12, R52, R32 ;  /* 0x000000340c58723c */ /* 0x000fe20000041820 */
[----:B------:R-:W-:Y:S01]  /*5320*/  LDSM.16.MT88.4 R32, [R226+0x800] ;  /* 0x00080000e220783b */ /* 0x000fe20000004200 */
[----:B-1----:R-:W-:-:S03]  /*5330*/  FFMA.FTZ R5, R31, c[0x0][0x2d0], -R0 ;  /* 0x0000b4001f057a23 */ /* 0x002fc60000010800 */
[----:B------:R-:W1:Y:S01]  /*5340*/  LDSM.16.MT88.4 R28, [R225+0x800] ;  /* 0x00080000e11c783b */ /* 0x000e620000004200 */
[----:B------:R2:W3:Y:S02]  /*5350*/  MUFU.EX2 R133, R5 ;  /* 0x0000000500857308 */ /* 0x0004e40000000800 */
[----:B--2---:R-:W-:Y:S01]  /*5360*/  FFMA.FTZ R5, R40, c[0x0][0x2d0], -R0 ;  /* 0x0000b40028057a23 */ /* 0x004fe20000010800 */
[----:B---3--:R-:W-:-:S05]  /*5370*/  F2FP.BF16.PACK_AB R19, R133, R212 ;  /* 0x000000d48513723e */ /* 0x008fca00000010ff */
[----:B------:R2:W3:Y:S02]  /*5380*/  MUFU.EX2 R220, R5 ;  /* 0x0000000500dc7308 */ /* 0x0004e40000000800 */
[C---:B------:R-:W-:Y:S08]  /*5390*/  HMMA.16816.F32.BF16 R24, R16.reuse, R44, RZ ;  /* 0x0000002c1018723c */ /* 0x040ff000000418ff */
[----:B------:R-:W-:Y:S01]  /*53a0*/  HMMA.16816.F32.BF16 R56, R16, R36, RZ ;  /* 0x000000241038723c */ /* 0x000fe200000418ff */
[----:B--2---:R-:W-:Y:S01]  /*53b0*/  FFMA.FTZ R5, R41, c[0x0][0x2d0], -R0 ;  /* 0x0000b40029057a23 */ /* 0x004fe20000010800 */
[----:B---3--:R-:W-:-:S03]  /*53c0*/  F2FP.BF16.PACK_AB R9, R220, R141 ;  /* 0x0000008ddc09723e */ /* 0x008fc600000010ff */
[----:B------:R2:W-:Y:S03]  /*53d0*/  MUFU.EX2 R216, R5 ;  /* 0x0000000500d87308 */ /* 0x0005e60000000800 */
[----:B-1----:R-:W-:Y:S08]  /*53e0*/  HMMA.16816.F32.BF16 R76, R12, R28, R60 ;  /* 0x0000001c0c4c723c */ /* 0x002ff0000004183c */
[----:B------:R-:W-:Y:S01]  /*53f0*/  HMMA.16816.F32.BF16 R64, R16, R48, RZ ;  /* 0x000000301040723c */ /* 0x000fe200000418ff */
[----:B--2---:R-:W-:-:S07]  /*5400*/  FFMA.FTZ R5, R42, c[0x0][0x2d0], -R0 ;  /* 0x0000b4002a057a23 */ /* 0x004fce0000010800 */
[----:B------:R-:W-:Y:S01]  /*5410*/  HMMA.16816.F32.BF16 R100, R12, R32, R72 ;  /* 0x000000200c64723c */ /* 0x000fe20000041848 */
[----:B------:R-:W1:Y:S01]  /*5420*/  LDSM.16.MT88.4 R40, [R228] ;  /* 0x00000000e428783b */ /* 0x000e620000004200 */
[----:B------:R-:W2:Y:S02]  /*5430*/  MUFU.EX2 R6, R5 ;  /* 0x0000000500067308 */ /* 0x000ea40000000800 */
[----:B--2---:R-:W-:Y:S01]  /*5440*/  F2FP.BF16.PACK_AB R11, R6, R216 ;  /* 0x000000d8060b723e */ /* 0x004fe200000010ff */
[----:B------:R-:W-:Y:S01]  /*5450*/  FFMA.FTZ R5, R128, c[0x0][0x2d0], -R4 ;  /* 0x0000b40080057a23 */ /* 0x000fe20000010804 */
[----:B------:R-:W-:-:S04]  /*5460*/  MOV R128, R246 ;  /* 0x000000f600807202 */ /* 0x000fc80000000f00 */
[----:B------:R2:W-:Y:S01]  /*5470*/  MUFU.EX2 R142, R5 ;  /* 0x00000005008e7308 */ /* 0x0005e20000000800 */
[C---:B------:R-:W-:Y:S01]  /*5480*/  HMMA.16816.F32.BF16 R80, R8.reuse, R28, R24 ;  /* 0x0000001c0850723c */ /* 0x040fe20000041818 */
[----:B------:R-:W3:Y:S07]  /*5490*/  LDSM.16.MT88.4 R24, [R228+0x800] ;  /* 0x00080000e418783b */ /* 0x000eee0000004200 */
[----:B------:R-:W-:Y:S01]  /*54a0*/  HMMA.16816.F32.BF16 R84, R8, R52, R56 ;  /* 0x000000340854723c */ /* 0x000fe20000041838 */
[----:B--2---:R-:W-:Y:S01]  /*54b0*/  FFMA.FTZ R5, R127, c[0x0][0x2d0], -R4 ;  /* 0x0000b4007f057a23 */ /* 0x004fe20000010804 */
[----:B------:R-:W-:-:S06]  /*54c0*/  MOV R127, R223 ;  /* 0x000000df007f7202 */ /* 0x000fcc0000000f00 */
[-C--:B-1----:R-:W-:Y:S01]  /*54d0*/  HMMA.16816.F32.BF16 R56, R16, R40.reuse, RZ ;  /* 0x000000281038723c */ /* 0x082fe200000418ff */
[----:B------:R1:W-:Y:S07]  /*54e0*/  MUFU.EX2 R7, R5 ;  /* 0x0000000500077308 */ /* 0x0003ee0000000800 */
[----:B------:R-:W-:Y:S08]  /*54f0*/  HMMA.16816.F32.BF16 R60, R20, R40, RZ ;  /* 0x00000028143c723c */ /* 0x000ff000000418ff */
[----:B------:R-:W-:Y:S01]  /*5500*/  HMMA.16816.F32.BF16 R96, R8, R32, R64 ;  /* 0x000000200860723c */ /* 0x000fe20000041840 */
[----:B-1----:R-:W-:-:S04]  /*5510*/  FFMA.FTZ R5, R126, c[0x0][0x2d0], -R4 ;  /* 0x0000b4007e057a23 */ /* 0x002fc80000010804 */
[----:B------:R1:W2:Y:S03]  /*5520*/  MUFU.EX2 R143, R5 ;  /* 0x00000005008f7308 */ /* 0x0002a60000000800 */
[----:B---3--:R-:W-:Y:S08]  /*5530*/  HMMA.16816.F32.BF16 R104, R8, R24, R56 ;  /* 0x000000180868723c */ /* 0x008ff00000041838 */
[----:B------:R-:W-:Y:S01]  /*5540*/  HMMA.16816.F32.BF16 R56, R16, R38, RZ ;  /* 0x000000261038723c */ /* 0x000fe200000418ff */
[----:B-1----:R-:W-:-:S07]  /*5550*/  FFMA.FTZ R5, R125, c[0x0][0x2d0], -R4 ;  /* 0x0000b4007d057a23 */ /* 0x002fce0000010804 */
[----:B------:R-:W-:Y:S01]  /*5560*/  HMMA.16816.F32.BF16 R108, R12, R24, R60 ;  /* 0x000000180c6c723c */ /* 0x000fe2000004183c */
[----:B------:R1:W3:Y:S07]  /*5570*/  MUFU.EX2 R135, R5 ;  /* 0x0000000500877308 */ /* 0x0002ee0000000800 */
[----:B------:R-:W-:Y:S08]  /*5580*/  HMMA.16816.F32.BF16 R60, R16, R46, RZ ;  /* 0x0000002e103c723c */ /* 0x000ff000000418ff */
[----:B------:R-:W-:Y:S01]  /*5590*/  HMMA.16816.F32.BF16 R64, R8, R54, R56 ;  /* 0x000000360840723c */ /* 0x000fe20000041838 */
[----:B-1----:R-:W-:Y:S01]  /*55a0*/  FFMA.FTZ R5, R124, c[0x0][0x2d0], -R3 ;  /* 0x0000b4007c057a23 */ /* 0x002fe20000010803 */
[----:B--2---:R-:W-:-:S06]  /*55b0*/  MOV R124, R143 ;  /* 0x0000008f007c7202 */ /* 0x004fcc0000000f00 */
[C---:B------:R-:W-:Y:S08]  /*55c0*/  HMMA.16816.F32.BF16 R56, R16.reuse, R50, RZ ;  /* 0x000000321038723c */ /* 0x040ff000000418ff */
[----:B------:R-:W-:Y:S08]  /*55d0*/  HMMA.16816.F32.BF16 R16, R16, R42, RZ ;  /* 0x0000002a1010723c */ /* 0x000ff000000418ff */
[C---:B------:R-:W-:Y:S08]  /*55e0*/  HMMA.16816.F32.BF16 R60, R8.reuse, R30, R60 ;  /* 0x0000001e083c723c */ /* 0x040ff0000004183c */
[C---:B------:R-:W-:Y:S08]  /*55f0*/  HMMA.16816.F32.BF16 R56, R8.reuse, R34, R56 ;  /* 0x000000220838723c */ /* 0x040ff00000041838 */
[----:B------:R-:W-:Y:S01]  /*5600*/  HMMA.16816.F32.BF16 R92, R8, R26, R16 ;  /* 0x0000001a085c723c */ /* 0x000fe20000041810 */
[----:B------:R1:W-:Y:S01]  /*5610*/  MUFU.EX2 R8, R5 ;  /* 0x0000000500087308 */ /* 0x0003e20000000800 */
[----:B------:R-:W2:Y:S06]  /*5620*/  LDSM.16.MT88.4 R16, [R225+0x1000] ;  /* 0x00100000e110783b */ /* 0x000eac0000004200 */
[C---:B------:R-:W-:Y:S08]  /*5630*/  HMMA.16816.F32.BF16 R44, R20.reuse, R46, RZ ;  /* 0x0000002e142c723c */ /* 0x040ff000000418ff */
[----:B------:R-:W-:Y:S01]  /*5640*/  HMMA.16816.F32.BF16 R36, R20, R38, RZ ;  /* 0x000000261424723c */ /* 0x000fe200000418ff */
[----:B-1----:R-:W-:Y:S01]  /*5650*/  FFMA.FTZ R5, R123, c[0x0][0x2d0], -R3 ;  /* 0x0000b4007b057a23 */ /* 0x002fe20000010803 */
[----:B------:R-:W-:-:S03]  /*5660*/  MOV R123, R142 ;  /* 0x0000008e007b7202 */ /* 0x000fc60000000f00 */
[----:B------:R1:W-:Y:S03]  /*5670*/  MUFU.EX2 R143, R5 ;  /* 0x00000005008f7308 */ /* 0x0003e60000000800 */
[C---:B------:R-:W-:Y:S08]  /*5680*/  HMMA.16816.F32.BF16 R48, R20.reuse, R50, RZ ;  /* 0x000000321430723c */ /* 0x040ff000000418ff */
[----:B------:R-:W-:Y:S01]  /*5690*/  HMMA.16816.F32.BF16 R20, R20, R42, RZ ;  /* 0x0000002a1414723c */ /* 0x000fe200000418ff */
        /* <DEDUP_REMOVED lines=9> */
[----:B---3--:R-:W-:Y:S01]  /*5730*/  F2FP.BF16.PACK_AB R14, R135, R124 ;  /* 0x0000007c870e723e */ /* 0x008fe200000010ff */
[----:B-1----:R-:W-:Y:S01]  /*5740*/  FFMA.FTZ R5, R113, c[0x0][0x2d0], -R2 ;  /* 0x0000b40071057a23 */ /* 0x002fe20000010802 */
[----:B----4-:R-:W-:-:S03]  /*5750*/  F2FP.BF16.PACK_AB R15, R214, R125 ;  /* 0x0000007dd60f723e */ /* 0x010fc600000010ff */
[----:B------:R1:W-:Y:S02]  /*5760*/  MUFU.EX2 R9, R5 ;  /* 0x0000000500097308 */ /* 0x0003e40000000800 */
[----:B-1----:R-:W-:-:S06]  /*5770*/  FFMA.FTZ R5, R114, c[0x0][0x2d0], -R2 ;  /* 0x0000b40072057a23 */ /* 0x002fcc0000010802 */
[----:B------:R1:W-:Y:S02]  /*5780*/  MUFU.EX2 R142, R5 ;  /* 0x00000005008e7308 */ /* 0x0003e40000000800 */
[----:B-1----:R-:W-:-:S06]  /*5790*/  FFMA.FTZ R5, R115, c[0x0][0x2d0], -R2 ;  /* 0x0000b40073057a23 */ /* 0x002fcc0000010802 */
[----:B------:R1:W-:Y:S02]  /*57a0*/  MUFU.EX2 R126, R5 ;  /* 0x00000005007e7308 */ /* 0x0003e40000000800 */
[----:B-1----:R-:W-:-:S06]  /*57b0*/  FFMA.FTZ R5, R120, c[0x0][0x2d0], -R2 ;  /* 0x0000b40078057a23 */ /* 0x002fcc0000010802 */
[----:B------:R1:W3:Y:S02]  /*57c0*/  MUFU.EX2 R215, R5 ;  /* 0x0000000500d77308 */ /* 0x0002e40000000800 */
[----:B-1----:R-:W-:Y:S01]  /*57d0*/  FFMA.FTZ R5, R69, c[0x0][0x2d0], -R0 ;  /* 0x0000b40045057a23 */ /* 0x002fe20000010800 */
[----:B---3--:R-:W-:-:S05]  /*57e0*/  F2FP.BF16.PACK_AB R10, R215, R126 ;  /* 0x0000007ed70a723e */ /* 0x008fca00000010ff */
[----:B------:R1:W-:Y:S02]  /*57f0*/  MUFU.EX2 R249, R5 ;  /* 0x0000000500f97308 */ /* 0x0003e40000000800 */
[----:B-1----:R-:W-:Y:S01]  /*5800*/  FFMA.FTZ R5, R70, c[0x0][0x2d0], -R0 ;  /* 0x0000b40046057a23 */ /* 0x002fe20000010800 */
[----:B------:R-:W-:-:S05]  /*5810*/  MOV R70, R9 ;  /* 0x0000000900467202 */ /* 0x000fca0000000f00 */
[----:B------:R1:W3:Y:S02]  /*5820*/  MUFU.EX2 R69, R5 ;  /* 0x0000000500457308 */ /* 0x0002e40000000800 */
[----:B-1----:R-:W-:Y:S01]  /*5830*/  FFMA.FTZ R5, R71, c[0x0][0x2d0], -R0 ;  /* 0x0000b40047057a23 */ /* 0x002fe20000010800 */
[----:B------:R-:W-:Y:S02]  /*5840*/  MOV R71, R8 ;  /* 0x0000000800477202 */ /* 0x000fe40000000f00 */
[----:B------:R-:W-:-:S03]  /*5850*/  F2FP.BF16.PACK_AB R8, R142, R70 ;  /* 0x000000468e08723e */ /* 0x000fc600000010ff */
[----:B------:R1:W-:Y:S01]  /*5860*/  MUFU.EX2 R114, R5 ;  /* 0x0000000500727308 */ /* 0x0003e20000000800 */
[----:B------:R-:W-:Y:S02]  /*5870*/  F2FP.BF16.PACK_AB R13, R143, R71 ;  /* 0x000000478f0d723e */ /* 0x000fe400000010ff */
[----:B---3--:R-:W-:-:S05]  /*5880*/  F2FP.BF16.PACK_AB R9, R69, R249 ;  /* 0x000000f94509723e */ /* 0x008fca00000010ff */
[----:B--2---:R-:W-:Y:S01]  /*5890*/  HMMA.16816.F32.BF16 R76, R12, R16, R76 ;  /* 0x000000100c4c723c */ /* 0x004fe2000004184c */
[----:B-1----:R-:W-:-:S07]  /*58a0*/  FFMA.FTZ R5, R112, c[0x0][0x2d0], -R0 ;  /* 0x0000b40070057a23 */ /* 0x002fce0000010800 */
[----:B------:R-:W-:Y:S01]  /*58b0*/  HMMA.16816.F32.BF16 R28, R12, R18, R28 ;  /* 0x000000120c1c723c */ /* 0x000fe2000004181c */
[----:B------:R-:W1:Y:S02]  /*58c0*/  MUFU.EX2 R113, R5 ;  /* 0x0000000500717308 */ /* 0x000e640000000800 */
[----:B-1----:R-:W-:Y:S01]  /*58d0*/  F2FP.BF16.PACK_AB R11, R113, R114 ;  /* 0x00000072710b723e */ /* 0x002fe200000010ff */
[----:B------:R-:W-:Y:S01]  /*58e0*/  FFMA.FTZ R5, R155, c[0x0][0x2d0], -R4 ;  /* 0x0000b4009b057a23 */ /* 0x000fe20000010804 */
[----:B------:R-:W-:-:S04]  /*58f0*/  MOV R155, R125 ;  /* 0x0000007d009b7202 */ /* 0x000fc80000000f00 */
[----:B------:R1:W-:Y:S01]  /*5900*/  MUFU.EX2 R251, R5 ;  /* 0x0000000500fb7308 */ /* 0x0003e20000000800 */
[C---:B------:R-:W-:Y:S08]  /*5910*/  HMMA.16816.F32.BF16 R80, R8.reuse, R16, R80 ;  /* 0x000000100850723c */ /* 0x040ff00000041850 */
[----:B------:R-:W-:Y:S01]  /*5920*/  HMMA.16816.F32.BF16 R72, R8, R18, R60 ;  /* 0x000000120848723c */ /* 0x000fe2000004183c */
[----:B------:R-:W2:Y:S01]  /*5930*/  LDSM.16.MT88.4 R16, [R229+0x1000] ;  /* 0x00100000e510783b */ /* 0x000ea20000004200 */
[----:B-1----:R-:W-:Y:S01]  /*5940*/  FFMA.FTZ R5, R154, c[0x0][0x2d0], -R4 ;  /* 0x0000b4009a057a23 */ /* 0x002fe20000010804 */
[----:B------:R-:W-:-:S03]  /*5950*/  MOV R154, R126 ;  /* 0x0000007e009a7202 */ /* 0x000fc60000000f00 */
[----:B------:R1:W3:Y:S02]  /*5960*/  MUFU.EX2 R252, R5 ;  /* 0x0000000500fc7308 */ /* 0x0002e40000000800 */
[----:B-1----:R-:W-:Y:S01]  /*5970*/  FFMA.FTZ R5, R153, c[0x0][0x2d0], -R4 ;  /* 0x0000b40099057a23 */ /* 0x002fe20000010804 */
[----:B------:R-:W-:-:S05]  /*5980*/  MOV R153, R113 ;  /* 0x0000007100997202 */ /* 0x000fca0000000f00 */
[----:B------:R1:W-:Y:S01]  /*5990*/  MUFU.EX2 R115, R5 ;  /* 0x0000000500737308 */ /* 0x0003e20000000800 */
[----:B--2---:R-:W-:Y:S01]  /*59a0*/  HMMA.16816.F32.BF16 R52, R12, R16, R88 ;  /* 0x000000100c34723c */ /* 0x004fe20000041858 */
[----:B-1----:R-:W-:Y:S01]  /*59b0*/  FFMA.FTZ R5, R152, c[0x0][0x2d0], -R4 ;  /* 0x0000b40098057a23 */ /* 0x002fe20000010804 */
[----:B------:R-:W-:-:S06]  /*59c0*/  MOV R152, R133 ;  /* 0x0000008500987202 */ /* 0x000fcc0000000f00 */
        /* <DEDUP_REMOVED lines=12> */
[----:B------:R-:W-:Y:S02]  /*5a90*/  MOV R96, R220 ;  /* 0x000000dc00607202 */ /* 0x000fe40000000f00 */
[----:B------:R-:W-:Y:S02]  /*5aa0*/  MOV R99, R217 ;  /* 0x000000d900637202 */ /* 0x000fe40000000f00 */
[----:B------:R-:W-:-:S03]  /*5ab0*/  MOV R97, R219 ;  /* 0x000000db00617202 */ /* 0x000fc60000000f00 */
[----:B------:R-:W-:Y:S01]  /*5ac0*/  HMMA.16816.F32.BF16 R48, R12, R18, R48 ;  /* 0x000000120c30723c */ /* 0x000fe20000041830 */
[----:B------:R-:W1:Y:S07]  /*5ad0*/  LDSM.16.MT88.4 R16, [R228+0x1000] ;  /* 0x00100000e410783b */ /* 0x000e6e0000004200 */
[-C--:B-1----:R-:W-:Y:S01]  /*5ae0*/  HMMA.16816.F32.BF16 R56, R8, R18.reuse, R92 ;  /* 0x000000120838723c */ /* 0x082fe2000004185c */
[----:B------:R1:W-:Y:S06]  /*5af0*/  MUFU.EX2 R94, R5 ;  /* 0x00000005005e7308 */ /* 0x0003ec0000000800 */
[----:B------:R-:W-:Y:S01]  /*5b00*/  MOV R92, R124 ;  /* 0x0000007c005c7202 */ /* 0x000fe20000000f00 */
[----:B------:R-:W-:Y:S01]  /*5b10*/  HMMA.16816.F32.BF16 R32, R12, R18, R20 ;  /* 0x000000120c20723c */ /* 0x000fe20000041814 */
[----:B------:R-:W-:-:S02]  /*5b20*/  MOV R95, R123 ;  /* 0x0000007b005f7202 */ /* 0x000fc40000000f00 */
[----:B------:R-:W-:-:S04]  /*5b30*/  MOV R93, R114 ;  /* 0x00000072005d7202 */ /* 0x000fc80000000f00 */
[----:B------:R-:W-:Y:S01]  /*5b40*/  MOV R23, R221 ;  /* 0x000000dd00177202 */ /* 0x000fe20000000f00 */
[-C--:B------:R-:W-:Y:S01]  /*5b50*/  HMMA.16816.F32.BF16 R84, R12, R16.reuse, R108 ;  /* 0x000000100c54723c */ /* 0x080fe2000004186c */
[--C-:B-1----:R-:W-:Y:S01]  /*5b60*/  FFMA.FTZ R5, R147, c[0x0][0x2d0], -R3.reuse ;  /* 0x0000b40093057a23 */ /* 0x102fe20000010803 */
[----:B------:R-:W-:Y:S01]  /*5b70*/  MOV R20, R69 ;  /* 0x0000004500147202 */ /* 0x000fe20000000f00 */
[----:B------:R-:W-:Y:S01]  /*5b80*/  FFMA.FTZ R147, R185, c[0x0][0x2d0], -R3 ;  /* 0x0000b400b9937a23 */ /* 0x000fe20000010803 */
[----:B------:R-:W-:Y:S01]  /*5b90*/  MOV R22, R128 ;  /* 0x0000008000167202 */ /* 0x000fe20000000f00 */
[----:B------:R1:W-:Y:S01]  /*5ba0*/  MUFU.EX2 R223, R5 ;  /* 0x0000000500df7308 */ /* 0x0003e20000000800 */
[----:B------:R-:W-:Y:S02]  /*5bb0*/  MOV R69, R134 ;  /* 0x0000008600457202 */ /* 0x000fe40000000f00 */
[----:B------:R-:W-:Y:S01]  /*5bc0*/  HMMA.16816.F32.BF16 R88, R8, R16, R104 ;  /* 0x000000100858723c */ /* 0x000fe20000041868 */
[----:B------:R-:W2:Y:S01]  /*5bd0*/  LDSM.16.MT88.4 R16, [R225+0x1800] ;  /* 0x00180000e110783b */ /* 0x000ea20000004200 */
[----:B---3--:R-:W-:-:S02]  /*5be0*/  F2FP.BF16.PACK_AB R12, R252, R251 ;  /* 0x000000fbfc0c723e */ /* 0x008fc400000010ff */
[----:B------:R-:W-:Y:S01]  /*5bf0*/  MOV R21, R127 ;  /* 0x0000007f00157202 */ /* 0x000fe20000000f00 */
[--C-:B-1----:R-:W-:Y:S02]  /*5c00*/  FFMA.FTZ R5, R146, c[0x0][0x2d0], -R3.reuse ;  /* 0x0000b40092057a23 */ /* 0x102fe40000010803 */
[--C-:B------:R-:W-:Y:S02]  /*5c10*/  FFMA.FTZ R146, R186, c[0x0][0x2d0], -R3.reuse ;  /* 0x0000b400ba927a23 */ /* 0x100fe40000010803 */
[----:B------:R1:W3:Y:S02]  /*5c20*/  MUFU.EX2 R246, R5 ;  /* 0x0000000500f67308 */ /* 0x0002e40000000800 */
[--C-:B-1----:R-:W-:Y:S01]  /*5c30*/  FFMA.FTZ R5, R145, c[0x0][0x2d0], -R3.reuse ;  /* 0x0000b40091057a23 */ /* 0x102fe20000010803 */
[----:B---3--:R-:W-:Y:S01]  /*5c40*/  F2FP.BF16.PACK_AB R13, R246, R223 ;  /* 0x000000dff60d723e */ /* 0x008fe200000010ff */
[----:B------:R-:W-:-:S04]  /*5c50*/  FFMA.FTZ R145, R187, c[0x0][0x2d0], -R3 ;  /* 0x0000b400bb917a23 */ /* 0x000fc80000010803 */
[----:B------:R1:W-:Y:S02]  /*5c60*/  MUFU.EX2 R247, R5 ;  /* 0x0000000500f77308 */ /* 0x0003e40000000800 */
[----:B-1----:R-:W-:Y:S02]  /*5c70*/  FFMA.FTZ R5, R144, c[0x0][0x2d0], -R3 ;  /* 0x0000b40090057a23 */ /* 0x002fe40000010803 */
[----:B------:R-:W-:-:S04]  /*5c80*/  FFMA.FTZ R144, R196, c[0x0][0x2d0], -R4 ;  /* 0x0000b400c4907a23 */ /* 0x000fc80000010804 */
[----:B------:R1:W3:Y:S02]  /*5c90*/  MUFU.EX2 R248, R5 ;  /* 0x0000000500f87308 */ /* 0x0002e40000000800 */
[----:B-1----:R-:W-:Y:S01]  /*5ca0*/  FFMA.FTZ R5, R164, c[0x0][0x2d0], -R2 ;  /* 0x0000b400a4057a23 */ /* 0x002fe20000010802 */
[----:B------:R-:W-:Y:S02]  /*5cb0*/  MOV R164, R115 ;  /* 0x0000007300a47202 */ /* 0x000fe40000000f00 */
[----:B---3--:R-:W-:-:S03]  /*5cc0*/  F2FP.BF16.PACK_AB R15, R248, R247 ;  /* 0x000000f7f80f723e */ /* 0x008fc600000010ff */
[----:B------:R1:W-:Y:S01]  /*5cd0*/  MUFU.EX2 R216, R5 ;  /* 0x0000000500d87308 */ /* 0x0003e20000000800 */
[----:B------:R-:W-:-:S07]  /*5ce0*/  F2FP.BF16.PACK_AB R14, R94, R164 ;  /* 0x000000a45e0e723e */ /* 0x000fce00000010ff */
[----:B--2---:R-:W-:Y:S01]  /*5cf0*/  HMMA.16816.F32.BF16 R76, R12, R16, R76 ;  /* 0x000000100c4c723c */ /* 0x004fe2000004184c */
[--C-:B-1----:R-:W-:Y:S01]  /*5d00*/  FFMA.FTZ R5, R165, c[0x0][0x2d0], -R2.reuse ;  /* 0x0000b400a5057a23 */ /* 0x102fe20000010802 */
[----:B------:R-:W-:Y:S01]  /*5d10*/  MOV R165, R153 ;  /* 0x0000009900a57202 */ /* 0x000fe20000000f00 */
[--C-:B------:R-:W-:Y:S02]  /*5d20*/  FFMA.FTZ R153, R172, c[0x0][0x2d0], -R2.reuse ;  /* 0x0000b400ac997a23 */ /* 0x100fe40000010802 */
        /* <DEDUP_REMOVED lines=10> */
[----:B------:R-:W-:Y:S01]  /*5dd0*/  FFMA.FTZ R154, R169, c[0x0][0x2d0], -R2 ;  /* 0x0000b400a99a7a23 */ /* 0x000fe20000010802 */
[----:B------:R-:W-:Y:S02]  /*5de0*/  MOV R169, R100 ;  /* 0x0000006400a97202 */ /* 0x000fe40000000f00 */
[----:B------:R-:W-:Y:S02]  /*5df0*/  MOV R187, R166 ;  /* 0x000000a600bb7202 */ /* 0x000fe40000000f00 */
[----:B------:R-:W-:Y:S01]  /*5e00*/  MOV R166, R102 ;  /* 0x0000006600a67202 */ /* 0x000fe20000000f00 */
[----:B-1----:R-:W-:Y:S01]  /*5e10*/  FFMA.FTZ R5, R167, c[0x0][0x2d0], -R0 ;  /* 0x0000b400a7057a23 */ /* 0x002fe20000010800 */
[----:B------:R-:W-:Y:S01]  /*5e20*/  MOV R167, R155 ;  /* 0x0000009b00a77202 */ /* 0x000fe20000000f00 */
[----:B------:R-:W-:Y:S01]  /*5e30*/  FFMA.FTZ R155, R168, c[0x0][0x2d0], -R2 ;  /* 0x0000b400a89b7a23 */ /* 0x000fe20000010802 */
[----:B------:R-:W-:Y:S01]  /*5e40*/  MOV R168, R99 ;  /* 0x0000006300a87202 */ /* 0x000fe20000000f00 */
[----:B------:R1:W2:Y:S01]  /*5e50*/  MUFU.EX2 R215, R5 ;  /* 0x0000000500d77308 */ /* 0x0002a20000000800 */
[----:B------:R-:W-:-:S02]  /*5e60*/  MOV R186, R167 ;  /* 0x000000a700ba7202 */ /* 0x000fc40000000f00 */
[----:B------:R-:W-:Y:S01]  /*5e70*/  MOV R167, R103 ;  /* 0x0000006700a77202 */ /* 0x000fe20000000f00 */
[----:B-1----:R-:W-:Y:S01]  /*5e80*/  FFMA.FTZ R5, R130, c[0x0][0x2d0], -R0 ;  /* 0x0000b40082057a23 */ /* 0x002fe20000010800 */
[----:B--2---:R-:W-:-:S03]  /*5e90*/  F2FP.BF16.PACK_AB R9, R215, R214 ;  /* 0x000000d6d709723e */ /* 0x004fc600000010ff */
[----:B------:R1:W-:Y:S02]  /*5ea0*/  MUFU.EX2 R217, R5 ;  /* 0x0000000500d97308 */ /* 0x0003e40000000800 */
[----:B-1----:R-:W-:-:S06]  /*5eb0*/  FFMA.FTZ R5, R129, c[0x0][0x2d0], -R0 ;  /* 0x0000b40081057a23 */ /* 0x002fcc0000010800 */
[----:B------:R-:W1:Y:S02]  /*5ec0*/  MUFU.EX2 R219, R5 ;  /* 0x0000000500db7308 */ /* 0x000e640000000800 */
[----:B-1----:R-:W-:Y:S01]  /*5ed0*/  F2FP.BF16.PACK_AB R11, R219, R217 ;  /* 0x000000d9db0b723e */ /* 0x002fe200000010ff */
[----:B------:R-:W-:Y:S01]  /*5ee0*/  FFMA.FTZ R5, R206, c[0x0][0x2d0], -R4 ;  /* 0x0000b400ce057a23 */ /* 0x000fe20000010804 */
[----:B------:R-:W-:-:S05]  /*5ef0*/  MOV R206, R20 ;  /* 0x0000001400ce7202 */ /* 0x000fca0000000f00 */
        /* <DEDUP_REMOVED lines=10> */
[----:B------:R-:W-:Y:S01]  /*5fa0*/  FFMA.FTZ R28, R177, c[0x0][0x2d0], -R2 ;  /* 0x0000b400b11c7a23 */ /* 0x000fe20000010802 */
[----:B------:R-:W-:Y:S01]  /*5fb0*/  MOV R30, R70 ;  /* 0x00000046001e7202 */ /* 0x000fe20000000f00 */
[--C-:B------:R-:W-:Y:S01]  /*5fc0*/  FFMA.FTZ R71, R157, c[0x0][0x2d0], -R0.reuse ;  /* 0x0000b4009d477a23 */ /* 0x100fe20000010800 */
[----:B------:R-:W-:Y:S01]  /*5fd0*/  MOV R172, R80 ;  /* 0x0000005000ac7202 */ /* 0x000fe20000000f00 */
[--C-:B------:R-:W-:Y:S01]  /*5fe0*/  FFMA.FTZ R70, R149, c[0x0][0x2d0], -R0.reuse ;  /* 0x0000b40095467a23 */ /* 0x100fe20000010800 */
[----:B------:R-:W-:Y:S01]  /*5ff0*/  MOV R149, R22 ;  /* 0x0000001600957202 */ /* 0x000fe20000000f00 */
[----:B------:R-:W-:Y:S01]  /*6000*/  FFMA.FTZ R157, R150, c[0x0][0x2d0], -R0 ;  /* 0x0000b400969d7a23 */ /* 0x000fe20000010800 */
[----:B------:R-:W-:-:S02]  /*6010*/  MOV R150, R21 ;  /* 0x0000001500967202 */ /* 0x000fc40000000f00 */
[----:B------:R-:W-:Y:S01]  /*6020*/  MOV R185, R83 ;  /* 0x0000005300b97202 */ /* 0x000fe20000000f00 */
        /* <DEDUP_REMOVED lines=11> */
[-C--:B-1----:R-:W-:Y:S08]  /*60e0*/  HMMA.16816.F32.BF16 R40, R12, R16.reuse, R36 ;  /* 0x000000100c28723c */ /* 0x082ff00000041824 */
[C---:B------:R-:W-:Y:S07]  /*60f0*/  HMMA.16816.F32.BF16 R112, R8.reuse, R16, R64 ;  /* 0x000000100870723c */ /* 0x040fee0000041840 */
[--C-:B------:R-:W-:Y:S01]  /*6100*/  FFMA.FTZ R65, R203, c[0x0][0x2d0], -R4.reuse ;  /* 0x0000b400cb417a23 */ /* 0x100fe20000010804 */
[----:B------:R-:W-:Y:S01]  /*6110*/  HMMA.16816.F32.BF16 R108, R8, R18, R60 ;  /* 0x00000012086c723c */ /* 0x000fe2000004183c */
[----:B------:R-:W-:Y:S01]  /*6120*/  FFMA.FTZ R64, R202, c[0x0][0x2d0], -R4 ;  /* 0x0000b400ca407a23 */ /* 0x000fe20000010804 */
[----:B------:R1:W-:Y:S01]  /*6130*/  MUFU.EX2 R203, R5 ;  /* 0x0000000500cb7308 */ /* 0x0003e20000000800 */
[----:B------:R-:W-:-:S02]  /*6140*/  FFMA.FTZ R66, R189, c[0x0][0x2d0], -R3 ;  /* 0x0000b400bd427a23 */ /* 0x000fc40000010803 */
[--C-:B------:R-:W-:Y:S02]  /*6150*/  FFMA.FTZ R67, R188, c[0x0][0x2d0], -R3.reuse ;  /* 0x0000b400bc437a23 */ /* 0x100fe40000010803 */
[--C-:B------:R-:W-:Y:S01]  /*6160*/  FFMA.FTZ R63, R201, c[0x0][0x2d0], -R4.reuse ;  /* 0x0000b400c93f7a23 */ /* 0x100fe20000010804 */
[----:B------:R-:W-:Y:S01]  /*6170*/  HMMA.16816.F32.BF16 R48, R12, R18, R48 ;  /* 0x000000120c30723c */ /* 0x000fe20000041830 */
[----:B------:R-:W2:Y:S01]  /*6180*/  LDSM.16.MT88.4 R16, [R228+0x1800] ;  /* 0x00180000e410783b */ /* 0x000ea20000004200 */
[----:B------:R-:W-:Y:S01]  /*6190*/  FFMA.FTZ R62, R200, c[0x0][0x2d0], -R4 ;  /* 0x0000b400c83e7a23 */ /* 0x000fe20000010804 */
[----:B------:R-:W-:Y:S01]  /*61a0*/  MUFU.EX2 R189, R29 ;  /* 0x0000001d00bd7308 */ /* 0x000fe20000000800 */
[--C-:B------:R-:W-:Y:S02]  /*61b0*/  FFMA.FTZ R61, R191, c[0x0][0x2d0], -R3.reuse ;  /* 0x0000b400bf3d7a23 */ /* 0x100fe40000010803 */
[----:B------:R-:W-:Y:S02]  /*61c0*/  FFMA.FTZ R60, R190, c[0x0][0x2d0], -R3 ;  /* 0x0000b400be3c7a23 */ /* 0x000fe40000010803 */
[----:B------:R-:W-:-:S02]  /*61d0*/  FFMA.FTZ R188, R148, c[0x0][0x2d0], -R0 ;  /* 0x0000b40094bc7a23 */ /* 0x000fc40000010800 */
[--C-:B-1----:R-:W-:Y:S01]  /*61e0*/  FFMA.FTZ R5, R194, c[0x0][0x2d0], -R3.reuse ;  /* 0x0000b400c2057a23 */ /* 0x102fe20000010803 */
[----:B------:R-:W-:Y:S08]  /*61f0*/  MUFU.EX2 R191, R28 ;  /* 0x0000001c00bf7308 */ /* 0x000ff00000000800 */
[----:B------:R-:W-:Y:S01]  /*6200*/  MUFU.EX2 R190, R25 ;  /* 0x0000001900be7308 */ /* 0x000fe20000000800 */
[-C--:B--2---:R-:W-:Y:S07]  /*6210*/  HMMA.16816.F32.BF16 R36, R12, R16.reuse, R84 ;  /* 0x000000100c24723c */ /* 0x084fee0000041854 */
[----:B------:R-:W-:Y:S01]  /*6220*/  MOV R87, R6 ;  /* 0x0000000600577202 */ /* 0x000fe20000000f00 */
[--C-:B------:R-:W-:Y:S01]  /*6230*/  FFMA.FTZ R6, R207, c[0x0][0x2d0], -R4.reuse ;  /* 0x0000b400cf067a23 */ /* 0x100fe20000010804 */
[C---:B------:R-:W-:Y:S01]  /*6240*/  HMMA.16816.F32.BF16 R104, R8.reuse, R16, R88 ;  /* 0x000000100868723c */ /* 0x040fe20000041858 */
[----:B------:R-:W-:Y:S01]  /*6250*/  MOV R86, R7 ;  /* 0x0000000700567202 */ /* 0x000fe20000000f00 */
[--C-:B------:R-:W-:Y:S01]  /*6260*/  FFMA.FTZ R7, R204, c[0x0][0x2d0], -R4.reuse ;  /* 0x0000b400cc077a23 */ /* 0x100fe20000010804 */
[----:B------:R-:W-:Y:S01]  /*6270*/  MOV R85, R143 ;  /* 0x0000008f00557202 */ /* 0x000fe20000000f00 */
[----:B------:R1:W-:Y:S01]  /*6280*/  MUFU.EX2 R204, R6 ;  /* 0x0000000600cc7308 */ /* 0x0003e20000000800 */
[----:B------:R-:W-:Y:S01]  /*6290*/  MOV R84, R142 ;  /* 0x0000008e00547202 */ /* 0x000fe20000000f00 */
[--C-:B------:R-:W-:Y:S01]  /*62a0*/  FFMA.FTZ R142, R198, c[0x0][0x2d0], -R4.reuse ;  /* 0x0000b400c68e7a23 */ /* 0x100fe20000010804 */
[----:B------:R-:W-:Y:S01]  /*62b0*/  MOV R91, R141 ;  /* 0x0000008d005b7202 */ /* 0x000fe20000000f00 */
[-C--:B------:R-:W-:Y:S01]  /*62c0*/  HMMA.16816.F32.BF16 R92, R8, R18.reuse, R56 ;  /* 0x00000012085c723c */ /* 0x080fe20000041838 */
[----:B------:R-:W-:Y:S01]  /*62d0*/  MOV R17, R116 ;  /* 0x0000007400117202 */ /* 0x000fe20000000f00 */
[--C-:B------:R-:W-:Y:S01]  /*62e0*/  FFMA.FTZ R141, R199, c[0x0][0x2d0], -R4.reuse ;  /* 0x0000b400c78d7a23 */ /* 0x100fe20000010804 */
[----:B------:R-:W-:Y:S01]  /*62f0*/  MOV R88, R152 ;  /* 0x0000009800587202 */ /* 0x000fe20000000f00 */
[--C-:B------:R-:W-:Y:S01]  /*6300*/  FFMA.FTZ R143, R197, c[0x0][0x2d0], -R4.reuse ;  /* 0x0000b400c58f7a23 */ /* 0x100fe20000010804 */
[----:B------:R-:W-:Y:S01]  /*6310*/  MOV R90, R139 ;  /* 0x0000008b005a7202 */ /* 0x000fe20000000f00 */
[--C-:B------:R-:W-:Y:S01]  /*6320*/  FFMA.FTZ R152, R184, c[0x0][0x2d0], -R3.reuse ;  /* 0x0000b400b8987a23 */ /* 0x100fe20000010803 */
[----:B------:R-:W-:Y:S01]  /*6330*/  MOV R89, R138 ;  /* 0x0000008a00597202 */ /* 0x000fe20000000f00 */
[----:B------:R-:W-:Y:S01]  /*6340*/  FFMA.FTZ R8, R205, c[0x0][0x2d0], -R4 ;  /* 0x0000b400cd087a23 */ /* 0x000fe20000010804 */
[----:B------:R-:W-:Y:S01]  /*6350*/  HMMA.16816.F32.BF16 R32, R12, R18, R32 ;  /* 0x000000120c20723c */ /* 0x000fe20000041820 */
[--C-:B------:R-:W-:Y:S01]  /*6360*/  FFMA.FTZ R9, R192, c[0x0][0x2d0], -R3.reuse ;  /* 0x0000b400c0097a23 */ /* 0x100fe20000010803 */
[----:B------:R-:W-:Y:S01]  /*6370*/  LDSM.16.MT88.4 R12, [R226+0x2000] ;  /* 0x00200000e20c783b */ /* 0x000fe20000004200 */
[--C-:B-1----:R-:W-:Y:S01]  /*6380*/  FFMA.FTZ R6, R195, c[0x0][0x2d0], -R3.reuse ;  /* 0x0000b400c3067a23 */ /* 0x102fe20000010803 */
[----:B------:R-:W-:Y:S01]  /*6390*/  MUFU.EX2 R202, R8 ;  /* 0x0000000800ca7308 */ /* 0x000fe20000000800 */
[----:B------:R-:W-:Y:S01]  /*63a0*/  FFMA.FTZ R4, R193, c[0x0][0x2d0], -R3 ;  /* 0x0000b400c1047a23 */ /* 0x000fe20000010803 */
[----:B------:R-:W-:Y:S01]  /*63b0*/  MOV R205, R165 ;  /* 0x000000a500cd7202 */ /* 0x000fe20000000f00 */
[--C-:B------:R-:W-:Y:S01]  /*63c0*/  FFMA.FTZ R139, R174, c[0x0][0x2d0], -R2.reuse ;  /* 0x0000b400ae8b7a23 */ /* 0x100fe20000010802 */
[----:B------:R-:W-:Y:S01]  /*63d0*/  MOV R174, R30 ;  /* 0x0000001e00ae7202 */ /* 0x000fe20000000f00 */
[----:B------:R-:W-:Y:S01]  /*63e0*/  FFMA.FTZ R138, R173, c[0x0][0x2d0], -R2 ;  /* 0x0000b400ad8a7a23 */ /* 0x000fe20000010802 */
[----:B------:R-:W-:Y:S01]  /*63f0*/  MOV R173, R31 ;  /* 0x0000001f00ad7202 */ /* 0x000fe20000000f00 */
[--C-:B------:R-:W-:Y:S01]  /*6400*/  FFMA.FTZ R116, R158, c[0x0][0x2d0], -R0.reuse ;  /* 0x0000b4009e747a23 */ /* 0x100fe20000010800 */
[----:B------:R1:W-:Y:S01]  /*6410*/  MUFU.EX2 R198, R9 ;  /* 0x0000000900c67308 */ /* 0x0003e20000000800 */
[--C-:B------:R-:W-:Y:S01]  /*6420*/  FFMA.FTZ R3, R161, c[0x0][0x2d0], -R0.reuse ;  /* 0x0000b400a1037a23 */ /* 0x100fe20000010800 */
[----:B------:R-:W-:Y:S01]  /*6430*/  MOV R161, R96 ;  /* 0x0000006000a17202 */ /* 0x000fe20000000f00 */
[--C-:B------:R-:W-:Y:S01]  /*6440*/  FFMA.FTZ R2, R160, c[0x0][0x2d0], -R0.reuse ;  /* 0x0000b400a0027a23 */ /* 0x100fe20000010800 */
[----:B------:R-:W-:Y:S01]  /*6450*/  MOV R160, R23 ;  /* 0x0000001700a07202 */ /* 0x000fe20000000f00 */
[----:B------:R-:W-:Y:S01]  /*6460*/  FFMA.FTZ R158, R151, c[0x0][0x2d0], -R0 ;  /* 0x0000b400979e7a23 */ /* 0x000fe20000010800 */
[----:B------:R-:W2:Y:S01]  /*6470*/  LDSM.16.MT88.4 R20, [R225+0x2000] ;  /* 0x00200000e114783b */ /* 0x000ea20000004200 */
[----:B------:R-:W-:Y:S01]  /*6480*/  FADD.FTZ R0, R210, R209 ;  /* 0x000000d1d2007221 */ /* 0x000fe20000010000 */
[----:B------:R-:W-:Y:S01]  /*6490*/  MOV R209, R17 ;  /* 0x0000001100d17202 */ /* 0x000fe20000000f00 */
[----:B------:R-:W3:Y:S01]  /*64a0*/  MUFU.EX2 R201, R7 ;  /* 0x0000000700c97308 */ /* 0x000ee20000000800 */
[----:B------:R-:W4:Y:S01]  /*64b0*/  LDSM.16.MT88.4 R16, [R229+0x2000] ;  /* 0x00200000e510783b */ /* 0x000f220000004200 */
[----:B------:R-:W-:Y:S01]  /*64c0*/  MOV R165, R101 ;  /* 0x0000006500a57202 */ /* 0x000fe20000000f00 */
[----:B------:R-:W-:Y:S01]  /*64d0*/  FADD.FTZ R0, R211, R0 ;  /* 0x00000000d3007221 */ /* 0x000fe20000010000 */
[----:B------:R-:W-:-:S02]  /*64e0*/  MOV R210, R88 ;  /* 0x0000005800d27202 */ /* 0x000fc40000000f00 */
[----:B------:R-:W-:Y:S01]  /*64f0*/  MOV R148, R90 ;  /* 0x0000005a00947202 */ /* 0x000fe20000000f00 */
[----:B-1----:R-:W1:Y:S01]  /*6500*/  LDSM.16.MT88.4 R8, [R228+0x2000] ;  /* 0x00200000e408783b */ /* 0x002e620000004200 */
[----:B------:R3:W-:Y:S01]  /*6510*/  MUFU.EX2 R200, R6 ;  /* 0x0000000600c87308 */ /* 0x0007e20000000800 */
[----:B------:R-:W-:Y:S02]  /*6520*/  MOV R151, R91 ;  /* 0x0000005b00977202 */ /* 0x000fe40000000f00 */
[----:B------:R-:W-:Y:S02]  /*6530*/  MOV R180, R84 ;  /* 0x0000005400b47202 */ /* 0x000fe40000000f00 */
[----:B------:R-:W-:Y:S02]  /*6540*/  MOV R177, R85 ;  /* 0x0000005500b17202 */ /* 0x000fe40000000f00 */
[----:B------:R-:W-:Y:S01]  /*6550*/  MOV R176, R86 ;  /* 0x0000005600b07202 */ /* 0x000fe20000000f00 */
[----:B------:R2:W2:Y:S01]  /*6560*/  MUFU.EX2 R199, R5 ;  /* 0x0000000500c77308 */ /* 0x0004a20000000800 */
[----:B------:R-:W-:-:S02]  /*6570*/  MOV R175, R87 ;  /* 0x0000005700af7202 */ /* 0x000fc40000000f00 */
[----:B------:R-:W-:Y:S02]  /*6580*/  MOV R207, R81 ;  /* 0x0000005100cf7202 */ /* 0x000fe40000000f00 */
[----:B------:R-:W-:-:S03]  /*6590*/  MOV R184, R82 ;  /* 0x0000005200b87202 */ /* 0x000fc60000000f00 */
[----:B------:R4:W4:Y:S01]  /*65a0*/  MUFU.EX2 R197, R4 ;  /* 0x0000000400c57308 */ /* 0x0009220000000800 */
[----:B---3--:R-:W-:-:S04]  /*65b0*/  FADD.FTZ R6, R179, R171 ;  /* 0x000000abb3067221 */ /* 0x008fc80000010000 */
[----:B------:R-:W-:Y:S01]  /*65c0*/  FADD.FTZ R31, R181, R6 ;  /* 0x00000006b51f7221 */ /* 0x000fe20000010000 */
[----:B------:R-:W-:Y:S02]  /*65d0*/  F2FP.BF16.PACK_AB R6, R201, R202 ;  /* 0x000000cac906723e */ /* 0x000fe400000010ff */
[----:B------:R-:W-:Y:S01]  /*65e0*/  MUFU.EX2 R193, R27 ;  /* 0x0000001b00c17308 */ /* 0x000fe20000000800 */
[----:B--2---:R-:W-:Y:S01]  /*65f0*/  FADD.FTZ R5, R183, R182 ;  /* 0x000000b6b7057221 */ /* 0x004fe20000010000 */
[----:B------:R-:W-:Y:S02]  /*6600*/  MOV R182, R89 ;  /* 0x0000005900b67202 */ /* 0x000fe40000000f00 */
[----:B------:R-:W-:Y:S01]  /*6610*/  MOV R183, R69 ;  /* 0x0000004500b77202 */ /* 0x000fe20000000f00 */
[----:B------:R-:W-:Y:S01]  /*6620*/  FADD.FTZ R30, R208, R5 ;  /* 0x00000005d01e7221 */ /* 0x000fe20000010000 */
[----:B------:R-:W-:Y:S01]  /*6630*/  F2FP.BF16.PACK_AB R5, R199, R200 ;  /* 0x000000c8c705723e */ /* 0x000fe200000010ff */
[----:B------:R-:W-:Y:S01]  /*6640*/  FADD.FTZ R69, R178, R170 ;  /* 0x000000aab2457221 */ /* 0x000fe20000010000 */
[----:B------:R-:W2:Y:S01]  /*6650*/  MUFU.EX2 R195, R26 ;  /* 0x0000001a00c37308 */ /* 0x000ea20000000800 */
[----:B----4-:R-:W-:-:S02]  /*6660*/  F2FP.BF16.PACK_AB R4, R203, R204 ;  /* 0x000000cccb04723e */ /* 0x010fc400000010ff */
[----:B------:R-:W-:-:S05]  /*6670*/  F2FP.BF16.PACK_AB R7, R198, R197 ;  /* 0x000000c5c607723e */ /* 0x000fca00000010ff */
[----:B------:R-:W3:Y:S02]  /*6680*/  MUFU.EX2 R192, R24 ;  /* 0x0000001800c07308 */ /* 0x000ee40000000800 */
[C---:B------:R-:W-:Y:S06]  /*6690*/  HMMA.16816.F32.BF16 R100, R4.reuse, R20, R76 ;  /* 0x000000140464723c */ /* 0x040fec000004184c */
[----:B------:R4:W-:Y:S02]  /*66a0*/  MUFU.EX2 R194, R3 ;  /* 0x0000000300c27308 */ /* 0x0009e40000000800 */
[C---:B------:R-:W-:Y:S06]  /*66b0*/  HMMA.16816.F32.BF16 R96, R4.reuse, R22, R72 ;  /* 0x000000160460723c */ /* 0x040fec0000041848 */
[----:B------:R1:W1:Y:S02]  /*66c0*/  MUFU.EX2 R196, R2 ;  /* 0x0000000200c47308 */ /* 0x0002640000000800 */
[----:B------:R-:W-:Y:S01]  /*66d0*/  HMMA.16816.F32.BF16 R88, R4, R16, R52 ;  /* 0x000000100458723c */ /* 0x000fe20000041834 */
[----:B----4-:R-:W-:Y:S01]  /*66e0*/  FADD.FTZ R3, R183, R0 ;  /* 0x00000000b7037221 */ /* 0x010fe20000010000 */
[----:B------:R-:W-:-:S06]  /*66f0*/  MOV R183, R182 ;  /* 0x000000b600b77202 */ /* 0x000fcc0000000f00 */
[----:B------:R-:W-:Y:S01]  /*6700*/  HMMA.16816.F32.BF16 R84, R4, R18, R44 ;  /* 0x000000120454723c */ /* 0x000fe2000004182c */
[----:B------:R-:W-:Y:S01]  /*6710*/  FADD.FTZ R0, R213, R31 ;  /* 0x0000001fd5007221 */ /* 0x000fe20000010000 */
[----:B------:R-:W-:-:S06]  /*6720*/  MOV R182, R210 ;  /* 0x000000d200b67202 */ /* 0x000fcc0000000f00 */
[C---:B------:R-:W-:Y:S01]  /*6730*/  HMMA.16816.F32.BF16 R80, R4.reuse, R12, R40 ;  /* 0x0000000c0450723c */ /* 0x040fe20000041828 */
[----:B-1----:R-:W-:Y:S01]  /*6740*/  FADD.FTZ R2, R222, R30 ;  /* 0x0000001ede027221 */ /* 0x002fe20000010000 */
[----:B------:R-:W-:Y:S06]  /*6750*/  MUFU.EX2 R116, R116 ;  /* 0x0000007400747308 */ /* 0x000fec0000000800 */
[----:B------:R-:W-:Y:S01]  /*6760*/  HMMA.16816.F32.BF16 R56, R4, R10, R32 ;  /* 0x0000000a0438723c */ /* 0x000fe20000041820 */
[----:B------:R-:W-:Y:S01]  /*6770*/  FADD.FTZ R24, R212, R69 ;  /* 0x00000045d4187221 */ /* 0x000fe20000010000 */
[----:B------:R-:W-:Y:S01]  /*6780*/  MUFU.EX2 R71, R71 ;  /* 0x0000004700477308 */ /* 0x000fe20000000800 */
[----:B------:R-:W-:-:S05]  /*6790*/  MOV R210, R209 ;  /* 0x000000d100d27202 */ /* 0x000fca0000000f00 */
[----:B------:R-:W-:Y:S01]  /*67a0*/  HMMA.16816.F32.BF16 R76, R4, R14, R48 ;  /* 0x0000000e044c723c */ /* 0x000fe20000041830 */
[----:B------:R-:W-:-:S07]  /*67b0*/  MOV R209, R230 ;  /* 0x000000e600d17202 */ /* 0x000fce0000000f00 */
[----:B------:R-:W-:Y:S01]  /*67c0*/  HMMA.16816.F32.BF16 R72, R4, R8, R36 ;  /* 0x000000080448723c */ /* 0x000fe20000041824 */
[----:B------:R-:W-:Y:S01]  /*67d0*/  MUFU.EX2 R69, R66 ;  /* 0x0000004200457308 */ /* 0x000fe20000000800 */
[----:B------:R1:W5:Y:S01]  /*67e0*/  LDL.LU R230, [R1+0x90] ;  /* 0x0000900001e67983 */ /* 0x0003620000300800 */
[----:B------:R-:W-:-:S06]  /*67f0*/  FADD.FTZ R2, R227, R2 ;  /* 0x00000002e3027221 */ /* 0x000fcc0000010000 */
[----:B------:R-:W-:Y:S01]  /*6800*/  MUFU.EX2 R70, R70 ;  /* 0x0000004600467308 */ /* 0x000fe20000000800 */
[----:B------:R-:W-:Y:S01]  /*6810*/  F2FP.BF16.PACK_AB R4, R191, R189 ;  /* 0x000000bdbf04723e */ /* 0x000fe200000010ff */
[----:B------:R1:W5:Y:S01]  /*6820*/  LDL.LU R227, [R1+0x8c] ;  /* 0x00008c0001e37983 */ /* 0x0003620000300800 */
[----:B--2---:R-:W-:Y:S01]  /*6830*/  F2FP.BF16.PACK_AB R6, R195, R193 ;  /* 0x000000c1c306723e */ /* 0x004fe200000010ff */
[----:B------:R-:W-:Y:S01]  /*6840*/  FADD.FTZ R3, R183, R3 ;  /* 0x00000003b7037221 */ /* 0x000fe20000010000 */
[----:B---3--:R-:W-:Y:S02]  /*6850*/  F2FP.BF16.PACK_AB R5, R192, R190 ;  /* 0x000000bec005723e */ /* 0x008fe400000010ff */
[----:B------:R-:W-:-:S07]  /*6860*/  F2FP.BF16.PACK_AB R7, R196, R194 ;  /* 0x000000c2c407723e */ /* 0x000fce00000010ff */
[C---:B------:R-:W-:Y:S08]  /*6870*/  HMMA.16816.F32.BF16 R52, R4.reuse, R20, R132 ;  /* 0x000000140434723c */ /* 0x040ff00000041884 */
[C---:B------:R-:W-:Y:S01]  /*6880*/  HMMA.16816.F32.BF16 R48, R4.reuse, R22, R128 ;  /* 0x000000160430723c */ /* 0x040fe20000041880 */
[----:B------:R-:W2:Y:S07]  /*6890*/  LDSM.16.MT88.4 R20, [R225+0x2800] ;  /* 0x00280000e114783b */ /* 0x000eae0000004200 */
[C---:B------:R-:W-:Y:S08]  /*68a0*/  HMMA.16816.F32.BF16 R40, R4.reuse, R16, R124 ;  /* 0x000000100428723c */ /* 0x040ff0000004187c */
[C---:B------:R-:W-:Y:S01]  /*68b0*/  HMMA.16816.F32.BF16 R36, R4.reuse, R18, R120 ;  /* 0x000000120424723c */ /* 0x040fe20000041878 */
[----:B------:R-:W3:Y:S07]  /*68c0*/  LDSM.16.MT88.4 R16, [R229+0x2800] ;  /* 0x00280000e510783b */ /* 0x000eee0000004200 */
[C---:B------:R-:W-:Y:S01]  /*68d0*/  HMMA.16816.F32.BF16 R32, R4.reuse, R12, R112 ;  /* 0x0000000c0420723c */ /* 0x040fe20000041870 */
[----:B------:R-:W-:Y:S07]  /*68e0*/  MUFU.EX2 R112, R65 ;  /* 0x0000004100707308 */ /* 0x000fee0000000800 */
[C---:B------:R-:W-:Y:S01]  /*68f0*/  HMMA.16816.F32.BF16 R28, R4.reuse, R14, R108 ;  /* 0x0000000e041c723c */ /* 0x040fe2000004186c */
[----:B------:R-:W4:Y:S01]  /*6900*/  LDSM.16.MT88.4 R12, [R226+0x2800] ;  /* 0x00280000e20c783b */ /* 0x000f220000004200 */
[----:B------:R-:W-:Y:S06]  /*6910*/  MUFU.EX2 R110, R64 ;  /* 0x00000040006e7308 */ /* 0x000fec0000000800 */
[C---:B------:R-:W-:Y:S02]  /*6920*/  HMMA.16816.F32.BF16 R104, R4.reuse, R8, R104 ;  /* 0x000000080468723c */ /* 0x040fe40000041868 */
[----:B------:R-:W-:Y:S06]  /*6930*/  MUFU.EX2 R111, R63 ;  /* 0x0000003f006f7308 */ /* 0x000fec0000000800 */
[----:B------:R-:W-:Y:S01]  /*6940*/  HMMA.16816.F32.BF16 R44, R4, R10, R92 ;  /* 0x0000000a042c723c */ /* 0x000fe2000004185c */
[----:B------:R-:W1:Y:S01]  /*6950*/  LDSM.16.MT88.4 R8, [R228+0x2800] ;  /* 0x00280000e408783b */ /* 0x000e620000004200 */
[----:B------:R-:W2:Y:S08]  /*6960*/  MUFU.EX2 R113, R62 ;  /* 0x0000003e00717308 */ /* 0x000eb00000000800 */
[----:B------:R-:W-:Y:S08]  /*6970*/  MUFU.EX2 R108, R61 ;  /* 0x0000003d006c7308 */ /* 0x000ff00000000800 */
[----:B------:R-:W3:Y:S08]  /*6980*/  MUFU.EX2 R109, R60 ;  /* 0x0000003c006d7308 */ /* 0x000ef00000000800 */
[----:B------:R-:W1:Y:S01]  /*6990*/  MUFU.EX2 R92, R67 ;  /* 0x00000043005c7308 */ /* 0x000e620000000800 */
[----:B------:R-:W-:Y:S01]  /*69a0*/  FADD.FTZ R4, R182, R24 ;  /* 0x00000018b6047221 */ /* 0x000fe20000010000 */
[----:B--2---:R-:W-:-:S03]  /*69b0*/  F2FP.BF16.PACK_AB R6, R113, R111 ;  /* 0x0000006f7106723e */ /* 0x004fc600000010ff */
[----:B------:R-:W-:-:S03]  /*69c0*/  FADD.FTZ R24, R151, R4 ;  /* 0x0000000497187221 */ /* 0x000fc60000010000 */
[----:B------:R-:W-:Y:S01]  /*69d0*/  MUFU.EX2 R63, R140 ;  /* 0x0000008c003f7308 */ /* 0x000fe20000000800 */
[----:B------:R-:W-:Y:S02]  /*69e0*/  F2FP.BF16.PACK_AB R4, R110, R112 ;  /* 0x000000706e04723e */ /* 0x000fe400000010ff */
[----:B---3--:R-:W-:-:S05]  /*69f0*/  F2FP.BF16.PACK_AB R5, R109, R108 ;  /* 0x0000006c6d05723e */ /* 0x008fca00000010ff */
[----:B------:R-:W-:Y:S01]  /*6a00*/  MUFU.EX2 R65, R139 ;  /* 0x0000008b00417308 */ /* 0x000fe20000000800 */
[----:B-1----:R-:W-:-:S07]  /*6a10*/  F2FP.BF16.PACK_AB R7, R92, R69 ;  /* 0x000000455c07723e */ /* 0x002fce00000010ff */
[----:B------:R-:W-:Y:S08]  /*6a20*/  MUFU.EX2 R66, R138 ;  /* 0x0000008a00427308 */ /* 0x000ff00000000800 */
[----:B------:R-:W1:Y:S08]  /*6a30*/  MUFU.EX2 R67, R137 ;  /* 0x0000008900437308 */ /* 0x000e700000000800 */
[----:B------:R-:W2:Y:S01]  /*6a40*/  MUFU.EX2 R64, R136 ;  /* 0x0000008800407308 */ /* 0x000ea20000000800 */
[C---:B------:R-:W-:Y:S08]  /*6a50*/  HMMA.16816.F32.BF16 R100, R4.reuse, R20, R100 ;  /* 0x000000140464723c */ /* 0x040ff00000041864 */
[C---:B------:R-:W-:Y:S08]  /*6a60*/  HMMA.16816.F32.BF16 R96, R4.reuse, R22, R96 ;  /* 0x000000160460723c */ /* 0x040ff00000041860 */
[C---:B------:R-:W-:Y:S08]  /*6a70*/  HMMA.16816.F32.BF16 R88, R4.reuse, R16, R88 ;  /* 0x000000100458723c */ /* 0x040ff00000041858 */
[C---:B------:R-:W-:Y:S08]  /*6a80*/  HMMA.16816.F32.BF16 R84, R4.reuse, R18, R84 ;  /* 0x000000120454723c */ /* 0x040ff00000041854 */
[C---:B----4-:R-:W-:Y:S08]  /*6a90*/  HMMA.16816.F32.BF16 R80, R4.reuse, R12, R80 ;  /* 0x0000000c0450723c */ /* 0x050ff00000041850 */
[C---:B------:R-:W-:Y:S08]  /*6aa0*/  HMMA.16816.F32.BF16 R76, R4.reuse, R14, R76 ;  /* 0x0000000e044c723c */ /* 0x040ff0000004184c */
[C---:B------:R-:W-:Y:S08]  /*6ab0*/  HMMA.16816.F32.BF16 R72, R4.reuse, R8, R72 ;  /* 0x000000080448723c */ /* 0x040ff00000041848 */
[----:B------:R-:W-:Y:S07]  /*6ac0*/  HMMA.16816.F32.BF16 R56, R4, R10, R56 ;  /* 0x0000000a0438723c */ /* 0x000fee0000041838 */
[----:B------:R-:W-:Y:S01]  /*6ad0*/  FADD.FTZ R4, R161, R24 ;  /* 0x00000018a1047221 */ /* 0x000fe20000010000 */
[----:B-1----:R-:W-:-:S02]  /*6ae0*/  F2FP.BF16.PACK_AB R6, R67, R66 ;  /* 0x000000424306723e */ /* 0x002fc400000010ff */
[----:B--2---:R-:W-:Y:S01]  /*6af0*/  F2FP.BF16.PACK_AB R5, R116, R64 ;  /* 0x000000407405723e */ /* 0x004fe200000010ff */
[----:B------:R-:W-:Y:S01]  /*6b00*/  FADD.FTZ R24, R169, R4 ;  /* 0x00000004a9187221 */ /* 0x000fe20000010000 */
[----:B------:R-:W-:Y:S02]  /*6b10*/  F2FP.BF16.PACK_AB R4, R65, R63 ;  /* 0x0000003f4104723e */ /* 0x000fe400000010ff */
[----:B------:R-:W-:Y:S01]  /*6b20*/  F2FP.BF16.PACK_AB R7, R70, R71 ;  /* 0x000000474607723e */ /* 0x000fe200000010ff */
[----:B------:R-:W-:Y:S02]  /*6b30*/  FADD.FTZ R0, R224, R0 ;  /* 0x00000000e0007221 */ /* 0x000fe40000010000 */
[----:B------:R1:W5:Y:S04]  /*6b40*/  LDL.LU R224, [R1+0x88] ;  /* 0x0000880001e07983 */ /* 0x0003680000300800 */
        /* <DEDUP_REMOVED lines=13> */
[----:B------:R-:W-:Y:S01]  /*6c20*/  MOV R213, R187 ;  /* 0x000000bb00d57202 */ /* 0x000fe20000000f00 */
[----:B------:R-:W2:Y:S01]  /*6c30*/  LDL R24, [R1+0x44] ;  /* 0x0000440001187983 */ /* 0x000ea20000100800 */
[----:B------:R-:W-:Y:S02]  /*6c40*/  FADD.FTZ R2, R149, R2 ;  /* 0x0000000295027221 */ /* 0x000fe40000010000 */
[----:B------:R-:W-:Y:S01]  /*6c50*/  FADD.FTZ R0, R160, R0 ;  /* 0x00000000a0007221 */ /* 0x000fe20000010000 */
[----:B------:R-:W-:Y:S01]  /*6c60*/  MOV R211, R166 ;  /* 0x000000a600d37202 */ /* 0x000fe20000000f00 */
[----:B------:R-:W-:Y:S01]  /*6c70*/  FADD.FTZ R2, R162, R2 ;  /* 0x00000002a2027221 */ /* 0x000fe20000010000 */
[----:B------:R-:W-:Y:S01]  /*6c80*/  MOV R127, R185 ;  /* 0x000000b9007f7202 */ /* 0x000fe20000000f00 */
[----:B------:R-:W-:Y:S01]  /*6c90*/  FADD.FTZ R0, R168, R0 ;  /* 0x00000000a8007221 */ /* 0x000fe20000010000 */
[----:B------:R-:W-:Y:S01]  /*6ca0*/  MOV R208, R167 ;  /* 0x000000a700d07202 */ /* 0x000fe20000000f00 */
[----:B------:R-:W-:Y:S01]  /*6cb0*/  FADD.FTZ R2, R173, R2 ;  /* 0x00000002ad027221 */ /* 0x000fe20000010000 */
[----:B------:R-:W-:Y:S01]  /*6cc0*/  MOV R222, R206 ;  /* 0x000000ce00de7202 */ /* 0x000fe20000000f00 */
[----:B------:R-:W-:Y:S01]  /*6cd0*/  FADD.FTZ R3, R150, R3 ;  /* 0x0000000396037221 */ /* 0x000fe20000010000 */
[----:B------:R-:W-:Y:S01]  /*6ce0*/  MUFU.EX2 R62, R141 ;  /* 0x0000008d003e7308 */ /* 0x000fe20000000800 */
[----:B------:R-:W-:Y:S01]  /*6cf0*/  FADD.FTZ R0, R174, R0 ;  /* 0x00000000ae007221 */ /* 0x000fe20000010000 */
[----:B------:R-:W-:Y:S01]  /*6d00*/  LDSM.16.MT88.4 R12, [R228+0x3000] ;  /* 0x00300000e40c783b */ /* 0x000fe20000004200 */
[----:B------:R-:W-:-:S02]  /*6d10*/  FADD.FTZ R2, R177, R2 ;  /* 0x00000002b1027221 */ /* 0x000fc40000010000 */
[----:B------:R-:W-:Y:S01]  /*6d20*/  FADD.FTZ R3, R163, R3 ;  /* 0x00000003a3037221 */ /* 0x000fe20000010000 */
[----:B------:R-:W-:Y:S01]  /*6d30*/  MOV R210, R165 ;  /* 0x000000a500d27202 */ /* 0x000fe20000000f00 */
[----:B------:R-:W-:Y:S01]  /*6d40*/  FADD.FTZ R0, R180, R0 ;  /* 0x00000000b4007221 */ /* 0x000fe20000010000 */
[----:B------:R-:W-:Y:S01]  /*6d50*/  MOV R9, c[0x0][0x2ac] ;  /* 0x0000ab0000097a02 */ /* 0x000fe20000000f00 */
[----:B------:R-:W-:Y:S02]  /*6d60*/  FADD.FTZ R2, R212, R2 ;  /* 0x00000002d4027221 */ /* 0x000fe40000010000 */
[----:B------:R-:W-:Y:S01]  /*6d70*/  FADD.FTZ R4, R249, R4 ;  /* 0x00000004f9047221 */ /* 0x000fe20000010000 */
[----:B------:R-:W-:Y:S01]  /*6d80*/  MOV R209, R184 ;  /* 0x000000b800d17202 */ /* 0x000fe20000000f00 */
[----:B------:R-:W-:Y:S01]  /*6d90*/  FADD.FTZ R3, R172, R3 ;  /* 0x00000003ac037221 */ /* 0x000fe20000010000 */
[----:B------:R-:W-:Y:S01]  /*6da0*/  MOV R206, R164 ;  /* 0x000000a400ce7202 */ /* 0x000fe20000000f00 */
[----:B------:R-:W-:Y:S01]  /*6db0*/  FADD.FTZ R0, R213, R0 ;  /* 0x00000000d5007221 */ /* 0x000fe20000010000 */
[----:B------:R-:W-:Y:S01]  /*6dc0*/  MUFU.EX2 R26, R145 ;  /* 0x00000091001a7308 */ /* 0x000fe20000000800 */
[----:B------:R-:W-:Y:S01]  /*6dd0*/  FADD.FTZ R6, R211, R2 ;  /* 0x00000002d3067221 */ /* 0x000fe20000010000 */
[----:B------:R-:W3:Y:S01]  /*6de0*/  LDSM.16.MT88.4 R160, [R225+0x3000] ;  /* 0x00300000e1a0783b */ /* 0x000ee20000004200 */
[----:B------:R-:W-:-:S02]  /*6df0*/  FADD.FTZ R3, R176, R3 ;  /* 0x00000003b0037221 */ /* 0x000fc40000010000 */
[----:B------:R-:W-:Y:S01]  /*6e00*/  FADD.FTZ R5, R210, R0 ;  /* 0x00000000d2057221 */ /* 0x000fe20000010000 */
[----:B------:R-:W4:Y:S01]  /*6e10*/  LDSM.16.MT88.4 R148, [R229+0x3000] ;  /* 0x00300000e594783b */ /* 0x000f220000004200 */
[----:B------:R-:W-:Y:S02]  /*6e20*/  FADD.FTZ R3, R127, R3 ;  /* 0x000000037f037221 */ /* 0x000fe40000010000 */
[----:B------:R-:W-:Y:S02]  /*6e30*/  IMAD R9, R9, c[0x0][0x1d0], RZ ;  /* 0x0000740009097a24 */ /* 0x000fe400078e02ff */
[----:B------:R-:W-:Y:S02]  /*6e40*/  FADD.FTZ R7, R208, R3 ;  /* 0x00000003d0077221 */ /* 0x000fe40000010000 */
        /* <DEDUP_REMOVED lines=28> */
[----:B------:R-:W1:Y:S08]  /*7010*/  MUFU.EX2 R61, R142 ;  /* 0x0000008e003d7308 */ /* 0x000e700000000800 */
[----:B------:R-:W1:Y:S08]  /*7020*/  MUFU.EX2 R25, R146 ;  /* 0x0000009200197308 */ /* 0x000e700000000800 */
[----:B------:R-:W-:Y:S08]  /*7030*/  MUFU.EX2 R16, R158 ;  /* 0x0000009e00107308 */ /* 0x000ff00000000800 */
[----:B------:R1:W-:Y:S08]  /*7040*/  MUFU.EX2 R60, R143 ;  /* 0x0000008f003c7308 */ /* 0x0003f00000000800 */
[----:B------:R-:W-:Y:S08]  /*7050*/  MUFU.EX2 R23, R147 ;  /* 0x0000009300177308 */ /* 0x000ff00000000800 */
[----:B------:R-:W-:Y:S01]  /*7060*/  MUFU.EX2 R11, R159 ;  /* 0x0000009f000b7308 */ /* 0x000fe20000000800 */
[----:B-1----:R-:W1:Y:S07]  /*7070*/  LDSM.16.MT88.4 R140, [R226+0x3000] ;  /* 0x00300000e28c783b */ /* 0x002e6e0000004200 */
[----:B------:R-:W-:Y:S08]  /*7080*/  MUFU.EX2 R21, R155 ;  /* 0x0000009b00157308 */ /* 0x000ff00000000800 */
[----:B------:R-:W1:Y:S08]  /*7090*/  MUFU.EX2 R27, R144 ;  /* 0x00000090001b7308 */ /* 0x000e700000000800 */
[----:B------:R-:W1:Y:S08]  /*70a0*/  MUFU.EX2 R22, R152 ;  /* 0x0000009800167308 */ /* 0x000e700000000800 */
[----:B------:R-:W2:Y:S08]  /*70b0*/  MUFU.EX2 R10, R188 ;  /* 0x000000bc000a7308 */ /* 0x000eb00000000800 */
[----:B------:R-:W2:Y:S01]  /*70c0*/  MUFU.EX2 R19, R156 ;  /* 0x0000009c00137308 */ /* 0x000ea20000000800 */
[----:B------:R-:W-:-:S02]  /*70d0*/  IADD3 R245, R245, -0x2, RZ ;  /* 0xfffffffef5f57810 */ /* 0x000fc40007ffe0ff */
[----:B------:R-:W-:Y:S02]  /*70e0*/  F2FP.BF16.PACK_AB R128, R61, R62 ;  /* 0x0000003e3d80723e */ /* 0x000fe400000010ff */
[----:B------:R-:W-:Y:S02]  /*70f0*/  F2FP.BF16.PACK_AB R129, R25, R26 ;  /* 0x0000001a1981723e */ /* 0x000fe400000010ff */
[----:B-1----:R-:W-:Y:S02]  /*7100*/  F2FP.BF16.PACK_AB R130, R27, R60 ;  /* 0x0000003c1b82723e */ /* 0x002fe400000010ff */
[----:B------:R-:W-:Y:S02]  /*7110*/  F2FP.BF16.PACK_AB R131, R22, R23 ;  /* 0x000000171683723e */ /* 0x000fe400000010ff */
        /* <DEDUP_REMOVED lines=60> */
[----:B------:R-:W-:Y:S01]  /*74e0*/  F2FP.BF16.PACK_AB R127, R10, R11 ;  /* 0x0000000b0a7f723e */ /* 0x000fe200000010ff */
[C---:B---3--:R-:W-:Y:S08]  /*74f0*/  HMMA.16816.F32.BF16 R184, R128.reuse, R160, R100 ;  /* 0x000000a080b8723c */ /* 0x048ff00000041864 */
[C---:B------:R-:W-:Y:S08]  /*7500*/  HMMA.16816.F32.BF16 R176, R128.reuse, R162, R96 ;  /* 0x000000a280b0723c */ /* 0x040ff00000041860 */
[C---:B----4-:R-:W-:Y:S08]  /*7510*/  HMMA.16816.F32.BF16 R180, R128.reuse, R148, R88 ;  /* 0x0000009480b4723c */ /* 0x050ff00000041858 */
        /* <DEDUP_REMOVED lines=19> */
.L_x_1353:
        /* <DEDUP_REMOVED lines=44> */
.L_x_1404:
        /* <DEDUP_REMOVED lines=32> */
.L_x_1405:
[----:B--2-4-:R-:W-:Y:S04]  /*7b10*/  IADD3 R2, P0, R4, R20, RZ ;  /* 0x0000001404027210 */ /* 0x014fe80007f1e0ff */
[----:B------:R-:W-:Y:S05]  /*7b20*/  IADD3.X R3, R0, R5, RZ, P0, !PT ;  /* 0x0000000500037210 */ /* 0x000fea00007fe4ff */
[----:B------:R-:W-:Y:S01]  /*7b30*/  @!PT LDS RZ, [RZ] ;  /* 0x00000000fffff984 */ /* 0x000fe20000000800 */
[----:B------:R-:W-:Y:S01]  /*7b40*/  @!PT LDS RZ, [RZ] ;  /* 0x00000000fffff984 */ /* 0x000fe20000000800 */
[----:B------:R-:W-:Y:S01]  /*7b50*/  @!PT LDS RZ, [RZ] ;  /* 0x00000000fffff984 */ /* 0x000fe20000000800 */
[----:B------:R1:W-:Y:S04]  /*7b60*/  LDGSTS.E.BYPASS.LTC128B.128 [R243+0x3100], [R2.64], !P5 ;  /* 0x0310000002f37fae */ /* 0x0003e8000e901d46 */
.L_x_1344:
[----:B--234-:R-:W-:Y:S05]  /*7b70*/  BSYNC B0 ;  /* 0x0000000000007941 */ /* 0x01cfea0003800000 */
.L_x_1343:
        /* <DEDUP_REMOVED lines=83> */
[----:B------:R-:W2:Y:S07]  /*80b0*/  LDSM.16.M88.4 R208, [R227] ;  /* 0x00000000e3d0783b */ /* 0x000eae0000000200 */
[-C--:B-----5:R-:W-:Y:S08]  /*80c0*/  HMMA.16816.F32.BF16 R52, R116, R212.reuse, R52 ;  /* 0x000000d47434723c */ /* 0x0a0ff00000041834 */
        /* <DEDUP_REMOVED lines=19> */
[----:B------:R-:W1:Y:S07]  /*8200*/  LDSM.16.M88.4 R116, [R227+0x1000] ;  /* 0x00100000e374783b */ /* 0x000e6e0000000200 */
[-C--:B--2---:R-:W-:Y:S01]  /*8210*/  HMMA.16816.F32.BF16 R4, R204, R208.reuse, R4 ;  /* 0x000000d0cc04723c */ /* 0x084fe20000041804 */
[----:B------:R-:W2:Y:S01]  /*8220*/  LDSM.16.M88.4 R196, [R227+0x2000] ;  /* 0x00200000e3c4783b */ /* 0x000ea20000000200 */
[----:B------:R-:W-:Y:S06]  /*8230*/  DEPBAR.LE SB0, 0x0 ;  /* 0x000080000000791a */ /* 0x000fec0000000000 */
[C---:B------:R-:W-:Y:S01]  /*8240*/  HMMA.16816.F32.BF16 R8, R216.reuse, R208, R8 ;  /* 0x000000d0d808723c */ /* 0x040fe20000041808 */
[----:B------:R-:W-:Y:S07]  /*8250*/  BAR.SYNC.DEFER_BLOCKING 0x0 ;  /* 0x0000000000007b1d */ /* 0x000fee0000010000 */
        /* <DEDUP_REMOVED lines=25> */
[----:B------:R-:W-:Y:S01]  /*83f0*/  HMMA.16816.F32.BF16 R112, R204, R214, R112 ;  /* 0x000000d6cc70723c */ /* 0x000fe20000041870 */
[----:B------:R-:W-:Y:S07]  /*8400*/  @!UPT UIADD3 URZ, URZ, URZ, URZ ;  /* 0x0000003f3f3ff290 */ /* 0x000fee000fffe03f */
[----:B------:R-:W-:-:S11]  /*8410*/  @!P0 BRA `(.L_x_1348) ;  /* 0x000004d000008947 */ /* 0x000fd60003800000 */
[----:B------:R-:W-:Y:S01]  /*8420*/  IMAD.MOV.U32 R244, RZ, RZ, RZ ;  /* 0x000000fffff47224 */ /* 0x000fe200078e00ff */
        /* <DEDUP_REMOVED lines=31> */
[C---:B------:R-:W-:Y:S04]  /*8620*/  LEA R116, P0, R0.reuse, c[0x0][0x1c8], 0x1 ;  /* 0x0000720000747a11 */ /* 0x040fe800078008ff */
[----:B------:R-:W-:Y:S04]  /*8630*/  IADD3.X R2, R247, R3, R2, P1, !PT ;  /* 0x00000003f7027210 */ /* 0x000fe80000ffe402 */
[----:B------:R-:W-:Y:S01]  /*8640*/  LEA.HI.X R0, R0, c[0x0][0x1cc], R2, 0x1, P0 ;  /* 0x0000730000007a11 */ /* 0x000fe200000f0c02 */
[----:B------:R-:W-:-:S05]  /*8650*/  BRA.DIV ~URZ, `(.L_x_1349) ;  /* 0x0000db027f007947 */ /* 0x000fca000b800000 */
[----:B------:R1:W2:Y:S02]  /*8660*/  SHFL.IDX PT, R118, R0, RZ, 0x181f ;  /* 0x00181fff00767589 */ /* 0x0002a400000e0000 */
.L_x_1406:
        /* <DEDUP_REMOVED lines=34> */
.L_x_1407:
[----:B--2-4-:R-:W-:Y:S04]  /*8890*/  IADD3 R2, P0, R116, R119, RZ ;  /* 0x0000007774027210 */ /* 0x014fe80007f1e0ff */
[----:B-1----:R-:W-:Y:S05]  /*88a0*/  IADD3.X R3, R0, R117, RZ, P0, !PT ;  /* 0x0000007500037210 */ /* 0x002fea00007fe4ff */
[----:B------:R-:W-:Y:S01]  /*88b0*/  @!PT LDS RZ, [RZ] ;  /* 0x00000000fffff984 */ /* 0x000fe20000000800 */
[----:B------:R-:W-:Y:S01]  /*88c0*/  @!PT LDS RZ, [RZ] ;  /* 0x00000000fffff984 */ /* 0x000fe20000000800 */
[----:B------:R-:W-:Y:S01]  /*88d0*/  @!PT LDS RZ, [RZ] ;  /* 0x00000000fffff984 */ /* 0x000fe20000000800 */
[----:B------:R1:W-:Y:S04]  /*88e0*/  LDGSTS.E.BYPASS.LTC128B.128 [R243+0x6900], [R2.64], !P5 ;  /* 0x0690000002f37fae */ /* 0x0003e8000e901d46 */
.L_x_1348:
[----:B------:R-:W-:Y:S05]  /*88f0*/  BSYNC B0 ;  /* 0x0000000000007941 */ /* 0x000fea0003800000 */
.L_x_1347:
[----:B------:R-:W2:Y:S01]  /*8900*/  LDL R116, [R1+0x44] ;  /* 0x0000440001747983 */ /* 0x000ea20000100800 */
[----:B------:R-:W-:Y:S03]  /*8910*/  IMAD R0, R245, -0x70, RZ ;  /* 0xffffff90f5007824 */ /* 0x000fe600078e02ff */
[----:B-1----:R-:W2:Y:S04]  /*8920*/  LDL R3, [R1+0x54] ;  /* 0x0000540001037983 */ /* 0x002ea80000100800 */
[----:B------:R-:W3:Y:S04]  /*8930*/  LDL R2, [R1+0x50] ;  /* 0x0000500001027983 */ /* 0x000ee80000100800 */
[----:B------:R-:W0:Y:S01]  /*8940*/  LDGDEPBAR ;  /* 0x00000000000079af */ /* 0x000e220000000000 */
[----:B--2---:R-:W-:Y:S02]  /*8950*/  IADD3 R116, R3, R116, RZ ;  /* 0x0000007403747210 */ /* 0x004fe40007ffe0ff */
[----:B------:R-:W-:Y:S02]  /*8960*/  MOV R3, c[0x0][0x2ac] ;  /* 0x0000ab0000037a02 */ /* 0x000fe40000000f00 */
[----:B---3--:R-:W-:Y:S01]  /*8970*/  IADD3 R0, -R2, 0x1, R0 ;  /* 0x0000000102007810 */ /* 0x008fe20007ffe100 */
[----:B------:R-:W-:Y:S04]  /*8980*/  @P4 IMAD.HI.U32 R2, R116, c[0x0][0x2c8], RZ ;  /* 0x0000b20074024a27 */ /* 0x000fe800078e00ff */
[----:B------:R-:W-:Y:S01]  /*8990*/  IMAD R0, R3, c[0x0][0x1d0], R0 ;  /* 0x0000740003007a24 */ /* 0x000fe200078e0200 */
[----:B------:R-:W-:Y:S04]  /*89a0*/  @P4 SHF.R.U32.HI R116, RZ, c[0x0][0x2cc], R2 ;  /* 0x0000b300ff744a19 */ /* 0x000fe80000011602 */
[----:B------:R-:W-:Y:S01]  /*89b0*/  IADD3 R117, R0, -c[0x0][0x168], RZ ;  /* 0x80005a0000757a10 */ /* 0x000fe20007ffe0ff */
[----:B------:R-:W-:-:S05]  /*89c0*/  BRA.DIV ~URZ, `(.L_x_1351) ;  /* 0x0000ded27f007947 */ /* 0x000fca000b800000 */
[----:B------:R1:W2:Y:S02]  /*89d0*/  SHFL.IDX PT, R0, R116, RZ, 0x1c1f ;  /* 0x001c1fff74007589 */ /* 0x0002a400000e0000 */
.L_x_1408:
[----:B--2---:R-:W-:Y:S05]  /*89e0*/  IMAD.IADD R0, R117, 0x1, R0 ;  /* 0x0000000175007824 */ /* 0x004fea00078e0200 */
[C---:B------:R-:W-:Y:S02]  /*89f0*/  ISETP.GT.AND P0, PT, R0.reuse, RZ, PT ;  /* 0x000000ff0000720c */ /* 0x040fe40003f04270 */
[C---:B------:R-:W-:Y:S02]  /*8a00*/  ISETP.GT.AND P6, PT, R0.reuse, 0x1, PT ;  /* 0x000000010000780c */ /* 0x040fe40003fc4270 */
        /* <DEDUP_REMOVED lines=55> */
[----:B------:R-:W-:Y:S01]  /*8d80*/  FMNMX.FTZ R119, R188, R120, !PT ;  /* 0x00000078bc777209 */ /* 0x000fe20007810000 */
[----:B------:R-:W2:Y:S03]  /*8d90*/  SHFL.IDX PT, R3, R116, 0x1, 0x1c1f ;  /* 0x003c1f0074037f89 */ /* 0x000ea600000e0000 */
[----:B------:R-:W-:Y:S04]  /*8da0*/  FMNMX.FTZ R119, R197, R119, !PT ;  /* 0x00000077c5777209 */ /* 0x000fe80007810000 */
[----:B------:R-:W-:Y:S01]  /*8db0*/  FMNMX.FTZ R119, R196, R119, !PT ;  /* 0x00000077c4777209 */ /* 0x000fe20007810000 */
[----:B------:R-:W3:Y:S03]  /*8dc0*/  SHFL.IDX PT, R2, R116, 0x2, 0x1c1f ;  /* 0x005c1f0074027f89 */ /* 0x000ee600000e0000 */
[----:B------:R-:W-:Y:S04]  /*8dd0*/  FMNMX.FTZ R119, R195, R119, !PT ;  /* 0x00000077c3777209 */ /* 0x000fe80007810000 */
[----:B------:R-:W-:Y:S01]  /*8de0*/  FMNMX.FTZ R119, R194, R119, !PT ;  /* 0x00000077c2777209 */ /* 0x000fe20007810000 */
[----:B------:R-:W4:Y:S03]  /*8df0*/  SHFL.IDX PT, R0, R116, 0x3, 0x1c1f ;  /* 0x007c1f0074007f89 */ /* 0x000f2600000e0000 */
[----:B------:R-:W-:Y:S04]  /*8e00*/  FMNMX.FTZ R119, R193, R119, !PT ;  /* 0x00000077c1777209 */ /* 0x000fe80007810000 */
[----:B------:R-:W-:Y:S04]  /*8e10*/  FMNMX.FTZ R119, R192, R119, !PT ;  /* 0x00000077c0777209 */ /* 0x000fe80007810000 */
[----:B------:R-:W-:Y:S04]  /*8e20*/  FMNMX.FTZ R119, R191, R119, !PT ;  /* 0x00000077bf777209 */ /* 0x000fe80007810000 */
[----:B------:R-:W-:Y:S04]  /*8e30*/  FMNMX.FTZ R119, R190, R119, !PT ;  /* 0x00000077be777209 */ /* 0x000fe80007810000 */
[----:B------:R-:W-:Y:S04]  /*8e40*/  FMNMX.FTZ R119, R189, R119, !PT ;  /* 0x00000077bd777209 */ /* 0x000fe80007810000 */
[----:B------:R-:W-:Y:S01]  /*8e50*/  FMNMX.FTZ R119, R48, R119, !PT ;  /* 0x0000007730777209 */ /* 0x000fe20007810000 */
[C---:B--2---:R-:W-:Y:S02]  /*8e60*/  IMAD.IADD R3, R117.reuse, 0x1, R3 ;  /* 0x0000000175037824 */ /* 0x044fe400078e0203 */
[----:B---3--:R-:W-:Y:S01]  /*8e70*/  IMAD.IADD R2, R117, 0x1, R2 ;  /* 0x0000000175027824 */ /* 0x008fe200078e0202 */
[----:B------:R-:W-:Y:S01]  /*8e80*/  FMNMX.FTZ R119, R49, R119, !PT ;  /* 0x0000007731777209 */ /* 0x000fe20007810000 */
[----:B----4-:R-:W-:Y:S01]  /*8e90*/  IMAD.IADD R0, R117, 0x1, R0 ;  /* 0x0000000175007824 */ /* 0x010fe200078e0200 */
[C---:B------:R-:W-:Y:S02]  /*8ea0*/  ISETP.GT.AND P0, PT, R3.reuse, 0x8, PT ;  /* 0x000000080300780c */ /* 0x040fe40003f04270 */
[C---:B------:R-:W-:Y:S02]  /*8eb0*/  ISETP.GT.AND P1, PT, R3.reuse, 0x1, PT ;  /* 0x000000010300780c */ /* 0x040fe40003f24270 */
        /* <DEDUP_REMOVED lines=11> */
[----:B------:R-:W-:Y:S02]  /*8f70*/  ISETP.GT.AND P1, PT, R3, 0x18, PT ;  /* 0x000000180300780c */ /* 0x000fe40003f24270 */
[----:B------:R-:W-:Y:S02]  /*8f80*/  FSEL R55, R55, -INF , P0 ;  /* 0xff80000037377808 */ /* 0x000fe40000000000 */
[C---:B------:R-:W-:Y:S02]  /*8f90*/  ISETP.GT.AND P0, PT, R3.reuse, 0x39, PT ;  /* 0x000000390300780c */ /* 0x040fe40003f04270 */
[----:B------:R-:W-:Y:S02]  /*8fa0*/  ISETP.GT.AND P6, PT, R3, RZ, PT ;  /* 0x000000ff0300720c */ /* 0x000fe40003fc4270 */
[----:B------:R-:W-:Y:S02]  /*8fb0*/  FSEL R67, R67, -INF , P0 ;  /* 0xff80000043437808 */ /* 0x000fe40000000000 */
[C---:B------:R-:W-:Y:S02]  /*8fc0*/  ISETP.GT.AND P0, PT, R3.reuse, 0x48, PT ;  /* 0x000000480300780c */ /* 0x040fe40003f04270 */
        /* <DEDUP_REMOVED lines=8> */
[----:B------:R-:W-:Y:S02]  /*9050*/  ISETP.GT.AND P0, PT, R2, RZ, PT ;  /* 0x000000ff0200720c */ /* 0x000fe40003f04270 */
        /* <DEDUP_REMOVED lines=39> */
[----:B------:R-:W-:Y:S02]  /*92d0*/  ISETP.GT.AND P6, PT, R2, 0x1, PT ;  /* 0x000000010200780c */ /* 0x000fe40003fc4270 */
[----:B------:R-:W-:Y:S02]  /*92e0*/  ISETP.GT.AND P1, PT, R0, RZ, PT ;  /* 0x000000ff0000720c */ /* 0x000fe40003f24270 */
        /* <DEDUP_REMOVED lines=92> */
[----:B------:R-:W-:Y:S02]  /*98b0*/  FSEL R91, R91, -INF , P0 ;  /* 0xff8000005b5b7808 */ /* 0x000fe40000000000 */
[----:B------:R-:W-:Y:S02]  /*98c0*/  ISETP.GT.AND P0, PT, R2, 0x58, PT ;  /* 0x000000580200780c */ /* 0x000fe40003f04270 */
        /* <DEDUP_REMOVED lines=12> */
[----:B------:R-:W-:Y:S02]  /*9990*/  FSEL R95, R95, -INF , P0 ;  /* 0xff8000005f5f7808 */ /* 0x000fe40000000000 */
[C---:B------:R-:W-:Y:S02]  /*99a0*/  ISETP.GT.AND P0, PT, R2.reuse, 0x61, PT ;  /* 0x000000610200780c */ /* 0x040fe40003f04270 */
        /* <DEDUP_REMOVED lines=63> */
[----:B--2---:R-:W-:Y:S02]  /*9da0*/  FMNMX.FTZ R118, R118, R3, !PT ;  /* 0x0000000376767209 */ /* 0x004fe40007810000 */
        /* <DEDUP_REMOVED lines=15> */
[----:B------:R-:W2:Y:S01]  /*9ea0*/  SHFL.BFLY PT, R3, R118, 0x1, 0x1f ;  /* 0x0c201f0076037f89 */ /* 0x000ea200000e0000 */
[----:B------:R-:W-:Y:S02]  /*9eb0*/  FMNMX.FTZ R119, R96, R119, !PT ;  /* 0x0000007760777209 */ /* 0x000fe40007810000 */
[----:B------:R-:W-:Y:S02]  /*9ec0*/  FMNMX.FTZ R2, R91, R2, !PT ;  /* 0x000000025b027209 */ /* 0x000fe40007810000 */
[----:B------:R-:W-:Y:S02]  /*9ed0*/  FMNMX.FTZ R119, R97, R119, !PT ;  /* 0x0000007761777209 */ /* 0x000fe40007810000 */
[----:B------:R-:W-:Y:S01]  /*9ee0*/  FMNMX.FTZ R2, R94, R2, !PT ;  /* 0x000000025e027209 */ /* 0x000fe20007810000 */
[----:B------:R-:W3:Y:S01]  /*9ef0*/  SHFL.BFLY PT, R117, R0, 0x1, 0x1f ;  /* 0x0c201f0000757f89 */ /* 0x000ee200000e0000 */
[----:B------:R-:W-:Y:S02]  /*9f00*/  FMNMX.FTZ R119, R100, R119, !PT ;  /* 0x0000007764777209 */ /* 0x000fe40007810000 */
[----:B------:R-:W-:Y:S02]  /*9f10*/  FMNMX.FTZ R2, R95, R2, !PT ;  /* 0x000000025f027209 */ /* 0x000fe40007810000 */
[----:B------:R-:W-:Y:S02]  /*9f20*/  FMNMX.FTZ R119, R101, R119, !PT ;  /* 0x0000007765777209 */ /* 0x000fe40007810000 */
[----:B------:R-:W-:Y:S02]  /*9f30*/  FSEL R107, R107, -INF , P6 ;  /* 0xff8000006b6b7808 */ /* 0x000fe40003000000 */
[----:B-1----:R-:W-:Y:S02]  /*9f40*/  FMNMX.FTZ R116, R106, R2, !PT ;  /* 0x000000026a747209 */ /* 0x002fe40007810000 */
[----:B------:R-:W-:Y:S02]  /*9f50*/  FMNMX.FTZ R119, R112, R119, !PT ;  /* 0x0000007770777209 */ /* 0x000fe40007810000 */
[----:B------:R-:W-:Y:S02]  /*9f60*/  FSEL R110, R110, -INF , P1 ;  /* 0xff8000006e6e7808 */ /* 0x000fe40000800000 */
[----:B------:R-:W-:Y:S02]  /*9f70*/  FMNMX.FTZ R116, R107, R116, !PT ;  /* 0x000000746b747209 */ /* 0x000fe40007810000 */
[----:B------:R-:W-:Y:S02]  /*9f80*/  FMNMX.FTZ R119, R113, R119, !PT ;  /* 0x0000007771777209 */ /* 0x000fe40007810000 */
[----:B------:R-:W-:Y:S02]  /*9f90*/  FSEL R111, R111, -INF , P0 ;  /* 0xff8000006f6f7808 */ /* 0x000fe40000000000 */
[----:B------:R-:W-:Y:S01]  /*9fa0*/  FMNMX.FTZ R116, R110, R116, !PT ;  /* 0x000000746e747209 */ /* 0x000fe20007810000 */
[----:B------:R-:W1:Y:S01]  /*9fb0*/  SHFL.BFLY PT, R5, R119, 0x2, 0x1f ;  /* 0x0c401f0077057f89 */ /* 0x000e6200000e0000 */
[----:B--2---:R-:W-:Y:S02]  /*9fc0*/  FMNMX.FTZ R118, R118, R3, !PT ;  /* 0x0000000376767209 */ /* 0x004fe40007810000 */
[----:B------:R-:W-:Y:S02]  /*9fd0*/  FMNMX.FTZ R116, R111, R116, !PT ;  /* 0x000000746f747209 */ /* 0x000fe40007810000 */
[----:B---3--:R-:W-:Y:S03]  /*9fe0*/  FMNMX.FTZ R117, R0, R117, !PT ;  /* 0x0000007500757209 */ /* 0x008fe60007810000 */
[----:B------:R-:W2:Y:S01]  /*9ff0*/  SHFL.BFLY PT, R0, R116, 0x2, 0x1f ;  /* 0x0c401f0074007f89 */ /* 0x000ea200000e0000 */
[----:B-1----:R-:W-:Y:S07]  /*a000*/  FMNMX.FTZ R119, R5, R119, !PT ;  /* 0x0000007705777209 */ /* 0x002fee0007810000 */
[----:B------:R-:W1:Y:S01]  /*a010*/  SHFL.BFLY PT, R4, R119, 0x1, 0x1f ;  /* 0x0c201f0077047f89 */ /* 0x000e6200000e0000 */
[----:B--2---:R-:W-:Y:S07]  /*a020*/  FMNMX.FTZ R116, R116, R0, !PT ;  /* 0x0000000074747209 */ /* 0x004fee0007810000 */
[----:B------:R2:W3:Y:S01]  /*a030*/  SHFL.BFLY PT, R0, R116, 0x1, 0x1f ;  /* 0x0c201f0074007f89 */ /* 0x0004e200000e0000 */
[----:B-1----:R-:W-:Y:S07]  /*a040*/  FMNMX.FTZ R119, R119, R4, !PT ;  /* 0x0000000477777209 */ /* 0x002fee0007810000 */
.L_x_1409:
[C---:B------:R-:W-:Y:S01]  /*a050*/  FMUL.FTZ R2, R119.reuse, c[0x0][0x2d0] ;  /* 0x0000b40077027a20 */ /* 0x040fe20000410000 */
[C---:B------:R-:W-:Y:S01]  /*a060*/  FSETP.NEU.FTZ.AND P0, PT, R119.reuse, -INF , PT ;  /* 0xff8000007700780b */ /* 0x040fe20003f1d000 */
[----:B------:R-:W-:Y:S01]  /*a070*/  WARPSYNC 0xffffffff ;  /* 0xffffffff00007948 */ /* 0x000fe20003800000 */
[----:B---3--:R-:W-:Y:S02]  /*a080*/  FMNMX.FTZ R68, R0, R116, !PT ;  /* 0x0000007400447209 */ /* 0x008fe40007810000 */
[----:B------:R-:W-:Y:S02]  /*a090*/  FSEL R2, R2, RZ, P0 ;  /* 0x000000ff02027208 */ /* 0x000fe40000000000 */
[----:B------:R-:W-:Y:S02]  /*a0a0*/  FSEL R0, R119, RZ, P0 ;  /* 0x000000ff77007208 */ /* 0x000fe40000000000 */
[----:B------:R-:W-:Y:S01]  /*a0b0*/  FSETP.NEU.FTZ.AND P1, PT, R118, -INF , PT ;  /* 0xff8000007600780b */ /* 0x000fe20003f3d000 */
[--C-:B------:R-:W-:Y:S01]  /*a0c0*/  FFMA.FTZ R198, R49, c[0x0][0x2d0], -R2.reuse ;  /* 0x0000b40031c67a23 */ /* 0x100fe20000010802 */
[----:B------:R-:W-:Y:S01]  /*a0d0*/  FSETP.NEU.FTZ.AND P0, PT, R117, -INF , PT ;  /* 0xff8000007500780b */ /* 0x000fe20003f1d000 */
[--C-:B------:R-:W-:Y:S01]  /*a0e0*/  FFMA.FTZ R217, R84, c[0x0][0x2d0], -R2.reuse ;  /* 0x0000b40054d97a23 */ /* 0x100fe20000010802 */
[----:B------:R-:W3:Y:S01]  /*a0f0*/  LDL.LU R49, [R1+0xc] ;  /* 0x00000c0001317983 */ /* 0x000ee20000300800 */
        /* <DEDUP_REMOVED lines=10> */
[----:B------:R-:W-:Y:S02]  /*a1a0*/  FFMA.FTZ R249, R97, c[0x0][0x2d0], -R2 ;  /* 0x0000b40061f97a23 */ /* 0x000fe40000010802 */
[----:B------:R-:W-:Y:S01]  /*a1b0*/  FADD.FTZ R4, -R0, R120 ;  /* 0x0000007800047221 */ /* 0x000fe20000010100 */
[----:B------:R-:W-:Y:S01]  /*a1c0*/  FSEL R0, R118, RZ, P1 ;  /* 0x000000ff76007208 */ /* 0x000fe20000800000 */
        /* <DEDUP_REMOVED lines=21> */
[----:B------:R-:W-:Y:S02]  /*a320*/  FMUL.FTZ R2, R118, c[0x0][0x2d0] ;  /* 0x0000b40076027a20 */ /* 0x000fe40000410000 */
[----:B------:R-:W-:Y:S01]  /*a330*/  FADD.FTZ R3, -R0, R121 ;  /* 0x0000007900037221 */ /* 0x000fe20000010100 */
[----:B------:R-:W-:Y:S02]  /*a340*/  FSEL R0, R117, RZ, P0 ;  /* 0x000000ff75007208 */ /* 0x000fe40000000000 */
[----:B------:R-:W-:Y:S01]  /*a350*/  FSEL R2, R2, RZ, P1 ;  /* 0x000000ff02027208 */ /* 0x000fe20000800000 */
[----:B------:R-:W-:Y:S01]  /*a360*/  FMUL.FTZ R3, R3, c[0x0][0x2d0] ;  /* 0x0000b40003037a20 */ /* 0x000fe20000410000 */
[----:B------:R-:W-:Y:S01]  /*a370*/  MUFU.EX2 R203, R203 ;  /* 0x000000cb00cb7308 */ /* 0x000fe20000000800 */
[----:B------:R-:W-:Y:S02]  /*a380*/  FADD.FTZ R0, -R0, R122 ;  /* 0x0000007a00007221 */ /* 0x000fe40000010100 */
[--C-:B------:R-:W-:Y:S02]  /*a390*/  FFMA.FTZ R9, R33, c[0x0][0x2d0], -R2.reuse ;  /* 0x0000b40021097a23 */ /* 0x100fe40000010802 */
[--C-:B--2---:R-:W-:Y:S01]  /*a3a0*/  FFMA.FTZ R116, R51, c[0x0][0x2d0], -R2.reuse ;  /* 0x0000b40033747a23 */ /* 0x104fe20000010802 */
[----:B------:R-:W2:Y:S01]  /*a3b0*/  LDL.LU R33, [R1+0x8] ;  /* 0x0000080001217983 */ /* 0x000ea20000300800 */
        /* <DEDUP_REMOVED lines=34> */
[----:B------:R-:W-:Y:S03]  /*a5e0*/  FMUL.FTZ R0, R0, c[0x0][0x2d0] ;  /* 0x0000b40000007a20 */ /* 0x000fe60000410000 */
[----:B------:R-:W-:Y:S02]  /*a5f0*/  FSEL R2, R2, RZ, P0 ;  /* 0x000000ff02027208 */ /* 0x000fe40000000000 */
[----:B------:R-:W-:Y:S03]  /*a600*/  FSETP.NEU.FTZ.AND P0, PT, R68, -INF , PT ;  /* 0xff8000004400780b */ /* 0x000fe60003f1d000 */
        /* <DEDUP_REMOVED lines=18> */
[--C-:B------:R-:W-:Y:S02]  /*a730*/  FFMA.FTZ R38, R92, c[0x0][0x2d0], -R2.reuse ;  /* 0x0000b4005c267a23 */ /* 0x100fe40000010802 */
[--C-:B------:R-:W-:Y:S01]  /*a740*/  FFMA.FTZ R39, R93, c[0x0][0x2d0], -R2.reuse ;  /* 0x0000b4005d277a23 */ /* 0x100fe20000010802 */
[----:B------:R-:W-:Y:S01]  /*a750*/  MUFU.EX2 R0, R0 ;  /* 0x0000000000007308 */ /* 0x000fe20000000800 */
[--C-:B------:R-:W-:Y:S02]  /*a760*/  FFMA.FTZ R83, R105, c[0x0][0x2d0], -R2.reuse ;  /* 0x0000b40069537a23 */ /* 0x100fe40000010802 */
[--C-:B------:R-:W-:Y:S02]  /*a770*/  FFMA.FTZ R82, R108, c[0x0][0x2d0], -R2.reuse ;  /* 0x0000b4006c527a23 */ /* 0x100fe40000010802 */
[--C-:B-1----:R-:W-:Y:S02]  /*a780*/  FFMA.FTZ R5, R20, c[0x0][0x2d0], -R2.reuse ;  /* 0x0000b40014057a23 */ /* 0x102fe40000010802 */
        /* <DEDUP_REMOVED lines=10> */
[----:B------:R-:W-:Y:S08]  /*a830*/  MOV R73, R36 ;  /* 0x0000002400497202 */ /* 0x000ff00000000f00 */
[----:B------:R-:W-:Y:S01]  /*a840*/  MUFU.EX2 R191, R191 ;  /* 0x000000bf00bf7308 */ /* 0x000fe20000000800 */
[----:B-1----:R-:W-:Y:S01]  /*a850*/  FFMA.FTZ R5, R18, c[0x0][0x2d0], -R2 ;  /* 0x0000b40012057a23 */ /* 0x002fe20000010802 */
[----:B------:R-:W-:Y:S08]  /*a860*/  FSEL R2, R68, RZ, P0 ;  /* 0x000000ff44027208 */ /* 0x000ff00000000000 */
[----:B------:R1:W-:Y:S01]  /*a870*/  MUFU.EX2 R76, R5 ;  /* 0x00000005004c7308 */ /* 0x0003e20000000800 */
[----:B------:R-:W-:Y:S02]  /*a880*/  FADD.FTZ R6, -R2, R123 ;  /* 0x0000007b02067221 */ /* 0x000fe40000010100 */
[----:B------:R-:W-:Y:S07]  /*a890*/  FMUL.FTZ R2, R4, c[0x0][0x2d0] ;  /* 0x0000b40004027a20 */ /* 0x000fee0000410000 */
[----:B------:R-:W4:Y:S10]  /*a8a0*/  MUFU.EX2 R2, R2 ;  /* 0x0000000200027308 */ /* 0x000f340000000800 */
[----:B------:R-:W-:Y:S01]  /*a8b0*/  MUFU.EX2 R190, R190 ;  /* 0x000000be00be7308 */ /* 0x000fe20000000800 */
[----:B-1----:R-:W-:Y:S05]  /*a8c0*/  FMUL.FTZ R5, R68, c[0x0][0x2d0] ;  /* 0x0000b40044057a20 */ /* 0x002fea0000410000 */
[----:B------:R-:W-:Y:S04]  /*a8d0*/  FSEL R5, R5, RZ, P0 ;  /* 0x000000ff05057208 */ /* 0x000fe80000000000 */
[----:B------:R-:W-:Y:S01]  /*a8e0*/  MUFU.EX2 R202, R202 ;  /* 0x000000ca00ca7308 */ /* 0x000fe20000000800 */
[--C-:B------:R-:W-:Y:S02]  /*a8f0*/  FFMA.FTZ R221, R62, c[0x0][0x2d0], -R5.reuse ;  /* 0x0000b4003edd7a23 */ /* 0x100fe40000010805 */
[----:B------:R-:W5:Y:S01]  /*a900*/  LDL.LU R62, [R1+0x10] ;  /* 0x00001000013e7983 */ /* 0x000f620000300800 */
[--C-:B------:R-:W-:Y:S02]  /*a910*/  FFMA.FTZ R220, R59, c[0x0][0x2d0], -R5.reuse ;  /* 0x0000b4003bdc7a23 */ /* 0x100fe40000010805 */
[--C-:B------:R-:W-:Y:S04]  /*a920*/  FFMA.FTZ R92, R27, c[0x0][0x2d0], -R5.reuse ;  /* 0x0000b4001b5c7a23 */ /* 0x100fe80000010805 */
[----:B------:R-:W-:Y:S01]  /*a930*/  MUFU.EX2 R189, R189 ;  /* 0x000000bd00bd7308 */ /* 0x000fe20000000800 */
[----:B------:R-:W2:Y:S01]  /*a940*/  LDL.LU R59, [R1+0x14] ;  /* 0x00001400013b7983 */ /* 0x000ea20000300800 */
[--C-:B------:R-:W-:Y:S02]  /*a950*/  FFMA.FTZ R27, R78, c[0x0][0x2d0], -R5.reuse ;  /* 0x0000b4004e1b7a23 */ /* 0x100fe40000010805 */
[--C-:B------:R-:W-:Y:S02]  /*a960*/  FFMA.FTZ R18, R79, c[0x0][0x2d0], -R5.reuse ;  /* 0x0000b4004f127a23 */ /* 0x100fe40000010805 */
[--C-:B------:R-:W-:Y:S01]  /*a970*/  FFMA.FTZ R109, R47, c[0x0][0x2d0], -R5.reuse ;  /* 0x0000b4002f6d7a23 */ /* 0x100fe20000010805 */
[----:B------:R-:W-:Y:S01]  /*a980*/  MOV R47, R77 ;  /* 0x0000004d002f7202 */ /* 0x000fe20000000f00 */
[--C-:B------:R-:W-:Y:S01]  /*a990*/  FFMA.FTZ R123, R58, c[0x0][0x2d0], -R5.reuse ;  /* 0x0000b4003a7b7a23 */ /* 0x100fe20000010805 */
[----:B------:R-:W-:Y:S01]  /*a9a0*/  MOV R58, R53 ;  /* 0x00000035003a7202 */ /* 0x000fe20000000f00 */
[----:B------:R-:W-:Y:S01]  /*a9b0*/  MUFU.EX2 R188, R188 ;  /* 0x000000bc00bc7308 */ /* 0x000fe20000000800 */
[--C-:B------:R-:W-:Y:S02]  /*a9c0*/  FFMA.FTZ R7, R21, c[0x0][0x2d0], -R5.reuse ;  /* 0x0000b40015077a23 */ /* 0x100fe40000010805 */
[--C-:B------:R-:W-:Y:S02]  /*a9d0*/  FFMA.FTZ R4, R19, c[0x0][0x2d0], -R5.reuse ;  /* 0x0000b40013047a23 */ /* 0x100fe40000010805 */
[--C-:B------:R-:W-:Y:S02]  /*a9e0*/  FFMA.FTZ R66, R90, c[0x0][0x2d0], -R5.reuse ;  /* 0x0000b4005a427a23 */ /* 0x100fe40000010805 */
        /* <DEDUP_REMOVED lines=25> */
[----:B------:R-:W1:Y:S01]  /*ab80*/  MUFU.EX2 R107, R14 ;  /* 0x0000000e006b7308 */ /* 0x000e620000000800 */
        /* <DEDUP_REMOVED lines=36> */
[----:B----4-:R-:W-:Y:S01]  /*add0*/  FMUL.FTZ R53, R2, R157 ;  /* 0x0000009d02357220 */ /* 0x010fe20000410000 */
[----:B------:R-:W-:Y:S01]  /*ade0*/  MOV R157, R76 ;  /* 0x0000004c009d7202 */ /* 0x000fe20000000f00 */
[C---:B--2---:R-:W-:Y:S01]  /*adf0*/  FFMA.FTZ R10, R0.reuse, R33, R80 ;  /* 0x00000021000a7223 */ /* 0x044fe20000010050 */
[----:B------:R-:W2:Y:S01]  /*ae00*/  LDSM.16.MT88.4 R76, [R225] ;  /* 0x00000000e14c783b */ /* 0x000ea20000004200 */
[----:B------:R-:W-:Y:S01]  /*ae10*/  FMUL.FTZ R8, R0, R152 ;  /* 0x0000009800087220 */ /* 0x000fe20000410000 */
[----:B------:R-:W-:Y:S01]  /*ae20*/  F2FP.BF16.PACK_AB R72, R70, R22 ;  /* 0x000000164648723e */ /* 0x000fe200000010ff */
[C---:B------:R-:W-:Y:S01]  /*ae30*/  FMUL.FTZ R9, R0.reuse, R153 ;  /* 0x0000009900097220 */ /* 0x040fe20000410000 */
[----:B------:R-:W-:Y:S01]  /*ae40*/  MOV R19, R37 ;  /* 0x0000002500137202 */ /* 0x000fe20000000f00 */
[C---:B------:R-:W-:Y:S01]  /*ae50*/  FMUL.FTZ R12, R0.reuse, R160 ;  /* 0x000000a0000c7220 */ /* 0x040fe20000410000 */
[----:B------:R-:W-:Y:S01]  /*ae60*/  F2FP.BF16.PACK_AB R73, R23, R34 ;  /* 0x000000221749723e */ /* 0x000fe200000010ff */
[C---:B------:R-:W-:Y:S01]  /*ae70*/  FMUL.FTZ R13, R0.reuse, R161 ;  /* 0x000000a1000d7220 */ /* 0x040fe20000410000 */
[----:B------:R-:W-:Y:S01]  /*ae80*/  F2FP.BF16.PACK_AB R80, R71, R80 ;  /* 0x000000504750723e */ /* 0x000fe200000010ff */
[----:B------:R-:W-:Y:S01]  /*ae90*/  FMUL.FTZ R24, R0, R144 ;  /* 0x0000009000187220 */ /* 0x000fe20000410000 */
[----:B------:R-:W-:Y:S01]  /*aea0*/  F2FP.BF16.PACK_AB R82, R252, R157 ;  /* 0x0000009dfc52723e */ /* 0x000fe200000010ff */
[C---:B------:R-:W-:Y:S01]  /*aeb0*/  FMUL.FTZ R25, R0.reuse, R145 ;  /* 0x0000009100197220 */ /* 0x040fe20000410000 */
[----:B------:R-:W-:Y:S01]  /*aec0*/  MOV R145, R31 ;  /* 0x0000001f00917202 */ /* 0x000fe20000000f00 */
[C---:B------:R-:W-:Y:S01]  /*aed0*/  FMUL.FTZ R28, R0.reuse, R148 ;  /* 0x00000094001c7220 */ /* 0x040fe20000410000 */
[----:B------:R-:W-:Y:S01]  /*aee0*/  MOV R148, R83 ;  /* 0x0000005300947202 */ /* 0x000fe20000000f00 */
[C---:B------:R-:W-:Y:S01]  /*aef0*/  FMUL.FTZ R29, R0.reuse, R149 ;  /* 0x00000095001d7220 */ /* 0x040fe20000410000 */
[----:B-1----:R-:W-:Y:S01]  /*af00*/  F2FP.BF16.PACK_AB R83, R107, R91 ;  /* 0x0000005b6b53723e */ /* 0x002fe200000010ff */
[C---:B------:R-:W-:Y:S01]  /*af10*/  FMUL.FTZ R40, R0.reuse, R136 ;  /* 0x0000008800287220 */ /* 0x040fe20000410000 */
[----:B------:R-:W-:Y:S01]  /*af20*/  MOV R149, R26 ;  /* 0x0000001a00957202 */ /* 0x000fe20000000f00 */
[C---:B------:R-:W-:Y:S01]  /*af30*/  FMUL.FTZ R41, R0.reuse, R137 ;  /* 0x0000008900297220 */ /* 0x040fe20000410000 */
[----:B------:R-:W-:Y:S01]  /*af40*/  MOV R137, R48 ;  /* 0x0000003000897202 */ /* 0x000fe20000000f00 */
[C---:B------:R-:W-:Y:S01]  /*af50*/  FMUL.FTZ R44, R0.reuse, R140 ;  /* 0x0000008c002c7220 */ /* 0x040fe20000410000 */
[----:B------:R-:W-:Y:S01]  /*af60*/  MOV R144, R42 ;  /* 0x0000002a00907202 */ /* 0x000fe20000000f00 */
[C---:B------:R-:W-:Y:S01]  /*af70*/  FMUL.FTZ R45, R0.reuse, R141 ;  /* 0x0000008d002d7220 */ /* 0x040fe20000410000 */
[----:B------:R-:W-:Y:S01]  /*af80*/  F2FP.BF16.PACK_AB R74, R137, R35 ;  /* 0x00000023894a723e */ /* 0x000fe200000010ff */
        /* <DEDUP_REMOVED lines=8> */
[C---:B---3--:R-:W-:Y:S01]  /*b010*/  FFMA.FTZ R0, R2.reuse, R49, R22 ;  /* 0x0000003102007223 */ /* 0x048fe20000010016 */
[----:B------:R-:W-:Y:S01]  /*b020*/  MUFU.EX2 R124, R86 ;  /* 0x00000056007c7308 */ /* 0x000fe20000000800 */
[----:B------:R-:W-:Y:S01]  /*b030*/  FMUL.FTZ R49, R2, R165 ;  /* 0x000000a502317220 */ /* 0x000fe20000410000 */
[----:B------:R-:W-:Y:S01]  /*b040*/  MOV R165, R52 ;  /* 0x0000003400a57202 */ /* 0x000fe20000000f00 */
[----:B------:R-:W-:Y:S01]  /*b050*/  FADD.FTZ R70, R70, R0 ;  /* 0x0000000046467221 */ /* 0x000fe20000010000 */
[----:B------:R-:W-:Y:S01]  /*b060*/  MOV R141, R54 ;  /* 0x00000036008d7202 */ /* 0x000fe20000000f00 */
[----:B------:R-:W-:Y:S01]  /*b070*/  FMUL.FTZ R0, R6, c[0x0][0x2d0] ;  /* 0x0000b40006007a20 */ /* 0x000fe20000410000 */
[----:B------:R-:W-:Y:S01]  /*b080*/  MOV R133, R55 ;  /* 0x0000003700857202 */ /* 0x000fe20000000f00 */
[C---:B------:R-:W-:Y:S01]  /*b090*/  FMUL.FTZ R52, R2.reuse, R156 ;  /* 0x0000009c02347220 */ /* 0x040fe20000410000 */
[----:B------:R-:W-:Y:S01]  /*b0a0*/  MOV R156, R19 ;  /* 0x00000013009c7202 */ /* 0x000fe20000000f00 */
[C---:B------:R-:W-:Y:S01]  /*b0b0*/  FMUL.FTZ R4, R2.reuse, R184 ;  /* 0x000000b802047220 */ /* 0x040fe20000410000 */
[----:B------:R-:W-:Y:S01]  /*b0c0*/  MOV R19, R65 ;  /* 0x0000004100137202 */ /* 0x000fe20000000f00 */
[----:B------:R-:W1:Y:S01]  /*b0d0*/  MUFU.EX2 R0, R0 ;  /* 0x0000000000007308 */ /* 0x000e620000000800 */
        /* <DEDUP_REMOVED lines=11> */
[-C--:B--2---:R-:W-:Y:S01]  /*b190*/  HMMA.16816.F32.BF16 R4, R72, R76.reuse, R4 ;  /* 0x0000004c4804723c */ /* 0x084fe20000041804 */
[----:B------:R-:W-:Y:S04]  /*b1a0*/  MUFU.EX2 R136, R112 ;  /* 0x0000007000887308 */ /* 0x000fe80000000800 */
[----:B------:R-:W-:Y:S01]  /*b1b0*/  FADD.FTZ R71, R71, R10 ;  /* 0x0000000a47477221 */ /* 0x000fe20000010000 */
[----:B------:R-:W-:Y:S01]  /*b1c0*/  MOV R94, R38 ;  /* 0x00000026005e7202 */ /* 0x000fe20000000f00 */
[C---:B------:R-:W-:Y:S01]  /*b1d0*/  FMUL.FTZ R16, R2.reuse, R176 ;  /* 0x000000b002107220 */ /* 0x040fe20000410000 */
[----:B------:R-:W-:Y:S01]  /*b1e0*/  MOV R176, R15 ;  /* 0x0000000f00b07202 */ /* 0x000fe20000000f00 */
[----:B------:R-:W-:Y:S02]  /*b1f0*/  FMUL.FTZ R17, R2, R177 ;  /* 0x000000b102117220 */ /* 0x000fe40000410000 */
[----:B------:R-:W-:Y:S01]  /*b200*/  MUFU.EX2 R125, R121 ;  /* 0x00000079007d7308 */ /* 0x000fe20000000800 */
[----:B-1----:R-:W-:Y:S01]  /*b210*/  FFMA.FTZ R69, R0, R59, R81 ;  /* 0x0000003b00457223 */ /* 0x002fe20000010051 */
[----:B------:R-:W-:Y:S01]  /*b220*/  F2FP.BF16.PACK_AB R81, R90, R81 ;  /* 0x000000515a51723e */ /* 0x000fe200000010ff */
[C---:B------:R-:W-:Y:S01]  /*b230*/  FMUL.FTZ R10, R0.reuse, R154 ;  /* 0x0000009a000a7220 */ /* 0x040fe20000410000 */
[----:B------:R-:W-:Y:S01]  /*b240*/  MOV R177, R66 ;  /* 0x0000004200b17202 */ /* 0x000fe20000000f00 */
[----:B------:R-:W-:Y:S01]  /*b250*/  FMUL.FTZ R11, R0, R155 ;  /* 0x0000009b000b7220 */ /* 0x000fe20000410000 */
[----:B------:R-:W-:Y:S01]  /*b260*/  MOV R187, R94 ;  /* 0x0000005e00bb7202 */ /* 0x000fe20000000f00 */
[----:B------:R-:W-:Y:S01]  /*b270*/  FADD.FTZ R69, R90, R69 ;  /* 0x000000455a457221 */ /* 0x000fe20000010000 */
[----:B------:R-:W-:Y:S01]  /*b280*/  MOV R132, R58 ;  /* 0x0000003a00847202 */ /* 0x000fe20000000f00 */
[C---:B------:R-:W-:Y:S01]  /*b290*/  FMUL.FTZ R14, R0.reuse, R162 ;  /* 0x000000a2000e7220 */ /* 0x040fe20000410000 */
[----:B------:R-:W-:Y:S01]  /*b2a0*/  MOV R161, R106 ;  /* 0x0000006a00a17202 */ /* 0x000fe20000000f00 */
[----:B------:R-:W-:Y:S01]  /*b2b0*/  FMUL.FTZ R15, R0, R163 ;  /* 0x000000a3000f7220 */ /* 0x000fe20000410000 */
[C---:B------:R-:W-:Y:S01]  /*b2c0*/  HMMA.16816.F32.BF16 R8, R80.reuse, R76, R8 ;  /* 0x0000004c5008723c */ /* 0x040fe20000041808 */
[----:B------:R-:W-:Y:S03]  /*b2d0*/  MUFU.EX2 R106, R97 ;  /* 0x00000061006a7308 */ /* 0x000fe60000000800 */
[C---:B------:R-:W-:Y:S01]  /*b2e0*/  FMUL.FTZ R37, R2.reuse, R173 ;  /* 0x000000ad02257220 */ /* 0x040fe20000410000 */
[----:B------:R-:W-:Y:S01]  /*b2f0*/  MOV R173, R18 ;  /* 0x0000001200ad7202 */ /* 0x000fe20000000f00 */
[C---:B------:R-:W-:Y:S01]  /*b300*/  FMUL.FTZ R18, R3.reuse, R178 ;  /* 0x000000b203127220 */ /* 0x040fe20000410000 */
[----:B------:R-:W-:Y:S01]  /*b310*/  MOV R153, R110 ;  /* 0x0000006e00997202 */ /* 0x000fe20000000f00 */
[-C--:B------:R-:W-:Y:S03]  /*b320*/  HMMA.16816.F32.BF16 R12, R80, R78.reuse, R12 ;  /* 0x0000004e500c723c */ /* 0x080fe6000004180c */
[----:B------:R-:W-:Y:S01]  /*b330*/  MUFU.EX2 R97, R92 ;  /* 0x0000005c00617308 */ /* 0x000fe20000000800 */
[C---:B------:R-:W-:Y:S01]  /*b340*/  FMUL.FTZ R48, R2.reuse, R164 ;  /* 0x000000a402307220 */ /* 0x040fe20000410000 */
[----:B------:R-:W-:Y:S01]  /*b350*/  MOV R164, R19 ;  /* 0x0000001300a47202 */ /* 0x000fe20000000f00 */
[C---:B------:R-:W-:Y:S02]  /*b360*/  FMUL.FTZ R19, R3.reuse, R179 ;  /* 0x000000b303137220 */ /* 0x040fe40000410000 */
[C---:B------:R-:W-:Y:S01]  /*b370*/  FMUL.FTZ R20, R2.reuse, R180 ;  /* 0x000000b402147220 */ /* 0x040fe20000410000 */
[----:B------:R-:W-:Y:S03]  /*b380*/  MOV R180, R47 ;  /* 0x0000002f00b47202 */ /* 0x000fe60000000f00 */
[C---:B------:R-:W-:Y:S01]  /*b390*/  FMUL.FTZ R21, R2.reuse, R181 ;  /* 0x000000b502157220 */ /* 0x040fe20000410000 */
[C---:B------:R-:W-:Y:S01]  /*b3a0*/  HMMA.16816.F32.BF16 R16, R72.reuse, R78, R16 ;  /* 0x0000004e4810723c */ /* 0x040fe20000041810 */
[----:B------:R-:W1:Y:S01]  /*b3b0*/  LDSM.16.MT88.4 R76, [R229] ;  /* 0x00000000e54c783b */ /* 0x000e620000004200 */
[----:B------:R-:W-:Y:S02]  /*b3c0*/  MUFU.EX2 R110, R96 ;  /* 0x00000060006e7308 */ /* 0x000fe40000000800 */
[C---:B------:R-:W-:Y:S01]  /*b3d0*/  FMUL.FTZ R32, R2.reuse, R168 ;  /* 0x000000a802207220 */ /* 0x040fe20000410000 */
[----:B------:R-:W-:Y:S01]  /*b3e0*/  MOV R168, R30 ;  /* 0x0000001e00a87202 */ /* 0x000fe20000000f00 */
[C---:B------:R-:W-:Y:S01]  /*b3f0*/  FMUL.FTZ R33, R2.reuse, R169 ;  /* 0x000000a902217220 */ /* 0x040fe20000410000 */
[----:B------:R-:W-:Y:S01]  /*b400*/  MOV R181, R43 ;  /* 0x0000002b00b57202 */ /* 0x000fe20000000f00 */
[C---:B------:R-:W-:Y:S01]  /*b410*/  FMUL.FTZ R36, R2.reuse, R172 ;  /* 0x000000ac02247220 */ /* 0x040fe20000410000 */
[----:B------:R-:W-:Y:S03]  /*b420*/  MOV R172, R27 ;  /* 0x0000001b00ac7202 */ /* 0x000fe60000000f00 */
[C---:B------:R-:W-:Y:S01]  /*b430*/  FMUL.FTZ R65, R2.reuse, R129 ;  /* 0x0000008102417220 */ /* 0x040fe20000410000 */
[----:B------:R-:W-:Y:S01]  /*b440*/  MOV R169, R67 ;  /* 0x0000004300a97202 */ /* 0x000fe20000000f00 */
[----:B------:R-:W-:Y:S01]  /*b450*/  FMUL.FTZ R64, R2, R128 ;  /* 0x0000008002407220 */ /* 0x000fe20000410000 */
[----:B------:R-:W-:Y:S01]  /*b460*/  MUFU.EX2 R129, R84 ;  /* 0x0000005400817308 */ /* 0x000fe20000000800 */
[C---:B-----5:R-:W-:Y:S02]  /*b470*/  FFMA.FTZ R2, R3.reuse, R62, R34 ;  /* 0x0000003e03027223 */ /* 0x060fe40000010022 */
[----:B------:R-:W-:Y:S02]  /*b480*/  FMUL.FTZ R22, R3, R182 ;  /* 0x000000b603167220 */ /* 0x000fe40000410000 */
[----:B------:R-:W-:Y:S02]  /*b490*/  FADD.FTZ R2, R23, R2 ;  /* 0x0000000217027221 */ /* 0x000fe40000010000 */
[C---:B------:R-:W-:Y:S02]  /*b4a0*/  FMUL.FTZ R23, R3.reuse, R183 ;  /* 0x000000b703177220 */ /* 0x040fe40000410000 */
[C---:B------:R-:W-:Y:S01]  /*b4b0*/  FMUL.FTZ R34, R3.reuse, R170 ;  /* 0x000000aa03227220 */ /* 0x040fe20000410000 */
[----:B------:R2:W3:Y:S01]  /*b4c0*/  MUFU.EX2 R96, R93 ;  /* 0x0000005d00607308 */ /* 0x0004e20000000800 */
[C---:B------:R-:W-:Y:S02]  /*b4d0*/  FMUL.FTZ R26, R0.reuse, R146 ;  /* 0x00000092001a7220 */ /* 0x040fe40000410000 */
[C---:B------:R-:W-:Y:S02]  /*b4e0*/  FMUL.FTZ R27, R0.reuse, R147 ;  /* 0x00000093001b7220 */ /* 0x040fe40000410000 */
[C---:B------:R-:W-:Y:S02]  /*b4f0*/  FMUL.FTZ R30, R0.reuse, R150 ;  /* 0x00000096001e7220 */ /* 0x040fe40000410000 */
[C---:B------:R-:W-:Y:S02]  /*b500*/  FMUL.FTZ R31, R0.reuse, R151 ;  /* 0x00000097001f7220 */ /* 0x040fe40000410000 */
[C---:B------:R-:W-:Y:S01]  /*b510*/  FMUL.FTZ R38, R3.reuse, R174 ;  /* 0x000000ae03267220 */ /* 0x040fe20000410000 */
[----:B------:R-:W-:Y:S01]  /*b520*/  MUFU.EX2 R128, R120 ;  /* 0x0000007800807308 */ /* 0x000fe20000000800 */
[----:B------:R-:W-:Y:S02]  /*b530*/  FMUL.FTZ R39, R3, R175 ;  /* 0x000000af03277220 */ /* 0x000fe40000410000 */
[C---:B------:R-:W-:Y:S02]  /*b540*/  FMUL.FTZ R42, R0.reuse, R138 ;  /* 0x0000008a002a7220 */ /* 0x040fe40000410000 */
[C---:B------:R-:W-:Y:S01]  /*b550*/  FMUL.FTZ R43, R0.reuse, R139 ;  /* 0x0000008b002b7220 */ /* 0x040fe20000410000 */
[-C--:B-1----:R-:W-:Y:S03]  /*b560*/  HMMA.16816.F32.BF16 R20, R72, R76.reuse, R20 ;  /* 0x0000004c4814723c */ /* 0x082fe60000041814 */
[C---:B------:R-:W-:Y:S01]  /*b570*/  FMUL.FTZ R46, R0.reuse, R142 ;  /* 0x0000008e002e7220 */ /* 0x040fe20000410000 */
[----:B------:R-:W-:Y:S01]  /*b580*/  MUFU.EX2 R111, R111 ;  /* 0x0000006f006f7308 */ /* 0x000fe20000000800 */
[C---:B------:R-:W-:Y:S02]  /*b590*/  FMUL.FTZ R47, R0.reuse, R143 ;  /* 0x0000008f002f7220 */ /* 0x040fe40000410000 */
[C---:B------:R-:W-:Y:S01]  /*b5a0*/  FMUL.FTZ R63, R0.reuse, R127 ;  /* 0x0000007f003f7220 */ /* 0x040fe20000410000 */
[C---:B------:R-:W-:Y:S04]  /*b5b0*/  HMMA.16816.F32.BF16 R24, R80.reuse, R76, R24 ;  /* 0x0000004c5018723c */ /* 0x040fe80000041818 */
[C---:B------:R-:W-:Y:S02]  /*b5c0*/  FMUL.FTZ R58, R0.reuse, R134 ;  /* 0x00000086003a7220 */ /* 0x040fe40000410000 */
[----:B------:R-:W-:Y:S01]  /*b5d0*/  MUFU.EX2 R127, R85 ;  /* 0x00000055007f7308 */ /* 0x000fe20000000800 */
[C---:B------:R-:W-:Y:S01]  /*b5e0*/  FMUL.FTZ R59, R0.reuse, R135 ;  /* 0x00000087003b7220 */ /* 0x040fe20000410000 */
[-C--:B------:R-:W-:Y:S04]  /*b5f0*/  HMMA.16816.F32.BF16 R28, R80, R78.reuse, R28 ;  /* 0x0000004e501c723c */ /* 0x080fe8000004181c */
[----:B------:R-:W-:Y:S02]  /*b600*/  FMUL.FTZ R62, R0, R126 ;  /* 0x0000007e003e7220 */ /* 0x000fe40000410000 */
[----:B------:R-:W-:Y:S02]  /*b610*/  FADD.FTZ R0, R157, R71 ;  /* 0x000000479d007221 */ /* 0x000fe40000010000 */
[C---:B------:R-:W-:Y:S01]  /*b620*/  HMMA.16816.F32.BF16 R32, R72.reuse, R78, R32 ;  /* 0x0000004e4820723c */ /* 0x040fe20000041820 */
[----:B------:R-:W1:Y:S01]  /*b630*/  LDSM.16.MT88.4 R76, [R226] ;  /* 0x00000000e24c783b */ /* 0x000e620000004200 */
[----:B------:R-:W-:Y:S02]  /*b640*/  MUFU.EX2 R126, R109 ;  /* 0x0000006d007e7308 */ /* 0x000fe40000000800 */
[----:B------:R-:W-:Y:S02]  /*b650*/  FADD.FTZ R71, R91, R69 ;  /* 0x000000455b477221 */ /* 0x000fe40000010000 */
[C---:B------:R-:W-:Y:S02]  /*b660*/  FMUL.FTZ R66, R3.reuse, R130 ;  /* 0x0000008203427220 */ /* 0x040fe40000410000 */
[C---:B------:R-:W-:Y:S04]  /*b670*/  FMUL.FTZ R54, R3.reuse, R158 ;  /* 0x0000009e03367220 */ /* 0x040fe80000410000 */
[----:B------:R-:W-:Y:S01]  /*b680*/  MUFU.EX2 R130, R116 ;  /* 0x0000007400827308 */ /* 0x000fe20000000800 */
[C---:B------:R-:W-:Y:S02]  /*b690*/  FMUL.FTZ R55, R3.reuse, R159 ;  /* 0x0000009f03377220 */ /* 0x040fe40000410000 */
[----:B------:R-:W-:Y:S02]  /*b6a0*/  FMUL.FTZ R67, R3, R131 ;  /* 0x0000008303437220 */ /* 0x000fe40000410000 */
[----:B------:R-:W-:Y:S01]  /*b6b0*/  FADD.FTZ R3, R186, R70 ;  /* 0x00000046ba037221 */ /* 0x000fe20000010000 */
[----:B------:R-:W-:Y:S02]  /*b6c0*/  MOV R186, R165 ;  /* 0x000000a500ba7202 */ /* 0x000fe40000000f00 */
[----:B------:R-:W-:Y:S01]  /*b6d0*/  MOV R165, R164 ;  /* 0x000000a400a57202 */ /* 0x000fe20000000f00 */
[----:B------:R-:W-:Y:S01]  /*b6e0*/  FADD.FTZ R70, R137, R3 ;  /* 0x0000000389467221 */ /* 0x000fe20000010000 */
[----:B------:R4:W5:Y:S01]  /*b6f0*/  MUFU.EX2 R116, R87 ;  /* 0x0000005700747308 */ /* 0x0009620000000800 */
[----:B------:R-:W-:Y:S01]  /*b700*/  MOV R164, R172 ;  /* 0x000000ac00a47202 */ /* 0x000fe20000000f00 */
[----:B------:R-:W-:Y:S01]  /*b710*/  FADD.FTZ R2, R186, R2 ;  /* 0x00000002ba027221 */ /* 0x000fe20000010000 */
[----:B------:R-:W-:Y:S01]  /*b720*/  MOV R186, R95 ;  /* 0x0000005f00ba7202 */ /* 0x000fe20000000f00 */
[----:B------:R-:W-:Y:S01]  /*b730*/  FADD.FTZ R3, R252, R0 ;  /* 0x00000000fc037221 */ /* 0x000fe20000010000 */
[----:B--2---:R-:W-:Y:S01]  /*b740*/  LDSM.16.MT88.4 R92, [R226+0x1000] ;  /* 0x00100000e25c783b */ /* 0x004fe20000004200 */
[----:B------:R-:W-:Y:S01]  /*b750*/  MOV R172, R168 ;  /* 0x000000a800ac7202 */ /* 0x000fe20000000f00 */
[----:B------:R-:W-:Y:S01]  /*b760*/  FADD.FTZ R69, R156, R2 ;  /* 0x000000029c457221 */ /* 0x000fe20000010000 */
[----:B------:R-:W-:Y:S01]  /*b770*/  MOV R168, R132 ;  /* 0x0000008400a87202 */ /* 0x000fe20000000f00 */
[----:B------:R-:W-:Y:S01]  /*b780*/  FADD.FTZ R2, R107, R71 ;  /* 0x000000476b027221 */ /* 0x000fe20000010000 */
[----:B------:R-:W-:Y:S01]  /*b790*/  MUFU.EX2 R131, R101 ;  /* 0x0000006500837308 */ /* 0x000fe20000000800 */
[----:B------:R-:W-:Y:S01]  /*b7a0*/  MOV R156, R165 ;  /* 0x000000a5009c7202 */ /* 0x000fe20000000f00 */
[----:B------:R-:W-:Y:S01]  /*b7b0*/  FADD.FTZ R0, R205, R70 ;  /* 0x00000046cd007221 */ /* 0x000fe20000010000 */
[----:B------:R-:W-:Y:S01]  /*b7c0*/  MOV R165, R140 ;  /* 0x0000008c00a57202 */ /* 0x000fe20000000f00 */
[----:B---3--:R-:W-:Y:S01]  /*b7d0*/  FADD.FTZ R2, R96, R2 ;  /* 0x0000000260027221 */ /* 0x008fe20000010000 */
[----:B------:R-:W-:Y:S01]  /*b7e0*/  MOV R157, R172 ;  /* 0x000000ac009d7202 */ /* 0x000fe20000000f00 */
[----:B------:R-:W-:Y:S01]  /*b7f0*/  FADD.FTZ R3, R99, R3 ;  /* 0x0000000363037221 */ /* 0x000fe20000010000 */
[----:B------:R-:W-:Y:S01]  /*b800*/  MOV R172, R133 ;  /* 0x0000008500ac7202 */ /* 0x000fe20000000f00 */
[----:B------:R-:W-:Y:S01]  /*b810*/  FADD.FTZ R2, R97, R2 ;  /* 0x0000000261027221 */ /* 0x000fe20000010000 */
[-C--:B-1----:R-:W-:Y:S01]  /*b820*/  HMMA.16816.F32.BF16 R36, R72, R76.reuse, R36 ;  /* 0x0000004c4824723c */ /* 0x082fe20000041824 */
[----:B------:R-:W-:Y:S02]  /*b830*/  MUFU.EX2 R101, R88 ;  /* 0x0000005800657308 */ /* 0x000fe40000000800 */
[----:B------:R-:W-:Y:S01]  /*b840*/  FADD.FTZ R3, R98, R3 ;  /* 0x0000000362037221 */ /* 0x000fe20000010000 */
[----:B----4-:R-:W-:Y:S01]  /*b850*/  LDSM.16.MT88.4 R84, [R225+0x800] ;  /* 0x00080000e154783b */ /* 0x010fe20000004200 */
[----:B------:R-:W-:Y:S03]  /*b860*/  FADD.FTZ R69, R191, R69 ;  /* 0x00000045bf457221 */ /* 0x000fe60000010000 */
        /* <DEDUP_REMOVED lines=9> */
[----:B------:R-:W1:Y:S03]  /*b900*/  LDSM.16.MT88.4 R76, [R228] ;  /* 0x00000000e44c783b */ /* 0x000e660000004200 */
[----:B------:R-:W-:Y:S02]  /*b910*/  FADD.FTZ R69, R188, R69 ;  /* 0x00000045bc457221 */ /* 0x000fe40000010000 */
[----:B-----5:R-:W-:Y:S01]  /*b920*/  FADD.FTZ R3, R116, R3 ;  /* 0x0000000374037221 */ /* 0x020fe20000010000 */
[----:B------:R-:W-:Y:S01]  /*b930*/  MUFU.EX2 R132, R100 ;  /* 0x0000006400847308 */ /* 0x000fe20000000800 */
[----:B------:R-:W-:Y:S04]  /*b940*/  FADD.FTZ R69, R122, R69 ;  /* 0x000000457a457221 */ /* 0x000fe80000010000 */
[----:B------:R-:W-:Y:S02]  /*b950*/  FADD.FTZ R69, R125, R69 ;  /* 0x000000457d457221 */ /* 0x000fe40000010000 */
[----:B------:R-:W-:Y:S02]  /*b960*/  FADD.FTZ R3, R124, R3 ;  /* 0x000000037c037221 */ /* 0x000fe40000010000 */
[----:B------:R-:W-:Y:S01]  /*b970*/  FADD.FTZ R69, R128, R69 ;  /* 0x0000004580457221 */ /* 0x000fe20000010000 */
[----:B------:R2:W3:Y:S01]  /*b980*/  MUFU.EX2 R100, R89 ;  /* 0x0000005900647308 */ /* 0x0004e20000000800 */
[----:B------:R-:W-:Y:S02]  /*b990*/  FADD.FTZ R3, R127, R3 ;  /* 0x000000037f037221 */ /* 0x000fe40000010000 */
[----:B------:R-:W-:Y:S02]  /*b9a0*/  FADD.FTZ R70, R130, R69 ;  /* 0x0000004582467221 */ /* 0x000fe40000010000 */
[----:B------:R-:W-:Y:S04]  /*b9b0*/  FADD.FTZ R0, R204, R0 ;  /* 0x00000000cc007221 */ /* 0x000fe80000010000 */
[----:B------:R-:W-:Y:S01]  /*b9c0*/  FADD.FTZ R0, R203, R0 ;  /* 0x00000000cb007221 */ /* 0x000fe20000010000 */
[----:B------:R-:W-:Y:S03]  /*b9d0*/  MUFU.EX2 R137, R102 ;  /* 0x0000006600897308 */ /* 0x000fe60000000800 */
[----:B------:R-:W-:Y:S04]  /*b9e0*/  FADD.FTZ R0, R202, R0 ;  /* 0x00000000ca007221 */ /* 0x000fe80000010000 */
[----:B------:R-:W-:Y:S03]  /*b9f0*/  FADD.FTZ R0, R201, R0 ;  /* 0x00000000c9007221 */ /* 0x000fe60000010000 */
[----:B------:R-:W-:Y:S01]  /*ba00*/  MUFU.EX2 R102, R176 ;  /* 0x000000b000667308 */ /* 0x000fe20000000800 */
[----:B------:R-:W-:Y:S01]  /*ba10*/  FADD.FTZ R0, R200, R0 ;  /* 0x00000000c8007221 */ /* 0x000fe20000010000 */
[-C--:B-1----:R-:W-:Y:S01]  /*ba20*/  HMMA.16816.F32.BF16 R52, R72, R76.reuse, R52 ;  /* 0x0000004c4834723c */ /* 0x082fe20000041834 */
[----:B--2---:R-:W-:Y:S02]  /*ba30*/  LDSM.16.MT88.4 R88, [R226+0x800] ;  /* 0x00080000e258783b */ /* 0x004fe40000004200 */
[----:B---3--:R-:W-:Y:S02]  /*ba40*/  FADD.FTZ R2, R100, R2 ;  /* 0x0000000264027221 */ /* 0x008fe40000010000 */
[----:B------:R-:W-:Y:S03]  /*ba50*/  FADD.FTZ R0, R199, R0 ;  /* 0x00000000c7007221 */ /* 0x000fe60000010000 */
[----:B------:R-:W-:Y:S01]  /*ba60*/  MUFU.EX2 R121, R186 ;  /* 0x000000ba00797308 */ /* 0x000fe20000000800 */
[----:B------:R-:W-:Y:S01]  /*ba70*/  FADD.FTZ R2, R101, R2 ;  /* 0x0000000265027221 */ /* 0x000fe20000010000 */
[C---:B------:R-:W-:Y:S04]  /*ba80*/  HMMA.16816.F32.BF16 R56, R80.reuse, R76, R56 ;  /* 0x0000004c5038723c */ /* 0x040fe80000041838 */
[----:B------:R-:W-:Y:S02]  /*ba90*/  FADD.FTZ R2, R104, R2 ;  /* 0x0000000268027221 */ /* 0x000fe40000010000 */
[----:B------:R-:W-:Y:S01]  /*baa0*/  FADD.FTZ R71, R198, R0 ;  /* 0x00000000c6477221 */ /* 0x000fe20000010000 */
[----:B------:R-:W-:Y:S01]  /*bab0*/  F2FP.BF16.PACK_AB R76, R98, R99 ;  /* 0x00000063624c723e */ /* 0x000fe200000010ff */
[-C--:B------:R-:W-:Y:S01]  /*bac0*/  HMMA.16816.F32.BF16 R60, R80, R78.reuse, R60 ;  /* 0x0000004e503c723c */ /* 0x080fe2000004183c */
[----:B------:R-:W1:Y:S01]  /*bad0*/  LDSM.16.MT88.4 R80, [R229+0x800] ;  /* 0x00080000e550783b */ /* 0x000e620000004200 */
[----:B------:R-:W-:Y:S02]  /*bae0*/  MUFU.EX2 R140, R103 ;  /* 0x00000067008c7308 */ /* 0x000fe40000000800 */
[----:B------:R-:W-:Y:S01]  /*baf0*/  F2FP.BF16.PACK_AB R77, R97, R96 ;  /* 0x00000060614d723e */ /* 0x000fe200000010ff */
[----:B------:R-:W-:Y:S03]  /*bb00*/  FADD.FTZ R69, R197, R71 ;  /* 0x00000047c5457221 */ /* 0x000fe60000010000 */
[----:B------:R-:W-:Y:S04]  /*bb10*/  HMMA.16816.F32.BF16 R64, R72, R78, R64 ;  /* 0x0000004e4840723c */ /* 0x000fe80000041840 */
[----:B------:R-:W-:Y:S03]  /*bb20*/  MUFU.EX2 R103, R108 ;  /* 0x0000006c00677308 */ /* 0x000fe60000000800 */
[----:B------:R-:W-:Y:S02]  /*bb30*/  F2FP.BF16.PACK_AB R72, R204, R205 ;  /* 0x000000cdcc48723e */ /* 0x000fe400000010ff */
[----:B------:R-:W-:Y:S03]  /*bb40*/  F2FP.BF16.PACK_AB R73, R190, R191 ;  /* 0x000000bfbe49723e */ /* 0x000fe600000010ff */
[----:B------:R-:W-:Y:S02]  /*bb50*/  F2FP.BF16.PACK_AB R74, R202, R203 ;  /* 0x000000cbca4a723e */ /* 0x000fe400000010ff */
[----:B------:R-:W-:Y:S01]  /*bb60*/  F2FP.BF16.PACK_AB R75, R188, R189 ;  /* 0x000000bdbc4b723e */ /* 0x000fe200000010ff */
[----:B------:R2:W-:Y:S01]  /*bb70*/  MUFU.EX2 R108, R164 ;  /* 0x000000a4006c7308 */ /* 0x0005e20000000800 */
[----:B------:R-:W-:Y:S02]  /*bb80*/  F2FP.BF16.PACK_AB R78, R110, R106 ;  /* 0x0000006a6e4e723e */ /* 0x000fe400000010ff */
[----:B------:R-:W-:Y:S03]  /*bb90*/  F2FP.BF16.PACK_AB R79, R101, R100 ;  /* 0x00000064654f723e */ /* 0x000fe600000010ff */
[-C--:B------:R-:W-:Y:S04]  /*bba0*/  HMMA.16816.F32.BF16 R4, R72, R84.reuse, R4 ;  /* 0x000000544804723c */ /* 0x080fe80000041804 */
[----:B------:R3:W-:Y:S04]  /*bbb0*/  MUFU.EX2 R110, R169 ;  /* 0x000000a9006e7308 */ /* 0x0007e80000000800 */
[C---:B------:R-:W-:Y:S06]  /*bbc0*/  HMMA.16816.F32.BF16 R8, R76.reuse, R84, R8 ;  /* 0x000000544c08723c */ /* 0x040fec0000041808 */
[----:B------:R-:W-:Y:S02]  /*bbd0*/  MUFU.EX2 R188, R187 ;  /* 0x000000bb00bc7308 */ /* 0x000fe40000000800 */
[-C--:B------:R-:W-:Y:S01]  /*bbe0*/  HMMA.16816.F32.BF16 R12, R76, R86.reuse, R12 ;  /* 0x000000564c0c723c */ /* 0x080fe2000004180c */
[----:B--2---:R-:W-:Y:S07]  /*bbf0*/  LDSM.16.MT88.4 R164, [R226+0x3000] ;  /* 0x00300000e2a4783b */ /* 0x004fee0000004200 */
[C---:B------:R-:W-:Y:S01]  /*bc00*/  HMMA.16816.F32.BF16 R16, R72.reuse, R86, R16 ;  /* 0x000000564810723c */ /* 0x040fe20000041810 */
[----:B------:R-:W-:Y:S01]  /*bc10*/  MUFU.EX2 R101, R185 ;  /* 0x000000b900657308 */ /* 0x000fe20000000800 */
[----:B------:R-:W2:Y:S06]  /*bc20*/  LDSM.16.MT88.4 R84, [R228+0x800] ;  /* 0x00080000e454783b */ /* 0x000eac0000004200 */
[-C--:B-1----:R-:W-:Y:S02]  /*bc30*/  HMMA.16816.F32.BF16 R20, R72, R80.reuse, R20 ;  /* 0x000000504814723c */ /* 0x082fe40000041814 */
[----:B---3--:R-:W-:Y:S01]  /*bc40*/  LDSM.16.MT88.4 R168, [R229+0x3000] ;  /* 0x00300000e5a8783b */ /* 0x008fe20000004200 */
[----:B------:R-:W-:Y:S05]  /*bc50*/  MUFU.EX2 R100, R184 ;  /* 0x000000b800647308 */ /* 0x000fea0000000800 */
[C---:B------:R-:W-:Y:S05]  /*bc60*/  HMMA.16816.F32.BF16 R24, R76.reuse, R80, R24 ;  /* 0x000000504c18723c */ /* 0x040fea0000041818 */
[----:B------:R-:W-:Y:S03]  /*bc70*/  MUFU.EX2 R106, R181 ;  /* 0x000000b5006a7308 */ /* 0x000fe60000000800 */
[-C--:B------:R-:W-:Y:S07]  /*bc80*/  HMMA.16816.F32.BF16 R28, R76, R82.reuse, R28 ;  /* 0x000000524c1c723c */ /* 0x080fee000004181c */
[----:B------:R-:W-:Y:S01]  /*bc90*/  MUFU.EX2 R135, R114 ;  /* 0x0000007200877308 */ /* 0x000fe20000000800 */
[C---:B------:R-:W-:Y:S01]  /*bca0*/  HMMA.16816.F32.BF16 R32, R72.reuse, R82, R32 ;  /* 0x000000524820723c */ /* 0x040fe20000041820 */
[----:B------:R-:W1:Y:S07]  /*bcb0*/  LDSM.16.MT88.4 R80, [R225+0x1000] ;  /* 0x00100000e150783b */ /* 0x000e6e0000004200 */
[-C--:B------:R-:W-:Y:S01]  /*bcc0*/  HMMA.16816.F32.BF16 R36, R72, R88.reuse, R36 ;  /* 0x000000584824723c */ /* 0x080fe20000041824 */
[----:B------:R-:W3:Y:S07]  /*bcd0*/  MUFU.EX2 R114, R105 ;  /* 0x0000006900727308 */ /* 0x000eee0000000800 */
[C---:B------:R-:W-:Y:S03]  /*bce0*/  HMMA.16816.F32.BF16 R40, R76.reuse, R88, R40 ;  /* 0x000000584c28723c */ /* 0x040fe60000041828 */
[----:B------:R-:W4:Y:S05]  /*bcf0*/  MUFU.EX2 R134, R113 ;  /* 0x0000007100867308 */ /* 0x000f2a0000000800 */
[-C--:B------:R-:W-:Y:S05]  /*bd00*/  HMMA.16816.F32.BF16 R44, R76, R90.reuse, R44 ;  /* 0x0000005a4c2c723c */ /* 0x080fea000004182c */
[----:B------:R-:W-:Y:S03]  /*bd10*/  MUFU.EX2 R133, R115 ;  /* 0x0000007300857308 */ /* 0x000fe60000000800 */
[C---:B------:R-:W-:Y:S01]  /*bd20*/  HMMA.16816.F32.BF16 R48, R72.reuse, R90, R48 ;  /* 0x0000005a4830723c */ /* 0x040fe20000041830 */
[----:B------:R-:W5:Y:S03]  /*bd30*/  LDSM.16.MT88.4 R88, [R229+0x1000] ;  /* 0x00100000e558783b */ /* 0x000f660000004200 */
[----:B---3--:R-:W-:Y:S03]  /*bd40*/  FADD.FTZ R2, R114, R2 ;  /* 0x0000000272027221 */ /* 0x008fe60000010000 */
[----:B------:R-:W-:Y:S01]  /*bd50*/  MUFU.EX2 R107, R173 ;  /* 0x000000ad006b7308 */ /* 0x000fe20000000800 */
[-C--:B--2---:R-:W-:Y:S04]  /*bd60*/  HMMA.16816.F32.BF16 R52, R72, R84.reuse, R52 ;  /* 0x000000544834723c */ /* 0x084fe80000041834 */
[----:B------:R-:W-:Y:S02]  /*bd70*/  FADD.FTZ R96, R103, R2 ;  /* 0x0000000267607221 */ /* 0x000fe40000010000 */
[----:B------:R-:W-:Y:S02]  /*bd80*/  FADD.FTZ R2, R129, R3 ;  /* 0x0000000381027221 */ /* 0x000fe40000010000 */
[C---:B------:R-:W-:Y:S01]  /*bd90*/  HMMA.16816.F32.BF16 R56, R76.reuse, R84, R56 ;  /* 0x000000544c38723c */ /* 0x040fe20000041838 */
[----:B------:R-:W-:Y:S03]  /*bda0*/  MUFU.EX2 R120, R157 ;  /* 0x0000009d00787308 */ /* 0x000fe60000000800 */
[----:B------:R-:W-:Y:S02]  /*bdb0*/  FADD.FTZ R2, R131, R2 ;  /* 0x0000000283027221 */ /* 0x000fe40000010000 */
[----:B----4-:R-:W-:Y:S02]  /*bdc0*/  FADD.FTZ R3, R134, R70 ;  /* 0x0000004686037221 */ /* 0x010fe40000010000 */
[-C--:B------:R-:W-:Y:S03]  /*bdd0*/  HMMA.16816.F32.BF16 R60, R76, R86.reuse, R60 ;  /* 0x000000564c3c723c */ /* 0x080fe6000004183c */
[----:B------:R-:W2:Y:S01]  /*bde0*/  MUFU.EX2 R115, R156 ;  /* 0x0000009c00737308 */ /* 0x000ea20000000800 */
[----:B------:R-:W-:Y:S02]  /*bdf0*/  FADD.FTZ R0, R126, R96 ;  /* 0x000000607e007221 */ /* 0x000fe40000010000 */
[----:B------:R-:W-:Y:S01]  /*be00*/  FADD.FTZ R3, R136, R3 ;  /* 0x0000000388037221 */ /* 0x000fe20000010000 */
[----:B------:R-:W-:Y:S01]  /*be10*/  F2FP.BF16.PACK_AB R76, R124, R116 ;  /* 0x000000747c4c723e */ /* 0x000fe200000010ff */
[----:B------:R-:W-:Y:S01]  /*be20*/  HMMA.16816.F32.BF16 R64, R72, R86, R64 ;  /* 0x000000564840723c */ /* 0x000fe20000041840 */
[----:B------:R-:W3:Y:S03]  /*be30*/  LDSM.16.MT88.4 R84, [R228+0x1000] ;  /* 0x00100000e454783b */ /* 0x000ee60000004200 */
[----:B------:R-:W-:Y:S01]  /*be40*/  F2FP.BF16.PACK_AB R78, R129, R127 ;  /* 0x0000007f814e723e */ /* 0x000fe200000010ff */
[----:B------:R-:W4:Y:S01]  /*be50*/  MUFU.EX2 R113, R172 ;  /* 0x000000ac00717308 */ /* 0x000f220000000800 */
[----:B------:R-:W-:Y:S01]  /*be60*/  F2FP.BF16.PACK_AB R77, R114, R104 ;  /* 0x00000068724d723e */ /* 0x000fe200000010ff */
[----:B------:R-:W-:Y:S01]  /*be70*/  FADD.FTZ R70, R123, R0 ;  /* 0x000000007b467221 */ /* 0x000fe20000010000 */
[----:B------:R-:W-:Y:S01]  /*be80*/  F2FP.BF16.PACK_AB R72, R200, R201 ;  /* 0x000000c9c848723e */ /* 0x000fe200000010ff */
[----:B------:R-:W-:Y:S03]  /*be90*/  FADD.FTZ R0, R196, R69 ;  /* 0x00000045c4007221 */ /* 0x000fe60000010000 */
[----:B------:R-:W-:Y:S01]  /*bea0*/  F2FP.BF16.PACK_AB R73, R125, R122 ;  /* 0x0000007a7d49723e */ /* 0x000fe200000010ff */
[----:B------:R-:W-:Y:S01]  /*beb0*/  FADD.FTZ R69, R132, R2 ;  /* 0x0000000284457221 */ /* 0x000fe20000010000 */
[----:B------:R-:W-:Y:S01]  /*bec0*/  F2FP.BF16.PACK_AB R74, R198, R199 ;  /* 0x000000c7c64a723e */ /* 0x000fe200000010ff */
[----:B------:R5:W-:Y:S01]  /*bed0*/  MUFU.EX2 R104, R177 ;  /* 0x000000b100687308 */ /* 0x000be20000000800 */
[----:B------:R-:W-:Y:S01]  /*bee0*/  F2FP.BF16.PACK_AB R75, R130, R128 ;  /* 0x00000080824b723e */ /* 0x000fe200000010ff */
[----:B------:R-:W-:Y:S01]  /*bef0*/  FADD.FTZ R2, R220, R70 ;  /* 0x00000046dc027221 */ /* 0x000fe20000010000 */
[----:B------:R-:W-:Y:S01]  /*bf00*/  F2FP.BF16.PACK_AB R79, R126, R103 ;  /* 0x000000677e4f723e */ /* 0x000fe200000010ff */
[----:B------:R-:W-:Y:S01]  /*bf10*/  FADD.FTZ R0, R206, R0 ;  /* 0x00000000ce007221 */ /* 0x000fe20000010000 */
[----:B--2---:R-:W-:Y:S01]  /*bf20*/  F2FP.BF16.PACK_AB R128, R115, R120 ;  /* 0x000000787380723e */ /* 0x004fe200000010ff */
[----:B------:R-:W-:Y:S01]  /*bf30*/  FADD.FTZ R3, R193, R3 ;  /* 0x00000003c1037221 */ /* 0x000fe20000010000 */
[----:B------:R-:W-:Y:S01]  /*bf40*/  F2FP.BF16.PACK_AB R130, R106, R109 ;  /* 0x0000006d6a82723e */ /* 0x000fe200000010ff */
[-C--:B-1----:R-:W-:Y:S02]  /*bf50*/  HMMA.16816.F32.BF16 R4, R72, R80.reuse, R4 ;  /* 0x000000504804723c */ /* 0x082fe40000041804 */
[----:B------:R-:W-:Y:S01]  /*bf60*/  MUFU.EX2 R103, R141 ;  /* 0x0000008d00677308 */ /* 0x000fe20000000800 */
[----:B------:R-:W-:Y:S01]  /*bf70*/  FADD.FTZ R3, R192, R3 ;  /* 0x00000003c0037221 */ /* 0x000fe20000010000 */
[----:B------:R-:W-:Y:S02]  /*bf80*/  MOV R122, R117 ;  /* 0x00000075007a7202 */ /* 0x000fe40000000f00 */
[----:B----4-:R-:W-:Y:S02]  /*bf90*/  F2FP.BF16.PACK_AB R129, R110, R113 ;  /* 0x000000716e81723e */ /* 0x010fe400000010ff */
[C---:B------:R-:W-:Y:S04]  /*bfa0*/  HMMA.16816.F32.BF16 R8, R76.reuse, R80, R8 ;  /* 0x000000504c08723c */ /* 0x040fe80000041808 */
[----:B------:R-:W-:Y:S04]  /*bfb0*/  MUFU.EX2 R105, R180 ;  /* 0x000000b400697308 */ /* 0x000fe80000000800 */
[-C--:B------:R-:W-:Y:S01]  /*bfc0*/  HMMA.16816.F32.BF16 R12, R76, R82.reuse, R12 ;  /* 0x000000524c0c723c */ /* 0x080fe2000004180c */
[----:B-----5:R-:W-:Y:S05]  /*bfd0*/  LDSM.16.MT88.4 R176, [R225+0x3000] ;  /* 0x00300000e1b0783b */ /* 0x020fea0000004200 */
[----:B------:R-:W-:Y:S02]  /*bfe0*/  MUFU.EX2 R97, R145 ;  /* 0x0000009100617308 */ /* 0x000fe40000000800 */
[C---:B------:R-:W-:Y:S01]  /*bff0*/  HMMA.16816.F32.BF16 R16, R72.reuse, R82, R16 ;  /* 0x000000524810723c */ /* 0x040fe20000041810 */
[----:B------:R-:W1:Y:S07]  /*c000*/  LDSM.16.MT88.4 R80, [R225+0x1800] ;  /* 0x00180000e150783b */ /* 0x000e6e0000004200 */
[-C--:B------:R-:W-:Y:S01]  /*c010*/  HMMA.16816.F32.BF16 R20, R72, R88.reuse, R20 ;  /* 0x000000584814723c */ /* 0x080fe20000041814 */
[----:B------:R-:W-:Y:S07]  /*c020*/  MUFU.EX2 R98, R148 ;  /* 0x0000009400627308 */ /* 0x000fee0000000800 */
[C---:B------:R-:W-:Y:S03]  /*c030*/  HMMA.16816.F32.BF16 R24, R76.reuse, R88, R24 ;  /* 0x000000584c18723c */ /* 0x040fe60000041818 */
[----:B------:R-:W2:Y:S05]  /*c040*/  MUFU.EX2 R99, R149 ;  /* 0x0000009500637308 */ /* 0x000eaa0000000800 */
[-C--:B------:R-:W-:Y:S08]  /*c050*/  HMMA.16816.F32.BF16 R28, R76, R90.reuse, R28 ;  /* 0x0000005a4c1c723c */ /* 0x080ff0000004181c */
[C---:B------:R-:W-:Y:S01]  /*c060*/  HMMA.16816.F32.BF16 R32, R72.reuse, R90, R32 ;  /* 0x0000005a4820723c */ /* 0x040fe20000041820 */
[----:B------:R-:W4:Y:S07]  /*c070*/  LDSM.16.MT88.4 R88, [R229+0x1800] ;  /* 0x00180000e558783b */ /* 0x000f2e0000004200 */
[-C--:B------:R-:W-:Y:S04]  /*c080*/  HMMA.16816.F32.BF16 R36, R72, R92.reuse, R36 ;  /* 0x0000005c4824723c */ /* 0x080fe80000041824 */
[----:B--2---:R-:W-:Y:S04]  /*c090*/  F2FP.BF16.PACK_AB R124, R98, R99 ;  /* 0x00000063627c723e */ /* 0x004fe800000010ff */
[C---:B------:R-:W-:Y:S08]  /*c0a0*/  HMMA.16816.F32.BF16 R40, R76.reuse, R92, R40 ;  /* 0x0000005c4c28723c */ /* 0x040ff00000041828 */
[-C--:B------:R-:W-:Y:S08]  /*c0b0*/  HMMA.16816.F32.BF16 R44, R76, R94.reuse, R44 ;  /* 0x0000005e4c2c723c */ /* 0x080ff0000004182c */
[C---:B------:R-:W-:Y:S01]  /*c0c0*/  HMMA.16816.F32.BF16 R48, R72.reuse, R94, R48 ;  /* 0x0000005e4830723c */ /* 0x040fe20000041830 */
[----:B------:R-:W2:Y:S07]  /*c0d0*/  LDSM.16.MT88.4 R92, [R226+0x1800] ;  /* 0x00180000e25c783b */ /* 0x000eae0000004200 */
        /* <DEDUP_REMOVED lines=9> */
[----:B------:R-:W-:Y:S02]  /*c170*/  F2FP.BF16.PACK_AB R73, R136, R134 ;  /* 0x000000868849723e */ /* 0x000fe400000010ff */
[----:B------:R-:W-:Y:S02]  /*c180*/  F2FP.BF16.PACK_AB R74, R207, R206 ;  /* 0x000000cecf4a723e */ /* 0x000fe400000010ff */
[----:B------:R-:W-:Y:S02]  /*c190*/  F2FP.BF16.PACK_AB R75, R192, R193 ;  /* 0x000000c1c04b723e */ /* 0x000fe400000010ff */
[----:B------:R-:W-:Y:S02]  /*c1a0*/  F2FP.BF16.PACK_AB R79, R223, R221 ;  /* 0x000000dddf4f723e */ /* 0x000fe400000010ff */
[----:B------:R-:W-:Y:S02]  /*c1b0*/  F2FP.BF16.PACK_AB R131, R103, R105 ;  /* 0x000000696783723e */ /* 0x000fe400000010ff */
[----:B------:R-:W-:Y:S01]  /*c1c0*/  MOV R123, R68 ;  /* 0x00000044007b7202 */ /* 0x000fe20000000f00 */
        /* <DEDUP_REMOVED lines=27> */
[----:B------:R-:W-:Y:S05]  /*c380*/  F2FP.BF16.PACK_AB R79, R107, R108 ;  /* 0x0000006c6b4f723e */ /* 0x000fea00000010ff */
        /* <DEDUP_REMOVED lines=29> */
[C---:B------:R-:W-:Y:S01]  /*c560*/  HMMA.16816.F32.BF16 R8, R76.reuse, R80, R8 ;  /* 0x000000504c08723c */ /* 0x040fe20000041808 */
[----:B------:R-:W-:Y:S07]  /*c570*/  MUFU.EX2 R80, R152 ;  /* 0x0000009800507308 */ /* 0x000fee0000000800 */
[-C--:B------:R-:W-:Y:S03]  /*c580*/  HMMA.16816.F32.BF16 R12, R76, R82.reuse, R12 ;  /* 0x000000524c0c723c */ /* 0x080fe6000004180c */
[----:B------:R-:W1:Y:S05]  /*c590*/  MUFU.EX2 R81, R153 ;  /* 0x0000009900517308 */ /* 0x000e6a0000000800 */
[C---:B------:R-:W-:Y:S05]  /*c5a0*/  HMMA.16816.F32.BF16 R16, R72.reuse, R82, R16 ;  /* 0x000000524810723c */ /* 0x040fea0000041810 */
[----:B------:R-:W-:Y:S03]  /*c5b0*/  MUFU.EX2 R82, R160 ;  /* 0x000000a000527308 */ /* 0x000fe60000000800 */
[-C--:B----4-:R-:W-:Y:S07]  /*c5c0*/  HMMA.16816.F32.BF16 R20, R72, R88.reuse, R20 ;  /* 0x000000584814723c */ /* 0x090fee0000041814 */
[----:B------:R-:W4:Y:S01]  /*c5d0*/  MUFU.EX2 R83, R161 ;  /* 0x000000a100537308 */ /* 0x000f220000000800 */
[C---:B------:R-:W-:Y:S04]  /*c5e0*/  HMMA.16816.F32.BF16 R24, R76.reuse, R88, R24 ;  /* 0x000000584c18723c */ /* 0x040fe80000041818 */
[----:B-1----:R-:W-:Y:S04]  /*c5f0*/  F2FP.BF16.PACK_AB R127, R80, R81 ;  /* 0x00000051507f723e */ /* 0x002fe800000010ff */
[-C--:B------:R-:W-:Y:S01]  /*c600*/  HMMA.16816.F32.BF16 R28, R76, R90.reuse, R28 ;  /* 0x0000005a4c1c723c */ /* 0x080fe2000004181c */
[----:B------:R-:W1:Y:S07]  /*c610*/  MUFU.EX2 R88, R144 ;  /* 0x0000009000587308 */ /* 0x000e6e0000000800 */
[C---:B------:R-:W-:Y:S04]  /*c620*/  HMMA.16816.F32.BF16 R32, R72.reuse, R90, R32 ;  /* 0x0000005a4820723c */ /* 0x040fe80000041820 */
[----:B----4-:R-:W-:Y:S04]  /*c630*/  F2FP.BF16.PACK_AB R125, R82, R83 ;  /* 0x00000053527d723e */ /* 0x010fe800000010ff */
[-C--:B--2---:R-:W-:Y:S08]  /*c640*/  HMMA.16816.F32.BF16 R36, R72, R92.reuse, R36 ;  /* 0x0000005c4824723c */ /* 0x084ff00000041824 */
[C---:B------:R-:W-:Y:S04]  /*c650*/  HMMA.16816.F32.BF16 R40, R76.reuse, R92, R40 ;  /* 0x0000005c4c28723c */ /* 0x040fe80000041828 */
[----:B-1----:R-:W-:Y:S04]  /*c660*/  F2FP.BF16.PACK_AB R126, R88, R97 ;  /* 0x00000061587e723e */ /* 0x002fe800000010ff */
[-C--:B------:R-:W-:Y:S08]  /*c670*/  HMMA.16816.F32.BF16 R44, R76, R94.reuse, R44 ;  /* 0x0000005e4c2c723c */ /* 0x080ff0000004182c */
[C---:B------:R-:W-:Y:S08]  /*c680*/  HMMA.16816.F32.BF16 R48, R72.reuse, R94, R48 ;  /* 0x0000005e4830723c */ /* 0x040ff00000041830 */
[-C--:B---3--:R-:W-:Y:S08]  /*c690*/  HMMA.16816.F32.BF16 R52, R72, R84.reuse, R52 ;  /* 0x000000544834723c */ /* 0x088ff00000041834 */
[C---:B------:R-:W-:Y:S01]  /*c6a0*/  HMMA.16816.F32.BF16 R56, R76.reuse, R84, R56 ;  /* 0x000000544c38723c */ /* 0x040fe20000041838 */
[----:B------:R-:W2:Y:S07]  /*c6b0*/  LDL R84, [R1+0x4] ;  /* 0x0000040001547983 */ /* 0x000eae0000100800 */
[-C--:B------:R-:W-:Y:S08]  /*c6c0*/  HMMA.16816.F32.BF16 R60, R76, R86.reuse, R60 ;  /* 0x000000564c3c723c */ /* 0x080ff0000004183c */
[----:B------:R-:W-:Y:S08]  /*c6d0*/  HMMA.16816.F32.BF16 R64, R72, R86, R64 ;  /* 0x000000564840723c */ /* 0x000ff00000041840 */
[-C--:B------:R-:W-:Y:S01]  /*c6e0*/  HMMA.16816.F32.BF16 R184, R128, R176.reuse, R4 ;  /* 0x000000b080b8723c */ /* 0x080fe20000041804 */
[----:B------:R-:W1:Y:S07]  /*c6f0*/  LDSM.16.MT88.4 R4, [R228+0x3000] ;  /* 0x00300000e404783b */ /* 0x000e6e0000004200 */
[C---:B------:R-:W-:Y:S07]  /*c700*/  HMMA.16816.F32.BF16 R152, R124.reuse, R176, R8 ;  /* 0x000000b07c98723c */ /* 0x040fee0000041808 */
        /* <DEDUP_REMOVED lines=76> */
.L_x_1342:
[----:B-1----:R-:W-:-:S13]  /*cbd0*/  ISETP.GE.AND P0, PT, R245, RZ, PT ;  /* 0x000000fff500720c */ /* 0x002fda0003f06270 */
[----:B------:R-:W-:Y:S05]  /*cbe0*/  @!P0 BRA `(.L_x_1354) ;  /* 0x000046d000008947 */ /* 0x000fea0003800000 */
[----:B------:R-:W-:Y:S01]  /*cbf0*/  IMAD.MOV.U32 R122, RZ, RZ, R118 ;  /* 0x000000ffff7a7224 */ /* 0x000fe200078e0076 */
[----:B------:R-:W-:Y:S01]  /*cc00*/  MOV R123, R68 ;  /* 0x00000044007b7202 */ /* 0x000fe20000000f00 */
[----:B------:R-:W-:Y:S01]  /*cc10*/  IMAD.MOV.U32 R121, RZ, RZ, R119 ;  /* 0x000000ffff797224 */ /* 0x000fe200078e0077 */
[----:B------:R-:W-:Y:S02]  /*cc20*/  MOV R120, R117 ;  /* 0x0000007500787202 */ /* 0x000fe40000000f00 */
.L_x_1361:
        /* <DEDUP_REMOVED lines=41> */
.L_x_1410:
[-C--:B------:R-:W-:Y:S01]  /*cec0*/  HMMA.16816.F32.BF16 R4, R112, R16.reuse, RZ ;  /* 0x000000107004723c */ /* 0x080fe200000418ff */
[----:B------:R-:W3:Y:S01]  /*ced0*/  SHFL.IDX PT, R84, R0, RZ, 0x181f ;  /* 0x00181fff00547589 */ /* 0x000ee200000e0000 */
[----:B------:R-:W-:Y:S06]  /*cee0*/  BSSY B0, `(.L_x_1356) ;  /* 0x00000f6000007945 */ /* 0x000fec0003800000 */
[C---:B------:R-:W-:Y:S01]  /*cef0*/  HMMA.16816.F32.BF16 R8, R108.reuse, R16, RZ ;  /* 0x000000106c08723c */ /* 0x040fe200000418ff */
[----:B------:R-:W4:Y:S07]  /*cf00*/  SHFL.IDX PT, R2, R0, 0x1, 0x181f ;  /* 0x00381f0000027f89 */ /* 0x000f2e00000e0000 */
[-C--:B------:R-:W-:Y:S01]  /*cf10*/  HMMA.16816.F32.BF16 R12, R108, R18.reuse, RZ ;  /* 0x000000126c0c723c */ /* 0x080fe200000418ff */
[----:B------:R-:W-:Y:S07]  /*cf20*/  SHFL.IDX PT, R3, R88, 0x1, 0x181f ;  /* 0x00381f0058037f89 */ /* 0x000fee00000e0000 */
[C---:B------:R-:W-:Y:S01]  /*cf30*/  HMMA.16816.F32.BF16 R16, R112.reuse, R18, RZ ;  /* 0x000000127010723c */ /* 0x040fe200000418ff */
[----:B------:R-:W5:Y:S07]  /*cf40*/  SHFL.IDX PT, R90, R0, 0x2, 0x181f ;  /* 0x00581f00005a7f89 */ /* 0x000f6e00000e0000 */
[-C--:B------:R-:W-:Y:S01]  /*cf50*/  HMMA.16816.F32.BF16 R20, R112, R32.reuse, RZ ;  /* 0x000000207014723c */ /* 0x080fe200000418ff */
[----:B------:R-:W-:Y:S07]  /*cf60*/  SHFL.IDX PT, R86, R88, 0x2, 0x181f ;  /* 0x00581f0058567f89 */ /* 0x000fee00000e0000 */
        /* <DEDUP_REMOVED lines=18> */
[-C--:B----4-:R-:W-:Y:S02]  /*d090*/  IADD3 R2, P1, R2, R104.reuse, RZ ;  /* 0x0000006802027210 */ /* 0x090fe40007f3e0ff */
[--C-:B--2---:R-:W-:Y:S01]  /*d0a0*/  IMAD.X R85, R85, 0x1, R100.reuse, P4 ;  /* 0x0000000155557824 */ /* 0x104fe200020e0664 */
[-C--:B-----5:R-:W-:Y:S01]  /*d0b0*/  IADD3 R90, P0, R90, R104.reuse, RZ ;  /* 0x000000685a5a7210 */ /* 0x0a0fe20007f1e0ff */
[C---:B------:R-:W-:Y:S03]  /*d0c0*/  HMMA.16816.F32.BF16 R64, R112.reuse, R66, RZ ;  /* 0x000000427040723c */ /* 0x040fe600000418ff */
[----:B------:R2:W-:Y:S01]  /*d0d0*/  LDGSTS.E.BYPASS.LTC128B.128 [R243+0x100], [R84.64], !P5 ;  /* 0x0010000054f37fae */ /* 0x0005e2000e901d46 */
[--C-:B------:R-:W-:Y:S01]  /*d0e0*/  IMAD.X R3, R3, 0x1, R100.reuse, P1 ;  /* 0x0000000103037824 */ /* 0x100fe200008e0664 */
[-C--:B-1----:R-:W-:Y:S01]  /*d0f0*/  IADD3 R94, P6, R94, R104.reuse, RZ ;  /* 0x000000685e5e7210 */ /* 0x082fe20007fde0ff */
[--C-:B------:R-:W-:Y:S01]  /*d100*/  IMAD.X R91, R86, 0x1, R100.reuse, P0 ;  /* 0x00000001565b7824 */ /* 0x100fe200000e0664 */
[-C--:B------:R-:W-:Y:S01]  /*d110*/  IADD3 R92, P4, R92, R104.reuse, RZ ;  /* 0x000000685c5c7210 */ /* 0x080fe20007f9e0ff */
[-C--:B------:R-:W-:Y:S01]  /*d120*/  HMMA.16816.F32.BF16 R68, R112, R80.reuse, RZ ;  /* 0x000000507044723c */ /* 0x080fe200000418ff */
[-C--:B------:R-:W-:Y:S02]  /*d130*/  IADD3 R102, P1, R102, R104.reuse, RZ ;  /* 0x0000006866667210 */ /* 0x080fe40007f3e0ff */
[----:B------:R1:W-:Y:S01]  /*d140*/  LDGSTS.E.BYPASS.LTC128B.128 [R243+0x900], [R2.64], !P5 ;  /* 0x0090000002f37fae */ /* 0x0003e2000e901d46 */
[--C-:B------:R-:W-:Y:S01]  /*d150*/  IMAD.X R95, R89, 0x1, R100.reuse, P6 ;  /* 0x00000001595f7824 */ /* 0x100fe200030e0664 */
[----:B------:R-:W-:Y:S01]  /*d160*/  IADD3 R104, P0, R0, R104, RZ ;  /* 0x0000006800687210 */ /* 0x000fe20007f1e0ff */
[--C-:B------:R-:W-:Y:S02]  /*d170*/  IMAD.X R93, R93, 0x1, R100.reuse, P4 ;  /* 0x000000015d5d7824 */ /* 0x100fe400020e0664 */
[C---:B------:R-:W-:Y:S03]  /*d180*/  HMMA.16816.F32.BF16 R72, R108.reuse, R80, RZ ;  /* 0x000000506c48723c */ /* 0x040fe600000418ff */
[----:B------:R3:W-:Y:S01]  /*d190*/  LDGSTS.E.BYPASS.LTC128B.128 [R243+0x1100], [R90.64], !P5 ;  /* 0x011000005af37fae */ /* 0x0007e2000e901d46 */
[--C-:B------:R-:W-:Y:S04]  /*d1a0*/  IMAD.X R103, R101, 0x1, R100.reuse, P1 ;  /* 0x0000000165677824 */ /* 0x100fe800008e0664 */
[-C--:B------:R-:W-:Y:S03]  /*d1b0*/  HMMA.16816.F32.BF16 R76, R108, R82.reuse, RZ ;  /* 0x000000526c4c723c */ /* 0x080fe600000418ff */
[----:B------:R4:W-:Y:S05]  /*d1c0*/  LDGSTS.E.BYPASS.LTC128B.128 [R243+0x1900], [R94.64], !P5 ;  /* 0x019000005ef37fae */ /* 0x0009ea000e901d46 */
[C---:B------:R-:W-:Y:S03]  /*d1d0*/  HMMA.16816.F32.BF16 R80, R112.reuse, R82, RZ ;  /* 0x000000527050723c */ /* 0x040fe600000418ff */
[----:B------:R3:W5:Y:S05]  /*d1e0*/  SHFL.IDX PT, R0, R88, 0x6, 0x181f ;  /* 0x00d81f0058007f89 */ /* 0x00076a00000e0000 */
[-C--:B--2---:R-:W-:Y:S03]  /*d1f0*/  HMMA.16816.F32.BF16 R84, R112, R96.reuse, RZ ;  /* 0x000000607054723c */ /* 0x084fe600000418ff */
[----:B------:R4:W-:Y:S08]  /*d200*/  LDGSTS.E.BYPASS.LTC128B.128 [R243+0x2100], [R92.64], !P5 ;  /* 0x021000005cf37fae */ /* 0x0009f0000e901d46 */
[----:B------:R2:W-:Y:S01]  /*d210*/  LDGSTS.E.BYPASS.LTC128B.128 [R243+0x2900], [R102.64], !P5 ;  /* 0x0290000066f37fae */ /* 0x0005e2000e901d46 */
[C---:B---3--:R-:W-:Y:S02]  /*d220*/  HMMA.16816.F32.BF16 R88, R108.reuse, R96, RZ ;  /* 0x000000606c58723c */ /* 0x048fe400000418ff */
[----:B-----5:R-:W-:Y:S01]  /*d230*/  IMAD.X R105, R0, 0x1, R100, P0 ;  /* 0x0000000100697824 */ /* 0x020fe200000e0664 */
[----:B------:R-:W-:Y:S04]  /*d240*/  ISETP.GE.AND P0, PT, R245, 0x1, PT ;  /* 0x00000001f500780c */ /* 0x000fe80003f06270 */
        /* <DEDUP_REMOVED lines=55> */
[-C--:B-----5:R-:W-:Y:S08]  /*d5c0*/  HMMA.16816.F32.BF16 R36, R116, R208.reuse, R36 ;  /* 0x000000d07424723c */ /* 0x0a0ff00000041824 */
[C---:B------:R-:W-:Y:S08]  /*d5d0*/  HMMA.16816.F32.BF16 R40, R200.reuse, R208, R40 ;  /* 0x000000d0c828723c */ /* 0x040ff00000041828 */
[-C--:B------:R-:W-:Y:S08]  /*d5e0*/  HMMA.16816.F32.BF16 R44, R200, R210.reuse, R44 ;  /* 0x000000d2c82c723c */ /* 0x080ff0000004182c */
[C---:B------:R-:W-:Y:S01]  /*d5f0*/  HMMA.16816.F32.BF16 R48, R116.reuse, R210, R48 ;  /* 0x000000d27430723c */ /* 0x040fe20000041830 */
[----:B------:R-:W3:Y:S07]  /*d600*/  LDSM.16.M88.4 R208, [R227] ;  /* 0x00000000e3d0783b */ /* 0x000eee0000000200 */
        /* <DEDUP_REMOVED lines=15> */
[-C--:B--2---:R-:W-:Y:S08]  /*d700*/  HMMA.16816.F32.BF16 R100, R116, R192.reuse, R100 ;  /* 0x000000c07464723c */ /* 0x084ff00000041864 */
[C---:B------:R-:W-:Y:S08]  /*d710*/  HMMA.16816.F32.BF16 R104, R200.reuse, R192, R104 ;  /* 0x000000c0c868723c */ /* 0x040ff00000041868 */
[-C--:B------:R-:W-:Y:S01]  /*d720*/  HMMA.16816.F32.BF16 R108, R200, R194.reuse, R108 ;  /* 0x000000c2c86c723c */ /* 0x080fe2000004186c */
[----:B------:R-:W-:Y:S07]  /*d730*/  LDSM.16.M88.4 R200, [R227+0x3000] ;  /* 0x00300000e3c8783b */ /* 0x000fee0000000200 */
[----:B------:R-:W-:Y:S01]  /*d740*/  HMMA.16816.F32.BF16 R112, R116, R194, R112 ;  /* 0x000000c27470723c */ /* 0x000fe20000041870 */
[----:B------:R-:W2:Y:S07]  /*d750*/  LDSM.16.M88.4 R116, [R227+0x2000] ;  /* 0x00200000e374783b */ /* 0x000eae0000000200 */
[-C--:B---3--:R-:W-:Y:S01]  /*d760*/  HMMA.16816.F32.BF16 R4, R204, R208.reuse, R4 ;  /* 0x000000d0cc04723c */ /* 0x088fe20000041804 */
[----:B------:R-:W3:Y:S01]  /*d770*/  LDSM.16.M88.4 R192, [R227+0x2800] ;  /* 0x00280000e3c0783b */ /* 0x000ee20000000200 */
[----:B------:R-:W-:Y:S06]  /*d780*/  DEPBAR.LE SB0, 0x0 ;  /* 0x000080000000791a */ /* 0x000fec0000000000 */
[C---:B-1----:R-:W-:Y:S01]  /*d790*/  HMMA.16816.F32.BF16 R8, R196.reuse, R208, R8 ;  /* 0x000000d0c408723c */ /* 0x042fe20000041808 */
[----:B------:R-:W-:Y:S07]  /*d7a0*/  BAR.SYNC.DEFER_BLOCKING 0x0 ;  /* 0x0000000000007b1d */ /* 0x000fee0000010000 */
        /* <DEDUP_REMOVED lines=65> */
.L_x_1411:
        /* <DEDUP_REMOVED lines=34> */
.L_x_1412:
[----:B--2-4-:R-:W-:Y:S04]  /*dde0*/  IADD3 R2, P0, R116, R119, RZ ;  /* 0x0000007774027210 */ /* 0x014fe80007f1e0ff */
[----:B-1----:R-:W-:Y:S05]  /*ddf0*/  IADD3.X R3, R0, R117, RZ, P0, !PT ;  /* 0x0000007500037210 */ /* 0x002fea00007fe4ff */
[----:B------:R-:W-:Y:S01]  /*de00*/  @!PT LDS RZ, [RZ] ;  /* 0x00000000fffff984 */ /* 0x000fe20000000800 */
[----:B------:R-:W-:Y:S01]  /*de10*/  @!PT LDS RZ, [RZ] ;  /* 0x00000000fffff984 */ /* 0x000fe20000000800 */
[----:B------:R-:W-:Y:S01]  /*de20*/  @!PT LDS RZ, [RZ] ;  /* 0x00000000fffff984 */ /* 0x000fe20000000800 */
[----:B------:R1:W-:Y:S04]  /*de30*/  LDGSTS.E.BYPASS.LTC128B.128 [R243+0x6900], [R2.64], !P5 ;  /* 0x0690000002f37fae */ /* 0x0003e8000e901d46 */
.L_x_1357:
[----:B------:R-:W-:Y:S05]  /*de40*/  BSYNC B0 ;  /* 0x0000000000007941 */ /* 0x000fea0003800000 */
.L_x_1356:
[----:B-1----:R-:W-:Y:S01]  /*de50*/  FMNMX.FTZ R2, R4, R121, !PT ;  /* 0x0000007904027209 */ /* 0x002fe20007810000 */
        /* <DEDUP_REMOVED lines=128> */
.L_x_1413:
[----:B------:R-:W-:Y:S01]  /*e660*/  FADD.FTZ R2, -R119, R121 ;  /* 0x0000007977027221 */ /* 0x000fe20000010100 */
[----:B-12---:R-:W-:Y:S01]  /*e670*/  FMNMX.FTZ R116, R0, R116, !PT ;  /* 0x0000007400747209 */ /* 0x006fe20007810000 */
[----:B------:R-:W-:Y:S01]  /*e680*/  FADD.FTZ R0, -R117, R120 ;  /* 0x0000007875007221 */ /* 0x000fe20000010100 */
[----:B------:R-:W-:Y:S01]  /*e690*/  STL [R1+0x8c], R227 ;  /* 0x00008ce301007387 */ /* 0x000fe20000100800 */
[----:B------:R-:W-:Y:S01]  /*e6a0*/  FMUL.FTZ R120, R119, c[0x0][0x2d0] ;  /* 0x0000b40077787a20 */ /* 0x000fe20000410000 */
[----:B------:R-:W-:Y:S01]  /*e6b0*/  WARPSYNC 0xffffffff ;  /* 0xffffffff00007948 */ /* 0x000fe20003800000 */
[----:B------:R-:W-:Y:S01]  /*e6c0*/  FMUL.FTZ R3, R0, c[0x0][0x2d0] ;  /* 0x0000b40000037a20 */ /* 0x000fe20000410000 */
[----:B------:R-:W-:Y:S01]  /*e6d0*/  STL [R1+0x88], R224 ;  /* 0x000088e001007387 */ /* 0x000fe20000100800 */
[----:B------:R-:W-:Y:S01]  /*e6e0*/  FMUL.FTZ R0, R2, c[0x0][0x2d0] ;  /* 0x0000b40002007a20 */ /* 0x000fe20000410000 */
[----:B------:R-:W-:Y:S01]  /*e6f0*/  ISETP.GT.AND P0, PT, R245, RZ, PT ;  /* 0x000000fff500720c */ /* 0x000fe20003f04270 */
[--C-:B------:R-:W-:Y:S02]  /*e700*/  FFMA.FTZ R2, R96, c[0x0][0x2d0], -R120.reuse ;  /* 0x0000b40060027a23 */ /* 0x100fe40000010878 */
[----:B------:R-:W-:Y:S01]  /*e710*/  MUFU.EX2 R3, R3 ;  /* 0x0000000300037308 */ /* 0x000fe20000000800 */
[----:B------:R-:W-:Y:S02]  /*e720*/  FMUL.FTZ R188, R117, c[0x0][0x2d0] ;  /* 0x0000b40075bc7a20 */ /* 0x000fe40000410000 */
[----:B------:R1:W-:Y:S01]  /*e730*/  STL [R1], R2 ;  /* 0x0000000201007387 */ /* 0x0003e20000100800 */
[----:B------:R-:W-:Y:S02]  /*e740*/  FFMA.FTZ R17, R17, c[0x0][0x2d0], -R120 ;  /* 0x0000b40011117a23 */ /* 0x000fe40000010878 */
[----:B------:R-:W-:Y:S02]  /*e750*/  FFMA.FTZ R8, R8, c[0x0][0x2d0], -R188 ;  /* 0x0000b40008087a23 */ /* 0x000fe400000108bc */
[----:B------:R-:W-:Y:S02]  /*e760*/  FFMA.FTZ R16, R16, c[0x0][0x2d0], -R120 ;  /* 0x0000b40010107a23 */ /* 0x000fe40000010878 */
[----:B------:R2:W-:Y:S01]  /*e770*/  MUFU.EX2 R251, R8 ;  /* 0x0000000800fb7308 */ /* 0x0005e20000000800 */
[----:B------:R-:W-:Y:S02]  /*e780*/  FFMA.FTZ R202, R72, c[0x0][0x2d0], -R188 ;  /* 0x0000b40048ca7a23 */ /* 0x000fe400000108bc */
[--C-:B------:R-:W-:Y:S02]  /*e790*/  FFMA.FTZ R121, R4, c[0x0][0x2d0], -R120.reuse ;  /* 0x0000b40004797a23 */ /* 0x100fe40000010878 */
[----:B------:R-:W-:Y:S02]  /*e7a0*/  FMUL.FTZ R4, R118, c[0x0][0x2d0] ;  /* 0x0000b40076047a20 */ /* 0x000fe40000410000 */
[----:B------:R-:W-:Y:S02]  /*e7b0*/  FFMA.FTZ R5, R5, c[0x0][0x2d0], -R120 ;  /* 0x0000b40005057a23 */ /* 0x000fe40000010878 */
[----:B------:R-:W-:Y:S01]  /*e7c0*/  FFMA.FTZ R199, R77, c[0x0][0x2d0], -R188 ;  /* 0x0000b4004dc77a23 */ /* 0x000fe200000108bc */
[----:B------:R-:W-:Y:S01]  /*e7d0*/  MUFU.EX2 R202, R202 ;  /* 0x000000ca00ca7308 */ /* 0x000fe20000000800 */
[----:B------:R-:W-:Y:S02]  /*e7e0*/  FFMA.FTZ R221, R68, c[0x0][0x2d0], -R120 ;  /* 0x0000b40044dd7a23 */ /* 0x000fe40000010878 */
[----:B------:R-:W-:Y:S02]  /*e7f0*/  FFMA.FTZ R193, R35, c[0x0][0x2d0], -R4 ;  /* 0x0000b40023c17a23 */ /* 0x000fe40000010804 */
[----:B------:R-:W-:Y:S02]  /*e800*/  FFMA.FTZ R223, R69, c[0x0][0x2d0], -R120 ;  /* 0x0000b40045df7a23 */ /* 0x000fe40000010878 */
[--C-:B------:R-:W-:Y:S02]  /*e810*/  FFMA.FTZ R200, R76, c[0x0][0x2d0], -R188.reuse ;  /* 0x0000b4004cc87a23 */ /* 0x100fe400000108bc */
[----:B------:R-:W-:Y:S01]  /*e820*/  FFMA.FTZ R76, R108, c[0x0][0x2d0], -R188 ;  /* 0x0000b4006c4c7a23 */ /* 0x000fe200000108bc */
[----:B-1----:R1:W-:Y:S01]  /*e830*/  MUFU.EX2 R2, R0 ;  /* 0x0000000000027308 */ /* 0x0023e20000000800 */
[--C-:B------:R-:W-:Y:S02]  /*e840*/  FFMA.FTZ R196, R22, c[0x0][0x2d0], -R4.reuse ;  /* 0x0000b40016c47a23 */ /* 0x100fe40000010804 */
[--C-:B------:R-:W-:Y:S02]  /*e850*/  FFMA.FTZ R219, R70, c[0x0][0x2d0], -R4.reuse ;  /* 0x0000b40046db7a23 */ /* 0x100fe40000010804 */
[--C-:B--2---:R-:W-:Y:S02]  /*e860*/  FFMA.FTZ R8, R103, c[0x0][0x2d0], -R4.reuse ;  /* 0x0000b40067087a23 */ /* 0x104fe40000010804 */
[--C-:B------:R-:W-:Y:S02]  /*e870*/  FFMA.FTZ R70, R99, c[0x0][0x2d0], -R4.reuse ;  /* 0x0000b40063467a23 */ /* 0x100fe40000010804 */
[--C-:B------:R-:W-:Y:S01]  /*e880*/  FFMA.FTZ R218, R71, c[0x0][0x2d0], -R4.reuse ;  /* 0x0000b40047da7a23 */ /* 0x100fe20000010804 */
[----:B------:R-:W-:Y:S01]  /*e890*/  MUFU.EX2 R22, R5 ;  /* 0x0000000500167308 */ /* 0x000fe20000000800 */
[----:B------:R-:W-:Y:S01]  /*e8a0*/  MOV R77, R8 ;  /* 0x00000008004d7202 */ /* 0x000fe20000000f00 */
[--C-:B------:R-:W-:Y:S02]  /*e8b0*/  FFMA.FTZ R71, R98, c[0x0][0x2d0], -R4.reuse ;  /* 0x0000b40062477a23 */ /* 0x100fe40000010804 */
[--C-:B------:R-:W-:Y:S02]  /*e8c0*/  FFMA.FTZ R215, R86, c[0x0][0x2d0], -R4.reuse ;  /* 0x0000b40056d77a23 */ /* 0x100fe40000010804 */
[----:B------:R-:W-:Y:S02]  /*e8d0*/  FFMA.FTZ R220, R87, c[0x0][0x2d0], -R4 ;  /* 0x0000b40057dc7a23 */ /* 0x000fe40000010804 */
[----:B------:R-:W-:Y:S02]  /*e8e0*/  FFMA.FTZ R222, R85, c[0x0][0x2d0], -R120 ;  /* 0x0000b40055de7a23 */ /* 0x000fe40000010878 */
[----:B------:R2:W3:Y:S01]  /*e8f0*/  MUFU.EX2 R8, R17 ;  /* 0x0000001100087308 */ /* 0x0004e20000000800 */
[--C-:B------:R-:W-:Y:S02]  /*e900*/  FFMA.FTZ R98, R41, c[0x0][0x2d0], -R188.reuse ;  /* 0x0000b40029627a23 */ /* 0x100fe400000108bc */
[--C-:B------:R-:W-:Y:S02]  /*e910*/  FFMA.FTZ R96, R45, c[0x0][0x2d0], -R188.reuse ;  /* 0x0000b4002d607a23 */ /* 0x100fe400000108bc */
[----:B------:R-:W-:Y:S02]  /*e920*/  FFMA.FTZ R89, R89, c[0x0][0x2d0], -R188 ;  /* 0x0000b40059597a23 */ /* 0x000fe400000108bc */
[----:B-1----:R-:W-:Y:S02]  /*e930*/  FADD.FTZ R0, -R118, R122 ;  /* 0x0000007a76007221 */ /* 0x002fe40000010100 */
[--C-:B------:R-:W-:Y:S01]  /*e940*/  FFMA.FTZ R6, R6, c[0x0][0x2d0], -R4.reuse ;  /* 0x0000b40006067a23 */ /* 0x100fe20000010804 */
[----:B------:R1:W4:Y:S01]  /*e950*/  MUFU.EX2 R5, R16 ;  /* 0x0000001000057308 */ /* 0x0003220000000800 */
[----:B------:R-:W-:Y:S02]  /*e960*/  FMUL.FTZ R0, R0, c[0x0][0x2d0] ;  /* 0x0000b40000007a20 */ /* 0x000fe40000410000 */
[--C-:B------:R-:W-:Y:S02]  /*e970*/  FFMA.FTZ R195, R23, c[0x0][0x2d0], -R4.reuse ;  /* 0x0000b40017c37a23 */ /* 0x100fe40000010804 */
[----:B------:R-:W-:Y:S02]  /*e980*/  FFMA.FTZ R198, R66, c[0x0][0x2d0], -R4 ;  /* 0x0000b40042c67a23 */ /* 0x000fe40000010804 */
[----:B------:R-:W-:Y:S02]  /*e990*/  FFMA.FTZ R66, R88, c[0x0][0x2d0], -R188 ;  /* 0x0000b40058427a23 */ /* 0x000fe400000108bc */
[--C-:B------:R-:W-:Y:S01]  /*e9a0*/  FFMA.FTZ R7, R7, c[0x0][0x2d0], -R4.reuse ;  /* 0x0000b40007077a23 */ /* 0x100fe20000010804 */
[----:B------:R3:W-:Y:S01]  /*e9b0*/  MUFU.EX2 R68, R0 ;  /* 0x0000000000447308 */ /* 0x0007e20000000800 */
[--C-:B------:R-:W-:Y:S02]  /*e9c0*/  FFMA.FTZ R18, R18, c[0x0][0x2d0], -R4.reuse ;  /* 0x0000b40012127a23 */ /* 0x100fe40000010804 */
[--C-:B------:R-:W-:Y:S01]  /*e9d0*/  FFMA.FTZ R19, R19, c[0x0][0x2d0], -R4.reuse ;  /* 0x0000b40013137a23 */ /* 0x100fe20000010804 */
[----:B--2---:R-:W2:Y:S01]  /*e9e0*/  LDL.LU R17, [R1+0x8] ;  /* 0x0000080001117983 */ /* 0x004ea20000300800 */
[--C-:B------:R-:W-:Y:S02]  /*e9f0*/  FFMA.FTZ R194, R34, c[0x0][0x2d0], -R4.reuse ;  /* 0x0000b40022c27a23 */ /* 0x100fe40000010804 */
[--C-:B------:R-:W-:Y:S02]  /*ea00*/  FFMA.FTZ R192, R38, c[0x0][0x2d0], -R4.reuse ;  /* 0x0000b40026c07a23 */ /* 0x100fe40000010804 */
[----:B------:R-:W-:Y:S01]  /*ea10*/  FFMA.FTZ R191, R39, c[0x0][0x2d0], -R4 ;  /* 0x0000b40027bf7a23 */ /* 0x000fe20000010804 */
[----:B------:R4:W-:Y:S01]  /*ea20*/  MUFU.EX2 R69, R121 ;  /* 0x0000007900457308 */ /* 0x0009e20000000800 */
[----:B------:R-:W-:Y:S02]  /*ea30*/  FFMA.FTZ R39, R104, c[0x0][0x2d0], -R188 ;  /* 0x0000b40068277a23 */ /* 0x000fe400000108bc */
[--C-:B------:R-:W-:Y:S01]  /*ea40*/  FFMA.FTZ R190, R50, c[0x0][0x2d0], -R4.reuse ;  /* 0x0000b40032be7a23 */ /* 0x100fe20000010804 */
[----:B-1----:R-:W2:Y:S01]  /*ea50*/  LDL.LU R16, [R1+0xc] ;  /* 0x00000c0001107983 */ /* 0x002ea20000300800 */
[--C-:B------:R-:W-:Y:S02]  /*ea60*/  FFMA.FTZ R189, R51, c[0x0][0x2d0], -R4.reuse ;  /* 0x0000b40033bd7a23 */ /* 0x100fe40000010804 */
[--C-:B------:R-:W-:Y:S01]  /*ea70*/  FFMA.FTZ R51, R102, c[0x0][0x2d0], -R4.reuse ;  /* 0x0000b40066337a23 */ /* 0x100fe20000010804 */
[----:B------:R-:W2:Y:S01]  /*ea80*/  LDL.LU R72, [R1+0x10] ;  /* 0x0000100001487983 */ /* 0x000ea20000300800 */
[--C-:B------:R-:W-:Y:S01]  /*ea90*/  FFMA.FTZ R122, R54, c[0x0][0x2d0], -R4.reuse ;  /* 0x0000b400367a7a23 */ /* 0x100fe20000010804 */
[----:B------:R1:W-:Y:S01]  /*eaa0*/  MUFU.EX2 R23, R6 ;  /* 0x0000000600177308 */ /* 0x0003e20000000800 */
[--C-:B------:R-:W-:Y:S02]  /*eab0*/  FFMA.FTZ R197, R67, c[0x0][0x2d0], -R4.reuse ;  /* 0x0000b40043c57a23 */ /* 0x100fe40000010804 */
[--C-:B------:R-:W-:Y:S02]  /*eac0*/  FFMA.FTZ R217, R82, c[0x0][0x2d0], -R4.reuse ;  /* 0x0000b40052d97a23 */ /* 0x100fe40000010804 */
[----:B---3--:R-:W-:Y:S02]  /*ead0*/  FMUL.FTZ R0, R116, c[0x0][0x2d0] ;  /* 0x0000b40074007a20 */ /* 0x008fe40000410000 */
[----:B------:R-:W-:Y:S02]  /*eae0*/  FFMA.FTZ R216, R83, c[0x0][0x2d0], -R4 ;  /* 0x0000b40053d87a23 */ /* 0x000fe40000010804 */
[--C-:B------:R-:W-:Y:S01]  /*eaf0*/  FFMA.FTZ R35, R111, c[0x0][0x2d0], -R0.reuse ;  /* 0x0000b4006f237a23 */ /* 0x100fe20000010800 */
[----:B------:R-:W3:Y:S01]  /*eb00*/  MUFU.EX2 R7, R7 ;  /* 0x0000000700077308 */ /* 0x000ee20000000800 */
[----:B------:R-:W2:Y:S01]  /*eb10*/  LDL.LU R111, [R1+0x14] ;  /* 0x00001400016f7983 */ /* 0x000ea20000300800 */
[----:B------:R-:W-:Y:S02]  /*eb20*/  FFMA.FTZ R88, R26, c[0x0][0x2d0], -R0 ;  /* 0x0000b4001a587a23 */ /* 0x000fe40000010800 */
[--C-:B------:R-:W-:Y:S02]  /*eb30*/  FFMA.FTZ R83, R115, c[0x0][0x2d0], -R4.reuse ;  /* 0x0000b40073537a23 */ /* 0x100fe40000010804 */
[--C-:B----4-:R-:W-:Y:S02]  /*eb40*/  FFMA.FTZ R121, R55, c[0x0][0x2d0], -R4.reuse ;  /* 0x0000b40037797a23 */ /* 0x110fe40000010804 */
[----:B------:R-:W-:Y:S02]  /*eb50*/  FFMA.FTZ R55, R114, c[0x0][0x2d0], -R4 ;  /* 0x0000b40072377a23 */ /* 0x000fe40000010804 */
[----:B------:R-:W-:Y:S01]  /*eb60*/  MUFU.EX2 R82, R18 ;  /* 0x0000001200527308 */ /* 0x000fe20000000800 */
[--C-:B------:R-:W-:Y:S02]  /*eb70*/  FFMA.FTZ R9, R9, c[0x0][0x2d0], -R188.reuse ;  /* 0x0000b40009097a23 */ /* 0x100fe400000108bc */
[----:B------:R-:W-:Y:S02]  /*eb80*/  FFMA.FTZ R4, R12, c[0x0][0x2d0], -R188 ;  /* 0x0000b4000c047a23 */ /* 0x000fe400000108bc */
[--C-:B------:R-:W-:Y:S01]  /*eb90*/  FFMA.FTZ R87, R27, c[0x0][0x2d0], -R0.reuse ;  /* 0x0000b4001b577a23 */ /* 0x100fe20000010800 */
[----:B------:R-:W-:Y:S01]  /*eba0*/  MOV R27, R76 ;  /* 0x0000004c001b7202 */ /* 0x000fe20000000f00 */
[--C-:B------:R-:W-:Y:S02]  /*ebb0*/  FFMA.FTZ R227, R78, c[0x0][0x2d0], -R0.reuse ;  /* 0x0000b4004ee37a23 */ /* 0x100fe40000010800 */
[--C-:B------:R-:W-:Y:S01]  /*ebc0*/  FFMA.FTZ R252, R59, c[0x0][0x2d0], -R0.reuse ;  /* 0x0000b4003bfc7a23 */ /* 0x100fe20000010800 */
[----:B------:R-:W-:Y:S01]  /*ebd0*/  MUFU.EX2 R196, R196 ;  /* 0x000000c400c47308 */ /* 0x000fe20000000800 */
[----:B------:R-:W-:Y:S02]  /*ebe0*/  FFMA.FTZ R59, R79, c[0x0][0x2d0], -R0 ;  /* 0x0000b4004f3b7a23 */ /* 0x000fe40000010800 */
[----:B------:R-:W-:Y:S02]  /*ebf0*/  FFMA.FTZ R203, R53, c[0x0][0x2d0], -R120 ;  /* 0x0000b40035cb7a23 */ /* 0x000fe40000010878 */
[----:B------:R-:W-:Y:S02]  /*ec00*/  FFMA.FTZ R85, R31, c[0x0][0x2d0], -R0 ;  /* 0x0000b4001f557a23 */ /* 0x000fe40000010800 */
[----:B------:R-:W-:Y:S02]  /*ec10*/  FFMA.FTZ R248, R80, c[0x0][0x2d0], -R120 ;  /* 0x0000b40050f87a23 */ /* 0x000fe40000010878 */
[----:B------:R-:W-:Y:S01]  /*ec20*/  FFMA.FTZ R31, R94, c[0x0][0x2d0], -R0 ;  /* 0x0000b4005e1f7a23 */ /* 0x000fe20000010800 */
[----:B------:R4:W-:Y:S01]  /*ec30*/  MUFU.EX2 R80, R19 ;  /* 0x0000001300507308 */ /* 0x0009e20000000800 */
[----:B------:R-:W-:Y:S02]  /*ec40*/  FFMA.FTZ R247, R81, c[0x0][0x2d0], -R120 ;  /* 0x0000b40051f77a23 */ /* 0x000fe40000010878 */
[----:B------:R-:W-:Y:S02]  /*ec50*/  FFMA.FTZ R81, R92, c[0x0][0x2d0], -R188 ;  /* 0x0000b4005c517a23 */ /* 0x000fe400000108bc */
[--C-:B------:R-:W-:Y:S02]  /*ec60*/  FFMA.FTZ R86, R30, c[0x0][0x2d0], -R0.reuse ;  /* 0x0000b4001e567a23 */ /* 0x100fe40000010800 */
[----:B------:R-:W-:Y:S02]  /*ec70*/  FFMA.FTZ R224, R74, c[0x0][0x2d0], -R0 ;  /* 0x0000b4004ae07a23 */ /* 0x000fe40000010800 */
[----:B-1----:R-:W-:Y:S01]  /*ec80*/  FFMA.FTZ R6, R13, c[0x0][0x2d0], -R188 ;  /* 0x0000b4000d067a23 */ /* 0x002fe200000108bc */
[----:B------:R1:W-:Y:S01]  /*ec90*/  MUFU.EX2 R92, R9 ;  /* 0x00000009005c7308 */ /* 0x0003e20000000800 */
[----:B------:R-:W-:Y:S02]  /*eca0*/  FFMA.FTZ R34, R107, c[0x0][0x2d0], -R0 ;  /* 0x0000b4006b227a23 */ /* 0x000fe40000010800 */
[--C-:B------:R-:W-:Y:S02]  /*ecb0*/  FFMA.FTZ R115, R61, c[0x0][0x2d0], -R188.reuse ;  /* 0x0000b4003d737a23 */ /* 0x100fe400000108bc */
[----:B------:R-:W-:Y:S02]  /*ecc0*/  FFMA.FTZ R67, R105, c[0x0][0x2d0], -R188 ;  /* 0x0000b40069437a23 */ /* 0x000fe400000108bc */
[--C-:B------:R-:W-:Y:S02]  /*ecd0*/  FFMA.FTZ R11, R11, c[0x0][0x2d0], -R0.reuse ;  /* 0x0000b4000b0b7a23 */ /* 0x100fe40000010800 */
[--C-:B------:R-:W-:Y:S01]  /*ece0*/  FFMA.FTZ R105, R43, c[0x0][0x2d0], -R0.reuse ;  /* 0x0000b4002b697a23 */ /* 0x100fe20000010800 */
[----:B------:R-:W-:Y:S01]  /*ecf0*/  MUFU.EX2 R94, R4 ;  /* 0x00000004005e7308 */ /* 0x000fe20000000800 */
[--C-:B------:R-:W-:Y:S02]  /*ed00*/  FFMA.FTZ R54, R90, c[0x0][0x2d0], -R0.reuse ;  /* 0x0000b4005a367a23 */ /* 0x100fe40000010800 */
[--C-:B------:R-:W-:Y:S02]  /*ed10*/  FFMA.FTZ R38, R91, c[0x0][0x2d0], -R0.reuse ;  /* 0x0000b4005b267a23 */ /* 0x100fe40000010800 */
[----:B------:R-:W-:Y:S02]  /*ed20*/  FFMA.FTZ R95, R95, c[0x0][0x2d0], -R0 ;  /* 0x0000b4005f5f7a23 */ /* 0x000fe40000010800 */
        /* <DEDUP_REMOVED lines=26> */
[----:B------:R-:W-:Y:S01]  /*eed0*/  FFMA.FTZ R110, R110, c[0x0][0x2d0], -R0 ;  /* 0x0000b4006e6e7a23 */ /* 0x000fe20000010800 */
[----:B------:R-:W-:Y:S01]  /*eee0*/  MUFU.EX2 R106, R15 ;  /* 0x0000000f006a7308 */ /* 0x000fe20000000800 */
[--C-:B------:R-:W-:Y:S02]  /*eef0*/  FFMA.FTZ R213, R20, c[0x0][0x2d0], -R120.reuse ;  /* 0x0000b40014d57a23 */ /* 0x100fe40000010878 */
[----:B------:R-:W-:Y:S02]  /*ef00*/  FFMA.FTZ R20, R101, c[0x0][0x2d0], -R120 ;  /* 0x0000b40065147a23 */ /* 0x000fe40000010878 */
[----:B------:R-:W-:Y:S02]  /*ef10*/  FFMA.FTZ R101, R28, c[0x0][0x2d0], -R188 ;  /* 0x0000b4001c657a23 */ /* 0x000fe400000108bc */
[--C-:B------:R-:W-:Y:S01]  /*ef20*/  FFMA.FTZ R212, R21, c[0x0][0x2d0], -R120.reuse ;  /* 0x0000b40015d47a23 */ /* 0x100fe20000010878 */
[----:B------:R-:W-:Y:S01]  /*ef30*/  MOV R50, R20 ;  /* 0x0000001400327202 */ /* 0x000fe20000000f00 */
[----:B------:R-:W-:Y:S01]  /*ef40*/  FFMA.FTZ R21, R97, c[0x0][0x2d0], -R120 ;  /* 0x0000b40061157a23 */ /* 0x000fe20000010878 */
[----:B------:R-:W-:Y:S01]  /*ef50*/  MUFU.EX2 R213, R213 ;  /* 0x000000d500d57308 */ /* 0x000fe20000000800 */
[----:B------:R-:W-:Y:S02]  /*ef60*/  FFMA.FTZ R97, R44, c[0x0][0x2d0], -R188 ;  /* 0x0000b4002c617a23 */ /* 0x000fe400000108bc */
[--C-:B------:R-:W-:Y:S02]  /*ef70*/  FFMA.FTZ R211, R64, c[0x0][0x2d0], -R120.reuse ;  /* 0x0000b40040d37a23 */ /* 0x100fe40000010878 */
[----:B------:R-:W-:Y:S02]  /*ef80*/  FFMA.FTZ R64, R112, c[0x0][0x2d0], -R120 ;  /* 0x0000b40070407a23 */ /* 0x000fe40000010878 */
[----:B------:R-:W-:Y:S02]  /*ef90*/  FFMA.FTZ R112, R57, c[0x0][0x2d0], -R188 ;  /* 0x0000b40039707a23 */ /* 0x000fe400000108bc */
[--C-:B------:R-:W-:Y:S01]  /*efa0*/  FFMA.FTZ R214, R65, c[0x0][0x2d0], -R120.reuse ;  /* 0x0000b40041d67a23 */ /* 0x100fe20000010878 */
[----:B------:R-:W-:Y:S01]  /*efb0*/  MUFU.EX2 R212, R212 ;  /* 0x000000d400d47308 */ /* 0x000fe20000000800 */
[--C-:B------:R-:W-:Y:S01]  /*efc0*/  FFMA.FTZ R65, R100, c[0x0][0x2d0], -R120.reuse ;  /* 0x0000b40064417a23 */ /* 0x100fe20000010878 */
[----:B----4-:R-:W-:Y:S01]  /*efd0*/  MOV R19, R64 ;  /* 0x0000004000137202 */ /* 0x010fe20000000f00 */
[----:B------:R-:W-:Y:S02]  /*efe0*/  FFMA.FTZ R120, R113, c[0x0][0x2d0], -R120 ;  /* 0x0000b40071787a23 */ /* 0x000fe40000010878 */
[--C-:B------:R-:W-:Y:S02]  /*eff0*/  FFMA.FTZ R100, R29, c[0x0][0x2d0], -R188.reuse ;  /* 0x0000b4001d647a23 */ /* 0x100fe400000108bc */
[--C-:B------:R-:W-:Y:S02]  /*f000*/  FFMA.FTZ R113, R56, c[0x0][0x2d0], -R188.reuse ;  /* 0x0000b40038717a23 */ /* 0x100fe400000108bc */
[--C-:B------:R-:W-:Y:S01]  /*f010*/  FFMA.FTZ R201, R73, c[0x0][0x2d0], -R188.reuse ;  /* 0x0000b40049c97a23 */ /* 0x100fe200000108bc */
[----:B------:R-:W-:Y:S01]  /*f020*/  MUFU.EX2 R209, R209 ;  /* 0x000000d100d17308 */ /* 0x000fe20000000800 */
[----:B------:R-:W-:Y:S01]  /*f030*/  FFMA.FTZ R188, R109, c[0x0][0x2d0], -R188 ;  /* 0x0000b4006dbc7a23 */ /* 0x000fe200000108bc */
[----:B------:R-:W-:Y:S01]  /*f040*/  MOV R73, R21 ;  /* 0x0000001500497202 */ /* 0x000fe20000000f00 */
[--C-:B------:R-:W-:Y:S01]  /*f050*/  FFMA.FTZ R108, R46, c[0x0][0x2d0], -R0.reuse ;  /* 0x0000b4002e6c7a23 */ /* 0x100fe20000010800 */
[----:B------:R-:W-:Y:S01]  /*f060*/  MOV R46, R93 ;  /* 0x0000005d002e7202 */ /* 0x000fe20000000f00 */
[--C-:B------:R-:W-:Y:S01]  /*f070*/  FFMA.FTZ R109, R47, c[0x0][0x2d0], -R0.reuse ;  /* 0x0000b4002f6d7a23 */ /* 0x100fe20000010800 */
[----:B------:R-:W-:Y:S01]  /*f080*/  MOV R47, R81 ;  /* 0x00000051002f7202 */ /* 0x000fe20000000f00 */
[----:B------:R-:W-:Y:S01]  /*f090*/  FFMA.FTZ R249, R58, c[0x0][0x2d0], -R0 ;  /* 0x0000b4003af97a23 */ /* 0x000fe20000010800 */
[----:B------:R-:W-:Y:S01]  /*f0a0*/  MOV R18, R73 ;  /* 0x0000004900127202 */ /* 0x000fe20000000f00 */
[----:B------:R-:W-:Y:S01]  /*f0b0*/  FADD.FTZ R0, -R116, R123 ;  /* 0x0000007b74007221 */ /* 0x000fe20000010100 */
[----:B------:R-:W-:Y:S01]  /*f0c0*/  MUFU.EX2 R81, R10 ;  /* 0x0000000a00517308 */ /* 0x000fe20000000800 */
[----:B------:R-:W-:Y:S02]  /*f0d0*/  MOV R58, R65 ;  /* 0x00000041003a7202 */ /* 0x000fe40000000f00 */
[----:B------:R-:W-:Y:S07]  /*f0e0*/  FMUL.FTZ R0, R0, c[0x0][0x2d0] ;  /* 0x0000b40000007a20 */ /* 0x000fee0000410000 */
[----:B------:R-:W-:Y:S10]  /*f0f0*/  MUFU.EX2 R0, R0 ;  /* 0x0000000000007308 */ /* 0x000ff40000000800 */
[----:B------:R-:W4:Y:S10]  /*f100*/  MUFU.EX2 R93, R14 ;  /* 0x0000000e005d7308 */ /* 0x000f340000000800 */
[----:B------:R-:W1:Y:S10]  /*f110*/  MUFU.EX2 R103, R103 ;  /* 0x0000006700677308 */ /* 0x000e740000000800 */
[----:B------:R-:W1:Y:S10]  /*f120*/  MUFU.EX2 R102, R102 ;  /* 0x0000006600667308 */ /* 0x000e740000000800 */
[----:B------:R-:W-:Y:S10]  /*f130*/  MUFU.EX2 R104, R104 ;  /* 0x0000006800687308 */ /* 0x000ff40000000800 */
[----:B------:R-:W-:Y:S10]  /*f140*/  MUFU.EX2 R120, R120 ;  /* 0x0000007800787308 */ /* 0x000ff40000000800 */
[----:B------:R-:W-:Y:S10]  /*f150*/  MUFU.EX2 R188, R188 ;  /* 0x000000bc00bc7308 */ /* 0x000ff40000000800 */
[----:B------:R-:W-:Y:S10]  /*f160*/  MUFU.EX2 R194, R194 ;  /* 0x000000c200c27308 */ /* 0x000ff40000000800 */
[----:B------:R-:W-:Y:S10]  /*f170*/  MUFU.EX2 R193, R193 ;  /* 0x000000c100c17308 */ /* 0x000ff40000000800 */
[----:B------:R-:W1:Y:S10]  /*f180*/  MUFU.EX2 R101, R101 ;  /* 0x0000006500657308 */ /* 0x000e740000000800 */
[----:B------:R-:W1:Y:S10]  /*f190*/  MUFU.EX2 R123, R100 ;  /* 0x00000064007b7308 */ /* 0x000e740000000800 */
        /* <DEDUP_REMOVED lines=32> */
[----:B------:R-:W-:Y:S01]  /*f3a0*/  MOV R26, R8 ;  /* 0x00000008001a7202 */ /* 0x000fe20000000f00 */
[----:B------:R-:W-:Y:S01]  /*f3b0*/  FMUL.FTZ R53, R2, R157 ;  /* 0x0000009d02357220 */ /* 0x000fe20000410000 */
[----:B------:R-:W-:Y:S01]  /*f3c0*/  MOV R74, R5 ;  /* 0x00000005004a7202 */ /* 0x000fe20000000f00 */
[C---:B------:R-:W-:Y:S01]  /*f3d0*/  FMUL.FTZ R8, R3.reuse, R152 ;  /* 0x0000009803087220 */ /* 0x040fe20000410000 */
[----:B------:R-:W-:Y:S01]  /*f3e0*/  MOV R157, R26 ;  /* 0x0000001a009d7202 */ /* 0x000fe20000000f00 */
[C---:B-1----:R-:W-:Y:S01]  /*f3f0*/  FMUL.FTZ R9, R3.reuse, R153 ;  /* 0x0000009903097220 */ /* 0x042fe20000410000 */
[----:B------:R-:W-:Y:S01]  /*f400*/  MOV R26, R77 ;  /* 0x0000004d001a7202 */ /* 0x000fe20000000f00 */
[C---:B------:R-:W-:Y:S01]  /*f410*/  FMUL.FTZ R12, R3.reuse, R160 ;  /* 0x000000a0030c7220 */ /* 0x040fe20000410000 */
[----:B------:R-:W1:Y:S01]  /*f420*/  LDSM.16.MT88.4 R76, [R225] ;  /* 0x00000000e14c783b */ /* 0x000e620000004200 */
[----:B------:R-:W-:Y:S01]  /*f430*/  FMUL.FTZ R13, R3, R161 ;  /* 0x000000a1030d7220 */ /* 0x000fe20000410000 */
[----:B---3--:R-:W-:Y:S01]  /*f440*/  F2FP.BF16.PACK_AB R73, R7, R23 ;  /* 0x000000170749723e */ /* 0x008fe200000010ff */
        /* <DEDUP_REMOVED lines=9> */
[----:B----4-:R-:W-:Y:S01]  /*f4e0*/  F2FP.BF16.PACK_AB R83, R106, R93 ;  /* 0x0000005d6a53723e */ /* 0x010fe200000010ff */
[C---:B------:R-:W-:Y:S01]  /*f4f0*/  FMUL.FTZ R41, R3.reuse, R137 ;  /* 0x0000008903297220 */ /* 0x040fe20000410000 */
[----:B------:R-:W-:Y:S01]  /*f500*/  MOV R160, R34 ;  /* 0x0000002200a07202 */ /* 0x000fe20000000f00 */
[C---:B------:R-:W-:Y:S01]  /*f510*/  FMUL.FTZ R44, R3.reuse, R140 ;  /* 0x0000008c032c7220 */ /* 0x040fe20000410000 */
[----:B------:R-:W-:Y:S01]  /*f520*/  MOV R145, R67 ;  /* 0x0000004300917202 */ /* 0x000fe20000000f00 */
[C---:B------:R-:W-:Y:S01]  /*f530*/  FMUL.FTZ R45, R3.reuse, R141 ;  /* 0x0000008d032d7220 */ /* 0x040fe20000410000 */
[----:B------:R-:W-:Y:S01]  /*f540*/  MOV R141, R31 ;  /* 0x0000001f008d7202 */ /* 0x000fe20000000f00 */
[C---:B--2---:R-:W-:Y:S01]  /*f550*/  FFMA.FTZ R84, R3.reuse, R17, R251 ;  /* 0x0000001103547223 */ /* 0x044fe200000100fb */
        /* <DEDUP_REMOVED lines=10> */
[----:B------:R2:W3:Y:S01]  /*f600*/  MUFU.EX2 R95, R88 ;  /* 0x00000058005f7308 */ /* 0x0004e20000000800 */
        /* <DEDUP_REMOVED lines=28> */
[----:B------:R-:W-:Y:S01]  /*f7d0*/  FMUL.FTZ R65, R2, R129 ;  /* 0x0000008102417220 */ /* 0x000fe20000410000 */
[----:B------:R-:W-:Y:S01]  /*f7e0*/  MOV R153, R110 ;  /* 0x0000006e00997202 */ /* 0x000fe20000000f00 */
[----:B------:R-:W-:Y:S01]  /*f7f0*/  FFMA.FTZ R2, R68, R72, R23 ;  /* 0x0000004844027223 */ /* 0x000fe20000010017 */
[----:B------:R-:W-:Y:S01]  /*f800*/  F2FP.BF16.PACK_AB R72, R22, R69 ;  /* 0x000000451648723e */ /* 0x000fe200000010ff */
[C---:B------:R-:W-:Y:S01]  /*f810*/  FMUL.FTZ R6, R68.reuse, R186 ;  /* 0x000000ba44067220 */ /* 0x040fe20000410000 */
[----:B------:R-:W-:Y:S01]  /*f820*/  MOV R186, R82 ;  /* 0x0000005200ba7202 */ /* 0x000fe20000000f00 */
[----:B------:R-:W-:Y:S01]  /*f830*/  FADD.FTZ R89, R7, R2 ;  /* 0x0000000207597221 */ /* 0x000fe20000010000 */
[----:B------:R-:W-:Y:S01]  /*f840*/  MOV R2, R74 ;  /* 0x0000004a00027202 */ /* 0x000fe20000000f00 */
[----:B------:R-:W-:Y:S01]  /*f850*/  FMUL.FTZ R7, R68, R187 ;  /* 0x000000bb44077220 */ /* 0x000fe20000410000 */
[----:B------:R-:W-:Y:S01]  /*f860*/  MOV R187, R80 ;  /* 0x0000005000bb7202 */ /* 0x000fe20000000f00 */
[----:B------:R-:W-:Y:S01]  /*f870*/  FADD.FTZ R90, R22, R3 ;  /* 0x00000003165a7221 */ /* 0x000fe20000010000 */
[----:B------:R-:W-:Y:S01]  /*f880*/  F2FP.BF16.PACK_AB R74, R157, R2 ;  /* 0x000000029d4a723e */ /* 0x000fe200000010ff */
[----:B------:R-:W-:Y:S01]  /*f890*/  FMUL.FTZ R10, R0, R154 ;  /* 0x0000009a000a7220 */ /* 0x000fe20000410000 */
[----:B------:R-:W-:Y:S01]  /*f8a0*/  F2FP.BF16.PACK_AB R75, R187, R186 ;  /* 0x000000babb4b723e */ /* 0x000fe200000010ff */
[----:B------:R-:W-:Y:S01]  /*f8b0*/  FMUL.FTZ R18, R68, R178 ;  /* 0x000000b244127220 */ /* 0x000fe20000410000 */
[----:B------:R-:W-:Y:S01]  /*f8c0*/  F2FP.BF16.PACK_AB R80, R92, R251 ;  /* 0x000000fb5c50723e */ /* 0x000fe200000010ff */
[C---:B------:R-:W-:Y:S01]  /*f8d0*/  FMUL.FTZ R19, R68.reuse, R179 ;  /* 0x000000b344137220 */ /* 0x040fe20000410000 */
[----:B------:R-:W-:Y:S01]  /*f8e0*/  F2FP.BF16.PACK_AB R82, R107, R94 ;  /* 0x0000005e6b52723e */ /* 0x000fe200000010ff */
[----:B------:R-:W-:Y:S01]  /*f8f0*/  FMUL.FTZ R22, R68, R182 ;  /* 0x000000b644167220 */ /* 0x000fe20000410000 */
[----:B------:R-:W-:Y:S01]  /*f900*/  MOV R110, R59 ;  /* 0x0000003b006e7202 */ /* 0x000fe20000000f00 */
[-C--:B-1----:R-:W-:Y:S01]  /*f910*/  HMMA.16816.F32.BF16 R4, R72, R76.reuse, R4 ;  /* 0x0000004c4804723c */ /* 0x082fe20000041804 */
[----:B------:R-:W-:Y:S04]  /*f920*/  MUFU.EX2 R129, R96 ;  /* 0x0000006000817308 */ /* 0x000fe80000000800 */
[C---:B------:R-:W-:Y:S01]  /*f930*/  FMUL.FTZ R11, R0.reuse, R155 ;  /* 0x0000009b000b7220 */ /* 0x040fe20000410000 */
[----:B------:R-:W-:Y:S01]  /*f940*/  MOV R136, R58 ;  /* 0x0000003a00887202 */ /* 0x000fe20000000f00 */
[----:B------:R-:W-:Y:S01]  /*f950*/  FFMA.FTZ R3, R0, R111, R81 ;  /* 0x0000006f00037223 */ /* 0x000fe20000010051 */
[C---:B------:R-:W-:Y:S01]  /*f960*/  F2FP.BF16.PACK_AB R81, R91.reuse, R81 ;  /* 0x000000515b51723e */ /* 0x040fe200000010ff */
[C---:B------:R-:W-:Y:S02]  /*f970*/  FMUL.FTZ R23, R68.reuse, R183 ;  /* 0x000000b744177220 */ /* 0x040fe40000410000 */
[----:B------:R-:W1:Y:S01]  /*f980*/  MUFU.EX2 R96, R87 ;  /* 0x0000005700607308 */ /* 0x000e620000000800 */
[C---:B------:R-:W-:Y:S01]  /*f990*/  FMUL.FTZ R34, R68.reuse, R170 ;  /* 0x000000aa44227220 */ /* 0x040fe20000410000 */
[----:B------:R-:W-:Y:S01]  /*f9a0*/  MOV R111, R50 ;  /* 0x00000032006f7202 */ /* 0x000fe20000000f00 */
[----:B------:R-:W-:Y:S01]  /*f9b0*/  FMUL.FTZ R35, R68, R171 ;  /* 0x000000ab44237220 */ /* 0x000fe20000410000 */
[C---:B------:R-:W-:Y:S04]  /*f9c0*/  HMMA.16816.F32.BF16 R8, R80.reuse, R76, R8 ;  /* 0x0000004c5008723c */ /* 0x040fe80000041808 */
[C---:B------:R-:W-:Y:S01]  /*f9d0*/  FMUL.FTZ R14, R0.reuse, R162 ;  /* 0x000000a2000e7220 */ /* 0x040fe20000410000 */
[----:B------:R-:W-:Y:S01]  /*f9e0*/  MOV R156, R62 ;  /* 0x0000003e009c7202 */ /* 0x000fe20000000f00 */
[----:B------:R-:W-:Y:S01]  /*f9f0*/  FMUL.FTZ R15, R0, R163 ;  /* 0x000000a3000f7220 */ /* 0x000fe20000410000 */
[----:B------:R-:W-:Y:S01]  /*fa00*/  MUFU.EX2 R137, R112 ;  /* 0x0000007000897308 */ /* 0x000fe20000000800 */
[C---:B------:R-:W-:Y:S01]  /*fa10*/  FMUL.FTZ R38, R68.reuse, R174 ;  /* 0x000000ae44267220 */ /* 0x040fe20000410000 */
[----:B------:R-:W-:Y:S03]  /*fa20*/  MOV R251, R157 ;  /* 0x0000009d00fb7202 */ /* 0x000fe60000000f00 */
[C---:B------:R-:W-:Y:S01]  /*fa30*/  FMUL.FTZ R39, R68.reuse, R175 ;  /* 0x000000af44277220 */ /* 0x040fe20000410000 */
[-C--:B------:R-:W-:Y:S03]  /*fa40*/  HMMA.16816.F32.BF16 R12, R80, R78.reuse, R12 ;  /* 0x0000004e500c723c */ /* 0x080fe6000004180c */
[C---:B------:R-:W-:Y:S01]  /*fa50*/  FMUL.FTZ R50, R68.reuse, R166 ;  /* 0x000000a644327220 */ /* 0x040fe20000410000 */
[----:B------:R-:W-:Y:S01]  /*fa60*/  MOV R157, R165 ;  /* 0x000000a5009d7202 */ /* 0x000fe20000000f00 */
[C---:B------:R-:W-:Y:S01]  /*fa70*/  FMUL.FTZ R51, R68.reuse, R167 ;  /* 0x000000a744337220 */ /* 0x040fe20000410000 */
[----:B------:R-:W-:Y:S01]  /*fa80*/  MOV R165, R172 ;  /* 0x000000ac00a57202 */ /* 0x000fe20000000f00 */
        /* <DEDUP_REMOVED lines=8> */
[----:B------:R-:W-:Y:S01]  /*fb10*/  FMUL.FTZ R67, R68, R131 ;  /* 0x0000008344437220 */ /* 0x000fe20000410000 */
[----:B------:R-:W-:Y:S01]  /*fb20*/  MOV R168, R124 ;  /* 0x0000007c00a87202 */ /* 0x000fe20000000f00 */
[----:B------:R-:W-:Y:S02]  /*fb30*/  LDSM.16.MT88.4 R68, [R228] ;  /* 0x00000000e444783b */ /* 0x000fe40000004200 */
[----:B------:R-:W-:Y:S01]  /*fb40*/  FADD.FTZ R84, R92, R84 ;  /* 0x000000545c547221 */ /* 0x000fe20000010000 */
[----:B------:R-:W-:Y:S01]  /*fb50*/  MOV R124, R227 ;  /* 0x000000e3007c7202 */ /* 0x000fe20000000f00 */
[----:B------:R-:W-:Y:S01]  /*fb60*/  FADD.FTZ R2, R2, R90 ;  /* 0x0000005a02027221 */ /* 0x000fe20000010000 */
[----:B------:R-:W-:Y:S01]  /*fb70*/  MUFU.EX2 R130, R122 ;  /* 0x0000007a00827308 */ /* 0x000fe20000000800 */
[----:B------:R-:W-:Y:S01]  /*fb80*/  FADD.FTZ R94, R94, R84 ;  /* 0x000000545e5e7221 */ /* 0x000fe20000010000 */
[----:B------:R-:W-:Y:S01]  /*fb90*/  MOV R155, R154 ;  /* 0x0000009a009b7202 */ /* 0x000fe20000000f00 */
[----:B------:R1:W5:Y:S01]  /*fba0*/  LDL.LU R227, [R1+0x8c] ;  /* 0x00008c0001e37983 */ /* 0x0003620000300800 */
[----:B------:R-:W-:Y:S02]  /*fbb0*/  FADD.FTZ R3, R91, R3 ;  /* 0x000000035b037221 */ /* 0x000fe40000010000 */
[C---:B------:R-:W-:Y:S02]  /*fbc0*/  FMUL.FTZ R26, R0.reuse, R146 ;  /* 0x00000092001a7220 */ /* 0x040fe40000410000 */
[C---:B------:R-:W-:Y:S02]  /*fbd0*/  FMUL.FTZ R27, R0.reuse, R147 ;  /* 0x00000093001b7220 */ /* 0x040fe40000410000 */
[C---:B------:R-:W-:Y:S01]  /*fbe0*/  FMUL.FTZ R30, R0.reuse, R150 ;  /* 0x00000096001e7220 */ /* 0x040fe20000410000 */
        /* <DEDUP_REMOVED lines=8> */
[C---:B------:R-:W-:Y:S01]  /*fc70*/  FMUL.FTZ R59, R0.reuse, R135 ;  /* 0x00000087003b7220 */ /* 0x040fe20000410000 */
[-C--:B-1----:R-:W-:Y:S03]  /*fc80*/  HMMA.16816.F32.BF16 R20, R72, R76.reuse, R20 ;  /* 0x0000004c4814723c */ /* 0x082fe60000041814 */
[C---:B------:R-:W-:Y:S02]  /*fc90*/  FMUL.FTZ R62, R0.reuse, R126 ;  /* 0x0000007e003e7220 */ /* 0x040fe40000410000 */
[----:B------:R-:W-:Y:S01]  /*fca0*/  FMUL.FTZ R63, R0, R127 ;  /* 0x0000007f003f7220 */ /* 0x000fe20000410000 */
[----:B------:R-:W1:Y:S01]  /*fcb0*/  MUFU.EX2 R126, R97 ;  /* 0x00000061007e7308 */ /* 0x000e620000000800 */
[----:B------:R-:W-:Y:S01]  /*fcc0*/  FADD.FTZ R0, R186, R89 ;  /* 0x00000059ba007221 */ /* 0x000fe20000010000 */
[C---:B------:R-:W-:Y:S01]  /*fcd0*/  HMMA.16816.F32.BF16 R24, R80.reuse, R76, R24 ;  /* 0x0000004c5018723c */ /* 0x040fe20000041818 */
[----:B--2---:R-:W-:Y:S03]  /*fce0*/  LDSM.16.MT88.4 R88, [R226+0x1000] ;  /* 0x00100000e258783b */ /* 0x004fe60000004200 */
[----:B------:R-:W-:Y:S01]  /*fcf0*/  MOV R186, R156 ;  /* 0x0000009c00ba7202 */ /* 0x000fe20000000f00 */
[----:B------:R-:W-:Y:S01]  /*fd00*/  FADD.FTZ R92, R251, R2 ;  /* 0x00000002fb5c7221 */ /* 0x000fe20000010000 */
[----:B------:R-:W-:Y:S01]  /*fd10*/  MOV R156, R164 ;  /* 0x000000a4009c7202 */ /* 0x000fe20000000f00 */
[----:B------:R-:W-:Y:S01]  /*fd20*/  FADD.FTZ R2, R107, R94 ;  /* 0x0000005e6b027221 */ /* 0x000fe20000010000 */
[-C--:B------:R-:W-:Y:S01]  /*fd30*/  HMMA.16816.F32.BF16 R28, R80, R78.reuse, R28 ;  /* 0x0000004e501c723c */ /* 0x080fe2000004181c */
[----:B------:R2:W1:Y:S03]  /*fd40*/  MUFU.EX2 R97, R86 ;  /* 0x0000005600617308 */ /* 0x0004660000000800 */
[----:B------:R-:W-:Y:S01]  /*fd50*/  MOV R164, R169 ;  /* 0x000000a900a47202 */ /* 0x000fe20000000f00 */
[----:B------:R-:W-:Y:S01]  /*fd60*/  FADD.FTZ R2, R103, R2 ;  /* 0x0000000267027221 */ /* 0x000fe20000010000 */
[----:B------:R-:W-:Y:S01]  /*fd70*/  MOV R169, R177 ;  /* 0x000000b100a97202 */ /* 0x000fe20000000f00 */
[----:B------:R-:W-:Y:S01]  /*fd80*/  FADD.FTZ R93, R93, R3 ;  /* 0x000000035d5d7221 */ /* 0x000fe20000010000 */
[C---:B------:R-:W-:Y:S01]  /*fd90*/  HMMA.16816.F32.BF16 R32, R72.reuse, R78, R32 ;  /* 0x0000004e4820723c */ /* 0x040fe20000041820 */
[----:B------:R-:W1:Y:S02]  /*fda0*/  LDSM.16.MT88.4 R76, [R226] ;  /* 0x00000000e24c783b */ /* 0x000e640000004200 */
[----:B------:R-:W-:Y:S01]  /*fdb0*/  MUFU.EX2 R135, R115 ;  /* 0x0000007300877308 */ /* 0x000fe20000000800 */
[----:B------:R-:W-:Y:S01]  /*fdc0*/  MOV R165, R169 ;  /* 0x000000a900a57202 */ /* 0x000fe20000000f00 */
[----:B------:R-:W-:Y:S01]  /*fdd0*/  FADD.FTZ R2, R102, R2 ;  /* 0x0000000266027221 */ /* 0x000fe20000010000 */
[----:B------:R-:W-:Y:S01]  /*fde0*/  MOV R169, R124 ;  /* 0x0000007c00a97202 */ /* 0x000fe20000000f00 */
[----:B------:R-:W-:Y:S01]  /*fdf0*/  FADD.FTZ R3, R187, R0 ;  /* 0x00000000bb037221 */ /* 0x000fe20000010000 */
[----:B------:R-:W-:Y:S01]  /*fe00*/  MOV R177, R136 ;  /* 0x0000008800b17202 */ /* 0x000fe20000000f00 */
[----:B------:R-:W-:Y:S03]  /*fe10*/  FADD.FTZ R2, R101, R2 ;  /* 0x0000000265027221 */ /* 0x000fe60000010000 */
[----:B------:R-:W-:Y:S01]  /*fe20*/  MOV R251, R156 ;  /* 0x0000009c00fb7202 */ /* 0x000fe20000000f00 */
[----:B------:R-:W-:Y:S01]  /*fe30*/  MUFU.EX2 R105, R169 ;  /* 0x000000a900697308 */ /* 0x000fe20000000800 */
[----:B------:R-:W-:Y:S01]  /*fe40*/  MOV R156, R168 ;  /* 0x000000a8009c7202 */ /* 0x000fe20000000f00 */
[----:B------:R-:W-:Y:S01]  /*fe50*/  FADD.FTZ R0, R106, R93 ;  /* 0x0000005d6a007221 */ /* 0x000fe20000010000 */
[----:B------:R-:W-:Y:S01]  /*fe60*/  MOV R168, R110 ;  /* 0x0000006e00a87202 */ /* 0x000fe20000000f00 */
[----:B--2---:R-:W-:Y:S01]  /*fe70*/  LDSM.16.MT88.4 R84, [R226+0x800] ;  /* 0x00080000e254783b */ /* 0x004fe20000004200 */
[----:B------:R-:W-:Y:S01]  /*fe80*/  MOV R187, R157 ;  /* 0x0000009d00bb7202 */ /* 0x000fe20000000f00 */
[----:B------:R-:W-:Y:S01]  /*fe90*/  FADD.FTZ R3, R196, R3 ;  /* 0x00000003c4037221 */ /* 0x000fe20000010000 */
[----:B------:R-:W-:Y:S01]  /*fea0*/  MOV R157, R164 ;  /* 0x000000a4009d7202 */ /* 0x000fe20000000f00 */
[----:B------:R-:W-:Y:S01]  /*feb0*/  FADD.FTZ R2, R123, R2 ;  /* 0x000000027b027221 */ /* 0x000fe20000010000 */
[----:B------:R-:W-:Y:S01]  /*fec0*/  MOV R164, R177 ;  /* 0x000000b100a47202 */ /* 0x000fe20000000f00 */
[----:B------:R-:W-:Y:S01]  /*fed0*/  MUFU.EX2 R115, R165 ;  /* 0x000000a500737308 */ /* 0x000fe20000000800 */
[----:B------:R-:W-:Y:S01]  /*fee0*/  MOV R177, R133 ;  /* 0x0000008500b17202 */ /* 0x000fe20000000f00 */
[----:B------:R-:W-:Y:S01]  /*fef0*/  FADD.FTZ R2, R99, R2 ;  /* 0x0000000263027221 */ /* 0x000fe20000010000 */
[----:B------:R-:W2:Y:S01]  /*ff00*/  LDL.LU R133, [R1] ;  /* 0x0000000001857983 */ /* 0x000ea20000300800 */
[----:B------:R-:W-:Y:S01]  /*ff10*/  MOV R154, R251 ;  /* 0x000000fb009a7202 */ /* 0x000fe20000000f00 */
[----:B------:R-:W-:Y:S01]  /*ff20*/  FADD.FTZ R3, R195, R3 ;  /* 0x00000003c3037221 */ /* 0x000fe20000010000 */
[----:B------:R-:W-:Y:S01]  /*ff30*/  MOV R251, R187 ;  /* 0x000000bb00fb7202 */ /* 0x000fe20000000f00 */
[----:B---3--:R-:W-:Y:S01]  /*ff40*/  FADD.FTZ R0, R95, R0 ;  /* 0x000000005f007221 */ /* 0x008fe20000010000 */
[----:B------:R-:W-:Y:S01]  /*ff50*/  MOV R187, R186 ;  /* 0x000000ba00bb7202 */ /* 0x000fe20000000f00 */
[----:B----4-:R-:W-:Y:S01]  /*ff60*/  FADD.FTZ R2, R125, R2 ;  /* 0x000000027d027221 */ /* 0x010fe20000010000 */
[----:B------:R3:W-:Y:S01]  /*ff70*/  MUFU.EX2 R112, R164 ;  /* 0x000000a400707308 */ /* 0x0007e20000000800 */
[----:B------:R-:W-:Y:S01]  /*ff80*/  MOV R186, R173 ;  /* 0x000000ad00ba7202 */ /* 0x000fe20000000f00 */
[----:B------:R-:W-:Y:S01]  /*ff90*/  FADD.FTZ R0, R96, R0 ;  /* 0x0000000060007221 */ /* 0x000fe20000010000 */
[----:B------:R-:W-:Y:S01]  /*ffa0*/  MOV R173, R224 ;  /* 0x000000e000ad7202 */ /* 0x000fe20000000f00 */
[----:B-1----:R-:W-:Y:S01]  /*ffb0*/  FADD.FTZ R94, R126, R2 ;  /* 0x000000027e5e7221 */ /* 0x002fe20000010000 */
[----:B------:R1:W5:Y:S01]  /*ffc0*/  LDL.LU R224, [R1+0x88] ;  /* 0x0000880001e07983 */ /* 0x0003620000300800 */
[----:B------:R-:W-:Y:S01]  /*ffd0*/  FADD.FTZ R0, R97, R0 ;  /* 0x0000000061007221 */ /* 0x000fe20000010000 */
[-C--:B------:R-:W-:Y:S03]  /*ffe0*/  HMMA.16816.F32.BF16 R36, R72, R76.reuse, R36 ;  /* 0x0000004c4824723c */ /* 0x080fe60000041824 */
[----:B------:R-:W-:Y:S01]  /*fff0*/  MUFU.EX2 R113, R187 ;  /* 0x000000bb00717308 */ /* 0x000fe20000000800 */
[----:B------:R-:W-:Y:S02]  /*10000*/  FADD.FTZ R0, R98, R0 ;  /* 0x0000000062007221 */ /* 0x000fe40000010000 */
[----:B------:R-:W-:Y:S02]  /*10010*/  FADD.FTZ R3, R194, R3 ;  /* 0x00000003c2037221 */ /* 0x000fe40000010000 */
[----:B------:R-:W-:Y:S01]  /*10020*/  FADD.FTZ R0, R104, R0 ;  /* 0x0000000068007221 */ /* 0x000fe20000010000 */
[C---:B------:R-:W-:Y:S04]  /*10030*/  HMMA.16816.F32.BF16 R40, R80.reuse, R76, R40 ;  /* 0x0000004c5028723c */ /* 0x040fe80000041828 */
[----:B------:R-:W4:Y:S01]  /*10040*/  MUFU.EX2 R127, R189 ;  /* 0x000000bd007f7308 */ /* 0x000f220000000800 */
[----:B------:R-:W-:Y:S02]  /*10050*/  FADD.FTZ R0, R100, R0 ;  /* 0x0000000064007221 */ /* 0x000fe40000010000 */
[----:B------:R-:W-:Y:S01]  /*10060*/  FADD.FTZ R3, R193, R3 ;  /* 0x00000003c1037221 */ /* 0x000fe20000010000 */
[-C--:B------:R-:W-:Y:S01]  /*10070*/  HMMA.16816.F32.BF16 R44, R80, R78.reuse, R44 ;  /* 0x0000004e502c723c */ /* 0x080fe2000004182c */
[----:B---3--:R-:W-:Y:S03]  /*10080*/  LDSM.16.MT88.4 R164, [R226+0x3000] ;  /* 0x00300000e2a4783b */ /* 0x008fe60000004200 */
[----:B------:R-:W-:Y:S02]  /*10090*/  FADD.FTZ R3, R192, R3 ;  /* 0x00000003c0037221 */ /* 0x000fe40000010000 */
[----:B------:R-:W3:Y:S02]  /*100a0*/  MUFU.EX2 R110, R108 ;  /* 0x0000006c006e7308 */ /* 0x000ee40000000800 */
[C---:B------:R-:W-:Y:S01]  /*100b0*/  HMMA.16816.F32.BF16 R48, R72.reuse, R78, R48 ;  /* 0x0000004e4830723c */ /* 0x040fe20000041830 */
[----:B------:R-:W1:Y:S03]  /*100c0*/  LDSM.16.MT88.4 R76, [R225+0x800] ;  /* 0x00080000e14c783b */ /* 0x000e660000004200 */
[----:B------:R-:W-:Y:S04]  /*100d0*/  FADD.FTZ R3, R191, R3 ;  /* 0x00000003bf037221 */ /* 0x000fe80000010000 */
[-C--:B------:R-:W-:Y:S01]  /*100e0*/  HMMA.16816.F32.BF16 R52, R72, R68.reuse, R52 ;  /* 0x000000444834723c */ /* 0x080fe20000041834 */
[----:B------:R-:W1:Y:S03]  /*100f0*/  MUFU.EX2 R124, R109 ;  /* 0x0000006d007c7308 */ /* 0x000e660000000800 */
[----:B------:R-:W-:Y:S04]  /*10100*/  FADD.FTZ R3, R190, R3 ;  /* 0x00000003be037221 */ /* 0x000fe80000010000 */
[C---:B------:R-:W-:Y:S03]  /*10110*/  HMMA.16816.F32.BF16 R56, R80.reuse, R68, R56 ;  /* 0x000000445038723c */ /* 0x040fe60000041838 */
[----:B------:R-:W-:Y:S01]  /*10120*/  MUFU.EX2 R134, R121 ;  /* 0x0000007900867308 */ /* 0x000fe20000000800 */
[----:B----4-:R-:W-:Y:S02]  /*10130*/  FADD.FTZ R2, R127, R3 ;  /* 0x000000037f027221 */ /* 0x010fe40000010000 */
[----:B---3--:R-:W-:Y:S01]  /*10140*/  FADD.FTZ R93, R110, R0 ;  /* 0x000000006e5d7221 */ /* 0x008fe20000010000 */
[----:B------:R-:W-:Y:S01]  /*10150*/  F2FP.BF16.PACK_AB R68, R212, R213 ;  /* 0x000000d5d444723e */ /* 0x000fe200000010ff */
[-C--:B------:R-:W-:Y:S01]  /*10160*/  HMMA.16816.F32.BF16 R60, R80, R70.reuse, R60 ;  /* 0x00000046503c723c */ /* 0x080fe2000004183c */
[----:B------:R-:W3:Y:S03]  /*10170*/  LDSM.16.MT88.4 R80, [R229+0x800] ;  /* 0x00080000e550783b */ /* 0x000ee60000004200 */
[----:B------:R-:W-:Y:S01]  /*10180*/  F2FP.BF16.PACK_AB R69, R195, R196 ;  /* 0x000000c4c345723e */ /* 0x000fe200000010ff */
[----:B------:R-:W-:Y:S01]  /*10190*/  MUFU.EX2 R136, R114 ;  /* 0x0000007200887308 */ /* 0x000fe20000000800 */
[----:B------:R-:W-:Y:S02]  /*101a0*/  FADD.FTZ R0, R129, R94 ;  /* 0x0000005e81007221 */ /* 0x000fe40000010000 */
[----:B------:R-:W-:Y:S04]  /*101b0*/  HMMA.16816.F32.BF16 R64, R72, R70, R64 ;  /* 0x000000464840723c */ /* 0x000fe80000041840 */
[----:B------:R-:W-:Y:S03]  /*101c0*/  FADD.FTZ R2, R130, R2 ;  /* 0x0000000282027221 */ /* 0x000fe60000010000 */
[----:B------:R-:W-:Y:S01]  /*101d0*/  F2FP.BF16.PACK_AB R70, R209, R210 ;  /* 0x000000d2d146723e */ /* 0x000fe200000010ff */
[----:B------:R-:W-:Y:S01]  /*101e0*/  MUFU.EX2 R114, R186 ;  /* 0x000000ba00727308 */ /* 0x000fe20000000800 */
[----:B------:R-:W-:Y:S03]  /*101f0*/  F2FP.BF16.PACK_AB R71, R193, R194 ;  /* 0x000000c2c147723e */ /* 0x000fe600000010ff */
[----:B------:R-:W-:Y:S02]  /*10200*/  F2FP.BF16.PACK_AB R72, R102, R103 ;  /* 0x000000676648723e */ /* 0x000fe400000010ff */
[----:B------:R-:W-:Y:S02]  /*10210*/  F2FP.BF16.PACK_AB R74, R123, R101 ;  /* 0x000000657b4a723e */ /* 0x000fe400000010ff */
[-C--:B-1----:R-:W-:Y:S02]  /*10220*/  HMMA.16816.F32.BF16 R4, R68, R76.reuse, R4 ;  /* 0x0000004c4404723c */ /* 0x082fe40000041804 */
[----:B------:R1:W-:Y:S03]  /*10230*/  MUFU.EX2 R103, R168 ;  /* 0x000000a800677308 */ /* 0x0003e60000000800 */
[----:B------:R-:W-:Y:S02]  /*10240*/  F2FP.BF16.PACK_AB R73, R96, R95 ;  /* 0x0000005f6049723e */ /* 0x000fe400000010ff */
[----:B------:R-:W-:Y:S02]  /*10250*/  F2FP.BF16.PACK_AB R75, R98, R97 ;  /* 0x00000061624b723e */ /* 0x000fe400000010ff */
[----:B------:R-:W-:Y:S03]  /*10260*/  MOV R123, R116 ;  /* 0x00000074007b7202 */ /* 0x000fe60000000f00 */
[----:B------:R-:W-:Y:S02]  /*10270*/  MUFU.EX2 R102, R176 ;  /* 0x000000b000667308 */ /* 0x000fe40000000800 */
[C---:B------:R-:W-:Y:S08]  /*10280*/  HMMA.16816.F32.BF16 R8, R72.reuse, R76, R8 ;  /* 0x0000004c4808723c */ /* 0x040ff00000041808 */
[-C--:B------:R-:W-:Y:S01]  /*10290*/  HMMA.16816.F32.BF16 R12, R72, R78.reuse, R12 ;  /* 0x0000004e480c723c */ /* 0x080fe2000004180c */
[----:B------:R-:W-:Y:S01]  /*102a0*/  MUFU.EX2 R101, R185 ;  /* 0x000000b900657308 */ /* 0x000fe20000000800 */
[----:B-1----:R-:W-:Y:S06]  /*102b0*/  LDSM.16.MT88.4 R168, [R229+0x3000] ;  /* 0x00300000e5a8783b */ /* 0x002fec0000004200 */
[C---:B------:R-:W-:Y:S03]  /*102c0*/  HMMA.16816.F32.BF16 R16, R68.reuse, R78, R16 ;  /* 0x0000004e4410723c */ /* 0x040fe60000041810 */
[----:B------:R-:W-:Y:S01]  /*102d0*/  MUFU.EX2 R107, R173 ;  /* 0x000000ad006b7308 */ /* 0x000fe20000000800 */
[----:B------:R-:W1:Y:S04]  /*102e0*/  LDSM.16.MT88.4 R76, [R228+0x800] ;  /* 0x00080000e44c783b */ /* 0x000e680000004200 */
[-C--:B---3--:R-:W-:Y:S05]  /*102f0*/  HMMA.16816.F32.BF16 R20, R68, R80.reuse, R20 ;  /* 0x000000504414723c */ /* 0x088fea0000041814 */
        /* <DEDUP_REMOVED lines=11> */
[-C--:B------:R-:W-:Y:S08]  /*103b0*/  HMMA.16816.F32.BF16 R44, R72, R86.reuse, R44 ;  /* 0x00000056482c723c */ /* 0x080ff0000004182c */
[C---:B------:R-:W-:Y:S01]  /*103c0*/  HMMA.16816.F32.BF16 R48, R68.reuse, R86, R48 ;  /* 0x000000564430723c */ /* 0x040fe20000041830 */
[----:B------:R-:W4:Y:S01]  /*103d0*/  LDSM.16.MT88.4 R84, [R229+0x1000] ;  /* 0x00100000e554783b */ /* 0x000f220000004200 */
[----:B------:R-:W3:Y:S06]  /*103e0*/  MUFU.EX2 R106, R180 ;  /* 0x000000b4006a7308 */ /* 0x000eec0000000800 */
[-C--:B-1----:R-:W-:Y:S04]  /*103f0*/  HMMA.16816.F32.BF16 R52, R68, R76.reuse, R52 ;  /* 0x0000004c4434723c */ /* 0x082fe80000041834 */
[----:B------:R-:W-:Y:S04]  /*10400*/  MUFU.EX2 R95, R145 ;  /* 0x00000091005f7308 */ /* 0x000fe80000000800 */
[C---:B------:R-:W-:Y:S06]  /*10410*/  HMMA.16816.F32.BF16 R56, R72.reuse, R76, R56 ;  /* 0x0000004c4838723c */ /* 0x040fec0000041838 */
[----:B------:R-:W-:Y:S02]  /*10420*/  MUFU.EX2 R122, R157 ;  /* 0x0000009d007a7308 */ /* 0x000fe40000000800 */
[-C--:B------:R-:W-:Y:S07]  /*10430*/  HMMA.16816.F32.BF16 R60, R72, R78.reuse, R60 ;  /* 0x0000004e483c723c */ /* 0x080fee000004183c */
[----:B------:R-:W-:Y:S01]  /*10440*/  F2FP.BF16.PACK_AB R74, R129, R126 ;  /* 0x0000007e814a723e */ /* 0x000fe200000010ff */
[----:B------:R-:W-:Y:S01]  /*10450*/  HMMA.16816.F32.BF16 R64, R68, R78, R64 ;  /* 0x0000004e4440723c */ /* 0x000fe20000041840 */
[----:B------:R-:W1:Y:S01]  /*10460*/  LDSM.16.MT88.4 R76, [R228+0x1000] ;  /* 0x00100000e44c783b */ /* 0x000e620000004200 */
[----:B------:R-:W-:Y:S02]  /*10470*/  MUFU.EX2 R121, R156 ;  /* 0x0000009c00797308 */ /* 0x000fe40000000800 */
[----:B------:R-:W-:Y:S01]  /*10480*/  FADD.FTZ R72, R213, R92 ;  /* 0x0000005cd5487221 */ /* 0x000fe20000010000 */
[----:B------:R-:W-:Y:S02]  /*10490*/  F2FP.BF16.PACK_AB R73, R100, R104 ;  /* 0x000000686449723e */ /* 0x000fe400000010ff */
[----:B------:R-:W-:Y:S01]  /*104a0*/  F2FP.BF16.PACK_AB R68, R207, R208 ;  /* 0x000000d0cf44723e */ /* 0x000fe200000010ff */
[----:B------:R-:W-:Y:S01]  /*104b0*/  FADD.FTZ R92, R212, R72 ;  /* 0x00000048d45c7221 */ /* 0x000fe20000010000 */
[----:B------:R-:W-:Y:S03]  /*104c0*/  F2FP.BF16.PACK_AB R69, R191, R192 ;  /* 0x000000c0bf45723e */ /* 0x000fe600000010ff */
[----:B------:R-:W-:Y:S01]  /*104d0*/  F2FP.BF16.PACK_AB R70, R205, R206 ;  /* 0x000000cecd46723e */ /* 0x000fe200000010ff */
[----:B------:R4:W-:Y:S01]  /*104e0*/  MUFU.EX2 R104, R177 ;  /* 0x000000b100687308 */ /* 0x0009e20000000800 */
[----:B------:R-:W-:Y:S02]  /*104f0*/  F2FP.BF16.PACK_AB R71, R127, R190 ;  /* 0x000000be7f47723e */ /* 0x000fe400000010ff */
[----:B------:R-:W-:Y:S02]  /*10500*/  F2FP.BF16.PACK_AB R72, R125, R99 ;  /* 0x000000637d48723e */ /* 0x000fe400000010ff */
[----:B------:R-:W-:Y:S02]  /*10510*/  F2FP.BF16.PACK_AB R75, R124, R110 ;  /* 0x0000006e7c4b723e */ /* 0x000fe400000010ff */
[----:B---3--:R-:W-:Y:S01]  /*10520*/  F2FP.BF16.PACK_AB R129, R106, R109 ;  /* 0x0000006d6a81723e */ /* 0x008fe200000010ff */
[-C--:B------:R-:W-:Y:S02]  /*10530*/  HMMA.16816.F32.BF16 R4, R68, R80.reuse, R4 ;  /* 0x000000504404723c */ /* 0x080fe40000041804 */
[----:B------:R-:W-:Y:S06]  /*10540*/  MUFU.EX2 R99, R184 ;  /* 0x000000b800637308 */ /* 0x000fec0000000800 */
[C---:B------:R-:W-:Y:S04]  /*10550*/  HMMA.16816.F32.BF16 R8, R72.reuse, R80, R8 ;  /* 0x000000504808723c */ /* 0x040fe80000041808 */
[----:B------:R-:W3:Y:S04]  /*10560*/  MUFU.EX2 R100, R149 ;  /* 0x0000009500647308 */ /* 0x000ee80000000800 */
[-C--:B------:R-:W-:Y:S01]  /*10570*/  HMMA.16816.F32.BF16 R12, R72, R82.reuse, R12 ;  /* 0x00000052480c723c */ /* 0x080fe2000004180c */
[----:B----4-:R-:W-:Y:S05]  /*10580*/  LDSM.16.MT88.4 R176, [R225+0x3000] ;  /* 0x00300000e1b0783b */ /* 0x010fea0000004200 */
[----:B------:R-:W-:Y:S02]  /*10590*/  MUFU.EX2 R98, R141 ;  /* 0x0000008d00627308 */ /* 0x000fe40000000800 */
[C---:B------:R-:W-:Y:S01]  /*105a0*/  HMMA.16816.F32.BF16 R16, R68.reuse, R82, R16 ;  /* 0x000000524410723c */ /* 0x040fe20000041810 */
[----:B------:R-:W4:Y:S07]  /*105b0*/  LDSM.16.MT88.4 R80, [R225+0x1800] ;  /* 0x00180000e150783b */ /* 0x000f2e0000004200 */
[-C--:B------:R-:W-:Y:S01]  /*105c0*/  HMMA.16816.F32.BF16 R20, R68, R84.reuse, R20 ;  /* 0x000000544414723c */ /* 0x080fe20000041814 */
[----:B------:R-:W-:Y:S03]  /*105d0*/  MUFU.EX2 R97, R140 ;  /* 0x0000008c00617308 */ /* 0x000fe60000000800 */
[----:B---3--:R-:W-:Y:S04]  /*105e0*/  F2FP.BF16.PACK_AB R131, R100, R102 ;  /* 0x000000666483723e */ /* 0x008fe800000010ff */
[C---:B------:R-:W-:Y:S03]  /*105f0*/  HMMA.16816.F32.BF16 R24, R72.reuse, R84, R24 ;  /* 0x000000544818723c */ /* 0x040fe60000041818 */
[----:B------:R-:W-:Y:S05]  /*10600*/  MUFU.EX2 R96, R148 ;  /* 0x0000009400607308 */ /* 0x000fea0000000800 */
[-C--:B------:R-:W-:Y:S08]  /*10610*/  HMMA.16816.F32.BF16 R28, R72, R86.reuse, R28 ;  /* 0x00000056481c723c */ /* 0x080ff0000004181c */
[C---:B------:R-:W-:Y:S01]  /*10620*/  HMMA.16816.F32.BF16 R32, R68.reuse, R86, R32 ;  /* 0x000000564420723c */ /* 0x040fe20000041820 */
[----:B------:R-:W3:Y:S07]  /*10630*/  LDSM.16.MT88.4 R84, [R229+0x1800] ;  /* 0x00180000e554783b */ /* 0x000eee0000004200 */
[-C--:B------:R-:W-:Y:S01]  /*10640*/  HMMA.16816.F32.BF16 R36, R68, R88.reuse, R36 ;  /* 0x000000584424723c */ /* 0x080fe20000041824 */
[----:B--2---:R-:W2:Y:S07]  /*10650*/  MUFU.EX2 R133, R133 ;  /* 0x0000008500857308 */ /* 0x004eae0000000800 */
[C---:B------:R-:W-:Y:S08]  /*10660*/  HMMA.16816.F32.BF16 R40, R72.reuse, R88, R40 ;  /* 0x000000584828723c */ /* 0x040ff00000041828 */
[-C--:B------:R-:W-:Y:S08]  /*10670*/  HMMA.16816.F32.BF16 R44, R72, R90.reuse, R44 ;  /* 0x0000005a482c723c */ /* 0x080ff0000004182c */
[C---:B------:R-:W-:Y:S01]  /*10680*/  HMMA.16816.F32.BF16 R48, R68.reuse, R90, R48 ;  /* 0x0000005a4430723c */ /* 0x040fe20000041830 */
[----:B------:R-:W2:Y:S07]  /*10690*/  LDSM.16.MT88.4 R88, [R226+0x1800] ;  /* 0x00180000e258783b */ /* 0x000eae0000004200 */
[-C--:B-1----:R-:W-:Y:S08]  /*106a0*/  HMMA.16816.F32.BF16 R52, R68, R76.reuse, R52 ;  /* 0x0000004c4434723c */ /* 0x082ff00000041834 */
[C---:B------:R-:W-:Y:S08]  /*106b0*/  HMMA.16816.F32.BF16 R56, R72.reuse, R76, R56 ;  /* 0x0000004c4838723c */ /* 0x040ff00000041838 */
[-C--:B------:R-:W-:Y:S07]  /*106c0*/  HMMA.16816.F32.BF16 R60, R72, R78.reuse, R60 ;  /* 0x0000004e483c723c */ /* 0x080fee000004183c */
[----:B------:R-:W-:Y:S01]  /*106d0*/  F2FP.BF16.PACK_AB R74, R135, R136 ;  /* 0x00000088874a723e */ /* 0x000fe200000010ff */
[----:B------:R-:W-:Y:S01]  /*106e0*/  HMMA.16816.F32.BF16 R64, R68, R78, R64 ;  /* 0x0000004e4440723c */ /* 0x000fe20000041840 */
[----:B------:R-:W1:Y:S03]  /*106f0*/  LDSM.16.MT88.4 R76, [R228+0x1800] ;  /* 0x00180000e44c783b */ /* 0x000e660000004200 */
        /* <DEDUP_REMOVED lines=10> */
[-C--:B----4-:R-:W-:Y:S08]  /*107a0*/  HMMA.16816.F32.BF16 R4, R68, R80.reuse, R4 ;  /* 0x000000504404723c */ /* 0x090ff00000041804 */
[C---:B------:R-:W-:Y:S08]  /*107b0*/  HMMA.16816.F32.BF16 R8, R72.reuse, R80, R8 ;  /* 0x000000504808723c */ /* 0x040ff00000041808 */
[-C--:B------:R-:W-:Y:S08]  /*107c0*/  HMMA.16816.F32.BF16 R12, R72, R82.reuse, R12 ;  /* 0x00000052480c723c */ /* 0x080ff0000004180c */
[C---:B------:R-:W-:Y:S01]  /*107d0*/  HMMA.16816.F32.BF16 R16, R68.reuse, R82, R16 ;  /* 0x000000524410723c */ /* 0x040fe20000041810 */
[----:B------:R-:W4:Y:S07]  /*107e0*/  LDSM.16.MT88.4 R80, [R225+0x2000] ;  /* 0x00200000e150783b */ /* 0x000f2e0000004200 */
[-C--:B---3--:R-:W-:Y:S08]  /*107f0*/  HMMA.16816.F32.BF16 R20, R68, R84.reuse, R20 ;  /* 0x000000544414723c */ /* 0x088ff00000041814 */
[C---:B------:R-:W-:Y:S08]  /*10800*/  HMMA.16816.F32.BF16 R24, R72.reuse, R84, R24 ;  /* 0x000000544818723c */ /* 0x040ff00000041818 */
[-C--:B------:R-:W-:Y:S08]  /*10810*/  HMMA.16816.F32.BF16 R28, R72, R86.reuse, R28 ;  /* 0x00000056481c723c */ /* 0x080ff0000004181c */
[C---:B------:R-:W-:Y:S01]  /*10820*/  HMMA.16816.F32.BF16 R32, R68.reuse, R86, R32 ;  /* 0x000000564420723c */ /* 0x040fe20000041820 */
[----:B------:R-:W3:Y:S07]  /*10830*/  LDSM.16.MT88.4 R84, [R229+0x2000] ;  /* 0x00200000e554783b */ /* 0x000eee0000004200 */
[-C--:B--2---:R-:W-:Y:S08]  /*10840*/  HMMA.16816.F32.BF16 R36, R68, R88.reuse, R36 ;  /* 0x000000584424723c */ /* 0x084ff00000041824 */
        /* <DEDUP_REMOVED lines=50> */
[-C--:B----4-:R-:W-:Y:S08]  /*10b70*/  HMMA.16816.F32.BF16 R4, R68, R80.reuse, R4 ;  /* 0x000000504404723c */ /* 0x090ff00000041804 */
[C---:B------:R-:W-:Y:S01]  /*10b80*/  HMMA.16816.F32.BF16 R8, R72.reuse, R80, R8 ;  /* 0x000000504808723c */ /* 0x040fe20000041808 */
[----:B------:R-:W-:Y:S07]  /*10b90*/  MUFU.EX2 R80, R153 ;  /* 0x0000009900507308 */ /* 0x000fee0000000800 */
[-C--:B------:R-:W-:Y:S03]  /*10ba0*/  HMMA.16816.F32.BF16 R12, R72, R82.reuse, R12 ;  /* 0x00000052480c723c */ /* 0x080fe6000004180c */
[----:B------:R-:W-:Y:S05]  /*10bb0*/  MUFU.EX2 R81, R160 ;  /* 0x000000a000517308 */ /* 0x000fea0000000800 */
[C---:B------:R-:W-:Y:S05]  /*10bc0*/  HMMA.16816.F32.BF16 R16, R68.reuse, R82, R16 ;  /* 0x000000524410723c */ /* 0x040fea0000041810 */
[----:B------:R-:W4:Y:S03]  /*10bd0*/  MUFU.EX2 R83, R144 ;  /* 0x0000009000537308 */ /* 0x000f260000000800 */
[-C--:B---3--:R-:W-:Y:S07]  /*10be0*/  HMMA.16816.F32.BF16 R20, R68, R84.reuse, R20 ;  /* 0x000000544414723c */ /* 0x088fee0000041814 */
[----:B------:R-:W3:Y:S01]  /*10bf0*/  MUFU.EX2 R82, R161 ;  /* 0x000000a100527308 */ /* 0x000ee20000000800 */
[C---:B------:R-:W-:Y:S08]  /*10c00*/  HMMA.16816.F32.BF16 R24, R72.reuse, R84, R24 ;  /* 0x000000544818723c */ /* 0x040ff00000041818 */
[-C--:B------:R-:W-:Y:S04]  /*10c10*/  HMMA.16816.F32.BF16 R28, R72, R86.reuse, R28 ;  /* 0x00000056481c723c */ /* 0x080fe8000004181c */
[----:B----4-:R-:W-:Y:S04]  /*10c20*/  F2FP.BF16.PACK_AB R126, R188, R83 ;  /* 0x00000053bc7e723e */ /* 0x010fe800000010ff */
[C---:B------:R-:W-:Y:S04]  /*10c30*/  HMMA.16816.F32.BF16 R32, R68.reuse, R86, R32 ;  /* 0x000000564420723c */ /* 0x040fe80000041820 */
[----:B---3--:R-:W-:Y:S04]  /*10c40*/  F2FP.BF16.PACK_AB R125, R81, R82 ;  /* 0x00000052517d723e */ /* 0x008fe800000010ff */
[-C--:B--2---:R-:W-:Y:S08]  /*10c50*/  HMMA.16816.F32.BF16 R36, R68, R88.reuse, R36 ;  /* 0x000000584424723c */ /* 0x084ff00000041824 */
[C---:B------:R-:W-:Y:S08]  /*10c60*/  HMMA.16816.F32.BF16 R40, R72.reuse, R88, R40 ;  /* 0x000000584828723c */ /* 0x040ff00000041828 */
[-C--:B------:R-:W-:Y:S08]  /*10c70*/  HMMA.16816.F32.BF16 R44, R72, R90.reuse, R44 ;  /* 0x0000005a482c723c */ /* 0x080ff0000004182c */
[C---:B------:R-:W-:Y:S08]  /*10c80*/  HMMA.16816.F32.BF16 R48, R68.reuse, R90, R48 ;  /* 0x0000005a4430723c */ /* 0x040ff00000041830 */
[-C--:B-1----:R-:W-:Y:S08]  /*10c90*/  HMMA.16816.F32.BF16 R52, R68, R76.reuse, R52 ;  /* 0x0000004c4434723c */ /* 0x082ff00000041834 */
[C---:B------:R-:W-:Y:S01]  /*10ca0*/  HMMA.16816.F32.BF16 R56, R72.reuse, R76, R56 ;  /* 0x0000004c4838723c */ /* 0x040fe20000041838 */
[----:B------:R-:W1:Y:S07]  /*10cb0*/  MUFU.EX2 R76, R152 ;  /* 0x00000098004c7308 */ /* 0x000e6e0000000800 */
[-C--:B------:R-:W-:Y:S07]  /*10cc0*/  HMMA.16816.F32.BF16 R60, R72, R78.reuse, R60 ;  /* 0x0000004e483c723c */ /* 0x080fee000004183c */
[----:B------:R-:W-:Y:S01]  /*10cd0*/  FADD.FTZ R73, R128, R0 ;  /* 0x0000000080497221 */ /* 0x000fe20000010000 */
[----:B------:R-:W-:Y:S04]  /*10ce0*/  HMMA.16816.F32.BF16 R64, R68, R78, R64 ;  /* 0x0000004e4440723c */ /* 0x000fe80000041840 */
[----:B------:R-:W-:Y:S01]  /*10cf0*/  F2FP.BF16.PACK_AB R128, R111, R112 ;  /* 0x000000706f80723e */ /* 0x000fe200000010ff */
[----:B------:R-:W-:Y:S01]  /*10d00*/  FADD.FTZ R72, R124, R93 ;  /* 0x0000005d7c487221 */ /* 0x000fe20000010000 */
[----:B------:R-:W-:Y:S01]  /*10d10*/  F2FP.BF16.PACK_AB R124, R95, R96 ;  /* 0x000000605f7c723e */ /* 0x000fe200000010ff */
[----:B------:R-:W-:Y:S01]  /*10d20*/  FADD.FTZ R68, R134, R2 ;  /* 0x0000000286447221 */ /* 0x000fe20000010000 */
[----:B-1----:R-:W-:Y:S03]  /*10d30*/  F2FP.BF16.PACK_AB R127, R76, R80 ;  /* 0x000000504c7f723e */ /* 0x002fe600000010ff */
        /* <DEDUP_REMOVED lines=61> */
[----:B------:R-:W-:Y:S04]  /*11110*/  HMMA.16816.F32.BF16 R128, R128, R6, R64 ;  /* 0x000000068080723c */ /* 0x000fe80000041840 */
[----:B------:R-:W-:Y:S01]  /*11120*/  FADD.FTZ R3, R111, R3 ;  /* 0x000000036f037221 */ /* 0x000fe20000010000 */
[----:B------:R-:W-:Y:S01]  /*11130*/  MOV R121, R119 ;  /* 0x0000007700797202 */ /* 0x000fe20000000f00 */
[----:B------:R-:W-:Y:S02]  /*11140*/  FADD.FTZ R4, R115, R2 ;  /* 0x0000000273047221 */ /* 0x000fe40000010000 */
[----:B------:R-:W-:Y:S04]  /*11150*/  FADD.FTZ R3, R104, R3 ;  /* 0x0000000368037221 */ /* 0x000fe80000010000 */
[----:B------:R-:W-:Y:S01]  /*11160*/  FADD.FTZ R3, R120, R3 ;  /* 0x0000000378037221 */ /* 0x000fe20000010000 */
[----:B------:R-:W-:Y:S01]  /*11170*/  MOV R120, R117 ;  /* 0x0000007500787202 */ /* 0x000fe20000000f00 */
[----:B------:R-:W-:Y:S02]  /*11180*/  FADD.FTZ R5, R97, R0 ;  /* 0x0000000061057221 */ /* 0x000fe40000010000 */
        /* <DEDUP_REMOVED lines=18> */
[----:B--2--5:R-:W-:-:S05]  /*112b0*/  @P0 BRA `(.L_x_1361) ;  /* 0xffffb97000000947 */ /* 0x024fca000383ffff */
.L_x_1354:
[----:B------:R-:W-:Y:S05]  /*112c0*/  BRA.DIV ~URZ, `(.L_x_1362) ;  /* 0x000074f27f007947 */ /* 0x000fea000b800000 */
[----:B------:R-:W2:Y:S04]  /*112d0*/  LDL R0, [R1+0xc] ;  /* 0x00000c0001007983 */ /* 0x000ea80000100800 */
[----:B--2---:R1:W2:Y:S02]  /*112e0*/  SHFL.BFLY PT, R4, R0, 0x2, 0x1f ;  /* 0x0c401f0000047f89 */ /* 0x0042a400000e0000 */
.L_x_1414:
        /* <DEDUP_REMOVED lines=18> */
[----:B---3--:R-:W-:Y:S02]  /*11410*/  FADD.FTZ R6, R6, R3 ;  /* 0x0000000306067221 */ /* 0x008fe40000010000 */
.L_x_1415:
[----:B------:R-:W-:Y:S01]  /*11420*/  FSETP.NE.FTZ.AND P2, PT, R5, RZ, PT ;  /* 0x000000ff0500720b */ /* 0x000fe20003f55000 */
[----:B------:R-:W-:Y:S01]  /*11430*/  CS2R R2, SRZ ;  /* 0x0000000000027805 */ /* 0x000fe2000001ff00 */
[----:B------:R-:W-:Y:S02]  /*11440*/  FSETP.NE.FTZ.AND P3, PT, R4, RZ, PT ;  /* 0x000000ff0400720b */ /* 0x000fe40003f75000 */
[----:B------:R-:W-:Y:S02]  /*11450*/  FSETP.NE.FTZ.AND P1, PT, R6, RZ, PT ;  /* 0x000000ff0600720b */ /* 0x000fe40003f35000 */
[----:B------:R-:W-:Y:S02]  /*11460*/  MOV R0, RZ ;  /* 0x000000ff00007202 */ /* 0x000fe40000000f00 */
[----:B------:R-:W-:Y:S02]  /*11470*/  MOV R34, 0xff800000 ;  /* 0xff80000000227802 */ /* 0x000fe40000000f00 */
[----:B------:R-:W-:-:S02]  /*11480*/  MOV R32, 0xff800000 ;  /* 0xff80000000207802 */ /* 0x000fc40000000f00 */
[----:B------:R-:W-:Y:S01]  /*11490*/  MOV R33, 0xff800000 ;  /* 0xff80000000217802 */ /* 0x000fe20000000f00 */
[----:B------:R-:W1:Y:S01]  /*114a0*/  @P2 MUFU.RCP R3, R5 ;  /* 0x0000000500032308 */ /* 0x000e620000001000 */
[----:B------:R-:W-:Y:S02]  /*114b0*/  @P2 MOV R9, 0x3f317218 ;  /* 0x3f31721800092802 */ /* 0x000fe40000000f00 */
[----:B------:R-:W-:Y:S02]  /*114c0*/  MOV R31, 0xff800000 ;  /* 0xff800000001f7802 */ /* 0x000fe40000000f00 */
[----:B------:R-:W-:-:S03]  /*114d0*/  @P1 MOV R21, 0x3f317218 ;  /* 0x3f31721800151802 */ /* 0x000fc60000000f00 */
[----:B------:R-:W2:Y:S08]  /*114e0*/  @P3 MUFU.RCP R0, R4 ;  /* 0x0000000400003308 */ /* 0x000eb00000001000 */
[----:B------:R3:W-:Y:S01]  /*114f0*/  @P3 MUFU.LG2 R17, R4 ;  /* 0x0000000400113308 */ /* 0x0007e20000000c00 */
[C---:B-1----:R-:W-:Y:S02]  /*11500*/  FMUL.FTZ R186, R3.reuse, R186 ;  /* 0x000000ba03ba7220 */ /* 0x042fe40000410000 */
[----:B------:R-:W-:-:S02]  /*11510*/  FMUL.FTZ R29, R3, R187 ;  /* 0x000000bb031d7220 */ /* 0x000fc40000410000 */
[C---:B------:R-:W-:Y:S02]  /*11520*/  FMUL.FTZ R178, R3.reuse, R178 ;  /* 0x000000b203b27220 */ /* 0x040fe40000410000 */
[C---:B------:R-:W-:Y:S01]  /*11530*/  FMUL.FTZ R26, R3.reuse, R179 ;  /* 0x000000b3031a7220 */ /* 0x040fe20000410000 */
[----:B------:R-:W1:Y:S01]  /*11540*/  @P1 MUFU.RCP R2, R6 ;  /* 0x0000000600021308 */ /* 0x000e620000001000 */
[C---:B------:R-:W-:Y:S02]  /*11550*/  FMUL.FTZ R182, R3.reuse, R182 ;  /* 0x000000b603b67220 */ /* 0x040fe40000410000 */
[C---:B------:R-:W-:Y:S02]  /*11560*/  FMUL.FTZ R23, R3.reuse, R183 ;  /* 0x000000b703177220 */ /* 0x040fe40000410000 */
[C---:B------:R-:W-:Y:S02]  /*11570*/  FMUL.FTZ R170, R3.reuse, R170 ;  /* 0x000000aa03aa7220 */ /* 0x040fe40000410000 */
[----:B------:R-:W-:Y:S01]  /*11580*/  FMUL.FTZ R19, R3, R171 ;  /* 0x000000ab03137220 */ /* 0x000fe20000410000 */
[----:B------:R-:W4:Y:S02]  /*11590*/  @P2 MUFU.LG2 R5, R5 ;  /* 0x0000000500052308 */ /* 0x000f240000000c00 */
[----:B---34-:R-:W-:-:S02]  /*115a0*/  FADD.FTZ R4, R8, R7 ;  /* 0x0000000708047221 */ /* 0x018fc40000010000 */
[C---:B------:R-:W-:Y:S02]  /*115b0*/  FMUL.FTZ R174, R3.reuse, R174 ;  /* 0x000000ae03ae7220 */ /* 0x040fe40000410000 */
[C---:B------:R-:W-:Y:S01]  /*115c0*/  FMUL.FTZ R15, R3.reuse, R175 ;  /* 0x000000af030f7220 */ /* 0x040fe20000410000 */
[----:B------:R-:W-:Y:S01]  /*115d0*/  FSETP.NE.FTZ.AND P0, PT, R4, RZ, PT ;  /* 0x000000ff0400720b */ /* 0x000fe20003f15000 */
[C---:B------:R-:W-:Y:S02]  /*115e0*/  FMUL.FTZ R166, R3.reuse, R166 ;  /* 0x000000a603a67220 */ /* 0x040fe40000410000 */
[C---:B------:R-:W-:Y:S02]  /*115f0*/  FMUL.FTZ R11, R3.reuse, R167 ;  /* 0x000000a7030b7220 */ /* 0x040fe40000410000 */
[C---:B------:R-:W-:Y:S02]  /*11600*/  FMUL.FTZ R158, R3.reuse, R158 ;  /* 0x0000009e039e7220 */ /* 0x040fe40000410000 */
[----:B------:R-:W-:-:S02]  /*11610*/  FMUL.FTZ R7, R3, R159 ;  /* 0x0000009f03077220 */ /* 0x000fc40000410000 */
[C---:B------:R-:W-:Y:S02]  /*11620*/  FMUL.FTZ R130, R3.reuse, R130 ;  /* 0x0000008203827220 */ /* 0x040fe40000410000 */
[----:B------:R-:W-:Y:S02]  /*11630*/  FMUL.FTZ R131, R3, R131 ;  /* 0x0000008303837220 */ /* 0x000fe40000410000 */
[----:B------:R3:W4:Y:S01]  /*11640*/  @P1 MUFU.LG2 R3, R6 ;  /* 0x0000000600031308 */ /* 0x0007220000000c00 */
[C---:B--2---:R-:W-:Y:S02]  /*11650*/  FMUL.FTZ R184, R0.reuse, R184 ;  /* 0x000000b800b87220 */ /* 0x044fe40000410000 */
[C---:B------:R-:W-:Y:S02]  /*11660*/  FMUL.FTZ R30, R0.reuse, R185 ;  /* 0x000000b9001e7220 */ /* 0x040fe40000410000 */
[C---:B------:R-:W-:Y:S02]  /*11670*/  FMUL.FTZ R176, R0.reuse, R176 ;  /* 0x000000b000b07220 */ /* 0x040fe40000410000 */
[----:B------:R-:W-:-:S02]  /*11680*/  FMUL.FTZ R27, R0, R177 ;  /* 0x000000b1001b7220 */ /* 0x000fc40000410000 */
[C---:B------:R-:W-:Y:S02]  /*11690*/  FMUL.FTZ R180, R0.reuse, R180 ;  /* 0x000000b400b47220 */ /* 0x040fe40000410000 */
[C---:B------:R-:W-:Y:S02]  /*116a0*/  FMUL.FTZ R24, R0.reuse, R181 ;  /* 0x000000b500187220 */ /* 0x040fe40000410000 */
[C---:B------:R-:W-:Y:S02]  /*116b0*/  FMUL.FTZ R168, R0.reuse, R168 ;  /* 0x000000a800a87220 */ /* 0x040fe40000410000 */
[C---:B------:R-:W-:Y:S01]  /*116c0*/  FMUL.FTZ R20, R0.reuse, R169 ;  /* 0x000000a900147220 */ /* 0x040fe20000410000 */
[----:B---3--:R-:W-:Y:S01]  /*116d0*/  @P3 MOV R6, 0x3f317218 ;  /* 0x3f31721800063802 */ /* 0x008fe20000000f00 */
        /* <DEDUP_REMOVED lines=8> */
[----:B------:R-:W-:Y:S01]  /*11760*/  MOV R0, RZ ;  /* 0x000000ff00007202 */ /* 0x000fe20000000f00 */
[----:B-1----:R-:W-:-:S02]  /*11770*/  FMUL.FTZ R152, R2, R152 ;  /* 0x0000009802987220 */ /* 0x002fc40000410000 */
[C---:B------:R-:W-:Y:S02]  /*11780*/  FMUL.FTZ R28, R2.reuse, R153 ;  /* 0x00000099021c7220 */ /* 0x040fe40000410000 */
[C---:B------:R-:W-:Y:S01]  /*11790*/  FMUL.FTZ R160, R2.reuse, R160 ;  /* 0x000000a002a07220 */ /* 0x040fe20000410000 */
[----:B------:R-:W-:Y:S01]  /*117a0*/  @P0 MUFU.RCP R0, R4 ;  /* 0x0000000400000308 */ /* 0x000fe20000001000 */
        /* <DEDUP_REMOVED lines=14> */
[----:B------:R-:W-:Y:S02]  /*11890*/  @P2 FMUL.FTZ R13, R5, 0.69314718246459960938 ;  /* 0x3f317218050d2820 */ /* 0x000fe40000410000 */
[----:B------:R-:W-:Y:S02]  /*118a0*/  @P2 FMUL.FTZ R5, R9, c[0x0][0x2d0] ;  /* 0x0000b40009052a20 */ /* 0x000fe40000410000 */
[----:B----4-:R-:W-:-:S02]  /*118b0*/  @P1 FMUL.FTZ R9, R3, 0.69314718246459960938 ;  /* 0x3f31721803091820 */ /* 0x010fc40000410000 */
        /* <DEDUP_REMOVED lines=28> */
.L_x_1307:
[----:B------:R1:W5:Y:S01]  /*11a80*/  LDL R6, [R1+0x58] ;  /* 0x0000580001067983 */ /* 0x0003620000100800 */
        /* <DEDUP_REMOVED lines=18> */
.L_x_1365:
[----:B-1----:R-:W-:Y:S05]  /*11bb0*/  BSYNC B0 ;  /* 0x0000000000007941 */ /* 0x002fea0003800000 */
.L_x_1364:
        /* <DEDUP_REMOVED lines=89> */
[----:B------:R-:W-:Y:S05]  /*12150*/  CALL.REL.NOINC `($__internal_3_$__cuda_sm70_shflsync_idx_p) ;  /* 0x000070c000007944 */ /* 0x000fea0003c00000 */
.L_x_1368:
[----:B-1----:R-:W2:Y:S04]  /*12160*/  LDL R2, [R1+0x54] ;  /* 0x0000540001027983 */ /* 0x002ea80000100800 */
[----:B------:R-:W3:Y:S04]  /*12170*/  LDL R5, [R1+0x18] ;  /* 0x0000180001057983 */ /* 0x000ee80000100800 */
[----:B------:R-:W4:Y:S04]  /*12180*/  LDL.LU R4, [R1+0x4c] ;  /* 0x00004c0001047983 */ /* 0x000f280000300800 */
[----:B------:R-:W5:Y:S04]  /*12190*/  LDL.LU R15, [R1+0x48] ;  /* 0x00004800010f7983 */ /* 0x000f680000300800 */
[----:B------:R-:W2:Y:S01]  /*121a0*/  LDL.LU R17, [R1+0x44] ;  /* 0x0000440001117983 */ /* 0x000ea20000300800 */
[----:B------:R-:W-:-:S03]  /*121b0*/  IMAD.MOV.U32 R0, RZ, RZ, 0x1 ;  /* 0x00000001ff007424 */ /* 0x000fc600078e00ff */
        /* <DEDUP_REMOVED lines=11> */
[----:B-----5:R-:W-:-:S03]  /*12270*/  SHF.R.S32.HI R8, RZ, 0x1f, R15 ;  /* 0x0000001fff087819 */ /* 0x020fc6000001140f */
[----:B--2---:R-:W-:Y:S02]  /*12280*/  IMAD.IADD R3, R2, 0x1, R17 ;  /* 0x0000000102037824 */ /* 0x004fe400078e0211 */
[C---:B------:R-:W-:Y:S02]  /*12290*/  IMAD R2, R0.reuse, c[0x0][0x490], RZ ;  /* 0x0001240000027a24 */ /* 0x040fe400078e02ff */
[----:B------:R-:W-:Y:S02]  /*122a0*/  IMAD R0, R0, c[0x0][0x3e8], RZ ;  /* 0x0000fa0000007a24 */ /* 0x000fe400078e02ff */
[----:B------:R-:W-:-:S04]  /*122b0*/  @P0 IMAD.HI.U32 R12, R3, c[0x0][0x4ec], RZ ;  /* 0x00013b00030c0a27 */ /* 0x000fc800078e00ff */
[----:B---3--:R-:W-:Y:S02]  /*122c0*/  IMAD.IADD R10, R5, 0x1, R17 ;  /* 0x00000001050a7824 */ /* 0x008fe400078e0211 */
        /* <DEDUP_REMOVED lines=51> */
[----:B------:R5:W1:Y:S01]  /*12600*/  SHFL.IDX PT, R9, R2, 0x3, 0x1c1f ;  /* 0x007c1f0002097f89 */ /* 0x000a6200000e0000 */
[----:B------:R-:W-:-:S02]  /*12610*/  SHF.R.S32.HI R7, RZ, 0x1f, R6 ;  /* 0x0000001fff077819 */ /* 0x000fc40000011406 */
[----:B------:R-:W-:-:S03]  /*12620*/  ISETP.GE.OR P4, PT, R0, UR4, P1 ;  /* 0x0000000400007c0c */ /* 0x000fc60008f86670 */
[----:B------:R-:W-:Y:S01]  /*12630*/  IMAD R7, R7, c[0x0][0x3d8], RZ ;  /* 0x0000f60007077a24 */ /* 0x000fe200078e02ff */
[----:B------:R-:W-:Y:S01]  /*12640*/  SHF.R.S32.HI R16, RZ, 0x1f, R18 ;  /* 0x0000001fff107819 */ /* 0x000fe20000011412 */
[----:B------:R-:W-:Y:S01]  /*12650*/  IMAD.WIDE.U32 R4, R6, c[0x0][0x3d8], R4 ;  /* 0x0000f60006047a25 */ /* 0x000fe200078e0004 */
[C---:B----4-:R-:W-:Y:S02]  /*12660*/  IADD3 R3, R0.reuse, 0x8, RZ ;  /* 0x0000000800037810 */ /* 0x050fe40007ffe0ff */
[C---:B-----5:R-:W-:Y:S02]  /*12670*/  IADD3 R2, R0.reuse, 0x40, RZ ;  /* 0x0000004000027810 */ /* 0x060fe40007ffe0ff */
[----:B------:R-:W-:Y:S02]  /*12680*/  IADD3 R0, R0, 0x48, RZ ;  /* 0x0000004800007810 */ /* 0x000fe40007ffe0ff */
[----:B------:R-:W-:Y:S02]  /*12690*/  ISETP.GE.OR P3, PT, R3, UR4, P1 ;  /* 0x0000000403007c0c */ /* 0x000fe40008f66670 */
[----:B------:R-:W-:-:S02]  /*126a0*/  ISETP.GE.OR P2, PT, R2, UR4, P1 ;  /* 0x0000000402007c0c */ /* 0x000fc40008f46670 */
[----:B------:R-:W-:Y:S01]  /*126b0*/  ISETP.GE.OR P1, PT, R0, UR4, P1 ;  /* 0x0000000400007c0c */ /* 0x000fe20008f26670 */
[----:B------:R-:W-:Y:S01]  /*126c0*/  IMAD R7, R6, c[0x0][0x3dc], R7 ;  /* 0x0000f70006077a24 */ /* 0x000fe200078e0207 */
[----:B------:R-:W-:Y:S01]  /*126d0*/  LEA.HI R16, R16, R18, RZ, 0x3 ;  /* 0x0000001210107211 */ /* 0x000fe200078f18ff */
[----:B-1----:R-:W-:Y:S01]  /*126e0*/  @!P4 ST.E [R14.64], R32 ;  /* 0x000000200e00c985 */ /* 0x002fe2000c101906 */
        /* <DEDUP_REMOVED lines=15> */
[----:B------:R-:W5:Y:S01]  /*127e0*/  SHFL.IDX PT, R11, R0, 0x1, 0x181f ;  /* 0x00381f00000b7f89 */ /* 0x000f6200000e0000 */
[----:B------:R-:W-:-:S03]  /*127f0*/  ISETP.GE.OR P3, PT, R3, UR4, P5 ;  /* 0x0000000403007c0c */ /* 0x000fc6000af66670 */
[----:B------:R-:W5:Y:S01]  /*12800*/  SHFL.IDX PT, R10, R0, 0x2, 0x181f ;  /* 0x00581f00000a7f89 */ /* 0x000f6200000e0000 */
[----:B------:R-:W-:-:S03]  /*12810*/  IADD3 R4, R3, 0x20, RZ ;  /* 0x0000002003047810 */ /* 0x000fc60007ffe0ff */
[----:B------:R-:W5:Y:S01]  /*12820*/  LDS.128 R16, [R243+0x880] ;  /* 0x00088000f3107984 */ /* 0x000f620000000c00 */
[----:B------:R-:W-:-:S03]  /*12830*/  ISETP.GE.OR P0, PT, R4, UR4, P5 ;  /* 0x0000000404007c0c */ /* 0x000fc6000af06670 */
[----:B------:R-:W5:Y:S02]  /*12840*/  LDS.128 R12, [R243+0x1080] ;  /* 0x00108000f30c7984 */ /* 0x000f640000000c00 */
        /* <DEDUP_REMOVED lines=9> */
[C-C-:B-----5:R-:W-:Y:S01]  /*128e0*/  @!P2 LEA.HI.X R7, R242.reuse, R11, R48.reuse, 0x1, P1 ;  /* 0x0000000bf207a211 */ /* 0x160fe200008f0c30 */
        /* <DEDUP_REMOVED lines=9> */
[----:B------:R-:W5:Y:S04]  /*12980*/  SHFL.IDX PT, R9, R2, 0x5, 0x181f ;  /* 0x00b81f0002097f89 */ /* 0x000f6800000e0000 */
        /* <DEDUP_REMOVED lines=16> */
[C---:B-----5:R-:W-:Y:S02]  /*12a90*/  @!P3 LEA R6, P1, R242.reuse, R9, 0x1 ;  /* 0x00000009f206b211 */ /* 0x060fe400078208ff */
        /* <DEDUP_REMOVED lines=14> */
.L_x_1367:
        /* <DEDUP_REMOVED lines=42> */
.L_x_1371:
[----:B------:R-:W-:Y:S05]  /*12e20*/  BSYNC B0 ;  /* 0x0000000000007941 */ /* 0x000fea0003800000 */
.L_x_1370:
        /* <DEDUP_REMOVED lines=32> */
.L_x_1416:
[----:B------:R-:W-:Y:S05]  /*13030*/  BRA.DIV ~URZ, `(.L_x_1373) ;  /* 0x00005ac27f007947 */ /* 0x000fea000b800000 */
[----:B------:R3:W4:Y:S02]  /*13040*/  SHFL.IDX PT, R2, R5, RZ, 0x181f ;  /* 0x00181fff05027589 */ /* 0x00072400000e0000 */
.L_x_1417:
        /* <DEDUP_REMOVED lines=16> */
.L_x_1418:
        /* <DEDUP_REMOVED lines=8> */
.L_x_1419:
[----:B------:R-:W-:Y:S05]  /*131d0*/  BRA.DIV ~URZ, `(.L_x_1376) ;  /* 0x00005ad27f007947 */ /* 0x000fea000b800000 */
[----:B-1----:R1:W2:Y:S02]  /*131e0*/  SHFL.IDX PT, R2, R5, 0x2, 0x181f ;  /* 0x00581f0005027f89 */ /* 0x0022a400000e0000 */
.L_x_1420:
        /* <DEDUP_REMOVED lines=9> */
.L_x_1421:
        /* <DEDUP_REMOVED lines=8> */
.L_x_1422:
[----:B------:R-:W-:Y:S05]  /*13300*/  BRA.DIV ~URZ, `(.L_x_1379) ;  /* 0x00005b527f007947 */ /* 0x000fea000b800000 */
[----:B--2---:R2:W1:Y:S02]  /*13310*/  SHFL.IDX PT, R2, R5, 0x4, 0x181f ;  /* 0x00981f0005027f89 */ /* 0x00446400000e0000 */
.L_x_1423:
        /* <DEDUP_REMOVED lines=9> */
.L_x_1424:
        /* <DEDUP_REMOVED lines=8> */
.L_x_1425:
[----:B------:R-:W-:Y:S05]  /*13430*/  BRA.DIV ~URZ, `(.L_x_1382) ;  /* 0x00005bd27f007947 */ /* 0x000fea000b800000 */
[----:B--2---:R2:W3:Y:S02]  /*13440*/  SHFL.IDX PT, R2, R5, 0x6, 0x181f ;  /* 0x00d81f0005027f89 */ /* 0x0044e400000e0000 */
.L_x_1426:
        /* <DEDUP_REMOVED lines=9> */
.L_x_1427:
[----:B------:R-:W-:Y:S02]  /*134e0*/  IADD3 R0, R0, 0x70, RZ ;  /* 0x0000007000007810 */ /* 0x000fe40007ffe0ff */
[----:B-12---:R-:W-:Y:S02]  /*134f0*/  SHF.R.S32.HI R5, RZ, 0x1f, R242 ;  /* 0x0000001fff057819 */ /* 0x006fe400000114f2 */
[----:B------:R-:W-:-:S13]  /*13500*/  ISETP.GE.OR P1, PT, R0, R7, P0 ;  /* 0x000000070000720c */ /* 0x000fda0000726670 */
[----:B----4-:R-:W-:-:S04]  /*13510*/  @!P1 LEA R2, P0, R242, R2, 0x1 ;  /* 0x00000002f2029211 */ /* 0x010fc800078008ff */
[----:B---3--:R-:W-:-:S05]  /*13520*/  @!P1 LEA.HI.X R3, R242, R4, R5, 0x1, P0 ;  /* 0x00000004f2039211 */ /* 0x008fca00000f0c05 */
[----:B------:R1:W-:Y:S04]  /*13530*/  @!P1 ST.E.128 [R2.64], RZ ;  /* 0x000000ff02009985 */ /* 0x0003e8000c101d06 */
.L_x_1369:
[----:B------:R-:W-:Y:S05]  /*13540*/  BSYNC B1 ;  /* 0x0000000000017941 */ /* 0x000fea0003800000 */
.L_x_1366:
        /* <DEDUP_REMOVED lines=10> */
.L_x_1428:
[----:B------:R-:W-:Y:S01]  /*135f0*/  WARPSYNC 0xffffffff ;  /* 0xffffffff00007948 */ /* 0x000fe20003800000 */
[----:B------:R-:W-:Y:S06]  /*13600*/  BAR.SYNC.DEFER_BLOCKING 0x4, 0x80 ;  /* 0x0102000000007b1d */ /* 0x000fec0000010000 */
[----:B----4-:R4:W-:Y:S04]  /*13610*/  STL [R1+0x58], R0 ;  /* 0x0000580001007387 */ /* 0x0109e80000100800 */
[----:B------:R4:W-:Y:S04]  /*13620*/  @!P6 STS [0xb100], R47 ;  /* 0x00b1002fff00e388 */ /* 0x0009e80000000800 */
[----:B------:R-:W-:Y:S06]  /*13630*/  BAR.ARV 0x5, 0x80 ;  /* 0x0142000000007b1d */ /* 0x000fec0000002000 */
.L_x_1384:
[----:B---34-:R-:W3:Y:S02]  /*13640*/  LDL R0, [R1+0x58] ;  /* 0x0000580001007983 */ /* 0x018ee40000100800 */
[----:B---3--:R-:W-:-:S13]  /*13650*/  ISETP.GE.AND P0, PT, R0, c[0x0][0x538], PT ;  /* 0x00014e0000007a0c */ /* 0x008fda0003f06270 */
[----:B-12---:R-:W-:Y:S01]  /*13660*/  @P0 CALL.REL.NOINC `(.L_x_1386) ;  /* 0x0000001000000944 */ /* 0x006fe20003c00000 */
[----:B------:R-:W-:Y:S05]  /*13670*/  BRA `(.L_x_1387) ;  /* 0xfffed30000007947 */ /* 0x000fea000383ffff */
.L_x_1386:
[----:B------:R-:W-:Y:S05]  /*13680*/  EXIT ;  /* 0x000000000000794d */ /* 0x000fea0003800000 */
.L_x_1310:
[----:B------:R-:W-:Y:S01]  /*13690*/  IMAD.MOV.U32 R246, RZ, RZ, R4 ;  /* 0x000000fffff67224 */ /* 0x000fe200078e0004 */
[----:B------:R-:W-:Y:S01]  /*136a0*/  MOV R247, RZ ;  /* 0x000000ff00f77202 */ /* 0x000fe20000000f00 */
[----:B------:R-:W-:Y:S01]  /*136b0*/  IMAD.MOV.U32 R3, RZ, RZ, 0x181f ;  /* 0x0000181fff037424 */ /* 0x000fe200078e00ff */
[----:B------:R-:W-:Y:S02]  /*136c0*/  MOV R2, 0x136e0 ;  /* 0x000136e000027802 */ /* 0x000fe40000000f00 */
[----:B-----5:R-:W-:Y:S05]  /*136d0*/  CALL.REL.NOINC `($__internal_3_$__cuda_sm70_shflsync_idx_p) ;  /* 0x00005b4000007944 */ /* 0x020fea0003c00000 */
[----:B------:R-:W-:Y:S01]  /*136e0*/  MOV R6, R246 ;  /* 0x000000f600067202 */ /* 0x000fe20000000f00 */
[----:B------:R-:W-:Y:S05]  /*136f0*/  BRA `(.L_x_1388) ;  /* 0xfffedc8000007947 */ /* 0x000fea000383ffff */
.L_x_1311:
[----:B------:R-:W-:Y:S01]  /*13700*/  IMAD.MOV.U32 R246, RZ, RZ, R5 ;  /* 0x000000fffff67224 */ /* 0x000fe200078e0005 */
[----:B------:R-:W-:Y:S01]  /*13710*/  MOV R247, RZ ;  /* 0x000000ff00f77202 */ /* 0x000fe20000000f00 */
[----:B------:R-:W-:Y:S01]  /*13720*/  IMAD.MOV.U32 R3, RZ, RZ, 0x181f ;  /* 0x0000181fff037424 */ /* 0x000fe200078e00ff */
[----:B------:R-:W-:Y:S02]  /*13730*/  MOV R2, 0x13750 ;  /* 0x0001375000027802 */ /* 0x000fe40000000f00 */
[----:B-12--5:R-:W-:Y:S05]  /*13740*/  CALL.REL.NOINC `($__internal_3_$__cuda_sm70_shflsync_idx_p) ;  /* 0x00005ad000007944 */ /* 0x026fea0003c00000 */
[----:B------:R-:W-:Y:S01]  /*13750*/  MOV R2, R246 ;  /* 0x000000f600027202 */ /* 0x000fe20000000f00 */
[----:B------:R-:W-:Y:S05]  /*13760*/  BRA `(.L_x_1389) ;  /* 0xfffedc3000007947 */ /* 0x000fea000383ffff */
.L_x_1314:
[----:B------:R-:W-:Y:S01]  /*13770*/  IMAD.MOV.U32 R246, RZ, RZ, R4 ;  /* 0x000000fffff67224 */ /* 0x000fe200078e0004 */
[----:B------:R-:W-:Y:S01]  /*13780*/  MOV R247, 0x1 ;  /* 0x0000000100f77802 */ /* 0x000fe20000000f00 */
[----:B-1----:R-:W-:Y:S01]  /*13790*/  IMAD.MOV.U32 R3, RZ, RZ, 0x181f ;  /* 0x0000181fff037424 */ /* 0x002fe200078e00ff */
[----:B----4-:R-:W-:-:S02]  /*137a0*/  MOV R2, 0x137c0 ;  /* 0x000137c000027802 */ /* 0x010fc40000000f00 */
[----:B--2--5:R-:W-:Y:S05]  /*137b0*/  CALL.REL.NOINC `($__internal_3_$__cuda_sm70_shflsync_idx_p) ;  /* 0x00005a6000007944 */ /* 0x024fea0003c00000 */
[----:B------:R-:W-:Y:S01]  /*137c0*/  IMAD.MOV.U32 R6, RZ, RZ, R246 ;  /* 0x000000ffff067224 */ /* 0x000fe200078e00f6 */
[----:B------:R-:W-:Y:S01]  /*137d0*/  MOV R247, 0x1 ;  /* 0x0000000100f77802 */ /* 0x000fe20000000f00 */
[----:B------:R-:W-:Y:S01]  /*137e0*/  IMAD.MOV.U32 R246, RZ, RZ, R5 ;  /* 0x000000fffff67224 */ /* 0x000fe200078e0005 */
[----:B------:R-:W-:-:S02]  /*137f0*/  MOV R3, 0x181f ;  /* 0x0000181f00037802 */ /* 0x000fc40000000f00 */
[----:B------:R-:W-:Y:S02]  /*13800*/  MOV R2, 0x13820 ;  /* 0x0001382000027802 */ /* 0x000fe40000000f00 */
[----:B------:R-:W-:Y:S05]  /*13810*/  CALL.REL.NOINC `($__internal_3_$__cuda_sm70_shflsync_idx_p) ;  /* 0x00005a0000007944 */ /* 0x000fea0003c00000 */
[----:B------:R-:W-:Y:S01]  /*13820*/  MOV R2, R246 ;  /* 0x000000f600027202 */ /* 0x000fe20000000f00 */
[----:B------:R-:W-:Y:S05]  /*13830*/  BRA `(.L_x_1390) ;  /* 0xfffedcc000007947 */ /* 0x000fea000383ffff */
.L_x_1317:
[----:B------:R-:W-:Y:S01]  /*13840*/  IMAD.MOV.U32 R246, RZ, RZ, R4 ;  /* 0x000000fffff67224 */ /* 0x000fe200078e0004 */
[----:B------:R-:W-:Y:S01]  /*13850*/  MOV R247, 0x2 ;  /* 0x0000000200f77802 */ /* 0x000fe20000000f00 */
[----:B-1----:R-:W-:Y:S01]  /*13860*/  IMAD.MOV.U32 R3, RZ, RZ, 0x181f ;  /* 0x0000181fff037424 */ /* 0x002fe200078e00ff */
[----:B------:R-:W-:Y:S02]  /*13870*/  MOV R2, 0x13890 ;  /* 0x0001389000027802 */ /* 0x000fe40000000f00 */
[----:B--23-5:R-:W-:Y:S05]  /*13880*/  CALL.REL.NOINC `($__internal_3_$__cuda_sm70_shflsync_idx_p) ;  /* 0x0000599000007944 */ /* 0x02cfea0003c00000 */
[----:B------:R-:W-:Y:S01]  /*13890*/  MOV R6, R246 ;  /* 0x000000f600067202 */ /* 0x000fe20000000f00 */
[----:B------:R-:W-:Y:S05]  /*138a0*/  BRA `(.L_x_1391) ;  /* 0xfffedd3000007947 */ /* 0x000fea000383ffff */
.L_x_1318:
[----:B------:R-:W-:Y:S01]  /*138b0*/  IMAD.MOV.U32 R246, RZ, RZ, R5 ;  /* 0x000000fffff67224 */ /* 0x000fe200078e0005 */
[----:B------:R-:W-:Y:S01]  /*138c0*/  MOV R247, 0x2 ;  /* 0x0000000200f77802 */ /* 0x000fe20000000f00 */
[----:B-1----:R-:W-:Y:S01]  /*138d0*/  IMAD.MOV.U32 R3, RZ, RZ, 0x181f ;  /* 0x0000181fff037424 */ /* 0x002fe200078e00ff */
[----:B------:R-:W-:Y:S02]  /*138e0*/  MOV R2, 0x13900 ;  /* 0x0001390000027802 */ /* 0x000fe40000000f00 */
[----:B--2345:R-:W-:Y:S05]  /*138f0*/  CALL.REL.NOINC `($__internal_3_$__cuda_sm70_shflsync_idx_p) ;  /* 0x0000592000007944 */ /* 0x03cfea0003c00000 */
[----:B------:R-:W-:Y:S01]  /*13900*/  MOV R2, R246 ;  /* 0x000000f600027202 */ /* 0x000fe20000000f00 */
[----:B------:R-:W-:Y:S05]  /*13910*/  BRA `(.L_x_1392) ;  /* 0xfffedce000007947 */ /* 0x000fea000383ffff */
.L_x_1321:
[----:B------:R-:W-:Y:S01]  /*13920*/  IMAD.MOV.U32 R246, RZ, RZ, R4 ;  /* 0x000000fffff67224 */ /* 0x000fe200078e0004 */
[----:B------:R-:W-:Y:S01]  /*13930*/  MOV R247, 0x3 ;  /* 0x0000000300f77802 */ /* 0x000fe20000000f00 */
[----:B--2---:R-:W-:Y:S01]  /*13940*/  IMAD.MOV.U32 R3, RZ, RZ, 0x181f ;  /* 0x0000181fff037424 */ /* 0x004fe200078e00ff */
[----:B------:R-:W-:-:S02]  /*13950*/  MOV R2, 0x13970 ;  /* 0x0001397000027802 */ /* 0x000fc40000000f00 */
[----:B-1-345:R-:W-:Y:S05]  /*13960*/  CALL.REL.NOINC `($__internal_3_$__cuda_sm70_shflsync_idx_p) ;  /* 0x000058b000007944 */ /* 0x03afea0003c00000 */
        /* <DEDUP_REMOVED lines=8> */
.L_x_1324:
[----:B------:R-:W-:Y:S01]  /*139f0*/  IMAD.MOV.U32 R246, RZ, RZ, R4 ;  /* 0x000000fffff67224 */ /* 0x000fe200078e0004 */
[----:B------:R-:W-:Y:S01]  /*13a00*/  MOV R247, 0x4 ;  /* 0x0000000400f77802 */ /* 0x000fe20000000f00 */
[----:B-1----:R-:W-:Y:S01]  /*13a10*/  IMAD.MOV.U32 R3, RZ, RZ, 0x181f ;  /* 0x0000181fff037424 */ /* 0x002fe200078e00ff */
[----:B--2---:R-:W-:Y:S02]  /*13a20*/  MOV R2, 0x13a40 ;  /* 0x00013a4000027802 */ /* 0x004fe40000000f00 */
[----:B---345:R-:W-:Y:S05]  /*13a30*/  CALL.REL.NOINC `($__internal_3_$__cuda_sm70_shflsync_idx_p) ;  /* 0x000057e000007944 */ /* 0x038fea0003c00000 */
[----:B------:R-:W-:Y:S01]  /*13a40*/  MOV R6, R246 ;  /* 0x000000f600067202 */ /* 0x000fe20000000f00 */
[----:B------:R-:W-:Y:S05]  /*13a50*/  BRA `(.L_x_1394) ;  /* 0xfffedd7000007947 */ /* 0x000fea000383ffff */
.L_x_1325:
[----:B------:R-:W-:Y:S01]  /*13a60*/  IMAD.MOV.U32 R246, RZ, RZ, R5 ;  /* 0x000000fffff67224 */ /* 0x000fe200078e0005 */
[----:B------:R-:W-:Y:S01]  /*13a70*/  MOV R247, 0x4 ;  /* 0x0000000400f77802 */ /* 0x000fe20000000f00 */
[----:B------:R-:W-:Y:S01]  /*13a80*/  IMAD.MOV.U32 R3, RZ, RZ, 0x181f ;  /* 0x0000181fff037424 */ /* 0x000fe200078e00ff */
[----:B--2---:R-:W-:Y:S02]  /*13a90*/  MOV R2, 0x13ab0 ;  /* 0x00013ab000027802 */ /* 0x004fe40000000f00 */
[----:B-1-345:R-:W-:Y:S05]  /*13aa0*/  CALL.REL.NOINC `($__internal_3_$__cuda_sm70_shflsync_idx_p) ;  /* 0x0000577000007944 */ /* 0x03afea0003c00000 */
[----:B------:R-:W-:Y:S01]  /*13ab0*/  MOV R2, R246 ;  /* 0x000000f600027202 */ /* 0x000fe20000000f00 */
[----:B------:R-:W-:Y:S05]  /*13ac0*/  BRA `(.L_x_1395) ;  /* 0xfffedd2000007947 */ /* 0x000fea000383ffff */
.L_x_1328:
[----:B------:R-:W-:Y:S01]  /*13ad0*/  IMAD.MOV.U32 R246, RZ, RZ, R4 ;  /* 0x000000fffff67224 */ /* 0x000fe200078e0004 */
[----:B------:R-:W-:Y:S01]  /*13ae0*/  MOV R247, 0x5 ;  /* 0x0000000500f77802 */ /* 0x000fe20000000f00 */
[----:B-1----:R-:W-:Y:S01]  /*13af0*/  IMAD.MOV.U32 R3, RZ, RZ, 0x181f ;  /* 0x0000181fff037424 */ /* 0x002fe200078e00ff */
[----:B------:R-:W-:-:S02]  /*13b00*/  MOV R2, 0x13b20 ;  /* 0x00013b2000027802 */ /* 0x000fc40000000f00 */
[----:B--2345:R-:W-:Y:S05]  /*13b10*/  CALL.REL.NOINC `($__internal_3_$__cuda_sm70_shflsync_idx_p) ;  /* 0x0000570000007944 */ /* 0x03cfea0003c00000 */
        /* <DEDUP_REMOVED lines=8> */
.L_x_1331:
[----:B------:R-:W-:Y:S01]  /*13ba0*/  IMAD.MOV.U32 R246, RZ, RZ, R4 ;  /* 0x000000fffff67224 */ /* 0x000fe200078e0004 */
[----:B------:R-:W-:Y:S01]  /*13bb0*/  MOV R247, 0x6 ;  /* 0x0000000600f77802 */ /* 0x000fe20000000f00 */
[----:B-1----:R-:W-:Y:S01]  /*13bc0*/  IMAD.MOV.U32 R3, RZ, RZ, 0x181f ;  /* 0x0000181fff037424 */ /* 0x002fe200078e00ff */
[----:B------:R-:W-:Y:S02]  /*13bd0*/  MOV R2, 0x13bf0 ;  /* 0x00013bf000027802 */ /* 0x000fe40000000f00 */
[----:B--2345:R-:W-:Y:S05]  /*13be0*/  CALL.REL.NOINC `($__internal_3_$__cuda_sm70_shflsync_idx_p) ;  /* 0x0000563000007944 */ /* 0x03cfea0003c00000 */
[----:B------:R-:W-:Y:S01]  /*13bf0*/  MOV R6, R246 ;  /* 0x000000f600067202 */ /* 0x000fe20000000f00 */
[----:B------:R-:W-:Y:S05]  /*13c00*/  BRA `(.L_x_1397) ;  /* 0xfffeddb000007947 */ /* 0x000fea000383ffff */
.L_x_1332:
[----:B------:R-:W-:Y:S01]  /*13c10*/  IMAD.MOV.U32 R246, RZ, RZ, R5 ;  /* 0x000000fffff67224 */ /* 0x000fe200078e0005 */
[----:B------:R-:W-:Y:S01]  /*13c20*/  MOV R247, 0x6 ;  /* 0x0000000600f77802 */ /* 0x000fe20000000f00 */
[----:B-1----:R-:W-:Y:S01]  /*13c30*/  IMAD.MOV.U32 R3, RZ, RZ, 0x181f ;  /* 0x0000181fff037424 */ /* 0x002fe200078e00ff */
[----:B------:R-:W-:Y:S02]  /*13c40*/  MOV R2, 0x13c60 ;  /* 0x00013c6000027802 */ /* 0x000fe40000000f00 */
[----:B--2345:R-:W-:Y:S05]  /*13c50*/  CALL.REL.NOINC `($__internal_3_$__cuda_sm70_shflsync_idx_p) ;  /* 0x000055c000007944 */ /* 0x03cfea0003c00000 */
[----:B------:R-:W-:Y:S01]  /*13c60*/  MOV R2, R246 ;  /* 0x000000f600027202 */ /* 0x000fe20000000f00 */
[----:B------:R-:W-:Y:S05]  /*13c70*/  BRA `(.L_x_1398) ;  /* 0xfffedd6000007947 */ /* 0x000fea000383ffff */
.L_x_1335:
        /* <DEDUP_REMOVED lines=13> */
.L_x_1338:
[----:B------:R-:W-:Y:S01]  /*13d50*/  IMAD.MOV.U32 R246, RZ, RZ, R0 ;  /* 0x000000fffff67224 */ /* 0x000fe200078e0000 */
[----:B------:R-:W-:Y:S01]  /*13d60*/  MOV R247, RZ ;  /* 0x000000ff00f77202 */ /* 0x000fe20000000f00 */
[----:B------:R-:W-:Y:S01]  /*13d70*/  IMAD.MOV.U32 R3, RZ, RZ, 0x181f ;  /* 0x0000181fff037424 */ /* 0x000fe200078e00ff */
[----:B------:R-:W-:Y:S02]  /*13d80*/  MOV R2, 0x13da0 ;  /* 0x00013da000027802 */ /* 0x000fe40000000f00 */
[----:B------:R-:W-:Y:S05]  /*13d90*/  CALL.REL.NOINC `($__internal_3_$__cuda_sm70_shflsync_idx_p) ;  /* 0x0000548000007944 */ /* 0x000fea0003c00000 */
[----:B------:R-:W-:Y:S01]  /*13da0*/  MOV R7, R246 ;  /* 0x000000f600077202 */ /* 0x000fe20000000f00 */
[----:B------:R-:W-:Y:S05]  /*13db0*/  BRA `(.L_x_1400) ;  /* 0xfffef58000007947 */ /* 0x000fea000383ffff */
.L_x_1339:
[----:B------:R-:W-:Y:S01]  /*13dc0*/  IMAD.MOV.U32 R246, RZ, RZ, R4 ;  /* 0x000000fffff67224 */ /* 0x000fe200078e0004 */
[----:B------:R-:W-:Y:S01]  /*13dd0*/  MOV R247, RZ ;  /* 0x000000ff00f77202 */ /* 0x000fe20000000f00 */
[----:B------:R-:W-:Y:S01]  /*13de0*/  IMAD.MOV.U32 R3, RZ, RZ, 0x181f ;  /* 0x0000181fff037424 */ /* 0x000fe200078e00ff */
[----:B------:R-:W-:Y:S02]  /*13df0*/  MOV R2, 0x13e10 ;  /* 0x00013e1000027802 */ /* 0x000fe40000000f00 */
[----:B-12---:R-:W-:Y:S05]  /*13e00*/  CALL.REL.NOINC `($__internal_3_$__cuda_sm70_shflsync_idx_p) ;  /* 0x0000541000007944 */ /* 0x006fea0003c00000 */
[----:B------:R-:W-:Y:S01]  /*13e10*/  IADD3 R2, P0, R246, R174, RZ ;  /* 0x000000aef6027210 */ /* 0x000fe20007f1e0ff */
[----:B------:R-:W-:Y:S01]  /*13e20*/  IMAD.MOV.U32 R246, RZ, RZ, R0 ;  /* 0x000000fffff67224 */ /* 0x000fe200078e0000 */
[----:B------:R-:W-:-:S03]  /*13e30*/  MOV R247, 0x1 ;  /* 0x0000000100f77802 */ /* 0x000fc60000000f00 */
[----:B------:R-:W-:-:S05]  /*13e40*/  IMAD.X R3, R7, 0x1, R16, P0 ;  /* 0x0000000107037824 */ /* 0x000fca00000e0610 */
[----:B------:R-:W-:Y:S01]  /*13e50*/  @!PT LDS RZ, [RZ] ;  /* 0x00000000fffff984 */ /* 0x000fe20000000800 */
[----:B------:R-:W-:Y:S01]  /*13e60*/  @!PT LDS RZ, [RZ] ;  /* 0x00000000fffff984 */ /* 0x000fe20000000800 */
[----:B------:R-:W-:Y:S01]  /*13e70*/  @!PT LDS RZ, [RZ] ;  /* 0x00000000fffff984 */ /* 0x000fe20000000800 */
[----:B------:R1:W-:Y:S02]  /*13e80*/  LDGSTS.E.BYPASS.LTC128B.128 [R243+0x3900], [R2.64], !P5 ;  /* 0x0390000002f37fae */ /* 0x0003e4000e901d46 */
[----:B-1----:R-:W-:Y:S01]  /*13e90*/  IMAD.MOV.U32 R3, RZ, RZ, 0x181f ;  /* 0x0000181fff037424 */ /* 0x002fe200078e00ff */
[----:B------:R-:W-:Y:S02]  /*13ea0*/  MOV R2, 0x13ec0 ;  /* 0x00013ec000027802 */ /* 0x000fe40000000f00 */
[----:B------:R-:W-:Y:S05]  /*13eb0*/  CALL.REL.NOINC `($__internal_3_$__cuda_sm70_shflsync_idx_p) ;  /* 0x0000536000007944 */ /* 0x000fea0003c00000 */
[----:B------:R-:W-:Y:S01]  /*13ec0*/  IMAD.MOV.U32 R5, RZ, RZ, R246 ;  /* 0x000000ffff057224 */ /* 0x000fe200078e00f6 */
[----:B------:R-:W-:Y:S01]  /*13ed0*/  MOV R247, 0x1 ;  /* 0x0000000100f77802 */ /* 0x000fe20000000f00 */
[----:B------:R-:W-:Y:S01]  /*13ee0*/  IMAD.MOV.U32 R246, RZ, RZ, R4 ;  /* 0x000000fffff67224 */ /* 0x000fe200078e0004 */
[----:B------:R-:W-:Y:S02]  /*13ef0*/  MOV R3, 0x181f ;  /* 0x0000181f00037802 */ /* 0x000fe40000000f00 */
[----:B------:R-:W-:Y:S02]  /*13f00*/  MOV R2, 0x13f20 ;  /* 0x00013f2000027802 */ /* 0x000fe40000000f00 */
[----:B------:R-:W-:Y:S05]  /*13f10*/  CALL.REL.NOINC `($__internal_3_$__cuda_sm70_shflsync_idx_p) ;  /* 0x0000530000007944 */ /* 0x000fea0003c00000 */
        /* <DEDUP_REMOVED lines=85> */
[----:B------:R-:W-:Y:S01]  /*14470*/  MOV R4, R246 ;  /* 0x000000f600047202 */ /* 0x000fe20000000f00 */
[----:B------:R-:W-:Y:S05]  /*14480*/  BRA `(.L_x_1401) ;  /* 0xfffef0b000007947 */ /* 0x000fea000383ffff */
.L_x_1340:
[----:B------:R-:W-:Y:S01]  /*14490*/  IMAD.MOV.U32 R246, RZ, RZ, R4 ;  /* 0x000000fffff67224 */ /* 0x000fe200078e0004 */
[----:B------:R-:W-:Y:S01]  /*144a0*/  MOV R247, RZ ;  /* 0x000000ff00f77202 */ /* 0x000fe20000000f00 */
[----:B------:R-:W-:Y:S01]  /*144b0*/  IMAD.MOV.U32 R3, RZ, RZ, 0x1c1f ;  /* 0x00001c1fff037424 */ /* 0x000fe200078e00ff */
[----:B------:R-:W-:-:S02]  /*144c0*/  MOV R2, 0x144e0 ;  /* 0x000144e000027802 */ /* 0x000fc40000000f00 */
[----:B------:R-:W-:Y:S05]  /*144d0*/  CALL.REL.NOINC `($__internal_3_$__cuda_sm70_shflsync_idx_p) ;  /* 0x00004d4000007944 */ /* 0x000fea0003c00000 */
[----:B------:R-:W-:Y:S01]  /*144e0*/  MOV R0, R246 ;  /* 0x000000f600007202 */ /* 0x000fe20000000f00 */
[----:B------:R-:W-:Y:S05]  /*144f0*/  BRA `(.L_x_1402) ;  /* 0xfffef18000007947 */ /* 0x000fea000383ffff */
.L_x_1341:
[----:B------:R-:W-:Y:S01]  /*14500*/  IMAD.MOV.U32 R246, RZ, RZ, R4 ;  /* 0x000000fffff67224 */ /* 0x000fe200078e0004 */
[----:B------:R-:W-:Y:S01]  /*14510*/  MOV R247, 0x1 ;  /* 0x0000000100f77802 */ /* 0x000fe20000000f00 */
[----:B------:R-:W-:Y:S01]  /*14520*/  IMAD.MOV.U32 R3, RZ, RZ, 0x1c1f ;  /* 0x00001c1fff037424 */ /* 0x000fe200078e00ff */
[----:B------:R-:W-:-:S02]  /*14530*/  MOV R2, 0x14550 ;  /* 0x0001455000027802 */ /* 0x000fc40000000f00 */
[----:B-1----:R-:W-:Y:S05]  /*14540*/  CALL.REL.NOINC `($__internal_3_$__cuda_sm70_shflsync_idx_p) ;  /* 0x00004cd000007944 */ /* 0x002fea0003c00000 */
[----:B------:R-:W-:Y:S01]  /*14550*/  IMAD.IADD R0, R5, 0x1, R246 ;  /* 0x0000000105007824 */ /* 0x000fe200078e02f6 */
[----:B------:R-:W-:Y:S01]  /*14560*/  MOV R2, 0x14940 ;  /* 0x0001494000027802 */ /* 0x000fe20000000f00 */
[----:B------:R-:W-:-:S02]  /*14570*/  IMAD.MOV.U32 R246, RZ, RZ, R4 ;  /* 0x000000fffff67224 */ /* 0x000fc400078e0004 */
[----:B------:R-:W-:Y:S01]  /*14580*/  IMAD.MOV.U32 R247, RZ, RZ, 0x2 ;  /* 0x00000002fff77424 */ /* 0x000fe200078e00ff */
[----:B------:R-:W-:Y:S01]  /*14590*/  IMNMX R0, R6, R0, PT ;  /* 0x0000000006007217 */ /* 0x000fe20003800200 */
[----:B------:R-:W-:-:S03]  /*145a0*/  IMAD.MOV.U32 R3, RZ, RZ, 0x1c1f ;  /* 0x00001c1fff037424 */ /* 0x000fc600078e00ff */
[C---:B------:R-:W-:Y:S02]  /*145b0*/  ISETP.GT.AND P0, PT, R0.reuse, RZ, PT ;  /* 0x000000ff0000720c */ /* 0x040fe40003f04270 */
[----:B------:R-:W-:Y:S02]  /*145c0*/  ISETP.GT.AND P1, PT, R0, 0x1, PT ;  /* 0x000000010000780c */ /* 0x000fe40003f24270 */
[----:B------:R-:W-:Y:S02]  /*145d0*/  FSEL R7, R102, -INF , P0 ;  /* 0xff80000066077808 */ /* 0x000fe40000000000 */
[----:B------:R-:W-:Y:S02]  /*145e0*/  ISETP.GT.AND P0, PT, R0, 0x9, PT ;  /* 0x000000090000780c */ /* 0x000fe40003f04270 */
[----:B------:R-:W-:Y:S02]  /*145f0*/  FSEL R8, R103, -INF , P1 ;  /* 0xff80000067087808 */ /* 0x000fe40000800000 */
[----:B------:R-:W-:-:S02]  /*14600*/  FSEL R14, R99, -INF , P0 ;  /* 0xff800000630e7808 */ /* 0x000fc40000000000 */
[C---:B------:R-:W-:Y:S02]  /*14610*/  ISETP.GT.AND P1, PT, R0.reuse, 0x10, PT ;  /* 0x000000100000780c */ /* 0x040fe40003f24270 */
[----:B------:R-:W-:Y:S02]  /*14620*/  ISETP.GT.AND P0, PT, R0, 0x11, PT ;  /* 0x000000110000780c */ /* 0x000fe40003f04270 */
[----:B------:R-:W-:Y:S02]  /*14630*/  FSEL R15, R94, -INF , P1 ;  /* 0xff8000005e0f7808 */ /* 0x000fe40000800000 */
[----:B------:R-:W-:Y:S02]  /*14640*/  FSEL R17, R95, -INF , P0 ;  /* 0xff8000005f117808 */ /* 0x000fe40000000000 */
[C---:B------:R-:W-:Y:S02]  /*14650*/  ISETP.GT.AND P1, PT, R0.reuse, 0x19, PT ;  /* 0x000000190000780c */ /* 0x040fe40003f24270 */
[----:B------:R-:W-:-:S02]  /*14660*/  ISETP.GT.AND P0, PT, R0, 0x20, PT ;  /* 0x000000200000780c */ /* 0x000fc40003f04270 */
        /* <DEDUP_REMOVED lines=44> */
[----:B------:R-:W-:Y:S05]  /*14930*/  CALL.REL.NOINC `($__internal_3_$__cuda_sm70_shflsync_idx_p) ;  /* 0x000048e000007944 */ /* 0x000fea0003c00000 */
[----:B------:R-:W-:Y:S01]  /*14940*/  IMAD.IADD R0, R5, 0x1, R246 ;  /* 0x0000000105007824 */ /* 0x000fe200078e02f6 */
[----:B------:R-:W-:Y:S01]  /*14950*/  MOV R2, 0x14d30 ;  /* 0x00014d3000027802 */ /* 0x000fe20000000f00 */
[----:B------:R-:W-:Y:S02]  /*14960*/  IMAD.MOV.U32 R246, RZ, RZ, R4 ;  /* 0x000000fffff67224 */ /* 0x000fe400078e0004 */
[----:B------:R-:W-:Y:S01]  /*14970*/  IMAD.MOV.U32 R247, RZ, RZ, 0x3 ;  /* 0x00000003fff77424 */ /* 0x000fe200078e00ff */
[----:B------:R-:W-:Y:S01]  /*14980*/  IMNMX R0, R6, R0, PT ;  /* 0x0000000006007217 */ /* 0x000fe20003800200 */
[----:B------:R-:W-:-:S03]  /*14990*/  IMAD.MOV.U32 R3, RZ, RZ, 0x1c1f ;  /* 0x00001c1fff037424 */ /* 0x000fc600078e00ff */
        /* <DEDUP_REMOVED lines=58> */
[----:B------:R-:W-:Y:S01]  /*14d40*/  FMNMX.FTZ R117, R11, R12, !PT ;  /* 0x0000000c0b757209 */ /* 0x000fe20007810000 */
[----:B------:R-:W-:Y:S01]  /*14d50*/  IMAD.MOV.U32 R0, RZ, RZ, 0x2 ;  /* 0x00000002ff007424 */ /* 0x000fe200078e00ff */
[----:B------:R-:W-:Y:S02]  /*14d60*/  MOV R2, 0x157d0 ;  /* 0x000157d000027802 */ /* 0x000fe40000000f00 */
[----:B------:R-:W-:Y:S02]  /*14d70*/  IMNMX R6, R6, R5, PT ;  /* 0x0000000506067217 */ /* 0x000fe40003800200 */
[----:B------:R-:W-:Y:S02]  /*14d80*/  FMNMX.FTZ R117, R16, R117, !PT ;  /* 0x0000007510757209 */ /* 0x000fe40007810000 */
[----:B------:R-:W-:-:S02]  /*14d90*/  ISETP.GT.AND P0, PT, R6, RZ, PT ;  /* 0x000000ff0600720c */ /* 0x000fc40003f04270 */
[----:B------:R-:W-:Y:S02]  /*14da0*/  ISETP.GT.AND P1, PT, R6, 0x1, PT ;  /* 0x000000010600780c */ /* 0x000fe40003f24270 */
[----:B------:R-:W-:Y:S02]  /*14db0*/  FSEL R19, R182, -INF , P0 ;  /* 0xff800000b6137808 */ /* 0x000fe40000000000 */
[C---:B------:R-:W-:Y:S02]  /*14dc0*/  ISETP.GT.AND P0, PT, R6.reuse, 0x9, PT ;  /* 0x000000090600780c */ /* 0x040fe40003f04270 */
[----:B------:R-:W-:Y:S02]  /*14dd0*/  FSEL R21, R183, -INF , P1 ;  /* 0xff800000b7157808 */ /* 0x000fe40000800000 */
[----:B------:R-:W-:Y:S02]  /*14de0*/  ISETP.GT.AND P1, PT, R6, 0x10, PT ;  /* 0x000000100600780c */ /* 0x000fe40003f24270 */
[----:B------:R-:W-:-:S02]  /*14df0*/  FSEL R31, R143, -INF , P0 ;  /* 0xff8000008f1f7808 */ /* 0x000fc40000000000 */
        /* <DEDUP_REMOVED lines=9> */
[----:B------:R-:W-:Y:S02]  /*14e90*/  ISETP.GT.AND P0, PT, R6, 0x29, PT ;  /* 0x000000290600780c */ /* 0x000fe40003f04270 */
[----:B------:R-:W-:Y:S02]  /*14ea0*/  FSEL R70, R171, -INF , P1 ;  /* 0xff800000ab467808 */ /* 0x000fe40000800000 */
[----:B------:R-:W-:-:S02]  /*14eb0*/  FSEL R29, R142, -INF , P6 ;  /* 0xff8000008e1d7808 */ /* 0x000fc40003000000 */
[C---:B------:R-:W-:Y:S02]  /*14ec0*/  ISETP.GT.AND P1, PT, R6.reuse, 0x30, PT ;  /* 0x000000300600780c */ /* 0x040fe40003f24270 */
        /* <DEDUP_REMOVED lines=27> */
[----:B------:R-:W-:Y:S02]  /*15080*/  FMNMX.FTZ R119, R9, R10, !PT ;  /* 0x0000000a09777209 */ /* 0x000fe40007810000 */
[----:B------:R-:W-:-:S02]  /*15090*/  FSEL R157, R110, -INF , P6 ;  /* 0xff8000006e9d7808 */ /* 0x000fc40003000000 */
[----:B------:R-:W-:Y:S02]  /*150a0*/  FSEL R149, R111, -INF , P1 ;  /* 0xff8000006f957808 */ /* 0x000fe40000800000 */
        /* <DEDUP_REMOVED lines=106> */
[----:B------:R-:W-:Y:S01]  /*15750*/  FMNMX.FTZ R118, R185, R118, !PT ;  /* 0x00000076b9767209 */ /* 0x000fe20007810000 */
[----:B------:R-:W-:Y:S01]  /*15760*/  IMAD.MOV.U32 R116, RZ, RZ, R119 ;  /* 0x000000ffff747224 */ /* 0x000fe200078e0077 */
[----:B------:R-:W-:-:S02]  /*15770*/  FMNMX.FTZ R117, R168, R117, !PT ;  /* 0x00000075a8757209 */ /* 0x000fc40007810000 */
[----:B------:R-:W-:Y:S02]  /*15780*/  FMNMX.FTZ R6, R159, R6, !PT ;  /* 0x000000069f067209 */ /* 0x000fe40007810000 */
[----:B------:R-:W-:Y:S02]  /*15790*/  FMNMX.FTZ R118, R184, R118, !PT ;  /* 0x00000076b8767209 */ /* 0x000fe40007810000 */
[----:B------:R-:W-:Y:S02]  /*157a0*/  FMNMX.FTZ R117, R156, R117, !PT ;  /* 0x000000759c757209 */ /* 0x000fe40007810000 */
[----:B------:R-:W-:Y:S02]  /*157b0*/  FMNMX.FTZ R6, R148, R6, !PT ;  /* 0x0000000694067209 */ /* 0x000fe40007810000 */
[----:B------:R-:W-:Y:S05]  /*157c0*/  CALL.REL.NOINC `($__internal_2_$__cuda_sm70_shflsync_bfly_p) ;  /* 0x000039f000007944 */ /* 0x000fea0003c00000 */
[----:B------:R-:W-:Y:S01]  /*157d0*/  FMNMX.FTZ R119, R119, R0, !PT ;  /* 0x0000000077777209 */ /* 0x000fe20007810000 */
[----:B------:R-:W-:Y:S01]  /*157e0*/  IMAD.MOV.U32 R0, RZ, RZ, 0x1 ;  /* 0x00000001ff007424 */ /* 0x000fe200078e00ff */
[----:B------:R-:W-:-:S03]  /*157f0*/  MOV R2, 0x15820 ;  /* 0x0001582000027802 */ /* 0x000fc60000000f00 */
[----:B------:R-:W-:Y:S02]  /*15800*/  IMAD.MOV.U32 R116, RZ, RZ, R119 ;  /* 0x000000ffff747224 */ /* 0x000fe400078e0077 */
[----:B------:R-:W-:Y:S05]  /*15810*/  CALL.REL.NOINC `($__internal_2_$__cuda_sm70_shflsync_bfly_p) ;  /* 0x000039a000007944 */ /* 0x000fea0003c00000 */
[----:B------:R-:W-:Y:S01]  /*15820*/  FMNMX.FTZ R119, R119, R0, !PT ;  /* 0x0000000077777209 */ /* 0x000fe20007810000 */
[----:B------:R-:W-:Y:S01]  /*15830*/  IMAD.MOV.U32 R116, RZ, RZ, R118 ;  /* 0x000000ffff747224 */ /* 0x000fe200078e0076 */
[----:B------:R-:W-:Y:S01]  /*15840*/  MOV R2, 0x15870 ;  /* 0x0001587000027802 */ /* 0x000fe20000000f00 */
[----:B------:R-:W-:Y:S02]  /*15850*/  IMAD.MOV.U32 R0, RZ, RZ, 0x2 ;  /* 0x00000002ff007424 */ /* 0x000fe400078e00ff */
        /* <DEDUP_REMOVED lines=26> */
[----:B------:R-:W-:Y:S01]  /*15a00*/  MOV R68, R0 ;  /* 0x0000000000447202 */ /* 0x000fe20000000f00 */
[----:B------:R-:W-:Y:S05]  /*15a10*/  BRA `(.L_x_1403) ;  /* 0xfffef2d000007947 */ /* 0x000fea000383ffff */
.L_x_1345:
[----:B------:R-:W-:Y:S01]  /*15a20*/  MOV R247, RZ ;  /* 0x000000ff00f77202 */ /* 0x000fe20000000f00 */
[----:B------:R-:W-:Y:S01]  /*15a30*/  IMAD.MOV.U32 R246, RZ, RZ, R0 ;  /* 0x000000fffff67224 */ /* 0x000fe200078e0000 */
[----:B------:R-:W-:Y:S01]  /*15a40*/  MOV R2, 0x15a70 ;  /* 0x00015a7000027802 */ /* 0x000fe20000000f00 */
[----:B------:R-:W-:Y:S02]  /*15a50*/  IMAD.MOV.U32 R3, RZ, RZ, 0x181f ;  /* 0x0000181fff037424 */ /* 0x000fe400078e00ff */
[----:B-1----:R-:W-:Y:S05]  /*15a60*/  CALL.REL.NOINC `($__internal_3_$__cuda_sm70_shflsync_idx_p) ;  /* 0x000037b000007944 */ /* 0x002fea0003c00000 */
[----:B------:R-:W-:Y:S01]  /*15a70*/  MOV R7, R246 ;  /* 0x000000f600077202 */ /* 0x000fe20000000f00 */
[----:B------:R-:W-:-:S05]  /*15a80*/  BRA `(.L_x_1404) ;  /* 0xffff1e8000007947 */ /* 0x000fca000383ffff */
.L_x_1346:
[----:B------:R-:W-:Y:S01]  /*15a90*/  MOV R247, RZ ;  /* 0x000000ff00f77202 */ /* 0x000fe20000000f00 */
[----:B------:R-:W-:Y:S01]  /*15aa0*/  IMAD.MOV.U32 R246, RZ, RZ, R4 ;  /* 0x000000fffff67224 */ /* 0x000fe200078e0004 */
[----:B------:R-:W-:Y:S01]  /*15ab0*/  MOV R2, 0x15ae0 ;  /* 0x00015ae000027802 */ /* 0x000fe20000000f00 */
[----:B------:R-:W-:Y:S02]  /*15ac0*/  IMAD.MOV.U32 R3, RZ, RZ, 0x181f ;  /* 0x0000181fff037424 */ /* 0x000fe400078e00ff */
[----:B-123--:R-:W-:Y:S05]  /*15ad0*/  CALL.REL.NOINC `($__internal_3_$__cuda_sm70_shflsync_idx_p) ;  /* 0x0000374000007944 */ /* 0x00efea0003c00000 */
[----:B------:R-:W-:Y:S01]  /*15ae0*/  IADD3 R2, P0, R246, R20, RZ ;  /* 0x00000014f6027210 */ /* 0x000fe20007f1e0ff */
[----:B------:R-:W-:Y:S01]  /*15af0*/  IMAD.MOV.U32 R246, RZ, RZ, R0 ;  /* 0x000000fffff67224 */ /* 0x000fe200078e0000 */
[----:B------:R-:W-:Y:S03]  /*15b00*/  MOV R247, 0x1 ;  /* 0x0000000100f77802 */ /* 0x000fe60000000f00 */
[----:B------:R-:W-:Y:S05]  /*15b10*/  IMAD.X R3, R7, 0x1, R5, P0 ;  /* 0x0000000107037824 */ /* 0x000fea00000e0605 */
[----:B------:R-:W-:Y:S01]  /*15b20*/  @!PT LDS RZ, [RZ] ;  /* 0x00000000fffff984 */ /* 0x000fe20000000800 */
[----:B------:R-:W-:Y:S01]  /*15b30*/  @!PT LDS RZ, [RZ] ;  /* 0x00000000fffff984 */ /* 0x000fe20000000800 */
[----:B------:R-:W-:Y:S01]  /*15b40*/  @!PT LDS RZ, [RZ] ;  /* 0x00000000fffff984 */ /* 0x000fe20000000800 */
[----:B------:R1:W-:Y:S02]  /*15b50*/  LDGSTS.E.BYPASS.LTC128B.128 [R243+0x100], [R2.64], !P5 ;  /* 0x0010000002f37fae */ /* 0x0003e4000e901d46 */
[----:B-1----:R-:W-:Y:S01]  /*15b60*/  MOV R2, 0x15b90 ;  /* 0x00015b9000027802 */ /* 0x002fe20000000f00 */
[----:B------:R-:W-:Y:S02]  /*15b70*/  IMAD.MOV.U32 R3, RZ, RZ, 0x181f ;  /* 0x0000181fff037424 */ /* 0x000fe400078e00ff */
[----:B------:R-:W-:Y:S05]  /*15b80*/  CALL.REL.NOINC `($__internal_3_$__cuda_sm70_shflsync_idx_p) ;  /* 0x0000369000007944 */ /* 0x000fea0003c00000 */
[----:B------:R-:W-:Y:S01]  /*15b90*/  MOV R247, 0x1 ;  /* 0x0000000100f77802 */ /* 0x000fe20000000f00 */
[----:B------:R-:W-:Y:S01]  /*15ba0*/  IMAD.MOV.U32 R6, RZ, RZ, R246 ;  /* 0x000000ffff067224 */ /* 0x000fe200078e00f6 */
[----:B------:R-:W-:Y:S01]  /*15bb0*/  MOV R3, 0x181f ;  /* 0x0000181f00037802 */ /* 0x000fe20000000f00 */
[----:B------:R-:W-:Y:S01]  /*15bc0*/  IMAD.MOV.U32 R246, RZ, RZ, R4 ;  /* 0x000000fffff67224 */ /* 0x000fe200078e0004 */
[----:B------:R-:W-:Y:S02]  /*15bd0*/  MOV R2, 0x15bf0 ;  /* 0x00015bf000027802 */ /* 0x000fe40000000f00 */
[----:B------:R-:W-:Y:S05]  /*15be0*/  CALL.REL.NOINC `($__internal_3_$__cuda_sm70_shflsync_idx_p) ;  /* 0x0000363000007944 */ /* 0x000fea0003c00000 */
        /* <DEDUP_REMOVED lines=85> */
[----:B------:R-:W-:Y:S01]  /*16140*/  MOV R4, R246 ;  /* 0x000000f600047202 */ /* 0x000fe20000000f00 */
[----:B------:R-:W-:-:S05]  /*16150*/  BRA `(.L_x_1405) ;  /* 0xffff19b000007947 */ /* 0x000fca000383ffff */
.L_x_1349:
[----:B------:R-:W-:Y:S01]  /*16160*/  MOV R247, RZ ;  /* 0x000000ff00f77202 */ /* 0x000fe20000000f00 */
[----:B------:R-:W-:Y:S01]  /*16170*/  IMAD.MOV.U32 R246, RZ, RZ, R0 ;  /* 0x000000fffff67224 */ /* 0x000fe200078e0000 */
[----:B------:R-:W-:Y:S01]  /*16180*/  MOV R2, 0x161b0 ;  /* 0x000161b000027802 */ /* 0x000fe20000000f00 */
[----:B------:R-:W-:Y:S02]  /*16190*/  IMAD.MOV.U32 R3, RZ, RZ, 0x181f ;  /* 0x0000181fff037424 */ /* 0x000fe400078e00ff */
[----:B------:R-:W-:Y:S05]  /*161a0*/  CALL.REL.NOINC `($__internal_3_$__cuda_sm70_shflsync_idx_p) ;  /* 0x0000307000007944 */ /* 0x000fea0003c00000 */
[----:B------:R-:W-:Y:S01]  /*161b0*/  MOV R118, R246 ;  /* 0x000000f600767202 */ /* 0x000fe20000000f00 */
[----:B------:R-:W-:-:S05]  /*161c0*/  BRA `(.L_x_1406) ;  /* 0xffff24a000007947 */ /* 0x000fca000383ffff */
.L_x_1350:
[----:B------:R-:W-:Y:S01]  /*161d0*/  MOV R247, RZ ;  /* 0x000000ff00f77202 */ /* 0x000fe20000000f00 */
[----:B------:R-:W-:Y:S01]  /*161e0*/  IMAD.MOV.U32 R246, RZ, RZ, R116 ;  /* 0x000000fffff67224 */ /* 0x000fe200078e0074 */
[----:B------:R-:W-:Y:S01]  /*161f0*/  MOV R2, 0x16220 ;  /* 0x0001622000027802 */ /* 0x000fe20000000f00 */
[----:B------:R-:W-:Y:S02]  /*16200*/  IMAD.MOV.U32 R3, RZ, RZ, 0x181f ;  /* 0x0000181fff037424 */ /* 0x000fe400078e00ff */
[----:B-12---:R-:W-:Y:S05]  /*16210*/  CALL.REL.NOINC `($__internal_3_$__cuda_sm70_shflsync_idx_p) ;  /* 0x0000300000007944 */ /* 0x006fea0003c00000 */
        /* <DEDUP_REMOVED lines=104> */
.L_x_1351:
[----:B------:R-:W-:Y:S01]  /*168a0*/  MOV R247, RZ ;  /* 0x000000ff00f77202 */ /* 0x000fe20000000f00 */
[----:B------:R-:W-:Y:S01]  /*168b0*/  IMAD.MOV.U32 R246, RZ, RZ, R116 ;  /* 0x000000fffff67224 */ /* 0x000fe200078e0074 */
[----:B------:R-:W-:Y:S01]  /*168c0*/  MOV R2, 0x168f0 ;  /* 0x000168f000027802 */ /* 0x000fe20000000f00 */
[----:B------:R-:W-:Y:S02]  /*168d0*/  IMAD.MOV.U32 R3, RZ, RZ, 0x1c1f ;  /* 0x00001c1fff037424 */ /* 0x000fe400078e00ff */
[----:B------:R-:W-:Y:S05]  /*168e0*/  CALL.REL.NOINC `($__internal_3_$__cuda_sm70_shflsync_idx_p) ;  /* 0x0000293000007944 */ /* 0x000fea0003c00000 */
[----:B------:R-:W-:Y:S01]  /*168f0*/  MOV R0, R246 ;  /* 0x000000f600007202 */ /* 0x000fe20000000f00 */
[----:B------:R-:W-:-:S05]  /*16900*/  BRA `(.L_x_1408) ;  /* 0xffff20d000007947 */ /* 0x000fca000383ffff */
.L_x_1352:
[----:B------:R-:W-:Y:S01]  /*16910*/  MOV R247, 0x1 ;  /* 0x0000000100f77802 */ /* 0x000fe20000000f00 */
[----:B------:R-:W-:Y:S01]  /*16920*/  IMAD.MOV.U32 R246, RZ, RZ, R116 ;  /* 0x000000fffff67224 */ /* 0x000fe200078e0074 */
[----:B------:R-:W-:Y:S01]  /*16930*/  MOV R2, 0x16960 ;  /* 0x0001696000027802 */ /* 0x000fe20000000f00 */
[----:B------:R-:W-:Y:S02]  /*16940*/  IMAD.MOV.U32 R3, RZ, RZ, 0x1c1f ;  /* 0x00001c1fff037424 */ /* 0x000fe400078e00ff */
[----:B-1----:R-:W-:Y:S05]  /*16950*/  CALL.REL.NOINC `($__internal_3_$__cuda_sm70_shflsync_idx_p) ;  /* 0x000028c000007944 */ /* 0x002fea0003c00000 */
[----:B------:R-:W-:Y:S01]  /*16960*/  MOV R2, 0x16d40 ;  /* 0x00016d4000027802 */ /* 0x000fe20000000f00 */
[----:B------:R-:W-:Y:S02]  /*16970*/  IMAD.IADD R246, R117, 0x1, R246 ;  /* 0x0000000175f67824 */ /* 0x000fe400078e02f6 */
[----:B------:R-:W-:Y:S02]  /*16980*/  IMAD.MOV.U32 R247, RZ, RZ, 0x2 ;  /* 0x00000002fff77424 */ /* 0x000fe400078e00ff */
[----:B------:R-:W-:Y:S01]  /*16990*/  IMAD.MOV.U32 R3, RZ, RZ, 0x1c1f ;  /* 0x00001c1fff037424 */ /* 0x000fe200078e00ff */
[C---:B------:R-:W-:Y:S02]  /*169a0*/  ISETP.GT.AND P0, PT, R246.reuse, RZ, PT ;  /* 0x000000fff600720c */ /* 0x040fe40003f04270 */
        /* <DEDUP_REMOVED lines=51> */
[----:B------:R-:W-:Y:S01]  /*16ce0*/  ISETP.GT.AND P0, PT, R246, 0x69, PT ;  /* 0x00000069f600780c */ /* 0x000fe20003f04270 */
[----:B------:R-:W-:Y:S01]  /*16cf0*/  IMAD.MOV.U32 R246, RZ, RZ, R116 ;  /* 0x000000fffff67224 */ /* 0x000fe200078e0074 */
[----:B------:R-:W-:Y:S02]  /*16d00*/  FSEL R103, R103, -INF , P6 ;  /* 0xff80000067677808 */ /* 0x000fe40003000000 */
[----:B------:R-:W-:Y:S02]  /*16d10*/  FSEL R114, R114, -INF , P1 ;  /* 0xff80000072727808 */ /* 0x000fe40000800000 */
[----:B------:R-:W-:Y:S02]  /*16d20*/  FSEL R115, R115, -INF , P0 ;  /* 0xff80000073737808 */ /* 0x000fe40000000000 */
[----:B------:R-:W-:Y:S05]  /*16d30*/  CALL.REL.NOINC `($__internal_3_$__cuda_sm70_shflsync_idx_p) ;  /* 0x000024e000007944 */ /* 0x000fea0003c00000 */
[----:B------:R-:W-:Y:S01]  /*16d40*/  MOV R2, 0x17120 ;  /* 0x0001712000027802 */ /* 0x000fe20000000f00 */
[----:B------:R-:W-:Y:S02]  /*16d50*/  IMAD.IADD R246, R117, 0x1, R246 ;  /* 0x0000000175f67824 */ /* 0x000fe400078e02f6 */
[----:B------:R-:W-:Y:S02]  /*16d60*/  IMAD.MOV.U32 R247, RZ, RZ, 0x3 ;  /* 0x00000003fff77424 */ /* 0x000fe400078e00ff */
[----:B------:R-:W-:Y:S01]  /*16d70*/  IMAD.MOV.U32 R3, RZ, RZ, 0x1c1f ;  /* 0x00001c1fff037424 */ /* 0x000fe200078e00ff */
        /* <DEDUP_REMOVED lines=58> */
[----:B------:R-:W-:Y:S01]  /*17120*/  FMNMX.FTZ R116, R188, R120, !PT ;  /* 0x00000078bc747209 */ /* 0x000fe20007810000 */
[----:B------:R-:W-:Y:S01]  /*17130*/  IMAD.IADD R117, R117, 0x1, R246 ;  /* 0x0000000175757824 */ /* 0x000fe200078e02f6 */
[----:B------:R-:W-:Y:S01]  /*17140*/  FMNMX.FTZ R4, R6, R121, !PT ;  /* 0x0000007906047209 */ /* 0x000fe20007810000 */
[----:B------:R-:W-:Y:S01]  /*17150*/  IMAD.MOV.U32 R0, RZ, RZ, 0x2 ;  /* 0x00000002ff007424 */ /* 0x000fe200078e00ff */
[----:B------:R-:W-:Y:S02]  /*17160*/  FMNMX.FTZ R5, R16, R122, !PT ;  /* 0x0000007a10057209 */ /* 0x000fe40007810000 */
[C---:B------:R-:W-:Y:S02]  /*17170*/  ISETP.GT.AND P0, PT, R117.reuse, RZ, PT ;  /* 0x000000ff7500720c */ /* 0x040fe40003f04270 */
[C---:B------:R-:W-:Y:S02]  /*17180*/  ISETP.GT.AND P1, PT, R117.reuse, 0x1, PT ;  /* 0x000000017500780c */ /* 0x040fe40003f24270 */
[----:B------:R-:W-:Y:S02]  /*17190*/  FSEL R19, R10, -INF , P0 ;  /* 0xff8000000a137808 */ /* 0x000fe40000000000 */
[----:B------:R-:W-:Y:S02]  /*171a0*/  ISETP.GT.AND P6, PT, R117, 0x8, PT ;  /* 0x000000087500780c */ /* 0x000fe40003fc4270 */
[----:B------:R-:W-:Y:S02]  /*171b0*/  FSEL R21, R11, -INF , P1 ;  /* 0xff8000000b157808 */ /* 0x000fe40000800000 */
[----:B------:R-:W-:Y:S02]  /*171c0*/  FMNMX.FTZ R7, R19, R123, !PT ;  /* 0x0000007b13077209 */ /* 0x000fe40007810000 */
[----:B------:R-:W-:Y:S02]  /*171d0*/  ISETP.GT.AND P0, PT, R117, 0x9, PT ;  /* 0x000000097500780c */ /* 0x000fe40003f04270 */
[----:B------:R-:W-:Y:S02]  /*171e0*/  FSEL R14, R14, -INF , P6 ;  /* 0xff8000000e0e7808 */ /* 0x000fe40003000000 */
[----:B------:R-:W-:Y:S02]  /*171f0*/  FMNMX.FTZ R116, R197, R116, !PT ;  /* 0x00000074c5747209 */ /* 0x000fe40007810000 */
        /* <DEDUP_REMOVED lines=157> */
[----:B------:R-:W-:Y:S05]  /*17bd0*/  CALL.REL.NOINC `($__internal_2_$__cuda_sm70_shflsync_bfly_p) ;  /* 0x000015e000007944 */ /* 0x000fea0003c00000 */
[----:B------:R-:W-:Y:S01]  /*17be0*/  FMNMX.FTZ R116, R116, R0, !PT ;  /* 0x0000000074747209 */ /* 0x000fe20007810000 */
[----:B------:R-:W-:Y:S01]  /*17bf0*/  IMAD.MOV.U32 R0, RZ, RZ, 0x1 ;  /* 0x00000001ff007424 */ /* 0x000fe200078e00ff */
[----:B------:R-:W-:Y:S02]  /*17c00*/  MOV R2, 0x17c20 ;  /* 0x00017c2000027802 */ /* 0x000fe40000000f00 */
        /* <DEDUP_REMOVED lines=28> */
[----:B------:R-:W-:-:S05]  /*17dd0*/  BRA `(.L_x_1409) ;  /* 0xffff227000007947 */ /* 0x000fca000383ffff */
.L_x_1355:
[----:B-1--4-:R-:W-:Y:S01]  /*17de0*/  MOV R247, RZ ;  /* 0x000000ff00f77202 */ /* 0x012fe20000000f00 */
[----:B------:R-:W-:Y:S01]  /*17df0*/  IMAD.MOV.U32 R246, RZ, RZ, R88 ;  /* 0x000000fffff67224 */ /* 0x000fe200078e0058 */
[----:B------:R-:W-:Y:S01]  /*17e00*/  MOV R2, 0x17e30 ;  /* 0x00017e3000027802 */ /* 0x000fe20000000f00 */
[----:B------:R-:W-:Y:S02]  /*17e10*/  IMAD.MOV.U32 R3, RZ, RZ, 0x181f ;  /* 0x0000181fff037424 */ /* 0x000fe400078e00ff */
[----:B------:R-:W-:Y:S05]  /*17e20*/  CALL.REL.NOINC `($__internal_3_$__cuda_sm70_shflsync_idx_p) ;  /* 0x000013f000007944 */ /* 0x000fea0003c00000 */
[----:B------:R-:W-:Y:S01]  /*17e30*/  MOV R85, R246 ;  /* 0x000000f600557202 */ /* 0x000fe20000000f00 */
[----:B------:R-:W-:-:S05]  /*17e40*/  BRA `(.L_x_1410) ;  /* 0xffff507000007947 */ /* 0x000fca000383ffff */
.L_x_1358:
[----:B------:R-:W-:Y:S01]  /*17e50*/  MOV R247, RZ ;  /* 0x000000ff00f77202 */ /* 0x000fe20000000f00 */
[----:B------:R-:W-:Y:S01]  /*17e60*/  IMAD.MOV.U32 R246, RZ, RZ, R0 ;  /* 0x000000fffff67224 */ /* 0x000fe200078e0000 */
[----:B------:R-:W-:Y:S01]  /*17e70*/  MOV R2, 0x17ea0 ;  /* 0x00017ea000027802 */ /* 0x000fe20000000f00 */
[----:B------:R-:W-:Y:S02]  /*17e80*/  IMAD.MOV.U32 R3, RZ, RZ, 0x181f ;  /* 0x0000181fff037424 */ /* 0x000fe400078e00ff */
[----:B------:R-:W-:Y:S05]  /*17e90*/  CALL.REL.NOINC `($__internal_3_$__cuda_sm70_shflsync_idx_p) ;  /* 0x0000138000007944 */ /* 0x000fea0003c00000 */
[----:B------:R-:W-:Y:S01]  /*17ea0*/  MOV R118, R246 ;  /* 0x000000f600767202 */ /* 0x000fe20000000f00 */
[----:B------:R-:W-:-:S05]  /*17eb0*/  BRA `(.L_x_1411) ;  /* 0xffff5d0000007947 */ /* 0x000fca000383ffff */
.L_x_1359:
        /* <DEDUP_REMOVED lines=109> */
.L_x_1360:
[----:B------:R-:W-:Y:S02]  /*18590*/  MOV R0, 0x2 ;  /* 0x0000000200007802 */ /* 0x000fe40000000f00 */
        /* <DEDUP_REMOVED lines=34> */
.L_x_1362:
[----:B------:R1:W5:Y:S01]  /*187c0*/  LDL R116, [R1+0xc] ;  /* 0x00000c0001747983 */ /* 0x0003620000100800 */
[----:B------:R-:W-:-:S02]  /*187d0*/  MOV R0, 0x2 ;  /* 0x0000000200007802 */ /* 0x000fc40000000f00 */
[----:B------:R-:W-:Y:S02]  /*187e0*/  MOV R2, 0x18800 ;  /* 0x0001880000027802 */ /* 0x000fe40000000f00 */
[----:B-1---5:R-:W-:Y:S05]  /*187f0*/  CALL.REL.NOINC `($__internal_2_$__cuda_sm70_shflsync_bfly_p) ;  /* 0x000009c000007944 */ /* 0x022fea0003c00000 */
[----:B------:R-:W-:Y:S01]  /*18800*/  MOV R4, R0 ;  /* 0x0000000000047202 */ /* 0x000fe20000000f00 */
[----:B------:R-:W-:Y:S05]  /*18810*/  BRA `(.L_x_1414) ;  /* 0xffff8ad000007947 */ /* 0x000fea000383ffff */
.L_x_1363:
[----:B------:R-:W-:Y:S01]  /*18820*/  IMAD.MOV.U32 R116, RZ, RZ, R4 ;  /* 0x000000ffff747224 */ /* 0x000fe200078e0004 */
[----:B------:R-:W-:Y:S02]  /*18830*/  MOV R0, 0x1 ;  /* 0x0000000100007802 */ /* 0x000fe40000000f00 */
[----:B------:R-:W-:Y:S02]  /*18840*/  MOV R2, 0x18860 ;  /* 0x0001886000027802 */ /* 0x000fe40000000f00 */
[----:B-----5:R-:W-:Y:S05]  /*18850*/  CALL.REL.NOINC `($__internal_2_$__cuda_sm70_shflsync_bfly_p) ;  /* 0x0000096000007944 */ /* 0x020fea0003c00000 */
[----:B------:R1:W5:Y:S01]  /*18860*/  LDL R116, [R1+0x10] ;  /* 0x0000100001747983 */ /* 0x0003620000100800 */
[----:B------:R-:W-:Y:S01]  /*18870*/  FADD.FTZ R4, R4, R0 ;  /* 0x0000000004047221 */ /* 0x000fe20000010000 */
[----:B------:R-:W-:Y:S02]  /*18880*/  MOV R0, 0x2 ;  /* 0x0000000200007802 */ /* 0x000fe40000000f00 */
[----:B------:R-:W-:Y:S02]  /*18890*/  MOV R2, 0x188b0 ;  /* 0x000188b000027802 */ /* 0x000fe40000000f00 */
[----:B-1---5:R-:W-:Y:S05]  /*188a0*/  CALL.REL.NOINC `($__internal_2_$__cuda_sm70_shflsync_bfly_p) ;  /* 0x0000091000007944 */ /* 0x022fea0003c00000 */
[----:B------:R-:W2:Y:S02]  /*188b0*/  LDL.LU R2, [R1+0x10] ;  /* 0x0000100001027983 */ /* 0x000ea40000300800 */
[----:B--2---:R-:W-:Y:S01]  /*188c0*/  FADD.FTZ R5, R2, R0 ;  /* 0x0000000002057221 */ /* 0x004fe20000010000 */
[----:B------:R-:W-:-:S02]  /*188d0*/  MOV R0, 0x1 ;  /* 0x0000000100007802 */ /* 0x000fc40000000f00 */
[----:B------:R-:W-:Y:S02]  /*188e0*/  MOV R2, 0x18910 ;  /* 0x0001891000027802 */ /* 0x000fe40000000f00 */
[----:B------:R-:W-:Y:S02]  /*188f0*/  MOV R116, R5 ;  /* 0x0000000500747202 */ /* 0x000fe40000000f00 */
[----:B------:R-:W-:Y:S05]  /*18900*/  CALL.REL.NOINC `($__internal_2_$__cuda_sm70_shflsync_bfly_p) ;  /* 0x000008b000007944 */ /* 0x000fea0003c00000 */
[----:B------:R1:W5:Y:S01]  /*18910*/  LDL R116, [R1+0x8] ;  /* 0x0000080001747983 */ /* 0x0003620000100800 */
[----:B------:R-:W-:Y:S01]  /*18920*/  FADD.FTZ R5, R5, R0 ;  /* 0x0000000005057221 */ /* 0x000fe20000010000 */
[----:B------:R-:W-:Y:S02]  /*18930*/  MOV R0, 0x2 ;  /* 0x0000000200007802 */ /* 0x000fe40000000f00 */
[----:B------:R-:W-:Y:S02]  /*18940*/  MOV R2, 0x18960 ;  /* 0x0001896000027802 */ /* 0x000fe40000000f00 */
[----:B-1---5:R-:W-:Y:S05]  /*18950*/  CALL.REL.NOINC `($__internal_2_$__cuda_sm70_shflsync_bfly_p) ;  /* 0x0000086000007944 */ /* 0x022fea0003c00000 */
[----:B------:R-:W2:Y:S02]  /*18960*/  LDL.LU R2, [R1+0x8] ;  /* 0x0000080001027983 */ /* 0x000ea40000300800 */
[----:B--2---:R-:W-:Y:S01]  /*18970*/  FADD.FTZ R6, R2, R0 ;  /* 0x0000000002067221 */ /* 0x004fe20000010000 */
[----:B------:R-:W-:Y:S02]  /*18980*/  MOV R0, 0x1 ;  /* 0x0000000100007802 */ /* 0x000fe40000000f00 */
[----:B------:R-:W-:-:S02]  /*18990*/  MOV R2, 0x189c0 ;  /* 0x000189c000027802 */ /* 0x000fc40000000f00 */
        /* <DEDUP_REMOVED lines=10> */
[----:B------:R-:W-:Y:S02]  /*18a40*/  MOV R2, 0x18a70 ;  /* 0x00018a7000027802 */ /* 0x000fe40000000f00 */
[----:B------:R-:W-:-:S02]  /*18a50*/  MOV R116, R7 ;  /* 0x0000000700747202 */ /* 0x000fc40000000f00 */
[----:B------:R-:W-:Y:S05]  /*18a60*/  CALL.REL.NOINC `($__internal_2_$__cuda_sm70_shflsync_bfly_p) ;  /* 0x0000075000007944 */ /* 0x000fea0003c00000 */
[----:B------:R-:W-:Y:S01]  /*18a70*/  MOV R8, R0 ;  /* 0x0000000000087202 */ /* 0x000fe20000000f00 */
[----:B------:R-:W-:Y:S05]  /*18a80*/  BRA `(.L_x_1415) ;  /* 0xffff899000007947 */ /* 0x000fea000383ffff */
.L_x_1372:
[----:B------:R-:W-:Y:S01]  /*18a90*/  IMAD.MOV.U32 R246, RZ, RZ, R4 ;  /* 0x000000fffff67224 */ /* 0x000fe200078e0004 */
[----:B------:R-:W-:Y:S01]  /*18aa0*/  MOV R247, RZ ;  /* 0x000000ff00f77202 */ /* 0x000fe20000000f00 */
[----:B------:R-:W-:Y:S01]  /*18ab0*/  IMAD.MOV.U32 R3, RZ, RZ, 0x181f ;  /* 0x0000181fff037424 */ /* 0x000fe200078e00ff */
[----:B------:R-:W-:-:S02]  /*18ac0*/  MOV R2, 0x18ae0 ;  /* 0x00018ae000027802 */ /* 0x000fc40000000f00 */
[----:B------:R-:W-:Y:S05]  /*18ad0*/  CALL.REL.NOINC `($__internal_3_$__cuda_sm70_shflsync_idx_p) ;  /* 0x0000074000007944 */ /* 0x000fea0003c00000 */
[----:B------:R-:W-:Y:S01]  /*18ae0*/  MOV R6, R246 ;  /* 0x000000f600067202 */ /* 0x000fe20000000f00 */
[----:B------:R-:W-:Y:S05]  /*18af0*/  BRA `(.L_x_1416) ;  /* 0xffffa53000007947 */ /* 0x000fea000383ffff */
.L_x_1373:
[----:B------:R-:W-:Y:S01]  /*18b00*/  IMAD.MOV.U32 R246, RZ, RZ, R5 ;  /* 0x000000fffff67224 */ /* 0x000fe200078e0005 */
[----:B------:R-:W-:Y:S01]  /*18b10*/  MOV R247, RZ ;  /* 0x000000ff00f77202 */ /* 0x000fe20000000f00 */
[----:B------:R-:W-:Y:S01]  /*18b20*/  IMAD.MOV.U32 R3, RZ, RZ, 0x181f ;  /* 0x0000181fff037424 */ /* 0x000fe200078e00ff */
[----:B------:R-:W-:-:S02]  /*18b30*/  MOV R2, 0x18b50 ;  /* 0x00018b5000027802 */ /* 0x000fc40000000f00 */
[----:B-12---:R-:W-:Y:S05]  /*18b40*/  CALL.REL.NOINC `($__internal_3_$__cuda_sm70_shflsync_idx_p) ;  /* 0x000006d000007944 */ /* 0x006fea0003c00000 */
[----:B------:R-:W-:Y:S01]  /*18b50*/  MOV R2, R246 ;  /* 0x000000f600027202 */ /* 0x000fe20000000f00 */
[----:B------:R-:W-:Y:S05]  /*18b60*/  BRA `(.L_x_1417) ;  /* 0xffffa4e000007947 */ /* 0x000fea000383ffff */
.L_x_1374:
[----:B------:R-:W-:Y:S01]  /*18b70*/  IMAD.MOV.U32 R246, RZ, RZ, R4 ;  /* 0x000000fffff67224 */ /* 0x000fe200078e0004 */
[----:B------:R-:W-:Y:S01]  /*18b80*/  MOV R247, 0x1 ;  /* 0x0000000100f77802 */ /* 0x000fe20000000f00 */
[----:B-1----:R-:W-:Y:S01]  /*18b90*/  IMAD.MOV.U32 R3, RZ, RZ, 0x181f ;  /* 0x0000181fff037424 */ /* 0x002fe200078e00ff */
[----:B------:R-:W-:-:S02]  /*18ba0*/  MOV R2, 0x18bc0 ;  /* 0x00018bc000027802 */ /* 0x000fc40000000f00 */
[----:B---3--:R-:W-:Y:S05]  /*18bb0*/  CALL.REL.NOINC `($__internal_3_$__cuda_sm70_shflsync_idx_p) ;  /* 0x0000066000007944 */ /* 0x008fea0003c00000 */
        /* <DEDUP_REMOVED lines=8> */
.L_x_1375:
[----:B------:R-:W-:Y:S01]  /*18c40*/  IMAD.MOV.U32 R246, RZ, RZ, R4 ;  /* 0x000000fffff67224 */ /* 0x000fe200078e0004 */
[----:B------:R-:W-:Y:S01]  /*18c50*/  MOV R247, 0x2 ;  /* 0x0000000200f77802 */ /* 0x000fe20000000f00 */
[----:B-1----:R-:W-:Y:S01]  /*18c60*/  IMAD.MOV.U32 R3, RZ, RZ, 0x181f ;  /* 0x0000181fff037424 */ /* 0x002fe200078e00ff */
[----:B------:R-:W-:Y:S02]  /*18c70*/  MOV R2, 0x18c90 ;  /* 0x00018c9000027802 */ /* 0x000fe40000000f00 */
[----:B--23--:R-:W-:Y:S05]  /*18c80*/  CALL.REL.NOINC `($__internal_3_$__cuda_sm70_shflsync_idx_p) ;  /* 0x0000059000007944 */ /* 0x00cfea0003c00000 */
[----:B------:R-:W-:Y:S01]  /*18c90*/  MOV R6, R246 ;  /* 0x000000f600067202 */ /* 0x000fe20000000f00 */
[----:B------:R-:W-:Y:S05]  /*18ca0*/  BRA `(.L_x_1419) ;  /* 0xffffa52000007947 */ /* 0x000fea000383ffff */
.L_x_1376:
[----:B------:R-:W-:Y:S01]  /*18cb0*/  IMAD.MOV.U32 R246, RZ, RZ, R5 ;  /* 0x000000fffff67224 */ /* 0x000fe200078e0005 */
[----:B------:R-:W-:Y:S01]  /*18cc0*/  MOV R247, 0x2 ;  /* 0x0000000200f77802 */ /* 0x000fe20000000f00 */
[----:B-1----:R-:W-:Y:S01]  /*18cd0*/  IMAD.MOV.U32 R3, RZ, RZ, 0x181f ;  /* 0x0000181fff037424 */ /* 0x002fe200078e00ff */
[----:B------:R-:W-:Y:S02]  /*18ce0*/  MOV R2, 0x18d00 ;  /* 0x00018d0000027802 */ /* 0x000fe40000000f00 */
[----:B--234-:R-:W-:Y:S05]  /*18cf0*/  CALL.REL.NOINC `($__internal_3_$__cuda_sm70_shflsync_idx_p) ;  /* 0x0000052000007944 */ /* 0x01cfea0003c00000 */
[----:B------:R-:W-:Y:S01]  /*18d00*/  MOV R2, R246 ;  /* 0x000000f600027202 */ /* 0x000fe20000000f00 */
[----:B------:R-:W-:Y:S05]  /*18d10*/  BRA `(.L_x_1420) ;  /* 0xffffa4d000007947 */ /* 0x000fea000383ffff */
.L_x_1377:
[----:B------:R-:W-:Y:S01]  /*18d20*/  IMAD.MOV.U32 R246, RZ, RZ, R4 ;  /* 0x000000fffff67224 */ /* 0x000fe200078e0004 */
[----:B------:R-:W-:Y:S01]  /*18d30*/  MOV R247, 0x3 ;  /* 0x0000000300f77802 */ /* 0x000fe20000000f00 */
[----:B--2---:R-:W-:Y:S01]  /*18d40*/  IMAD.MOV.U32 R3, RZ, RZ, 0x181f ;  /* 0x0000181fff037424 */ /* 0x004fe200078e00ff */
[----:B------:R-:W-:-:S02]  /*18d50*/  MOV R2, 0x18d70 ;  /* 0x00018d7000027802 */ /* 0x000fc40000000f00 */
[----:B-1-34-:R-:W-:Y:S05]  /*18d60*/  CALL.REL.NOINC `($__internal_3_$__cuda_sm70_shflsync_idx_p) ;  /* 0x000004b000007944 */ /* 0x01afea0003c00000 */
        /* <DEDUP_REMOVED lines=8> */
.L_x_1378:
[----:B------:R-:W-:Y:S01]  /*18df0*/  IMAD.MOV.U32 R246, RZ, RZ, R4 ;  /* 0x000000fffff67224 */ /* 0x000fe200078e0004 */
[----:B------:R-:W-:Y:S01]  /*18e00*/  MOV R247, 0x4 ;  /* 0x0000000400f77802 */ /* 0x000fe20000000f00 */
[----:B--2---:R-:W-:Y:S01]  /*18e10*/  IMAD.MOV.U32 R3, RZ, RZ, 0x181f ;  /* 0x0000181fff037424 */ /* 0x004fe200078e00ff */
[----:B------:R-:W-:Y:S02]  /*18e20*/  MOV R2, 0x18e40 ;  /* 0x00018e4000027802 */ /* 0x000fe40000000f00 */
[----:B-1-34-:R-:W-:Y:S05]  /*18e30*/  CALL.REL.NOINC `($__internal_3_$__cuda_sm70_shflsync_idx_p) ;  /* 0x000003e000007944 */ /* 0x01afea0003c00000 */
[----:B------:R-:W-:Y:S01]  /*18e40*/  MOV R6, R246 ;  /* 0x000000f600067202 */ /* 0x000fe20000000f00 */
[----:B------:R-:W-:Y:S05]  /*18e50*/  BRA `(.L_x_1422) ;  /* 0xffffa4a000007947 */ /* 0x000fea000383ffff */
.L_x_1379:
[----:B------:R-:W-:Y:S01]  /*18e60*/  IMAD.MOV.U32 R246, RZ, RZ, R5 ;  /* 0x000000fffff67224 */ /* 0x000fe200078e0005 */
[----:B------:R-:W-:Y:S01]  /*18e70*/  MOV R247, 0x4 ;  /* 0x0000000400f77802 */ /* 0x000fe20000000f00 */
[----:B--2---:R-:W-:Y:S01]  /*18e80*/  IMAD.MOV.U32 R3, RZ, RZ, 0x181f ;  /* 0x0000181fff037424 */ /* 0x004fe200078e00ff */
[----:B------:R-:W-:Y:S02]  /*18e90*/  MOV R2, 0x18eb0 ;  /* 0x00018eb000027802 */ /* 0x000fe40000000f00 */
[----:B-1-34-:R-:W-:Y:S05]  /*18ea0*/  CALL.REL.NOINC `($__internal_3_$__cuda_sm70_shflsync_idx_p) ;  /* 0x0000037000007944 */ /* 0x01afea0003c00000 */
[----:B------:R-:W-:Y:S01]  /*18eb0*/  MOV R2, R246 ;  /* 0x000000f600027202 */ /* 0x000fe20000000f00 */
[----:B------:R-:W-:Y:S05]  /*18ec0*/  BRA `(.L_x_1423) ;  /* 0xffffa45000007947 */ /* 0x000fea000383ffff */
.L_x_1380:
[----:B------:R-:W-:Y:S01]  /*18ed0*/  IMAD.MOV.U32 R246, RZ, RZ, R4 ;  /* 0x000000fffff67224 */ /* 0x000fe200078e0004 */
[----:B------:R-:W-:Y:S01]  /*18ee0*/  MOV R247, 0x5 ;  /* 0x0000000500f77802 */ /* 0x000fe20000000f00 */
[----:B-1----:R-:W-:Y:S01]  /*18ef0*/  IMAD.MOV.U32 R3, RZ, RZ, 0x181f ;  /* 0x0000181fff037424 */ /* 0x002fe200078e00ff */
[----:B------:R-:W-:-:S02]  /*18f00*/  MOV R2, 0x18f20 ;  /* 0x00018f2000027802 */ /* 0x000fc40000000f00 */
[----:B--234-:R-:W-:Y:S05]  /*18f10*/  CALL.REL.NOINC `($__internal_3_$__cuda_sm70_shflsync_idx_p) ;  /* 0x0000030000007944 */ /* 0x01cfea0003c00000 */
        /* <DEDUP_REMOVED lines=8> */
.L_x_1381:
[----:B------:R-:W-:Y:S01]  /*18fa0*/  IMAD.MOV.U32 R246, RZ, RZ, R4 ;  /* 0x000000fffff67224 */ /* 0x000fe200078e0004 */
[----:B------:R-:W-:Y:S01]  /*18fb0*/  MOV R247, 0x6 ;  /* 0x0000000600f77802 */ /* 0x000fe20000000f00 */
[----:B--2---:R-:W-:Y:S01]  /*18fc0*/  IMAD.MOV.U32 R3, RZ, RZ, 0x181f ;  /* 0x0000181fff037424 */ /* 0x004fe200078e00ff */
[----:B------:R-:W-:Y:S02]  /*18fd0*/  MOV R2, 0x18ff0 ;  /* 0x00018ff000027802 */ /* 0x000fe40000000f00 */
[----:B-1--4-:R-:W-:Y:S05]  /*18fe0*/  CALL.REL.NOINC `($__internal_3_$__cuda_sm70_shflsync_idx_p) ;  /* 0x0000023000007944 */ /* 0x012fea0003c00000 */
[----:B------:R-:W-:Y:S01]  /*18ff0*/  MOV R6, R246 ;  /* 0x000000f600067202 */ /* 0x000fe20000000f00 */
[----:B------:R-:W-:Y:S05]  /*19000*/  BRA `(.L_x_1425) ;  /* 0xffffa42000007947 */ /* 0x000fea000383ffff */
.L_x_1382:
[----:B------:R-:W-:Y:S01]  /*19010*/  IMAD.MOV.U32 R246, RZ, RZ, R5 ;  /* 0x000000fffff67224 */ /* 0x000fe200078e0005 */
[----:B------:R-:W-:Y:S01]  /*19020*/  MOV R247, 0x6 ;  /* 0x0000000600f77802 */ /* 0x000fe20000000f00 */
[----:B--2---:R-:W-:Y:S01]  /*19030*/  IMAD.MOV.U32 R3, RZ, RZ, 0x181f ;  /* 0x0000181fff037424 */ /* 0x004fe200078e00ff */
[----:B------:R-:W-:Y:S02]  /*19040*/  MOV R2, 0x19060 ;  /* 0x0001906000027802 */ /* 0x000fe40000000f00 */
[----:B-1-34-:R-:W-:Y:S05]  /*19050*/  CALL.REL.NOINC `($__internal_3_$__cuda_sm70_shflsync_idx_p) ;  /* 0x000001c000007944 */ /* 0x01afea0003c00000 */
[----:B------:R-:W-:Y:S01]  /*19060*/  MOV R2, R246 ;  /* 0x000000f600027202 */ /* 0x000fe20000000f00 */
[----:B------:R-:W-:Y:S05]  /*19070*/  BRA `(.L_x_1426) ;  /* 0xffffa3d000007947 */ /* 0x000fea000383ffff */
.L_x_1383:
[----:B------:R-:W-:Y:S01]  /*19080*/  IMAD.MOV.U32 R246, RZ, RZ, R4 ;  /* 0x000000fffff67224 */ /* 0x000fe200078e0004 */
[----:B------:R-:W-:Y:S01]  /*19090*/  MOV R247, 0x7 ;  /* 0x0000000700f77802 */ /* 0x000fe20000000f00 */
[----:B-1----:R-:W-:Y:S01]  /*190a0*/  IMAD.MOV.U32 R3, RZ, RZ, 0x181f ;  /* 0x0000181fff037424 */ /* 0x002fe200078e00ff */
[----:B------:R-:W-:-:S02]  /*190b0*/  MOV R2, 0x190d0 ;  /* 0x000190d000027802 */ /* 0x000fc40000000f00 */
[----:B--2-4-:R-:W-:Y:S05]  /*190c0*/  CALL.REL.NOINC `($__internal_3_$__cuda_sm70_shflsync_idx_p) ;  /* 0x0000015000007944 */ /* 0x014fea0003c00000 */
        /* <DEDUP_REMOVED lines=8> */
.L_x_1385:
[----:B------:R-:W-:Y:S01]  /*19150*/  IMAD.MOV.U32 R246, RZ, RZ, R47 ;  /* 0x000000fffff67224 */ /* 0x000fe200078e002f */
[----:B------:R-:W-:Y:S01]  /*19160*/  MOV R247, RZ ;  /* 0x000000ff00f77202 */ /* 0x000fe20000000f00 */
[----:B-1----:R-:W-:Y:S01]  /*19170*/  IMAD.MOV.U32 R3, RZ, RZ, 0x1f ;  /* 0x0000001fff037424 */ /* 0x002fe200078e00ff */
[----:B------:R-:W-:Y:S02]  /*19180*/  MOV R2, 0x191a0 ;  /* 0x000191a000027802 */ /* 0x000fe40000000f00 */
[----:B--23--:R-:W-:Y:S05]  /*19190*/  CALL.REL.NOINC `($__internal_3_$__cuda_sm70_shflsync_idx_p) ;  /* 0x0000008000007944 */ /* 0x00cfea0003c00000 */
[----:B------:R-:W-:Y:S01]  /*191a0*/  MOV R0, R246 ;  /* 0x000000f600007202 */ /* 0x000fe20000000f00 */
[----:B------:R-:W-:Y:S05]  /*191b0*/  BRA `(.L_x_1428) ;  /* 0xffffa43000007947 */ /* 0x000fea000383ffff */
        .weak           $__internal_2_$__cuda_sm70_shflsync_bfly_p
        .type           $__internal_2_$__cuda_sm70_shflsync_bfly_p,@function
        .size           $__internal_2_$__cuda_sm70_shflsync_bfly_p,($__internal_3_$__cuda_sm70_shflsync_idx_p - $__internal_2_$__cuda_sm70_shflsync_bfly_p)
$__internal_2_$__cuda_sm70_shflsync_bfly_p:
[----:B------:R-:W-:Y:S02]  /*191c0*/  MOV R208, 0xffffffff ;  /* 0xffffffff00d07802 */ /* 0x000fe40000000f00 */
[----:B------:R-:W-:Y:S02]  /*191d0*/  MOV R3, 0x1f ;  /* 0x0000001f00037802 */ /* 0x000fe40000000f00 */
[----:B------:R-:W-:Y:S04]  /*191e0*/  WARPSYNC R208 ;  /* 0x000000d000007348 */ /* 0x000fe80003800000 */
[----:B------:R1:W2:Y:S02]  /*191f0*/  SHFL.BFLY PT, R0, R116, R0, R3 ;  /* 0x0c00000074007389 */ /* 0x0002a400000e0003 */
[----:B-1----:R-:W-:-:S04]  /*19200*/  MOV R3, 0x0 ;  /* 0x0000000000037802 */ /* 0x002fc80000000f00 */
[----:B--2---:R-:W-:Y:S05]  /*19210*/  RET.REL.NODEC R2 `(_ZN7cutlass13device_kernelIN5flash19enable_sm80_to_sm89INS1_16FlashAttnFwdSm80INS1_25CollectiveMainloopFwdSm80ILi4ELi1ELb0EN4cute5tupleIJNS5_1CILi128EEENS7_ILi112EEENS7_ILi64EEEEEELi64ENS_10bfloat16_tEfNS_4arch4Sm80ELb1ELb0ELb0ELb0ELb1ELb0ELb1ELb0EEENS1_21CollectiveEpilogueFwdINS6_IJS8_SA_S9_EEENS6_IJNS7_ILi1EEESI_SI_EEESC_SE_Li128ELb0ELb1ELb0ELb0EEENS1_30DynamicPersistentTileSchedulerILi128ELi128ELb0ELb1ELb0EEEEEEEEEvNT_6ParamsE) ;  /* 0xfffe6de002007950 */ /* 0x004fea0003c3ffff */
        .weak           $__internal_3_$__cuda_sm70_shflsync_idx_p
        .type           $__internal_3_$__cuda_sm70_shflsync_idx_p,@function
        .size           $__internal_3_$__cuda_sm70_shflsync_idx_p,(.L_x_1613 - $__internal_3_$__cuda_sm70_shflsync_idx_p)
$__internal_3_$__cuda_sm70_shflsync_idx_p:
[----:B------:R-:W-:-:S04]  /*19220*/  MOV R248, 0xffffffff ;  /* 0xffffffff00f87802 */ /* 0x000fc80000000f00 */
[----:B------:R-:W-:Y:S04]  /*19230*/  WARPSYNC R248 ;  /* 0x000000f800007348 */ /* 0x000fe80003800000 */
[----:B------:R1:W2:Y:S02]  /*19240*/  SHFL.IDX PT, R246, R246, R247, R3 ;  /* 0x000000f7f6f67389 */ /* 0x0002a400000e0003 */
[----:B-1----:R-:W-:-:S04]  /*19250*/  MOV R3, 0x0 ;  /* 0x0000000000037802 */ /* 0x002fc80000000f00 */
[----:B--2---:R-:W-:Y:S05]  /*19260*/  RET.REL.NODEC R2 `(_ZN7cutlass13device_kernelIN5flash19enable_sm80_to_sm89INS1_16FlashAttnFwdSm80INS1_25CollectiveMainloopFwdSm80ILi4ELi1ELb0EN4cute5tupleIJNS5_1CILi128EEENS7_ILi112EEENS7_ILi64EEEEEELi64ENS_10bfloat16_tEfNS_4arch4Sm80ELb1ELb0ELb0ELb0ELb1ELb0ELb1ELb0EEENS1_21CollectiveEpilogueFwdINS6_IJS8_SA_S9_EEENS6_IJNS7_ILi1EEESI_SI_EEESC_SE_Li128ELb0ELb1ELb0ELb0EEENS1_30DynamicPersistentTileSchedulerILi128ELi128ELb0ELb1ELb0EEEEEEEEEvNT_6ParamsE) ;  /* 0xfffe6d9002007950 */ /* 0x004fea0003c3ffff */
.L_x_1429:
        /* <DEDUP_REMOVED lines=9> */
.L_x_1613:


//--------------------- .text._ZN7cutlass13device_kernelIN5flash19enable_sm80_to_sm89INS1_16FlashAttnFwdSm80INS1_25CollectiveMainloopFwdSm80ILi4ELi1ELb0EN4cute5tupleIJNS5_1CILi128EEENS7_ILi112EEENS7_ILi64EEEEEELi64ENS_10bfloat16_tEfNS_4arch4Sm80ELb1ELb0ELb0ELb1ELb1ELb0ELb1ELb0EEENS1_21CollectiveEpilogueFwdINS6_IJS8_SA_S9_EEENS6_IJNS7_ILi1EEESI_SI_EEESC_SE_Li128ELb1ELb1ELb0ELb0EEENS1_19SingleTileSchedulerILb1ELb0ELb1ELi128EEEEEEEEEvNT_6ParamsE --------------------------
	.section	.text._ZN7cutlass13device_kernelIN5flash19enable_sm80_to_sm89INS1_16FlashAttnFwdSm80INS1_25CollectiveMainloopFwdSm80ILi4ELi1ELb0EN4cute5tupleIJNS5_1CILi128EEENS7_ILi112EEENS7_ILi64EEEEEELi64ENS_10bfloat16_tEfNS_4arch4Sm80ELb1ELb0ELb0ELb1ELb1ELb0ELb1ELb0EEENS1_21CollectiveEpilogueFwdINS6_IJS8_SA_S9_EEENS6_IJNS7_ILi1EEESI_SI_EEESC_SE_Li128ELb1ELb1ELb0ELb0EEENS1_19SingleTileSchedulerILb1ELb0ELb1ELi128EEEEEEEEEvNT_6ParamsE,"ax",@progbits
	.sectioninfo	@"SHI_REGISTERS=255"
	.align	128
.text._ZN7cutlass13device_kernelIN5flash19enable_sm80_to_sm89INS1_16FlashAttnFwdSm80INS1_25CollectiveMainloopFwdSm80ILi4ELi1ELb0EN4cute5tupleIJNS5_1CILi128EEENS7_ILi112EEENS7_ILi64EEEEEELi64ENS_10bfloat16_tEfNS_4arch4Sm80ELb1ELb0ELb0ELb1ELb1ELb0ELb1ELb0EEENS1_21CollectiveEpilogueFwdINS6_IJS8_SA_S9_EEENS6_IJNS7_ILi1EEESI_SI_EEESC_SE_Li128ELb1ELb1ELb0ELb0EEENS1_19SingleTileSchedulerILb1ELb0ELb1ELi128EEEEEEEEEvNT_6ParamsE:
        .type           _ZN7cutlass13device_kernelIN5flash19enable_sm80_to_sm89INS1_16FlashAttnFwdSm80INS1_25CollectiveMainloopFwdSm80ILi4ELi1ELb0EN4cute5tupleIJNS5_1CILi128EEENS7_ILi112EEENS7_ILi64EEEEEELi64ENS_10bfloat16_tEfNS_4arch4Sm80ELb1ELb0ELb0ELb1ELb1ELb0ELb1ELb0EEENS1_21CollectiveEpilogueFwdINS6_IJS8_SA_S9_EEENS6_IJNS7_ILi1EEESI_SI_EEESC_SE_Li128ELb1ELb1ELb0ELb0EEENS1_19SingleTileSchedulerILb1ELb0ELb1ELi128EEEEEEEEEvNT_6ParamsE,@function
        .size           _ZN7cutlass13device_kernelIN5flash19enable_sm80_to_sm89INS1_16FlashAttnFwdSm80INS1_25CollectiveMainloopFwdSm80ILi4ELi1ELb0EN4cute5tupleIJNS5_1CILi128EEENS7_ILi112EEENS7_ILi64EEEEEELi64ENS_10bfloat16_tEfNS_4arch4Sm80ELb1ELb0ELb0ELb1ELb1ELb0ELb1ELb0EEENS1_21CollectiveEpilogueFwdINS6_IJS8_SA_S9_EEENS6_IJNS7_ILi1EEESI_SI_EEESC_SE_Li128ELb1ELb1ELb0ELb0EEENS1_19SingleTileSchedulerILb1ELb0ELb1ELi128EEEEEEEEEvNT_6ParamsE,(.L_x_1616 - _ZN7cutlass13device_kernelIN5flash19enable_sm80_to_sm89INS1_16FlashAttnFwdSm80INS1_25CollectiveMainloopFwdSm80ILi4ELi1ELb0EN4cute5tupleIJNS5_1CILi128EEENS7_ILi112EEENS7_ILi64EEEEEELi64ENS_10bfloat16_tEfNS_4arch4Sm80ELb1ELb0ELb0ELb1ELb1ELb0ELb1ELb0EEENS1_21CollectiveEpilogueFwdINS6_IJS8_SA_S9_EEENS6_IJNS7_ILi1EEESI_SI_EEESC_SE_Li128ELb1ELb1ELb0ELb0EEENS1_19SingleTileSchedulerILb1ELb0ELb1ELi128EEEEEEEEEvNT_6ParamsE)
        .other          _ZN7cutlass13device_kernelIN5flash19enable_sm80_to_sm89INS1_16FlashAttnFwdSm80INS1_25CollectiveMainloopFwdSm80ILi4ELi1ELb0EN4cute5tupleIJNS5_1CILi128EEENS7_ILi112EEENS7_ILi64EEEEEELi64ENS_10bfloat16_tEfNS_4arch4Sm80ELb1ELb0ELb0ELb1ELb1ELb0ELb1ELb0EEENS1_21CollectiveEpilogueFwdINS6_IJS8_SA_S9_EEENS6_IJNS7_ILi1EEESI_SI_EEESC_SE_Li128ELb1ELb1ELb0ELb0EEENS1_19SingleTileSchedulerILb1ELb0ELb1ELi128EEEEEEEEEvNT_6ParamsE,@"STO_CUDA_ENTRY STV_DEFAULT"
_ZN7cutlass13device_kernelIN5flash19enable_sm80_to_sm89INS1_16FlashAttnFwdSm80INS1_25CollectiveMainloopFwdSm80ILi4ELi1ELb0EN4cute5tupleIJNS5_1CILi128EEENS7_ILi112EEENS7_ILi64EEEEEELi64ENS_10bfloat16_tEfNS_4arch4Sm80ELb1ELb0ELb0ELb1ELb1ELb0ELb1ELb0EEENS1_21CollectiveEpilogueFwdINS6_IJS8_SA_S9_EEENS6_IJNS7_ILi1EEESI_SI_EEESC_SE_Li128ELb1ELb1ELb0ELb0EEENS1_19SingleTileSchedulerILb1ELb0ELb1ELi128EEEEEEEEEvNT_6ParamsE:
        /* <DEDUP_REMOVED lines=21> */
.L_x_1431:
        /* <DEDUP_REMOVED lines=13> */
.L_x_1433:
[----:B------:R-:W-:Y:S02]  /*0220*/  ULDC UR5, c[0x0][0x54c] ;  /* 0x0001530000057ab9 */ /* 0x000fe40000000800 */
.L_x_1432:
[----:B------:R-:W-:Y:S02]  /*0230*/  ULDC UR4, c[0x0][0x548] ;  /* 0x0001520000047ab9 */ /* 0x000fe40000000800 */
[----:B------:R-:W-:-:S02]  /*0240*/  USHF.L.U32 UR10, UR10, 0x7, URZ ;  /* 0x000000070a0a7899 */ /* 0x000fc4000800063f */
[----:B------:R-:W-:-:S04]  /*0250*/  UIMAD UR4, UR5, UR4, URZ ;  /* 0x00000004050472a4 */ /* 0x000fc8000f8e023f */
[----:B------:R-:W-:-:S04]  /*0260*/  UISETP.GE.AND UP0, UPT, UR10, UR4, UPT ;  /* 0x000000040a00728c */ /* 0x000fc8000bf06270 */
[----:B------:R-:W-:Y:S01]  /*0270*/  USEL UR13, UR13, 0xffffffff, !UP0 ;  /* 0xffffffff0d0d7887 */ /* 0x000fe2000c000000 */
[----:B------:R-:W-:Y:S05]  /*0280*/  BRA `(.L_x_1434) ;  /* 0x000001b000007947 */ /* 0x000fea0003800000 */
.L_x_1430:
        /* <DEDUP_REMOVED lines=8> */
.L_x_1435:
        /* <DEDUP_REMOVED lines=13> */
.L_x_1437:
[----:B------:R-:W-:Y:S02]  /*03e0*/  ULDC UR5, c[0x0][0x54c] ;  /* 0x0001530000057ab9 */ /* 0x000fe40000000800 */
.L_x_1436:
[----:B------:R-:W-:Y:S02]  /*03f0*/  ULDC UR4, c[0x0][0x548] ;  /* 0x0001520000047ab9 */ /* 0x000fe40000000800 */
[----:B------:R-:W-:-:S02]  /*0400*/  USHF.L.U32 UR10, UR10, 0x7, URZ ;  /* 0x000000070a0a7899 */ /* 0x000fc4000800063f */
[----:B------:R-:W-:-:S04]  /*0410*/  UIMAD UR4, UR5, UR4, URZ ;  /* 0x00000004050472a4 */ /* 0x000fc8000f8e023f */
[----:B------:R-:W-:-:S04]  /*0420*/  UISETP.GE.AND UP0, UPT, UR10, UR4, UPT ;  /* 0x000000040a00728c */ /* 0x000fc8000bf06270 */
[----:B------:R-:W-:-:S06]  /*0430*/  USEL UR13, UR13, 0xffffffff, !UP0 ;  /* 0xffffffff0d0d7887 */ /* 0x000fcc000c000000 */
.L_x_1434:
        /* <DEDUP_REMOVED lines=47> */
.L_x_1438:
        /* <DEDUP_REMOVED lines=10> */
.L_x_1439:
        /* <DEDUP_REMOVED lines=12> */
.L_x_1440:
        /* <DEDUP_REMOVED lines=115> */
[----:B------:R1:W-:Y:S03]  /*0fc0*/  STL [R1], R226 ;  /* 0x000000e201007387 */ /* 0x0003e60000100800 */
        /* <DEDUP_REMOVED lines=55> */
.L_x_1443:
[----:B-1-34-:R-:W-:Y:S05]  /*1340*/  BSYNC B0 ;  /* 0x0000000000007941 */ /* 0x01afea0003800000 */
.L_x_1442:
        /* <DEDUP_REMOVED lines=11> */
.L_x_1445:
[----:B------:R-:W-:Y:S05]  /*1400*/  BSYNC B0 ;  /* 0x0000000000007941 */ /* 0x000fea0003800000 */
.L_x_1444:
        /* <DEDUP_REMOVED lines=11> */
.L_x_1447:
[----:B------:R-:W-:Y:S05]  /*14c0*/  BSYNC B0 ;  /* 0x0000000000007941 */ /* 0x000fea0003800000 */
.L_x_1446:
        /* <DEDUP_REMOVED lines=11> */
.L_x_1449:
[----:B------:R-:W-:Y:S05]  /*1580*/  BSYNC B0 ;  /* 0x0000000000007941 */ /* 0x000fea0003800000 */
.L_x_1448:
        /* <DEDUP_REMOVED lines=11> */
.L_x_1451:
[----:B------:R-:W-:Y:S05]  /*1640*/  BSYNC B0 ;  /* 0x0000000000007941 */ /* 0x000fea0003800000 */
.L_x_1450:
        /* <DEDUP_REMOVED lines=11> */
.L_x_1453:
[----:B------:R-:W-:Y:S05]  /*1700*/  BSYNC B0 ;  /* 0x0000000000007941 */ /* 0x000fea0003800000 */
.L_x_1452:
        /* <DEDUP_REMOVED lines=11> */
.L_x_1455:
[----:B------:R-:W-:Y:S05]  /*17c0*/  BSYNC B0 ;  /* 0x0000000000007941 */ /* 0x000fea0003800000 */
.L_x_1454:
[----:B-123--:R-:W1:Y:S01]  /*17d0*/  SHFL.IDX PT, R8, R8, 0x7, 0x181f ;  /* 0x00f81f0008087f89 */ /* 0x00ee6200000e0000 */
[----:B----4-:R-:W-:Y:S01]  /*17e0*/  IADD3 R3, R5, 0x70, RZ ;  /* 0x0000007005037810 */ /* 0x010fe20007ffe0ff */
[----:B------:R-:W-:Y:S01]  /*17f0*/  UMOV UR16, 0x70 ;  /* 0x0000007000107882 */ /* 0x000fe20000000000 */
[----:B------:R-:W-:Y:S01]  /*1800*/  IMAD.MOV.U32 R0, RZ, RZ, c[0x0][0x2b8] ;  /* 0x0000ae00ff007624 */ /* 0x000fe200078e00ff */
        /* <DEDUP_REMOVED lines=37> */
[----:B------:R-:W-:Y:S01]  /*1a60*/  ISETP.GE.AND P6, PT, R36, c[0x0][0x1d4], PT ;  /* 0x0000750024007a0c */ /* 0x000fe20003fc6270 */
[----:B------:R-:W-:Y:S01]  /*1a70*/  UIADD3 UR21, UR6, -0x1, URZ ;  /* 0xffffffff06157890 */ /* 0x000fe2000fffe03f */
[----:B------:R-:W-:Y:S01]  /*1a80*/  IMAD R5, R249, c[0x0][0x1e0], RZ ;  /* 0x00007800f9057a24 */ /* 0x000fe200078e02ff */
[----:B------:R-:W-:Y:S01]  /*1a90*/  SHF.R.S32.HI R39, RZ, 0x1f, R249 ;  /* 0x0000001fff277819 */ /* 0x000fe200000114f9 */
[----:B------:R-:W-:Y:S01]  /*1aa0*/  UIADD3 UR20, UR23, UR20, URZ ;  /* 0x0000001417147290 */ /* 0x000fe2000fffe03f */
[----:B------:R-:W-:Y:S01]  /*1ab0*/  SHF.R.S32.HI R16, RZ, 0x4, R20 ;  /* 0x00000004ff107819 */ /* 0x000fe20000011414 */
[----:B------:R-:W-:Y:S01]  /*1ac0*/  UIMAD UR21, UR21, -0x70, UR7 ;  /* 0xffffff90151578a4 */ /* 0x000fe2000f8e0207 */
[----:B------:R-:W-:Y:S01]  /*1ad0*/  LEA.HI R223, R224, R225, RZ, 0x5 ;  /* 0x000000e1e0df7211 */ /* 0x000fe200078f28ff */
[----:B------:R-:W-:Y:S01]  /*1ae0*/  IMAD R0, R39, c[0x0][0x1e0], RZ ;  /* 0x0000780027007a24 */ /* 0x000fe200078e02ff */
[----:B------:R-:W-:Y:S01]  /*1af0*/  ULDC.64 UR4, c[0x0][0x210] ;  /* 0x0000840000047ab9 */ /* 0x000fe20000000a00 */
[----:B------:R-:W-:Y:S01]  /*1b00*/  IMAD.SHL.U32 R247, R36, 0x2, RZ ;  /* 0x0000000224f77824 */ /* 0x000fe200078e00ff */
[----:B------:R-:W-:Y:S01]  /*1b10*/  SHF.R.S32.HI R222, RZ, 0x5, R223 ;  /* 0x00000005ffde7819 */ /* 0x000fe200000114df */
[----:B------:R-:W-:Y:S01]  /*1b20*/  IMAD R0, R249, c[0x0][0x1e4], R0 ;  /* 0x00007900f9007a24 */ /* 0x000fe200078e0200 */
[----:B------:R-:W-:Y:S01]  /*1b30*/  IADD3 R38, -R17, UR21, RZ ;  /* 0x0000001511267c10 */ /* 0x000fe2000fffe1ff */
[----:B------:R-:W-:-:S02]  /*1b40*/  UIMAD UR8, UR8, UR4, URZ ;  /* 0x00000004080872a4 */ /* 0x000fc4000f8e023f */
[----:B------:R-:W-:Y:S01]  /*1b50*/  UIMAD.WIDE.U32 UR24, UR9, UR4, URZ ;  /* 0x00000004091872a5 */ /* 0x000fe2000f8e003f */
[C---:B------:R-:W-:Y:S01]  /*1b60*/  ISETP.GE.AND P3, PT, R38.reuse, 0x1, PT ;  /* 0x000000012600780c */ /* 0x040fe20003f66270 */
[----:B--2---:R-:W-:Y:S01]  /*1b70*/  IMAD.WIDE.U32 R6, R249, c[0x0][0x1e0], RZ ;  /* 0x00007800f9067a25 */ /* 0x004fe200078e00ff */
[----:B------:R-:W-:Y:S01]  /*1b80*/  ISETP.GE.AND P2, PT, R38, 0x11, PT ;  /* 0x000000112600780c */ /* 0x000fe20003f46270 */
[----:B------:R-:W-:Y:S02]  /*1b90*/  UIMAD UR8, UR9, UR5, UR8 ;  /* 0x00000005090872a4 */ /* 0x000fe4000f8e0208 */
[----:B------:R-:W-:Y:S01]  /*1ba0*/  IMAD.IADD R7, R7, 0x1, R0 ;  /* 0x0000000107077824 */ /* 0x000fe200078e0200 */
[----:B------:R-:W-:Y:S02]  /*1bb0*/  UISETP.GE.AND UP0, UPT, UR6, 0x2, UPT ;  /* 0x000000020600788c */ /* 0x000fe4000bf06270 */
        /* <DEDUP_REMOVED lines=12> */
[----:B-1----:R-:W1:Y:S01]  /*1c80*/  SHFL.IDX PT, R8, R3, 0x1, 0x181f ;  /* 0x00381f0003087f89 */ /* 0x002e6200000e0000 */
[----:B------:R-:W-:-:S03]  /*1c90*/  ISETP.GE.AND P0, PT, R38, 0x21, PT ;  /* 0x000000212600780c */ /* 0x000fc60003f06270 */
[----:B------:R-:W2:Y:S04]  /*1ca0*/  SHFL.IDX PT, R6, R3, RZ, 0x181f ;  /* 0x00181fff03067589 */ /* 0x000ea800000e0000 */
[----:B------:R-:W3:Y:S04]  /*1cb0*/  SHFL.IDX PT, R7, R0, RZ, 0x181f ;  /* 0x00181fff00077589 */ /* 0x000ee800000e0000 */
[----:B------:R-:W4:Y:S04]  /*1cc0*/  SHFL.IDX PT, R9, R3, 0x2, 0x181f ;  /* 0x00581f0003097f89 */ /* 0x000f2800000e0000 */
[----:B------:R-:W5:Y:S04]  /*1cd0*/  SHFL.IDX PT, R14, R0, 0x1, 0x181f ;  /* 0x00381f00000e7f89 */ /* 0x000f6800000e0000 */
[----:B------:R-:W4:Y:S04]  /*1ce0*/  SHFL.IDX PT, R13, R0, 0x2, 0x181f ;  /* 0x00581f00000d7f89 */ /* 0x000f2800000e0000 */
[----:B------:R-:W4:Y:S01]  /*1cf0*/  SHFL.IDX PT, R11, R3, 0x3, 0x181f ;  /* 0x00781f00030b7f89 */ /* 0x000f2200000e0000 */
[----:B-1----:R-:W-:-:S02]  /*1d00*/  @P2 LEA R8, P4, R36, R8, 0x1 ;  /* 0x0000000824082211 */ /* 0x002fc400078808ff */
[C---:B--2---:R-:W-:Y:S01]  /*1d10*/  @P3 LEA R6, P1, R36.reuse, R6, 0x1 ;  /* 0x0000000624063211 */ /* 0x044fe200078208ff */
[----:B------:R-:W1:Y:S03]  /*1d20*/  SHFL.IDX PT, R12, R0, 0x3, 0x181f ;  /* 0x00781f00000c7f89 */ /* 0x000e6600000e0000 */
[----:B---3--:R-:W-:Y:S01]  /*1d30*/  @P3 LEA.HI.X R7, R36, R7, R246, 0x1, P1 ;  /* 0x0000000724073211 */ /* 0x008fe200008f0cf6 */
[----:B------:R-:W2:Y:S01]  /*1d40*/  SHFL.IDX PT, R10, R3, 0x4, 0x181f ;  /* 0x00981f00030a7f89 */ /* 0x000ea200000e0000 */
[----:B------:R-:W-:-:S03]  /*1d50*/  ISETP.GE.AND P1, PT, R38, 0x31, PT ;  /* 0x000000312600780c */ /* 0x000fc60003f26270 */
[----:B------:R4:W-:Y:S04]  /*1d60*/  @P3 LDGSTS.E.BYPASS.LTC128B.128 [R250+0x3900], [R6.64], !P6 ;  /* 0x0390000006fa3fae */ /* 0x0009e8000f101d4e */
[----:B------:R-:W-:Y:S04]  /*1d70*/  SHFL.IDX PT, R15, R5, 0x6, 0x181f ;  /* 0x00d81f00050f7f89 */ /* 0x000fe800000e0000 */
[----:B------:R-:W3:Y:S04]  /*1d80*/  SHFL.IDX PT, R3, R3, 0x5, 0x181f ;  /* 0x00b81f0003037f89 */ /* 0x000ee800000e0000 */
[----:B------:R-:W1:Y:S01]  /*1d90*/  SHFL.IDX PT, R5, R0, 0x4, 0x181f ;  /* 0x00981f0000057f89 */ /* 0x000e6200000e0000 */
[----:B----4-:R-:W-:-:S02]  /*1da0*/  @P0 LEA R6, P3, R36, R9, 0x1 ;  /* 0x0000000924060211 */ /* 0x010fc400078608ff */
[C-C-:B-----5:R-:W-:Y:S02]  /*1db0*/  @P2 LEA.HI.X R9, R36.reuse, R14, R246.reuse, 0x1, P4 ;  /* 0x0000000e24092211 */ /* 0x160fe400020f0cf6 */
[----:B------:R-:W4:Y:S01]  /*1dc0*/  SHFL.IDX PT, R14, R0, 0x5, 0x181f ;  /* 0x00b81f00000e7f89 */ /* 0x000f2200000e0000 */
[----:B------:R-:W-:Y:S02]  /*1dd0*/  @P0 LEA.HI.X R7, R36, R13, R246, 0x1, P3 ;  /* 0x0000000d24070211 */ /* 0x000fe400018f0cf6 */
[C---:B------:R-:W-:Y:S01]  /*1de0*/  ISETP.GE.AND P4, PT, R38.reuse, 0x41, PT ;  /* 0x000000412600780c */ /* 0x040fe20003f86270 */
[----:B------:R5:W1:Y:S01]  /*1df0*/  SHFL.IDX PT, R13, R0, 0x6, 0x181f ;  /* 0x00d81f00000d7f89 */ /* 0x000a6200000e0000 */
[----:B------:R-:W-:-:S03]  /*1e00*/  ISETP.GE.AND P3, PT, R38, 0x51, PT ;  /* 0x000000512600780c */ /* 0x000fc60003f66270 */
[----:B------:R3:W-:Y:S01]  /*1e10*/  @P2 LDGSTS.E.BYPASS.LTC128B.128 [R250+0x4100], [R8.64], !P6 ;  /* 0x0410000008fa2fae */ /* 0x0007e2000f101d4e */
[----:B------:R-:W-:-:S03]  /*1e20*/  ISETP.GE.AND P2, PT, R38, 0x61, PT ;  /* 0x000000612600780c */ /* 0x000fc60003f46270 */
[----:B------:R1:W-:Y:S01]  /*1e30*/  @P0 LDGSTS.E.BYPASS.LTC128B.128 [R250+0x4900], [R6.64], !P6 ;  /* 0x0490000006fa0fae */ /* 0x0003e2000f101d4e */
[----:B-----5:R-:W-:-:S04]  /*1e40*/  LEA.HI R0, R20, R16, RZ, 0x1 ;  /* 0x0000001014007211 */ /* 0x020fc800078f08ff */
[----:B------:R-:W-:Y:S02]  /*1e50*/  LOP3.LUT R0, R0, 0xfffffffe, RZ, 0xc0, !PT ;  /* 0xfffffffe00007812 */ /* 0x000fe400078ec0ff */
[----:B-1----:R-:W-:-:S04]  /*1e60*/  @P1 LEA R6, P0, R36, R11, 0x1 ;  /* 0x0000000b24061211 */ /* 0x002fc800078008ff */
[----:B------:R-:W-:Y:S01]  /*1e70*/  @P1 LEA.HI.X R7, R36, R12, R246, 0x1, P0 ;  /* 0x0000000c24071211 */ /* 0x000fe200000f0cf6 */
[----:B------:R-:W-:Y:S01]  /*1e80*/  IMAD.IADD R12, R16, 0x1, -R0 ;  /* 0x00000001100c7824 */ /* 0x000fe200078e0a00 */
[C---:B--2---:R-:W-:Y:S01]  /*1e90*/  @P4 LEA R10, P0, R36.reuse, R10, 0x1 ;  /* 0x0000000a240a4211 */ /* 0x044fe200078008ff */
[----:B------:R-:W-:Y:S02]  /*1ea0*/  IMAD.SHL.U32 R0, R37, 0x40, RZ ;  /* 0x0000004025007824 */ /* 0x000fe400078e00ff */
[----:B------:R1:W-:Y:S01]  /*1eb0*/  @P1 LDGSTS.E.BYPASS.LTC128B.128 [R250+0x5100], [R6.64], !P6 ;  /* 0x0510000006fa1fae */ /* 0x0003e2000f101d4e */
[----:B---3--:R-:W-:Y:S01]  /*1ec0*/  @P3 LEA R8, P1, R36, R3, 0x1 ;  /* 0x0000000324083211 */ /* 0x008fe200078208ff */
[----:B------:R-:W-:Y:S01]  /*1ed0*/  IMAD.SHL.U32 R3, R18, 0x40, RZ ;  /* 0x0000004012037824 */ /* 0x000fe200078e00ff */
[C-C-:B------:R-:W-:Y:S01]  /*1ee0*/  @P4 LEA.HI.X R11, R36.reuse, R5, R246.reuse, 0x1, P0 ;  /* 0x00000005240b4211 */ /* 0x140fe200000f0cf6 */
[----:B------:R-:W-:Y:S01]  /*1ef0*/  IMAD.SHL.U32 R5, R19, 0x40, RZ ;  /* 0x0000004013057824 */ /* 0x000fe200078e00ff */
[----:B----4-:R-:W-:-:S02]  /*1f00*/  @P3 LEA.HI.X R9, R36, R14, R246, 0x1, P1 ;  /* 0x0000000e24093211 */ /* 0x010fc400008f0cf6 */
[----:B------:R-:W-:Y:S01]  /*1f10*/  LOP3.LUT R0, R0, 0x1c0, RZ, 0xc0, !PT ;  /* 0x000001c000007812 */ /* 0x000fe200078ec0ff */
[----:B------:R2:W-:Y:S01]  /*1f20*/  @P4 LDGSTS.E.BYPASS.LTC128B.128 [R250+0x5900], [R10.64], !P6 ;  /* 0x059000000afa4fae */ /* 0x0005e2000f101d4e */
[----:B------:R-:W-:Y:S02]  /*1f30*/  LOP3.LUT R3, R3, 0x1c0, RZ, 0xc0, !PT ;  /* 0x000001c003037812 */ /* 0x000fe400078ec0ff */
[----:B------:R-:W-:Y:S01]  /*1f40*/  LOP3.LUT R221, R5, 0xfffffe00, RZ, 0xc0, !PT ;  /* 0xfffffe0005dd7812 */ /* 0x000fe200078ec0ff */
        /* <DEDUP_REMOVED lines=35> */
[----:B------:R-:W-:Y:S01]  /*2180*/  IADD3 R245, R239, 0x800, RZ ;  /* 0x00000800eff57810 */ /* 0x000fe20007ffe0ff */
[----:B------:R-:W-:Y:S01]  /*2190*/  IMAD R0, R249, c[0x0][0x20c], R0 ;  /* 0x00008300f9007a24 */ /* 0x000fe200078e0200 */
[C---:B------:R-:W-:Y:S01]  /*21a0*/  IADD3 R244, R239.reuse, 0x1000, RZ ;  /* 0x00001000eff47810 */ /* 0x040fe20007ffe0ff */
[----:B------:R-:W-:Y:S01]  /*21b0*/  IMAD R237, R2, 0x2, R236 ;  /* 0x0000000202ed7824 */ /* 0x000fe200078e02ec */
[----:B------:R-:W-:Y:S01]  /*21c0*/  IADD3 R243, R239, 0x1800, RZ ;  /* 0x00001800eff37810 */ /* 0x000fe20007ffe0ff */
        /* <DEDUP_REMOVED lines=22> */
[----:B------:R-:W-:Y:S01]  /*2330*/  LDSM.16.M88.4 R76, [R239+0x1000] ;  /* 0x00100000ef4c783b */ /* 0x000fe20000000200 */
[C---:B--2---:R-:W-:Y:S03]  /*2340*/  HMMA.16816.F32.BF16 R60, R8.reuse, R24, RZ ;  /* 0x00000018083c723c */ /* 0x044fe600000418ff */
[----:B------:R-:W-:Y:S04]  /*2350*/  LDSM.16.M88.4 R48, [R239+0x1800] ;  /* 0x00180000ef30783b */ /* 0x000fe80000000200 */
[----:B------:R-:W-:Y:S01]  /*2360*/  LDSM.16.M88.4 R80, [R239+0x800] ;  /* 0x00080000ef50783b */ /* 0x000fe20000000200 */
[C---:B---3--:R-:W-:Y:S03]  /*2370*/  HMMA.16816.F32.BF16 R64, R8.reuse, R20, RZ ;  /* 0x000000140840723c */ /* 0x048fe600000418ff */
[----:B------:R-:W-:Y:S05]  /*2380*/  LDSM.16.M88.4 R84, [R239] ;  /* 0x00000000ef54783b */ /* 0x000fea0000000200 */
        /* <DEDUP_REMOVED lines=18> */
[C---:B------:R-:W-:Y:S01]  /*24b0*/  HMMA.16816.F32.BF16 R180, R12.reuse, R24, RZ ;  /* 0x000000180cb4723c */ /* 0x040fe200000418ff */
[----:B------:R-:W-:Y:S07]  /*24c0*/  SHFL.IDX PT, R25, R0, 0x4, 0x181f ;  /* 0x00981f0000197f89 */ /* 0x000fee00000e0000 */
[C---:B------:R-:W-:Y:S01]  /*24d0*/  HMMA.16816.F32.BF16 R212, R12.reuse, R26, RZ ;  /* 0x0000001a0cd4723c */ /* 0x040fe200000418ff */
[----:B------:R-:W-:Y:S07]  /*24e0*/  SHFL.IDX PT, R26, R0, 0x5, 0x181f ;  /* 0x00b81f00001a7f89 */ /* 0x000fee00000e0000 */
        /* <DEDUP_REMOVED lines=19> */
[----:B------:R-:W2:Y:S06]  /*2620*/  SHFL.IDX PT, R13, R0, 0x2, 0x181f ;  /* 0x00581f00000d7f89 */ /* 0x000eac00000e0000 */
        /* <DEDUP_REMOVED lines=8> */
[--C-:B------:R-:W-:Y:S01]  /*26b0*/  IMAD.X R23, R26, 0x1, R246.reuse, P0 ;  /* 0x000000011a177824 */ /* 0x100fe200000e06f6 */
[C---:B------:R-:W-:Y:S01]  /*26c0*/  ISETP.LT.OR P0, PT, R38.reuse, 0x31, P2 ;  /* 0x000000312600780c */ /* 0x040fe20001701670 */
[--C-:B--2---:R-:W-:Y:S01]  /*26d0*/  IMAD.X R13, R13, 0x1, R246.reuse, P3 ;  /* 0x000000010d0d7824 */ /* 0x104fe200018e06f6 */
        /* <DEDUP_REMOVED lines=29> */
[----:B----4-:R-:W-:-:S02]  /*28b0*/  IADD3 R6, P0, R3, R247, RZ ;  /* 0x000000f703067210 */ /* 0x010fc40007f1e0ff */
[----:B------:R-:W-:-:S03]  /*28c0*/  IADD3 R3, R250, 0x100, RZ ;  /* 0x00000100fa037810 */ /* 0x000fc60007ffe0ff */
        /* <DEDUP_REMOVED lines=163> */
.L_x_1456:
[----:B---3--:R-:W-:Y:S01]  /*3300*/  LOP3.LUT R3, R223, 0xffffffe0, RZ, 0xc0, !PT ;  /* 0xffffffe0df037812 */ /* 0x008fe200078ec0ff */
[----:B------:R-:W-:Y:S01]  /*3310*/  STL [R1+0x28], R234 ;  /* 0x000028ea01007387 */ /* 0x000fe20000100800 */
[----:B-1----:R-:W-:Y:S01]  /*3320*/  LEA.HI R6, R224, R225, RZ, 0x2 ;  /* 0x000000e1e0067211 */ /* 0x002fe200078f10ff */
[----:B------:R-:W-:Y:S01]  /*3330*/  IMAD.SHL.U32 R229, R0, 0x2, RZ ;  /* 0x0000000200e57824 */ /* 0x000fe200078e00ff */
[----:B------:R-:W-:Y:S01]  /*3340*/  SHF.R.S32.HI R7, RZ, 0x1f, R222 ;  /* 0x0000001fff077819 */ /* 0x000fe200000114de */
[----:B------:R-:W-:Y:S01]  /*3350*/  IMAD.IADD R5, R225, 0x1, -R3 ;  /* 0x00000001e1057824 */ /* 0x000fe200078e0a03 */
[----:B------:R-:W-:Y:S01]  /*3360*/  LOP3.LUT R3, R6, 0xfffffffc, RZ, 0xc0, !PT ;  /* 0xfffffffc06037812 */ /* 0x000fe200078ec0ff */
[----:B------:R-:W-:Y:S01]  /*3370*/  STL [R1+0x24], R233 ;  /* 0x000024e901007387 */ /* 0x000fe20000100800 */
[----:B------:R-:W-:Y:S01]  /*3380*/  LEA.HI R7, R7, R222, RZ, 0x2 ;  /* 0x000000de07077211 */ /* 0x000fe200078f10ff */
[----:B------:R-:W-:Y:S01]  /*3390*/  IMAD R230, R4, 0x2, R229 ;  /* 0x0000000204e67824 */ /* 0x000fe200078e02e5 */
[----:B------:R-:W-:Y:S01]  /*33a0*/  SHF.R.S32.HI R9, RZ, 0x1f, R5 ;  /* 0x0000001fff097819 */ /* 0x000fe20000011405 */
[----:B------:R-:W-:Y:S01]  /*33b0*/  IMAD.IADD R6, R225, 0x1, -R3 ;  /* 0x00000001e1067824 */ /* 0x000fe200078e0a03 */
[----:B------:R-:W-:Y:S01]  /*33c0*/  LOP3.LUT R8, R7, 0xffffffc, RZ, 0xc0, !PT ;  /* 0x0ffffffc07087812 */ /* 0x000fe200078ec0ff */
[----:B------:R-:W-:Y:S01]  /*33d0*/  STL [R1+0x20], R228 ;  /* 0x000020e401007387 */ /* 0x000fe20000100800 */
[----:B------:R-:W-:Y:S01]  /*33e0*/  LEA.HI R7, R9, R5, RZ, 0x2 ;  /* 0x0000000509077211 */ /* 0x000fe200078f10ff */
[----:B------:R-:W-:Y:S01]  /*33f0*/  IMAD R232, R2, 0x2, R229 ;  /* 0x0000000202e87824 */ /* 0x000fe200078e02e5 */
[----:B------:R-:W-:Y:S01]  /*3400*/  LEA.HI R3, R6, R6, RZ, 0x1 ;  /* 0x0000000606037211 */ /* 0x000fe200078f08ff */
[----:B------:R-:W-:Y:S01]  /*3410*/  IMAD.IADD R9, R222, 0x1, -R8 ;  /* 0x00000001de097824 */ /* 0x000fe200078e0a08 */
[----:B------:R-:W-:Y:S01]  /*3420*/  LEA.HI.SX32 R8, R7, UR10, 0x1e ;  /* 0x0000000a07087c11 */ /* 0x000fe2000f8ff2ff */
[----:B------:R-:W-:Y:S01]  /*3430*/  IMAD R231, R2, 0x2, R230 ;  /* 0x0000000202e77824 */ /* 0x000fe200078e02e6 */
[----:B------:R-:W-:Y:S01]  /*3440*/  PLOP3.LUT P1, PT, PT, PT, UP1, 0x80, 0x0 ;  /* 0x000000000000781c */ /* 0x000fe20003f2f018 */
[C---:B------:R-:W-:Y:S01]  /*3450*/  IMAD.SHL.U32 R10, R3.reuse, 0x20, RZ ;  /* 0x00000020030a7824 */ /* 0x040fe200078e00ff */
[----:B------:R-:W-:Y:S01]  /*3460*/  LOP3.LUT R3, R3, 0x1ffffffe, RZ, 0xc0, !PT ;  /* 0x1ffffffe03037812 */ /* 0x000fe200078ec0ff */
[----:B------:R-:W-:Y:S01]  /*3470*/  IMAD R9, R9, 0x10, R8 ;  /* 0x0000001009097824 */ /* 0x000fe200078e0208 */
[----:B------:R-:W-:Y:S01]  /*3480*/  PLOP3.LUT P0, PT, PT, PT, UP1, 0x80, 0x0 ;  /* 0x000000000000781c */ /* 0x000fe20003f0f018 */
[----:B------:R-:W-:Y:S01]  /*3490*/  ULDC.64 UR4, c[0x0][0x2c8] ;  /* 0x0000b20000047ab9 */ /* 0x000fe20000000a00 */
[----:B------:R-:W-:Y:S01]  /*34a0*/  LOP3.LUT R8, R10, 0xffffffc0, RZ, 0xc0, !PT ;  /* 0xffffffc00a087812 */ /* 0x000fe200078ec0ff */
[----:B------:R-:W-:Y:S01]  /*34b0*/  IMAD.IADD R6, R6, 0x1, -R3 ;  /* 0x0000000106067824 */ /* 0x000fe200078e0a03 */
[----:B------:R-:W-:Y:S01]  /*34c0*/  UIADD3 UR6, UR6, -0x2, URZ ;  /* 0xfffffffe06067890 */ /* 0x000fe2000fffe03f */
[----:B------:R-:W0:Y:S02]  /*34d0*/  LDGDEPBAR ;  /* 0x00000000000079af */ /* 0x000e240000000000 */
[----:B------:R-:W-:-:S04]  /*34e0*/  IMAD.IADD R3, R8, 0x1, R9 ;  /* 0x0000000108037824 */ /* 0x000fc800078e0209 */
[----:B------:R-:W-:-:S04]  /*34f0*/  IMAD R11, R6, 0x8, R3 ;  /* 0x00000008060b7824 */ /* 0x000fc800078e0203 */
[----:B------:R-:W-:Y:S01]  /*3500*/  @P1 IMAD.HI.U32 R6, R11, c[0x0][0x2c8], RZ ;  /* 0x0000b2000b061a27 */ /* 0x000fe200078e00ff */
[----:B------:R-:W-:Y:S03]  /*3510*/  STL [R1+0x18], R11 ;  /* 0x0000180b01007387 */ /* 0x000fe60000100800 */
[----:B------:R-:W-:Y:S01]  /*3520*/  IMAD.MOV.U32 R3, RZ, RZ, R11 ;  /* 0x000000ffff037224 */ /* 0x000fe200078e000b */
[----:B------:R-:W-:-:S05]  /*3530*/  @P0 SHF.R.U32.HI R3, RZ, c[0x0][0x2cc], R6 ;  /* 0x0000b300ff030a19 */ /* 0x000fca0000011606 */
[----:B------:R-:W-:Y:S04]  /*3540*/  SHFL.IDX PT, R6, R3, RZ, 0x1c1f ;  /* 0x001c1fff03067589 */ /* 0x000fe800000e0000 */
[----:B------:R-:W1:Y:S04]  /*3550*/  SHFL.IDX PT, R9, R3, 0x1, 0x1c1f ;  /* 0x003c1f0003097f89 */ /* 0x000e6800000e0000 */
[----:B------:R-:W2:Y:S04]  /*3560*/  SHFL.IDX PT, R11, R3, 0x2, 0x1c1f ;  /* 0x005c1f00030b7f89 */ /* 0x000ea800000e0000 */
[----:B------:R3:W4:Y:S02]  /*3570*/  SHFL.IDX PT, R10, R3, 0x3, 0x1c1f ;  /* 0x007c1f00030a7f89 */ /* 0x00072400000e0000 */
[----:B---3--:R-:W-:-:S05]  /*3580*/  LOP3.LUT R3, R7, 0x7ffffffc, RZ, 0xc0, !PT ;  /* 0x7ffffffc07037812 */ /* 0x008fca00078ec0ff */
[----:B------:R-:W-:Y:S02]  /*3590*/  IMAD.IADD R5, R5, 0x1, -R3 ;  /* 0x0000000105057824 */ /* 0x000fe400078e0a03 */
[----:B------:R-:W-:Y:S02]  /*35a0*/  IMAD.U32 R3, RZ, RZ, UR21 ;  /* 0x00000015ff037e24 */ /* 0x000fe4000f8e00ff */
[----:B------:R-:W-:-:S05]  /*35b0*/  IMAD.SHL.U32 R8, R5, 0x2, RZ ;  /* 0x0000000205087824 */ /* 0x000fca00078e00ff */
[----:B------:R-:W-:Y:S01]  /*35c0*/  IADD3 R3, -R8, 0x1, R3 ;  /* 0x0000000108037810 */ /* 0x000fe20007ffe103 */
[----:B------:R3:W-:Y:S03]  /*35d0*/  STL [R1+0x1c], R8 ;  /* 0x00001c0801007387 */ /* 0x0007e60000100800 */
[----:B------:R-:W-:-:S05]  /*35e0*/  IADD3 R3, R3, -UR12, RZ ;  /* 0x8000000c03037c10 */ /* 0x000fca000fffe0ff */
[C---:B-1----:R-:W-:Y:S02]  /*35f0*/  IMAD.IADD R7, R3.reuse, 0x1, R9 ;  /* 0x0000000103077824 */ /* 0x042fe400078e0209 */
[C---:B------:R-:W-:Y:S02]  /*3600*/  IMAD.IADD R6, R3.reuse, 0x1, R6 ;  /* 0x0000000103067824 */ /* 0x040fe400078e0206 */
[C---:B--2---:R-:W-:Y:S02]  /*3610*/  IMAD.IADD R5, R3.reuse, 0x1, R11 ;  /* 0x0000000103057824 */ /* 0x044fe400078e020b */
[----:B----4-:R-:W-:Y:S01]  /*3620*/  IMAD.IADD R3, R3, 0x1, R10 ;  /* 0x0000000103037824 */ /* 0x010fe200078e020a */
[----:B---3--:R-:W-:-:S04]  /*3630*/  IADD3 R8, -R8, UR21, RZ ;  /* 0x0000001508087c10 */ /* 0x008fc8000fffe1ff */
[C---:B------:R-:W-:Y:S02]  /*3640*/  IMNMX R7, R8.reuse, R7, PT ;  /* 0x0000000708077217 */ /* 0x040fe40003800200 */
[----:B------:R-:W-:Y:S02]  /*3650*/  IMNMX R6, R8, R6, PT ;  /* 0x0000000608067217 */ /* 0x000fe40003800200 */
[----:B------:R-:W-:Y:S02]  /*3660*/  ISETP.GT.AND P1, PT, R7, 0x1, PT ;  /* 0x000000010700780c */ /* 0x000fe40003f24270 */
[C---:B------:R-:W-:Y:S02]  /*3670*/  ISETP.GT.AND P0, PT, R6.reuse, RZ, PT ;  /* 0x000000ff0600720c */ /* 0x040fe40003f04270 */
[----:B------:R-:W-:Y:S02]  /*3680*/  FSEL R30, R103, -INF , P1 ;  /* 0xff800000671e7808 */ /* 0x000fe40000800000 */
[----:B------:R-:W-:-:S02]  /*3690*/  ISETP.GT.AND P1, PT, R6, 0x9, PT ;  /* 0x000000090600780c */ /* 0x000fc40003f24270 */
[----:B------:R-:W-:Y:S02]  /*36a0*/  FSEL R11, R100, -INF , P0 ;  /* 0xff800000640b7808 */ /* 0x000fe40000000000 */
[----:B------:R-:W-:Y:S02]  /*36b0*/  FSEL R14, R97, -INF , P1 ;  /* 0xff800000610e7808 */ /* 0x000fe40000800000 */
[C---:B------:R-:W-:Y:S02]  /*36c0*/  ISETP.GT.AND P1, PT, R6.reuse, 0x10, PT ;  /* 0x000000100600780c */ /* 0x040fe40003f24270 */
[----:B------:R-:W-:Y:S02]  /*36d0*/  ISETP.GT.AND P0, PT, R6, 0x8, PT ;  /* 0x000000080600780c */ /* 0x000fe40003f04270 */
[----:B------:R-:W-:Y:S02]  /*36e0*/  FSEL R15, R92, -INF , P1 ;  /* 0xff8000005c0f7808 */ /* 0x000fe40000800000 */
[----:B------:R-:W-:-:S02]  /*36f0*/  ISETP.GT.AND P1, PT, R7, 0x11, PT ;  /* 0x000000110700780c */ /* 0x000fc40003f24270 */
[----:B------:R-:W-:Y:S02]  /*3700*/  FSEL R13, R96, -INF , P0 ;  /* 0xff800000600d7808 */ /* 0x000fe40000000000 */
[----:B------:R-:W-:Y:S02]  /*3710*/  FSEL R97, R95, -INF , P1 ;  /* 0xff8000005f617808 */ /* 0x000fe40000800000 */
[C---:B------:R-:W-:Y:S02]  /*3720*/  ISETP.GT.AND P2, PT, R7.reuse, RZ, PT ;  /* 0x000000ff0700720c */ /* 0x040fe40003f44270 */
[----:B------:R-:W-:Y:S02]  /*3730*/  ISETP.GT.AND P0, PT, R7, 0x9, PT ;  /* 0x000000090700780c */ /* 0x000fe40003f04270 */
[----:B------:R-:W-:Y:S02]  /*3740*/  ISETP.GT.AND P1, PT, R6, 0x19, PT ;  /* 0x000000190600780c */ /* 0x000fe40003f24270 */
[----:B------:R-:W-:-:S02]  /*3750*/  FSEL R29, R102, -INF , P2 ;  /* 0xff800000661d7808 */ /* 0x000fc40001000000 */
[----:B------:R-:W-:Y:S02]  /*3760*/  FSEL R40, R99, -INF , P0 ;  /* 0xff80000063287808 */ /* 0x000fe40000000000 */
[----:B------:R-:W-:Y:S02]  /*3770*/  FSEL R28, R85, -INF , P1 ;  /* 0xff800000551c7808 */ /* 0x000fe40000800000 */
[----:B------:R-:W-:Y:S02]  /*3780*/  ISETP.GT.AND P2, PT, R7, 0x8, PT ;  /* 0x000000080700780c */ /* 0x000fe40003f44270 */
[C---:B------:R-:W-:Y:S02]  /*3790*/  ISETP.GT.AND P0, PT, R6.reuse, 0x11, PT ;  /* 0x000000110600780c */ /* 0x040fe40003f04270 */
[----:B------:R-:W-:Y:S02]  /*37a0*/  ISETP.GT.AND P1, PT, R6, 0x20, PT ;  /* 0x000000200600780c */ /* 0x000fe40003f24270 */
[----:B------:R-:W-:-:S02]  /*37b0*/  FSEL R31, R98, -INF , P2 ;  /* 0xff800000621f7808 */ /* 0x000fc40001000000 */
[----:B------:R-:W-:Y:S02]  /*37c0*/  FSEL R26, R93, -INF , P0 ;  /* 0xff8000005d1a7808 */ /* 0x000fe40000000000 */
[----:B------:R-:W-:Y:S02]  /*37d0*/  FSEL R117, R80, -INF , P1 ;  /* 0xff80000050757808 */ /* 0x000fe40000800000 */
[C---:B------:R-:W-:Y:S02]  /*37e0*/  ISETP.GT.AND P2, PT, R7.reuse, 0x10, PT ;  /* 0x000000100700780c */ /* 0x040fe40003f44270 */
        /* <DEDUP_REMOVED lines=18> */
[----:B------:R-:W-:Y:S02]  /*3910*/  ISETP.GT.AND P2, PT, R6, 0x29, PT ;  /* 0x000000290600780c */ /* 0x000fe40003f44270 */
[----:B------:R-:W-:Y:S02]  /*3920*/  ISETP.GT.AND P1, PT, R7, 0x38, PT ;  /* 0x000000380700780c */ /* 0x000fe40003f24270 */
[----:B------:R-:W-:-:S02]  /*3930*/  IMNMX R3, R8, R3, PT ;  /* 0x0000000308037217 */ /* 0x000fc40003800200 */
[----:B------:R-:W-:Y:S02]  /*3940*/  FSEL R118, R76, -INF , P0 ;  /* 0xff8000004c767808 */ /* 0x000fe40000000000 */
[----:B------:R-:W-:Y:S02]  /*3950*/  FSEL R119, R77, -INF , P2 ;  /* 0xff8000004d777808 */ /* 0x000fe40001000000 */
[----:B------:R-:W-:Y:S02]  /*3960*/  FSEL R180, R70, -INF , P1 ;  /* 0xff80000046b47808 */ /* 0x000fe40000800000 */
[----:B------:R-:W-:Y:S02]  /*3970*/  ISETP.GT.AND P0, PT, R7, 0x29, PT ;  /* 0x000000290700780c */ /* 0x000fe40003f04270 */
[----:B------:R-:W-:Y:S02]  /*3980*/  ISETP.GT.AND P2, PT, R6, 0x30, PT ;  /* 0x000000300600780c */ /* 0x000fe40003f44270 */
[----:B------:R-:W-:-:S02]  /*3990*/  ISETP.GT.AND P1, PT, R3, RZ, PT ;  /* 0x000000ff0300720c */ /* 0x000fc40003f24270 */
[----:B------:R-:W-:Y:S02]  /*39a0*/  IMNMX R5, R8, R5, PT ;  /* 0x0000000508057217 */ /* 0x000fe40003800200 */
[----:B------:R-:W-:Y:S02]  /*39b0*/  FSEL R123, R79, -INF , P0 ;  /* 0xff8000004f7b7808 */ /* 0x000fe40000000000 */
[----:B------:R-:W-:Y:S02]  /*39c0*/  FSEL R124, R72, -INF , P2 ;  /* 0xff800000487c7808 */ /* 0x000fe40001000000 */
[----:B------:R-:W-:Y:S02]  /*39d0*/  FSEL R20, R170, -INF , P1 ;  /* 0xff800000aa147808 */ /* 0x000fe40000800000 */
[----:B------:R-:W-:Y:S02]  /*39e0*/  ISETP.GT.AND P0, PT, R6, 0x31, PT ;  /* 0x000000310600780c */ /* 0x000fe40003f04270 */
[----:B------:R-:W-:-:S02]  /*39f0*/  ISETP.GT.AND P2, PT, R7, 0x31, PT ;  /* 0x000000310700780c */ /* 0x000fc40003f44270 */
[----:B------:R-:W-:Y:S02]  /*3a00*/  ISETP.GT.AND P1, PT, R5, 0x9, PT ;  /* 0x000000090500780c */ /* 0x000fe40003f24270 */
[----:B------:R-:W-:Y:S02]  /*3a10*/  FSEL R125, R73, -INF , P0 ;  /* 0xff800000497d7808 */ /* 0x000fe40000000000 */
[----:B------:R-:W-:Y:S02]  /*3a20*/  FSEL R175, R75, -INF , P2 ;  /* 0xff8000004baf7808 */ /* 0x000fe40001000000 */
[----:B------:R-:W-:Y:S02]  /*3a30*/  FSEL R19, R133, -INF , P1 ;  /* 0xff80000085137808 */ /* 0x000fe40000800000 */
[----:B------:R-:W-:Y:S02]  /*3a40*/  ISETP.GT.AND P3, PT, R6, 0x1, PT ;  /* 0x000000010600780c */ /* 0x000fe40003f64270 */
[----:B------:R-:W-:-:S02]  /*3a50*/  ISETP.GT.AND P0, PT, R7, 0x30, PT ;  /* 0x000000300700780c */ /* 0x000fc40003f04270 */
[C---:B------:R-:W-:Y:S02]  /*3a60*/  ISETP.GT.AND P2, PT, R5.reuse, RZ, PT ;  /* 0x000000ff0500720c */ /* 0x040fe40003f44270 */
[----:B------:R-:W-:Y:S02]  /*3a70*/  ISETP.GT.AND P1, PT, R5, 0x10, PT ;  /* 0x000000100500780c */ /* 0x000fe40003f24270 */
[----:B------:R-:W-:Y:S02]  /*3a80*/  FSEL R12, R101, -INF , P3 ;  /* 0xff800000650c7808 */ /* 0x000fe40001800000 */
[----:B------:R-:W-:Y:S02]  /*3a90*/  FSEL R174, R74, -INF , P0 ;  /* 0xff8000004aae7808 */ /* 0x000fe40000000000 */
[----:B------:R-:W-:Y:S02]  /*3aa0*/  FSEL R16, R168, -INF , P2 ;  /* 0xff800000a8107808 */ /* 0x000fe40001000000 */
[----:B------:R-:W-:-:S02]  /*3ab0*/  FSEL R41, R160, -INF , P1 ;  /* 0xff800000a0297808 */ /* 0x000fc40000800000 */
[----:B------:R-:W-:Y:S02]  /*3ac0*/  ISETP.GT.AND P0, PT, R7, 0x39, PT ;  /* 0x000000390700780c */ /* 0x000fe40003f04270 */
[----:B------:R-:W-:Y:S02]  /*3ad0*/  ISETP.GT.AND P2, PT, R5, 0x8, PT ;  /* 0x000000080500780c */ /* 0x000fe40003f44270 */
[----:B------:R-:W-:Y:S02]  /*3ae0*/  ISETP.GT.AND P1, PT, R3, 0x11, PT ;  /* 0x000000110300780c */ /* 0x000fe40003f24270 */
[----:B------:R-:W-:Y:S02]  /*3af0*/  FMNMX.FTZ R8, R11, R12, !PT ;  /* 0x0000000c0b087209 */ /* 0x000fe40007810000 */
[----:B------:R-:W-:Y:S02]  /*3b00*/  FSEL R181, R71, -INF , P0 ;  /* 0xff80000047b57808 */ /* 0x000fe40000000000 */
[----:B------:R-:W-:-:S02]  /*3b10*/  FSEL R18, R132, -INF , P2 ;  /* 0xff80000084127808 */ /* 0x000fc40001000000 */
[----:B------:R-:W-:Y:S02]  /*3b20*/  FSEL R68, R163, -INF , P1 ;  /* 0xff800000a3447808 */ /* 0x000fe40000800000 */
[C---:B------:R-:W-:Y:S02]  /*3b30*/  ISETP.GT.AND P0, PT, R3.reuse, 0x1, PT ;  /* 0x000000010300780c */ /* 0x040fe40003f04270 */
[----:B------:R-:W-:Y:S02]  /*3b40*/  ISETP.GT.AND P2, PT, R3, 0x9, PT ;  /* 0x000000090300780c */ /* 0x000fe40003f44270 */
[----:B------:R-:W-:Y:S02]  /*3b50*/  ISETP.GT.AND P1, PT, R5, 0x19, PT ;  /* 0x000000190500780c */ /* 0x000fe40003f24270 */
[----:B------:R-:W-:Y:S02]  /*3b60*/  FMNMX.FTZ R8, R13, R8, !PT ;  /* 0x000000080d087209 */ /* 0x000fe40007810000 */
        /* <DEDUP_REMOVED lines=10> */
[----:B------:R-:W-:Y:S02]  /*3c10*/  ISETP.GT.AND P0, PT, R3, 0x10, PT ;  /* 0x000000100300780c */ /* 0x000fe40003f04270 */
[----:B------:R-:W-:Y:S02]  /*3c20*/  ISETP.GT.AND P2, PT, R5, 0x18, PT ;  /* 0x000000180500780c */ /* 0x000fe40003f44270 */
[----:B------:R-:W-:-:S02]  /*3c30*/  ISETP.GT.AND P1, PT, R3, 0x21, PT ;  /* 0x000000210300780c */ /* 0x000fc40003f24270 */
[----:B------:R-:W-:Y:S02]  /*3c40*/  FMNMX.FTZ R8, R15, R8, !PT ;  /* 0x000000080f087209 */ /* 0x000fe40007810000 */
[----:B------:R-:W-:Y:S02]  /*3c50*/  ISETP.GT.AND P3, PT, R6, 0x39, PT ;  /* 0x000000390600780c */ /* 0x000fe40003f64270 */
[----:B------:R-:W-:Y:S02]  /*3c60*/  FSEL R45, R162, -INF , P0 ;  /* 0xff800000a22d7808 */ /* 0x000fe40000000000 */
[----:B------:R-:W-:Y:S02]  /*3c70*/  FSEL R43, R128, -INF , P2 ;  /* 0xff800000802b7808 */ /* 0x000fe40001000000 */
[----:B------:R-:W-:Y:S02]  /*3c80*/  FSEL R113, R159, -INF , P1 ;  /* 0xff8000009f717808 */ /* 0x000fe40000800000 */
[----:B------:R-:W-:-:S02]  /*3c90*/  FMNMX.FTZ R8, R26, R8, !PT ;  /* 0x000000081a087209 */ /* 0x000fc40007810000 */
[C---:B------:R-:W-:Y:S02]  /*3ca0*/  ISETP.GT.AND P0, PT, R3.reuse, 0x18, PT ;  /* 0x000000180300780c */ /* 0x040fe40003f04270 */
[----:B------:R-:W-:Y:S02]  /*3cb0*/  ISETP.GT.AND P2, PT, R3, 0x19, PT ;  /* 0x000000190300780c */ /* 0x000fe40003f44270 */
[----:B------:R-:W-:Y:S02]  /*3cc0*/  ISETP.GT.AND P1, PT, R5, 0x29, PT ;  /* 0x000000290500780c */ /* 0x000fe40003f24270 */
[----:B------:R-:W-:Y:S02]  /*3cd0*/  FSEL R172, R69, -INF , P3 ;  /* 0xff80000045ac7808 */ /* 0x000fe40001800000 */
[----:B------:R-:W-:Y:S02]  /*3ce0*/  FMNMX.FTZ R8, R27, R8, !PT ;  /* 0x000000081b087209 */ /* 0x000fe40007810000 */
[----:B------:R-:W-:-:S02]  /*3cf0*/  FSEL R69, R130, -INF , P0 ;  /* 0xff80000082457808 */ /* 0x000fc40000000000 */
[----:B------:R-:W-:Y:S02]  /*3d00*/  FSEL R71, R131, -INF , P2 ;  /* 0xff80000083477808 */ /* 0x000fe40001000000 */
[----:B------:R-:W-:Y:S02]  /*3d10*/  FSEL R111, R89, -INF , P1 ;  /* 0xff800000596f7808 */ /* 0x000fe40000800000 */
[----:B------:R-:W-:Y:S02]  /*3d20*/  ISETP.GT.AND P2, PT, R5, 0x21, PT ;  /* 0x000000210500780c */ /* 0x000fe40003f44270 */
[----:B------:R-:W-:Y:S02]  /*3d30*/  ISETP.GT.AND P0, PT, R3, 0x20, PT ;  /* 0x000000200300780c */ /* 0x000fe40003f04270 */
[----:B------:R-:W-:Y:S02]  /*3d40*/  ISETP.GT.AND P1, PT, R5, 0x30, PT ;  /* 0x000000300500780c */ /* 0x000fe40003f24270 */
[----:B------:R-:W-:-:S02]  /*3d50*/  FMNMX.FTZ R8, R28, R8, !PT ;  /* 0x000000081c087209 */ /* 0x000fc40007810000 */
[----:B------:R-:W-:Y:S02]  /*3d60*/  FSEL R109, R157, -INF , P2 ;  /* 0xff8000009d6d7808 */ /* 0x000fe40001000000 */
[----:B------:R-:W-:Y:S02]  /*3d70*/  FSEL R112, R158, -INF , P0 ;  /* 0xff8000009e707808 */ /* 0x000fe40000000000 */
[----:B------:R-:W-:Y:S02]  /*3d80*/  FSEL R126, R148, -INF , P1 ;  /* 0xff800000947e7808 */ /* 0x000fe40000800000 */
[----:B------:R-:W-:Y:S02]  /*3d90*/  ISETP.GT.AND P2, PT, R5, 0x28, PT ;  /* 0x000000280500780c */ /* 0x000fe40003f44270 */
[C---:B------:R-:W-:Y:S02]  /*3da0*/  ISETP.GT.AND P0, PT, R3.reuse, 0x28, PT ;  /* 0x000000280300780c */ /* 0x040fe40003f04270 */
[----:B------:R-:W-:-:S02]  /*3db0*/  ISETP.GT.AND P1, PT, R3, 0x31, PT ;  /* 0x000000310300780c */ /* 0x000fc40003f24270 */
[----:B------:R-:W-:Y:S02]  /*3dc0*/  FMNMX.FTZ R8, R117, R8, !PT ;  /* 0x0000000875087209 */ /* 0x000fe40007810000 */
[----:B------:R-:W-:Y:S02]  /*3dd0*/  FSEL R110, R88, -INF , P2 ;  /* 0xff800000586e7808 */ /* 0x000fe40001000000 */
[----:B------:R-:W-:Y:S02]  /*3de0*/  FSEL R114, R90, -INF , P0 ;  /* 0xff8000005a727808 */ /* 0x000fe40000000000 */
[----:B------:R-:W-:Y:S02]  /*3df0*/  FSEL R132, R151, -INF , P1 ;  /* 0xff80000097847808 */ /* 0x000fe40000800000 */
[C---:B------:R-:W-:Y:S02]  /*3e00*/  ISETP.GT.AND P2, PT, R3.reuse, 0x29, PT ;  /* 0x000000290300780c */ /* 0x040fe40003f44270 */
[----:B------:R-:W-:-:S02]  /*3e10*/  ISETP.GT.AND P0, PT, R3, 0x30, PT ;  /* 0x000000300300780c */ /* 0x000fc40003f04270 */
[----:B------:R-:W-:Y:S02]  /*3e20*/  ISETP.GT.AND P1, PT, R3, 0x38, PT ;  /* 0x000000380300780c */ /* 0x000fe40003f24270 */
[----:B------:R-:W-:Y:S02]  /*3e30*/  FMNMX.FTZ R8, R116, R8, !PT ;  /* 0x0000000874087209 */ /* 0x000fe40007810000 */
[----:B------:R-:W-:Y:S02]  /*3e40*/  FSEL R115, R91, -INF , P2 ;  /* 0xff8000005b737808 */ /* 0x000fe40001000000 */
[----:B------:R-:W-:Y:S02]  /*3e50*/  FSEL R130, R150, -INF , P0 ;  /* 0xff80000096827808 */ /* 0x000fe40000000000 */
[----:B------:R-:W-:Y:S02]  /*3e60*/  FSEL R131, R154, -INF , P1 ;  /* 0xff8000009a837808 */ /* 0x000fe40000800000 */
[----:B------:R-:W-:-:S02]  /*3e70*/  FMNMX.FTZ R8, R118, R8, !PT ;  /* 0x0000000876087209 */ /* 0x000fc40007810000 */
[C---:B------:R-:W-:Y:S02]  /*3e80*/  ISETP.GT.AND P2, PT, R5.reuse, 0x31, PT ;  /* 0x000000310500780c */ /* 0x040fe40003f44270 */
[----:B------:R-:W-:Y:S02]  /*3e90*/  ISETP.GT.AND P0, PT, R5, 0x38, PT ;  /* 0x000000380500780c */ /* 0x000fe40003f04270 */
[----:B------:R-:W-:Y:S02]  /*3ea0*/  ISETP.GT.AND P1, PT, R3, 0x40, PT ;  /* 0x000000400300780c */ /* 0x000fe40003f24270 */
[----:B------:R-:W-:Y:S02]  /*3eb0*/  FMNMX.FTZ R8, R119, R8, !PT ;  /* 0x0000000877087209 */ /* 0x000fe40007810000 */
[----:B------:R-:W-:Y:S02]  /*3ec0*/  FSEL R127, R149, -INF , P2 ;  /* 0xff800000957f7808 */ /* 0x000fe40001000000 */
[----:B------:R-:W-:-:S02]  /*3ed0*/  FSEL R128, R152, -INF , P0 ;  /* 0xff80000098807808 */ /* 0x000fc40000000000 */
[----:B------:R-:W-:Y:S02]  /*3ee0*/  FSEL R168, R146, -INF , P1 ;  /* 0xff80000092a87808 */ /* 0x000fe40000800000 */
[----:B------:R-:W-:Y:S02]  /*3ef0*/  ISETP.GT.AND P2, PT, R5, 0x39, PT ;  /* 0x000000390500780c */ /* 0x000fe40003f44270 */
[----:B------:R-:W-:Y:S02]  /*3f00*/  ISETP.GT.AND P0, PT, R3, 0x39, PT ;  /* 0x000000390300780c */ /* 0x000fe40003f04270 */
[----:B------:R-:W-:Y:S02]  /*3f10*/  ISETP.GT.AND P1, PT, R6, 0x41, PT ;  /* 0x000000410600780c */ /* 0x000fe40003f24270 */
[----:B------:R-:W-:Y:S02]  /*3f20*/  FMNMX.FTZ R8, R124, R8, !PT ;  /* 0x000000087c087209 */ /* 0x000fe40007810000 */
[----:B------:R-:W-:-:S02]  /*3f30*/  FSEL R129, R153, -INF , P2 ;  /* 0xff80000099817808 */ /* 0x000fc40001000000 */
[----:B------:R-:W-:Y:S02]  /*3f40*/  FSEL R133, R155, -INF , P0 ;  /* 0xff8000009b857808 */ /* 0x000fe40000000000 */
[----:B------:R-:W-:Y:S02]  /*3f50*/  FSEL R138, R65, -INF , P1 ;  /* 0xff800000418a7808 */ /* 0x000fe40000800000 */
[C---:B------:R-:W-:Y:S02]  /*3f60*/  ISETP.GT.AND P0, PT, R5.reuse, 0x40, PT ;  /* 0x000000400500780c */ /* 0x040fe40003f04270 */
[----:B------:R-:W-:Y:S02]  /*3f70*/  ISETP.GT.AND P2, PT, R5, 0x41, PT ;  /* 0x000000410500780c */ /* 0x000fe40003f44270 */
[----:B------:R-:W-:Y:S02]  /*3f80*/  ISETP.GT.AND P1, PT, R6, 0x50, PT ;  /* 0x000000500600780c */ /* 0x000fe40003f24270 */
[----:B------:R-:W-:-:S02]  /*3f90*/  FMNMX.FTZ R8, R125, R8, !PT ;  /* 0x000000087d087209 */ /* 0x000fc40007810000 */
[----:B------:R-:W-:Y:S02]  /*3fa0*/  ISETP.GT.AND P3, PT, R5, 0x1, PT ;  /* 0x000000010500780c */ /* 0x000fe40003f64270 */
[----:B------:R-:W-:Y:S02]  /*3fb0*/  FSEL R156, R144, -INF , P0 ;  /* 0xff800000909c7808 */ /* 0x000fe40000000000 */
[----:B------:R-:W-:Y:S02]  /*3fc0*/  FSEL R157, R145, -INF , P2 ;  /* 0xff800000919d7808 */ /* 0x000fe40001000000 */
[----:B------:R-:W-:Y:S02]  /*3fd0*/  FSEL R160, R56, -INF , P1 ;  /* 0xff80000038a07808 */ /* 0x000fe40000800000 */
[----:B------:R-:W-:Y:S02]  /*3fe0*/  ISETP.GT.AND P0, PT, R3, 0x41, PT ;  /* 0x000000410300780c */ /* 0x000fe40003f04270 */
[----:B------:R-:W-:-:S02]  /*3ff0*/  ISETP.GT.AND P2, PT, R6, 0x40, PT ;  /* 0x000000400600780c */ /* 0x000fc40003f44270 */
[----:B------:R-:W-:Y:S02]  /*4000*/  ISETP.GT.AND P1, PT, R6, 0x59, PT ;  /* 0x000000590600780c */ /* 0x000fe40003f24270 */
[----:B------:R-:W-:Y:S02]  /*4010*/  FMNMX.FTZ R8, R173, R8, !PT ;  /* 0x00000008ad087209 */ /* 0x000fe40007810000 */
[----:B------:R-:W-:Y:S02]  /*4020*/  FSEL R17, R169, -INF , P3 ;  /* 0xff800000a9117808 */ /* 0x000fe40001800000 */
[----:B------:R-:W-:Y:S02]  /*4030*/  FSEL R169, R147, -INF , P0 ;  /* 0xff80000093a97808 */ /* 0x000fe40000000000 */
[----:B------:R-:W-:Y:S02]  /*4040*/  FSEL R134, R64, -INF , P2 ;  /* 0xff80000040867808 */ /* 0x000fe40001000000 */
[----:B------:R-:W-:-:S02]  /*4050*/  FSEL R195, R53, -INF , P1 ;  /* 0xff80000035c37808 */ /* 0x000fc40000800000 */
[----:B------:R-:W-:Y:S02]  /*4060*/  FMNMX.FTZ R8, R172, R8, !PT ;  /* 0x00000008ac087209 */ /* 0x000fe40007810000 */
[C---:B------:R-:W-:Y:S02]  /*4070*/  ISETP.GT.AND P0, PT, R6.reuse, 0x48, PT ;  /* 0x000000480600780c */ /* 0x040fe40003f04270 */
[----:B------:R-:W-:Y:S02]  /*4080*/  ISETP.GT.AND P2, PT, R6, 0x49, PT ;  /* 0x000000490600780c */ /* 0x000fe40003f44270 */
[----:B------:R-:W-:Y:S02]  /*4090*/  ISETP.GT.AND P1, PT, R5, 0x48, PT ;  /* 0x000000480500780c */ /* 0x000fe40003f24270 */
[----:B------:R-:W-:Y:S02]  /*40a0*/  FMNMX.FTZ R9, R16, R17, !PT ;  /* 0x0000001110097209 */ /* 0x000fe40007810000 */
        /* <DEDUP_REMOVED lines=11> */
[----:B------:R-:W-:Y:S01]  /*4160*/  FSEL R159, R166, -INF , P1 ;  /* 0xff800000a69f7808 */ /* 0x000fe20000800000 */
[----:B------:R-:W-:Y:S01]  /*4170*/  IMAD.MOV.U32 R164, RZ, RZ, R22 ;  /* 0x000000ffffa47224 */ /* 0x000fe200078e0016 */
        /* <DEDUP_REMOVED lines=20> */
[----:B------:R-:W-:Y:S02]  /*42c0*/  ISETP.GT.AND P0, PT, R5, 0x49, PT ;  /* 0x000000490500780c */ /* 0x000fe40003f04270 */
[----:B------:R-:W-:Y:S02]  /*42d0*/  FMNMX.FTZ R9, R45, R9, !PT ;  /* 0x000000092d097209 */ /* 0x000fe40007810000 */
[----:B------:R-:W-:Y:S02]  /*42e0*/  FMNMX.FTZ R8, R109, R8, !PT ;  /* 0x000000086d087209 */ /* 0x000fe40007810000 */
[----:B------:R-:W-:Y:S02]  /*42f0*/  FSEL R193, R37, -INF , P3 ;  /* 0xff80000025c17808 */ /* 0x000fe40001800000 */
[----:B------:R-:W-:-:S02]  /*4300*/  FMNMX.FTZ R6, R192, R6, !PT ;  /* 0x00000006c0067209 */ /* 0x000fc40007810000 */
[----:B------:R-:W-:Y:S02]  /*4310*/  FSEL R155, R165, -INF , P0 ;  /* 0xff800000a59b7808 */ /* 0x000fe40000000000 */
[----:B------:R-:W-:Y:S02]  /*4320*/  FMNMX.FTZ R9, R68, R9, !PT ;  /* 0x0000000944097209 */ /* 0x000fe40007810000 */
[----:B------:R-:W-:Y:S02]  /*4330*/  ISETP.GT.AND P0, PT, R3, 0x49, PT ;  /* 0x000000490300780c */ /* 0x000fe40003f04270 */
[----:B------:R-:W-:Y:S02]  /*4340*/  FMNMX.FTZ R8, R110, R8, !PT ;  /* 0x000000086e087209 */ /* 0x000fe40007810000 */
[----:B------:R-:W-:Y:S02]  /*4350*/  FSEL R166, R32, -INF , P2 ;  /* 0xff80000020a67808 */ /* 0x000fe40001000000 */
[----:B------:R-:W-:-:S02]  /*4360*/  FMNMX.FTZ R6, R193, R6, !PT ;  /* 0x00000006c1067209 */ /* 0x000fc40007810000 */
[----:B------:R-:W-:Y:S02]  /*4370*/  FMNMX.FTZ R9, R69, R9, !PT ;  /* 0x0000000945097209 */ /* 0x000fe40007810000 */
[----:B------:R-:W-:Y:S02]  /*4380*/  FSEL R158, R167, -INF , P0 ;  /* 0xff800000a79e7808 */ /* 0x000fe40000000000 */
[----:B------:R-:W-:Y:S02]  /*4390*/  FMNMX.FTZ R8, R111, R8, !PT ;  /* 0x000000086f087209 */ /* 0x000fe40007810000 */
[----:B------:R-:W-:Y:S02]  /*43a0*/  FSEL R167, R33, -INF , P1 ;  /* 0xff80000021a77808 */ /* 0x000fe40000800000 */
[----:B------:R-:W-:Y:S02]  /*43b0*/  FMNMX.FTZ R6, R166, R6, !PT ;  /* 0x00000006a6067209 */ /* 0x000fe40007810000 */
[----:B------:R-:W-:-:S02]  /*43c0*/  FMNMX.FTZ R9, R71, R9, !PT ;  /* 0x0000000947097209 */ /* 0x000fc40007810000 */
[----:B------:R-:W-:Y:S02]  /*43d0*/  FMNMX.FTZ R8, R126, R8, !PT ;  /* 0x000000087e087209 */ /* 0x000fe40007810000 */
[----:B------:R-:W-:Y:S02]  /*43e0*/  FMNMX.FTZ R6, R167, R6, !PT ;  /* 0x00000006a7067209 */ /* 0x000fe40007810000 */
[----:B------:R-:W-:Y:S02]  /*43f0*/  FMNMX.FTZ R9, R112, R9, !PT ;  /* 0x0000000970097209 */ /* 0x000fe40007810000 */
[----:B------:R-:W-:Y:S01]  /*4400*/  FMNMX.FTZ R8, R127, R8, !PT ;  /* 0x000000087f087209 */ /* 0x000fe20007810000 */
[----:B------:R-:W1:Y:S01]  /*4410*/  SHFL.BFLY PT, R10, R6, 0x2, 0x1f ;  /* 0x0c401f00060a7f89 */ /* 0x000e6200000e0000 */
[----:B------:R-:W-:Y:S02]  /*4420*/  ISETP.GT.AND P0, PT, R5, 0x50, PT ;  /* 0x000000500500780c */ /* 0x000fe40003f04270 */
[----:B------:R-:W-:-:S02]  /*4430*/  FMNMX.FTZ R9, R113, R9, !PT ;  /* 0x0000000971097209 */ /* 0x000fc40007810000 */
[----:B------:R-:W-:Y:S02]  /*4440*/  FMNMX.FTZ R8, R128, R8, !PT ;  /* 0x0000000880087209 */ /* 0x000fe40007810000 */
[----:B------:R-:W-:Y:S02]  /*4450*/  FSEL R204, R140, -INF , P0 ;  /* 0xff8000008ccc7808 */ /* 0x000fe40000000000 */
[----:B------:R-:W-:Y:S02]  /*4460*/  FMNMX.FTZ R9, R114, R9, !PT ;  /* 0x0000000972097209 */ /* 0x000fe40007810000 */
[----:B------:R-:W-:Y:S02]  /*4470*/  ISETP.GT.AND P0, PT, R3, 0x51, PT ;  /* 0x000000510300780c */ /* 0x000fe40003f04270 */
[----:B------:R-:W-:Y:S02]  /*4480*/  FMNMX.FTZ R8, R129, R8, !PT ;  /* 0x0000000881087209 */ /* 0x000fe40007810000 */
[----:B------:R-:W-:-:S02]  /*4490*/  FMNMX.FTZ R9, R115, R9, !PT ;  /* 0x0000000973097209 */ /* 0x000fc40007810000 */
[----:B------:R-:W-:Y:S02]  /*44a0*/  FSEL R212, R143, -INF , P0 ;  /* 0xff8000008fd47808 */ /* 0x000fe40000000000 */
[----:B------:R-:W-:Y:S02]  /*44b0*/  FMNMX.FTZ R8, R156, R8, !PT ;  /* 0x000000089c087209 */ /* 0x000fe40007810000 */
[----:B------:R-:W-:Y:S02]  /*44c0*/  ISETP.GT.AND P1, PT, R3, 0x50, PT ;  /* 0x000000500300780c */ /* 0x000fe40003f24270 */
[----:B------:R-:W-:Y:S02]  /*44d0*/  ISETP.GT.AND P0, PT, R5, 0x60, PT ;  /* 0x000000600500780c */ /* 0x000fe40003f04270 */
[----:B------:R-:W-:Y:S02]  /*44e0*/  FMNMX.FTZ R9, R130, R9, !PT ;  /* 0x0000000982097209 */ /* 0x000fe40007810000 */
[----:B------:R-:W-:-:S02]  /*44f0*/  FMNMX.FTZ R8, R157, R8, !PT ;  /* 0x000000089d087209 */ /* 0x000fc40007810000 */
[----:B------:R-:W-:Y:S02]  /*4500*/  FSEL R210, R142, -INF , P1 ;  /* 0xff8000008ed27808 */ /* 0x000fe40000800000 */
[----:B------:R-:W-:Y:S02]  /*4510*/  FSEL R198, R184, -INF , P0 ;  /* 0xff800000b8c67808 */ /* 0x000fe40000000000 */
[C---:B------:R-:W-:Y:S02]  /*4520*/  ISETP.GT.AND P2, PT, R5.reuse, 0x51, PT ;  /* 0x000000510500780c */ /* 0x040fe40003f44270 */
[----:B------:R-:W-:Y:S02]  /*4530*/  ISETP.GT.AND P1, PT, R5, 0x59, PT ;  /* 0x000000590500780c */ /* 0x000fe40003f24270 */
[----:B------:R-:W-:Y:S02]  /*4540*/  ISETP.GT.AND P0, PT, R3, 0x58, PT ;  /* 0x000000580300780c */ /* 0x000fe40003f04270 */
[----:B------:R-:W-:-:S02]  /*4550*/  FMNMX.FTZ R9, R132, R9, !PT ;  /* 0x0000000984097209 */ /* 0x000fc40007810000 */
[----:B------:R-:W-:Y:S02]  /*4560*/  FMNMX.FTZ R8, R154, R8, !PT ;  /* 0x000000089a087209 */ /* 0x000fe40007810000 */
        /* <DEDUP_REMOVED lines=10> */
[----:B-1----:R-:W-:-:S02]  /*4610*/  FMNMX.FTZ R10, R10, R6, !PT ;  /* 0x000000060a0a7209 */ /* 0x002fc40007810000 */
[----:B------:R-:W-:Y:S02]  /*4620*/  FMNMX.FTZ R6, R133, R9, !PT ;  /* 0x0000000985067209 */ /* 0x000fe40007810000 */
[----:B------:R-:W-:Y:S01]  /*4630*/  FMNMX.FTZ R5, R204, R5, !PT ;  /* 0x00000005cc057209 */ /* 0x000fe20007810000 */
[----:B------:R-:W1:Y:S01]  /*4640*/  SHFL.BFLY PT, R137, R10, 0x1, 0x1f ;  /* 0x0c201f000a897f89 */ /* 0x000e6200000e0000 */
        /* <DEDUP_REMOVED lines=25> */
[----:B------:R-:W-:Y:S02]  /*47e0*/  FSEL R208, R179, -INF , P2 ;  /* 0xff800000b3d07808 */ /* 0x000fe40001000000 */
[----:B------:R-:W-:Y:S02]  /*47f0*/  FMNMX.FTZ R135, R251, R135, !PT ;  /* 0x00000087fb877209 */ /* 0x000fe40007810000 */
[----:B------:R-:W-:-:S02]  /*4800*/  FMNMX.FTZ R5, R121, R8, !PT ;  /* 0x0000000879057209 */ /* 0x000fc40007810000 */
[C---:B------:R-:W-:Y:S02]  /*4810*/  ISETP.GT.AND P3, PT, R3.reuse, 0x60, PT ;  /* 0x000000600300780c */ /* 0x040fe40003f64270 */
[C---:B------:R-:W-:Y:S02]  /*4820*/  ISETP.GT.AND P2, PT, R3.reuse, 0x61, PT ;  /* 0x000000610300780c */ /* 0x040fe40003f44270 */
[C---:B------:R-:W-:Y:S02]  /*4830*/  ISETP.GT.AND P1, PT, R3.reuse, 0x68, PT ;  /* 0x000000680300780c */ /* 0x040fe40003f24270 */
[----:B------:R-:W-:Y:S02]  /*4840*/  ISETP.GT.AND P0, PT, R3, 0x69, PT ;  /* 0x000000690300780c */ /* 0x000fe40003f04270 */
[----:B------:R-:W-:Y:S02]  /*4850*/  FMNMX.FTZ R3, R208, R6, !PT ;  /* 0x00000006d0037209 */ /* 0x000fe40007810000 */
[----:B------:R-:W2:Y:S01]  /*4860*/  SHFL.BFLY PT, R6, R135, 0x2, 0x1f ;  /* 0x0c401f0087067f89 */ /* 0x000ea200000e0000 */
[----:B------:R-:W-:-:S02]  /*4870*/  FMNMX.FTZ R5, R122, R5, !PT ;  /* 0x000000057a057209 */ /* 0x000fc40007810000 */
[----:B------:R-:W-:Y:S02]  /*4880*/  FSEL R225, R186, -INF , P3 ;  /* 0xff800000bae17808 */ /* 0x000fe40001800000 */
[----:B------:R-:W-:Y:S02]  /*4890*/  FMNMX.FTZ R5, R123, R5, !PT ;  /* 0x000000057b057209 */ /* 0x000fe40007810000 */
[----:B------:R-:W-:Y:S02]  /*48a0*/  FSEL R223, R187, -INF , P2 ;  /* 0xff800000bbdf7808 */ /* 0x000fe40001000000 */
[----:B------:R-:W-:Y:S02]  /*48b0*/  FMNMX.FTZ R5, R174, R5, !PT ;  /* 0x00000005ae057209 */ /* 0x000fe40007810000 */
[----:B------:R-:W-:Y:S02]  /*48c0*/  FMNMX.FTZ R3, R225, R3, !PT ;  /* 0x00000003e1037209 */ /* 0x000fe40007810000 */
[----:B------:R-:W-:-:S02]  /*48d0*/  FMNMX.FTZ R5, R175, R5, !PT ;  /* 0x00000005af057209 */ /* 0x000fc40007810000 */
[----:B------:R-:W-:Y:S02]  /*48e0*/  FSEL R252, R190, -INF , P1 ;  /* 0xff800000befc7808 */ /* 0x000fe40000800000 */
[----:B------:R-:W-:Y:S01]  /*48f0*/  FSEL R151, R191, -INF , P0 ;  /* 0xff800000bf977808 */ /* 0x000fe20000000000 */
[----:B------:R-:W-:Y:S01]  /*4900*/  IMAD.MOV.U32 R191, RZ, RZ, R106 ;  /* 0x000000ffffbf7224 */ /* 0x000fe200078e006a */
[----:B------:R-:W-:Y:S02]  /*4910*/  FMNMX.FTZ R3, R223, R3, !PT ;  /* 0x00000003df037209 */ /* 0x000fe40007810000 */
[C---:B------:R-:W-:Y:S02]  /*4920*/  ISETP.GT.AND P1, PT, R7.reuse, 0x40, PT ;  /* 0x000000400700780c */ /* 0x040fe40003f24270 */
[----:B------:R-:W-:Y:S02]  /*4930*/  ISETP.GT.AND P0, PT, R7, 0x41, PT ;  /* 0x000000410700780c */ /* 0x000fe40003f04270 */
[----:B------:R-:W-:-:S02]  /*4940*/  FMNMX.FTZ R5, R180, R5, !PT ;  /* 0x00000005b4057209 */ /* 0x000fc40007810000 */
[----:B------:R-:W-:Y:S02]  /*4950*/  FMNMX.FTZ R3, R252, R3, !PT ;  /* 0x00000003fc037209 */ /* 0x000fe40007810000 */
[----:B------:R-:W-:Y:S02]  /*4960*/  FSEL R139, R66, -INF , P1 ;  /* 0xff800000428b7808 */ /* 0x000fe40000800000 */
[----:B------:R-:W-:Y:S02]  /*4970*/  FSEL R140, R67, -INF , P0 ;  /* 0xff800000438c7808 */ /* 0x000fe40000000000 */
[----:B-1----:R-:W-:Y:S02]  /*4980*/  FMNMX.FTZ R137, R10, R137, !PT ;  /* 0x000000890a897209 */ /* 0x002fe40007810000 */
[----:B------:R-:W-:Y:S02]  /*4990*/  FMNMX.FTZ R5, R181, R5, !PT ;  /* 0x00000005b5057209 */ /* 0x000fe40007810000 */
[----:B------:R-:W-:-:S02]  /*49a0*/  ISETP.GT.AND P0, PT, R7, 0x49, PT ;  /* 0x000000490700780c */ /* 0x000fc40003f04270 */
[----:B------:R-:W-:Y:S02]  /*49b0*/  FMNMX.FTZ R3, R151, R3, !PT ;  /* 0x0000000397037209 */ /* 0x000fe40007810000 */
[----:B------:R-:W-:Y:S02]  /*49c0*/  ISETP.GT.AND P1, PT, R7, 0x48, PT ;  /* 0x000000480700780c */ /* 0x000fe40003f24270 */
[----:B--2---:R-:W-:Y:S01]  /*49d0*/  FMNMX.FTZ R135, R135, R6, !PT ;  /* 0x0000000687877209 */ /* 0x004fe20007810000 */
[----:B------:R-:W-:Y:S01]  /*49e0*/  FMUL.FTZ R6, R137, c[0x0][0x2d0] ;  /* 0x0000b40089067a20 */ /* 0x000fe20000410000 */
[----:B------:R-:W-:Y:S01]  /*49f0*/  FMNMX.FTZ R5, R139, R5, !PT ;  /* 0x000000058b057209 */ /* 0x000fe20007810000 */
[----:B------:R-:W1:Y:S01]  /*4a00*/  SHFL.BFLY PT, R9, R3, 0x2, 0x1f ;  /* 0x0c401f0003097f89 */ /* 0x000e6200000e0000 */
[----:B------:R-:W-:Y:S02]  /*4a10*/  FSEL R142, R63, -INF , P0 ;  /* 0xff8000003f8e7808 */ /* 0x000fe40000000000 */
[----:B------:R-:W-:Y:S01]  /*4a20*/  FSETP.NEU.FTZ.AND P0, PT, R137, -INF , PT ;  /* 0xff8000008900780b */ /* 0x000fe20003f1d000 */
[----:B------:R-:W2:Y:S01]  /*4a30*/  SHFL.BFLY PT, R10, R135, 0x1, 0x1f ;  /* 0x0c201f00870a7f89 */ /* 0x000ea200000e0000 */
[----:B------:R-:W-:-:S02]  /*4a40*/  FSEL R141, R62, -INF , P1 ;  /* 0xff8000003e8d7808 */ /* 0x000fc40000800000 */
[----:B------:R-:W-:Y:S02]  /*4a50*/  FMNMX.FTZ R5, R140, R5, !PT ;  /* 0x000000058c057209 */ /* 0x000fe40007810000 */
[----:B------:R-:W-:Y:S02]  /*4a60*/  FSEL R6, R6, RZ, P0 ;  /* 0x000000ff06067208 */ /* 0x000fe40000000000 */
[----:B------:R-:W-:Y:S02]  /*4a70*/  ISETP.GT.AND P2, PT, R7, 0x50, PT ;  /* 0x000000500700780c */ /* 0x000fe40003f44270 */
[----:B------:R-:W-:Y:S01]  /*4a80*/  FMNMX.FTZ R5, R141, R5, !PT ;  /* 0x000000058d057209 */ /* 0x000fe20007810000 */
[----:B------:R-:W-:Y:S01]  /*4a90*/  FFMA.FTZ R8, R11, c[0x0][0x2d0], -R6 ;  /* 0x0000b4000b087a23 */ /* 0x000fe20000010806 */
[----:B------:R-:W-:Y:S02]  /*4aa0*/  ISETP.GT.AND P1, PT, R7, 0x51, PT ;  /* 0x000000510700780c */ /* 0x000fe40003f24270 */
[----:B------:R-:W-:Y:S01]  /*4ab0*/  FSEL R170, R58, -INF , P2 ;  /* 0xff8000003aaa7808 */ /* 0x000fe20001000000 */
[----:B------:R3:W-:Y:S01]  /*4ac0*/  MUFU.EX2 R163, R8 ;  /* 0x0000000800a37308 */ /* 0x0007e20000000800 */
[----:B------:R-:W-:-:S02]  /*4ad0*/  FMNMX.FTZ R5, R142, R5, !PT ;  /* 0x000000058e057209 */ /* 0x000fc40007810000 */
[----:B------:R-:W-:Y:S02]  /*4ae0*/  FSEL R182, R59, -INF , P1 ;  /* 0xff8000003bb67808 */ /* 0x000fe40000800000 */
[C---:B------:R-:W-:Y:S02]  /*4af0*/  ISETP.GT.AND P1, PT, R7.reuse, 0x58, PT ;  /* 0x000000580700780c */ /* 0x040fe40003f24270 */
[----:B------:R-:W-:Y:S02]  /*4b00*/  ISETP.GT.AND P0, PT, R7, 0x59, PT ;  /* 0x000000590700780c */ /* 0x000fe40003f04270 */
[----:B------:R-:W-:Y:S02]  /*4b10*/  FSEL R183, R54, -INF , P1 ;  /* 0xff80000036b77808 */ /* 0x000fe40000800000 */
[----:B------:R-:W-:Y:S02]  /*4b20*/  FSEL R184, R55, -INF , P0 ;  /* 0xff80000037b87808 */ /* 0x000fe40000000000 */
[----:B------:R-:W-:-:S02]  /*4b30*/  ISETP.GT.AND P1, PT, R7, 0x60, PT ;  /* 0x000000600700780c */ /* 0x000fc40003f24270 */
[----:B------:R-:W-:Y:S02]  /*4b40*/  ISETP.GT.AND P0, PT, R7, 0x61, PT ;  /* 0x000000610700780c */ /* 0x000fe40003f04270 */
[----:B---3--:R-:W-:Y:S01]  /*4b50*/  FMNMX.FTZ R8, R170, R5, !PT ;  /* 0x00000005aa087209 */ /* 0x008fe20007810000 */
[----:B------:R-:W-:Y:S01]  /*4b60*/  FFMA.FTZ R5, R12, c[0x0][0x2d0], -R6 ;  /* 0x0000b4000c057a23 */ /* 0x000fe20000010806 */
[----:B------:R-:W-:Y:S02]  /*4b70*/  FSEL R227, R38, -INF , P1 ;  /* 0xff80000026e37808 */ /* 0x000fe40000800000 */
[----:B------:R-:W-:Y:S01]  /*4b80*/  FMNMX.FTZ R8, R182, R8, !PT ;  /* 0x00000008b6087209 */ /* 0x000fe20007810000 */
[----:B------:R3:W4:Y:S01]  /*4b90*/  MUFU.EX2 R162, R5 ;  /* 0x0000000500a27308 */ /* 0x0007220000000800 */
[----:B-1----:R-:W-:Y:S02]  /*4ba0*/  FMNMX.FTZ R3, R3, R9, !PT ;  /* 0x0000000903037209 */ /* 0x002fe40007810000 */
[----:B------:R-:W-:-:S02]  /*4bb0*/  FSEL R226, R39, -INF , P0 ;  /* 0xff80000027e27808 */ /* 0x000fc40000000000 */
[C---:B------:R-:W-:Y:S01]  /*4bc0*/  ISETP.GT.AND P0, PT, R7.reuse, 0x68, PT ;  /* 0x000000680700780c */ /* 0x040fe20003f04270 */
[----:B------:R-:W1:Y:S01]  /*4bd0*/  SHFL.BFLY PT, R70, R3, 0x1, 0x1f ;  /* 0x0c201f0003467f89 */ /* 0x000e6200000e0000 */
[----:B------:R-:W-:Y:S02]  /*4be0*/  ISETP.GT.AND P1, PT, R7, 0x69, PT ;  /* 0x000000690700780c */ /* 0x000fe40003f24270 */
[----:B------:R-:W-:Y:S01]  /*4bf0*/  FSEL R217, R34, -INF , P0 ;  /* 0xff80000022d97808 */ /* 0x000fe20000000000 */
[----:B------:R-:W-:Y:S01]  /*4c00*/  LDSM.16.MT88.4 R36, [R231+0x100] ;  /* 0x00010000e724783b */ /* 0x000fe20000004200 */
[----:B--2---:R-:W-:Y:S02]  /*4c10*/  FMNMX.FTZ R135, R135, R10, !PT ;  /* 0x0000000a87877209 */ /* 0x004fe40007810000 */
[----:B------:R-:W-:Y:S02]  /*4c20*/  FSEL R187, R35, -INF , P1 ;  /* 0xff80000023bb7808 */ /* 0x000fe40000800000 */
[C---:B------:R-:W-:Y:S01]  /*4c30*/  FSETP.NEU.FTZ.AND P0, PT, R135.reuse, -INF , PT ;  /* 0xff8000008700780b */ /* 0x040fe20003f1d000 */
[----:B------:R-:W-:Y:S01]  /*4c40*/  FMUL.FTZ R9, R135, c[0x0][0x2d0] ;  /* 0x0000b40087097a20 */ /* 0x000fe20000410000 */
[----:B---3--:R-:W-:Y:S01]  /*4c50*/  FMNMX.FTZ R5, R183, R8, !PT ;  /* 0x00000008b7057209 */ /* 0x008fe20007810000 */
[----:B------:R-:W-:Y:S01]  /*4c60*/  FFMA.FTZ R8, R13, c[0x0][0x2d0], -R6 ;  /* 0x0000b4000d087a23 */ /* 0x000fe20000010806 */
[----:B------:R-:W-:Y:S01]  /*4c70*/  LDSM.16.MT88.4 R32, [R230+0x100] ;  /* 0x00010000e620783b */ /* 0x000fe20000004200 */
[----:B----4-:R-:W-:-:S02]  /*4c80*/  F2FP.BF16.PACK_AB R12, R162, R163 ;  /* 0x000000a3a20c723e */ /* 0x010fc400000010ff */
[----:B------:R-:W-:Y:S01]  /*4c90*/  FMNMX.FTZ R5, R184, R5, !PT ;  /* 0x00000005b8057209 */ /* 0x000fe20007810000 */
[----:B------:R2:W-:Y:S01]  /*4ca0*/  MUFU.EX2 R199, R8 ;  /* 0x0000000800c77308 */ /* 0x0005e20000000800 */
[----:B-1----:R-:W-:Y:S02]  /*4cb0*/  FMNMX.FTZ R70, R70, R3, !PT ;  /* 0x0000000346467209 */ /* 0x002fe40007810000 */
[----:B--2---:R-:W-:Y:S01]  /*4cc0*/  FMNMX.FTZ R8, R227, R5, !PT ;  /* 0x00000005e3087209 */ /* 0x004fe20007810000 */
[----:B------:R-:W-:-:S03]  /*4cd0*/  FFMA.FTZ R5, R14, c[0x0][0x2d0], -R6 ;  /* 0x0000b4000e057a23 */ /* 0x000fc60000010806 */
[----:B------:R-:W-:Y:S01]  /*4ce0*/  FMNMX.FTZ R7, R226, R8, !PT ;  /* 0x00000008e2077209 */ /* 0x000fe20007810000 */
[----:B------:R1:W2:Y:S03]  /*4cf0*/  MUFU.EX2 R228, R5 ;  /* 0x0000000500e47308 */ /* 0x0002a60000000800 */
[----:B------:R-:W-:Y:S01]  /*4d00*/  FMNMX.FTZ R8, R217, R7, !PT ;  /* 0x00000007d9087209 */ /* 0x000fe20007810000 */
[----:B------:R-:W-:-:S04]  /*4d10*/  FFMA.FTZ R7, R15, c[0x0][0x2d0], -R6 ;  /* 0x0000b4000f077a23 */ /* 0x000fc80000010806 */
[----:B------:R3:W-:Y:S01]  /*4d20*/  MUFU.EX2 R190, R7 ;  /* 0x0000000700be7308 */ /* 0x0007e20000000800 */
[----:B-1----:R-:W-:Y:S02]  /*4d30*/  FSEL R5, R9, RZ, P0 ;  /* 0x000000ff09057208 */ /* 0x002fe40000000000 */
[----:B------:R-:W-:Y:S02]  /*4d40*/  FSETP.NEU.FTZ.AND P0, PT, R70, -INF , PT ;  /* 0xff8000004600780b */ /* 0x000fe40003f1d000 */
[----:B--2---:R-:W-:Y:S01]  /*4d50*/  F2FP.BF16.PACK_AB R14, R228, R199 ;  /* 0x000000c7e40e723e */ /* 0x004fe200000010ff */
[--C-:B------:R-:W-:Y:S01]  /*4d60*/  FFMA.FTZ R3, R17, c[0x0][0x2d0], -R5.reuse ;  /* 0x0000b40011037a23 */ /* 0x100fe20000010805 */
[----:B---3--:R-:W-:Y:S01]  /*4d70*/  FMNMX.FTZ R7, R187, R8, !PT ;  /* 0x00000008bb077209 */ /* 0x008fe20007810000 */
        /* <DEDUP_REMOVED lines=13> */
[----:B------:R1:W3:Y:S01]  /*4e50*/  MUFU.EX2 R189, R8 ;  /* 0x0000000800bd7308 */ /* 0x0002e20000000800 */
[----:B--2---:R-:W-:-:S07]  /*4e60*/  FFMA.FTZ R0, R24, c[0x0][0x2d0], -R3 ;  /* 0x0000b40018007a23 */ /* 0x004fce0000010803 */
[----:B------:R2:W-:Y:S01]  /*4e70*/  MUFU.EX2 R165, R0 ;  /* 0x0000000000a57308 */ /* 0x0005e20000000800 */
[--C-:B-1----:R-:W-:Y:S01]  /*4e80*/  FFMA.FTZ R8, R20, c[0x0][0x2d0], -R3.reuse ;  /* 0x0000b40014087a23 */ /* 0x102fe20000010803 */
[----:B---3--:R-:W-:Y:S01]  /*4e90*/  F2FP.BF16.PACK_AB R10, R189, R234 ;  /* 0x000000eabd0a723e */ /* 0x008fe200000010ff */
[----:B------:R-:W-:Y:S05]  /*4ea0*/  LDSM.16.MT88.4 R20, [R229+0x100] ;  /* 0x00010000e514783b */ /* 0x000fea0000004200 */
[----:B------:R1:W3:Y:S01]  /*4eb0*/  MUFU.EX2 R194, R8 ;  /* 0x0000000800c27308 */ /* 0x0002e20000000800 */
[----:B--2---:R-:W-:-:S07]  /*4ec0*/  FFMA.FTZ R0, R25, c[0x0][0x2d0], -R3 ;  /* 0x0000b40019007a23 */ /* 0x004fce0000010803 */
[----:B------:R2:W4:Y:S01]  /*4ed0*/  MUFU.EX2 R197, R0 ;  /* 0x0000000000c57308 */ /* 0x0005220000000800 */
[----:B-1----:R-:W1:Y:S01]  /*4ee0*/  SHFL.BFLY PT, R8, R7, 0x1, 0x1f ;  /* 0x0c201f0007087f89 */ /* 0x002e6200000e0000 */
[----:B---3--:R-:W-:Y:S01]  /*4ef0*/  F2FP.BF16.PACK_AB R9, R148, R194 ;  /* 0x000000c29409723e */ /* 0x008fe200000010ff */
[----:B--2---:R-:W-:Y:S01]  /*4f00*/  FFMA.FTZ R0, R26, c[0x0][0x2d0], -R6 ;  /* 0x0000b4001a007a23 */ /* 0x004fe20000010806 */
[----:B----4-:R-:W-:-:S04]  /*4f10*/  F2FP.BF16.PACK_AB R11, R197, R165 ;  /* 0x000000a5c50b723e */ /* 0x010fc800000010ff */
[----:B------:R2:W-:Y:S01]  /*4f20*/  MUFU.EX2 R196, R0 ;  /* 0x0000000000c47308 */ /* 0x0005e20000000800 */
[----:B-1----:R-:W-:Y:S01]  /*4f30*/  FMNMX.FTZ R136, R7, R8, !PT ;  /* 0x0000000807887209 */ /* 0x002fe20007810000 */
[----:B------:R-:W-:Y:S02]  /*4f40*/  IMAD.MOV.U32 R7, RZ, RZ, R46 ;  /* 0x000000ffff077224 */ /* 0x000fe400078e002e */
[--C-:B--2---:R-:W-:Y:S01]  /*4f50*/  FFMA.FTZ R0, R27, c[0x0][0x2d0], -R6.reuse ;  /* 0x0000b4001b007a23 */ /* 0x104fe20000010806 */
[C---:B------:R-:W-:Y:S01]  /*4f60*/  FSETP.NEU.FTZ.AND P0, PT, R136.reuse, -INF , PT ;  /* 0xff8000008800780b */ /* 0x040fe20003f1d000 */
[----:B------:R-:W-:Y:S01]  /*4f70*/  FMUL.FTZ R2, R136, c[0x0][0x2d0] ;  /* 0x0000b40088027a20 */ /* 0x000fe20000410000 */
[----:B------:R-:W-:Y:S01]  /*4f80*/  F2FP.BF16.PACK_AB R8, R150, R7 ;  /* 0x000000079608723e */ /* 0x000fe200000010ff */
[----:B------:R1:W-:Y:S06]  /*4f90*/  MUFU.EX2 R188, R0 ;  /* 0x0000000000bc7308 */ /* 0x0003ec0000000800 */
[C---:B------:R-:W-:Y:S08]  /*4fa0*/  HMMA.16816.F32.BF16 R80, R8.reuse, R20, RZ ;  /* 0x000000140850723c */ /* 0x040ff000000418ff */
[----:B------:R-:W-:Y:S01]  /*4fb0*/  HMMA.16816.F32.BF16 R76, R8, R16, RZ ;  /* 0x00000010084c723c */ /* 0x000fe200000418ff */
[----:B-1----:R-:W-:Y:S01]  /*4fc0*/  FSEL R0, R2, RZ, P0 ;  /* 0x000000ff02007208 */ /* 0x002fe20000000000 */
[----:B------:R-:W-:-:S04]  /*4fd0*/  FFMA.FTZ R2, R28, c[0x0][0x2d0], -R6 ;  /* 0x0000b4001c027a23 */ /* 0x000fc80000010806 */
[----:B------:R1:W-:Y:S02]  /*4fe0*/  MUFU.EX2 R4, R2 ;  /* 0x0000000200047308 */ /* 0x0003e40000000800 */
[C---:B------:R-:W-:Y:S08]  /*4ff0*/  HMMA.16816.F32.BF16 R72, R8.reuse, R32, RZ ;  /* 0x000000200848723c */ /* 0x040ff000000418ff */
[----:B------:R-:W-:Y:S01]  /*5000*/  HMMA.16816.F32.BF16 R64, R8, R36, RZ ;  /* 0x000000240840723c */ /* 0x000fe200000418ff */
[----:B-1----:R-:W-:-:S07]  /*5010*/  FFMA.FTZ R2, R29, c[0x0][0x2d0], -R0 ;  /* 0x0000b4001d027a23 */ /* 0x002fce0000010800 */
[C---:B------:R-:W-:Y:S01]  /*5020*/  HMMA.16816.F32.BF16 R60, R8.reuse, R22, RZ ;  /* 0x00000016083c723c */ /* 0x040fe200000418ff */
[----:B------:R1:W-:Y:S07]  /*5030*/  MUFU.EX2 R186, R2 ;  /* 0x0000000200ba7308 */ /* 0x0003ee0000000800 */
[C---:B------:R-:W-:Y:S08]  /*5040*/  HMMA.16816.F32.BF16 R56, R8.reuse, R18, RZ ;  /* 0x000000120838723c */ /* 0x040ff000000418ff */
[----:B------:R-:W-:Y:S01]  /*5050*/  HMMA.16816.F32.BF16 R52, R8, R34, RZ ;  /* 0x000000220834723c */ /* 0x000fe200000418ff */
[----:B-1----:R-:W-:-:S04]  /*5060*/  FFMA.FTZ R2, R30, c[0x0][0x2d0], -R0 ;  /* 0x0000b4001e027a23 */ /* 0x002fc80000010800 */
[----:B------:R1:W2:Y:S03]  /*5070*/  MUFU.EX2 R185, R2 ;  /* 0x0000000200b97308 */ /* 0x0002a60000000800 */
[----:B------:R-:W-:Y:S01]  /*5080*/  HMMA.16816.F32.BF16 R48, R8, R38, RZ ;  /* 0x000000260830723c */ /* 0x000fe200000418ff */
[--C-:B-1----:R-:W-:Y:S01]  /*5090*/  FFMA.FTZ R2, R31, c[0x0][0x2d0], -R0.reuse ;  /* 0x0000b4001f027a23 */ /* 0x102fe20000010800 */
[----:B--2---:R-:W-:Y:S01]  /*50a0*/  F2FP.BF16.PACK_AB R13, R185, R186 ;  /* 0x000000bab90d723e */ /* 0x004fe200000010ff */
[----:B------:R-:W1:Y:S02]  /*50b0*/  LDSM.16.MT88.4 R28, [R229+0x900] ;  /* 0x00090000e51c783b */ /* 0x000e640000004200 */
[----:B------:R2:W-:Y:S02]  /*50c0*/  MUFU.EX2 R222, R2 ;  /* 0x0000000200de7308 */ /* 0x0005e40000000800 */
[----:B--2---:R-:W-:-:S06]  /*50d0*/  FFMA.FTZ R2, R40, c[0x0][0x2d0], -R0 ;  /* 0x0000b40028027a23 */ /* 0x004fcc0000010800 */
[----:B------:R2:W3:Y:S02]  /*50e0*/  MUFU.EX2 R224, R2 ;  /* 0x0000000200e07308 */ /* 0x0004e40000000800 */
[----:B--2---:R-:W-:Y:S01]  /*50f0*/  FFMA.FTZ R2, R41, c[0x0][0x2d0], -R5 ;  /* 0x0000b40029027a23 */ /* 0x004fe20000010805 */
[----:B---3--:R-:W-:-:S05]  /*5100*/  F2FP.BF16.PACK_AB R15, R224, R222 ;  /* 0x000000dee00f723e */ /* 0x008fca00000010ff */
[----:B------:R2:W-:Y:S02]  /*5110*/  MUFU.EX2 R176, R2 ;  /* 0x0000000200b07308 */ /* 0x0005e40000000800 */
[C---:B------:R-:W-:Y:S08]  /*5120*/  HMMA.16816.F32.BF16 R84, R12.reuse, R20, RZ ;  /* 0x000000140c54723c */ /* 0x040ff000000418ff */
[----:B------:R-:W-:Y:S01]  /*5130*/  HMMA.16816.F32.BF16 R88, R12, R22, RZ ;  /* 0x000000160c58723c */ /* 0x000fe200000418ff */
[----:B------:R-:W-:Y:S01]  /*5140*/  LDSM.16.MT88.4 R20, [R230+0x900] ;  /* 0x00090000e614783b */ /* 0x000fe20000004200 */
[----:B--2---:R-:W-:-:S04]  /*5150*/  FFMA.FTZ R2, R42, c[0x0][0x2d0], -R5 ;  /* 0x0000b4002a027a23 */ /* 0x004fc80000010805 */
[----:B------:R2:W3:Y:S02]  /*5160*/  MUFU.EX2 R24, R2 ;  /* 0x0000000200187308 */ /* 0x0004e40000000800 */
[C---:B------:R-:W-:Y:S08]  /*5170*/  HMMA.16816.F32.BF16 R92, R12.reuse, R18, RZ ;  /* 0x000000120c5c723c */ /* 0x040ff000000418ff */
[----:B------:R-:W-:Y:S01]  /*5180*/  HMMA.16816.F32.BF16 R100, R12, R34, RZ ;  /* 0x000000220c64723c */ /* 0x000fe200000418ff */
[----:B--2---:R-:W-:-:S07]  /*5190*/  FFMA.FTZ R2, R43, c[0x0][0x2d0], -R5 ;  /* 0x0000b4002b027a23 */ /* 0x004fce0000010805 */
[C---:B------:R-:W-:Y:S01]  /*51a0*/  HMMA.16816.F32.BF16 R40, R12.reuse, R32, RZ ;  /* 0x000000200c28723c */ /* 0x040fe200000418ff */
[----:B------:R2:W4:Y:S07]  /*51b0*/  MUFU.EX2 R98, R2 ;  /* 0x0000000200627308 */ /* 0x00052e0000000800 */
[----:B------:R-:W-:Y:S01]  /*51c0*/  HMMA.16816.F32.BF16 R32, R12, R36, RZ ;  /* 0x000000240c20723c */ /* 0x000fe200000418ff */
[----:B--2---:R-:W-:-:S04]  /*51d0*/  FFMA.FTZ R2, R44, c[0x0][0x2d0], -R5 ;  /* 0x0000b4002c027a23 */ /* 0x004fc80000010805 */
[----:B------:R2:W1:Y:S02]  /*51e0*/  MUFU.EX2 R149, R2 ;  /* 0x0000000200957308 */ /* 0x0004640000000800 */
[--C-:B--2---:R-:W-:Y:S02]  /*51f0*/  FFMA.FTZ R2, R45, c[0x0][0x2d0], -R3.reuse ;  /* 0x0000b4002d027a23 */ /* 0x104fe40000010803 */
[----:B------:R-:W-:Y:S01]  /*5200*/  HMMA.16816.F32.BF16 R44, R12, R16, RZ ;  /* 0x000000100c2c723c */ /* 0x000fe200000418ff */
[----:B------:R-:W2:Y:S03]  /*5210*/  LDSM.16.MT88.4 R16, [R231+0x900] ;  /* 0x00090000e710783b */ /* 0x000ea60000004200 */
[----:B------:R1:W-:Y:S02]  /*5220*/  MUFU.EX2 R233, R2 ;  /* 0x0000000200e97308 */ /* 0x0003e40000000800 */
[----:B-1----:R-:W-:-:S02]  /*5230*/  FFMA.FTZ R2, R68, c[0x0][0x2d0], -R3 ;  /* 0x0000b40044027a23 */ /* 0x002fc40000010803 */
[----:B---3--:R-:W-:-:S04]  /*5240*/  IMAD.MOV.U32 R68, RZ, RZ, R24 ;  /* 0x000000ffff447224 */ /* 0x008fc800078e0018 */
[----:B------:R1:W3:Y:S01]  /*5250*/  MUFU.EX2 R8, R2 ;  /* 0x0000000200087308 */ /* 0x0002e20000000800 */
[----:B------:R-:W2:Y:S01]  /*5260*/  LDSM.16.MT88.4 R24, [R232+0x900] ;  /* 0x00090000e818783b */ /* 0x000ea20000004200 */
[----:B-1----:R-:W-:Y:S02]  /*5270*/  FFMA.FTZ R2, R69, c[0x0][0x2d0], -R3 ;  /* 0x0000b40045027a23 */ /* 0x002fe40000010803 */
[----:B----4-:R-:W-:-:S04]  /*5280*/  IMAD.MOV.U32 R69, RZ, RZ, R98 ;  /* 0x000000ffff457224 */ /* 0x010fc800078e0062 */
[----:B------:R1:W-:Y:S01]  /*5290*/  MUFU.EX2 R177, R2 ;  /* 0x0000000200b17308 */ /* 0x0003e20000000800 */
[----:B------:R-:W-:Y:S01]  /*52a0*/  F2FP.BF16.PACK_AB R10, R149, R69 ;  /* 0x00000045950a723e */ /* 0x000fe200000010ff */
[----:B-1----:R-:W-:Y:S02]  /*52b0*/  FFMA.FTZ R2, R71, c[0x0][0x2d0], -R3 ;  /* 0x0000b40047027a23 */ /* 0x002fe40000010803 */
[----:B---3--:R-:W-:Y:S01]  /*52c0*/  IMAD.MOV.U32 R71, RZ, RZ, R8 ;  /* 0x000000ffff477224 */ /* 0x008fe200078e0008 */
[----:B------:R-:W-:-:S03]  /*52d0*/  F2FP.BF16.PACK_AB R8, R68, R176 ;  /* 0x000000b04408723e */ /* 0x000fc600000010ff */
[----:B------:R1:W3:Y:S01]  /*52e0*/  MUFU.EX2 R161, R2 ;  /* 0x0000000200a17308 */ /* 0x0002e20000000800 */
[----:B------:R-:W-:Y:S01]  /*52f0*/  F2FP.BF16.PACK_AB R9, R71, R233 ;  /* 0x000000e94709723e */ /* 0x000fe200000010ff */
[----:B-1----:R-:W-:Y:S01]  /*5300*/  FFMA.FTZ R2, R96, c[0x0][0x2d0], -R0 ;  /* 0x0000b40060027a23 */ /* 0x002fe20000010800 */
[----:B---3--:R-:W-:-:S05]  /*5310*/  F2FP.BF16.PACK_AB R11, R161, R177 ;  /* 0x000000b1a10b723e */ /* 0x008fca00000010ff */
[----:B------:R1:W-:Y:S02]  /*5320*/  MUFU.EX2 R220, R2 ;  /* 0x0000000200dc7308 */ /* 0x0003e40000000800 */
[C---:B------:R-:W-:Y:S08]  /*5330*/  HMMA.16816.F32.BF16 R144, R8.reuse, R28, R80 ;  /* 0x0000001c0890723c */ /* 0x040ff00000041850 */
[----:B--2---:R-:W-:Y:S01]  /*5340*/  HMMA.16816.F32.BF16 R48, R8, R18, R48 ;  /* 0x000000120830723c */ /* 0x004fe20000041830 */
[----:B-1----:R-:W-:-:S04]  /*5350*/  FFMA.FTZ R2, R97, c[0x0][0x2d0], -R0 ;  /* 0x0000b40061027a23 */ /* 0x002fc80000010800 */
[----:B------:R1:W2:Y:S03]  /*5360*/  MUFU.EX2 R219, R2 ;  /* 0x0000000200db7308 */ /* 0x0002a60000000800 */
[----:B------:R-:W-:Y:S01]  /*5370*/  HMMA.16816.F32.BF16 R96, R12, R38, RZ ;  /* 0x000000260c60723c */ /* 0x000fe200000418ff */
[----:B------:R-:W3:Y:S01]  /*5380*/  LDSM.16.MT88.4 R12, [R229+0x1100] ;  /* 0x00110000e50c783b */ /* 0x000ee20000004200 */
[----:B-1----:R-:W-:-:S04]  /*5390*/  FFMA.FTZ R2, R104, c[0x0][0x2d0], -R0 ;  /* 0x0000b40068027a23 */ /* 0x002fc80000010800 */
[----:B------:R1:W-:Y:S02]  /*53a0*/  MUFU.EX2 R221, R2 ;  /* 0x0000000200dd7308 */ /* 0x0003e40000000800 */
[----:B-1----:R-:W-:Y:S02]  /*53b0*/  FFMA.FTZ R2, R105, c[0x0][0x2d0], -R0 ;  /* 0x0000b40069027a23 */ /* 0x002fe40000010800 */
[C---:B------:R-:W-:Y:S04]  /*53c0*/  HMMA.16816.F32.BF16 R104, R8.reuse, R24, R76 ;  /* 0x000000180868723c */ /* 0x040fe8000004184c */
[----:B------:R1:W4:Y:S04]  /*53d0*/  MUFU.EX2 R218, R2 ;  /* 0x0000000200da7308 */ /* 0x0003280000000800 */
        /* <DEDUP_REMOVED lines=8> */
[----:B------:R1:W1:Y:S06]  /*5460*/  MUFU.EX2 R215, R2 ;  /* 0x0000000200d77308 */ /* 0x00026c0000000800 */
[----:B------:R-:W-:Y:S02]  /*5470*/  F2FP.BF16.PACK_AB R8, R196, R190 ;  /* 0x000000bec408723e */ /* 0x000fe400000010ff */
[----:B--2---:R-:W-:Y:S02]  /*5480*/  F2FP.BF16.PACK_AB R9, R219, R220 ;  /* 0x000000dcdb09723e */ /* 0x004fe400000010ff */
[----:B------:R-:W-:-:S02]  /*5490*/  F2FP.BF16.PACK_AB R10, R4, R188 ;  /* 0x000000bc040a723e */ /* 0x000fc400000010ff */
[----:B----4-:R-:W-:Y:S01]  /*54a0*/  F2FP.BF16.PACK_AB R11, R218, R221 ;  /* 0x000000ddda0b723e */ /* 0x010fe200000010ff */
[----:B-1----:R-:W-:-:S06]  /*54b0*/  FFMA.FTZ R2, R110, c[0x0][0x2d0], -R5 ;  /* 0x0000b4006e027a23 */ /* 0x002fcc0000010805 */
[C---:B------:R-:W-:Y:S01]  /*54c0*/  HMMA.16816.F32.BF16 R36, R8.reuse, R30, R88 ;  /* 0x0000001e0824723c */ /* 0x040fe20000041858 */
[----:B------:R1:W-:Y:S06]  /*54d0*/  MUFU.EX2 R214, R2 ;  /* 0x0000000200d67308 */ /* 0x0003ec0000000800 */
[----:B------:R-:W-:Y:S01]  /*54e0*/  IMAD.MOV.U32 R91, RZ, RZ, R199 ;  /* 0x000000ffff5b7224 */ /* 0x000fe200078e00c7 */
[C---:B------:R-:W-:Y:S08]  /*54f0*/  HMMA.16816.F32.BF16 R44, R8.reuse, R24, R44 ;  /* 0x00000018082c723c */ /* 0x040ff0000004182c */
[----:B------:R-:W-:Y:S01]  /*5500*/  HMMA.16816.F32.BF16 R80, R8, R20, R40 ;  /* 0x000000140850723c */ /* 0x000fe20000041828 */
[----:B-1----:R-:W-:-:S04]  /*5510*/  FFMA.FTZ R2, R111, c[0x0][0x2d0], -R5 ;  /* 0x0000b4006f027a23 */ /* 0x002fc80000010805 */
[----:B------:R1:W2:Y:S03]  /*5520*/  MUFU.EX2 R213, R2 ;  /* 0x0000000200d57308 */ /* 0x0002a60000000800 */
[C---:B------:R-:W-:Y:S07]  /*5530*/  HMMA.16816.F32.BF16 R108, R8.reuse, R16, R32 ;  /* 0x00000010086c723c */ /* 0x040fee0000041820 */
[----:B------:R-:W-:Y:S01]  /*5540*/  IMAD.MOV.U32 R16, RZ, RZ, R4 ;  /* 0x000000ffff107224 */ /* 0x000fe200078e0004 */
[----:B------:R-:W-:Y:S01]  /*5550*/  HMMA.16816.F32.BF16 R32, R8, R26, R92 ;  /* 0x0000001a0820723c */ /* 0x000fe2000004185c */
[----:B------:R-:W-:Y:S01]  /*5560*/  IMAD.MOV.U32 R4, RZ, RZ, R200 ;  /* 0x000000ffff047224 */ /* 0x000fe200078e00c8 */
[----:B------:R-:W-:Y:S01]  /*5570*/  LDSM.16.MT88.4 R24, [R230+0x1100] ;  /* 0x00110000e618783b */ /* 0x000fe20000004200 */
[----:B------:R-:W-:-:S02]  /*5580*/  IMAD.MOV.U32 R17, RZ, RZ, R177 ;  /* 0x000000ffff117224 */ /* 0x000fc400078e00b1 */
[----:B-1----:R-:W-:Y:S02]  /*5590*/  FFMA.FTZ R2, R112, c[0x0][0x2d0], -R3 ;  /* 0x0000b40070027a23 */ /* 0x002fe40000010803 */
[----:B------:R-:W-:Y:S01]  /*55a0*/  IMAD.MOV.U32 R112, RZ, RZ, R201 ;  /* 0x000000ffff707224 */ /* 0x000fe200078e00c9 */
[C---:B------:R-:W-:Y:S01]  /*55b0*/  HMMA.16816.F32.BF16 R40, R8.reuse, R22, R100 ;  /* 0x000000160828723c */ /* 0x040fe20000041864 */
[----:B------:R1:W-:Y:S01]  /*55c0*/  MUFU.EX2 R211, R2 ;  /* 0x0000000200d37308 */ /* 0x0003e20000000800 */
[----:B------:R-:W-:Y:S01]  /*55d0*/  LDSM.16.MT88.4 R20, [R231+0x1100] ;  /* 0x00110000e714783b */ /* 0x000fe20000004200 */
[----:B------:R-:W-:Y:S02]  /*55e0*/  IMAD.MOV.U32 R95, RZ, RZ, R193 ;  /* 0x000000ffff5f7224 */ /* 0x000fe400078e00c1 */
[----:B------:R-:W-:Y:S02]  /*55f0*/  IMAD.MOV.U32 R94, RZ, RZ, R112 ;  /* 0x000000ffff5e7224 */ /* 0x000fe400078e0070 */
[----:B------:R-:W-:Y:S01]  /*5600*/  IMAD.MOV.U32 R100, RZ, RZ, R197 ;  /* 0x000000ffff647224 */ /* 0x000fe200078e00c5 */
[----:B------:R-:W-:Y:S01]  /*5610*/  HMMA.16816.F32.BF16 R52, R8, R28, R84 ;  /* 0x0000001c0834723c */ /* 0x000fe20000041854 */
[----:B------:R-:W4:Y:S01]  /*5620*/  LDSM.16.MT88.4 R28, [R232+0x1100] ;  /* 0x00110000e81c783b */ /* 0x000f220000004200 */
[----:B------:R-:W-:-:S02]  /*5630*/  IMAD.MOV.U32 R103, RZ, RZ, R191 ;  /* 0x000000ffff677224 */ /* 0x000fc400078e00bf */
[----:B------:R-:W-:Y:S02]  /*5640*/  IMAD.MOV.U32 R102, RZ, RZ, R190 ;  /* 0x000000ffff667224 */ /* 0x000fe400078e00be */
[----:B------:R-:W-:Y:S02]  /*5650*/  IMAD.MOV.U32 R101, RZ, RZ, R189 ;  /* 0x000000ffff657224 */ /* 0x000fe400078e00bd */
[----:B------:R-:W-:Y:S01]  /*5660*/  HMMA.16816.F32.BF16 R84, R8, R18, R96 ;  /* 0x000000120854723c */ /* 0x000fe20000041860 */
[----:B-1----:R-:W-:Y:S02]  /*5670*/  FFMA.FTZ R2, R113, c[0x0][0x2d0], -R3 ;  /* 0x0000b40071027a23 */ /* 0x002fe40000010803 */
[----:B------:R-:W-:Y:S02]  /*5680*/  IMAD.MOV.U32 R93, RZ, RZ, R16 ;  /* 0x000000ffff5d7224 */ /* 0x000fe400078e0010 */
[----:B------:R1:W1:Y:S01]  /*5690*/  MUFU.EX2 R209, R2 ;  /* 0x0000000200d17308 */ /* 0x0002620000000800 */
[----:B------:R-:W-:Y:S01]  /*56a0*/  IMAD.MOV.U32 R92, RZ, RZ, R17 ;  /* 0x000000ffff5c7224 */ /* 0x000fe200078e0011 */
[----:B------:R-:W-:Y:S01]  /*56b0*/  F2FP.BF16.PACK_AB R8, R215, R216 ;  /* 0x000000d8d708723e */ /* 0x000fe200000010ff */
[----:B------:R-:W-:Y:S01]  /*56c0*/  IMAD.MOV.U32 R98, RZ, RZ, R195 ;  /* 0x000000ffff627224 */ /* 0x000fe200078e00c3 */
[----:B--2---:R-:W-:Y:S01]  /*56d0*/  F2FP.BF16.PACK_AB R10, R213, R214 ;  /* 0x000000d6d50a723e */ /* 0x004fe200000010ff */
[----:B------:R-:W-:Y:S01]  /*56e0*/  IMAD.MOV.U32 R97, RZ, RZ, R194 ;  /* 0x000000ffff617224 */ /* 0x000fe200078e00c2 */
[----:B------:R-:W2:Y:S01]  /*56f0*/  LDSM.16.MT88.4 R16, [R229+0x1900] ;  /* 0x00190000e510783b */ /* 0x000ea20000004200 */
[----:B------:R-:W-:-:S02]  /*5700*/  IMAD.MOV.U32 R99, RZ, RZ, R188 ;  /* 0x000000ffff637224 */ /* 0x000fc400078e00bc */
[----:B------:R-:W-:Y:S02]  /*5710*/  IMAD.MOV.U32 R96, RZ, RZ, R149 ;  /* 0x000000ffff607224 */ /* 0x000fe400078e0095 */
[----:B-1----:R-:W-:Y:S01]  /*5720*/  FFMA.FTZ R2, R114, c[0x0][0x2d0], -R3 ;  /* 0x0000b40072027a23 */ /* 0x002fe20000010803 */
[----:B------:R-:W-:-:S03]  /*5730*/  F2FP.BF16.PACK_AB R9, R209, R211 ;  /* 0x000000d3d109723e */ /* 0x000fc600000010ff */
[----:B------:R1:W-:Y:S02]  /*5740*/  MUFU.EX2 R207, R2 ;  /* 0x0000000200cf7308 */ /* 0x0003e40000000800 */
[----:B-1----:R-:W-:-:S06]  /*5750*/  FFMA.FTZ R2, R115, c[0x0][0x2d0], -R3 ;  /* 0x0000b40073027a23 */ /* 0x002fcc0000010803 */
[----:B------:R1:W1:Y:S02]  /*5760*/  MUFU.EX2 R205, R2 ;  /* 0x0000000200cd7308 */ /* 0x0002640000000800 */
[----:B-1----:R-:W-:Y:S01]  /*5770*/  FFMA.FTZ R2, R117, c[0x0][0x2d0], -R6 ;  /* 0x0000b40075027a23 */ /* 0x002fe20000010806 */
[----:B------:R-:W-:Y:S01]  /*5780*/  F2FP.BF16.PACK_AB R11, R205, R207 ;  /* 0x000000cfcd0b723e */ /* 0x000fe200000010ff */
[----:B------:R-:W-:-:S04]  /*5790*/  IMAD.MOV.U32 R117, RZ, RZ, R196 ;  /* 0x000000ffff757224 */ /* 0x000fc800078e00c4 */
[----:B------:R1:W-:Y:S02]  /*57a0*/  MUFU.EX2 R202, R2 ;  /* 0x0000000200ca7308 */ /* 0x0003e40000000800 */
[C---:B---3--:R-:W-:Y:S08]  /*57b0*/  HMMA.16816.F32.BF16 R144, R8.reuse, R12, R144 ;  /* 0x0000000c0890723c */ /* 0x048ff00000041890 */
[----:B----4-:R-:W-:Y:S01]  /*57c0*/  HMMA.16816.F32.BF16 R104, R8, R28, R104 ;  /* 0x0000001c0868723c */ /* 0x010fe20000041868 */
[----:B-1----:R-:W-:-:S02]  /*57d0*/  FFMA.FTZ R2, R116, c[0x0][0x2d0], -R6 ;  /* 0x0000b40074027a23 */ /* 0x002fc40000010806 */
[----:B------:R-:W-:Y:S02]  /*57e0*/  IMAD.MOV.U32 R116, RZ, RZ, R198 ;  /* 0x000000ffff747224 */ /* 0x000fe400078e00c6 */
[----:B------:R1:W3:Y:S02]  /*57f0*/  MUFU.EX2 R201, R2 ;  /* 0x0000000200c97308 */ /* 0x0002e40000000800 */
[----:B-1----:R-:W-:Y:S02]  /*5800*/  FFMA.FTZ R2, R118, c[0x0][0x2d0], -R6 ;  /* 0x0000b40076027a23 */ /* 0x002fe40000010806 */
[----:B------:R-:W-:-:S04]  /*5810*/  IMAD.MOV.U32 R118, RZ, RZ, R176 ;  /* 0x000000ffff767224 */ /* 0x000fc800078e00b0 */
[----:B------:R1:W-:Y:S01]  /*5820*/  MUFU.EX2 R200, R2 ;  /* 0x0000000200c87308 */ /* 0x0003e20000000800 */
[C---:B------:R-:W-:Y:S08]  /*5830*/  HMMA.16816.F32.BF16 R176, R8.reuse, R24, R76 ;  /* 0x0000001808b0723c */ /* 0x040ff0000004184c */
[----:B------:R-:W-:Y:S01]  /*5840*/  HMMA.16816.F32.BF16 R76, R8, R14, R64 ;  /* 0x0000000e084c723c */ /* 0x000fe20000041840 */
[----:B-1----:R-:W-:-:S07]  /*5850*/  FFMA.FTZ R2, R119, c[0x0][0x2d0], -R6 ;  /* 0x0000b40077027a23 */ /* 0x002fce0000010806 */
[C---:B------:R-:W-:Y:S01]  /*5860*/  HMMA.16816.F32.BF16 R64, R8.reuse, R26, R56 ;  /* 0x0000001a0840723c */ /* 0x040fe20000041838 */
[----:B------:R-:W-:Y:S01]  /*5870*/  IMAD.MOV.U32 R119, RZ, RZ, R192 ;  /* 0x000000ffff777224 */ /* 0x000fe200078e00c0 */
[----:B------:R1:W-:Y:S06]  /*5880*/  MUFU.EX2 R199, R2 ;  /* 0x0000000200c77308 */ /* 0x0003ec0000000800 */
[----:B------:R-:W-:Y:S01]  /*5890*/  HMMA.16816.F32.BF16 R56, R8, R22, R48 ;  /* 0x000000160838723c */ /* 0x000fe20000041830 */
[----:B-1----:R-:W-:Y:S02]  /*58a0*/  FFMA.FTZ R2, R120, c[0x0][0x2d0], -R0 ;  /* 0x0000b40078027a23 */ /* 0x002fe40000010800 */
[----:B------:R-:W-:-:S02]  /*58b0*/  IMAD.MOV.U32 R120, RZ, RZ, R151 ;  /* 0x000000ffff787224 */ /* 0x000fc400078e0097 */
[----:B------:R1:W-:Y:S02]  /*58c0*/  MUFU.EX2 R198, R2 ;  /* 0x0000000200c67308 */ /* 0x0003e40000000800 */
[----:B-1----:R-:W-:Y:S02]  /*58d0*/  FFMA.FTZ R2, R121, c[0x0][0x2d0], -R0 ;  /* 0x0000b40079027a23 */ /* 0x002fe40000010800 */
[----:B------:R-:W-:-:S04]  /*58e0*/  IMAD.MOV.U32 R121, RZ, RZ, R91 ;  /* 0x000000ffff797224 */ /* 0x000fc800078e005b */
[----:B------:R1:W4:Y:S01]  /*58f0*/  MUFU.EX2 R197, R2 ;  /* 0x0000000200c57308 */ /* 0x0003220000000800 */
[C---:B------:R-:W-:Y:S08]  /*5900*/  HMMA.16816.F32.BF16 R88, R8.reuse, R20, R72 ;  /* 0x000000140858723c */ /* 0x040ff00000041848 */
[----:B------:R-:W-:Y:S01]  /*5910*/  HMMA.16816.F32.BF16 R72, R8, R30, R60 ;  /* 0x0000001e0848723c */ /* 0x000fe2000004183c */
[----:B-1----:R-:W-:-:S06]  /*5920*/  FFMA.FTZ R2, R122, c[0x0][0x2d0], -R0 ;  /* 0x0000b4007a027a23 */ /* 0x002fcc0000010800 */
[----:B---3--:R-:W-:Y:S01]  /*5930*/  F2FP.BF16.PACK_AB R8, R201, R202 ;  /* 0x000000cac908723e */ /* 0x008fe200000010ff */
[----:B------:R-:W-:Y:S01]  /*5940*/  IMAD.MOV.U32 R122, RZ, RZ, R150 ;  /* 0x000000ffff7a7224 */ /* 0x000fe200078e0096 */
[----:B----4-:R-:W-:Y:S01]  /*5950*/  F2FP.BF16.PACK_AB R9, R197, R198 ;  /* 0x000000c6c509723e */ /* 0x010fe200000010ff */
[----:B------:R1:W-:Y:S01]  /*5960*/  MUFU.EX2 R196, R2 ;  /* 0x0000000200c47308 */ /* 0x0003e20000000800 */
[----:B------:R-:W-:Y:S01]  /*5970*/  F2FP.BF16.PACK_AB R10, R199, R200 ;  /* 0x000000c8c70a723e */ /* 0x000fe200000010ff */
[----:B-1----:R-:W-:Y:S02]  /*5980*/  FFMA.FTZ R2, R123, c[0x0][0x2d0], -R0 ;  /* 0x0000b4007b027a23 */ /* 0x002fe40000010800 */
[----:B------:R-:W-:-:S04]  /*5990*/  IMAD.MOV.U32 R123, RZ, RZ, R148 ;  /* 0x000000ffff7b7224 */ /* 0x000fc800078e0094 */
[----:B------:R1:W3:Y:S02]  /*59a0*/  MUFU.EX2 R195, R2 ;  /* 0x0000000200c37308 */ /* 0x0002e40000000800 */
[----:B-1----:R-:W-:Y:S01]  /*59b0*/  FFMA.FTZ R2, R124, c[0x0][0x2d0], -R6 ;  /* 0x0000b4007c027a23 */ /* 0x002fe20000010806 */
[----:B---3--:R-:W-:Y:S01]  /*59c0*/  F2FP.BF16.PACK_AB R11, R195, R196 ;  /* 0x000000c4c30b723e */ /* 0x008fe200000010ff */
[----:B------:R-:W-:-:S04]  /*59d0*/  IMAD.MOV.U32 R124, RZ, RZ, R100 ;  /* 0x000000ffff7c7224 */ /* 0x000fc800078e0064 */
[----:B------:R1:W-:Y:S01]  /*59e0*/  MUFU.EX2 R194, R2 ;  /* 0x0000000200c27308 */ /* 0x0003e20000000800 */
[----:B------:R-:W-:Y:S02]  /*59f0*/  IMAD.MOV.U32 R100, RZ, RZ, R92 ;  /* 0x000000ffff647224 */ /* 0x000fe400078e005c */
[----:B------:R-:W-:Y:S01]  /*5a00*/  IMAD.MOV.U32 R92, RZ, RZ, R4 ;  /* 0x000000ffff5c7224 */ /* 0x000fe200078e0004 */
[----:B------:R-:W-:Y:S01]  /*5a10*/  HMMA.16816.F32.BF16 R52, R8, R12, R52 ;  /* 0x0000000c0834723c */ /* 0x000fe20000041834 */
[----:B------:R-:W-:-:S07]  /*5a20*/  IMAD.MOV.U32 R4, RZ, RZ, R166 ;  /* 0x000000ffff047224 */ /* 0x000fce00078e00a6 */
[C---:B------:R-:W-:Y:S01]  /*5a30*/  HMMA.16816.F32.BF16 R48, R8.reuse, R14, R36 ;  /* 0x0000000e0830723c */ /* 0x040fe20000041824 */
[----:B------:R-:W-:Y:S01]  /*5a40*/  LDSM.16.MT88.4 R12, [R232+0x1900] ;  /* 0x00190000e80c783b */ /* 0x000fe20000004200 */
[----:B-1----:R-:W-:Y:S02]  /*5a50*/  FFMA.FTZ R2, R125, c[0x0][0x2d0], -R6 ;  /* 0x0000b4007d027a23 */ /* 0x002fe40000010806 */
[----:B------:R-:W-:Y:S02]  /*5a60*/  IMAD.MOV.U32 R125, RZ, RZ, R101 ;  /* 0x000000ffff7d7224 */ /* 0x000fe400078e0065 */
[----:B------:R1:W-:Y:S02]  /*5a70*/  MUFU.EX2 R193, R2 ;  /* 0x0000000200c17308 */ /* 0x0003e40000000800 */
[----:B------:R-:W-:Y:S01]  /*5a80*/  HMMA.16816.F32.BF16 R60, R8, R20, R108 ;  /* 0x00000014083c723c */ /* 0x000fe2000004186c */
[----:B------:R-:W-:Y:S02]  /*5a90*/  IMAD.MOV.U32 R101, RZ, RZ, R93 ;  /* 0x000000ffff657224 */ /* 0x000fe400078e005d */
[----:B------:R-:W-:-:S05]  /*5aa0*/  IMAD.MOV.U32 R93, RZ, RZ, R164 ;  /* 0x000000ffff5d7224 */ /* 0x000fca00078e00a4 */
[----:B------:R-:W-:Y:S01]  /*5ab0*/  HMMA.16816.F32.BF16 R44, R8, R28, R44 ;  /* 0x0000001c082c723c */ /* 0x000fe2000004182c */
[----:B-1----:R-:W-:-:S07]  /*5ac0*/  FFMA.FTZ R2, R126, c[0x0][0x2d0], -R5 ;  /* 0x0000b4007e027a23 */ /* 0x002fce0000010805 */
[C---:B------:R-:W-:Y:S01]  /*5ad0*/  HMMA.16816.F32.BF16 R28, R8.reuse, R30, R32 ;  /* 0x0000001e081c723c */ /* 0x040fe20000041820 */
[----:B------:R-:W-:Y:S01]  /*5ae0*/  IMAD.MOV.U32 R126, RZ, RZ, R102 ;  /* 0x000000ffff7e7224 */ /* 0x000fe200078e0066 */
[----:B------:R-:W-:Y:S01]  /*5af0*/  LDSM.16.MT88.4 R32, [R231+0x1900] ;  /* 0x00190000e720783b */ /* 0x000fe20000004200 */
[----:B------:R1:W-:Y:S01]  /*5b00*/  MUFU.EX2 R192, R2 ;  /* 0x0000000200c07308 */ /* 0x0003e20000000800 */
[----:B------:R-:W-:Y:S02]  /*5b10*/  IMAD.MOV.U32 R102, RZ, RZ, R94 ;  /* 0x000000ffff667224 */ /* 0x000fe400078e005e */
[----:B------:R-:W-:Y:S02]  /*5b20*/  IMAD.MOV.U32 R94, RZ, RZ, R165 ;  /* 0x000000ffff5e7224 */ /* 0x000fe400078e00a5 */
[C---:B------:R-:W-:Y:S08]  /*5b30*/  HMMA.16816.F32.BF16 R36, R8.reuse, R24, R80 ;  /* 0x000000180824723c */ /* 0x040ff00000041850 */
[----:B------:R-:W-:Y:S01]  /*5b40*/  HMMA.16816.F32.BF16 R40, R8, R26, R40 ;  /* 0x0000001a0828723c */ /* 0x000fe20000041828 */
[----:B------:R-:W3:Y:S01]  /*5b50*/  LDSM.16.MT88.4 R24, [R230+0x1900] ;  /* 0x00190000e618783b */ /* 0x000ee20000004200 */
[----:B-1----:R-:W-:-:S02]  /*5b60*/  FFMA.FTZ R2, R127, c[0x0][0x2d0], -R5 ;  /* 0x0000b4007f027a23 */ /* 0x002fc40000010805 */
[----:B------:R-:W-:Y:S02]  /*5b70*/  IMAD.MOV.U32 R127, RZ, RZ, R119 ;  /* 0x000000ffff7f7224 */ /* 0x000fe400078e0077 */
[----:B------:R1:W4:Y:S02]  /*5b80*/  MUFU.EX2 R191, R2 ;  /* 0x0000000200bf7308 */ /* 0x0003240000000800 */
[----:B------:R-:W-:Y:S01]  /*5b90*/  HMMA.16816.F32.BF16 R84, R8, R22, R84 ;  /* 0x000000160854723c */ /* 0x000fe20000041854 */
[----:B------:R-:W-:Y:S01]  /*5ba0*/  IMAD.MOV.U32 R119, RZ, RZ, R161 ;  /* 0x000000ffff777224 */ /* 0x000fe200078e00a1 */
[----:B------:R-:W2:Y:S01]  /*5bb0*/  LDSM.16.MT88.4 R20, [R229+0x2100] ;  /* 0x00210000e514783b */ /* 0x000ea20000004200 */
[----:B-1----:R-:W-:-:S04]  /*5bc0*/  FFMA.FTZ R2, R128, c[0x0][0x2d0], -R5 ;  /* 0x0000b40080027a23 */ /* 0x002fc80000010805 */
[----:B----4-:R-:W-:Y:S01]  /*5bd0*/  F2FP.BF16.PACK_AB R8, R191, R192 ;  /* 0x000000c0bf08723e */ /* 0x010fe200000010ff */
[----:B------:R-:W-:Y:S01]  /*5be0*/  IMAD.MOV.U32 R128, RZ, RZ, R120 ;  /* 0x000000ffff807224 */ /* 0x000fe200078e0078 */
[----:B------:R1:W-:Y:S01]  /*5bf0*/  MUFU.EX2 R190, R2 ;  /* 0x0000000200be7308 */ /* 0x0003e20000000800 */
[----:B------:R-:W-:Y:S02]  /*5c00*/  IMAD.MOV.U32 R120, RZ, RZ, R162 ;  /* 0x000000ffff787224 */ /* 0x000fe400078e00a2 */
[----:B-1----:R-:W-:Y:S02]  /*5c10*/  FFMA.FTZ R2, R129, c[0x0][0x2d0], -R5 ;  /* 0x0000b40081027a23 */ /* 0x002fe40000010805 */
[----:B------:R-:W-:-:S03]  /*5c20*/  IMAD.MOV.U32 R129, RZ, RZ, R122 ;  /* 0x000000ffff817224 */ /* 0x000fc600078e007a */
[----:B------:R1:W4:Y:S01]  /*5c30*/  MUFU.EX2 R189, R2 ;  /* 0x0000000200bd7308 */ /* 0x0003220000000800 */
[----:B------:R-:W-:Y:S02]  /*5c40*/  IMAD.MOV.U32 R122, RZ, RZ, R163 ;  /* 0x000000ffff7a7224 */ /* 0x000fe400078e00a3 */
[----:B-1----:R-:W-:Y:S01]  /*5c50*/  FFMA.FTZ R2, R130, c[0x0][0x2d0], -R3 ;  /* 0x0000b40082027a23 */ /* 0x002fe20000010803 */
[----:B----4-:R-:W-:Y:S01]  /*5c60*/  F2FP.BF16.PACK_AB R10, R189, R190 ;  /* 0x000000bebd0a723e */ /* 0x010fe200000010ff */
[----:B------:R-:W-:-:S03]  /*5c70*/  IMAD.MOV.U32 R130, RZ, RZ, R120 ;  /* 0x000000ffff827224 */ /* 0x000fc600078e0078 */
[----:B------:R1:W-:Y:S02]  /*5c80*/  MUFU.EX2 R188, R2 ;  /* 0x0000000200bc7308 */ /* 0x0003e40000000800 */
[----:B-1----:R-:W-:-:S06]  /*5c90*/  FFMA.FTZ R2, R132, c[0x0][0x2d0], -R3 ;  /* 0x0000b40084027a23 */ /* 0x002fcc0000010803 */
[----:B------:R1:W4:Y:S02]  /*5ca0*/  MUFU.EX2 R132, R2 ;  /* 0x0000000200847308 */ /* 0x0003240000000800 */
[----:B-1----:R-:W-:Y:S01]  /*5cb0*/  FFMA.FTZ R2, R131, c[0x0][0x2d0], -R3 ;  /* 0x0000b40083027a23 */ /* 0x002fe20000010803 */
[----:B----4-:R-:W-:Y:S01]  /*5cc0*/  F2FP.BF16.PACK_AB R9, R132, R188 ;  /* 0x000000bc8409723e */ /* 0x010fe200000010ff */
[----:B------:R-:W-:-:S04]  /*5cd0*/  IMAD.MOV.U32 R131, RZ, RZ, R101 ;  /* 0x000000ffff837224 */ /* 0x000fc800078e0065 */
[----:B------:R1:W-:Y:S02]  /*5ce0*/  MUFU.EX2 R114, R2 ;  /* 0x0000000200727308 */ /* 0x0003e40000000800 */
[----:B-1----:R-:W-:Y:S02]  /*5cf0*/  FFMA.FTZ R2, R133, c[0x0][0x2d0], -R3 ;  /* 0x0000b40085027a23 */ /* 0x002fe40000010803 */
[----:B------:R-:W-:-:S04]  /*5d00*/  IMAD.MOV.U32 R133, RZ, RZ, R122 ;  /* 0x000000ffff857224 */ /* 0x000fc800078e007a */
[----:B------:R1:W4:Y:S01]  /*5d10*/  MUFU.EX2 R115, R2 ;  /* 0x0000000200737308 */ /* 0x0003220000000800 */
[----:B------:R-:W-:Y:S02]  /*5d20*/  IMAD.MOV.U32 R122, RZ, RZ, R92 ;  /* 0x000000ffff7a7224 */ /* 0x000fe400078e005c */
[----:B-1----:R-:W-:Y:S01]  /*5d30*/  FFMA.FTZ R2, R173, c[0x0][0x2d0], -R6 ;  /* 0x0000b400ad027a23 */ /* 0x002fe20000010806 */
[----:B----4-:R-:W-:-:S04]  /*5d40*/  F2FP.BF16.PACK_AB R11, R115, R114 ;  /* 0x00000072730b723e */ /* 0x010fc800000010ff */
[----:B------:R1:W-:Y:S03]  /*5d50*/  MUFU.EX2 R113, R2 ;  /* 0x0000000200717308 */ /* 0x0003e60000000800 */
[C---:B--2---:R-:W-:Y:S08]  /*5d60*/  HMMA.16816.F32.BF16 R148, R8.reuse, R18, R76 ;  /* 0x000000120894723c */ /* 0x044ff0000004184c */
[----:B------:R-:W-:Y:S01]  /*5d70*/  HMMA.16816.F32.BF16 R144, R8, R16, R144 ;  /* 0x000000100890723c */ /* 0x000fe20000041890 */
[----:B-1----:R-:W-:-:S02]  /*5d80*/  FFMA.FTZ R2, R172, c[0x0][0x2d0], -R6 ;  /* 0x0000b400ac027a23 */ /* 0x002fc40000010806 */
[----:B------:R-:W-:Y:S02]  /*5d90*/  IMAD.MOV.U32 R172, RZ, RZ, R127 ;  /* 0x000000ffffac7224 */ /* 0x000fe400078e007f */
[----:B------:R1:W-:Y:S01]  /*5da0*/  MUFU.EX2 R112, R2 ;  /* 0x0000000200707308 */ /* 0x0003e20000000800 */
[----:B------:R-:W-:Y:S02]  /*5db0*/  IMAD.MOV.U32 R127, RZ, RZ, R100 ;  /* 0x000000ffff7f7224 */ /* 0x000fe400078e0064 */
[C---:B---3--:R-:W-:Y:S08]  /*5dc0*/  HMMA.16816.F32.BF16 R176, R8.reuse, R24, R176 ;  /* 0x0000001808b0723c */ /* 0x048ff000000418b0 */
[----:B------:R-:W-:Y:S01]  /*5dd0*/  HMMA.16816.F32.BF16 R80, R8, R26, R64 ;  /* 0x0000001a0850723c */ /* 0x000fe20000041840 */
[----:B-1----:R-:W-:-:S02]  /*5de0*/  FFMA.FTZ R2, R134, c[0x0][0x2d0], -R6 ;  /* 0x0000b40086027a23 */ /* 0x002fc40000010806 */
[----:B------:R-:W-:-:S05]  /*5df0*/  IMAD.MOV.U32 R134, RZ, RZ, R128 ;  /* 0x000000ffff867224 */ /* 0x000fca00078e0080 */
[----:B------:R-:W-:Y:S01]  /*5e00*/  HMMA.16816.F32.BF16 R76, R8, R32, R88 ;  /* 0x00000020084c723c */ /* 0x000fe20000041858 */
[----:B------:R1:W-:Y:S01]  /*5e10*/  MUFU.EX2 R111, R2 ;  /* 0x00000002006f7308 */ /* 0x0003e20000000800 */
[----:B------:R-:W-:Y:S02]  /*5e20*/  IMAD.MOV.U32 R128, RZ, RZ, R119 ;  /* 0x000000ffff807224 */ /* 0x000fe400078e0077 */
[----:B------:R-:W-:Y:S02]  /*5e30*/  IMAD.MOV.U32 R119, RZ, RZ, R94 ;  /* 0x000000ffff777224 */ /* 0x000fe400078e005e */
[----:B-1----:R-:W-:Y:S02]  /*5e40*/  FFMA.FTZ R2, R138, c[0x0][0x2d0], -R6 ;  /* 0x0000b4008a027a23 */ /* 0x002fe40000010806 */
[----:B------:R-:W-:Y:S02]  /*5e50*/  IMAD.MOV.U32 R138, RZ, RZ, R102 ;  /* 0x000000ffff8a7224 */ /* 0x000fe400078e0066 */
[----:B------:R1:W-:Y:S02]  /*5e60*/  MUFU.EX2 R110, R2 ;  /* 0x00000002006e7308 */ /* 0x0003e40000000800 */
[----:B-1----:R-:W-:-:S02]  /*5e70*/  FFMA.FTZ R2, R174, c[0x0][0x2d0], -R0 ;  /* 0x0000b400ae027a23 */ /* 0x002fc40000010800 */
[----:B------:R-:W-:-:S04]  /*5e80*/  IMAD.MOV.U32 R174, RZ, RZ, R123 ;  /* 0x000000ffffae7224 */ /* 0x000fc800078e007b */
[----:B------:R1:W-:Y:S01]  /*5e90*/  MUFU.EX2 R108, R2 ;  /* 0x00000002006c7308 */ /* 0x0003e20000000800 */
[----:B------:R-:W-:Y:S02]  /*5ea0*/  IMAD.MOV.U32 R123, RZ, RZ, R95 ;  /* 0x000000ffff7b7224 */ /* 0x000fe400078e005f */
[----:B------:R-:W-:Y:S02]  /*5eb0*/  IMAD.MOV.U32 R95, RZ, RZ, R160 ;  /* 0x000000ffff5f7224 */ /* 0x000fe400078e00a0 */
[----:B------:R-:W-:Y:S01]  /*5ec0*/  HMMA.16816.F32.BF16 R160, R8, R12, R104 ;  /* 0x0000000c08a0723c */ /* 0x000fe20000041868 */
[----:B------:R-:W-:Y:S02]  /*5ed0*/  IMAD.MOV.U32 R173, RZ, RZ, R123 ;  /* 0x000000ffffad7224 */ /* 0x000fe400078e007b */
[----:B-1----:R-:W-:Y:S02]  /*5ee0*/  FFMA.FTZ R2, R175, c[0x0][0x2d0], -R0 ;  /* 0x0000b400af027a23 */ /* 0x002fe40000010800 */
[----:B------:R-:W-:-:S02]  /*5ef0*/  IMAD.MOV.U32 R175, RZ, RZ, R97 ;  /* 0x000000ffffaf7224 */ /* 0x000fc400078e0061 */
[----:B------:R1:W2:Y:S01]  /*5f00*/  MUFU.EX2 R107, R2 ;  /* 0x00000002006b7308 */ /* 0x0002a20000000800 */
[----:B------:R-:W-:Y:S02]  /*5f10*/  IMAD.MOV.U32 R97, RZ, RZ, R98 ;  /* 0x000000ffff617224 */ /* 0x000fe400078e0062 */
[----:B------:R-:W-:Y:S02]  /*5f20*/  IMAD.MOV.U32 R98, RZ, RZ, R99 ;  /* 0x000000ffff627224 */ /* 0x000fe400078e0063 */
[----:B------:R-:W-:Y:S02]  /*5f30*/  IMAD.MOV.U32 R99, RZ, RZ, R117 ;  /* 0x000000ffff637224 */ /* 0x000fe400078e0075 */
[----:B------:R-:W-:Y:S02]  /*5f40*/  IMAD.MOV.U32 R117, RZ, RZ, R103 ;  /* 0x000000ffff757224 */ /* 0x000fe400078e0067 */
[----:B------:R-:W-:Y:S02]  /*5f50*/  IMAD.MOV.U32 R103, RZ, RZ, R7 ;  /* 0x000000ffff677224 */ /* 0x000fe400078e0007 */
[----:B------:R-:W-:-:S02]  /*5f60*/  IMAD.MOV.U32 R123, RZ, RZ, R99 ;  /* 0x000000ffff7b7224 */ /* 0x000fc400078e0063 */
[----:B------:R-:W-:Y:S02]  /*5f70*/  IMAD.MOV.U32 R120, RZ, RZ, R98 ;  /* 0x000000ffff787224 */ /* 0x000fe400078e0062 */
[----:B------:R-:W-:Y:S02]  /*5f80*/  IMAD.MOV.U32 R7, RZ, RZ, R167 ;  /* 0x000000ffff077224 */ /* 0x000fe400078e00a7 */
[----:B-1----:R-:W-:Y:S01]  /*5f90*/  FFMA.FTZ R2, R180, c[0x0][0x2d0], -R0 ;  /* 0x0000b400b4027a23 */ /* 0x002fe20000010800 */
[----:B------:R-:W-:Y:S01]  /*5fa0*/  HMMA.16816.F32.BF16 R164, R8, R14, R72 ;  /* 0x0000000e08a4723c */ /* 0x000fe20000041848 */
[----:B------:R-:W-:Y:S02]  /*5fb0*/  IMAD.MOV.U32 R180, RZ, RZ, R129 ;  /* 0x000000ffffb47224 */ /* 0x000fe400078e0081 */
[----:B------:R1:W-:Y:S01]  /*5fc0*/  MUFU.EX2 R105, R2 ;  /* 0x0000000200697308 */ /* 0x0003e20000000800 */
[----:B------:R-:W-:-:S04]  /*5fd0*/  IMAD.MOV.U32 R129, RZ, RZ, R96 ;  /* 0x000000ffff817224 */ /* 0x000fc800078e0060 */
[----:B------:R-:W-:Y:S07]  /*5fe0*/  HMMA.16816.F32.BF16 R72, R8, R34, R56 ;  /* 0x000000220848723c */ /* 0x000fee0000041838 */
[----:B------:R-:W-:Y:S02]  /*5ff0*/  F2FP.BF16.PACK_AB R8, R193, R194 ;  /* 0x000000c2c108723e */ /* 0x000fe400000010ff */
[----:B--2---:R-:W-:Y:S01]  /*6000*/  F2FP.BF16.PACK_AB R9, R107, R108 ;  /* 0x0000006c6b09723e */ /* 0x004fe200000010ff */
[----:B-1----:R-:W-:Y:S01]  /*6010*/  FFMA.FTZ R2, R181, c[0x0][0x2d0], -R0 ;  /* 0x0000b400b5027a23 */ /* 0x002fe20000010800 */
[----:B------:R-:W-:Y:S01]  /*6020*/  F2FP.BF16.PACK_AB R10, R112, R113 ;  /* 0x00000071700a723e */ /* 0x000fe200000010ff */
[----:B------:R-:W-:-:S02]  /*6030*/  IMAD.MOV.U32 R181, RZ, RZ, R97 ;  /* 0x000000ffffb57224 */ /* 0x000fc400078e0061 */
[----:B------:R1:W2:Y:S02]  /*6040*/  MUFU.EX2 R104, R2 ;  /* 0x0000000200687308 */ /* 0x0002a40000000800 */
[----:B-1----:R-:W-:Y:S01]  /*6050*/  FFMA.FTZ R2, R152, c[0x0][0x2d0], -R6 ;  /* 0x0000b40098027a23 */ /* 0x002fe20000010806 */
[----:B--2---:R-:W-:Y:S01]  /*6060*/  F2FP.BF16.PACK_AB R11, R104, R105 ;  /* 0x00000069680b723e */ /* 0x004fe200000010ff */
[----:B------:R-:W-:-:S04]  /*6070*/  IMAD.MOV.U32 R152, RZ, RZ, R117 ;  /* 0x000000ffff987224 */ /* 0x000fc800078e0075 */
[----:B------:R1:W-:Y:S01]  /*6080*/  MUFU.EX2 R109, R2 ;  /* 0x00000002006d7308 */ /* 0x0003e20000000800 */
[----:B------:R-:W-:Y:S01]  /*6090*/  IMAD.MOV.U32 R117, RZ, RZ, R103 ;  /* 0x000000ffff757224 */ /* 0x000fe200078e0067 */
        /* <DEDUP_REMOVED lines=18> */
[----:B------:R1:W1:Y:S03]  /*61c0*/  MUFU.EX2 R102, R2 ;  /* 0x0000000200667308 */ /* 0x0002660000000800 */
[----:B------:R-:W-:Y:S01]  /*61d0*/  HMMA.16816.F32.BF16 R40, R8, R26, R40 ;  /* 0x0000001a0828723c */ /* 0x000fe20000041828 */
[----:B------:R-:W-:Y:S01]  /*61e0*/  IMAD.MOV.U32 R153, RZ, RZ, R181 ;  /* 0x000000ffff997224 */ /* 0x000fe200078e00b5 */
[----:B------:R-:W2:Y:S01]  /*61f0*/  LDSM.16.MT88.4 R24, [R229+0x2900] ;  /* 0x00290000e518783b */ /* 0x000ea20000004200 */
[----:B------:R-:W-:Y:S02]  /*6200*/  IMAD.MOV.U32 R181, RZ, RZ, R175 ;  /* 0x000000ffffb57224 */ /* 0x000fe400078e00af */
[----:B------:R-:W-:-:S02]  /*6210*/  IMAD.MOV.U32 R175, RZ, RZ, R121 ;  /* 0x000000ffffaf7224 */ /* 0x000fc400078e0079 */
[----:B------:R-:W-:Y:S02]  /*6220*/  IMAD.MOV.U32 R121, RZ, RZ, R116 ;  /* 0x000000ffff797224 */ /* 0x000fe400078e0074 */
[----:B------:R-:W-:Y:S02]  /*6230*/  IMAD.MOV.U32 R116, RZ, RZ, R71 ;  /* 0x000000ffff747224 */ /* 0x000fe400078e0047 */
[----:B-1----:R-:W-:Y:S01]  /*6240*/  FFMA.FTZ R2, R154, c[0x0][0x2d0], -R5 ;  /* 0x0000b4009a027a23 */ /* 0x002fe20000010805 */
[----:B------:R-:W-:-:S03]  /*6250*/  F2FP.BF16.PACK_AB R8, R102, R103 ;  /* 0x000000676608723e */ /* 0x000fc600000010ff */
[----:B------:R1:W-:Y:S02]  /*6260*/  MUFU.EX2 R101, R2 ;  /* 0x0000000200657308 */ /* 0x0003e40000000800 */
[----:B-1----:R-:W-:-:S06]  /*6270*/  FFMA.FTZ R2, R155, c[0x0][0x2d0], -R5 ;  /* 0x0000b4009b027a23 */ /* 0x002fcc0000010805 */
[----:B------:R1:W1:Y:S02]  /*6280*/  MUFU.EX2 R100, R2 ;  /* 0x0000000200647308 */ /* 0x0002640000000800 */
[----:B-1----:R-:W-:Y:S01]  /*6290*/  FFMA.FTZ R2, R168, c[0x0][0x2d0], -R3 ;  /* 0x0000b400a8027a23 */ /* 0x002fe20000010803 */
[----:B------:R-:W-:-:S05]  /*62a0*/  F2FP.BF16.PACK_AB R10, R100, R101 ;  /* 0x00000065640a723e */ /* 0x000fca00000010ff */
        /* <DEDUP_REMOVED lines=11> */
[C---:B------:R-:W-:Y:S08]  /*6360*/  HMMA.16816.F32.BF16 R144, R8.reuse, R20, R144 ;  /* 0x000000140890723c */ /* 0x040ff00000041890 */
[----:B------:R-:W-:Y:S01]  /*6370*/  HMMA.16816.F32.BF16 R148, R8, R22, R148 ;  /* 0x000000160894723c */ /* 0x000fe20000041894 */
[----:B-1----:R-:W-:-:S04]  /*6380*/  FFMA.FTZ R2, R140, c[0x0][0x2d0], -R0 ;  /* 0x0000b4008c027a23 */ /* 0x002fc80000010800 */
[----:B------:R1:W1:Y:S03]  /*6390*/  MUFU.EX2 R94, R2 ;  /* 0x00000002005e7308 */ /* 0x0002660000000800 */
[C---:B--2---:R-:W-:Y:S08]  /*63a0*/  HMMA.16816.F32.BF16 R160, R8.reuse, R16, R160 ;  /* 0x0000001008a0723c */ /* 0x044ff000000418a0 */
[----:B------:R-:W-:Y:S01]  /*63b0*/  HMMA.16816.F32.BF16 R164, R8, R18, R164 ;  /* 0x0000001208a4723c */ /* 0x000fe200000418a4 */
[----:B-1----:R-:W-:-:S07]  /*63c0*/  FFMA.FTZ R2, R141, c[0x0][0x2d0], -R0 ;  /* 0x0000b4008d027a23 */ /* 0x002fce0000010800 */
[C---:B---3--:R-:W-:Y:S01]  /*63d0*/  HMMA.16816.F32.BF16 R176, R8.reuse, R12, R176 ;  /* 0x0000000c08b0723c */ /* 0x048fe200000418b0 */
[----:B------:R1:W-:Y:S07]  /*63e0*/  MUFU.EX2 R93, R2 ;  /* 0x00000002005d7308 */ /* 0x0003ee0000000800 */
[C---:B------:R-:W-:Y:S08]  /*63f0*/  HMMA.16816.F32.BF16 R80, R8.reuse, R14, R80 ;  /* 0x0000000e0850723c */ /* 0x040ff00000041850 */
[----:B----4-:R-:W-:Y:S01]  /*6400*/  HMMA.16816.F32.BF16 R76, R8, R28, R76 ;  /* 0x0000001c084c723c */ /* 0x010fe2000004184c */
[----:B-1----:R-:W-:-:S04]  /*6410*/  FFMA.FTZ R2, R142, c[0x0][0x2d0], -R0 ;  /* 0x0000b4008e027a23 */ /* 0x002fc80000010800 */
[----:B------:R1:W2:Y:S03]  /*6420*/  MUFU.EX2 R92, R2 ;  /* 0x00000002005c7308 */ /* 0x0002a60000000800 */
[----:B------:R-:W-:Y:S07]  /*6430*/  HMMA.16816.F32.BF16 R72, R8, R30, R72 ;  /* 0x0000001e0848723c */ /* 0x000fee0000041848 */
[----:B------:R-:W-:-:S02]  /*6440*/  F2FP.BF16.PACK_AB R8, R110, R111 ;  /* 0x0000006f6e08723e */ /* 0x000fc400000010ff */
[----:B------:R-:W-:Y:S02]  /*6450*/  F2FP.BF16.PACK_AB R9, R94, R95 ;  /* 0x0000005f5e09723e */ /* 0x000fe400000010ff */
        /* <DEDUP_REMOVED lines=30> */
[----:B------:R-:W-:Y:S02]  /*6640*/  IMAD.MOV.U32 R156, RZ, RZ, R152 ;  /* 0x000000ffff9c7224 */ /* 0x000fe400078e0098 */
[----:B------:R-:W-:Y:S02]  /*6650*/  IMAD.MOV.U32 R152, RZ, RZ, R180 ;  /* 0x000000ffff987224 */ /* 0x000fe400078e00b4 */
[----:B------:R1:W-:Y:S01]  /*6660*/  MUFU.EX2 R71, R2 ;  /* 0x0000000200477308 */ /* 0x0003e20000000800 */
[----:B------:R-:W-:Y:S01]  /*6670*/  IMAD.MOV.U32 R180, RZ, RZ, R174 ;  /* 0x000000ffffb47224 */ /* 0x000fe200078e00ae */
[----:B---3--:R-:W-:Y:S01]  /*6680*/  F2FP.BF16.PACK_AB R8, R90, R91 ;  /* 0x0000005b5a08723e */ /* 0x008fe200000010ff */
[----:B------:R-:W-:Y:S01]  /*6690*/  IMAD.MOV.U32 R174, RZ, RZ, R118 ;  /* 0x000000ffffae7224 */ /* 0x000fe200078e0076 */
[----:B------:R-:W-:Y:S01]  /*66a0*/  F2FP.BF16.PACK_AB R9, R86, R87 ;  /* 0x000000575609723e */ /* 0x000fe200000010ff */
[----:B------:R-:W-:Y:S01]  /*66b0*/  FFMA.FTZ R4, R4, c[0x0][0x2d0], -R6 ;  /* 0x0000b40004047a23 */ /* 0x000fe20000010806 */
[----:B------:R-:W-:Y:S01]  /*66c0*/  F2FP.BF16.PACK_AB R10, R88, R89 ;  /* 0x00000059580a723e */ /* 0x000fe200000010ff */
[----:B------:R-:W-:-:S02]  /*66d0*/  IMAD.MOV.U32 R118, RZ, RZ, R234 ;  /* 0x000000ffff767224 */ /* 0x000fc400078e00ea */
[----:B-1----:R-:W-:Y:S01]  /*66e0*/  FFMA.FTZ R2, R157, c[0x0][0x2d0], -R6 ;  /* 0x0000b4009d027a23 */ /* 0x002fe20000010806 */
[----:B------:R-:W-:Y:S01]  /*66f0*/  F2FP.BF16.PACK_AB R11, R85, R84 ;  /* 0x00000054550b723e */ /* 0x000fe200000010ff */
[----:B------:R-:W-:Y:S01]  /*6700*/  IMAD.MOV.U32 R157, RZ, RZ, R156 ;  /* 0x000000ffff9d7224 */ /* 0x000fe200078e009c */
[----:B------:R-:W-:Y:S01]  /*6710*/  UIMAD.WIDE.U32 UR26, UR10, UR4, URZ ;  /* 0x000000040a1a72a5 */ /* 0x000fe2000f8e003f */
[----:B------:R-:W-:Y:S01]  /*6720*/  IMAD.MOV.U32 R156, RZ, RZ, R153 ;  /* 0x000000ffff9c7224 */ /* 0x000fe200078e0099 */
[----:B------:R1:W5:Y:S01]  /*6730*/  LDL.LU R234, [R1+0x28] ;  /* 0x0000280001ea7983 */ /* 0x0003620000300800 */
[----:B------:R-:W-:Y:S02]  /*6740*/  IMAD.MOV.U32 R153, RZ, RZ, R181 ;  /* 0x000000ffff997224 */ /* 0x000fe400078e00b5 */
[----:B------:R-:W-:Y:S01]  /*6750*/  IMAD.MOV.U32 R181, RZ, RZ, R180 ;  /* 0x000000ffffb57224 */ /* 0x000fe200078e00b4 */
[----:B------:R-:W-:Y:S01]  /*6760*/  HMMA.16816.F32.BF16 R144, R8, R24, R144 ;  /* 0x000000180890723c */ /* 0x000fe20000041890 */
[----:B------:R-:W-:-:S02]  /*6770*/  IMAD.MOV.U32 R180, RZ, RZ, R121 ;  /* 0x000000ffffb47224 */ /* 0x000fc400078e0079 */
[----:B------:R-:W-:Y:S02]  /*6780*/  IMAD.MOV.U32 R121, RZ, RZ, R69 ;  /* 0x000000ffff797224 */ /* 0x000fe400078e0045 */
[----:B------:R3:W1:Y:S02]  /*6790*/  MUFU.EX2 R69, R2 ;  /* 0x0000000200457308 */ /* 0x0006640000000800 */
[----:B---3--:R-:W-:Y:S02]  /*67a0*/  FFMA.FTZ R2, R157, c[0x0][0x2d0], -R6 ;  /* 0x0000b4009d027a23 */ /* 0x008fe40000010806 */
[----:B------:R-:W-:Y:S02]  /*67b0*/  IMAD.MOV.U32 R157, RZ, RZ, R156 ;  /* 0x000000ffff9d7224 */ /* 0x000fe400078e009c */
[----:B------:R-:W-:Y:S02]  /*67c0*/  IMAD.MOV.U32 R156, RZ, RZ, R181 ;  /* 0x000000ffff9c7224 */ /* 0x000fe400078e00b5 */
[----:B------:R-:W-:-:S02]  /*67d0*/  IMAD.MOV.U32 R181, RZ, RZ, R180 ;  /* 0x000000ffffb57224 */ /* 0x000fc400078e00b4 */
[----:B------:R-:W-:Y:S02]  /*67e0*/  IMAD.MOV.U32 R180, RZ, RZ, R138 ;  /* 0x000000ffffb47224 */ /* 0x000fe400078e008a */
[----:B------:R-:W-:Y:S02]  /*67f0*/  IMAD.MOV.U32 R138, RZ, RZ, R122 ;  /* 0x000000ffff8a7224 */ /* 0x000fe400078e007a */
[----:B------:R-:W-:Y:S02]  /*6800*/  IMAD.MOV.U32 R122, RZ, RZ, R68 ;  /* 0x000000ffff7a7224 */ /* 0x000fe400078e0044 */
[----:B------:R3:W-:Y:S01]  /*6810*/  MUFU.EX2 R68, R2 ;  /* 0x0000000200447308 */ /* 0x0007e20000000800 */
[----:B------:R-:W-:Y:S02]  /*6820*/  IMAD.MOV.U32 R155, RZ, RZ, R181 ;  /* 0x000000ffff9b7224 */ /* 0x000fe400078e00b5 */
[----:B------:R-:W-:Y:S02]  /*6830*/  IMAD.MOV.U32 R154, RZ, RZ, R180 ;  /* 0x000000ffff9a7224 */ /* 0x000fe400078e00b4 */
[----:B---3--:R-:W-:-:S02]  /*6840*/  FFMA.FTZ R2, R157, c[0x0][0x2d0], -R6 ;  /* 0x0000b4009d027a23 */ /* 0x008fc40000010806 */
[----:B------:R-:W-:Y:S02]  /*6850*/  IMAD.MOV.U32 R157, RZ, RZ, R138 ;  /* 0x000000ffff9d7224 */ /* 0x000fe400078e008a */
[----:B------:R3:W-:Y:S01]  /*6860*/  MUFU.EX2 R63, R2 ;  /* 0x00000002003f7308 */ /* 0x0007e20000000800 */
[----:B------:R-:W-:Y:S01]  /*6870*/  HMMA.16816.F32.BF16 R148, R8, R26, R148 ;  /* 0x0000001a0894723c */ /* 0x000fe20000041894 */
[----:B------:R-:W-:-:S07]  /*6880*/  IMAD.MOV.U32 R138, RZ, RZ, R233 ;  /* 0x000000ffff8a7224 */ /* 0x000fce00078e00e9 */
[----:B--2---:R-:W-:Y:S01]  /*6890*/  HMMA.16816.F32.BF16 R160, R8, R20, R160 ;  /* 0x0000001408a0723c */ /* 0x004fe200000418a0 */
[----:B---3--:R-:W-:-:S07]  /*68a0*/  FFMA.FTZ R2, R170, c[0x0][0x2d0], -R0 ;  /* 0x0000b400aa027a23 */ /* 0x008fce0000010800 */
[C---:B------:R-:W-:Y:S08]  /*68b0*/  HMMA.16816.F32.BF16 R164, R8.reuse, R22, R164 ;  /* 0x0000001608a4723c */ /* 0x040ff000000418a4 */
[C---:B----4-:R-:W-:Y:S01]  /*68c0*/  HMMA.16816.F32.BF16 R176, R8.reuse, R16, R176 ;  /* 0x0000001008b0723c */ /* 0x050fe200000418b0 */
[----:B------:R2:W-:Y:S07]  /*68d0*/  MUFU.EX2 R62, R2 ;  /* 0x00000002003e7308 */ /* 0x0005ee0000000800 */
[C---:B------:R-:W-:Y:S08]  /*68e0*/  HMMA.16816.F32.BF16 R76, R8.reuse, R12, R76 ;  /* 0x0000000c084c723c */ /* 0x040ff0000004184c */
[----:B------:R-:W-:Y:S01]  /*68f0*/  HMMA.16816.F32.BF16 R72, R8, R14, R72 ;  /* 0x0000000e0848723c */ /* 0x000fe20000041848 */
[----:B--2---:R-:W-:-:S02]  /*6900*/  FFMA.FTZ R2, R182, c[0x0][0x2d0], -R0 ;  /* 0x0000b400b6027a23 */ /* 0x004fc40000010800 */
[----:B------:R-:W-:Y:S02]  /*6910*/  IMAD.MOV.U32 R208, RZ, RZ, R125 ;  /* 0x000000ffffd07224 */ /* 0x000fe400078e007d */
[----:B------:R-:W-:Y:S01]  /*6920*/  IMAD.MOV.U32 R206, RZ, RZ, R124 ;  /* 0x000000ffffce7224 */ /* 0x000fe200078e007c */
[----:B------:R2:W3:Y:S01]  /*6930*/  MUFU.EX2 R61, R2 ;  /* 0x00000002003d7308 */ /* 0x0004e20000000800 */
[----:B------:R-:W-:Y:S02]  /*6940*/  IMAD.MOV.U32 R212, RZ, RZ, R126 ;  /* 0x000000ffffd47224 */ /* 0x000fe400078e007e */
[----:B------:R-:W-:Y:S01]  /*6950*/  IMAD.MOV.U32 R210, RZ, RZ, R174 ;  /* 0x000000ffffd27224 */ /* 0x000fe200078e00ae */
[----:B------:R-:W-:Y:S01]  /*6960*/  @UP1 UMOV UR21, UR27 ;  /* 0x0000001b00151c82 */ /* 0x000fe20008000000 */
[----:B------:R-:W-:Y:S01]  /*6970*/  IMAD.MOV.U32 R203, RZ, RZ, R138 ;  /* 0x000000ffffcb7224 */ /* 0x000fe200078e008a */
[----:B------:R-:W-:Y:S01]  /*6980*/  LDSM.16.MT88.4 R168, [R232+0x3100] ;  /* 0x00310000e8a8783b */ /* 0x000fe20000004200 */
[----:B------:R-:W-:-:S03]  /*6990*/  UMOV UR4, URZ ;  /* 0x0000003f00047c82 */ /* 0x000fc60008000000 */
[----:B------:R4:W5:Y:S01]  /*69a0*/  LDL.LU R233, [R1+0x24] ;  /* 0x0000240001e97983 */ /* 0x0009620000300800 */
[--C-:B--2---:R-:W-:Y:S02]  /*69b0*/  FFMA.FTZ R2, R183, c[0x0][0x2d0], -R0.reuse ;  /* 0x0000b400b7027a23 */ /* 0x104fe40000010800 */
[----:B------:R-:W-:Y:S02]  /*69c0*/  HMMA.16816.F32.BF16 R180, R8, R18, R80 ;  /* 0x0000001208b4723c */ /* 0x000fe40000041850 */
[----:B------:R2:W-:Y:S02]  /*69d0*/  MUFU.EX2 R60, R2 ;  /* 0x00000002003c7308 */ /* 0x0005e40000000800 */
[----:B--2---:R-:W-:-:S06]  /*69e0*/  FFMA.FTZ R2, R184, c[0x0][0x2d0], -R0 ;  /* 0x0000b400b8027a23 */ /* 0x004fcc0000010800 */
[----:B------:R2:W2:Y:S01]  /*69f0*/  MUFU.EX2 R31, R2 ;  /* 0x00000002001f7308 */ /* 0x0004a20000000800 */
[----:B-1----:R-:W-:Y:S02]  /*6a00*/  F2FP.BF16.PACK_AB R8, R69, R71 ;  /* 0x000000474508723e */ /* 0x002fe400000010ff */
[----:B---3--:R-:W-:Y:S02]  /*6a10*/  F2FP.BF16.PACK_AB R9, R61, R62 ;  /* 0x0000003e3d09723e */ /* 0x008fe400000010ff */
[----:B------:R-:W-:Y:S01]  /*6a20*/  F2FP.BF16.PACK_AB R10, R63, R68 ;  /* 0x000000443f0a723e */ /* 0x000fe200000010ff */
[----:B--2---:R-:W-:Y:S02]  /*6a30*/  FFMA.FTZ R2, R155, c[0x0][0x2d0], -R5 ;  /* 0x0000b4009b027a23 */ /* 0x004fe40000010805 */
[----:B------:R-:W-:Y:S02]  /*6a40*/  IMAD.MOV.U32 R155, RZ, RZ, R154 ;  /* 0x000000ffff9b7224 */ /* 0x000fe400078e009a */
[----:B------:R1:W-:Y:S01]  /*6a50*/  MUFU.EX2 R29, R2 ;  /* 0x00000002001d7308 */ /* 0x0003e20000000800 */
[----:B------:R-:W-:Y:S01]  /*6a60*/  IMAD.MOV.U32 R154, RZ, RZ, R157 ;  /* 0x000000ffff9a7224 */ /* 0x000fe200078e009d */
[----:B------:R-:W-:Y:S01]  /*6a70*/  F2FP.BF16.PACK_AB R11, R31, R60 ;  /* 0x0000003c1f0b723e */ /* 0x000fe200000010ff */
[----:B------:R-:W-:-:S02]  /*6a80*/  IMAD.MOV.U32 R157, RZ, RZ, R156 ;  /* 0x000000ffff9d7224 */ /* 0x000fc400078e009c */
[----:B------:R-:W-:Y:S02]  /*6a90*/  IMAD.MOV.U32 R156, RZ, RZ, R153 ;  /* 0x000000ffff9c7224 */ /* 0x000fe400078e0099 */
[----:B------:R-:W-:Y:S02]  /*6aa0*/  IMAD.MOV.U32 R153, RZ, RZ, R152 ;  /* 0x000000ffff997224 */ /* 0x000fe400078e0098 */
[----:B-1----:R-:W-:Y:S01]  /*6ab0*/  FFMA.FTZ R2, R155, c[0x0][0x2d0], -R5 ;  /* 0x0000b4009b027a23 */ /* 0x002fe20000010805 */
[----:B------:R-:W-:Y:S01]  /*6ac0*/  HMMA.16816.F32.BF16 R56, R8, R26, R56 ;  /* 0x0000001a0838723c */ /* 0x000fe20000041838 */
[----:B------:R-:W-:Y:S02]  /*6ad0*/  IMAD.MOV.U32 R152, RZ, RZ, R134 ;  /* 0x000000ffff987224 */ /* 0x000fe400078e0086 */
[----:B------:R1:W2:Y:S01]  /*6ae0*/  MUFU.EX2 R30, R2 ;  /* 0x00000002001e7308 */ /* 0x0002a20000000800 */
[----:B------:R-:W-:-:S04]  /*6af0*/  IMAD.MOV.U32 R134, RZ, RZ, R172 ;  /* 0x000000ffff867224 */ /* 0x000fc800078e00ac */
[C---:B------:R-:W-:Y:S01]  /*6b00*/  HMMA.16816.F32.BF16 R64, R8.reuse, R24, R64 ;  /* 0x000000180840723c */ /* 0x040fe20000041840 */
[----:B-1----:R-:W-:Y:S02]  /*6b10*/  FFMA.FTZ R2, R154, c[0x0][0x2d0], -R5 ;  /* 0x0000b4009a027a23 */ /* 0x002fe40000010805 */
[----:B------:R-:W-:Y:S02]  /*6b20*/  IMAD.MOV.U32 R142, RZ, RZ, R152 ;  /* 0x000000ffff8e7224 */ /* 0x000fe400078e0098 */
[----:B------:R1:W-:Y:S01]  /*6b30*/  MUFU.EX2 R28, R2 ;  /* 0x00000002001c7308 */ /* 0x0003e20000000800 */
[----:B------:R-:W-:Y:S02]  /*6b40*/  IMAD.MOV.U32 R172, RZ, RZ, R173 ;  /* 0x000000ffffac7224 */ /* 0x000fe400078e00ad */
[----:B------:R-:W-:Y:S01]  /*6b50*/  IMAD.MOV.U32 R141, RZ, RZ, R134 ;  /* 0x000000ffff8d7224 */ /* 0x000fe200078e0086 */
[----:B------:R-:W-:Y:S01]  /*6b60*/  HMMA.16816.F32.BF16 R48, R8, R22, R48 ;  /* 0x000000160830723c */ /* 0x000fe20000041830 */
[----:B------:R-:W-:-:S02]  /*6b70*/  IMAD.MOV.U32 R173, RZ, RZ, R133 ;  /* 0x000000ffffad7224 */ /* 0x000fc400078e0085 */
[----:B------:R-:W-:Y:S02]  /*6b80*/  IMAD.MOV.U32 R133, RZ, RZ, R130 ;  /* 0x000000ffff857224 */ /* 0x000fe400078e0082 */
[----:B-1----:R-:W-:-:S03]  /*6b90*/  FFMA.FTZ R2, R251, c[0x0][0x2d0], -R5 ;  /* 0x0000b400fb027a23 */ /* 0x002fc60000010805 */
[----:B------:R-:W-:Y:S01]  /*6ba0*/  HMMA.16816.F32.BF16 R52, R8, R20, R52 ;  /* 0x000000140834723c */ /* 0x000fe20000041834 */
[----:B------:R-:W-:Y:S01]  /*6bb0*/  IMAD.MOV.U32 R140, RZ, RZ, R172 ;  /* 0x000000ffff8c7224 */ /* 0x000fe200078e00ac */
[----:B------:R1:W-:Y:S01]  /*6bc0*/  MUFU.EX2 R26, R2 ;  /* 0x00000002001a7308 */ /* 0x0003e20000000800 */
[----:B------:R-:W-:Y:S02]  /*6bd0*/  IMAD.MOV.U32 R158, RZ, RZ, R173 ;  /* 0x000000ffff9e7224 */ /* 0x000fe400078e00ad */
[----:B------:R-:W-:-:S03]  /*6be0*/  IMAD.MOV.U32 R159, RZ, RZ, R153 ;  /* 0x000000ffff9f7224 */ /* 0x000fc600078e0099 */
[C---:B------:R-:W-:Y:S01]  /*6bf0*/  HMMA.16816.F32.BF16 R44, R8.reuse, R12, R44 ;  /* 0x0000000c082c723c */ /* 0x040fe2000004182c */
[----:B------:R-:W-:Y:S01]  /*6c00*/  IMAD.MOV.U32 R134, RZ, RZ, R118 ;  /* 0x000000ffff867224 */ /* 0x000fe200078e0076 */
[----:B------:R-:W-:Y:S01]  /*6c10*/  @UP1 USHF.R.U32.HI UR10, URZ, UR5, UR21 ;  /* 0x000000053f0a1299 */ /* 0x000fe20008011615 */
[----:B------:R-:W-:Y:S01]  /*6c20*/  IMAD.MOV.U32 R130, RZ, RZ, R228 ;  /* 0x000000ffff827224 */ /* 0x000fe200078e00e4 */
[----:B------:R-:W3:Y:S01]  /*6c30*/  LDSM.16.MT88.4 R152, [R229+0x3100] ;  /* 0x00310000e598783b */ /* 0x000ee20000004200 */
[----:B-1----:R-:W-:Y:S02]  /*6c40*/  FFMA.FTZ R2, R225, c[0x0][0x2d0], -R3 ;  /* 0x0000b400e1027a23 */ /* 0x002fe40000010803 */
[----:B------:R-:W-:Y:S01]  /*6c50*/  IMAD.MOV.U32 R139, RZ, RZ, R133 ;  /* 0x000000ffff8b7224 */ /* 0x000fe200078e0085 */
[----:B------:R-:W-:Y:S01]  /*6c60*/  HMMA.16816.F32.BF16 R36, R8, R16, R36 ;  /* 0x000000100824723c */ /* 0x000fe20000041824 */
[----:B------:R1:W-:Y:S01]  /*6c70*/  MUFU.EX2 R25, R2 ;  /* 0x0000000200197308 */ /* 0x0003e20000000800 */
[----:B------:R-:W-:-:S02]  /*6c80*/  FFMA.FTZ R5, R226, c[0x0][0x2d0], -R0 ;  /* 0x0000b400e2057a23 */ /* 0x000fc40000010800 */
[----:B------:R-:W-:Y:S02]  /*6c90*/  IMAD.MOV.U32 R172, RZ, RZ, R119 ;  /* 0x000000ffffac7224 */ /* 0x000fe400078e0077 */
[----:B------:R-:W-:Y:S02]  /*6ca0*/  FADD.FTZ R13, R186, R185 ;  /* 0x000000b9ba0d7221 */ /* 0x000fe40000010000 */
[----:B------:R-:W-:Y:S01]  /*6cb0*/  HMMA.16816.F32.BF16 R40, R8, R18, R40 ;  /* 0x000000120828723c */ /* 0x000fe20000041828 */
[----:B------:R-:W-:-:S07]  /*6cc0*/  IMAD.MOV.U32 R133, RZ, RZ, R127 ;  /* 0x000000ffff857224 */ /* 0x000fce00078e007f */
[----:B------:R-:W-:Y:S01]  /*6cd0*/  HMMA.16816.F32.BF16 R32, R8, R14, R32 ;  /* 0x0000000e0820723c */ /* 0x000fe20000041820 */
[----:B-1----:R-:W-:Y:S02]  /*6ce0*/  FFMA.FTZ R2, R223, c[0x0][0x2d0], -R3 ;  /* 0x0000b400df027a23 */ /* 0x002fe40000010803 */
[----:B------:R-:W-:Y:S02]  /*6cf0*/  IMAD.MOV.U32 R173, RZ, RZ, R121 ;  /* 0x000000ffffad7224 */ /* 0x000fe400078e0079 */
[----:B------:R-:W-:Y:S01]  /*6d00*/  IMAD.MOV.U32 R138, RZ, RZ, R131 ;  /* 0x000000ffff8a7224 */ /* 0x000fe200078e0083 */
[----:B------:R1:W1:Y:S01]  /*6d10*/  MUFU.EX2 R24, R2 ;  /* 0x0000000200187308 */ /* 0x0002620000000800 */
[----:B------:R-:W-:Y:S01]  /*6d20*/  IMAD.MOV.U32 R127, RZ, RZ, R117 ;  /* 0x000000ffff7f7224 */ /* 0x000fe200078e0075 */
[----:B------:R-:W-:Y:S01]  /*6d30*/  UIADD3 UR5, UR10, UR7, -UR12 ;  /* 0x000000070a057290 */ /* 0x000fe2000fffe80c */
[----:B------:R-:W-:Y:S01]  /*6d40*/  FADD.FTZ R12, R158, R139 ;  /* 0x0000008b9e0c7221 */ /* 0x000fe20000010000 */
[----:B------:R-:W-:Y:S04]  /*6d50*/  LDSM.16.MT88.4 R16, [R231+0x3100] ;  /* 0x00310000e710783b */ /* 0x000fe80000004200 */
[----:B------:R4:W5:Y:S01]  /*6d60*/  LDL.LU R228, [R1+0x20] ;  /* 0x0000200001e47983 */ /* 0x0009620000300800 */
[----:B------:R3:W-:Y:S01]  /*6d70*/  MUFU.EX2 R15, R4 ;  /* 0x00000004000f7308 */ /* 0x0007e20000000800 */
[----:B------:R-:W-:Y:S01]  /*6d80*/  IMAD.MOV.U32 R121, RZ, RZ, R116 ;  /* 0x000000ffff797224 */ /* 0x000fe200078e0074 */
[----:B------:R-:W-:Y:S01]  /*6d90*/  UIMAD.WIDE UR4, UR5, -0x6db6db6d, UR4 ;  /* 0x92492493050478a5 */ /* 0x000fe2000f8e0204 */
[----:B------:R-:W-:Y:S01]  /*6da0*/  IMAD.MOV.U32 R204, RZ, RZ, R173 ;  /* 0x000000ffffcc7224 */ /* 0x000fe200078e00ad */
[----:B------:R-:W4:Y:S01]  /*6db0*/  LDSM.16.MT88.4 R116, [R230+0x3100] ;  /* 0x00310000e674783b */ /* 0x000f220000004200 */
[----:B------:R-:W-:Y:S01]  /*6dc0*/  IMAD.MOV.U32 R139, RZ, RZ, R133 ;  /* 0x000000ffff8b7224 */ /* 0x000fe200078e0085 */
[----:B------:R-:W-:Y:S01]  /*6dd0*/  USHF.R.U32.HI UR4, URZ, 0x1f, UR5 ;  /* 0x0000001f3f047899 */ /* 0x000fe20008011605 */
[--C-:B-1----:R-:W-:Y:S01]  /*6de0*/  FFMA.FTZ R2, R252, c[0x0][0x2d0], -R3.reuse ;  /* 0x0000b400fc027a23 */ /* 0x102fe20000010803 */
[----:B------:R-:W-:Y:S01]  /*6df0*/  MUFU.EX2 R9, R5 ;  /* 0x0000000500097308 */ /* 0x000fe20000000800 */
[----:B------:R-:W-:Y:S01]  /*6e00*/  FFMA.FTZ R3, R142, c[0x0][0x2d0], -R3 ;  /* 0x0000b4008e037a23 */ /* 0x000fe20000010803 */
[----:B------:R-:W-:Y:S01]  /*6e10*/  ULEA.HI.SX32 UR4, UR5, UR4, 0x1a ;  /* 0x0000000405047291 */ /* 0x000fe2000f8fd23f */
[----:B------:R-:W-:Y:S01]  /*6e20*/  IMAD.MOV.U32 R133, RZ, RZ, R128 ;  /* 0x000000ffff857224 */ /* 0x000fe200078e0080 */
[----:B--2---:R-:W-:-:S02]  /*6e30*/  F2FP.BF16.PACK_AB R184, R30, R29 ;  /* 0x0000001d1eb8723e */ /* 0x004fc400000010ff */
[----:B------:R-:W-:Y:S01]  /*6e40*/  UISETP.LT.AND UP0, UPT, URZ, UR4, UPT ;  /* 0x000000043f00728c */ /* 0x000fe2000bf01270 */
[----:B------:R-:W-:Y:S01]  /*6e50*/  F2FP.BF16.PACK_AB R185, R24, R25 ;  /* 0x0000001918b9723e */ /* 0x000fe200000010ff */
[----:B------:R1:W-:Y:S01]  /*6e60*/  MUFU.EX2 R22, R3 ;  /* 0x0000000300167308 */ /* 0x0003e20000000800 */
[----:B---3--:R-:W-:Y:S01]  /*6e70*/  FADD.FTZ R4, R127, R159 ;  /* 0x0000009f7f047221 */ /* 0x008fe20000010000 */
[----:B------:R-:W-:Y:S01]  /*6e80*/  USEL UR4, URZ, UR4, !UP0 ;  /* 0x000000043f047287 */ /* 0x000fe2000c000000 */
[----:B------:R-:W-:-:S03]  /*6e90*/  F2FP.BF16.PACK_AB R186, R26, R28 ;  /* 0x0000001c1aba723e */ /* 0x000fc600000010ff */
[----:B------:R-:W-:Y:S02]  /*6ea0*/  UISETP.GE.AND UP0, UPT, UR6, UR4, UPT ;  /* 0x000000040600728c */ /* 0x000fe4000bf06270 */
[----:B------:R2:W3:Y:S04]  /*6eb0*/  MUFU.EX2 R23, R2 ;  /* 0x0000000200177308 */ /* 0x0004e80000000800 */
[----:B------:R-:W-:Y:S01]  /*6ec0*/  PLOP3.LUT P0, PT, PT, PT, UP0, 0x80, 0x0 ;  /* 0x000000000000781c */ /* 0x000fe20003f0f008 */
[----:B-1----:R-:W-:-:S04]  /*6ed0*/  FFMA.FTZ R3, R141, c[0x0][0x2d0], -R6 ;  /* 0x0000b4008d037a23 */ /* 0x002fc80000010806 */
[----:B------:R1:W-:Y:S01]  /*6ee0*/  MUFU.EX2 R21, R3 ;  /* 0x0000000300157308 */ /* 0x0003e20000000800 */
[--C-:B--2---:R-:W-:Y:S02]  /*6ef0*/  FFMA.FTZ R2, R140, c[0x0][0x2d0], -R6.reuse ;  /* 0x0000b4008c027a23 */ /* 0x104fe40000010806 */
[----:B------:R-:W-:Y:S02]  /*6f00*/  FFMA.FTZ R6, R7, c[0x0][0x2d0], -R6 ;  /* 0x0000b40007067a23 */ /* 0x000fe40000010806 */
[----:B------:R-:W-:-:S03]  /*6f10*/  FFMA.FTZ R7, R217, c[0x0][0x2d0], -R0 ;  /* 0x0000b400d9077a23 */ /* 0x000fc60000010800 */
[----:B------:R2:W2:Y:S01]  /*6f20*/  MUFU.EX2 R20, R2 ;  /* 0x0000000200147308 */ /* 0x0004a20000000800 */
[----:B-1----:R-:W-:-:S07]  /*6f30*/  FFMA.FTZ R3, R227, c[0x0][0x2d0], -R0 ;  /* 0x0000b400e3037a23 */ /* 0x002fce0000010800 */
[----:B------:R-:W1:Y:S01]  /*6f40*/  MUFU.EX2 R14, R6 ;  /* 0x00000006000e7308 */ /* 0x000e620000000800 */
[----:B------:R-:W-:Y:S01]  /*6f50*/  FFMA.FTZ R0, R187, c[0x0][0x2d0], -R0 ;  /* 0x0000b400bb007a23 */ /* 0x000fe20000010800 */
[----:B---3--:R-:W-:-:S06]  /*6f60*/  F2FP.BF16.PACK_AB R187, R22, R23 ;  /* 0x0000001716bb723e */ /* 0x008fcc00000010ff */
[----:B------:R3:W-:Y:S01]  /*6f70*/  MUFU.EX2 R8, R3 ;  /* 0x0000000300087308 */ /* 0x0007e20000000800 */
[----:B--2---:R-:W-:Y:S01]  /*6f80*/  FADD.FTZ R2, R175, R12 ;  /* 0x0000000caf027221 */ /* 0x004fe20000010000 */
[----:B------:R-:W-:Y:S01]  /*6f90*/  F2FP.BF16.PACK_AB R128, R20, R21 ;  /* 0x000000151480723e */ /* 0x000fe200000010ff */
[----:B------:R-:W-:Y:S02]  /*6fa0*/  HMMA.16816.F32.BF16 R144, R184, R152, R144 ;  /* 0x00000098b890723c */ /* 0x000fe40000041890 */
[----:B------:R-:W-:-:S03]  /*6fb0*/  FADD.FTZ R5, R130, R2 ;  /* 0x0000000282057221 */ /* 0x000fc60000010000 */
[----:B------:R2:W-:Y:S01]  /*6fc0*/  MUFU.EX2 R10, R7 ;  /* 0x00000007000a7308 */ /* 0x0005e20000000800 */
[----:B-1----:R-:W-:Y:S02]  /*6fd0*/  F2FP.BF16.PACK_AB R130, R14, R15 ;  /* 0x0000000f0e82723e */ /* 0x002fe400000010ff */
[----:B------:R-:W-:Y:S01]  /*6fe0*/  HMMA.16816.F32.BF16 R148, R184, R154, R148 ;  /* 0x0000009ab894723c */ /* 0x000fe20000041894 */
[----:B---3--:R-:W-:-:S04]  /*6ff0*/  FADD.FTZ R3, R156, R157 ;  /* 0x0000009d9c037221 */ /* 0x008fc80000010000 */
[----:B------:R-:W1:Y:S03]  /*7000*/  MUFU.EX2 R11, R0 ;  /* 0x00000000000b7308 */ /* 0x000e660000000800 */
[----:B------:R-:W-:Y:S01]  /*7010*/  HMMA.16816.F32.BF16 R160, R184, R168, R160 ;  /* 0x000000a8b8a0723c */ /* 0x000fe200000418a0 */
[----:B------:R-:W-:Y:S02]  /*7020*/  FADD.FTZ R6, R172, R3 ;  /* 0x00000003ac067221 */ /* 0x000fe40000010000 */
[----:B--2---:R-:W-:Y:S02]  /*7030*/  FADD.FTZ R7, R134, R4 ;  /* 0x0000000486077221 */ /* 0x004fe40000010000 */
[----:B------:R-:W-:-:S03]  /*7040*/  FADD.FTZ R2, R206, R6 ;  /* 0x00000006ce027221 */ /* 0x000fc60000010000 */
[C---:B------:R-:W-:Y:S01]  /*7050*/  HMMA.16816.F32.BF16 R164, R184.reuse, R170, R164 ;  /* 0x000000aab8a4723c */ /* 0x040fe200000418a4 */
[----:B------:R-:W-:Y:S02]  /*7060*/  FADD.FTZ R3, R208, R7 ;  /* 0x00000007d0037221 */ /* 0x000fe40000010000 */
[----:B------:R-:W-:Y:S02]  /*7070*/  FADD.FTZ R2, R203, R2 ;  /* 0x00000002cb027221 */ /* 0x000fe40000010000 */
[----:B------:R-:W-:Y:S01]  /*7080*/  FADD.FTZ R3, R210, R3 ;  /* 0x00000003d2037221 */ /* 0x000fe20000010000 */
[----:B-1----:R-:W-:Y:S01]  /*7090*/  F2FP.BF16.PACK_AB R131, R11, R10 ;  /* 0x0000000a0b83723e */ /* 0x002fe200000010ff */
[----:B------:R-:W-:Y:S01]  /*70a0*/  FADD.FTZ R0, R222, R13 ;  /* 0x0000000dde007221 */ /* 0x000fe20000010000 */
[----:B----4-:R-:W-:Y:S01]  /*70b0*/  HMMA.16816.F32.BF16 R176, R184, R116, R176 ;  /* 0x00000074b8b0723c */ /* 0x010fe200000418b0 */
        /* <DEDUP_REMOVED lines=15> */
[----:B------:R-:W-:Y:S01]  /*71b0*/  IMAD.MOV.U32 R134, RZ, RZ, R129 ;  /* 0x000000ffff867224 */ /* 0x000fe200078e0081 */
[----:B------:R-:W-:Y:S01]  /*71c0*/  F2FP.BF16.PACK_AB R129, R9, R8 ;  /* 0x000000080981723e */ /* 0x000fe200000010ff */
        /* <DEDUP_REMOVED lines=89> */
[----:B------:R-:W-:-:S02]  /*7760*/  FADD.FTZ R5, R11, R2 ;  /* 0x000000020b057221 */ /* 0x000fc40000010000 */
[----:B------:R-:W-:-:S03]  /*7770*/  FADD.FTZ R2, R26, R3 ;  /* 0x000000031a027221 */ /* 0x000fc60000010000 */
[----:B------:R2:W-:Y:S01]  /*7780*/  STL [R1+0x8], R5 ;  /* 0x0000080501007387 */ /* 0x0005e20000100800 */
[----:B-1----:R-:W-:-:S05]  /*7790*/  FADD.FTZ R0, R22, R4 ;  /* 0x0000000416007221 */ /* 0x002fca0000010000 */
[----:B------:R2:W-:Y:S04]  /*77a0*/  STL [R1+0xc], R0 ;  /* 0x00000c0001007387 */ /* 0x0005e80000100800 */
[----:B------:R2:W-:Y:S01]  /*77b0*/  STL [R1+0x10], R2 ;  /* 0x0000100201007387 */ /* 0x0005e20000100800 */
[----:B------:R-:W-:Y:S05]  /*77c0*/  @!P0 BRA `(.L_x_1457) ;  /* 0x0000573000008947 */ /* 0x000fea0003800000 */
[----:B------:R-:W3:Y:S01]  /*77d0*/  LDL R133, [R1+0x18] ;  /* 0x0000180001857983 */ /* 0x000ee20000100800 */
[----:B------:R-:W-:Y:S01]  /*77e0*/  PLOP3.LUT P1, PT, PT, PT, UP1, 0x80, 0x0 ;  /* 0x000000000000781c */ /* 0x000fe20003f2f018 */
[----:B------:R-:W-:Y:S01]  /*77f0*/  IMAD.MOV.U32 R132, RZ, RZ, R136 ;  /* 0x000000ffff847224 */ /* 0x000fe200078e0088 */
[----:B------:R-:W-:Y:S01]  /*7800*/  PLOP3.LUT P0, PT, PT, PT, UP1, 0x80, 0x0 ;  /* 0x000000000000781c */ /* 0x000fe20003f0f018 */
[----:B------:R-:W-:Y:S01]  /*7810*/  IMAD.MOV.U32 R3, RZ, RZ, R137 ;  /* 0x000000ffff037224 */ /* 0x000fe200078e0089 */
[----:B------:R-:W-:-:S09]  /*7820*/  MOV R134, R70 ;  /* 0x0000004600867202 */ /* 0x000fd20000000f00 */
[----:B--23--:R-:W-:-:S04]  /*7830*/  @P1 IMAD.HI.U32 R0, R133, c[0x0][0x2c8], RZ ;  /* 0x0000b20085001a27 */ /* 0x00cfc800078e00ff */
[----:B------:R-:W-:Y:S01]  /*7840*/  IMAD.MOV.U32 R133, RZ, RZ, R135 ;  /* 0x000000ffff857224 */ /* 0x000fe200078e0087 */
[----:B------:R-:W-:-:S05]  /*7850*/  @P0 SHF.R.U32.HI R0, RZ, c[0x0][0x2cc], R0 ;  /* 0x0000b300ff000a19 */ /* 0x000fca0000011600 */
[----:B------:R1:W-:Y:S02]  /*7860*/  @P0 STL [R1+0x14], R0 ;  /* 0x0000140001000387 */ /* 0x0003e40000100800 */
.L_x_1460:
[----:B------:R-:W-:Y:S04]  /*7870*/  DEPBAR.LE SB0, 0x0 ;  /* 0x000080000000791a */ /* 0x000fe80000000000 */
[----:B------:R-:W-:Y:S01]  /*7880*/  BAR.SYNC.DEFER_BLOCKING 0x0 ;  /* 0x0000000000007b1d */ /* 0x000fe20000010000 */
[----:B------:R-:W-:Y:S05]  /*7890*/  ISETP.LE.AND P0, PT, RZ, UR6, PT ;  /* 0x00000006ff007c0c */ /* 0x000fea000bf03270 */
[----:B---3-5:R2:W3:Y:S04]  /*78a0*/  LDSM.16.M88.4 R112, [R235+0x7100] ;  /* 0x00710000eb70783b */ /* 0x0284e80000000200 */
        /* <DEDUP_REMOVED lines=18> */
[----:B-1-34-:R-:W-:Y:S01]  /*79d0*/  SHF.R.S32.HI R0, RZ, 0x1f, R249 ;  /* 0x0000001fff007819 */ /* 0x01afe200000114f9 */
[C---:B------:R-:W-:Y:S01]  /*79e0*/  IMAD.WIDE.U32 R4, R249.reuse, c[0x0][0x208], RZ ;  /* 0x00008200f9047a25 */ /* 0x040fe200078e00ff */
[----:B------:R-:W-:Y:S02]  /*79f0*/  SHF.R.S32.HI R2, RZ, 0x1f, R248 ;  /* 0x0000001fff027819 */ /* 0x000fe400000114f8 */
[----:B------:R-:W-:Y:S01]  /*7a00*/  IADD3 R21, R250, 0x100, RZ ;  /* 0x00000100fa157810 */ /* 0x000fe20007ffe0ff */
[----:B------:R-:W-:Y:S02]  /*7a10*/  IMAD R0, R0, c[0x0][0x208], RZ ;  /* 0x0000820000007a24 */ /* 0x000fe400078e02ff */
[----:B------:R-:W-:Y:S02]  /*7a20*/  IMAD R2, R2, c[0x0][0x218], RZ ;  /* 0x0000860002027a24 */ /* 0x000fe400078e02ff */
[----:B------:R-:W-:Y:S04]  /*7a30*/  IMAD R0, R249, c[0x0][0x20c], R0 ;  /* 0x00008300f9007a24 */ /* 0x000fe800078e0200 */
[----:B------:R-:W-:Y:S04]  /*7a40*/  IMAD.IADD R5, R5, 0x1, R0 ;  /* 0x0000000105057824 */ /* 0x000fe800078e0200 */
        /* <DEDUP_REMOVED lines=8> */
[----:B------:R-:W-:Y:S04]  /*7ad0*/  SHFL.IDX PT, R7, R0, RZ, 0x181f ;  /* 0x00181fff00077589 */ /* 0x000fe800000e0000 */
[----:B------:R-:W-:Y:S04]  /*7ae0*/  SHFL.IDX PT, R5, R0, 0x1, 0x181f ;  /* 0x00381f0000057f89 */ /* 0x000fe800000e0000 */
[----:B------:R-:W-:Y:S04]  /*7af0*/  SHFL.IDX PT, R12, R2, 0x2, 0x181f ;  /* 0x00581f00020c7f89 */ /* 0x000fe800000e0000 */
[----:B------:R-:W4:Y:S04]  /*7b00*/  SHFL.IDX PT, R10, R2, 0x3, 0x181f ;  /* 0x00781f00020a7f89 */ /* 0x000f2800000e0000 */
[----:B------:R-:W-:Y:S04]  /*7b10*/  SHFL.IDX PT, R9, R0, 0x2, 0x181f ;  /* 0x00581f0000097f89 */ /* 0x000fe800000e0000 */
[----:B------:R-:W5:Y:S04]  /*7b20*/  SHFL.IDX PT, R8, R2, 0x4, 0x181f ;  /* 0x00981f0002087f89 */ /* 0x000f6800000e0000 */
[----:B------:R-:W-:Y:S04]  /*7b30*/  SHFL.IDX PT, R11, R2, 0x5, 0x181f ;  /* 0x00b81f00020b7f89 */ /* 0x000fe800000e0000 */
[----:B------:R-:W-:Y:S04]  /*7b40*/  SHFL.IDX PT, R20, R0, 0x3, 0x181f ;  /* 0x00781f0000147f89 */ /* 0x000fe800000e0000 */
[----:B------:R-:W2:Y:S04]  /*7b50*/  SHFL.IDX PT, R15, R0, 0x4, 0x181f ;  /* 0x00981f00000f7f89 */ /* 0x000ea800000e0000 */
[----:B------:R-:W2:Y:S04]  /*7b60*/  SHFL.IDX PT, R2, R2, 0x6, 0x181f ;  /* 0x00d81f0002027f89 */ /* 0x000ea800000e0000 */
[----:B------:R-:W2:Y:S04]  /*7b70*/  SHFL.IDX PT, R14, R0, 0x5, 0x181f ;  /* 0x00b81f00000e7f89 */ /* 0x000ea800000e0000 */
[----:B------:R-:W2:Y:S01]  /*7b80*/  SHFL.IDX PT, R0, R0, 0x6, 0x181f ;  /* 0x00d81f0000007f89 */ /* 0x000ea200000e0000 */
[-C--:B-1----:R-:W-:Y:S02]  /*7b90*/  IADD3 R6, P1, R6, R247.reuse, RZ ;  /* 0x000000f706067210 */ /* 0x082fe40007f3e0ff */
[-C--:B---3--:R-:W-:Y:S02]  /*7ba0*/  IADD3 R4, P0, R4, R247.reuse, RZ ;  /* 0x000000f704047210 */ /* 0x088fe40007f1e0ff */
[-C--:B----4-:R-:W-:Y:S01]  /*7bb0*/  IADD3 R10, P3, R10, R247.reuse, RZ ;  /* 0x000000f70a0a7210 */ /* 0x090fe20007f7e0ff */
[--C-:B------:R-:W-:Y:S01]  /*7bc0*/  IMAD.X R7, R7, 0x1, R246.reuse, P1 ;  /* 0x0000000107077824 */ /* 0x100fe200008e06f6 */
[-C--:B-----5:R-:W-:Y:S01]  /*7bd0*/  IADD3 R8, P2, R8, R247.reuse, RZ ;  /* 0x000000f708087210 */ /* 0x0a0fe20007f5e0ff */
[--C-:B------:R-:W-:Y:S01]  /*7be0*/  IMAD.X R5, R5, 0x1, R246.reuse, P0 ;  /* 0x0000000105057824 */ /* 0x100fe200000e06f6 */
[-C--:B------:R-:W-:Y:S02]  /*7bf0*/  IADD3 R12, P0, R12, R247.reuse, RZ ;  /* 0x000000f70c0c7210 */ /* 0x080fe40007f1e0ff */
[----:B------:R1:W-:Y:S03]  /*7c00*/  LDGSTS.E.BYPASS.LTC128B.128 [R21], [R6.64], !P6 ;  /* 0x0000000006157fae */ /* 0x0003e6000f101d4e */
[--C-:B------:R-:W-:Y:S01]  /*7c10*/  IMAD.X R13, R9, 0x1, R246.reuse, P0 ;  /* 0x00000001090d7824 */ /* 0x100fe200000e06f6 */
[----:B------:R3:W-:Y:S01]  /*7c20*/  LDGSTS.E.BYPASS.LTC128B.128 [R21+0x800], [R4.64], !P6 ;  /* 0x0080000004157fae */ /* 0x0007e2000f101d4e */
[--C-:B--2---:R-:W-:Y:S03]  /*7c30*/  IMAD.X R9, R15, 0x1, R246.reuse, P2 ;  /* 0x000000010f097824 */ /* 0x104fe600010e06f6 */
        /* <DEDUP_REMOVED lines=8> */
[----:B------:R2:W-:Y:S04]  /*7cc0*/  LDGSTS.E.BYPASS.LTC128B.128 [R21+0x2800], [R6.64], !P6 ;  /* 0x0280000006157fae */ /* 0x0005e8000f101d4e */
[----:B------:R2:W-:Y:S02]  /*7cd0*/  LDGSTS.E.BYPASS.LTC128B.128 [R21+0x3000], [R4.64], !P6 ;  /* 0x0300000004157fae */ /* 0x0005e4000f101d4e */
.L_x_1458:
[-C--:B-1234-:R-:W-:Y:S01]  /*7ce0*/  HMMA.16816.F32.BF16 R4, R112, R16.reuse, RZ ;  /* 0x000000107004723c */ /* 0x09efe200000418ff */
[----:B------:R-:W0:Y:S01]  /*7cf0*/  LDGDEPBAR ;  /* 0x00000000000079af */ /* 0x000e220000000000 */
[----:B------:R-:W-:Y:S06]  /*7d00*/  UISETP.GE.AND UP0, UPT, UR6, 0x1, UPT ;  /* 0x000000010600788c */ /* 0x000fec000bf06270 */
        /* <DEDUP_REMOVED lines=100> */
[----:B------:R-:W5:Y:S07]  /*8350*/  LDSM.16.M88.4 R136, [R233+0x2800] ;  /* 0x00280000e988783b */ /* 0x000f6e0000000200 */
        /* <DEDUP_REMOVED lines=30> */
[----:B------:R-:W-:Y:S01]  /*8540*/  HMMA.16816.F32.BF16 R112, R196, R194, R112 ;  /* 0x000000c2c470723c */ /* 0x000fe20000041870 */
[----:B------:R-:W-:-:S07]  /*8550*/  @!P0 BRA `(.L_x_1459) ;  /* 0x000003f000008947 */ /* 0x000fce0003800000 */
[----:B------:R-:W2:Y:S01]  /*8560*/  LDL R0, [R1] ;  /* 0x0000000001007983 */ /* 0x000ea20000100800 */
        /* <DEDUP_REMOVED lines=61> */
[----:B------:R2:W-:Y:S02]  /*8940*/  LDGSTS.E.BYPASS.LTC128B.128 [R250+0x6900], [R136.64], !P6 ;  /* 0x0690000088fa7fae */ /* 0x0005e4000f101d4e */
.L_x_1459:
[----:B------:R-:W3:Y:S01]  /*8950*/  LDL R2, [R1+0x14] ;  /* 0x0000140001027983 */ /* 0x000ee20000100800 */
[----:B------:R-:W-:Y:S01]  /*8960*/  PLOP3.LUT P0, PT, PT, PT, UP1, 0x80, 0x0 ;  /* 0x000000000000781c */ /* 0x000fe20003f0f018 */
[----:B------:R-:W-:Y:S01]  /*8970*/  UIMAD UR5, UR6, -0x70, URZ ;  /* 0xffffff90060578a4 */ /* 0x000fe2000f8e023f */
[----:B--2---:R-:W-:Y:S01]  /*8980*/  IMAD.U32 R136, RZ, RZ, UR12 ;  /* 0x0000000cff887e24 */ /* 0x004fe2000f8e00ff */
[----:B------:R-:W2:Y:S01]  /*8990*/  LDL R139, [R1+0x1c] ;  /* 0x00001c00018b7983 */ /* 0x000ea20000100800 */
[----:B------:R-:W-:Y:S02]  /*89a0*/  UISETP.GT.AND UP0, UPT, UR6, UR4, UPT ;  /* 0x000000040600728c */ /* 0x000fe4000bf04270 */
[----:B------:R-:W-:Y:S01]  /*89b0*/  UIADD3 UR6, UR6, -0x1, URZ ;  /* 0xffffffff06067890 */ /* 0x000fe2000fffe03f */
        /* <DEDUP_REMOVED lines=17> */
[----:B------:R1:W3:Y:S04]  /*8ad0*/  LDL R0, [R1+0x18] ;  /* 0x0000180001007983 */ /* 0x0002e80000100800 */
[----:B------:R-:W0:Y:S01]  /*8ae0*/  LDGDEPBAR ;  /* 0x00000000000079af */ /* 0x000e220000000000 */
[----:B---3--:R-:W-:Y:S07]  /*8af0*/  @P0 IMAD.MOV.U32 R0, RZ, RZ, R2 ;  /* 0x000000ffff000224 */ /* 0x008fee00078e0002 */
[----:B------:R-:W-:Y:S08]  /*8b00*/  SHFL.IDX PT, R138, R0, 0x2, 0x1c1f ;  /* 0x005c1f00008a7f89 */ /* 0x000ff000000e0000 */
[----:B------:R-:W-:Y:S08]  /*8b10*/  SHFL.IDX PT, R135, R0, RZ, 0x1c1f ;  /* 0x001c1fff00877589 */ /* 0x000ff000000e0000 */
[----:B------:R-:W3:Y:S08]  /*8b20*/  SHFL.IDX PT, R2, R0, 0x1, 0x1c1f ;  /* 0x003c1f0000027f89 */ /* 0x000ef000000e0000 */
[----:B------:R4:W1:Y:S02]  /*8b30*/  SHFL.IDX PT, R137, R0, 0x3, 0x1c1f ;  /* 0x007c1f0000897f89 */ /* 0x00086400000e0000 */
[----:B----4-:R-:W-:Y:S05]  /*8b40*/  IMAD.U32 R0, RZ, RZ, UR5 ;  /* 0x00000005ff007e24 */ /* 0x010fea000f8e00ff */
[----:B--2---:R-:W-:Y:S04]  /*8b50*/  IADD3 R0, -R139, 0x1, R0 ;  /* 0x000000018b007810 */ /* 0x004fe80007ffe100 */
[----:B------:R-:W-:Y:S05]  /*8b60*/  IADD3 R136, -R136, UR7, R0 ;  /* 0x0000000788887c10 */ /* 0x000fea000fffe100 */
[C---:B---3--:R-:W-:Y:S02]  /*8b70*/  IMAD.IADD R2, R136.reuse, 0x1, R2 ;  /* 0x0000000188027824 */ /* 0x048fe400078e0202 */
[C---:B------:R-:W-:Y:S02]  /*8b80*/  IMAD.IADD R135, R136.reuse, 0x1, R135 ;  /* 0x0000000188877824 */ /* 0x040fe400078e0287 */
[----:B------:R-:W-:Y:S01]  /*8b90*/  IMAD.IADD R0, R136, 0x1, R138 ;  /* 0x0000000188007824 */ /* 0x000fe200078e028a */
[----:B------:R-:W-:Y:S01]  /*8ba0*/  ISETP.GT.AND P1, PT, R2, RZ, PT ;  /* 0x000000ff0200720c */ /* 0x000fe20003f24270 */
[----:B-1----:R-:W-:Y:S01]  /*8bb0*/  IMAD.IADD R136, R136, 0x1, R137 ;  /* 0x0000000188887824 */ /* 0x002fe200078e0289 */
[----:B------:R-:W-:Y:S02]  /*8bc0*/  ISETP.GT.AND P0, PT, R2, 0x1, PT ;  /* 0x000000010200780c */ /* 0x000fe40003f04270 */
[----:B------:R-:W-:Y:S02]  /*8bd0*/  FSEL R188, R6, -INF , P1 ;  /* 0xff80000006bc7808 */ /* 0x000fe40000800000 */
[----:B------:R-:W-:Y:S02]  /*8be0*/  FSEL R7, R7, -INF , P0 ;  /* 0xff80000007077808 */ /* 0x000fe40000000000 */
[----:B------:R-:W-:Y:S02]  /*8bf0*/  ISETP.GT.AND P2, PT, R135, 0x1, PT ;  /* 0x000000018700780c */ /* 0x000fe40003f44270 */
[C---:B------:R-:W-:Y:S02]  /*8c00*/  ISETP.GT.AND P1, PT, R2.reuse, 0x8, PT ;  /* 0x000000080200780c */ /* 0x040fe40003f24270 */
        /* <DEDUP_REMOVED lines=34> */
[C---:B------:R-:W-:Y:S02]  /*8e30*/  ISETP.GT.AND P2, PT, R135.reuse, 0x31, PT ;  /* 0x000000318700780c */ /* 0x040fe40003f44270 */
[----:B------:R-:W-:Y:S02]  /*8e40*/  ISETP.GT.AND P3, PT, R135, RZ, PT ;  /* 0x000000ff8700720c */ /* 0x000fe40003f64270 */
[C---:B------:R-:W-:Y:S02]  /*8e50*/  ISETP.GT.AND P1, PT, R136.reuse, RZ, PT ;  /* 0x000000ff8800720c */ /* 0x040fe40003f24270 */
[----:B------:R-:W-:Y:S02]  /*8e60*/  ISETP.GT.AND P0, PT, R136, 0x1, PT ;  /* 0x000000018800780c */ /* 0x000fe40003f04270 */
[----:B------:R-:W-:Y:S02]  /*8e70*/  FSEL R190, R53, -INF , P2 ;  /* 0xff80000035be7808 */ /* 0x000fe40001000000 */
[----:B------:R-:W-:Y:S02]  /*8e80*/  FSEL R138, R4, -INF , P3 ;  /* 0xff800000048a7808 */ /* 0x000fe40001800000 */
[----:B------:R-:W-:Y:S02]  /*8e90*/  ISETP.GT.AND P3, PT, R135, 0x8, PT ;  /* 0x000000088700780c */ /* 0x000fe40003f64270 */
[----:B------:R-:W-:Y:S02]  /*8ea0*/  FSEL R11, R11, -INF , P0 ;  /* 0xff8000000b0b7808 */ /* 0x000fe40000000000 */
[----:B------:R-:W-:Y:S02]  /*8eb0*/  ISETP.GT.AND P0, PT, R2, 0x39, PT ;  /* 0x000000390200780c */ /* 0x000fe40003f04270 */
[----:B------:R-:W-:Y:S02]  /*8ec0*/  ISETP.GT.AND P2, PT, R0, 0x1, PT ;  /* 0x000000010000780c */ /* 0x000fe40003f44270 */
[----:B------:R-:W-:Y:S02]  /*8ed0*/  FSEL R10, R10, -INF , P1 ;  /* 0xff8000000a0a7808 */ /* 0x000fe40000800000 */
[----:B------:R-:W-:Y:S02]  /*8ee0*/  ISETP.GT.AND P1, PT, R2, 0x38, PT ;  /* 0x000000380200780c */ /* 0x000fe40003f24270 */
        /* <DEDUP_REMOVED lines=8> */
[----:B------:R-:W-:Y:S02]  /*8f70*/  FMNMX.FTZ R137, R138, R3, !PT ;  /* 0x000000038a897209 */ /* 0x000fe40007810000 */
[----:B------:R-:W-:Y:S02]  /*8f80*/  FSEL R20, R20, -INF , P3 ;  /* 0xff80000014147808 */ /* 0x000fe40001800000 */
[----:B------:R-:W-:Y:S02]  /*8f90*/  FSEL R194, R65, -INF , P2 ;  /* 0xff80000041c27808 */ /* 0x000fe40001000000 */
[----:B------:R-:W-:Y:S02]  /*8fa0*/  ISETP.GT.AND P3, PT, R135, 0x18, PT ;  /* 0x000000188700780c */ /* 0x000fe40003f64270 */
[----:B------:R-:W-:Y:S02]  /*8fb0*/  FSEL R14, R14, -INF , P1 ;  /* 0xff8000000e0e7808 */ /* 0x000fe40000800000 */
[----:B------:R-:W-:Y:S02]  /*8fc0*/  FSEL R15, R15, -INF , P0 ;  /* 0xff8000000f0f7808 */ /* 0x000fe40000000000 */
[C---:B------:R-:W-:Y:S02]  /*8fd0*/  ISETP.GT.AND P1, PT, R2.reuse, 0x40, PT ;  /* 0x000000400200780c */ /* 0x040fe40003f24270 */
[----:B------:R-:W-:Y:S02]  /*8fe0*/  ISETP.GT.AND P0, PT, R2, 0x41, PT ;  /* 0x000000410200780c */ /* 0x000fe40003f04270 */
[----:B------:R-:W-:Y:S02]  /*8ff0*/  FMNMX.FTZ R137, R139, R137, !PT ;  /* 0x000000898b897209 */ /* 0x000fe40007810000 */
[----:B------:R-:W-:Y:S02]  /*9000*/  ISETP.GT.AND P2, PT, R0, 0x9, PT ;  /* 0x000000090000780c */ /* 0x000fe40003f44270 */
[----:B------:R-:W-:Y:S02]  /*9010*/  FSEL R32, R32, -INF , P3 ;  /* 0xff80000020207808 */ /* 0x000fe40001800000 */
[----:B------:R-:W-:Y:S02]  /*9020*/  ISETP.GT.AND P3, PT, R135, 0x20, PT ;  /* 0x000000208700780c */ /* 0x000fe40003f64270 */
[----:B------:R-:W-:Y:S02]  /*9030*/  FSEL R13, R13, -INF , P2 ;  /* 0xff8000000d0d7808 */ /* 0x000fe40001000000 */
[----:B------:R-:W-:Y:S02]  /*9040*/  ISETP.GT.AND P2, PT, R135, 0x41, PT ;  /* 0x000000418700780c */ /* 0x000fe40003f44270 */
[----:B------:R-:W-:Y:S02]  /*9050*/  FSEL R204, R70, -INF , P1 ;  /* 0xff80000046cc7808 */ /* 0x000fe40000800000 */
[----:B------:R-:W-:Y:S02]  /*9060*/  FSEL R207, R71, -INF , P0 ;  /* 0xff80000047cf7808 */ /* 0x000fe40000000000 */
[C---:B------:R-:W-:Y:S02]  /*9070*/  ISETP.GT.AND P1, PT, R136.reuse, 0x10, PT ;  /* 0x000000108800780c */ /* 0x040fe40003f24270 */
[----:B------:R-:W-:Y:S02]  /*9080*/  ISETP.GT.AND P0, PT, R136, 0x11, PT ;  /* 0x000000118800780c */ /* 0x000fe40003f04270 */
[----:B------:R-:W-:Y:S02]  /*9090*/  FMNMX.FTZ R137, R16, R137, !PT ;  /* 0x0000008910897209 */ /* 0x000fe40007810000 */
[----:B------:R-:W-:Y:S02]  /*90a0*/  FSEL R36, R36, -INF , P3 ;  /* 0xff80000024247808 */ /* 0x000fe40001800000 */
[----:B------:R-:W-:Y:S02]  /*90b0*/  FSEL R201, R69, -INF , P2 ;  /* 0xff80000045c97808 */ /* 0x000fe40001000000 */
[----:B------:R-:W-:Y:S02]  /*90c0*/  FMNMX.FTZ R137, R17, R137, !PT ;  /* 0x0000008911897209 */ /* 0x000fe40007810000 */
[----:B------:R-:W-:Y:S02]  /*90d0*/  ISETP.GT.AND P3, PT, R135, 0x28, PT ;  /* 0x000000288700780c */ /* 0x000fe40003f64270 */
[----:B------:R-:W-:Y:S02]  /*90e0*/  FSEL R26, R26, -INF , P1 ;  /* 0xff8000001a1a7808 */ /* 0x000fe40000800000 */
[----:B------:R-:W-:Y:S02]  /*90f0*/  FSEL R27, R27, -INF , P0 ;  /* 0xff8000001b1b7808 */ /* 0x000fe40000000000 */
[C---:B------:R-:W-:Y:S02]  /*9100*/  ISETP.GT.AND P1, PT, R2.reuse, 0x48, PT ;  /* 0x000000480200780c */ /* 0x040fe40003f24270 */
[----:B------:R-:W-:Y:S02]  /*9110*/  ISETP.GT.AND P0, PT, R2, 0x49, PT ;  /* 0x000000490200780c */ /* 0x000fe40003f04270 */
[----:B------:R-:W-:Y:S02]  /*9120*/  ISETP.GT.AND P2, PT, R0, 0x11, PT ;  /* 0x000000110000780c */ /* 0x000fe40003f44270 */
[----:B------:R-:W-:Y:S02]  /*9130*/  FMNMX.FTZ R137, R20, R137, !PT ;  /* 0x0000008914897209 */ /* 0x000fe40007810000 */
[----:B------:R-:W-:Y:S02]  /*9140*/  FSEL R48, R48, -INF , P3 ;  /* 0xff80000030307808 */ /* 0x000fe40001800000 */
[----:B------:R-:W-:Y:S02]  /*9150*/  FSEL R216, R82, -INF , P1 ;  /* 0xff80000052d87808 */ /* 0x000fe40000800000 */
[----:B------:R-:W-:Y:S02]  /*9160*/  FSEL R217, R83, -INF , P0 ;  /* 0xff80000053d97808 */ /* 0x000fe40000000000 */
[----:B------:R-:W-:Y:S02]  /*9170*/  ISETP.GT.AND P3, PT, R135, 0x30, PT ;  /* 0x000000308700780c */ /* 0x000fe40003f64270 */
        /* <DEDUP_REMOVED lines=9> */
[----:B------:R-:W-:Y:S02]  /*9210*/  ISETP.GT.AND P0, PT, R2, 0x51, PT ;  /* 0x000000510200780c */ /* 0x000fe40003f04270 */
[----:B------:R-:W-:Y:S02]  /*9220*/  ISETP.GT.AND P3, PT, R0, RZ, PT ;  /* 0x000000ff0000720c */ /* 0x000fe40003f64270 */
[----:B------:R-:W-:Y:S02]  /*9230*/  FSEL R30, R30, -INF , P1 ;  /* 0xff8000001e1e7808 */ /* 0x000fe40000800000 */
[----:B------:R-:W-:Y:S02]  /*9240*/  ISETP.GT.AND P1, PT, R2, 0x50, PT ;  /* 0x000000500200780c */ /* 0x000fe40003f24270 */
        /* <DEDUP_REMOVED lines=28> */
[----:B------:R-:W-:Y:S02]  /*9410*/  FMNMX.FTZ R137, R37, R137, !PT ;  /* 0x0000008925897209 */ /* 0x000fe40007810000 */
        /* <DEDUP_REMOVED lines=17> */
[----:B------:R-:W-:Y:S02]  /*9530*/  FSEL R80, R101, -INF , P2 ;  /* 0xff80000065507808 */ /* 0x000fe40001000000 */
        /* <DEDUP_REMOVED lines=16> */
[----:B------:R-:W-:Y:S02]  /*9640*/  ISETP.GT.AND P3, PT, R0, 0x18, PT ;  /* 0x000000180000780c */ /* 0x000fe40003f64270 */
[----:B------:R-:W-:Y:S02]  /*9650*/  FMNMX.FTZ R2, R34, R2, !PT ;  /* 0x0000000222027209 */ /* 0x000fe40007810000 */
[----:B------:R-:W-:Y:S02]  /*9660*/  FMNMX.FTZ R137, R201, R137, !PT ;  /* 0x00000089c9897209 */ /* 0x000fe40007810000 */
[----:B------:R-:W-:Y:S02]  /*9670*/  FMNMX.FTZ R4, R8, R133, !PT ;  /* 0x0000008508047209 */ /* 0x000fe40007810000 */
[----:B------:R-:W-:Y:S02]  /*9680*/  FMNMX.FTZ R2, R35, R2, !PT ;  /* 0x0000000223027209 */ /* 0x000fe40007810000 */
[----:B------:R-:W-:Y:S02]  /*9690*/  FSEL R28, R28, -INF , P3 ;  /* 0xff8000001c1c7808 */ /* 0x000fe40001800000 */
[----:B------:R-:W-:Y:S02]  /*96a0*/  ISETP.GT.AND P3, PT, R135, 0x50, PT ;  /* 0x000000508700780c */ /* 0x000fe40003f64270 */
[----:B------:R-:W-:Y:S02]  /*96b0*/  FMNMX.FTZ R137, R206, R137, !PT ;  /* 0x00000089ce897209 */ /* 0x000fe40007810000 */
[----:B------:R-:W-:Y:S02]  /*96c0*/  FMNMX.FTZ R4, R9, R4, !PT ;  /* 0x0000000409047209 */ /* 0x000fe40007810000 */
[----:B------:R-:W-:Y:S02]  /*96d0*/  FSEL R84, R84, -INF , P3 ;  /* 0xff80000054547808 */ /* 0x000fe40001800000 */
[----:B------:R-:W-:Y:S02]  /*96e0*/  FMNMX.FTZ R2, R38, R2, !PT ;  /* 0x0000000226027209 */ /* 0x000fe40007810000 */
[----:B------:R-:W-:Y:S02]  /*96f0*/  FMNMX.FTZ R137, R213, R137, !PT ;  /* 0x00000089d5897209 */ /* 0x000fe40007810000 */
[----:B------:R-:W-:Y:S02]  /*9700*/  ISETP.GT.AND P3, PT, R0, 0x20, PT ;  /* 0x000000200000780c */ /* 0x000fe40003f64270 */
[----:B------:R-:W-:Y:S02]  /*9710*/  FMNMX.FTZ R4, R12, R4, !PT ;  /* 0x000000040c047209 */ /* 0x000fe40007810000 */
[----:B------:R-:W-:Y:S02]  /*9720*/  FMNMX.FTZ R137, R84, R137, !PT ;  /* 0x0000008954897209 */ /* 0x000fe40007810000 */
[----:B------:R-:W-:Y:S02]  /*9730*/  FMNMX.FTZ R2, R39, R2, !PT ;  /* 0x0000000227027209 */ /* 0x000fe40007810000 */
[----:B------:R-:W-:Y:S02]  /*9740*/  FSEL R40, R40, -INF , P3 ;  /* 0xff80000028287808 */ /* 0x000fe40001800000 */
[----:B------:R-:W-:Y:S02]  /*9750*/  ISETP.GT.AND P3, PT, R135, 0x58, PT ;  /* 0x000000588700780c */ /* 0x000fe40003f64270 */
        /* <DEDUP_REMOVED lines=20> */
[----:B------:R-:W-:Y:S02]  /*98a0*/  ISETP.GT.AND P2, PT, R0, 0x31, PT ;  /* 0x000000310000780c */ /* 0x000fe40003f44270 */
[----:B------:R-:W-:Y:S02]  /*98b0*/  FMNMX.FTZ R2, R192, R2, !PT ;  /* 0x00000002c0027209 */ /* 0x000fe40007810000 */
        /* <DEDUP_REMOVED lines=9> */
[----:B------:R-:W-:Y:S02]  /*9950*/  ISETP.GT.AND P1, PT, R136, 0x38, PT ;  /* 0x000000388800780c */ /* 0x000fe40003f24270 */
[----:B------:R-:W-:Y:S02]  /*9960*/  FMNMX.FTZ R4, R40, R4, !PT ;  /* 0x0000000428047209 */ /* 0x000fe40007810000 */
[----:B------:R-:W-:Y:S02]  /*9970*/  FSEL R227, R113, -INF , P2 ;  /* 0xff80000071e37808 */ /* 0x000fe40001000000 */
[----:B------:R-:W-:Y:S02]  /*9980*/  FMNMX.FTZ R137, R251, R137, !PT ;  /* 0x00000089fb897209 */ /* 0x000fe40007810000 */
[----:B------:R-:W-:Y:S02]  /*9990*/  FMNMX.FTZ R2, R196, R2, !PT ;  /* 0x00000002c4027209 */ /* 0x000fe40007810000 */
[----:B------:R-:W-:Y:S02]  /*99a0*/  FMNMX.FTZ R5, R15, R5, !PT ;  /* 0x000000050f057209 */ /* 0x000fe40007810000 */
[----:B------:R-:W-:Y:S02]  /*99b0*/  FSEL R113, R62, -INF , P1 ;  /* 0xff8000003e717808 */ /* 0x000fe40000800000 */
[----:B------:R-:W-:Y:S02]  /*99c0*/  ISETP.GT.AND P1, PT, R136, 0x40, PT ;  /* 0x000000408800780c */ /* 0x000fe40003f24270 */
[----:B------:R-:W-:Y:S02]  /*99d0*/  FMNMX.FTZ R4, R41, R4, !PT ;  /* 0x0000000429047209 */ /* 0x000fe40007810000 */
[----:B------:R-:W-:Y:S02]  /*99e0*/  FMNMX.FTZ R137, R227, R137, !PT ;  /* 0x00000089e3897209 */ /* 0x000fe40007810000 */
[----:B------:R-:W-:Y:S02]  /*99f0*/  FMNMX.FTZ R2, R204, R2, !PT ;  /* 0x00000002cc027209 */ /* 0x000fe40007810000 */
[----:B------:R-:W-:Y:S01]  /*9a00*/  FMNMX.FTZ R5, R26, R5, !PT ;  /* 0x000000051a057209 */ /* 0x000fe20007810000 */
[----:B------:R-:W1:Y:S01]  /*9a10*/  SHFL.BFLY PT, R6, R137, 0x2, 0x1f ;  /* 0x0c401f0089067f89 */ /* 0x000e6200000e0000 */
[----:B------:R-:W-:Y:S02]  /*9a20*/  FSEL R199, R74, -INF , P1 ;  /* 0xff8000004ac77808 */ /* 0x000fe40000800000 */
        /* <DEDUP_REMOVED lines=9> */
[----:B------:R-:W-:Y:S01]  /*9ac0*/  FSEL R52, R90, -INF , P1 ;  /* 0xff8000005a347808 */ /* 0x000fe20000800000 */
[----:B------:R-:W-:Y:S01]  /*9ad0*/  IMAD.MOV.U32 R90, RZ, RZ, R200 ;  /* 0x000000ffff5a7224 */ /* 0x000fe200078e00c8 */
[----:B------:R-:W-:Y:S02]  /*9ae0*/  FMNMX.FTZ R4, R99, R4, !PT ;  /* 0x0000000463047209 */ /* 0x000fe40007810000 */
[C---:B------:R-:W-:Y:S02]  /*9af0*/  ISETP.GT.AND P3, PT, R0.reuse, 0x38, PT ;  /* 0x000000380000780c */ /* 0x040fe40003f64270 */
        /* <DEDUP_REMOVED lines=8> */
[----:B------:R-:W-:Y:S01]  /*9b80*/  FSEL R112, R61, -INF , P2 ;  /* 0xff8000003d707808 */ /* 0x000fe20001000000 */
[----:B------:R-:W-:Y:S01]  /*9b90*/  IMAD.MOV.U32 R61, RZ, RZ, R114 ;  /* 0x000000ffff3d7224 */ /* 0x000fe200078e0072 */
[----:B------:R-:W-:Y:S01]  /*9ba0*/  ISETP.GT.AND P3, PT, R0, 0x40, PT ;  /* 0x000000400000780c */ /* 0x000fe20003f64270 */
[----:B------:R-:W-:Y:S01]  /*9bb0*/  IMAD.MOV.U32 R62, RZ, RZ, R115 ;  /* 0x000000ffff3e7224 */ /* 0x000fe200078e0073 */
        /* <DEDUP_REMOVED lines=12> */
[----:B------:R-:W-:Y:S02]  /*9c80*/  ISETP.GT.AND P0, PT, R136, 0x39, PT ;  /* 0x000000398800780c */ /* 0x000fe40003f04270 */
[----:B------:R-:W-:Y:S02]  /*9c90*/  FMNMX.FTZ R5, R47, R5, !PT ;  /* 0x000000052f057209 */ /* 0x000fe40007810000 */
[----:B-1----:R-:W-:Y:S02]  /*9ca0*/  FMNMX.FTZ R137, R6, R137, !PT ;  /* 0x0000008906897209 */ /* 0x002fe40007810000 */
[----:B------:R-:W-:Y:S02]  /*9cb0*/  FSEL R208, R76, -INF , P3 ;  /* 0xff8000004cd07808 */ /* 0x000fe40001800000 */
[----:B------:R-:W-:Y:S01]  /*9cc0*/  FMNMX.FTZ R4, R198, R4, !PT ;  /* 0x00000004c6047209 */ /* 0x000fe20007810000 */
[----:B------:R-:W1:Y:S01]  /*9cd0*/  SHFL.BFLY PT, R6, R137, 0x1, 0x1f ;  /* 0x0c201f0089067f89 */ /* 0x000e6200000e0000 */
        /* <DEDUP_REMOVED lines=20> */
[C---:B------:R-:W-:Y:S02]  /*9e20*/  ISETP.GT.AND P3, PT, R0.reuse, 0x58, PT ;  /* 0x000000580000780c */ /* 0x040fe40003f64270 */
[----:B------:R-:W-:Y:S02]  /*9e30*/  ISETP.GT.AND P2, PT, R0, 0x59, PT ;  /* 0x000000590000780c */ /* 0x000fe40003f44270 */
[----:B------:R-:W-:Y:S02]  /*9e40*/  FMNMX.FTZ R4, R220, R4, !PT ;  /* 0x00000004dc047209 */ /* 0x000fe40007810000 */
[----:B------:R-:W-:Y:S02]  /*9e50*/  FMNMX.FTZ R2, R62, R2, !PT ;  /* 0x000000023e027209 */ /* 0x000fe40007810000 */
[----:B------:R-:W-:Y:S02]  /*9e60*/  FSEL R91, R91, -INF , P0 ;  /* 0xff8000005b5b7808 */ /* 0x000fe40000000000 */
[C---:B------:R-:W-:Y:S02]  /*9e70*/  ISETP.GT.AND P1, PT, R0.reuse, 0x60, PT ;  /* 0x000000600000780c */ /* 0x040fe40003f24270 */
[----:B------:R-:W-:Y:S02]  /*9e80*/  ISETP.GT.AND P0, PT, R0, 0x61, PT ;  /* 0x000000610000780c */ /* 0x000fe40003f04270 */
[----:B------:R-:W-:Y:S02]  /*9e90*/  FSEL R212, R92, -INF , P3 ;  /* 0xff8000005cd47808 */ /* 0x000fe40001800000 */
[----:B------:R-:W-:Y:S02]  /*9ea0*/  FSEL R209, R93, -INF , P2 ;  /* 0xff8000005dd17808 */ /* 0x000fe40001000000 */
[C---:B------:R-:W-:Y:S02]  /*9eb0*/  ISETP.GT.AND P2, PT, R0.reuse, 0x69, PT ;  /* 0x000000690000780c */ /* 0x040fe40003f44270 */
[----:B------:R-:W-:Y:S02]  /*9ec0*/  ISETP.GT.AND P3, PT, R0, 0x68, PT ;  /* 0x000000680000780c */ /* 0x000fe40003f64270 */
[----:B------:R-:W-:Y:S02]  /*9ed0*/  FMNMX.FTZ R0, R114, R5, !PT ;  /* 0x0000000572007209 */ /* 0x000fe40007810000 */
[----:B------:R-:W-:Y:S02]  /*9ee0*/  FMNMX.FTZ R135, R219, R4, !PT ;  /* 0x00000004db877209 */ /* 0x000fe40007810000 */
[----:B------:R-:W2:Y:S01]  /*9ef0*/  SHFL.BFLY PT, R4, R2, 0x2, 0x1f ;  /* 0x0c401f0002047f89 */ /* 0x000ea200000e0000 */
[----:B------:R-:W-:Y:S02]  /*9f00*/  FMNMX.FTZ R0, R199, R0, !PT ;  /* 0x00000000c7007209 */ /* 0x000fe40007810000 */
[----:B-1----:R-:W-:Y:S02]  /*9f10*/  FMNMX.FTZ R137, R137, R6, !PT ;  /* 0x0000000689897209 */ /* 0x002fe40007810000 */
[----:B------:R-:W-:Y:S02]  /*9f20*/  FMNMX.FTZ R0, R205, R0, !PT ;  /* 0x00000000cd007209 */ /* 0x000fe40007810000 */
[----:B------:R-:W-:Y:S01]  /*9f30*/  FSEL R203, R104, -INF , P1 ;  /* 0xff80000068cb7808 */ /* 0x000fe20000800000 */
[----:B------:R-:W-:Y:S01]  /*9f40*/  IMAD.MOV.U32 R104, RZ, RZ, R52 ;  /* 0x000000ffff687224 */ /* 0x000fe200078e0034 */
[----:B------:R-:W-:Y:S01]  /*9f50*/  FMNMX.FTZ R0, R211, R0, !PT ;  /* 0x00000000d3007209 */ /* 0x000fe20007810000 */
[----:B------:R-:W-:Y:S01]  /*9f60*/  FMUL.FTZ R92, R137, c[0x0][0x2d0] ;  /* 0x0000b400895c7a20 */ /* 0x000fe20000410000 */
[----:B------:R-:W-:Y:S02]  /*9f70*/  FSEL R109, R109, -INF , P2 ;  /* 0xff8000006d6d7808 */ /* 0x000fe40001000000 */
[----:B------:R-:W-:Y:S02]  /*9f80*/  FMNMX.FTZ R0, R214, R0, !PT ;  /* 0x00000000d6007209 */ /* 0x000fe40007810000 */
[----:B------:R-:W-:Y:S02]  /*9f90*/  FSETP.NEU.FTZ.AND P2, PT, R137, -INF , PT ;  /* 0xff8000008900780b */ /* 0x000fe40003f5d000 */
[----:B------:R-:W-:Y:S02]  /*9fa0*/  FMNMX.FTZ R0, R104, R0, !PT ;  /* 0x0000000068007209 */ /* 0x000fe40007810000 */
[----:B------:R-:W-:Y:S02]  /*9fb0*/  ISETP.GT.AND P1, PT, R136, 0x58, PT ;  /* 0x000000588800780c */ /* 0x000fe40003f24270 */
[----:B------:R-:W-:Y:S02]  /*9fc0*/  FSEL R92, R92, RZ, P2 ;  /* 0x000000ff5c5c7208 */ /* 0x000fe40001000000 */
[----:B------:R-:W-:Y:S02]  /*9fd0*/  FMNMX.FTZ R0, R91, R0, !PT ;  /* 0x000000005b007209 */ /* 0x000fe40007810000 */
[----:B------:R-:W-:Y:S02]  /*9fe0*/  FSEL R63, R94, -INF , P1 ;  /* 0xff8000005e3f7808 */ /* 0x000fe40000800000 */
[----:B--2---:R-:W-:Y:S02]  /*9ff0*/  FMNMX.FTZ R2, R2, R4, !PT ;  /* 0x0000000402027209 */ /* 0x004fe40007810000 */
[----:B------:R-:W-:Y:S01]  /*a000*/  FMNMX.FTZ R4, R63, R0, !PT ;  /* 0x000000003f047209 */ /* 0x000fe20007810000 */
[--C-:B------:R-:W-:Y:S01]  /*a010*/  FFMA.FTZ R0, R138, c[0x0][0x2d0], -R92.reuse ;  /* 0x0000b4008a007a23 */ /* 0x100fe2000001085c */
[----:B------:R-:W-:Y:S01]  /*a020*/  FSEL R202, R105, -INF , P0 ;  /* 0xff80000069ca7808 */ /* 0x000fe20000000000 */
[----:B------:R-:W1:Y:S01]  /*a030*/  SHFL.BFLY PT, R6, R2, 0x1, 0x1f ;  /* 0x0c201f0002067f89 */ /* 0x000e6200000e0000 */
[C---:B------:R-:W-:Y:S01]  /*a040*/  ISETP.GT.AND P0, PT, R136.reuse, 0x59, PT ;  /* 0x000000598800780c */ /* 0x040fe20003f04270 */
[----:B------:R2:W-:Y:S01]  /*a050*/  MUFU.EX2 R52, R0 ;  /* 0x0000000000347308 */ /* 0x0005e20000000800 */
[----:B------:R-:W-:Y:S02]  /*a060*/  ISETP.GT.AND P1, PT, R136, 0x60, PT ;  /* 0x000000608800780c */ /* 0x000fe40003f24270 */
[----:B------:R-:W-:Y:S02]  /*a070*/  FSEL R89, R95, -INF , P0 ;  /* 0xff8000005f597808 */ /* 0x000fe40000000000 */
[----:B------:R-:W-:Y:S01]  /*a080*/  FSEL R88, R106, -INF , P1 ;  /* 0xff8000006a587808 */ /* 0x000fe20000800000 */
[----:B------:R-:W-:Y:S01]  /*a090*/  IMAD.MOV.U32 R106, RZ, RZ, R221 ;  /* 0x000000ffff6a7224 */ /* 0x000fe200078e00dd */
[----:B------:R-:W-:Y:S02]  /*a0a0*/  FMNMX.FTZ R4, R89, R4, !PT ;  /* 0x0000000459047209 */ /* 0x000fe40007810000 */
[----:B------:R-:W-:Y:S02]  /*a0b0*/  ISETP.GT.AND P0, PT, R136, 0x61, PT ;  /* 0x000000618800780c */ /* 0x000fe40003f04270 */
[----:B------:R-:W-:Y:S02]  /*a0c0*/  FMNMX.FTZ R4, R88, R4, !PT ;  /* 0x0000000458047209 */ /* 0x000fe40007810000 */
[----:B------:R-:W-:Y:S02]  /*a0d0*/  ISETP.GT.AND P1, PT, R136, 0x68, PT ;  /* 0x000000688800780c */ /* 0x000fe40003f24270 */
[----:B------:R-:W-:Y:S02]  /*a0e0*/  FSEL R252, R107, -INF , P0 ;  /* 0xff8000006bfc7808 */ /* 0x000fe40000000000 */
[----:B------:R-:W-:Y:S02]  /*a0f0*/  FMNMX.FTZ R135, R212, R135, !PT ;  /* 0x00000087d4877209 */ /* 0x000fe40007810000 */
[----:B------:R-:W-:Y:S02]  /*a100*/  FMNMX.FTZ R4, R252, R4, !PT ;  /* 0x00000004fc047209 */ /* 0x000fe40007810000 */
[----:B------:R-:W-:Y:S02]  /*a110*/  ISETP.GT.AND P0, PT, R136, 0x69, PT ;  /* 0x000000698800780c */ /* 0x000fe40003f04270 */
[----:B------:R-:W-:Y:S01]  /*a120*/  FSEL R225, R110, -INF , P1 ;  /* 0xff8000006ee17808 */ /* 0x000fe20000800000 */
[--C-:B--2---:R-:W-:Y:S01]  /*a130*/  FFMA.FTZ R0, R139, c[0x0][0x2d0], -R92.reuse ;  /* 0x0000b4008b007a23 */ /* 0x104fe2000001085c */
[----:B------:R-:W-:Y:S01]  /*a140*/  FSEL R71, R111, -INF , P0 ;  /* 0xff8000006f477808 */ /* 0x000fe20000000000 */
[----:B------:R-:W-:Y:S01]  /*a150*/  IMAD.MOV.U32 R139, RZ, RZ, R63 ;  /* 0x000000ffff8b7224 */ /* 0x000fe200078e003f */
[----:B-1----:R-:W-:Y:S01]  /*a160*/  FMNMX.FTZ R136, R2, R6, !PT ;  /* 0x0000000602887209 */ /* 0x002fe20007810000 */
[----:B------:R1:W-:Y:S01]  /*a170*/  MUFU.EX2 R248, R0 ;  /* 0x0000000000f87308 */ /* 0x0003e20000000800 */
[----:B------:R-:W-:Y:S01]  /*a180*/  FMNMX.FTZ R135, R209, R135, !PT ;  /* 0x00000087d1877209 */ /* 0x000fe20007810000 */
[----:B------:R-:W-:Y:S01]  /*a190*/  FFMA.FTZ R6, R21, c[0x0][0x2d0], -R92 ;  /* 0x0000b40015067a23 */ /* 0x000fe2000001085c */
[----:B------:R-:W-:Y:S01]  /*a1a0*/  FSEL R200, R108, -INF , P3 ;  /* 0xff8000006cc87808 */ /* 0x000fe20001800000 */
[C---:B------:R-:W-:Y:S01]  /*a1b0*/  FMUL.FTZ R96, R136.reuse, c[0x0][0x2d0] ;  /* 0x0000b40088607a20 */ /* 0x040fe20000410000 */
[----:B------:R-:W-:Y:S02]  /*a1c0*/  FMNMX.FTZ R135, R203, R135, !PT ;  /* 0x00000087cb877209 */ /* 0x000fe40007810000 */
[----:B------:R-:W-:Y:S02]  /*a1d0*/  FSETP.NEU.FTZ.AND P1, PT, R136, -INF , PT ;  /* 0xff8000008800780b */ /* 0x000fe40003f3d000 */
[----:B------:R-:W-:Y:S01]  /*a1e0*/  FMNMX.FTZ R135, R202, R135, !PT ;  /* 0x00000087ca877209 */ /* 0x000fe20007810000 */
[----:B------:R-:W-:Y:S01]  /*a1f0*/  MUFU.EX2 R234, R6 ;  /* 0x0000000600ea7308 */ /* 0x000fe20000000800 */
[----:B------:R-:W-:Y:S02]  /*a200*/  FSEL R96, R96, RZ, P1 ;  /* 0x000000ff60607208 */ /* 0x000fe40000800000 */
[----:B------:R-:W-:Y:S03]  /*a210*/  FMNMX.FTZ R135, R200, R135, !PT ;  /* 0x00000087c8877209 */ /* 0x000fe60007810000 */
[----:B------:R-:W-:Y:S01]  /*a220*/  FFMA.FTZ R106, R106, c[0x0][0x2d0], -R96 ;  /* 0x0000b4006a6a7a23 */ /* 0x000fe20000010860 */
[----:B------:R-:W-:Y:S05]  /*a230*/  FMNMX.FTZ R135, R109, R135, !PT ;  /* 0x000000876d877209 */ /* 0x000fea0007810000 */
[----:B------:R-:W2:Y:S01]  /*a240*/  SHFL.BFLY PT, R5, R135, 0x2, 0x1f ;  /* 0x0c401f0087057f89 */ /* 0x000ea200000e0000 */
[----:B-1----:R-:W-:Y:S01]  /*a250*/  FMNMX.FTZ R0, R225, R4, !PT ;  /* 0x00000004e1007209 */ /* 0x002fe20007810000 */
[--C-:B------:R-:W-:Y:S03]  /*a260*/  FFMA.FTZ R4, R16, c[0x0][0x2d0], -R92.reuse ;  /* 0x0000b40010047a23 */ /* 0x100fe6000001085c */
[----:B------:R-:W-:Y:S01]  /*a270*/  FMNMX.FTZ R0, R71, R0, !PT ;  /* 0x0000000047007209 */ /* 0x000fe20007810000 */
[----:B------:R1:W-:Y:S04]  /*a280*/  MUFU.EX2 R246, R4 ;  /* 0x0000000400f67308 */ /* 0x0003e80000000800 */
[----:B------:R-:W3:Y:S01]  /*a290*/  SHFL.BFLY PT, R2, R0, 0x2, 0x1f ;  /* 0x0c401f0000027f89 */ /* 0x000ee200000e0000 */
[----:B--2---:R-:W-:Y:S07]  /*a2a0*/  FMNMX.FTZ R135, R135, R5, !PT ;  /* 0x0000000587877209 */ /* 0x004fee0007810000 */
[----:B------:R-:W2:Y:S01]  /*a2b0*/  SHFL.BFLY PT, R5, R135, 0x1, 0x1f ;  /* 0x0c201f0087057f89 */ /* 0x000ea200000e0000 */
[----:B-1----:R-:W-:Y:S04]  /*a2c0*/  FFMA.FTZ R4, R17, c[0x0][0x2d0], -R92 ;  /* 0x0000b40011047a23 */ /* 0x002fe8000001085c */
[----:B------:R-:W1:Y:S01]  /*a2d0*/  MUFU.EX2 R242, R4 ;  /* 0x0000000400f27308 */ /* 0x000e620000000800 */
[----:B---3--:R-:W-:Y:S01]  /*a2e0*/  FMNMX.FTZ R0, R0, R2, !PT ;  /* 0x0000000200007209 */ /* 0x008fe20007810000 */
[----:B------:R-:W-:Y:S08]  /*a2f0*/  FFMA.FTZ R2, R18, c[0x0][0x2d0], -R96 ;  /* 0x0000b40012027a23 */ /* 0x000ff00000010860 */
[----:B------:R3:W-:Y:S01]  /*a300*/  MUFU.EX2 R245, R2 ;  /* 0x0000000200f57308 */ /* 0x0007e20000000800 */
[----:B--2---:R-:W-:Y:S01]  /*a310*/  FMNMX.FTZ R135, R135, R5, !PT ;  /* 0x0000000587877209 */ /* 0x004fe20007810000 */
[----:B------:R-:W-:Y:S03]  /*a320*/  FFMA.FTZ R5, R32, c[0x0][0x2d0], -R92 ;  /* 0x0000b40020057a23 */ /* 0x000fe6000001085c */
[C---:B------:R-:W-:Y:S05]  /*a330*/  FSETP.NEU.FTZ.AND P0, PT, R135.reuse, -INF , PT ;  /* 0xff8000008700780b */ /* 0x040fea0003f1d000 */
[----:B------:R2:W-:Y:S01]  /*a340*/  MUFU.EX2 R77, R5 ;  /* 0x00000005004d7308 */ /* 0x0005e20000000800 */
[----:B------:R-:W-:Y:S01]  /*a350*/  FMUL.FTZ R97, R135, c[0x0][0x2d0] ;  /* 0x0000b40087617a20 */ /* 0x000fe20000410000 */
[----:B-1----:R-:W-:Y:S01]  /*a360*/  F2FP.BF16.PACK_AB R74, R242, R246 ;  /* 0x000000f6f24a723e */ /* 0x002fe200000010ff */
[----:B------:R-:W-:Y:S02]  /*a370*/  FFMA.FTZ R4, R188, c[0x0][0x2d0], -R96 ;  /* 0x0000b400bc047a23 */ /* 0x000fe40000010860 */
[----:B------:R-:W-:Y:S01]  /*a380*/  IMAD.MOV.U32 R188, RZ, RZ, R89 ;  /* 0x000000ffffbc7224 */ /* 0x000fe200078e0059 */
[----:B------:R-:W-:Y:S04]  /*a390*/  FSEL R97, R97, RZ, P0 ;  /* 0x000000ff61617208 */ /* 0x000fe80000000000 */
[----:B------:R1:W-:Y:S01]  /*a3a0*/  MUFU.EX2 R223, R4 ;  /* 0x0000000400df7308 */ /* 0x0003e20000000800 */
[----:B---3--:R-:W3:Y:S01]  /*a3b0*/  SHFL.BFLY PT, R2, R0, 0x1, 0x1f ;  /* 0x0c201f0000027f89 */ /* 0x008ee200000e0000 */
[----:B--2---:R-:W-:Y:S08]  /*a3c0*/  FFMA.FTZ R5, R36, c[0x0][0x2d0], -R92 ;  /* 0x0000b40024057a23 */ /* 0x004ff0000001085c */
[----:B------:R-:W-:Y:S01]  /*a3d0*/  MUFU.EX2 R108, R5 ;  /* 0x00000005006c7308 */ /* 0x000fe20000000800 */
[--C-:B-1----:R-:W-:Y:S01]  /*a3e0*/  FFMA.FTZ R4, R7, c[0x0][0x2d0], -R96.reuse ;  /* 0x0000b40007047a23 */ /* 0x102fe20000010860 */
[----:B---3--:R-:W-:Y:S01]  /*a3f0*/  FMNMX.FTZ R70, R2, R0, !PT ;  /* 0x0000000002467209 */ /* 0x008fe20007810000 */
[--C-:B------:R-:W-:Y:S07]  /*a400*/  FFMA.FTZ R0, R12, c[0x0][0x2d0], -R97.reuse ;  /* 0x0000b4000c007a23 */ /* 0x100fee0000010861 */
[----:B------:R1:W2:Y:S01]  /*a410*/  MUFU.EX2 R226, R4 ;  /* 0x0000000400e27308 */ /* 0x0002a20000000800 */
[----:B------:R-:W-:Y:S01]  /*a420*/  FFMA.FTZ R2, R22, c[0x0][0x2d0], -R96 ;  /* 0x0000b40016027a23 */ /* 0x000fe20000010860 */
[----:B------:R-:W-:Y:S01]  /*a430*/  FSETP.NEU.FTZ.AND P3, PT, R70, -INF , PT ;  /* 0xff8000004600780b */ /* 0x000fe20003f7d000 */
[----:B------:R-:W-:Y:S02]  /*a440*/  FFMA.FTZ R7, R20, c[0x0][0x2d0], -R92 ;  /* 0x0000b40014077a23 */ /* 0x000fe4000001085c */
[----:B------:R-:W-:Y:S05]  /*a450*/  FMUL.FTZ R98, R70, c[0x0][0x2d0] ;  /* 0x0000b40046627a20 */ /* 0x000fea0000410000 */
[----:B------:R3:W-:Y:S01]  /*a460*/  MUFU.EX2 R244, R0 ;  /* 0x0000000000f47308 */ /* 0x0007e20000000800 */
[----:B------:R-:W-:Y:S09]  /*a470*/  FSEL R98, R98, RZ, P3 ;  /* 0x000000ff62627208 */ /* 0x000ff20001800000 */
[----:B------:R4:W-:Y:S01]  /*a480*/  MUFU.EX2 R237, R2 ;  /* 0x0000000200ed7308 */ /* 0x0009e20000000800 */
[----:B-1----:R-:W-:Y:S01]  /*a490*/  FFMA.FTZ R4, R19, c[0x0][0x2d0], -R96 ;  /* 0x0000b40013047a23 */ /* 0x002fe20000010860 */
[----:B--2---:R-:W-:Y:S08]  /*a4a0*/  F2FP.BF16.PACK_AB R73, R226, R223 ;  /* 0x000000dfe249723e */ /* 0x004ff000000010ff */
[----:B------:R1:W2:Y:S01]  /*a4b0*/  MUFU.EX2 R241, R4 ;  /* 0x0000000400f17308 */ /* 0x0002a20000000800 */
[--C-:B---3--:R-:W-:Y:S09]  /*a4c0*/  FFMA.FTZ R0, R13, c[0x0][0x2d0], -R97.reuse ;  /* 0x0000b4000d007a23 */ /* 0x108ff20000010861 */
[----:B------:R3:W3:Y:S01]  /*a4d0*/  MUFU.EX2 R240, R0 ;  /* 0x0000000000f07308 */ /* 0x0006e20000000800 */
[----:B----4-:R-:W-:Y:S09]  /*a4e0*/  FFMA.FTZ R2, R37, c[0x0][0x2d0], -R92 ;  /* 0x0000b40025027a23 */ /* 0x010ff2000001085c */
[----:B------:R4:W-:Y:S01]  /*a4f0*/  MUFU.EX2 R94, R2 ;  /* 0x00000002005e7308 */ /* 0x0009e20000000800 */
[--C-:B-1----:R-:W-:Y:S01]  /*a500*/  FFMA.FTZ R4, R8, c[0x0][0x2d0], -R97.reuse ;  /* 0x0000b40008047a23 */ /* 0x102fe20000010861 */
[----:B--2---:R-:W-:Y:S08]  /*a510*/  F2FP.BF16.PACK_AB R75, R241, R245 ;  /* 0x000000f5f14b723e */ /* 0x004ff000000010ff */
[----:B------:R1:W-:Y:S01]  /*a520*/  MUFU.EX2 R222, R4 ;  /* 0x0000000400de7308 */ /* 0x0003e20000000800 */
[----:B---3--:R-:W-:Y:S01]  /*a530*/  FFMA.FTZ R0, R10, c[0x0][0x2d0], -R98 ;  /* 0x0000b4000a007a23 */ /* 0x008fe20000010862 */
[----:B------:R-:W-:Y:S08]  /*a540*/  F2FP.BF16.PACK_AB R66, R240, R244 ;  /* 0x000000f4f042723e */ /* 0x000ff000000010ff */
[----:B------:R2:W-:Y:S01]  /*a550*/  MUFU.EX2 R110, R0 ;  /* 0x00000000006e7308 */ /* 0x0005e20000000800 */
[----:B----4-:R-:W-:Y:S09]  /*a560*/  FFMA.FTZ R2, R49, c[0x0][0x2d0], -R92 ;  /* 0x0000b40031027a23 */ /* 0x010ff2000001085c */
[----:B------:R3:W-:Y:S01]  /*a570*/  MUFU.EX2 R59, R2 ;  /* 0x00000002003b7308 */ /* 0x0007e20000000800 */
[--C-:B-1----:R-:W-:Y:S09]  /*a580*/  FFMA.FTZ R4, R9, c[0x0][0x2d0], -R97.reuse ;  /* 0x0000b40009047a23 */ /* 0x102ff20000010861 */
[----:B------:R1:W4:Y:S01]  /*a590*/  MUFU.EX2 R224, R4 ;  /* 0x0000000400e07308 */ /* 0x0003220000000800 */
[----:B--2---:R-:W-:Y:S09]  /*a5a0*/  FFMA.FTZ R0, R11, c[0x0][0x2d0], -R98 ;  /* 0x0000b4000b007a23 */ /* 0x004ff20000010862 */
[----:B------:R2:W2:Y:S01]  /*a5b0*/  MUFU.EX2 R247, R0 ;  /* 0x0000000000f77308 */ /* 0x0004a20000000800 */
[----:B---3--:R-:W-:Y:S09]  /*a5c0*/  FSEL R2, R136, RZ, P1 ;  /* 0x000000ff88027208 */ /* 0x008ff20000800000 */
[----:B------:R-:W-:Y:S01]  /*a5d0*/  MUFU.EX2 R238, R7 ;  /* 0x0000000700ee7308 */ /* 0x000fe20000000800 */
[----:B-1----:R-:W-:Y:S01]  /*a5e0*/  FFMA.FTZ R4, R33, c[0x0][0x2d0], -R92 ;  /* 0x0000b40021047a23 */ /* 0x002fe2000001085c */
[----:B----4-:R-:W-:Y:S08]  /*a5f0*/  F2FP.BF16.PACK_AB R64, R224, R222 ;  /* 0x000000dee040723e */ /* 0x010ff000000010ff */
[----:B------:R1:W-:Y:S01]  /*a600*/  MUFU.EX2 R95, R4 ;  /* 0x00000004005f7308 */ /* 0x0003e20000000800 */
[----:B--2---:R-:W-:Y:S01]  /*a610*/  FFMA.FTZ R0, R14, c[0x0][0x2d0], -R98 ;  /* 0x0000b4000e007a23 */ /* 0x004fe20000010862 */
[----:B------:R-:W-:Y:S08]  /*a620*/  F2FP.BF16.PACK_AB R65, R247, R110 ;  /* 0x0000006ef741723e */ /* 0x000ff000000010ff */
[----:B------:R2:W-:Y:S01]  /*a630*/  MUFU.EX2 R243, R0 ;  /* 0x0000000000f37308 */ /* 0x0005e20000000800 */
[----:B-1----:R-:W-:Y:S09]  /*a640*/  FFMA.FTZ R4, R38, c[0x0][0x2d0], -R96 ;  /* 0x0000b40026047a23 */ /* 0x002ff20000010860 */
[----:B------:R-:W-:Y:S01]  /*a650*/  MUFU.EX2 R58, R4 ;  /* 0x00000004003a7308 */ /* 0x000fe20000000800 */
[----:B--2---:R-:W-:Y:S09]  /*a660*/  FFMA.FTZ R0, R15, c[0x0][0x2d0], -R98 ;  /* 0x0000b4000f007a23 */ /* 0x004ff20000010862 */
[----:B------:R1:W2:Y:S02]  /*a670*/  MUFU.EX2 R239, R0 ;  /* 0x0000000000ef7308 */ /* 0x0002a40000000800 */
[--C-:B-1----:R-:W-:Y:S01]  /*a680*/  FFMA.FTZ R0, R23, c[0x0][0x2d0], -R96.reuse ;  /* 0x0000b40017007a23 */ /* 0x102fe20000010860 */
[----:B--2---:R-:W-:Y:S01]  /*a690*/  F2FP.BF16.PACK_AB R67, R239, R243 ;  /* 0x000000f3ef43723e */ /* 0x004fe200000010ff */
[----:B------:R-:W1:Y:S06]  /*a6a0*/  LDSM.16.MT88.4 R20, [R229+0x100] ;  /* 0x00010000e514783b */ /* 0x000e6c0000004200 */
[----:B------:R2:W-:Y:S02]  /*a6b0*/  MUFU.EX2 R233, R0 ;  /* 0x0000000000e97308 */ /* 0x0005e40000000800 */
[--C-:B--2---:R-:W-:Y:S08]  /*a6c0*/  FFMA.FTZ R0, R34, c[0x0][0x2d0], -R96.reuse ;  /* 0x0000b40022007a23 */ /* 0x104ff00000010860 */
[----:B------:R2:W-:Y:S02]  /*a6d0*/  MUFU.EX2 R78, R0 ;  /* 0x00000000004e7308 */ /* 0x0005e40000000800 */
[----:B--2---:R-:W-:Y:S08]  /*a6e0*/  FFMA.FTZ R0, R35, c[0x0][0x2d0], -R96 ;  /* 0x0000b40023007a23 */ /* 0x004ff00000010860 */
[----:B------:R2:W-:Y:S02]  /*a6f0*/  MUFU.EX2 R79, R0 ;  /* 0x00000000004f7308 */ /* 0x0005e40000000800 */
[--C-:B--2---:R-:W-:Y:S08]  /*a700*/  FFMA.FTZ R0, R24, c[0x0][0x2d0], -R97.reuse ;  /* 0x0000b40018007a23 */ /* 0x104ff00000010861 */
[----:B------:R2:W-:Y:S02]  /*a710*/  MUFU.EX2 R236, R0 ;  /* 0x0000000000ec7308 */ /* 0x0005e40000000800 */
[--C-:B--2---:R-:W-:Y:S08]  /*a720*/  FFMA.FTZ R0, R25, c[0x0][0x2d0], -R97.reuse ;  /* 0x0000b40019007a23 */ /* 0x104ff00000010861 */
        /* <DEDUP_REMOVED lines=13> */
[----:B--2---:R-:W-:Y:S02]  /*a800*/  FFMA.FTZ R0, R39, c[0x0][0x2d0], -R96 ;  /* 0x0000b40027007a23 */ /* 0x004fe40000010860 */
[----:B------:R-:W2:Y:S06]  /*a810*/  LDSM.16.MT88.4 R36, [R232+0x100] ;  /* 0x00010000e824783b */ /* 0x000eac0000004200 */
        /* <DEDUP_REMOVED lines=16> */
[C---:B------:R-:W-:Y:S02]  /*a920*/  FMUL.FTZ R33, R69.reuse, R169 ;  /* 0x000000a945217220 */ /* 0x040fe40000410000 */
[C---:B------:R-:W-:Y:S02]  /*a930*/  FMUL.FTZ R49, R69.reuse, R117 ;  /* 0x0000007545317220 */ /* 0x040fe40000410000 */
[----:B------:R-:W-:Y:S02]  /*a940*/  FMUL.FTZ R48, R69, R116 ;  /* 0x0000007445307220 */ /* 0x000fe40000410000 */
[----:B------:R-:W-:Y:S02]  /*a950*/  IMAD.MOV.U32 R153, RZ, RZ, R218 ;  /* 0x000000ffff997224 */ /* 0x000fe400078e00da */
[----:B------:R-:W-:Y:S02]  /*a960*/  IMAD.MOV.U32 R152, RZ, RZ, R61 ;  /* 0x000000ffff987224 */ /* 0x000fe400078e003d */
[----:B------:R-:W-:Y:S02]  /*a970*/  IMAD.MOV.U32 R141, RZ, RZ, R60 ;  /* 0x000000ffff8d7224 */ /* 0x000fe400078e003c */
        /* <DEDUP_REMOVED lines=8> */
[----:B------:R-:W-:Y:S02]  /*aa00*/  IMAD.MOV.U32 R133, RZ, RZ, R52 ;  /* 0x000000ffff857224 */ /* 0x000fe400078e0034 */
[C---:B------:R-:W-:Y:S01]  /*aa10*/  FMUL.FTZ R19, R68.reuse, R155 ;  /* 0x0000009b44137220 */ /* 0x040fe20000410000 */
[----:B------:R-:W2:Y:S01]  /*aa20*/  LDSM.16.MT88.4 R52, [R230+0x100] ;  /* 0x00010000e634783b */ /* 0x000ea20000004200 */
[----:B------:R-:W-:Y:S01]  /*aa30*/  FMUL.FTZ R18, R68, R154 ;  /* 0x0000009a44127220 */ /* 0x000fe20000410000 */
[----:B------:R-:W-:Y:S01]  /*aa40*/  F2FP.BF16.PACK_AB R72, R248, R133 ;  /* 0x00000085f848723e */ /* 0x000fe200000010ff */
[C---:B------:R-:W-:Y:S02]  /*aa50*/  FMUL.FTZ R34, R68.reuse, R170 ;  /* 0x000000aa44227220 */ /* 0x040fe40000410000 */
[----:B------:R-:W-:Y:S02]  /*aa60*/  IMAD.MOV.U32 R170, RZ, RZ, R85 ;  /* 0x000000ffffaa7224 */ /* 0x000fe400078e0055 */
[----:B------:R-:W-:Y:S02]  /*aa70*/  FMUL.FTZ R35, R68, R171 ;  /* 0x000000ab44237220 */ /* 0x000fe40000410000 */
[-C--:B-1----:R-:W-:Y:S01]  /*aa80*/  HMMA.16816.F32.BF16 R4, R72, R20.reuse, R4 ;  /* 0x000000144804723c */ /* 0x082fe20000041804 */
[----:B------:R-:W-:Y:S02]  /*aa90*/  IMAD.MOV.U32 R154, RZ, RZ, R215 ;  /* 0x000000ffff9a7224 */ /* 0x000fe400078e00d7 */
[----:B------:R-:W-:Y:S02]  /*aaa0*/  IMAD.MOV.U32 R171, RZ, RZ, R84 ;  /* 0x000000ffffab7224 */ /* 0x000fe400078e0054 */
[----:B---3--:R-:W-:Y:S02]  /*aab0*/  FADD.FTZ R0, -R2, R134 ;  /* 0x0000008602007221 */ /* 0x008fe40000010100 */
[----:B------:R-:W-:Y:S02]  /*aac0*/  FFMA.FTZ R2, R50, c[0x0][0x2d0], -R96 ;  /* 0x0000b40032027a23 */ /* 0x000fe40000010860 */
[C---:B----4-:R-:W-:Y:S02]  /*aad0*/  FMUL.FTZ R9, R3.reuse, R145 ;  /* 0x0000009103097220 */ /* 0x050fe40000410000 */
[----:B------:R1:W3:Y:S01]  /*aae0*/  MUFU.EX2 R32, R2 ;  /* 0x0000000200207308 */ /* 0x0002e20000000800 */
[C---:B------:R-:W-:Y:S02]  /*aaf0*/  FMUL.FTZ R12, R3.reuse, R148 ;  /* 0x00000094030c7220 */ /* 0x040fe40000410000 */
[----:B------:R-:W-:Y:S02]  /*ab00*/  FMUL.FTZ R0, R0, c[0x0][0x2d0] ;  /* 0x0000b40000007a20 */ /* 0x000fe40000410000 */
[C---:B------:R-:W-:Y:S02]  /*ab10*/  FMUL.FTZ R8, R3.reuse, R144 ;  /* 0x0000009003087220 */ /* 0x040fe40000410000 */
[C---:B------:R-:W-:Y:S02]  /*ab20*/  FMUL.FTZ R13, R3.reuse, R149 ;  /* 0x00000095030d7220 */ /* 0x040fe40000410000 */
[C---:B------:R-:W-:Y:S01]  /*ab30*/  FMUL.FTZ R24, R3.reuse, R160 ;  /* 0x000000a003187220 */ /* 0x040fe20000410000 */
[----:B------:R-:W4:Y:S01]  /*ab40*/  MUFU.EX2 R0, R0 ;  /* 0x0000000000007308 */ /* 0x000f220000000800 */
[C---:B------:R-:W-:Y:S02]  /*ab50*/  FMUL.FTZ R25, R3.reuse, R161 ;  /* 0x000000a103197220 */ /* 0x040fe40000410000 */
[----:B------:R-:W-:Y:S02]  /*ab60*/  FMUL.FTZ R28, R3, R164 ;  /* 0x000000a4031c7220 */ /* 0x000fe40000410000 */
[C---:B------:R-:W-:Y:S02]  /*ab70*/  FMUL.FTZ R50, R68.reuse, R118 ;  /* 0x0000007644327220 */ /* 0x040fe40000410000 */
[----:B------:R-:W-:Y:S02]  /*ab80*/  IMAD.MOV.U32 R144, RZ, RZ, R59 ;  /* 0x000000ffff907224 */ /* 0x000fe400078e003b */
[----:B------:R-:W-:Y:S02]  /*ab90*/  IMAD.MOV.U32 R149, RZ, RZ, R58 ;  /* 0x000000ffff957224 */ /* 0x000fe400078e003a */
[----:B------:R-:W-:Y:S02]  /*aba0*/  IMAD.MOV.U32 R160, RZ, RZ, R108 ;  /* 0x000000ffffa07224 */ /* 0x000fe400078e006c */
[----:B------:R-:W-:Y:S02]  /*abb0*/  IMAD.MOV.U32 R108, RZ, RZ, R82 ;  /* 0x000000ffff6c7224 */ /* 0x000fe400078e0052 */
[----:B-1----:R-:W-:Y:S02]  /*abc0*/  FFMA.FTZ R2, R51, c[0x0][0x2d0], -R96 ;  /* 0x0000b40033027a23 */ /* 0x002fe40000010860 */
[----:B---3--:R-:W-:Y:S02]  /*abd0*/  IMAD.MOV.U32 R140, RZ, RZ, R32 ;  /* 0x000000ffff8c7224 */ /* 0x008fe400078e0020 */
[----:B------:R1:W-:Y:S01]  /*abe0*/  MUFU.EX2 R145, R2 ;  /* 0x0000000200917308 */ /* 0x0003e20000000800 */
[C---:B------:R-:W-:Y:S02]  /*abf0*/  FMUL.FTZ R32, R69.reuse, R168 ;  /* 0x000000a845207220 */ /* 0x040fe40000410000 */
[----:B------:R-:W-:Y:S02]  /*ac00*/  FMUL.FTZ R51, R68, R119 ;  /* 0x0000007744337220 */ /* 0x000fe40000410000 */
[C---:B----4-:R-:W-:Y:S02]  /*ac10*/  FMUL.FTZ R11, R0.reuse, R147 ;  /* 0x00000093000b7220 */ /* 0x050fe40000410000 */
[C---:B------:R-:W-:Y:S02]  /*ac20*/  FMUL.FTZ R10, R0.reuse, R146 ;  /* 0x00000092000a7220 */ /* 0x040fe40000410000 */
[C---:B------:R-:W-:Y:S02]  /*ac30*/  FMUL.FTZ R14, R0.reuse, R150 ;  /* 0x00000096000e7220 */ /* 0x040fe40000410000 */
[C---:B------:R-:W-:Y:S02]  /*ac40*/  FMUL.FTZ R27, R0.reuse, R163 ;  /* 0x000000a3001b7220 */ /* 0x040fe40000410000 */
[----:B------:R-:W-:Y:S01]  /*ac50*/  IMAD.MOV.U32 R163, RZ, RZ, R79 ;  /* 0x000000ffffa37224 */ /* 0x000fe200078e004f */
[C---:B------:R-:W-:Y:S01]  /*ac60*/  HMMA.16816.F32.BF16 R8, R64.reuse, R20, R8 ;  /* 0x000000144008723c */ /* 0x040fe20000041808 */
[----:B------:R-:W-:Y:S02]  /*ac70*/  FMUL.FTZ R15, R0, R151 ;  /* 0x00000097000f7220 */ /* 0x000fe40000410000 */
[----:B------:R-:W-:Y:S02]  /*ac80*/  IMAD.MOV.U32 R161, RZ, RZ, R105 ;  /* 0x000000ffffa17224 */ /* 0x000fe400078e0069 */
[----:B------:R-:W-:Y:S02]  /*ac90*/  IMAD.MOV.U32 R105, RZ, RZ, R81 ;  /* 0x000000ffff697224 */ /* 0x000fe400078e0051 */
[----:B------:R-:W-:Y:S01]  /*aca0*/  FMUL.FTZ R20, R69, R156 ;  /* 0x0000009c45147220 */ /* 0x000fe20000410000 */
[-C--:B------:R-:W-:Y:S01]  /*acb0*/  HMMA.16816.F32.BF16 R12, R64, R22.reuse, R12 ;  /* 0x00000016400c723c */ /* 0x080fe2000004180c */
[----:B------:R-:W-:Y:S03]  /*acc0*/  IMAD.MOV.U32 R156, RZ, RZ, R78 ;  /* 0x000000ffff9c7224 */ /* 0x000fe600078e004e */
[----:B-1----:R-:W-:Y:S02]  /*acd0*/  FFMA.FTZ R2, R40, c[0x0][0x2d0], -R97 ;  /* 0x0000b40028027a23 */ /* 0x002fe40000010861 */
[----:B------:R-:W-:Y:S02]  /*ace0*/  FFMA.FTZ R105, R105, c[0x0][0x2d0], -R92 ;  /* 0x0000b40069697a23 */ /* 0x000fe4000001085c */
[C---:B------:R-:W-:Y:S01]  /*acf0*/  HMMA.16816.F32.BF16 R16, R72.reuse, R22, R16 ;  /* 0x000000164810723c */ /* 0x040fe20000041810 */
[----:B------:R1:W-:Y:S03]  /*ad00*/  MUFU.EX2 R148, R2 ;  /* 0x0000000200947308 */ /* 0x0003e60000000800 */
[----:B------:R-:W-:Y:S02]  /*ad10*/  FMUL.FTZ R21, R69, R157 ;  /* 0x0000009d45157220 */ /* 0x000fe40000410000 */
[----:B------:R-:W-:Y:S02]  /*ad20*/  FMUL.FTZ R26, R0, R162 ;  /* 0x000000a2001a7220 */ /* 0x000fe40000410000 */
[C---:B------:R-:W-:Y:S04]  /*ad30*/  FMUL.FTZ R22, R68.reuse, R158 ;  /* 0x0000009e44167220 */ /* 0x040fe80000410000 */
[----:B------:R-:W-:Y:S02]  /*ad40*/  FMUL.FTZ R23, R68, R159 ;  /* 0x0000009f44177220 */ /* 0x000fe40000410000 */
[----:B------:R-:W-:Y:S02]  /*ad50*/  IMAD.MOV.U32 R157, RZ, RZ, R77 ;  /* 0x000000ffff9d7224 */ /* 0x000fe400078e004d */
[----:B------:R-:W-:Y:S02]  /*ad60*/  IMAD.MOV.U32 R158, RZ, RZ, R76 ;  /* 0x000000ffff9e7224 */ /* 0x000fe400078e004c */
[----:B------:R-:W3:Y:S01]  /*ad70*/  LDSM.16.MT88.4 R76, [R231+0x100] ;  /* 0x00010000e74c783b */ /* 0x000ee20000004200 */
[-C--:B--2---:R-:W-:Y:S01]  /*ad80*/  HMMA.16816.F32.BF16 R20, R72, R36.reuse, R20 ;  /* 0x000000244814723c */ /* 0x084fe20000041814 */
[----:B------:R-:W-:Y:S02]  /*ad90*/  IMAD.MOV.U32 R162, RZ, RZ, R93 ;  /* 0x000000ffffa27224 */ /* 0x000fe400078e005d */
[----:B------:R-:W-:Y:S02]  /*ada0*/  IMAD.MOV.U32 R93, RZ, RZ, R83 ;  /* 0x000000ffff5d7224 */ /* 0x000fe400078e0053 */
[----:B------:R-:W-:Y:S02]  /*adb0*/  IMAD.MOV.U32 R107, RZ, RZ, R108 ;  /* 0x000000ffff6b7224 */ /* 0x000fe400078e006c */
[----:B-1----:R-:W-:Y:S01]  /*adc0*/  FFMA.FTZ R2, R41, c[0x0][0x2d0], -R97 ;  /* 0x0000b40029027a23 */ /* 0x002fe20000010861 */
[C---:B------:R-:W-:Y:S01]  /*add0*/  HMMA.16816.F32.BF16 R24, R64.reuse, R36, R24 ;  /* 0x000000244018723c */ /* 0x040fe20000041818 */
[C---:B------:R-:W-:Y:S02]  /*ade0*/  FMUL.FTZ R31, R0.reuse, R167 ;  /* 0x000000a7001f7220 */ /* 0x040fe40000410000 */
[----:B------:R1:W-:Y:S01]  /*adf0*/  MUFU.EX2 R30, R2 ;  /* 0x00000002001e7308 */ /* 0x0003e20000000800 */
[C---:B------:R-:W-:Y:S02]  /*ae00*/  FMUL.FTZ R40, R3.reuse, R176 ;  /* 0x000000b003287220 */ /* 0x040fe40000410000 */
[----:B------:R-:W-:Y:S02]  /*ae10*/  FMUL.FTZ R41, R3, R177 ;  /* 0x000000b103297220 */ /* 0x000fe40000410000 */
[C---:B------:R-:W-:Y:S04]  /*ae20*/  FMUL.FTZ R37, R69.reuse, R173 ;  /* 0x000000ad45257220 */ /* 0x040fe80000410000 */
[----:B------:R-:W-:Y:S02]  /*ae30*/  FMUL.FTZ R36, R69, R172 ;  /* 0x000000ac45247220 */ /* 0x000fe40000410000 */
[----:B------:R-:W-:Y:S02]  /*ae40*/  IMAD.MOV.U32 R151, RZ, RZ, R57 ;  /* 0x000000ffff977224 */ /* 0x000fe400078e0039 */
[----:B------:R-:W-:Y:S02]  /*ae50*/  IMAD.MOV.U32 R159, RZ, RZ, R56 ;  /* 0x000000ffff9f7224 */ /* 0x000fe400078e0038 */
[C---:B------:R-:W-:Y:S02]  /*ae60*/  FMUL.FTZ R56, R3.reuse, R124 ;  /* 0x0000007c03387220 */ /* 0x040fe40000410000 */
[C---:B------:R-:W-:Y:S02]  /*ae70*/  FMUL.FTZ R57, R3.reuse, R125 ;  /* 0x0000007d03397220 */ /* 0x040fe40000410000 */
[C---:B------:R-:W-:Y:S02]  /*ae80*/  FMUL.FTZ R58, R0.reuse, R126 ;  /* 0x0000007e003a7220 */ /* 0x040fe40000410000 */
[----:B------:R-:W-:Y:S02]  /*ae90*/  FMUL.FTZ R59, R0, R127 ;  /* 0x0000007f003b7220 */ /* 0x000fe40000410000 */
[----:B------:R-:W-:Y:S02]  /*aea0*/  IMAD.MOV.U32 R167, RZ, RZ, R94 ;  /* 0x000000ffffa77224 */ /* 0x000fe400078e005e */
[----:B-1----:R-:W-:Y:S02]  /*aeb0*/  FFMA.FTZ R2, R42, c[0x0][0x2d0], -R98 ;  /* 0x0000b4002a027a23 */ /* 0x002fe40000010862 */
[C---:B------:R-:W-:Y:S02]  /*aec0*/  FMUL.FTZ R42, R0.reuse, R178 ;  /* 0x000000b2002a7220 */ /* 0x040fe40000410000 */
[----:B------:R1:W-:Y:S01]  /*aed0*/  MUFU.EX2 R147, R2 ;  /* 0x0000000200937308 */ /* 0x0003e20000000800 */
[----:B------:R-:W-:Y:S02]  /*aee0*/  IMAD.MOV.U32 R94, RZ, RZ, R80 ;  /* 0x000000ffff5e7224 */ /* 0x000fe400078e0050 */
[----:B------:R-:W2:Y:S01]  /*aef0*/  LDSM.16.MT88.4 R80, [R229+0x900] ;  /* 0x00090000e550783b */ /* 0x000ea20000004200 */
[C---:B------:R-:W-:Y:S02]  /*af00*/  FMUL.FTZ R60, R3.reuse, R184 ;  /* 0x000000b8033c7220 */ /* 0x040fe40000410000 */
[----:B------:R-:W-:Y:S02]  /*af10*/  IMAD.MOV.U32 R134, RZ, RZ, R62 ;  /* 0x000000ffff867224 */ /* 0x000fe400078e003e */
[----:B------:R-:W-:Y:S02]  /*af20*/  FMUL.FTZ R61, R3, R185 ;  /* 0x000000b9033d7220 */ /* 0x000fe40000410000 */
[C---:B------:R-:W-:Y:S02]  /*af30*/  FMUL.FTZ R62, R0.reuse, R186 ;  /* 0x000000ba003e7220 */ /* 0x040fe40000410000 */
[C---:B------:R-:W-:Y:S02]  /*af40*/  FMUL.FTZ R63, R0.reuse, R187 ;  /* 0x000000bb003f7220 */ /* 0x040fe40000410000 */
[----:B------:R-:W-:Y:S02]  /*af50*/  IMAD.MOV.U32 R184, RZ, RZ, R95 ;  /* 0x000000ffffb87224 */ /* 0x000fe400078e005f */
[----:B------:R-:W-:Y:S02]  /*af60*/  IMAD.MOV.U32 R95, RZ, RZ, R94 ;  /* 0x000000ffff5f7224 */ /* 0x000fe400078e005e */
[----:B------:R-:W-:Y:S02]  /*af70*/  IMAD.MOV.U32 R108, RZ, RZ, R86 ;  /* 0x000000ffff6c7224 */ /* 0x000fe400078e0056 */
[----:B------:R-:W-:Y:S02]  /*af80*/  IMAD.MOV.U32 R94, RZ, RZ, R87 ;  /* 0x000000ffff5e7224 */ /* 0x000fe400078e0057 */
[----:B------:R-:W2:Y:S01]  /*af90*/  LDSM.16.MT88.4 R84, [R232+0x900] ;  /* 0x00090000e854783b */ /* 0x000ea20000004200 */
[----:B------:R-:W-:Y:S02]  /*afa0*/  IMAD.MOV.U32 R111, RZ, RZ, R93 ;  /* 0x000000ffff6f7224 */ /* 0x000fe400078e005d */
[--C-:B-1----:R-:W-:Y:S02]  /*afb0*/  FFMA.FTZ R2, R43, c[0x0][0x2d0], -R98.reuse ;  /* 0x0000b4002b027a23 */ /* 0x102fe40000010862 */
[----:B------:R-:W-:Y:S02]  /*afc0*/  FMUL.FTZ R43, R0, R179 ;  /* 0x000000b3002b7220 */ /* 0x000fe40000410000 */
[----:B------:R1:W1:Y:S01]  /*afd0*/  MUFU.EX2 R29, R2 ;  /* 0x00000002001d7308 */ /* 0x0002620000000800 */
[----:B------:R-:W-:Y:S02]  /*afe0*/  FFMA.FTZ R93, R199, c[0x0][0x2d0], -R98 ;  /* 0x0000b400c75d7a23 */ /* 0x000fe40000010862 */
[----:B------:R-:W-:Y:S02]  /*aff0*/  FFMA.FTZ R108, R108, c[0x0][0x2d0], -R96 ;  /* 0x0000b4006c6c7a23 */ /* 0x000fe40000010860 */
[----:B-1----:R-:W-:Y:S02]  /*b000*/  FFMA.FTZ R2, R44, c[0x0][0x2d0], -R97 ;  /* 0x0000b4002c027a23 */ /* 0x002fe40000010861 */
[----:B------:R-:W-:Y:S03]  /*b010*/  IMAD.MOV.U32 R164, RZ, RZ, R29 ;  /* 0x000000ffffa47224 */ /* 0x000fe600078e001d */
[----:B------:R1:W-:Y:S01]  /*b020*/  MUFU.EX2 R142, R2 ;  /* 0x00000002008e7308 */ /* 0x0003e20000000800 */
[C---:B------:R-:W-:Y:S02]  /*b030*/  FMUL.FTZ R29, R3.reuse, R165 ;  /* 0x000000a5031d7220 */ /* 0x040fe40000410000 */
[----:B------:R-:W-:Y:S02]  /*b040*/  IMAD.MOV.U32 R165, RZ, RZ, R30 ;  /* 0x000000ffffa57224 */ /* 0x000fe400078e001e */
[----:B------:R-:W-:Y:S02]  /*b050*/  FMUL.FTZ R30, R0, R166 ;  /* 0x000000a6001e7220 */ /* 0x000fe40000410000 */
[----:B------:R-:W-:Y:S02]  /*b060*/  FMUL.FTZ R44, R3, R180 ;  /* 0x000000b4032c7220 */ /* 0x000fe40000410000 */
[----:B------:R-:W-:Y:S01]  /*b070*/  IMAD.MOV.U32 R166, RZ, RZ, R138 ;  /* 0x000000ffffa67224 */ /* 0x000fe200078e008a */
[----:B------:R-:W-:Y:S01]  /*b080*/  MUFU.EX2 R180, R93 ;  /* 0x0000005d00b47308 */ /* 0x000fe20000000800 */
[----:B------:R-:W-:Y:S01]  /*b090*/  IMAD.MOV.U32 R138, RZ, RZ, R91 ;  /* 0x000000ffff8a7224 */ /* 0x000fe200078e005b */
[-C--:B------:R-:W-:Y:S01]  /*b0a0*/  HMMA.16816.F32.BF16 R28, R64, R38.reuse, R28 ;  /* 0x00000026401c723c */ /* 0x080fe2000004181c */
[----:B------:R-:W2:Y:S07]  /*b0b0*/  LDSM.16.MT88.4 R88, [R230+0x900] ;  /* 0x00090000e658783b */ /* 0x000eae0000004200 */
[C---:B------:R-:W-:Y:S01]  /*b0c0*/  HMMA.16816.F32.BF16 R32, R72.reuse, R38, R32 ;  /* 0x000000264820723c */ /* 0x040fe20000041820 */
[--C-:B-1----:R-:W-:Y:S03]  /*b0d0*/  FFMA.FTZ R2, R45, c[0x0][0x2d0], -R97.reuse ;  /* 0x0000b4002d027a23 */ /* 0x102fe60000010861 */
[----:B------:R-:W-:Y:S01]  /*b0e0*/  FMUL.FTZ R45, R3, R181 ;  /* 0x000000b5032d7220 */ /* 0x000fe20000410000 */
[----:B------:R1:W-:Y:S02]  /*b0f0*/  MUFU.EX2 R146, R2 ;  /* 0x0000000200927308 */ /* 0x0003e40000000800 */
[C---:B------:R-:W-:Y:S02]  /*b100*/  FMUL.FTZ R39, R68.reuse, R175 ;  /* 0x000000af44277220 */ /* 0x040fe40000410000 */
[----:B------:R-:W-:Y:S07]  /*b110*/  FMUL.FTZ R38, R68, R174 ;  /* 0x000000ae44267220 */ /* 0x000fee0000410000 */
[-C--:B------:R-:W-:Y:S08]  /*b120*/  HMMA.16816.F32.BF16 R36, R72, R52.reuse, R36 ;  /* 0x000000344824723c */ /* 0x080ff00000041824 */
[C---:B------:R-:W-:Y:S01]  /*b130*/  HMMA.16816.F32.BF16 R40, R64.reuse, R52, R40 ;  /* 0x000000344028723c */ /* 0x040fe20000041828 */
[--C-:B-1----:R-:W-:Y:S03]  /*b140*/  FFMA.FTZ R2, R46, c[0x0][0x2d0], -R98.reuse ;  /* 0x0000b4002e027a23 */ /* 0x102fe60000010862 */
[----:B------:R-:W-:Y:S01]  /*b150*/  FMUL.FTZ R46, R0, R182 ;  /* 0x000000b6002e7220 */ /* 0x000fe20000410000 */
[----:B------:R1:W-:Y:S02]  /*b160*/  MUFU.EX2 R143, R2 ;  /* 0x00000002008f7308 */ /* 0x0003e40000000800 */
[C---:B------:R-:W-:Y:S02]  /*b170*/  FMUL.FTZ R52, R69.reuse, R120 ;  /* 0x0000007845347220 */ /* 0x040fe40000410000 */
[----:B------:R-:W-:Y:S03]  /*b180*/  FMUL.FTZ R53, R69, R121 ;  /* 0x0000007945357220 */ /* 0x000fe60000410000 */
[----:B------:R-:W-:Y:S02]  /*b190*/  FFMA.FTZ R121, R200, c[0x0][0x2d0], -R97 ;  /* 0x0000b400c8797a23 */ /* 0x000fe40000010861 */
[----:B------:R-:W-:Y:S02]  /*b1a0*/  IMAD.MOV.U32 R200, RZ, RZ, R151 ;  /* 0x000000ffffc87224 */ /* 0x000fe400078e0097 */
[----:B-1----:R-:W-:Y:S02]  /*b1b0*/  FFMA.FTZ R2, R47, c[0x0][0x2d0], -R98 ;  /* 0x0000b4002f027a23 */ /* 0x002fe40000010862 */
[----:B------:R-:W-:Y:S02]  /*b1c0*/  FMUL.FTZ R47, R0, R183 ;  /* 0x000000b7002f7220 */ /* 0x000fe40000410000 */
[----:B------:R1:W-:Y:S05]  /*b1d0*/  MUFU.EX2 R150, R2 ;  /* 0x0000000200967308 */ /* 0x0003ea0000000800 */
[-C--:B------:R-:W-:Y:S08]  /*b1e0*/  HMMA.16816.F32.BF16 R44, R64, R54.reuse, R44 ;  /* 0x00000036402c723c */ /* 0x080ff0000004182c */
[C---:B------:R-:W-:Y:S07]  /*b1f0*/  HMMA.16816.F32.BF16 R48, R72.reuse, R54, R48 ;  /* 0x000000364830723c */ /* 0x040fee0000041830 */
[C---:B------:R-:W-:Y:S02]  /*b200*/  FMUL.FTZ R54, R68.reuse, R122 ;  /* 0x0000007a44367220 */ /* 0x040fe40000410000 */
[----:B------:R-:W-:Y:S03]  /*b210*/  FMUL.FTZ R55, R68, R123 ;  /* 0x0000007b44377220 */ /* 0x000fe60000410000 */
[--C-:B-1----:R-:W-:Y:S04]  /*b220*/  FFMA.FTZ R2, R189, c[0x0][0x2d0], -R92.reuse ;  /* 0x0000b400bd027a23 */ /* 0x102fe8000001085c */
[-C--:B---3--:R-:W-:Y:S01]  /*b230*/  HMMA.16816.F32.BF16 R52, R72, R76.reuse, R52 ;  /* 0x0000004c4834723c */ /* 0x088fe20000041834 */
[----:B------:R1:W3:Y:S07]  /*b240*/  MUFU.EX2 R155, R2 ;  /* 0x00000002009b7308 */ /* 0x0002ee0000000800 */
[C---:B------:R-:W-:Y:S07]  /*b250*/  HMMA.16816.F32.BF16 R56, R64.reuse, R76, R56 ;  /* 0x0000004c4038723c */ /* 0x040fee0000041838 */
[----:B------:R-:W-:Y:S01]  /*b260*/  F2FP.BF16.PACK_AB R76, R228, R236 ;  /* 0x000000ece44c723e */ /* 0x000fe200000010ff */
[-C--:B------:R-:W-:Y:S01]  /*b270*/  HMMA.16816.F32.BF16 R60, R64, R78.reuse, R60 ;  /* 0x0000004e403c723c */ /* 0x080fe2000004183c */
[----:B------:R-:W-:Y:S06]  /*b280*/  F2FP.BF16.PACK_AB R77, R158, R235 ;  /* 0x000000eb9e4d723e */ /* 0x000fec00000010ff */
[C---:B------:R-:W-:Y:S02]  /*b290*/  FMUL.FTZ R64, R69.reuse, R128 ;  /* 0x0000008045407220 */ /* 0x040fe40000410000 */
[----:B-1----:R-:W-:Y:S01]  /*b2a0*/  FFMA.FTZ R2, R190, c[0x0][0x2d0], -R92 ;  /* 0x0000b400be027a23 */ /* 0x002fe2000001085c */
[----:B------:R-:W4:Y:S02]  /*b2b0*/  LDL.LU R128, [R1+0x4] ;  /* 0x0000040001807983 */ /* 0x000f240000300800 */
[----:B------:R-:W-:Y:S01]  /*b2c0*/  FMUL.FTZ R65, R69, R129 ;  /* 0x0000008145417220 */ /* 0x000fe20000410000 */
[----:B------:R1:W-:Y:S01]  /*b2d0*/  MUFU.EX2 R168, R2 ;  /* 0x0000000200a87308 */ /* 0x0003e20000000800 */
[C---:B------:R-:W-:Y:S02]  /*b2e0*/  FMUL.FTZ R66, R68.reuse, R130 ;  /* 0x0000008244427220 */ /* 0x040fe40000410000 */
[----:B------:R-:W-:Y:S02]  /*b2f0*/  FMUL.FTZ R67, R68, R131 ;  /* 0x0000008344437220 */ /* 0x000fe40000410000 */
[----:B---3--:R-:W-:Y:S02]  /*b300*/  IMAD.MOV.U32 R199, RZ, RZ, R155 ;  /* 0x000000ffffc77224 */ /* 0x008fe400078e009b */
[----:B------:R-:W-:Y:S02]  /*b310*/  IMAD.MOV.U32 R155, RZ, RZ, R104 ;  /* 0x000000ffff9b7224 */ /* 0x000fe400078e0068 */
[----:B------:R-:W-:Y:S01]  /*b320*/  FFMA.FTZ R104, R209, c[0x0][0x2d0], -R97 ;  /* 0x0000b400d1687a23 */ /* 0x000fe20000010861 */
[----:B------:R-:W-:Y:S01]  /*b330*/  HMMA.16816.F32.BF16 R64, R72, R78, R64 ;  /* 0x0000004e4840723c */ /* 0x000fe20000041840 */
[----:B------:R-:W-:Y:S06]  /*b340*/  IMAD.MOV.U32 R209, RZ, RZ, R149 ;  /* 0x000000ffffd17224 */ /* 0x000fec00078e0095 */
[----:B------:R-:W-:Y:S02]  /*b350*/  F2FP.BF16.PACK_AB R72, R234, R238 ;  /* 0x000000eeea48723e */ /* 0x000fe400000010ff */
[----:B------:R-:W-:Y:S03]  /*b360*/  F2FP.BF16.PACK_AB R73, R233, R237 ;  /* 0x000000ede949723e */ /* 0x000fe600000010ff */
[----:B------:R-:W-:Y:S01]  /*b370*/  F2FP.BF16.PACK_AB R74, R184, R157 ;  /* 0x0000009db84a723e */ /* 0x000fe200000010ff */
[--C-:B-1----:R-:W-:Y:S01]  /*b380*/  FFMA.FTZ R2, R191, c[0x0][0x2d0], -R96.reuse ;  /* 0x0000b400bf027a23 */ /* 0x102fe20000010860 */
[----:B------:R-:W-:Y:S02]  /*b390*/  F2FP.BF16.PACK_AB R75, R163, R156 ;  /* 0x0000009ca34b723e */ /* 0x000fe400000010ff */
[----:B------:R-:W-:Y:S01]  /*b3a0*/  F2FP.BF16.PACK_AB R78, R162, R151 ;  /* 0x00000097a24e723e */ /* 0x000fe200000010ff */
[----:B------:R1:W-:Y:S01]  /*b3b0*/  MUFU.EX2 R175, R2 ;  /* 0x0000000200af7308 */ /* 0x0003e20000000800 */
[----:B------:R-:W-:Y:S03]  /*b3c0*/  F2FP.BF16.PACK_AB R79, R161, R159 ;  /* 0x0000009fa14f723e */ /* 0x000fe600000010ff */
[-C--:B--2---:R-:W-:Y:S08]  /*b3d0*/  HMMA.16816.F32.BF16 R4, R72, R80.reuse, R4 ;  /* 0x000000504804723c */ /* 0x084ff00000041804 */
[C---:B------:R-:W-:Y:S08]  /*b3e0*/  HMMA.16816.F32.BF16 R8, R76.reuse, R80, R8 ;  /* 0x000000504c08723c */ /* 0x040ff00000041808 */
[-C--:B------:R-:W-:Y:S01]  /*b3f0*/  HMMA.16816.F32.BF16 R12, R76, R82.reuse, R12 ;  /* 0x000000524c0c723c */ /* 0x080fe2000004180c */
[----:B-1----:R-:W-:Y:S07]  /*b400*/  FFMA.FTZ R2, R192, c[0x0][0x2d0], -R96 ;  /* 0x0000b400c0027a23 */ /* 0x002fee0000010860 */
[C---:B------:R-:W-:Y:S01]  /*b410*/  HMMA.16816.F32.BF16 R16, R72.reuse, R82, R16 ;  /* 0x000000524810723c */ /* 0x040fe20000041810 */
[----:B------:R1:W-:Y:S01]  /*b420*/  MUFU.EX2 R174, R2 ;  /* 0x0000000200ae7308 */ /* 0x0003e20000000800 */
[----:B------:R-:W2:Y:S06]  /*b430*/  LDSM.16.MT88.4 R80, [R231+0x900] ;  /* 0x00090000e750783b */ /* 0x000eac0000004200 */
[-C--:B------:R-:W-:Y:S08]  /*b440*/  HMMA.16816.F32.BF16 R20, R72, R84.reuse, R20 ;  /* 0x000000544814723c */ /* 0x080ff00000041814 */
[C---:B------:R-:W-:Y:S07]  /*b450*/  HMMA.16816.F32.BF16 R24, R76.reuse, R84, R24 ;  /* 0x000000544c18723c */ /* 0x040fee0000041818 */
[--C-:B------:R-:W-:Y:S01]  /*b460*/  FFMA.FTZ R84, R102, c[0x0][0x2d0], -R97.reuse ;  /* 0x0000b40066547a23 */ /* 0x100fe20000010861 */
[-C--:B------:R-:W-:Y:S01]  /*b470*/  HMMA.16816.F32.BF16 R28, R76, R86.reuse, R28 ;  /* 0x000000564c1c723c */ /* 0x080fe2000004181c */
[--C-:B-1----:R-:W-:Y:S02]  /*b480*/  FFMA.FTZ R2, R193, c[0x0][0x2d0], -R92.reuse ;  /* 0x0000b400c1027a23 */ /* 0x102fe4000001085c */
[----:B------:R1:W-:Y:S01]  /*b490*/  MUFU.EX2 R177, R84 ;  /* 0x0000005400b17308 */ /* 0x0003e20000000800 */
[----:B------:R-:W-:Y:S02]  /*b4a0*/  FFMA.FTZ R102, R219, c[0x0][0x2d0], -R97 ;  /* 0x0000b400db667a23 */ /* 0x000fe40000010861 */
[----:B------:R-:W-:Y:S02]  /*b4b0*/  IMAD.MOV.U32 R219, RZ, RZ, R147 ;  /* 0x000000ffffdb7224 */ /* 0x000fe400078e0093 */
[C---:B------:R-:W-:Y:S05]  /*b4c0*/  HMMA.16816.F32.BF16 R32, R72.reuse, R86, R32 ;  /* 0x000000564820723c */ /* 0x040fea0000041820 */
[----:B------:R3:W-:Y:S03]  /*b4d0*/  MUFU.EX2 R117, R2 ;  /* 0x0000000200757308 */ /* 0x0007e60000000800 */
[-C--:B------:R-:W-:Y:S07]  /*b4e0*/  HMMA.16816.F32.BF16 R36, R72, R88.reuse, R36 ;  /* 0x000000584824723c */ /* 0x080fee0000041824 */
[----:B------:R-:W-:Y:S01]  /*b4f0*/  MUFU.EX2 R126, R102 ;  /* 0x00000066007e7308 */ /* 0x000fe20000000800 */
[C---:B------:R-:W-:Y:S01]  /*b500*/  HMMA.16816.F32.BF16 R40, R76.reuse, R88, R40 ;  /* 0x000000584c28723c */ /* 0x040fe20000041828 */
[----:B-1----:R-:W1:Y:S06]  /*b510*/  LDSM.16.MT88.4 R84, [R229+0x1100] ;  /* 0x00110000e554783b */ /* 0x002e6c0000004200 */
[--C-:B------:R-:W-:Y:S01]  /*b520*/  FFMA.FTZ R88, R197, c[0x0][0x2d0], -R92.reuse ;  /* 0x0000b400c5587a23 */ /* 0x100fe2000001085c */
[-C--:B------:R-:W-:Y:S03]  /*b530*/  HMMA.16816.F32.BF16 R44, R76, R90.reuse, R44 ;  /* 0x0000005a4c2c723c */ /* 0x080fe6000004182c */
[----:B------:R1:W-:Y:S01]  /*b540*/  MUFU.EX2 R183, R88 ;  /* 0x0000005800b77308 */ /* 0x0003e20000000800 */
[----:B---3--:R-:W-:Y:S04]  /*b550*/  FFMA.FTZ R2, R194, c[0x0][0x2d0], -R92 ;  /* 0x0000b400c2027a23 */ /* 0x008fe8000001085c */
[C---:B------:R-:W-:Y:S05]  /*b560*/  HMMA.16816.F32.BF16 R48, R72.reuse, R90, R48 ;  /* 0x0000005a4830723c */ /* 0x040fea0000041830 */
[----:B------:R3:W-:Y:S03]  /*b570*/  MUFU.EX2 R119, R2 ;  /* 0x0000000200777308 */ /* 0x0007e60000000800 */
[-C--:B--2---:R-:W-:Y:S08]  /*b580*/  HMMA.16816.F32.BF16 R52, R72, R80.reuse, R52 ;  /* 0x000000504834723c */ /* 0x084ff00000041834 */
[C---:B------:R-:W-:Y:S01]  /*b590*/  HMMA.16816.F32.BF16 R56, R76.reuse, R80, R56 ;  /* 0x000000504c38723c */ /* 0x040fe20000041838 */
[----:B-1----:R-:W1:Y:S07]  /*b5a0*/  LDSM.16.MT88.4 R88, [R232+0x1100] ;  /* 0x00110000e858783b */ /* 0x002e6e0000004200 */
[-C--:B------:R-:W-:Y:S01]  /*b5b0*/  HMMA.16816.F32.BF16 R60, R76, R82.reuse, R60 ;  /* 0x000000524c3c723c */ /* 0x080fe2000004183c */
[--C-:B---3--:R-:W-:Y:S06]  /*b5c0*/  FFMA.FTZ R2, R195, c[0x0][0x2d0], -R96.reuse ;  /* 0x0000b400c3027a23 */ /* 0x108fec0000010860 */
[----:B------:R-:W-:Y:S01]  /*b5d0*/  F2FP.BF16.PACK_AB R76, R165, R148 ;  /* 0x00000094a54c723e */ /* 0x000fe200000010ff */
[----:B------:R-:W-:Y:S01]  /*b5e0*/  HMMA.16816.F32.BF16 R64, R72, R82, R64 ;  /* 0x000000524840723c */ /* 0x000fe20000041840 */
[----:B------:R2:W-:Y:S01]  /*b5f0*/  MUFU.EX2 R116, R2 ;  /* 0x0000000200747308 */ /* 0x0005e20000000800 */
[----:B------:R-:W3:Y:S02]  /*b600*/  LDSM.16.MT88.4 R80, [R230+0x1100] ;  /* 0x00110000e650783b */ /* 0x000ee40000004200 */
[----:B------:R-:W-:Y:S02]  /*b610*/  F2FP.BF16.PACK_AB R77, R164, R147 ;  /* 0x00000093a44d723e */ /* 0x000fe400000010ff */
[----:B------:R-:W-:Y:S02]  /*b620*/  F2FP.BF16.PACK_AB R78, R146, R142 ;  /* 0x0000008e924e723e */ /* 0x000fe400000010ff */
[----:B------:R-:W-:Y:S04]  /*b630*/  F2FP.BF16.PACK_AB R72, R167, R160 ;  /* 0x000000a0a748723e */ /* 0x000fe800000010ff */
[----:B------:R-:W-:Y:S02]  /*b640*/  F2FP.BF16.PACK_AB R73, R166, R149 ;  /* 0x00000095a649723e */ /* 0x000fe400000010ff */
[----:B------:R-:W-:Y:S02]  /*b650*/  F2FP.BF16.PACK_AB R74, R144, R141 ;  /* 0x0000008d904a723e */ /* 0x000fe400000010ff */
[----:B------:R-:W-:Y:S02]  /*b660*/  F2FP.BF16.PACK_AB R75, R145, R140 ;  /* 0x0000008c914b723e */ /* 0x000fe400000010ff */
[----:B------:R-:W-:Y:S05]  /*b670*/  F2FP.BF16.PACK_AB R79, R150, R143 ;  /* 0x0000008f964f723e */ /* 0x000fea00000010ff */
[-C--:B------:R-:W-:Y:S01]  /*b680*/  HMMA.16816.F32.BF16 R4, R72, R84.reuse, R4 ;  /* 0x000000544804723c */ /* 0x080fe20000041804 */
[----:B--2---:R-:W-:Y:S04]  /*b690*/  FFMA.FTZ R2, R196, c[0x0][0x2d0], -R96 ;  /* 0x0000b400c4027a23 */ /* 0x004fe80000010860 */
[----:B------:R2:W-:Y:S03]  /*b6a0*/  MUFU.EX2 R118, R2 ;  /* 0x0000000200767308 */ /* 0x0005e60000000800 */
[C---:B------:R-:W-:Y:S08]  /*b6b0*/  HMMA.16816.F32.BF16 R8, R76.reuse, R84, R8 ;  /* 0x000000544c08723c */ /* 0x040ff00000041808 */
[-C--:B------:R-:W-:Y:S08]  /*b6c0*/  HMMA.16816.F32.BF16 R12, R76, R86.reuse, R12 ;  /* 0x000000564c0c723c */ /* 0x080ff0000004180c */
[C---:B------:R-:W-:Y:S01]  /*b6d0*/  HMMA.16816.F32.BF16 R16, R72.reuse, R86, R16 ;  /* 0x000000564810723c */ /* 0x040fe20000041810 */
[----:B------:R-:W3:Y:S03]  /*b6e0*/  LDSM.16.MT88.4 R84, [R231+0x1100] ;  /* 0x00110000e754783b */ /* 0x000ee60000004200 */
[--C-:B--2---:R-:W-:Y:S04]  /*b6f0*/  FFMA.FTZ R2, R99, c[0x0][0x2d0], -R97.reuse ;  /* 0x0000b40063027a23 */ /* 0x104fe80000010861 */
[-C--:B-1----:R-:W-:Y:S01]  /*b700*/  HMMA.16816.F32.BF16 R20, R72, R88.reuse, R20 ;  /* 0x000000584814723c */ /* 0x082fe20000041814 */
[--C-:B------:R-:W-:Y:S01]  /*b710*/  FFMA.FTZ R99, R107, c[0x0][0x2d0], -R92.reuse ;  /* 0x0000b4006b637a23 */ /* 0x100fe2000001085c */
[----:B------:R1:W-:Y:S02]  /*b720*/  MUFU.EX2 R173, R2 ;  /* 0x0000000200ad7308 */ /* 0x0003e40000000800 */
[----:B------:R-:W-:Y:S04]  /*b730*/  FFMA.FTZ R107, R95, c[0x0][0x2d0], -R92 ;  /* 0x0000b4005f6b7a23 */ /* 0x000fe8000001085c */
[C---:B------:R-:W-:Y:S08]  /*b740*/  HMMA.16816.F32.BF16 R24, R76.reuse, R88, R24 ;  /* 0x000000584c18723c */ /* 0x040ff00000041818 */
[-C--:B------:R-:W-:Y:S08]  /*b750*/  HMMA.16816.F32.BF16 R28, R76, R90.reuse, R28 ;  /* 0x0000005a4c1c723c */ /* 0x080ff0000004181c */
[C---:B------:R-:W-:Y:S01]  /*b760*/  HMMA.16816.F32.BF16 R32, R72.reuse, R90, R32 ;  /* 0x0000005a4820723c */ /* 0x040fe20000041820 */
[----:B------:R-:W-:Y:S03]  /*b770*/  LDSM.16.MT88.4 R88, [R232+0x1900] ;  /* 0x00190000e858783b */ /* 0x000fe60000004200 */
[----:B-1----:R-:W-:Y:S02]  /*b780*/  FFMA.FTZ R2, R100, c[0x0][0x2d0], -R97 ;  /* 0x0000b40064027a23 */ /* 0x002fe40000010861 */
[----:B------:R-:W-:Y:S02]  /*b790*/  FFMA.FTZ R100, R154, c[0x0][0x2d0], -R96 ;  /* 0x0000b4009a647a23 */ /* 0x000fe40000010860 */
[-C--:B---3--:R-:W-:Y:S01]  /*b7a0*/  HMMA.16816.F32.BF16 R36, R72, R80.reuse, R36 ;  /* 0x000000504824723c */ /* 0x088fe20000041824 */
[----:B------:R1:W2:Y:S03]  /*b7b0*/  MUFU.EX2 R179, R2 ;  /* 0x0000000200b37308 */ /* 0x0002a60000000800 */
[----:B------:R-:W-:Y:S04]  /*b7c0*/  IMAD.MOV.U32 R154, RZ, RZ, R188 ;  /* 0x000000ffff9a7224 */ /* 0x000fe800078e00bc */
[C---:B------:R-:W-:Y:S03]  /*b7d0*/  HMMA.16816.F32.BF16 R40, R76.reuse, R80, R40 ;  /* 0x000000504c28723c */ /* 0x040fe60000041828 */
[----:B------:R-:W-:Y:S05]  /*b7e0*/  MUFU.EX2 R188, R99 ;  /* 0x0000006300bc7308 */ /* 0x000fea0000000800 */
[-C--:B------:R-:W-:Y:S08]  /*b7f0*/  HMMA.16816.F32.BF16 R44, R76, R82.reuse, R44 ;  /* 0x000000524c2c723c */ /* 0x080ff0000004182c */
[C---:B------:R-:W-:Y:S01]  /*b800*/  HMMA.16816.F32.BF16 R48, R72.reuse, R82, R48 ;  /* 0x000000524830723c */ /* 0x040fe20000041830 */
[----:B-1----:R-:W-:Y:S01]  /*b810*/  FFMA.FTZ R2, R101, c[0x0][0x2d0], -R98 ;  /* 0x0000b40065027a23 */ /* 0x002fe20000010862 */
[----:B------:R-:W1:Y:S02]  /*b820*/  LDSM.16.MT88.4 R80, [R229+0x1900] ;  /* 0x00190000e550783b */ /* 0x000e640000004200 */
[----:B------:R-:W-:Y:S01]  /*b830*/  FFMA.FTZ R101, R153, c[0x0][0x2d0], -R96 ;  /* 0x0000b40099657a23 */ /* 0x000fe20000010860 */
[----:B------:R3:W-:Y:S01]  /*b840*/  MUFU.EX2 R172, R2 ;  /* 0x0000000200ac7308 */ /* 0x0007e20000000800 */
[----:B------:R-:W-:Y:S02]  /*b850*/  IMAD.MOV.U32 R153, RZ, RZ, R132 ;  /* 0x000000ffff997224 */ /* 0x000fe400078e0084 */
[-C--:B------:R-:W-:Y:S01]  /*b860*/  HMMA.16816.F32.BF16 R52, R72, R84.reuse, R52 ;  /* 0x000000544834723c */ /* 0x080fe20000041834 */
[----:B------:R-:W-:Y:S07]  /*b870*/  IMAD.MOV.U32 R132, RZ, RZ, R139 ;  /* 0x000000ffff847224 */ /* 0x000fee00078e008b */
[C---:B------:R-:W-:Y:S07]  /*b880*/  HMMA.16816.F32.BF16 R56, R76.reuse, R84, R56 ;  /* 0x000000544c38723c */ /* 0x040fee0000041838 */
[--C-:B------:R-:W-:Y:S01]  /*b890*/  FFMA.FTZ R84, R111, c[0x0][0x2d0], -R92.reuse ;  /* 0x0000b4006f547a23 */ /* 0x100fe2000001085c */
[-C--:B------:R-:W-:Y:S01]  /*b8a0*/  HMMA.16816.F32.BF16 R60, R76, R86.reuse, R60 ;  /* 0x000000564c3c723c */ /* 0x080fe2000004183c */
[----:B------:R-:W-:Y:S02]  /*b8b0*/  FFMA.FTZ R111, R251, c[0x0][0x2d0], -R92 ;  /* 0x0000b400fb6f7a23 */ /* 0x000fe4000001085c */
[----:B------:R1:W-:Y:S01]  /*b8c0*/  MUFU.EX2 R139, R84 ;  /* 0x00000054008b7308 */ /* 0x0003e20000000800 */
[----:B------:R-:W-:Y:S02]  /*b8d0*/  IMAD.MOV.U32 R251, RZ, RZ, R142 ;  /* 0x000000fffffb7224 */ /* 0x000fe400078e008e */
[----:B---3--:R-:W-:Y:S01]  /*b8e0*/  FFMA.FTZ R2, R103, c[0x0][0x2d0], -R98 ;  /* 0x0000b40067027a23 */ /* 0x008fe20000010862 */
[----:B--2---:R-:W-:Y:S01]  /*b8f0*/  F2FP.BF16.PACK_AB R76, R179, R173 ;  /* 0x000000adb34c723e */ /* 0x004fe200000010ff */
[----:B------:R-:W-:Y:S01]  /*b900*/  HMMA.16816.F32.BF16 R64, R72, R86, R64 ;  /* 0x000000564840723c */ /* 0x000fe20000041840 */
[--C-:B------:R-:W-:Y:S03]  /*b910*/  FFMA.FTZ R103, R212, c[0x0][0x2d0], -R97.reuse ;  /* 0x0000b400d4677a23 */ /* 0x100fe60000010861 */
[----:B------:R-:W-:Y:S01]  /*b920*/  IMAD.MOV.U32 R212, RZ, RZ, R148 ;  /* 0x000000ffffd47224 */ /* 0x000fe200078e0094 */
[----:B------:R2:W3:Y:S02]  /*b930*/  MUFU.EX2 R178, R2 ;  /* 0x0000000200b27308 */ /* 0x0004e40000000800 */
[----:B------:R-:W-:Y:S01]  /*b940*/  F2FP.BF16.PACK_AB R73, R174, R175 ;  /* 0x000000afae49723e */ /* 0x000fe200000010ff */
[----:B-1----:R-:W-:Y:S01]  /*b950*/  LDSM.16.MT88.4 R84, [R231+0x1900] ;  /* 0x00190000e754783b */ /* 0x002fe20000004200 */
[--C-:B--2---:R-:W-:Y:S03]  /*b960*/  FFMA.FTZ R2, R112, c[0x0][0x2d0], -R97.reuse ;  /* 0x0000b40070027a23 */ /* 0x104fe60000010861 */
[----:B---3--:R-:W-:Y:S03]  /*b970*/  F2FP.BF16.PACK_AB R77, R178, R172 ;  /* 0x000000acb24d723e */ /* 0x008fe600000010ff */
[----:B------:R1:W2:Y:S02]  /*b980*/  MUFU.EX2 R221, R2 ;  /* 0x0000000200dd7308 */ /* 0x0002a40000000800 */
[--C-:B-1----:R-:W-:Y:S01]  /*b990*/  FFMA.FTZ R2, R113, c[0x0][0x2d0], -R98.reuse ;  /* 0x0000b40071027a23 */ /* 0x102fe20000010862 */
[----:B--2---:R-:W-:Y:S07]  /*b9a0*/  F2FP.BF16.PACK_AB R78, R221, R177 ;  /* 0x000000b1dd4e723e */ /* 0x004fee00000010ff */
[----:B------:R1:W-:Y:S02]  /*b9b0*/  MUFU.EX2 R176, R2 ;  /* 0x0000000200b07308 */ /* 0x0003e40000000800 */
[--C-:B-1----:R-:W-:Y:S02]  /*b9c0*/  FFMA.FTZ R2, R114, c[0x0][0x2d0], -R98.reuse ;  /* 0x0000b40072027a23 */ /* 0x102fe40000010862 */
[----:B------:R-:W-:Y:S06]  /*b9d0*/  FFMA.FTZ R114, R225, c[0x0][0x2d0], -R98 ;  /* 0x0000b400e1727a23 */ /* 0x000fec0000010862 */
[----:B------:R1:W2:Y:S02]  /*b9e0*/  MUFU.EX2 R218, R2 ;  /* 0x0000000200da7308 */ /* 0x0002a40000000800 */
[----:B-1----:R-:W-:Y:S01]  /*b9f0*/  FFMA.FTZ R2, R201, c[0x0][0x2d0], -R92 ;  /* 0x0000b400c9027a23 */ /* 0x002fe2000001085c */
[----:B--2---:R-:W-:Y:S07]  /*ba00*/  F2FP.BF16.PACK_AB R79, R218, R176 ;  /* 0x000000b0da4f723e */ /* 0x004fee00000010ff */
[----:B------:R1:W-:Y:S02]  /*ba10*/  MUFU.EX2 R215, R2 ;  /* 0x0000000200d77308 */ /* 0x0003e40000000800 */
[--C-:B-1----:R-:W-:Y:S08]  /*ba20*/  FFMA.FTZ R2, R204, c[0x0][0x2d0], -R96.reuse ;  /* 0x0000b400cc027a23 */ /* 0x102ff00000010860 */
[----:B------:R1:W-:Y:S02]  /*ba30*/  MUFU.EX2 R182, R2 ;  /* 0x0000000200b67308 */ /* 0x0003e40000000800 */
[----:B-1----:R-:W-:Y:S08]  /*ba40*/  FFMA.FTZ R2, R207, c[0x0][0x2d0], -R96 ;  /* 0x0000b400cf027a23 */ /* 0x002ff00000010860 */
[----:B------:R1:W-:Y:S02]  /*ba50*/  MUFU.EX2 R207, R2 ;  /* 0x0000000200cf7308 */ /* 0x0003e40000000800 */
[----:B-1----:R-:W-:Y:S02]  /*ba60*/  FFMA.FTZ R2, R206, c[0x0][0x2d0], -R92 ;  /* 0x0000b400ce027a23 */ /* 0x002fe4000001085c */
[----:B------:R-:W-:Y:S06]  /*ba70*/  IMAD.MOV.U32 R206, RZ, RZ, R118 ;  /* 0x000000ffffce7224 */ /* 0x000fec00078e0076 */
[----:B------:R1:W-:Y:S01]  /*ba80*/  MUFU.EX2 R204, R2 ;  /* 0x0000000200cc7308 */ /* 0x0003e20000000800 */
[----:B------:R-:W-:Y:S02]  /*ba90*/  FFMA.FTZ R118, R203, c[0x0][0x2d0], -R97 ;  /* 0x0000b400cb767a23 */ /* 0x000fe40000010861 */
[----:B------:R-:W-:Y:S02]  /*baa0*/  IMAD.MOV.U32 R203, RZ, RZ, R184 ;  /* 0x000000ffffcb7224 */ /* 0x000fe400078e00b8 */
[----:B-1----:R-:W-:Y:S02]  /*bab0*/  FFMA.FTZ R2, R213, c[0x0][0x2d0], -R92 ;  /* 0x0000b400d5027a23 */ /* 0x002fe4000001085c */
[----:B------:R-:W-:Y:S03]  /*bac0*/  IMAD.MOV.U32 R213, RZ, RZ, R119 ;  /* 0x000000ffffd57224 */ /* 0x000fe600078e0077 */
[----:B------:R1:W-:Y:S01]  /*bad0*/  MUFU.EX2 R201, R2 ;  /* 0x0000000200c97308 */ /* 0x0003e20000000800 */
[----:B------:R-:W-:Y:S02]  /*bae0*/  FFMA.FTZ R119, R202, c[0x0][0x2d0], -R97 ;  /* 0x0000b400ca777a23 */ /* 0x000fe40000010861 */
[----:B------:R-:W-:Y:S02]  /*baf0*/  IMAD.MOV.U32 R202, RZ, RZ, R159 ;  /* 0x000000ffffca7224 */ /* 0x000fe400078e009f */
[----:B-1----:R-:W-:Y:S02]  /*bb00*/  FFMA.FTZ R2, R216, c[0x0][0x2d0], -R96 ;  /* 0x0000b400d8027a23 */ /* 0x002fe40000010860 */
[----:B------:R-:W-:Y:S03]  /*bb10*/  IMAD.MOV.U32 R216, RZ, RZ, R116 ;  /* 0x000000ffffd87224 */ /* 0x000fe600078e0074 */
[----:B------:R1:W-:Y:S01]  /*bb20*/  MUFU.EX2 R196, R2 ;  /* 0x0000000200c47308 */ /* 0x0003e20000000800 */
[----:B------:R-:W-:Y:S01]  /*bb30*/  FFMA.FTZ R116, R152, c[0x0][0x2d0], -R96 ;  /* 0x0000b40098747a23 */ /* 0x000fe20000010860 */
[----:B------:R-:W-:Y:S01]  /*bb40*/  F2FP.BF16.PACK_AB R75, R206, R216 ;  /* 0x000000d8ce4b723e */ /* 0x000fe200000010ff */
[----:B------:R-:W-:Y:S02]  /*bb50*/  IMAD.MOV.U32 R152, RZ, RZ, R133 ;  /* 0x000000ffff987224 */ /* 0x000fe400078e0085 */
[----:B------:R-:W-:Y:S02]  /*bb60*/  IMAD.MOV.U32 R133, RZ, RZ, R138 ;  /* 0x000000ffff857224 */ /* 0x000fe400078e008a */
[----:B----4-:R-:W-:Y:S03]  /*bb70*/  FFMA.FTZ R69, R69, R128, R152 ;  /* 0x0000008045457223 */ /* 0x010fe60000010098 */
[----:B------:R-:W-:Y:S01]  /*bb80*/  MUFU.EX2 R138, R100 ;  /* 0x00000064008a7308 */ /* 0x000fe20000000800 */
[----:B------:R-:W-:Y:S09]  /*bb90*/  FADD.FTZ R69, R248, R69 ;  /* 0x00000045f8457221 */ /* 0x000ff20000010000 */
[----:B------:R-:W-:Y:S01]  /*bba0*/  MUFU.EX2 R100, R118 ;  /* 0x0000007600647308 */ /* 0x000fe20000000800 */
[----:B-1----:R-:W-:Y:S02]  /*bbb0*/  FFMA.FTZ R2, R217, c[0x0][0x2d0], -R96 ;  /* 0x0000b400d9027a23 */ /* 0x002fe40000010860 */
[----:B------:R-:W-:Y:S02]  /*bbc0*/  IMAD.MOV.U32 R217, RZ, RZ, R117 ;  /* 0x000000ffffd97224 */ /* 0x000fe400078e0075 */
[----:B------:R-:W-:Y:S05]  /*bbd0*/  FFMA.FTZ R117, R227, c[0x0][0x2d0], -R92 ;  /* 0x0000b400e3757a23 */ /* 0x000fea000001085c */
[----:B------:R1:W-:Y:S01]  /*bbe0*/  MUFU.EX2 R197, R2 ;  /* 0x0000000200c57308 */ /* 0x0003e20000000800 */
[----:B------:R-:W-:Y:S01]  /*bbf0*/  F2FP.BF16.PACK_AB R74, R213, R217 ;  /* 0x000000d9d54a723e */ /* 0x000fe200000010ff */
[----:B------:R-:W-:Y:S02]  /*bc00*/  IMAD.MOV.U32 R227, RZ, RZ, R140 ;  /* 0x000000ffffe37224 */ /* 0x000fe400078e008c */
[--C-:B-1----:R-:W-:Y:S02]  /*bc10*/  FFMA.FTZ R2, R115, c[0x0][0x2d0], -R97.reuse ;  /* 0x0000b40073027a23 */ /* 0x102fe40000010861 */
[----:B------:R-:W2:Y:S04]  /*bc20*/  LDL.LU R115, [R1+0x8] ;  /* 0x0000080001737983 */ /* 0x000ea80000300800 */
[----:B------:R1:W-:Y:S01]  /*bc30*/  MUFU.EX2 R181, R2 ;  /* 0x0000000200b57308 */ /* 0x0003e20000000800 */
[----:B------:R-:W3:Y:S04]  /*bc40*/  LDL.LU R113, [R1+0x10] ;  /* 0x0000100001717983 */ /* 0x000ee80000300800 */
[----:B------:R-:W4:Y:S04]  /*bc50*/  LDL.LU R112, [R1+0xc] ;  /* 0x00000c0001707983 */ /* 0x000f280000300800 */
[----:B------:R2:W5:Y:S01]  /*bc60*/  LDL.LU R248, [R1+0x60] ;  /* 0x0000600001f87983 */ /* 0x0005620000300800 */
[--C-:B-1----:R-:W-:Y:S02]  /*bc70*/  FFMA.FTZ R2, R198, c[0x0][0x2d0], -R97.reuse ;  /* 0x0000b400c6027a23 */ /* 0x102fe40000010861 */
[----:B------:R-:W-:Y:S02]  /*bc80*/  IMAD.MOV.U32 R198, RZ, RZ, R168 ;  /* 0x000000ffffc67224 */ /* 0x000fe400078e00a8 */
[----:B------:R1:W-:Y:S03]  /*bc90*/  MUFU.EX2 R195, R2 ;  /* 0x0000000200c37308 */ /* 0x0003e60000000800 */
[----:B------:R-:W-:Y:S07]  /*bca0*/  F2FP.BF16.PACK_AB R72, R198, R199 ;  /* 0x000000c7c648723e */ /* 0x000fee00000010ff */
[-C--:B------:R-:W-:Y:S08]  /*bcb0*/  HMMA.16816.F32.BF16 R4, R72, R80.reuse, R4 ;  /* 0x000000504804723c */ /* 0x080ff00000041804 */
[C---:B------:R-:W-:Y:S01]  /*bcc0*/  HMMA.16816.F32.BF16 R8, R76.reuse, R80, R8 ;  /* 0x000000504c08723c */ /* 0x040fe20000041808 */
[----:B-1----:R-:W-:Y:S07]  /*bcd0*/  FFMA.FTZ R2, R205, c[0x0][0x2d0], -R98 ;  /* 0x0000b400cd027a23 */ /* 0x002fee0000010862 */
[-C--:B------:R-:W-:Y:S01]  /*bce0*/  HMMA.16816.F32.BF16 R12, R76, R82.reuse, R12 ;  /* 0x000000524c0c723c */ /* 0x080fe2000004180c */
[----:B------:R-:W-:Y:S01]  /*bcf0*/  IMAD.MOV.U32 R205, RZ, RZ, R150 ;  /* 0x000000ffffcd7224 */ /* 0x000fe200078e0096 */
[----:B------:R1:W-:Y:S06]  /*bd00*/  MUFU.EX2 R194, R2 ;  /* 0x0000000200c27308 */ /* 0x0003ec0000000800 */
[C---:B------:R-:W-:Y:S01]  /*bd10*/  HMMA.16816.F32.BF16 R16, R72.reuse, R82, R16 ;  /* 0x000000524810723c */ /* 0x040fe20000041810 */
[----:B------:R-:W-:Y:S07]  /*bd20*/  LDSM.16.MT88.4 R80, [R229+0x2100] ;  /* 0x00210000e550783b */ /* 0x000fee0000004200 */
[-C--:B------:R-:W-:Y:S08]  /*bd30*/  HMMA.16816.F32.BF16 R20, R72, R88.reuse, R20 ;  /* 0x000000584814723c */ /* 0x080ff00000041814 */
[C---:B------:R-:W-:Y:S01]  /*bd40*/  HMMA.16816.F32.BF16 R24, R76.reuse, R88, R24 ;  /* 0x000000584c18723c */ /* 0x040fe20000041818 */
[--C-:B-1----:R-:W-:Y:S03]  /*bd50*/  FFMA.FTZ R2, R208, c[0x0][0x2d0], -R97.reuse ;  /* 0x0000b400d0027a23 */ /* 0x102fe60000010861 */
[----:B------:R-:W-:Y:S04]  /*bd60*/  IMAD.MOV.U32 R208, RZ, RZ, R146 ;  /* 0x000000ffffd07224 */ /* 0x000fe800078e0092 */
[-C--:B------:R-:W-:Y:S01]  /*bd70*/  HMMA.16816.F32.BF16 R28, R76, R90.reuse, R28 ;  /* 0x0000005a4c1c723c */ /* 0x080fe2000004181c */
[----:B------:R1:W-:Y:S07]  /*bd80*/  MUFU.EX2 R192, R2 ;  /* 0x0000000200c07308 */ /* 0x0003ee0000000800 */
[C---:B------:R-:W-:Y:S01]  /*bd90*/  HMMA.16816.F32.BF16 R32, R72.reuse, R90, R32 ;  /* 0x0000005a4820723c */ /* 0x040fe20000041820 */
[----:B------:R-:W-:Y:S03]  /*bda0*/  LDSM.16.MT88.4 R88, [R232+0x2100] ;  /* 0x00210000e858783b */ /* 0x000fe60000004200 */
[----:B-1----:R-:W-:Y:S02]  /*bdb0*/  FFMA.FTZ R2, R210, c[0x0][0x2d0], -R97 ;  /* 0x0000b400d2027a23 */ /* 0x002fe40000010861 */
[----:B------:R-:W-:Y:S02]  /*bdc0*/  IMAD.MOV.U32 R210, RZ, RZ, R145 ;  /* 0x000000ffffd27224 */ /* 0x000fe400078e0091 */
[----:B------:R1:W-:Y:S04]  /*bdd0*/  MUFU.EX2 R193, R2 ;  /* 0x0000000200c17308 */ /* 0x0003e80000000800 */
[----:B-1----:R-:W-:Y:S02]  /*bde0*/  FFMA.FTZ R2, R211, c[0x0][0x2d0], -R98 ;  /* 0x0000b400d3027a23 */ /* 0x002fe40000010862 */
[----:B------:R-:W-:Y:S04]  /*bdf0*/  IMAD.MOV.U32 R211, RZ, RZ, R144 ;  /* 0x000000ffffd37224 */ /* 0x000fe800078e0090 */
[----:B------:R1:W-:Y:S02]  /*be00*/  MUFU.EX2 R191, R2 ;  /* 0x0000000200bf7308 */ /* 0x0003e40000000800 */
[----:B-1----:R-:W-:Y:S02]  /*be10*/  FFMA.FTZ R2, R214, c[0x0][0x2d0], -R98 ;  /* 0x0000b400d6027a23 */ /* 0x002fe40000010862 */
[----:B------:R-:W-:Y:S06]  /*be20*/  IMAD.MOV.U32 R214, RZ, RZ, R143 ;  /* 0x000000ffffd67224 */ /* 0x000fec00078e008f */
[----:B------:R1:W-:Y:S02]  /*be30*/  MUFU.EX2 R123, R2 ;  /* 0x00000002007b7308 */ /* 0x0003e40000000800 */
[--C-:B-1----:R-:W-:Y:S08]  /*be40*/  FFMA.FTZ R2, R171, c[0x0][0x2d0], -R92.reuse ;  /* 0x0000b400ab027a23 */ /* 0x102ff0000001085c */
[----:B------:R1:W-:Y:S02]  /*be50*/  MUFU.EX2 R122, R2 ;  /* 0x00000002007a7308 */ /* 0x0003e40000000800 */
[----:B-1----:R-:W-:Y:S08]  /*be60*/  FFMA.FTZ R2, R170, c[0x0][0x2d0], -R92 ;  /* 0x0000b400aa027a23 */ /* 0x002ff0000001085c */
[----:B------:R1:W-:Y:S02]  /*be70*/  MUFU.EX2 R190, R2 ;  /* 0x0000000200be7308 */ /* 0x0003e40000000800 */
[--C-:B-1----:R-:W-:Y:S02]  /*be80*/  FFMA.FTZ R2, R169, c[0x0][0x2d0], -R96.reuse ;  /* 0x0000b400a9027a23 */ /* 0x102fe40000010860 */
[----:B------:R-:W-:Y:S06]  /*be90*/  LDSM.16.MT88.4 R168, [R232+0x3100] ;  /* 0x00310000e8a8783b */ /* 0x000fec0000004200 */
[----:B------:R1:W-:Y:S02]  /*bea0*/  MUFU.EX2 R120, R2 ;  /* 0x0000000200787308 */ /* 0x0003e40000000800 */
[--C-:B-1----:R-:W-:Y:S02]  /*beb0*/  FFMA.FTZ R2, R94, c[0x0][0x2d0], -R96.reuse ;  /* 0x0000b4005e027a23 */ /* 0x102fe40000010860 */
[----:B------:R-:W1:Y:S01]  /*bec0*/  LDSM.16.MT88.4 R92, [R230+0x1900] ;  /* 0x00190000e65c783b */ /* 0x000e620000004200 */
[----:B------:R-:W-:Y:S05]  /*bed0*/  FFMA.FTZ R96, R134, c[0x0][0x2d0], -R96 ;  /* 0x0000b40086607a23 */ /* 0x000fea0000010860 */
[----:B------:R4:W-:Y:S10]  /*bee0*/  MUFU.EX2 R189, R2 ;  /* 0x0000000200bd7308 */ /* 0x0009f40000000800 */
[----:B------:R1:W-:Y:S01]  /*bef0*/  MUFU.EX2 R134, R101 ;  /* 0x0000006500867308 */ /* 0x0003e20000000800 */
[----:B--2---:R-:W-:Y:S04]  /*bf00*/  FFMA.FTZ R68, R68, R115, R223 ;  /* 0x0000007344447223 */ /* 0x004fe800000100df */
[----:B------:R-:W-:Y:S05]  /*bf10*/  FADD.FTZ R68, R226, R68 ;  /* 0x00000044e2447221 */ /* 0x000fea0000010000 */
[----:B------:R-:W-:Y:S01]  /*bf20*/  MUFU.EX2 R102, R96 ;  /* 0x0000006000667308 */ /* 0x000fe20000000800 */
[----:B---3--:R-:W-:Y:S02]  /*bf30*/  FFMA.FTZ R3, R3, R113, R222 ;  /* 0x0000007103037223 */ /* 0x008fe400000100de */
[----:B------:R-:W-:Y:S02]  /*bf40*/  FADD.FTZ R68, R245, R68 ;  /* 0x00000044f5447221 */ /* 0x000fe40000010000 */
[----:B----4-:R-:W-:Y:S02]  /*bf50*/  FFMA.FTZ R2, R220, c[0x0][0x2d0], -R97 ;  /* 0x0000b400dc027a23 */ /* 0x010fe40000010861 */
[----:B------:R-:W-:Y:S02]  /*bf60*/  FFMA.FTZ R0, R0, R112, R110 ;  /* 0x0000007000007223 */ /* 0x000fe4000001006e */
[----:B------:R-:W-:Y:S01]  /*bf70*/  FADD.FTZ R3, R224, R3 ;  /* 0x00000003e0037221 */ /* 0x000fe20000010000 */
[----:B------:R-:W2:Y:S01]  /*bf80*/  MUFU.EX2 R96, R119 ;  /* 0x0000007700607308 */ /* 0x000ea20000000800 */
[----:B------:R-:W-:Y:S02]  /*bf90*/  IMAD.MOV.U32 R220, RZ, RZ, R141 ;  /* 0x000000ffffdc7224 */ /* 0x000fe400078e008d */
[----:B------:R-:W-:Y:S02]  /*bfa0*/  FADD.FTZ R3, R244, R3 ;  /* 0x00000003f4037221 */ /* 0x000fe40000010000 */
[--C-:B-1----:R-:W-:Y:S02]  /*bfb0*/  FFMA.FTZ R101, R153, c[0x0][0x2d0], -R98.reuse ;  /* 0x0000b40099657a23 */ /* 0x102fe40000010862 */
[----:B------:R-:W-:Y:S01]  /*bfc0*/  FFMA.FTZ R97, R109, c[0x0][0x2d0], -R97 ;  /* 0x0000b4006d617a23 */ /* 0x000fe20000010861 */
[-C--:B------:R-:W-:Y:S02]  /*bfd0*/  HMMA.16816.F32.BF16 R36, R72, R92.reuse, R36 ;  /* 0x0000005c4824723c */ /* 0x080fe40000041824 */
[----:B------:R1:W-:Y:S06]  /*bfe0*/  MUFU.EX2 R127, R2 ;  /* 0x00000002007f7308 */ /* 0x0003ec0000000800 */
[C---:B------:R-:W-:Y:S04]  /*bff0*/  HMMA.16816.F32.BF16 R40, R76.reuse, R92, R40 ;  /* 0x0000005c4c28723c */ /* 0x040fe80000041828 */
[----:B------:R-:W-:Y:S04]  /*c000*/  MUFU.EX2 R112, R105 ;  /* 0x0000006900707308 */ /* 0x000fe80000000800 */
[-C--:B------:R-:W-:Y:S01]  /*c010*/  HMMA.16816.F32.BF16 R44, R76, R94.reuse, R44 ;  /* 0x0000005e4c2c723c */ /* 0x080fe2000004182c */
[----:B--2---:R-:W-:Y:S05]  /*c020*/  F2FP.BF16.PACK_AB R184, R96, R100 ;  /* 0x0000006460b8723e */ /* 0x004fea00000010ff */
[----:B------:R-:W-:Y:S02]  /*c030*/  MUFU.EX2 R105, R117 ;  /* 0x0000007500697308 */ /* 0x000fe40000000800 */
[C---:B------:R-:W-:Y:S01]  /*c040*/  HMMA.16816.F32.BF16 R48, R72.reuse, R94, R48 ;  /* 0x0000005e4830723c */ /* 0x040fe20000041830 */
[----:B------:R-:W2:Y:S03]  /*c050*/  LDSM.16.MT88.4 R92, [R230+0x2100] ;  /* 0x00210000e65c783b */ /* 0x000ea60000004200 */
[--C-:B-1----:R-:W-:Y:S04]  /*c060*/  FFMA.FTZ R2, R155, c[0x0][0x2d0], -R98.reuse ;  /* 0x0000b4009b027a23 */ /* 0x102fe80000010862 */
[-C--:B------:R-:W-:Y:S01]  /*c070*/  HMMA.16816.F32.BF16 R52, R72, R84.reuse, R52 ;  /* 0x000000544834723c */ /* 0x080fe20000041834 */
[----:B------:R-:W-:Y:S07]  /*c080*/  MUFU.EX2 R97, R97 ;  /* 0x0000006100617308 */ /* 0x000fee0000000800 */
[C---:B------:R-:W-:Y:S03]  /*c090*/  HMMA.16816.F32.BF16 R56, R76.reuse, R84, R56 ;  /* 0x000000544c38723c */ /* 0x040fe60000041838 */
[----:B------:R1:W-:Y:S05]  /*c0a0*/  MUFU.EX2 R125, R2 ;  /* 0x00000002007d7308 */ /* 0x0003ea0000000800 */
[-C--:B------:R-:W-:Y:S05]  /*c0b0*/  HMMA.16816.F32.BF16 R60, R76, R86.reuse, R60 ;  /* 0x000000564c3c723c */ /* 0x080fea000004183c */
[----:B------:R-:W3:Y:S02]  /*c0c0*/  MUFU.EX2 R110, R107 ;  /* 0x0000006b006e7308 */ /* 0x000ee40000000800 */
[--C-:B------:R-:W-:Y:S01]  /*c0d0*/  FFMA.FTZ R76, R154, c[0x0][0x2d0], -R98.reuse ;  /* 0x0000b4009a4c7a23 */ /* 0x100fe20000010862 */
[----:B------:R-:W-:Y:S01]  /*c0e0*/  HMMA.16816.F32.BF16 R64, R72, R86, R64 ;  /* 0x000000564840723c */ /* 0x000fe20000041840 */
[----:B------:R-:W-:Y:S01]  /*c0f0*/  F2FP.BF16.PACK_AB R77, R194, R180 ;  /* 0x000000b4c24d723e */ /* 0x000fe200000010ff */
[----:B------:R-:W4:Y:S02]  /*c100*/  LDSM.16.MT88.4 R84, [R231+0x2100] ;  /* 0x00210000e754783b */ /* 0x000f240000004200 */
[----:B------:R-:W-:Y:S02]  /*c110*/  F2FP.BF16.PACK_AB R78, R193, R192 ;  /* 0x000000c0c14e723e */ /* 0x000fe400000010ff */
[----:B------:R-:W-:Y:S01]  /*c120*/  F2FP.BF16.PACK_AB R79, R123, R191 ;  /* 0x000000bf7b4f723e */ /* 0x000fe200000010ff */
[----:B------:R2:W-:Y:S01]  /*c130*/  MUFU.EX2 R113, R76 ;  /* 0x0000004c00717308 */ /* 0x0005e20000000800 */
[----:B------:R-:W-:Y:S02]  /*c140*/  F2FP.BF16.PACK_AB R72, R215, R183 ;  /* 0x000000b7d748723e */ /* 0x000fe400000010ff */
[----:B------:R-:W-:Y:S02]  /*c150*/  LDSM.16.MT88.4 R152, [R229+0x3100] ;  /* 0x00310000e598783b */ /* 0x000fe40000004200 */
[----:B------:R-:W-:Y:S01]  /*c160*/  F2FP.BF16.PACK_AB R73, R207, R182 ;  /* 0x000000b6cf49723e */ /* 0x000fe200000010ff */
[--C-:B-1----:R-:W-:Y:S01]  /*c170*/  FFMA.FTZ R2, R133, c[0x0][0x2d0], -R98.reuse ;  /* 0x0000b40085027a23 */ /* 0x102fe20000010862 */
[----:B------:R-:W-:Y:S02]  /*c180*/  F2FP.BF16.PACK_AB R74, R201, R204 ;  /* 0x000000ccc94a723e */ /* 0x000fe400000010ff */
[----:B------:R-:W-:Y:S01]  /*c190*/  F2FP.BF16.PACK_AB R75, R197, R196 ;  /* 0x000000c4c54b723e */ /* 0x000fe200000010ff */
[----:B------:R-:W-:Y:S01]  /*c1a0*/  MUFU.EX2 R133, R103 ;  /* 0x0000006700857308 */ /* 0x000fe20000000800 */
[----:B---3--:R-:W-:Y:S05]  /*c1b0*/  F2FP.BF16.PACK_AB R128, R110, R112 ;  /* 0x000000706e80723e */ /* 0x008fea00000010ff */
[-C--:B------:R-:W-:Y:S04]  /*c1c0*/  HMMA.16816.F32.BF16 R4, R72, R80.reuse, R4 ;  /* 0x000000504804723c */ /* 0x080fe80000041804 */
[----:B------:R1:W-:Y:S01]  /*c1d0*/  MUFU.EX2 R124, R2 ;  /* 0x00000002007c7308 */ /* 0x0003e20000000800 */
[----:B--2---:R-:W-:Y:S09]  /*c1e0*/  F2FP.BF16.PACK_AB R76, R195, R181 ;  /* 0x000000b5c34c723e */ /* 0x004ff200000010ff */
[----:B------:R-:W2:Y:S01]  /*c1f0*/  MUFU.EX2 R103, R116 ;  /* 0x0000007400677308 */ /* 0x000ea20000000800 */
[C---:B------:R-:W-:Y:S08]  /*c200*/  HMMA.16816.F32.BF16 R8, R76.reuse, R80, R8 ;  /* 0x000000504c08723c */ /* 0x040ff00000041808 */
[-C--:B------:R-:W-:Y:S01]  /*c210*/  HMMA.16816.F32.BF16 R12, R76, R82.reuse, R12 ;  /* 0x000000524c0c723c */ /* 0x080fe2000004180c */
[----:B------:R-:W3:Y:S03]  /*c220*/  MUFU.EX2 R107, R111 ;  /* 0x0000006f006b7308 */ /* 0x000ee60000000800 */
[----:B-1----:R-:W-:Y:S04]  /*c230*/  FFMA.FTZ R2, R132, c[0x0][0x2d0], -R98 ;  /* 0x0000b40084027a23 */ /* 0x002fe80000010862 */
[C---:B------:R-:W-:Y:S01]  /*c240*/  HMMA.16816.F32.BF16 R16, R72.reuse, R82, R16 ;  /* 0x000000524810723c */ /* 0x040fe20000041810 */
[----:B------:R-:W1:Y:S02]  /*c250*/  LDSM.16.MT88.4 R80, [R229+0x2900] ;  /* 0x00290000e550783b */ /* 0x000e640000004200 */
[----:B------:R4:W-:Y:S01]  /*c260*/  MUFU.EX2 R115, R2 ;  /* 0x0000000200737308 */ /* 0x0009e20000000800 */
[----:B--2---:R-:W-:Y:S04]  /*c270*/  F2FP.BF16.PACK_AB R131, R102, R103 ;  /* 0x000000676683723e */ /* 0x004fe800000010ff */
[-C--:B------:R-:W-:Y:S01]  /*c280*/  HMMA.16816.F32.BF16 R20, R72, R88.reuse, R20 ;  /* 0x000000584814723c */ /* 0x080fe20000041814 */
[----:B------:R-:W-:Y:S04]  /*c290*/  LDSM.16.MT88.4 R116, [R230+0x3100] ;  /* 0x00310000e674783b */ /* 0x000fe80000004200 */
[----:B------:R2:W-:Y:S03]  /*c2a0*/  MUFU.EX2 R132, R104 ;  /* 0x0000006800847308 */ /* 0x0005e60000000800 */
[C---:B------:R-:W-:Y:S01]  /*c2b0*/  HMMA.16816.F32.BF16 R24, R76.reuse, R88, R24 ;  /* 0x000000584c18723c */ /* 0x040fe20000041818 */
[----:B---3--:R-:W-:Y:S06]  /*c2c0*/  F2FP.BF16.PACK_AB R130, R105, R107 ;  /* 0x0000006b6982723e */ /* 0x008fec00000010ff */
[----:B------:R-:W-:Y:S01]  /*c2d0*/  MUFU.EX2 R109, R106 ;  /* 0x0000006a006d7308 */ /* 0x000fe20000000800 */
[-C--:B------:R-:W-:Y:S01]  /*c2e0*/  HMMA.16816.F32.BF16 R28, R76, R90.reuse, R28 ;  /* 0x0000005a4c1c723c */ /* 0x080fe2000004181c */
[----:B----4-:R-:W-:Y:S02]  /*c2f0*/  FADD.FTZ R2, R247, R0 ;  /* 0x00000000f7027221 */ /* 0x010fe40000010000 */
[----:B------:R3:W5:Y:S01]  /*c300*/  LDL.LU R247, [R1+0x5c] ;  /* 0x00005c0001f77983 */ /* 0x0007620000300800 */
[----:B------:R-:W-:Y:S04]  /*c310*/  FADD.FTZ R0, R246, R69 ;  /* 0x00000045f6007221 */ /* 0x000fe80000010000 */
[C---:B------:R-:W-:Y:S01]  /*c320*/  HMMA.16816.F32.BF16 R32, R72.reuse, R90, R32 ;  /* 0x0000005a4820723c */ /* 0x040fe20000041820 */
[----:B------:R-:W-:Y:S01]  /*c330*/  FADD.FTZ R99, R243, R2 ;  /* 0x00000002f3637221 */ /* 0x000fe20000010000 */
[----:B------:R-:W4:Y:S01]  /*c340*/  LDSM.16.MT88.4 R88, [R232+0x2900] ;  /* 0x00290000e858783b */ /* 0x000f220000004200 */
[----:B------:R-:W1:Y:S01]  /*c350*/  MUFU.EX2 R106, R108 ;  /* 0x0000006c006a7308 */ /* 0x000e620000000800 */
[----:B------:R-:W-:Y:S02]  /*c360*/  FADD.FTZ R69, R241, R68 ;  /* 0x00000044f1457221 */ /* 0x000fe40000010000 */
[----:B------:R-:W-:Y:S02]  /*c370*/  FADD.FTZ R2, R240, R3 ;  /* 0x00000003f0027221 */ /* 0x000fe40000010000 */
[-C--:B------:R-:W-:Y:S01]  /*c380*/  HMMA.16816.F32.BF16 R36, R72, R92.reuse, R36 ;  /* 0x0000005c4824723c */ /* 0x080fe20000041824 */
[----:B------:R-:W-:Y:S01]  /*c390*/  FADD.FTZ R3, R237, R69 ;  /* 0x00000045ed037221 */ /* 0x000fe20000010000 */
[----:B------:R3:W5:Y:S02]  /*c3a0*/  LDL.LU R246, [R1+0x58] ;  /* 0x0000580001f67983 */ /* 0x0007640000300800 */
[----:B------:R-:W-:Y:S02]  /*c3b0*/  FADD.FTZ R2, R236, R2 ;  /* 0x00000002ec027221 */ /* 0x000fe40000010000 */
[----:B------:R3:W5:Y:S01]  /*c3c0*/  LDL.LU R245, [R1+0x54] ;  /* 0x0000540001f57983 */ /* 0x0007620000300800 */
[----:B------:R-:W-:Y:S01]  /*c3d0*/  FADD.FTZ R3, R233, R3 ;  /* 0x00000003e9037221 */ /* 0x000fe20000010000 */
[C---:B------:R-:W-:Y:S01]  /*c3e0*/  HMMA.16816.F32.BF16 R40, R76.reuse, R92, R40 ;  /* 0x0000005c4c28723c */ /* 0x040fe20000041828 */
[--C-:B--2---:R-:W-:Y:S01]  /*c3f0*/  FFMA.FTZ R104, R252, c[0x0][0x2d0], -R98.reuse ;  /* 0x0000b400fc687a23 */ /* 0x104fe20000010862 */
[----:B------:R3:W5:Y:S02]  /*c400*/  LDL.LU R244, [R1+0x50] ;  /* 0x0000500001f47983 */ /* 0x0007640000300800 */
[----:B------:R-:W-:Y:S02]  /*c410*/  FFMA.FTZ R98, R71, c[0x0][0x2d0], -R98 ;  /* 0x0000b40047627a23 */ /* 0x000fe40000010862 */
[----:B------:R3:W5:Y:S01]  /*c420*/  LDL.LU R243, [R1+0x4c] ;  /* 0x00004c0001f37983 */ /* 0x0007620000300800 */
[----:B------:R-:W-:Y:S01]  /*c430*/  FADD.FTZ R71, R242, R0 ;  /* 0x00000000f2477221 */ /* 0x000fe20000010000 */
[-C--:B------:R-:W-:Y:S01]  /*c440*/  HMMA.16816.F32.BF16 R44, R76, R94.reuse, R44 ;  /* 0x0000005e4c2c723c */ /* 0x080fe2000004182c */
[----:B------:R-:W-:Y:S01]  /*c450*/  FADD.FTZ R0, R239, R99 ;  /* 0x00000063ef007221 */ /* 0x000fe20000010000 */
[----:B------:R3:W5:Y:S01]  /*c460*/  LDL.LU R242, [R1+0x48] ;  /* 0x0000480001f27983 */ /* 0x0007620000300800 */
[----:B------:R-:W-:Y:S01]  /*c470*/  MUFU.EX2 R98, R98 ;  /* 0x0000006200627308 */ /* 0x000fe20000000800 */
[----:B------:R-:W-:Y:S01]  /*c480*/  FADD.FTZ R68, R238, R71 ;  /* 0x00000047ee447221 */ /* 0x000fe20000010000 */
[----:B-1----:R-:W-:Y:S01]  /*c490*/  F2FP.BF16.PACK_AB R129, R106, R109 ;  /* 0x0000006d6a81723e */ /* 0x002fe200000010ff */
[----:B------:R3:W5:Y:S01]  /*c4a0*/  LDL.LU R241, [R1+0x44] ;  /* 0x0000440001f17983 */ /* 0x0007620000300800 */
[----:B------:R-:W-:Y:S01]  /*c4b0*/  FADD.FTZ R69, R235, R0 ;  /* 0x00000000eb457221 */ /* 0x000fe20000010000 */
[C---:B------:R-:W-:Y:S01]  /*c4c0*/  HMMA.16816.F32.BF16 R48, R72.reuse, R94, R48 ;  /* 0x0000005e4830723c */ /* 0x040fe20000041830 */
[----:B------:R-:W-:Y:S01]  /*c4d0*/  FADD.FTZ R0, R234, R68 ;  /* 0x00000044ea007221 */ /* 0x000fe20000010000 */
[----:B------:R3:W5:Y:S02]  /*c4e0*/  LDL.LU R240, [R1+0x40] ;  /* 0x0000400001f07983 */ /* 0x0007640000300800 */
[----:B------:R-:W-:Y:S02]  /*c4f0*/  FADD.FTZ R68, R228, R2 ;  /* 0x00000002e4447221 */ /* 0x000fe40000010000 */
[----:B------:R-:W1:Y:S01]  /*c500*/  LDSM.16.MT88.4 R92, [R230+0x2900] ;  /* 0x00290000e65c783b */ /* 0x000e620000004200 */
[----:B------:R-:W-:Y:S01]  /*c510*/  FADD.FTZ R2, R158, R69 ;  /* 0x000000459e027221 */ /* 0x000fe20000010000 */
[-C--:B------:R-:W-:Y:S01]  /*c520*/  HMMA.16816.F32.BF16 R52, R72, R84.reuse, R52 ;  /* 0x000000544834723c */ /* 0x080fe20000041834 */
[----:B------:R-:W-:Y:S03]  /*c530*/  FADD.FTZ R0, R157, R0 ;  /* 0x000000009d007221 */ /* 0x000fe60000010000 */
[----:B------:R-:W-:Y:S02]  /*c540*/  FADD.FTZ R2, R202, R2 ;  /* 0x00000002ca027221 */ /* 0x000fe40000010000 */
[----:B------:R3:W5:Y:S01]  /*c550*/  LDL.LU R239, [R1+0x3c] ;  /* 0x00003c0001ef7983 */ /* 0x0007620000300800 */
[----:B------:R-:W-:Y:S01]  /*c560*/  FADD.FTZ R0, R203, R0 ;  /* 0x00000000cb007221 */ /* 0x000fe20000010000 */
[C---:B------:R-:W-:Y:S02]  /*c570*/  HMMA.16816.F32.BF16 R56, R76.reuse, R84, R56 ;  /* 0x000000544c38723c */ /* 0x040fe40000041838 */
[----:B------:R3:W5:Y:S04]  /*c580*/  LDL.LU R238, [R1+0x38] ;  /* 0x0000380001ee7983 */ /* 0x0007680000300800 */
[----:B------:R3:W5:Y:S02]  /*c590*/  LDL.LU R237, [R1+0x34] ;  /* 0x0000340001ed7983 */ /* 0x0007640000300800 */
[-C--:B------:R-:W-:Y:S02]  /*c5a0*/  HMMA.16816.F32.BF16 R60, R76, R86.reuse, R60 ;  /* 0x000000564c3c723c */ /* 0x080fe4000004183c */
[----:B------:R3:W5:Y:S04]  /*c5b0*/  LDL.LU R236, [R1+0x30] ;  /* 0x0000300001ec7983 */ /* 0x0007680000300800 */
[----:B------:R3:W5:Y:S01]  /*c5c0*/  LDL.LU R235, [R1+0x2c] ;  /* 0x00002c0001eb7983 */ /* 0x0007620000300800 */
[----:B------:R-:W-:Y:S01]  /*c5d0*/  F2FP.BF16.PACK_AB R76, R126, R127 ;  /* 0x0000007f7e4c723e */ /* 0x000fe200000010ff */
[----:B------:R-:W-:Y:S01]  /*c5e0*/  HMMA.16816.F32.BF16 R64, R72, R86, R64 ;  /* 0x000000564840723c */ /* 0x000fe20000041840 */
[----:B------:R-:W-:Y:S01]  /*c5f0*/  F2FP.BF16.PACK_AB R77, R124, R125 ;  /* 0x0000007d7c4d723e */ /* 0x000fe200000010ff */
[----:B------:R3:W5:Y:S02]  /*c600*/  LDL.LU R234, [R1+0x28] ;  /* 0x0000280001ea7983 */ /* 0x0007640000300800 */
[----:B------:R-:W-:Y:S02]  /*c610*/  F2FP.BF16.PACK_AB R78, R132, R133 ;  /* 0x00000085844e723e */ /* 0x000fe400000010ff */
[----:B------:R3:W5:Y:S01]  /*c620*/  LDL.LU R233, [R1+0x24] ;  /* 0x0000240001e97983 */ /* 0x0007620000300800 */
[----:B------:R-:W-:Y:S02]  /*c630*/  F2FP.BF16.PACK_AB R72, R190, R122 ;  /* 0x0000007abe48723e */ /* 0x000fe400000010ff */
[----:B------:R-:W-:Y:S01]  /*c640*/  F2FP.BF16.PACK_AB R73, R189, R120 ;  /* 0x00000078bd49723e */ /* 0x000fe200000010ff */
[----:B------:R3:W5:Y:S02]  /*c650*/  LDL.LU R228, [R1+0x20] ;  /* 0x0000200001e47983 */ /* 0x0007640000300800 */
[----:B------:R-:W-:Y:S02]  /*c660*/  F2FP.BF16.PACK_AB R74, R188, R139 ;  /* 0x0000008bbc4a723e */ /* 0x000fe400000010ff */
[----:B------:R-:W-:Y:S01]  /*c670*/  F2FP.BF16.PACK_AB R75, R134, R138 ;  /* 0x0000008a864b723e */ /* 0x000fe200000010ff */
[----:B------:R-:W2:Y:S01]  /*c680*/  LDSM.16.MT88.4 R84, [R231+0x2900] ;  /* 0x00290000e754783b */ /* 0x000ea20000004200 */
[----:B------:R-:W-:Y:S05]  /*c690*/  F2FP.BF16.PACK_AB R79, R113, R115 ;  /* 0x00000073714f723e */ /* 0x000fea00000010ff */
[-C--:B------:R-:W-:Y:S08]  /*c6a0*/  HMMA.16816.F32.BF16 R4, R72, R80.reuse, R4 ;  /* 0x000000504804723c */ /* 0x080ff00000041804 */
[C---:B------:R-:W-:Y:S01]  /*c6b0*/  HMMA.16816.F32.BF16 R8, R76.reuse, R80, R8 ;  /* 0x000000504c08723c */ /* 0x040fe20000041808 */
[----:B------:R-:W1:Y:S07]  /*c6c0*/  MUFU.EX2 R81, R121 ;  /* 0x0000007900517308 */ /* 0x000e6e0000000800 */
[-C--:B------:R-:W-:Y:S03]  /*c6d0*/  HMMA.16816.F32.BF16 R12, R76, R82.reuse, R12 ;  /* 0x000000524c0c723c */ /* 0x080fe6000004180c */
[----:B------:R-:W2:Y:S05]  /*c6e0*/  MUFU.EX2 R80, R114 ;  /* 0x0000007200507308 */ /* 0x000eaa0000000800 */
[C---:B------:R-:W-:Y:S05]  /*c6f0*/  HMMA.16816.F32.BF16 R16, R72.reuse, R82, R16 ;  /* 0x000000524810723c */ /* 0x040fea0000041810 */
[----:B------:R-:W-:Y:S03]  /*c700*/  MUFU.EX2 R83, R101 ;  /* 0x0000006500537308 */ /* 0x000fe60000000800 */
[-C--:B----4-:R-:W-:Y:S01]  /*c710*/  HMMA.16816.F32.BF16 R20, R72, R88.reuse, R20 ;  /* 0x000000584814723c */ /* 0x090fe20000041814 */
[----:B-1----:R-:W-:Y:S06]  /*c720*/  F2FP.BF16.PACK_AB R186, R97, R81 ;  /* 0x0000005161ba723e */ /* 0x002fec00000010ff */
[----:B------:R-:W1:Y:S01]  /*c730*/  MUFU.EX2 R82, R104 ;  /* 0x0000006800527308 */ /* 0x000e620000000800 */
[C---:B------:R-:W-:Y:S01]  /*c740*/  HMMA.16816.F32.BF16 R24, R76.reuse, R88, R24 ;  /* 0x000000584c18723c */ /* 0x040fe20000041818 */
[----:B--2---:R-:W-:Y:S07]  /*c750*/  F2FP.BF16.PACK_AB R187, R98, R80 ;  /* 0x0000005062bb723e */ /* 0x004fee00000010ff */
[-C--:B------:R-:W-:Y:S08]  /*c760*/  HMMA.16816.F32.BF16 R28, R76, R90.reuse, R28 ;  /* 0x0000005a4c1c723c */ /* 0x080ff0000004181c */
[C---:B------:R-:W-:Y:S01]  /*c770*/  HMMA.16816.F32.BF16 R32, R72.reuse, R90, R32 ;  /* 0x0000005a4820723c */ /* 0x040fe20000041820 */
[----:B-1----:R-:W-:Y:S07]  /*c780*/  F2FP.BF16.PACK_AB R185, R82, R83 ;  /* 0x0000005352b9723e */ /* 0x002fee00000010ff */
        /* <DEDUP_REMOVED lines=110> */
[----:B------:R1:W-:Y:S01]  /*ce70*/  STL [R1+0x8], R3 ;  /* 0x0000080301007387 */ /* 0x0003e20000100800 */
[----:B------:R-:W-:Y:S02]  /*ce80*/  FADD.FTZ R0, R98, R0 ;  /* 0x0000000062007221 */ /* 0x000fe40000010000 */
[----:B------:R-:W-:Y:S01]  /*ce90*/  IMAD.MOV.U32 R134, RZ, RZ, R70 ;  /* 0x000000ffff867224 */ /* 0x000fe200078e0046 */
[----:B------:R3:W-:Y:S01]  /*cea0*/  STL [R1+0x10], R2 ;  /* 0x0000100201007387 */ /* 0x0007e20000100800 */
[----:B------:R-:W-:Y:S02]  /*ceb0*/  IMAD.MOV.U32 R132, RZ, RZ, R136 ;  /* 0x000000ffff847224 */ /* 0x000fe400078e0088 */
[----:B------:R-:W-:Y:S01]  /*cec0*/  IMAD.MOV.U32 R133, RZ, RZ, R135 ;  /* 0x000000ffff857224 */ /* 0x000fe200078e0087 */
[----:B------:R3:W-:Y:S01]  /*ced0*/  STL [R1+0xc], R0 ;  /* 0x00000c0001007387 */ /* 0x0007e20000100800 */
[----:B-1----:R-:W-:Y:S01]  /*cee0*/  IMAD.MOV.U32 R3, RZ, RZ, R137 ;  /* 0x000000ffff037224 */ /* 0x002fe200078e0089 */
[----:B------:R-:W-:-:S05]  /*cef0*/  @P0 BRA `(.L_x_1460) ;  /* 0xffffa97000000947 */ /* 0x000fca000383ffff */
.L_x_1457:
[----:B------:R-:W-:-:S13]  /*cf00*/  ISETP.LE.AND P0, PT, RZ, UR6, PT ;  /* 0x00000006ff007c0c */ /* 0x000fda000bf03270 */
[----:B------:R-:W-:Y:S05]  /*cf10*/  @!P0 BRA `(.L_x_1461) ;  /* 0x0000425000008947 */ /* 0x000fea0003800000 */
[----:B------:R-:W-:Y:S01]  /*cf20*/  IMAD.MOV.U32 R3, RZ, RZ, R136 ;  /* 0x000000ffff037224 */ /* 0x000fe200078e0088 */
[----:B------:R-:W-:Y:S01]  /*cf30*/  MOV R138, R70 ;  /* 0x00000046008a7202 */ /* 0x000fe20000000f00 */
[----:B--23--:R-:W-:Y:S01]  /*cf40*/  IMAD.MOV.U32 R0, RZ, RZ, R137 ;  /* 0x000000ffff007224 */ /* 0x00cfe200078e0089 */
[----:B------:R-:W-:Y:S01]  /*cf50*/  MOV R133, R135 ;  /* 0x0000008700857202 */ /* 0x000fe20000000f00 */
[----:B------:R-:W-:Y:S05]  /*cf60*/  BRA `(.L_x_1462) ;  /* 0x0000040000007947 */ /* 0x000fea0003800000 */
.L_x_1464:
        /* <DEDUP_REMOVED lines=35> */
[-C--:B-1----:R-:W-:Y:S03]  /*d1a0*/  IADD3 R136, P1, R136, R247.reuse, RZ ;  /* 0x000000f788887210 */ /* 0x082fe60007f3e0ff */
[----:B------:R-:W1:Y:S04]  /*d1b0*/  SHFL.IDX PT, R188, R132, 0x4, 0x181f ;  /* 0x00981f0084bc7f89 */ /* 0x000e6800000e0000 */
[----:B------:R-:W1:Y:S01]  /*d1c0*/  SHFL.IDX PT, R191, R2, 0x3, 0x181f ;  /* 0x00781f0002bf7f89 */ /* 0x000e6200000e0000 */
[-C--:B--2---:R-:W-:Y:S03]  /*d1d0*/  IADD3 R134, P0, R134, R247.reuse, RZ ;  /* 0x000000f786867210 */ /* 0x084fe60007f1e0ff */
[----:B------:R-:W2:Y:S01]  /*d1e0*/  SHFL.IDX PT, R189, R132, 0x5, 0x181f ;  /* 0x00b81f0084bd7f89 */ /* 0x000ea200000e0000 */
[--C-:B---3--:R-:W-:Y:S03]  /*d1f0*/  IMAD.X R137, R137, 0x1, R246.reuse, P1 ;  /* 0x0000000189897824 */ /* 0x108fe600008e06f6 */
[----:B------:R-:W3:Y:S01]  /*d200*/  SHFL.IDX PT, R195, R2, 0x4, 0x181f ;  /* 0x00981f0002c37f89 */ /* 0x000ee200000e0000 */
[-C--:B----4-:R-:W-:Y:S02]  /*d210*/  IADD3.X R135, R135, R246.reuse, RZ, P0, !PT ;  /* 0x000000f687877210 */ /* 0x090fe400007fe4ff */
[-C--:B------:R-:W-:Y:S01]  /*d220*/  IADD3 R192, P0, R192, R247.reuse, RZ ;  /* 0x000000f7c0c07210 */ /* 0x080fe20007f1e0ff */
[----:B------:R2:W-:Y:S01]  /*d230*/  LDGSTS.E.BYPASS.LTC128B.128 [R250+0x3900], [R136.64], !P6 ;  /* 0x0390000088fa7fae */ /* 0x0005e2000f101d4e */
[-C--:B-----5:R-:W-:Y:S03]  /*d240*/  IADD3 R190, P3, R190, R247.reuse, RZ ;  /* 0x000000f7bebe7210 */ /* 0x0a0fe60007f7e0ff */
[----:B------:R4:W-:Y:S01]  /*d250*/  LDGSTS.E.BYPASS.LTC128B.128 [R250+0x4100], [R134.64], !P6 ;  /* 0x0410000086fa7fae */ /* 0x0009e2000f101d4e */
[--C-:B------:R-:W-:Y:S03]  /*d260*/  IMAD.X R193, R139, 0x1, R246.reuse, P0 ;  /* 0x000000018bc17824 */ /* 0x100fe600000e06f6 */
[----:B------:R-:W4:Y:S01]  /*d270*/  SHFL.IDX PT, R132, R132, 0x6, 0x181f ;  /* 0x00d81f0084847f89 */ /* 0x000f2200000e0000 */
[-C--:B-1----:R-:W-:Y:S03]  /*d280*/  IADD3 R188, P2, R188, R247.reuse, RZ ;  /* 0x000000f7bcbc7210 */ /* 0x082fe60007f5e0ff */
[----:B------:R-:W1:Y:S01]  /*d290*/  SHFL.IDX PT, R194, R2, 0x5, 0x181f ;  /* 0x00b81f0002c27f89 */ /* 0x000e6200000e0000 */
[--C-:B------:R-:W-:Y:S03]  /*d2a0*/  IMAD.X R191, R191, 0x1, R246.reuse, P3 ;  /* 0x00000001bfbf7824 */ /* 0x100fe600018e06f6 */
[----:B------:R-:W5:Y:S04]  /*d2b0*/  SHFL.IDX PT, R2, R2, 0x6, 0x181f ;  /* 0x00d81f0002027f89 */ /* 0x000f6800000e0000 */
[----:B------:R5:W-:Y:S04]  /*d2c0*/  LDGSTS.E.BYPASS.LTC128B.128 [R250+0x4900], [R192.64], !P6 ;  /* 0x04900000c0fa7fae */ /* 0x000be8000f101d4e */
[----:B------:R5:W-:Y:S01]  /*d2d0*/  LDGSTS.E.BYPASS.LTC128B.128 [R250+0x5100], [R190.64], !P6 ;  /* 0x05100000befa7fae */ /* 0x000be2000f101d4e */
[-C--:B--2---:R-:W-:Y:S01]  /*d2e0*/  IADD3 R136, P1, R189, R247.reuse, RZ ;  /* 0x000000f7bd887210 */ /* 0x084fe20007f3e0ff */
[--C-:B---3--:R-:W-:Y:S01]  /*d2f0*/  IMAD.X R189, R195, 0x1, R246.reuse, P2 ;  /* 0x00000001c3bd7824 */ /* 0x108fe200010e06f6 */
[----:B----4-:R-:W-:Y:S04]  /*d300*/  IADD3 R134, P0, R132, R247, RZ ;  /* 0x000000f784867210 */ /* 0x010fe80007f1e0ff */
[----:B------:R2:W-:Y:S01]  /*d310*/  LDGSTS.E.BYPASS.LTC128B.128 [R250+0x5900], [R188.64], !P6 ;  /* 0x05900000bcfa7fae */ /* 0x0005e2000f101d4e */
[----:B-1----:R-:W-:Y:S01]  /*d320*/  IADD3.X R137, R194, R246, RZ, P1, !PT ;  /* 0x000000f6c2897210 */ /* 0x002fe20000ffe4ff */
[----:B-----5:R-:W-:Y:S04]  /*d330*/  IMAD.X R135, R2, 0x1, R246, P0 ;  /* 0x0000000102877824 */ /* 0x020fe800000e06f6 */
[----:B------:R2:W-:Y:S04]  /*d340*/  LDGSTS.E.BYPASS.LTC128B.128 [R250+0x6100], [R136.64], !P6 ;  /* 0x0610000088fa7fae */ /* 0x0005e8000f101d4e */
[----:B------:R2:W-:Y:S01]  /*d350*/  LDGSTS.E.BYPASS.LTC128B.128 [R250+0x6900], [R134.64], !P6 ;  /* 0x0690000086fa7fae */ /* 0x0005e2000f101d4e */
[----:B------:R-:W-:-:S05]  /*d360*/  BRA `(.L_x_1463) ;  /* 0x00000ce000007947 */ /* 0x000fca0003800000 */
.L_x_1462:
[----:B------:R-:W-:Y:S04]  /*d370*/  DEPBAR.LE SB0, 0x0 ;  /* 0x000080000000791a */ /* 0x000fe80000000000 */
[----:B------:R-:W-:Y:S01]  /*d380*/  BAR.SYNC.DEFER_BLOCKING 0x0 ;  /* 0x0000000000007b1d */ /* 0x000fe20000010000 */
[----:B------:R-:W-:Y:S01]  /*d390*/  IADD3 R136, R250, 0x100, RZ ;  /* 0x00000100fa887810 */ /* 0x000fe20007ffe0ff */
        /* <DEDUP_REMOVED lines=41> */
[----:B------:R-:W-:Y:S03]  /*d630*/  IMAD.WIDE.U32 R72, R248, c[0x0][0x218], R64 ;  /* 0x00008600f8487a25 */ /* 0x000fe600078e0040 */
        /* <DEDUP_REMOVED lines=28> */
[--C-:B-1----:R-:W-:Y:S03]  /*d800*/  IMAD.X R97, R103, 0x1, R246.reuse, P0 ;  /* 0x0000000167617824 */ /* 0x102fe600000e06f6 */
        /* <DEDUP_REMOVED lines=12> */
[--C-:B---3--:R-:W-:Y:S05]  /*d8d0*/  IMAD.X R105, R107, 0x1, R246.reuse, P0 ;  /* 0x000000016b697824 */ /* 0x108fea00000e06f6 */
        /* <DEDUP_REMOVED lines=119> */
.L_x_1463:
        /* <DEDUP_REMOVED lines=112> */
[----:B------:R-:W2:Y:S03]  /*e750*/  SHFL.BFLY PT, R136, R132, 0x2, 0x1f ;  /* 0x0c401f0084887f89 */ /* 0x000ea600000e0000 */
[----:B------:R-:W-:Y:S04]  /*e760*/  FMNMX.FTZ R135, R90, R135, !PT ;  /* 0x000000875a877209 */ /* 0x000fe80007810000 */
[----:B------:R-:W-:Y:S01]  /*e770*/  FMNMX.FTZ R135, R91, R135, !PT ;  /* 0x000000875b877209 */ /* 0x000fe20007810000 */
[----:B------:R-:W3:Y:S03]  /*e780*/  SHFL.BFLY PT, R139, R134, 0x1, 0x1f ;  /* 0x0c201f00868b7f89 */ /* 0x000ee600000e0000 */
[----:B------:R-:W-:Y:S02]  /*e790*/  FMNMX.FTZ R135, R94, R135, !PT ;  /* 0x000000875e877209 */ /* 0x000fe40007810000 */
[----:B-1----:R-:W-:Y:S02]  /*e7a0*/  FMNMX.FTZ R137, R2, R188, !PT ;  /* 0x000000bc02897209 */ /* 0x002fe40007810000 */
[----:B------:R-:W-:Y:S03]  /*e7b0*/  FMNMX.FTZ R2, R95, R135, !PT ;  /* 0x000000875f027209 */ /* 0x000fe60007810000 */
[C---:B------:R-:W-:Y:S01]  /*e7c0*/  FMUL.FTZ R192, R137.reuse, c[0x0][0x2d0] ;  /* 0x0000b40089c07a20 */ /* 0x040fe20000410000 */
[----:B------:R-:W-:Y:S01]  /*e7d0*/  FMNMX.FTZ R135, R106, R2, !PT ;  /* 0x000000026a877209 */ /* 0x000fe20007810000 */
[----:B------:R-:W-:Y:S01]  /*e7e0*/  FADD.FTZ R0, -R137, R0 ;  /* 0x0000000089007221 */ /* 0x000fe20000010100 */
[----:B--2---:R-:W-:Y:S01]  /*e7f0*/  FMNMX.FTZ R132, R132, R136, !PT ;  /* 0x0000008884847209 */ /* 0x004fe20007810000 */
[--C-:B------:R-:W-:Y:S02]  /*e800*/  FFMA.FTZ R20, R20, c[0x0][0x2d0], -R192.reuse ;  /* 0x0000b40014147a23 */ /* 0x100fe400000108c0 */
[--C-:B------:R-:W-:Y:S02]  /*e810*/  FFMA.FTZ R21, R21, c[0x0][0x2d0], -R192.reuse ;  /* 0x0000b40015157a23 */ /* 0x100fe400000108c0 */
[----:B------:R-:W-:Y:S01]  /*e820*/  MUFU.EX2 R198, R20 ;  /* 0x0000001400c67308 */ /* 0x000fe20000000800 */
[----:B------:R-:W1:Y:S01]  /*e830*/  SHFL.BFLY PT, R189, R132, 0x1, 0x1f ;  /* 0x0c201f0084bd7f89 */ /* 0x000e6200000e0000 */
[--C-:B------:R-:W-:Y:S01]  /*e840*/  FFMA.FTZ R52, R52, c[0x0][0x2d0], -R192.reuse ;  /* 0x0000b40034347a23 */ /* 0x100fe200000108c0 */
[----:B---3--:R-:W-:Y:S01]  /*e850*/  FMNMX.FTZ R136, R134, R139, !PT ;  /* 0x0000008b86887209 */ /* 0x008fe20007810000 */
[--C-:B------:R-:W-:Y:S02]  /*e860*/  FFMA.FTZ R53, R53, c[0x0][0x2d0], -R192.reuse ;  /* 0x0000b40035357a23 */ /* 0x100fe400000108c0 */
[--C-:B------:R-:W-:Y:S02]  /*e870*/  FFMA.FTZ R64, R64, c[0x0][0x2d0], -R192.reuse ;  /* 0x0000b40040407a23 */ /* 0x100fe400000108c0 */
[--C-:B------:R-:W-:Y:S02]  /*e880*/  FFMA.FTZ R65, R65, c[0x0][0x2d0], -R192.reuse ;  /* 0x0000b40041417a23 */ /* 0x100fe400000108c0 */
[----:B------:R-:W-:Y:S01]  /*e890*/  MUFU.EX2 R193, R21 ;  /* 0x0000001500c17308 */ /* 0x000fe20000000800 */
[--C-:B------:R-:W-:Y:S02]  /*e8a0*/  FFMA.FTZ R68, R68, c[0x0][0x2d0], -R192.reuse ;  /* 0x0000b40044447a23 */ /* 0x100fe400000108c0 */
[--C-:B------:R-:W-:Y:S02]  /*e8b0*/  FFMA.FTZ R69, R69, c[0x0][0x2d0], -R192.reuse ;  /* 0x0000b40045457a23 */ /* 0x100fe400000108c0 */
[----:B------:R-:W-:Y:S02]  /*e8c0*/  FMUL.FTZ R139, R136, c[0x0][0x2d0] ;  /* 0x0000b400888b7a20 */ /* 0x000fe40000410000 */
[--C-:B------:R-:W-:Y:S02]  /*e8d0*/  FFMA.FTZ R16, R16, c[0x0][0x2d0], -R192.reuse ;  /* 0x0000b40010107a23 */ /* 0x100fe400000108c0 */
[--C-:B------:R-:W-:Y:S02]  /*e8e0*/  FFMA.FTZ R22, R22, c[0x0][0x2d0], -R139.reuse ;  /* 0x0000b40016167a23 */ /* 0x100fe4000001088b */
[----:B------:R-:W-:Y:S01]  /*e8f0*/  MUFU.EX2 R220, R16 ;  /* 0x0000001000dc7308 */ /* 0x000fe20000000800 */
[----:B------:R-:W-:Y:S01]  /*e900*/  FMUL.FTZ R2, R0, c[0x0][0x2d0] ;  /* 0x0000b40000027a20 */ /* 0x000fe20000410000 */
[----:B------:R-:W-:Y:S01]  /*e910*/  FMNMX.FTZ R0, R107, R135, !PT ;  /* 0x000000876b007209 */ /* 0x000fe20007810000 */
[--C-:B------:R-:W-:Y:S01]  /*e920*/  FFMA.FTZ R23, R23, c[0x0][0x2d0], -R139.reuse ;  /* 0x0000b40017177a23 */ /* 0x100fe2000001088b */
[----:B-1----:R-:W-:Y:S01]  /*e930*/  FMNMX.FTZ R135, R132, R189, !PT ;  /* 0x000000bd84877209 */ /* 0x002fe20007810000 */
[--C-:B------:R-:W-:Y:S01]  /*e940*/  FFMA.FTZ R54, R54, c[0x0][0x2d0], -R139.reuse ;  /* 0x0000b40036367a23 */ /* 0x100fe2000001088b */
[----:B------:R-:W-:Y:S01]  /*e950*/  LDSM.16.MT88.4 R188, [R232+0x100] ;  /* 0x00010000e8bc783b */ /* 0x000fe20000004200 */
[--C-:B------:R-:W-:Y:S01]  /*e960*/  FFMA.FTZ R55, R55, c[0x0][0x2d0], -R139.reuse ;  /* 0x0000b40037377a23 */ /* 0x100fe2000001088b */
[----:B------:R-:W-:Y:S01]  /*e970*/  FMNMX.FTZ R0, R110, R0, !PT ;  /* 0x000000006e007209 */ /* 0x000fe20007810000 */
        /* <DEDUP_REMOVED lines=18> */
[C---:B--2---:R-:W-:Y:S01]  /*eaa0*/  FMUL.FTZ R16, R134.reuse, R152 ;  /* 0x0000009886107220 */ /* 0x044fe20000410000 */
[----:B------:R-:W1:Y:S01]  /*eab0*/  SHFL.BFLY PT, R3, R0, 0x2, 0x1f ;  /* 0x0c401f0000037f89 */ /* 0x000e6200000e0000 */
[----:B------:R-:W-:Y:S01]  /*eac0*/  FMUL.FTZ R116, R134, R116 ;  /* 0x0000007486747220 */ /* 0x000fe20000410000 */
[----:B------:R2:W-:Y:S01]  /*ead0*/  MUFU.EX2 R202, R4 ;  /* 0x0000000400ca7308 */ /* 0x0005e20000000800 */
[----:B------:R-:W-:Y:S02]  /*eae0*/  FMUL.FTZ R2, R2, c[0x0][0x2d0] ;  /* 0x0000b40002027a20 */ /* 0x000fe40000410000 */
[C---:B------:R-:W-:Y:S02]  /*eaf0*/  FMUL.FTZ R117, R134.reuse, R117 ;  /* 0x0000007586757220 */ /* 0x040fe40000410000 */
[C---:B------:R-:W-:Y:S02]  /*eb00*/  FMUL.FTZ R120, R134.reuse, R120 ;  /* 0x0000007886787220 */ /* 0x040fe40000410000 */
[C---:B------:R-:W-:Y:S02]  /*eb10*/  FMUL.FTZ R121, R134.reuse, R121 ;  /* 0x0000007986797220 */ /* 0x040fe40000410000 */
[C---:B------:R-:W-:Y:S01]  /*eb20*/  FMUL.FTZ R128, R134.reuse, R128 ;  /* 0x0000008086807220 */ /* 0x040fe20000410000 */
[----:B------:R4:W5:Y:S01]  /*eb30*/  MUFU.EX2 R132, R2 ;  /* 0x0000000200847308 */ /* 0x0009620000000800 */
[----:B------:R-:W-:Y:S02]  /*eb40*/  FMUL.FTZ R129, R134, R129 ;  /* 0x0000008186817220 */ /* 0x000fe40000410000 */
[--C-:B------:R-:W-:Y:S01]  /*eb50*/  FFMA.FTZ R37, R37, c[0x0][0x2d0], -R192.reuse ;  /* 0x0000b40025257a23 */ /* 0x100fe200000108c0 */
[----:B---3--:R-:W-:Y:S01]  /*eb60*/  LDSM.16.MT88.4 R20, [R229+0x100] ;  /* 0x00010000e514783b */ /* 0x008fe20000004200 */
[--C-:B------:R-:W-:Y:S02]  /*eb70*/  FFMA.FTZ R36, R36, c[0x0][0x2d0], -R192.reuse ;  /* 0x0000b40024247a23 */ /* 0x100fe400000108c0 */
[--C-:B------:R-:W-:Y:S02]  /*eb80*/  FFMA.FTZ R38, R38, c[0x0][0x2d0], -R139.reuse ;  /* 0x0000b40026267a23 */ /* 0x100fe4000001088b */
[--C-:B------:R-:W-:Y:S01]  /*eb90*/  FFMA.FTZ R39, R39, c[0x0][0x2d0], -R139.reuse ;  /* 0x0000b40027277a23 */ /* 0x100fe2000001088b */
[----:B------:R-:W3:Y:S01]  /*eba0*/  MUFU.EX2 R217, R5 ;  /* 0x0000000500d97308 */ /* 0x000ee20000000800 */
[--C-:B------:R-:W-:Y:S01]  /*ebb0*/  FFMA.FTZ R48, R48, c[0x0][0x2d0], -R192.reuse ;  /* 0x0000b40030307a23 */ /* 0x100fe200000108c0 */
[----:B-1----:R-:W-:Y:S01]  /*ebc0*/  FMNMX.FTZ R0, R0, R3, !PT ;  /* 0x0000000300007209 */ /* 0x002fe20007810000 */
[--C-:B------:R-:W-:Y:S02]  /*ebd0*/  FFMA.FTZ R49, R49, c[0x0][0x2d0], -R192.reuse ;  /* 0x0000b40031317a23 */ /* 0x100fe400000108c0 */
[----:B--2---:R-:W-:Y:S02]  /*ebe0*/  FMUL.FTZ R4, R134, R140 ;  /* 0x0000008c86047220 */ /* 0x004fe40000410000 */
[--C-:B------:R-:W-:Y:S02]  /*ebf0*/  FFMA.FTZ R50, R50, c[0x0][0x2d0], -R139.reuse ;  /* 0x0000b40032327a23 */ /* 0x100fe4000001088b */
[----:B------:R-:W-:Y:S01]  /*ec00*/  FFMA.FTZ R51, R51, c[0x0][0x2d0], -R139 ;  /* 0x0000b40033337a23 */ /* 0x000fe2000001088b */
[----:B------:R1:W2:Y:S01]  /*ec10*/  MUFU.EX2 R197, R17 ;  /* 0x0000001100c57308 */ /* 0x0002a20000000800 */
[--C-:B------:R-:W-:Y:S02]  /*ec20*/  FFMA.FTZ R80, R80, c[0x0][0x2d0], -R192.reuse ;  /* 0x0000b40050507a23 */ /* 0x100fe400000108c0 */
[--C-:B------:R-:W-:Y:S02]  /*ec30*/  FFMA.FTZ R113, R113, c[0x0][0x2d0], -R192.reuse ;  /* 0x0000b40071717a23 */ /* 0x100fe400000108c0 */
[----:B----4-:R-:W-:Y:S02]  /*ec40*/  FADD.FTZ R2, -R135, R133 ;  /* 0x0000008587027221 */ /* 0x010fe40000010100 */
[----:B-----5:R-:W-:Y:S02]  /*ec50*/  FMUL.FTZ R118, R132, R118 ;  /* 0x0000007684767220 */ /* 0x020fe40000410000 */
[----:B------:R-:W-:Y:S01]  /*ec60*/  FMUL.FTZ R2, R2, c[0x0][0x2d0] ;  /* 0x0000b40002027a20 */ /* 0x000fe20000410000 */
[----:B------:R4:W-:Y:S01]  /*ec70*/  MUFU.EX2 R201, R6 ;  /* 0x0000000600c97308 */ /* 0x0009e20000000800 */
[C---:B------:R-:W-:Y:S02]  /*ec80*/  FMUL.FTZ R119, R132.reuse, R119 ;  /* 0x0000007784777220 */ /* 0x040fe40000410000 */
[----:B------:R-:W-:Y:S01]  /*ec90*/  FMUL.FTZ R122, R132, R122 ;  /* 0x0000007a847a7220 */ /* 0x000fe20000410000 */
[----:B---3--:R-:W-:Y:S01]  /*eca0*/  F2FP.BF16.PACK_AB R140, R217, R202 ;  /* 0x000000cad98c723e */ /* 0x008fe200000010ff */
[----:B------:R-:W-:Y:S02]  /*ecb0*/  FMUL.FTZ R5, R134, R141 ;  /* 0x0000008d86057220 */ /* 0x000fe40000410000 */
[C---:B------:R-:W-:Y:S02]  /*ecc0*/  FMUL.FTZ R123, R132.reuse, R123 ;  /* 0x0000007b847b7220 */ /* 0x040fe40000410000 */
[C---:B------:R-:W-:Y:S01]  /*ecd0*/  FMUL.FTZ R130, R132.reuse, R130 ;  /* 0x0000008284827220 */ /* 0x040fe20000410000 */
[----:B------:R3:W5:Y:S01]  /*ece0*/  MUFU.EX2 R133, R2 ;  /* 0x0000000200857308 */ /* 0x0007620000000800 */
[----:B------:R-:W-:Y:S02]  /*ecf0*/  FMUL.FTZ R131, R132, R131 ;  /* 0x0000008384837220 */ /* 0x000fe40000410000 */
[--C-:B------:R-:W-:Y:S02]  /*ed00*/  FFMA.FTZ R115, R115, c[0x0][0x2d0], -R139.reuse ;  /* 0x0000b40073737a23 */ /* 0x100fe4000001088b */
[----:B-1----:R-:W-:Y:S02]  /*ed10*/  FMUL.FTZ R17, R134, R153 ;  /* 0x0000009986117220 */ /* 0x002fe40000410000 */
[--C-:B------:R-:W-:Y:S02]  /*ed20*/  FFMA.FTZ R32, R32, c[0x0][0x2d0], -R192.reuse ;  /* 0x0000b40020207a23 */ /* 0x100fe400000108c0 */
[--C-:B------:R-:W-:Y:S01]  /*ed30*/  FFMA.FTZ R33, R33, c[0x0][0x2d0], -R192.reuse ;  /* 0x0000b40021217a23 */ /* 0x100fe200000108c0 */
[----:B------:R-:W1:Y:S01]  /*ed40*/  MUFU.EX2 R214, R7 ;  /* 0x0000000700d67308 */ /* 0x000e620000000800 */
[--C-:B------:R-:W-:Y:S02]  /*ed50*/  FFMA.FTZ R81, R81, c[0x0][0x2d0], -R192.reuse ;  /* 0x0000b40051517a23 */ /* 0x100fe400000108c0 */
[--C-:B------:R-:W-:Y:S02]  /*ed60*/  FFMA.FTZ R82, R82, c[0x0][0x2d0], -R139.reuse ;  /* 0x0000b40052527a23 */ /* 0x100fe4000001088b */
[----:B----4-:R-:W-:Y:S01]  /*ed70*/  FMUL.FTZ R6, R132, R142 ;  /* 0x0000008e84067220 */ /* 0x010fe20000410000 */
[----:B--2---:R-:W-:Y:S01]  /*ed80*/  F2FP.BF16.PACK_AB R142, R197, R220 ;  /* 0x000000dcc58e723e */ /* 0x004fe200000010ff */
[--C-:B------:R-:W-:Y:S02]  /*ed90*/  FFMA.FTZ R83, R83, c[0x0][0x2d0], -R139.reuse ;  /* 0x0000b40053537a23 */ /* 0x100fe4000001088b */
[--C-:B------:R-:W-:Y:S01]  /*eda0*/  FFMA.FTZ R84, R84, c[0x0][0x2d0], -R192.reuse ;  /* 0x0000b40054547a23 */ /* 0x100fe200000108c0 */
[----:B------:R2:W-:Y:S01]  /*edb0*/  MUFU.EX2 R219, R18 ;  /* 0x0000001200db7308 */ /* 0x0005e20000000800 */
[--C-:B------:R-:W-:Y:S02]  /*edc0*/  FFMA.FTZ R85, R85, c[0x0][0x2d0], -R192.reuse ;  /* 0x0000b40055557a23 */ /* 0x100fe400000108c0 */
[--C-:B------:R-:W-:Y:S01]  /*edd0*/  FFMA.FTZ R86, R86, c[0x0][0x2d0], -R139.reuse ;  /* 0x0000b40056567a23 */ /* 0x100fe2000001088b */
[----:B---3--:R-:W3:Y:S01]  /*ede0*/  SHFL.BFLY PT, R2, R0, 0x1, 0x1f ;  /* 0x0c201f0000027f89 */ /* 0x008ee200000e0000 */
[C---:B-----5:R-:W-:Y:S02]  /*edf0*/  FMUL.FTZ R124, R133.reuse, R124 ;  /* 0x0000007c857c7220 */ /* 0x060fe40000410000 */
[----:B------:R-:W-:Y:S02]  /*ee00*/  FMUL.FTZ R125, R133, R125 ;  /* 0x0000007d857d7220 */ /* 0x000fe40000410000 */
[--C-:B------:R-:W-:Y:S01]  /*ee10*/  FFMA.FTZ R87, R87, c[0x0][0x2d0], -R139.reuse ;  /* 0x0000b40057577a23 */ /* 0x100fe2000001088b */
[----:B------:R-:W4:Y:S01]  /*ee20*/  MUFU.EX2 R196, R19 ;  /* 0x0000001300c47308 */ /* 0x000f220000000800 */
[--C-:B------:R-:W-:Y:S02]  /*ee30*/  FFMA.FTZ R96, R96, c[0x0][0x2d0], -R192.reuse ;  /* 0x0000b40060607a23 */ /* 0x100fe400000108c0 */
[--C-:B------:R-:W-:Y:S01]  /*ee40*/  FFMA.FTZ R97, R97, c[0x0][0x2d0], -R192.reuse ;  /* 0x0000b40061617a23 */ /* 0x100fe200000108c0 */
[----:B-1----:R-:W-:Y:S01]  /*ee50*/  F2FP.BF16.PACK_AB R141, R214, R201 ;  /* 0x000000c9d68d723e */ /* 0x002fe200000010ff */
[----:B------:R-:W-:Y:S02]  /*ee60*/  FMUL.FTZ R7, R132, R143 ;  /* 0x0000008f84077220 */ /* 0x000fe40000410000 */
[--C-:B------:R-:W-:Y:S02]  /*ee70*/  FFMA.FTZ R98, R98, c[0x0][0x2d0], -R139.reuse ;  /* 0x0000b40062627a23 */ /* 0x100fe4000001088b */
[--C-:B------:R-:W-:Y:S01]  /*ee80*/  FFMA.FTZ R99, R99, c[0x0][0x2d0], -R139.reuse ;  /* 0x0000b40063637a23 */ /* 0x100fe2000001088b */
[----:B------:R-:W-:Y:S01]  /*ee90*/  MUFU.EX2 R215, R32 ;  /* 0x0000002000d77308 */ /* 0x000fe20000000800 */
[--C-:B------:R-:W-:Y:S02]  /*eea0*/  FFMA.FTZ R100, R100, c[0x0][0x2d0], -R192.reuse ;  /* 0x0000b40064647a23 */ /* 0x100fe400000108c0 */
[--C-:B------:R-:W-:Y:S02]  /*eeb0*/  FFMA.FTZ R101, R101, c[0x0][0x2d0], -R192.reuse ;  /* 0x0000b40065657a23 */ /* 0x100fe400000108c0 */
[----:B--2---:R-:W-:Y:S02]  /*eec0*/  FMUL.FTZ R18, R132, R154 ;  /* 0x0000009a84127220 */ /* 0x004fe40000410000 */
[----:B------:R-:W-:Y:S01]  /*eed0*/  FFMA.FTZ R112, R112, c[0x0][0x2d0], -R192 ;  /* 0x0000b40070707a23 */ /* 0x000fe200000108c0 */
[----:B---3--:R-:W-:Y:S01]  /*eee0*/  FMNMX.FTZ R2, R2, R0, !PT ;  /* 0x0000000002027209 */ /* 0x008fe20007810000 */
[--C-:B------:R-:W-:Y:S01]  /*eef0*/  FFMA.FTZ R102, R102, c[0x0][0x2d0], -R139.reuse ;  /* 0x0000b40066667a23 */ /* 0x100fe2000001088b */
[----:B------:R-:W-:Y:S01]  /*ef00*/  MUFU.EX2 R216, R33 ;  /* 0x0000002100d87308 */ /* 0x000fe20000000800 */
[----:B------:R-:W-:Y:S02]  /*ef10*/  FFMA.FTZ R103, R103, c[0x0][0x2d0], -R139 ;  /* 0x0000b40067677a23 */ /* 0x000fe4000001088b */
[----:B------:R-:W-:Y:S01]  /*ef20*/  FADD.FTZ R0, -R2, R138 ;  /* 0x0000008a02007221 */ /* 0x000fe20000010100 */
[----:B----4-:R-:W-:Y:S01]  /*ef30*/  F2FP.BF16.PACK_AB R143, R196, R219 ;  /* 0x000000dbc48f723e */ /* 0x010fe200000010ff */
[----:B------:R-:W-:Y:S02]  /*ef40*/  FMUL.FTZ R138, R135, c[0x0][0x2d0] ;  /* 0x0000b400878a7a20 */ /* 0x000fe40000410000 */
[----:B------:R-:W-:Y:S02]  /*ef50*/  FMUL.FTZ R3, R2, c[0x0][0x2d0] ;  /* 0x0000b40002037a20 */ /* 0x000fe40000410000 */
[----:B------:R-:W-:Y:S01]  /*ef60*/  FMUL.FTZ R0, R0, c[0x0][0x2d0] ;  /* 0x0000b40000007a20 */ /* 0x000fe20000410000 */
[----:B------:R1:W-:Y:S01]  /*ef70*/  MUFU.EX2 R221, R35 ;  /* 0x0000002300dd7308 */ /* 0x0003e20000000800 */
[--C-:B------:R-:W-:Y:S01]  /*ef80*/  FFMA.FTZ R12, R12, c[0x0][0x2d0], -R138.reuse ;  /* 0x0000b4000c0c7a23 */ /* 0x100fe2000001088a */
[-C--:B------:R-:W-:Y:S05]  /*ef90*/  HMMA.16816.F32.BF16 R4, R140, R20.reuse, R4 ;  /* 0x000000148c04723c */ /* 0x080fea0000041804 */
[--C-:B------:R-:W-:Y:S02]  /*efa0*/  FFMA.FTZ R13, R13, c[0x0][0x2d0], -R138.reuse ;  /* 0x0000b4000d0d7a23 */ /* 0x100fe4000001088a */
[--C-:B------:R-:W-:Y:S01]  /*efb0*/  FFMA.FTZ R14, R14, c[0x0][0x2d0], -R3.reuse ;  /* 0x0000b4000e0e7a23 */ /* 0x100fe20000010803 */
[----:B------:R-:W2:Y:S01]  /*efc0*/  MUFU.EX2 R0, R0 ;  /* 0x0000000000007308 */ /* 0x000ea20000000800 */
[--C-:B------:R-:W-:Y:S03]  /*efd0*/  FFMA.FTZ R15, R15, c[0x0][0x2d0], -R3.reuse ;  /* 0x0000b4000f0f7a23 */ /* 0x100fe60000010803 */
[--C-:B------:R-:W-:Y:S02]  /*efe0*/  FFMA.FTZ R8, R8, c[0x0][0x2d0], -R138.reuse ;  /* 0x0000b40008087a23 */ /* 0x100fe4000001088a */
[--C-:B------:R-:W-:Y:S02]  /*eff0*/  FFMA.FTZ R9, R9, c[0x0][0x2d0], -R138.reuse ;  /* 0x0000b40009097a23 */ /* 0x100fe4000001088a */
[--C-:B------:R-:W-:Y:S02]  /*f000*/  FFMA.FTZ R10, R10, c[0x0][0x2d0], -R3.reuse ;  /* 0x0000b4000a0a7a23 */ /* 0x100fe40000010803 */
[----:B------:R3:W-:Y:S01]  /*f010*/  MUFU.EX2 R200, R8 ;  /* 0x0000000800c87308 */ /* 0x0007e20000000800 */
[--C-:B------:R-:W-:Y:S02]  /*f020*/  FFMA.FTZ R11, R11, c[0x0][0x2d0], -R3.reuse ;  /* 0x0000b4000b0b7a23 */ /* 0x100fe40000010803 */
[----:B------:R-:W-:Y:S02]  /*f030*/  FMUL.FTZ R19, R132, R155 ;  /* 0x0000009b84137220 */ /* 0x000fe40000410000 */
[----:B------:R-:W-:Y:S01]  /*f040*/  LDSM.16.MT88.4 R152, [R231+0x100] ;  /* 0x00010000e798783b */ /* 0x000fe20000004200 */
[--C-:B------:R-:W-:Y:S02]  /*f050*/  FFMA.FTZ R56, R56, c[0x0][0x2d0], -R138.reuse ;  /* 0x0000b40038387a23 */ /* 0x100fe4000001088a */
[--C-:B------:R-:W-:Y:S02]  /*f060*/  FFMA.FTZ R57, R57, c[0x0][0x2d0], -R138.reuse ;  /* 0x0000b40039397a23 */ /* 0x100fe4000001088a */
[----:B------:R-:W4:Y:S01]  /*f070*/  MUFU.EX2 R212, R9 ;  /* 0x0000000900d47308 */ /* 0x000f220000000800 */
[--C-:B------:R-:W-:Y:S02]  /*f080*/  FFMA.FTZ R58, R58, c[0x0][0x2d0], -R3.reuse ;  /* 0x0000b4003a3a7a23 */ /* 0x100fe40000010803 */
[--C-:B------:R-:W-:Y:S02]  /*f090*/  FFMA.FTZ R59, R59, c[0x0][0x2d0], -R3.reuse ;  /* 0x0000b4003b3b7a23 */ /* 0x100fe40000010803 */
[--C-:B------:R-:W-:Y:S02]  /*f0a0*/  FFMA.FTZ R72, R72, c[0x0][0x2d0], -R138.reuse ;  /* 0x0000b40048487a23 */ /* 0x100fe4000001088a */
[--C-:B------:R-:W-:Y:S02]  /*f0b0*/  FFMA.FTZ R73, R73, c[0x0][0x2d0], -R138.reuse ;  /* 0x0000b40049497a23 */ /* 0x100fe4000001088a */
[--C-:B------:R-:W-:Y:S01]  /*f0c0*/  FFMA.FTZ R74, R74, c[0x0][0x2d0], -R3.reuse ;  /* 0x0000b4004a4a7a23 */ /* 0x100fe20000010803 */
[----:B------:R5:W-:Y:S01]  /*f0d0*/  MUFU.EX2 R218, R12 ;  /* 0x0000000c00da7308 */ /* 0x000be20000000800 */
[--C-:B------:R-:W-:Y:S02]  /*f0e0*/  FFMA.FTZ R75, R75, c[0x0][0x2d0], -R3.reuse ;  /* 0x0000b4004b4b7a23 */ /* 0x100fe40000010803 */
[----:B-1----:R-:W-:Y:S02]  /*f0f0*/  FMUL.FTZ R35, R132, R171 ;  /* 0x000000ab84237220 */ /* 0x002fe40000410000 */
[----:B---3--:R-:W-:Y:S02]  /*f100*/  FMUL.FTZ R8, R133, R144 ;  /* 0x0000009085087220 */ /* 0x008fe40000410000 */
[C---:B--2---:R-:W-:Y:S02]  /*f110*/  FMUL.FTZ R126, R0.reuse, R126 ;  /* 0x0000007e007e7220 */ /* 0x044fe40000410000 */
[----:B------:R-:W-:Y:S01]  /*f120*/  FMUL.FTZ R127, R0, R127 ;  /* 0x0000007f007f7220 */ /* 0x000fe20000410000 */
[----:B------:R1:W2:Y:S01]  /*f130*/  MUFU.EX2 R195, R13 ;  /* 0x0000000d00c37308 */ /* 0x0002a20000000800 */
        /* <DEDUP_REMOVED lines=9> */
[----:B-----5:R-:W-:Y:S02]  /*f1d0*/  FMUL.FTZ R12, R133, R148 ;  /* 0x00000094850c7220 */ /* 0x020fe40000410000 */
[--C-:B------:R-:W-:Y:S02]  /*f1e0*/  FFMA.FTZ R25, R25, c[0x0][0x2d0], -R138.reuse ;  /* 0x0000b40019197a23 */ /* 0x100fe4000001088a */
[--C-:B------:R-:W-:Y:S01]  /*f1f0*/  FFMA.FTZ R28, R28, c[0x0][0x2d0], -R138.reuse ;  /* 0x0000b4001c1c7a23 */ /* 0x100fe2000001088a */
[----:B------:R-:W4:Y:S01]  /*f200*/  MUFU.EX2 R211, R11 ;  /* 0x0000000b00d37308 */ /* 0x000f220000000800 */
[--C-:B------:R-:W-:Y:S02]  /*f210*/  FFMA.FTZ R29, R29, c[0x0][0x2d0], -R138.reuse ;  /* 0x0000b4001d1d7a23 */ /* 0x100fe4000001088a */
[--C-:B------:R-:W-:Y:S02]  /*f220*/  FFMA.FTZ R30, R30, c[0x0][0x2d0], -R3.reuse ;  /* 0x0000b4001e1e7a23 */ /* 0x100fe40000010803 */
[----:B-1----:R-:W-:Y:S02]  /*f230*/  FMUL.FTZ R13, R133, R149 ;  /* 0x00000095850d7220 */ /* 0x002fe40000410000 */
[--C-:B------:R-:W-:Y:S02]  /*f240*/  FFMA.FTZ R40, R40, c[0x0][0x2d0], -R138.reuse ;  /* 0x0000b40028287a23 */ /* 0x100fe4000001088a */
[--C-:B------:R-:W-:Y:S01]  /*f250*/  FFMA.FTZ R41, R41, c[0x0][0x2d0], -R138.reuse ;  /* 0x0000b40029297a23 */ /* 0x100fe2000001088a */
[----:B------:R1:W-:Y:S01]  /*f260*/  MUFU.EX2 R213, R14 ;  /* 0x0000000e00d57308 */ /* 0x0003e20000000800 */
[--C-:B------:R-:W-:Y:S02]  /*f270*/  FFMA.FTZ R42, R42, c[0x0][0x2d0], -R3.reuse ;  /* 0x0000b4002a2a7a23 */ /* 0x100fe40000010803 */
[--C-:B------:R-:W-:Y:S02]  /*f280*/  FFMA.FTZ R43, R43, c[0x0][0x2d0], -R3.reuse ;  /* 0x0000b4002b2b7a23 */ /* 0x100fe40000010803 */
[----:B---3--:R-:W-:Y:S01]  /*f290*/  FMUL.FTZ R10, R0, R146 ;  /* 0x00000092000a7220 */ /* 0x008fe20000410000 */
[----:B--2---:R-:W-:Y:S01]  /*f2a0*/  F2FP.BF16.PACK_AB R146, R195, R218 ;  /* 0x000000dac392723e */ /* 0x004fe200000010ff */
[--C-:B------:R-:W-:Y:S02]  /*f2b0*/  FFMA.FTZ R44, R44, c[0x0][0x2d0], -R138.reuse ;  /* 0x0000b4002c2c7a23 */ /* 0x100fe4000001088a */
[--C-:B------:R-:W-:Y:S01]  /*f2c0*/  FFMA.FTZ R45, R45, c[0x0][0x2d0], -R138.reuse ;  /* 0x0000b4002d2d7a23 */ /* 0x100fe2000001088a */
[----:B------:R-:W2:Y:S01]  /*f2d0*/  MUFU.EX2 R194, R15 ;  /* 0x0000000f00c27308 */ /* 0x000ea20000000800 */
        /* <DEDUP_REMOVED lines=12> */
[----:B------:R1:W4:Y:S01]  /*f3a0*/  MUFU.EX2 R209, R25 ;  /* 0x0000001900d17308 */ /* 0x0003220000000800 */
[--C-:B------:R-:W-:Y:S02]  /*f3b0*/  FFMA.FTZ R88, R88, c[0x0][0x2d0], -R138.reuse ;  /* 0x0000b40058587a23 */ /* 0x100fe4000001088a */
[--C-:B------:R-:W-:Y:S01]  /*f3c0*/  FFMA.FTZ R89, R89, c[0x0][0x2d0], -R138.reuse ;  /* 0x0000b40059597a23 */ /* 0x100fe2000001088a */
[----:B--2---:R-:W-:Y:S01]  /*f3d0*/  F2FP.BF16.PACK_AB R147, R194, R213 ;  /* 0x000000d5c293723e */ /* 0x004fe200000010ff */
[----:B------:R-:W-:Y:S02]  /*f3e0*/  FMUL.FTZ R15, R0, R151 ;  /* 0x00000097000f7220 */ /* 0x000fe40000410000 */
[----:B------:R-:W2:Y:S01]  /*f3f0*/  LDSM.16.MT88.4 R148, [R230+0x100] ;  /* 0x00010000e694783b */ /* 0x000ea20000004200 */
[--C-:B------:R-:W-:Y:S02]  /*f400*/  FFMA.FTZ R90, R90, c[0x0][0x2d0], -R3.reuse ;  /* 0x0000b4005a5a7a23 */ /* 0x100fe40000010803 */
[----:B------:R5:W-:Y:S01]  /*f410*/  MUFU.EX2 R206, R28 ;  /* 0x0000001c00ce7308 */ /* 0x000be20000000800 */
[C---:B------:R-:W-:Y:S04]  /*f420*/  HMMA.16816.F32.BF16 R8, R144.reuse, R20, R8 ;  /* 0x000000149008723c */ /* 0x040fe80000041808 */
[----:B---3--:R-:W-:Y:S02]  /*f430*/  FMUL.FTZ R24, R133, R160 ;  /* 0x000000a085187220 */ /* 0x008fe40000410000 */
[--C-:B------:R-:W-:Y:S02]  /*f440*/  FFMA.FTZ R91, R91, c[0x0][0x2d0], -R3.reuse ;  /* 0x0000b4005b5b7a23 */ /* 0x100fe40000010803 */
[-C--:B------:R-:W-:Y:S01]  /*f450*/  HMMA.16816.F32.BF16 R12, R144, R22.reuse, R12 ;  /* 0x00000016900c723c */ /* 0x080fe2000004180c */
[----:B------:R3:W-:Y:S03]  /*f460*/  MUFU.EX2 R226, R26 ;  /* 0x0000001a00e27308 */ /* 0x0007e60000000800 */
[C---:B------:R-:W-:Y:S01]  /*f470*/  FMUL.FTZ R20, R134.reuse, R156 ;  /* 0x0000009c86147220 */ /* 0x040fe20000410000 */
[----:B------:R-:W-:Y:S01]  /*f480*/  MOV R156, R215 ;  /* 0x000000d7009c7202 */ /* 0x000fe20000000f00 */
[----:B------:R-:W-:Y:S02]  /*f490*/  FMUL.FTZ R21, R134, R157 ;  /* 0x0000009d86157220 */ /* 0x000fe40000410000 */
[C---:B------:R-:W-:Y:S03]  /*f4a0*/  HMMA.16816.F32.BF16 R16, R140.reuse, R22, R16 ;  /* 0x000000168c10723c */ /* 0x040fe60000041810 */
[----:B------:R-:W2:Y:S01]  /*f4b0*/  MUFU.EX2 R210, R27 ;  /* 0x0000001b00d27308 */ /* 0x000ea20000000800 */
[C---:B-1----:R-:W-:Y:S02]  /*f4c0*/  FMUL.FTZ R25, R133.reuse, R161 ;  /* 0x000000a185197220 */ /* 0x042fe40000410000 */
[--C-:B------:R-:W-:Y:S02]  /*f4d0*/  FFMA.FTZ R92, R92, c[0x0][0x2d0], -R138.reuse ;  /* 0x0000b4005c5c7a23 */ /* 0x100fe4000001088a */
[C---:B------:R-:W-:Y:S01]  /*f4e0*/  FMUL.FTZ R22, R132.reuse, R158 ;  /* 0x0000009e84167220 */ /* 0x040fe20000410000 */
[----:B----4-:R-:W-:Y:S03]  /*f4f0*/  MOV R158, R209 ;  /* 0x000000d1009e7202 */ /* 0x010fe60000000f00 */
[----:B------:R-:W-:Y:S01]  /*f500*/  FMUL.FTZ R23, R132, R159 ;  /* 0x0000009f84177220 */ /* 0x000fe20000410000 */
[----:B------:R1:W4:Y:S01]  /*f510*/  MUFU.EX2 R205, R30 ;  /* 0x0000001e00cd7308 */ /* 0x0003220000000800 */
[----:B-----5:R-:W-:Y:S01]  /*f520*/  FMUL.FTZ R28, R133, R164 ;  /* 0x000000a4851c7220 */ /* 0x020fe20000410000 */
[----:B------:R-:W-:Y:S01]  /*f530*/  MOV R159, R208 ;  /* 0x000000d0009f7202 */ /* 0x000fe20000000f00 */
[--C-:B------:R-:W-:Y:S02]  /*f540*/  FFMA.FTZ R93, R93, c[0x0][0x2d0], -R138.reuse ;  /* 0x0000b4005d5d7a23 */ /* 0x100fe4000001088a */
[----:B---3--:R-:W-:Y:S01]  /*f550*/  FMUL.FTZ R26, R0, R162 ;  /* 0x000000a2001a7220 */ /* 0x008fe20000410000 */
[-C--:B------:R-:W-:Y:S03]  /*f560*/  HMMA.16816.F32.BF16 R20, R140, R188.reuse, R20 ;  /* 0x000000bc8c14723c */ /* 0x080fe60000041814 */
[----:B------:R-:W-:Y:S01]  /*f570*/  MOV R162, R221 ;  /* 0x000000dd00a27202 */ /* 0x000fe20000000f00 */
[----:B------:R3:W5:Y:S01]  /*f580*/  MUFU.EX2 R32, R29 ;  /* 0x0000001d00207308 */ /* 0x0007620000000800 */
[--C-:B------:R-:W-:Y:S02]  /*f590*/  FFMA.FTZ R94, R94, c[0x0][0x2d0], -R3.reuse ;  /* 0x0000b4005e5e7a23 */ /* 0x100fe40000010803 */
[----:B------:R-:W-:Y:S01]  /*f5a0*/  FFMA.FTZ R95, R95, c[0x0][0x2d0], -R3 ;  /* 0x0000b4005f5f7a23 */ /* 0x000fe20000010803 */
[----:B--2---:R-:W-:Y:S01]  /*f5b0*/  MOV R157, R210 ;  /* 0x000000d2009d7202 */ /* 0x004fe20000000f00 */
[----:B------:R-:W-:Y:S03]  /*f5c0*/  FMUL.FTZ R27, R0, R163 ;  /* 0x000000a3001b7220 */ /* 0x000fe60000410000 */
[----:B------:R-:W-:Y:S01]  /*f5d0*/  MOV R163, R216 ;  /* 0x000000d800a37202 */ /* 0x000fe20000000f00 */
[----:B------:R-:W-:Y:S01]  /*f5e0*/  FFMA.FTZ R114, R114, c[0x0][0x2d0], -R139 ;  /* 0x0000b40072727a23 */ /* 0x000fe2000001088b */
[----:B------:R-:W2:Y:S01]  /*f5f0*/  MUFU.EX2 R33, R31 ;  /* 0x0000001f00217308 */ /* 0x000ea20000000800 */
[--C-:B------:R-:W-:Y:S01]  /*f600*/  FFMA.FTZ R104, R104, c[0x0][0x2d0], -R138.reuse ;  /* 0x0000b40068687a23 */ /* 0x100fe2000001088a */
[C---:B------:R-:W-:Y:S04]  /*f610*/  HMMA.16816.F32.BF16 R24, R144.reuse, R188, R24 ;  /* 0x000000bc9018723c */ /* 0x040fe80000041818 */
[----:B-1----:R-:W-:Y:S01]  /*f620*/  FMUL.FTZ R30, R0, R166 ;  /* 0x000000a6001e7220 */ /* 0x002fe20000410000 */
[----:B----4-:R-:W-:Y:S01]  /*f630*/  MOV R171, R205 ;  /* 0x000000cd00ab7202 */ /* 0x010fe20000000f00 */
[--C-:B------:R-:W-:Y:S02]  /*f640*/  FFMA.FTZ R105, R105, c[0x0][0x2d0], -R138.reuse ;  /* 0x0000b40069697a23 */ /* 0x100fe4000001088a */
[----:B------:R-:W1:Y:S01]  /*f650*/  MUFU.EX2 R207, R34 ;  /* 0x0000002200cf7308 */ /* 0x000e620000000800 */
[--C-:B------:R-:W-:Y:S03]  /*f660*/  FFMA.FTZ R108, R108, c[0x0][0x2d0], -R138.reuse ;  /* 0x0000b4006c6c7a23 */ /* 0x100fe6000001088a */
[----:B---3--:R-:W-:Y:S01]  /*f670*/  FMUL.FTZ R29, R133, R165 ;  /* 0x000000a5851d7220 */ /* 0x008fe20000410000 */
[----:B-----5:R-:W-:Y:S01]  /*f680*/  MOV R161, R32 ;  /* 0x0000002000a17202 */ /* 0x020fe20000000f00 */
[----:B------:R-:W-:Y:S01]  /*f690*/  FMUL.FTZ R32, R134, R168 ;  /* 0x000000a886207220 */ /* 0x000fe20000410000 */
[----:B------:R-:W-:Y:S01]  /*f6a0*/  MOV R168, R197 ;  /* 0x000000c500a87202 */ /* 0x000fe20000000f00 */
[----:B------:R-:W-:Y:S02]  /*f6b0*/  FFMA.FTZ R138, R109, c[0x0][0x2d0], -R138 ;  /* 0x0000b4006d8a7a23 */ /* 0x000fe4000001088a */
[----:B------:R-:W3:Y:S01]  /*f6c0*/  MUFU.EX2 R34, R37 ;  /* 0x0000002500227308 */ /* 0x000ee20000000800 */
[--C-:B------:R-:W-:Y:S02]  /*f6d0*/  FFMA.FTZ R106, R106, c[0x0][0x2d0], -R3.reuse ;  /* 0x0000b4006a6a7a23 */ /* 0x100fe40000010803 */
[--C-:B------:R-:W-:Y:S01]  /*f6e0*/  FFMA.FTZ R107, R107, c[0x0][0x2d0], -R3.reuse ;  /* 0x0000b4006b6b7a23 */ /* 0x100fe20000010803 */
[----:B--2---:R-:W-:Y:S01]  /*f6f0*/  MOV R160, R33 ;  /* 0x0000002100a07202 */ /* 0x004fe20000000f00 */
[----:B------:R-:W-:Y:S02]  /*f700*/  FMUL.FTZ R31, R0, R167 ;  /* 0x000000a7001f7220 */ /* 0x000fe40000410000 */
[----:B------:R-:W-:Y:S02]  /*f710*/  FMUL.FTZ R33, R134, R169 ;  /* 0x000000a986217220 */ /* 0x000fe40000410000 */
[--C-:B------:R-:W-:Y:S01]  /*f720*/  FFMA.FTZ R110, R110, c[0x0][0x2d0], -R3.reuse ;  /* 0x0000b4006e6e7a23 */ /* 0x100fe20000010803 */
[----:B------:R2:W4:Y:S01]  /*f730*/  MUFU.EX2 R203, R36 ;  /* 0x0000002400cb7308 */ /* 0x0005220000000800 */
[----:B------:R-:W-:Y:S01]  /*f740*/  FFMA.FTZ R3, R111, c[0x0][0x2d0], -R3 ;  /* 0x0000b4006f037a23 */ /* 0x000fe20000010803 */
[-C--:B------:R-:W-:Y:S03]  /*f750*/  HMMA.16816.F32.BF16 R28, R144, R190.reuse, R28 ;  /* 0x000000be901c723c */ /* 0x080fe6000004181c */
[----:B-1----:R-:W-:Y:S05]  /*f760*/  MOV R169, R207 ;  /* 0x000000cf00a97202 */ /* 0x002fea0000000f00 */
[----:B------:R1:W-:Y:S01]  /*f770*/  MUFU.EX2 R251, R39 ;  /* 0x0000002700fb7308 */ /* 0x0003e20000000800 */
[----:B---3--:R-:W-:Y:S03]  /*f780*/  MOV R167, R34 ;  /* 0x0000002200a77202 */ /* 0x008fe60000000f00 */
[----:B------:R-:W-:Y:S01]  /*f790*/  FMUL.FTZ R34, R132, R170 ;  /* 0x000000aa84227220 */ /* 0x000fe20000410000 */
[----:B------:R-:W-:Y:S01]  /*f7a0*/  MOV R170, R206 ;  /* 0x000000ce00aa7202 */ /* 0x000fe20000000f00 */
[C---:B------:R-:W-:Y:S04]  /*f7b0*/  FMUL.FTZ R37, R134.reuse, R173 ;  /* 0x000000ad86257220 */ /* 0x040fe80000410000 */
[----:B------:R3:W5:Y:S01]  /*f7c0*/  MUFU.EX2 R252, R38 ;  /* 0x0000002600fc7308 */ /* 0x0007620000000800 */
[C---:B------:R-:W-:Y:S04]  /*f7d0*/  HMMA.16816.F32.BF16 R32, R140.reuse, R190, R32 ;  /* 0x000000be8c20723c */ /* 0x040fe80000041820 */
[----:B--2---:R-:W-:Y:S05]  /*f7e0*/  FMUL.FTZ R36, R134, R172 ;  /* 0x000000ac86247220 */ /* 0x004fea0000410000 */
[----:B------:R2:W-:Y:S03]  /*f7f0*/  MUFU.EX2 R225, R48 ;  /* 0x0000003000e17308 */ /* 0x0005e60000000800 */
[C---:B-1----:R-:W-:Y:S07]  /*f800*/  FMUL.FTZ R39, R132.reuse, R175 ;  /* 0x000000af84277220 */ /* 0x042fee0000410000 */
[----:B------:R1:W-:Y:S01]  /*f810*/  MUFU.EX2 R223, R50 ;  /* 0x0000003200df7308 */ /* 0x0003e20000000800 */
[----:B---3--:R-:W-:Y:S09]  /*f820*/  FMUL.FTZ R38, R132, R174 ;  /* 0x000000ae84267220 */ /* 0x008ff20000410000 */
[----:B------:R3:W3:Y:S01]  /*f830*/  MUFU.EX2 R224, R49 ;  /* 0x0000003100e07308 */ /* 0x0006e20000000800 */
[-C--:B------:R-:W-:Y:S03]  /*f840*/  HMMA.16816.F32.BF16 R36, R140, R148.reuse, R36 ;  /* 0x000000948c24723c */ /* 0x080fe60000041824 */
[C---:B--2---:R-:W-:Y:S06]  /*f850*/  FMUL.FTZ R48, R133.reuse, R176 ;  /* 0x000000b085307220 */ /* 0x044fec0000410000 */
[----:B------:R2:W2:Y:S03]  /*f860*/  MUFU.EX2 R222, R51 ;  /* 0x0000003300de7308 */ /* 0x0004a60000000800 */
[C---:B-1----:R-:W-:Y:S07]  /*f870*/  FMUL.FTZ R50, R0.reuse, R178 ;  /* 0x000000b200327220 */ /* 0x042fee0000410000 */
[----:B------:R1:W-:Y:S01]  /*f880*/  MUFU.EX2 R166, R40 ;  /* 0x0000002800a67308 */ /* 0x0003e20000000800 */
[C---:B---3--:R-:W-:Y:S09]  /*f890*/  FMUL.FTZ R49, R133.reuse, R177 ;  /* 0x000000b185317220 */ /* 0x048ff20000410000 */
[----:B------:R3:W3:Y:S01]  /*f8a0*/  MUFU.EX2 R165, R41 ;  /* 0x0000002900a57308 */ /* 0x0006e20000000800 */
[C---:B--2---:R-:W-:Y:S09]  /*f8b0*/  FMUL.FTZ R51, R0.reuse, R179 ;  /* 0x000000b300337220 */ /* 0x044ff20000410000 */
[----:B------:R2:W-:Y:S01]  /*f8c0*/  MUFU.EX2 R164, R42 ;  /* 0x0000002a00a47308 */ /* 0x0005e20000000800 */
[C---:B------:R-:W-:Y:S04]  /*f8d0*/  HMMA.16816.F32.BF16 R48, R144.reuse, R148, R48 ;  /* 0x000000949030723c */ /* 0x040fe80000041830 */
[C---:B-1----:R-:W-:Y:S05]  /*f8e0*/  FMUL.FTZ R40, R133.reuse, R180 ;  /* 0x000000b485287220 */ /* 0x042fea0000410000 */
[----:B------:R1:W1:Y:S03]  /*f8f0*/  MUFU.EX2 R221, R43 ;  /* 0x0000002b00dd7308 */ /* 0x0002660000000800 */
[C---:B---3--:R-:W-:Y:S07]  /*f900*/  FMUL.FTZ R41, R133.reuse, R181 ;  /* 0x000000b585297220 */ /* 0x048fee0000410000 */
[----:B------:R3:W-:Y:S01]  /*f910*/  MUFU.EX2 R215, R44 ;  /* 0x0000002c00d77308 */ /* 0x0007e20000000800 */
[C---:B--2---:R-:W-:Y:S09]  /*f920*/  FMUL.FTZ R42, R0.reuse, R182 ;  /* 0x000000b6002a7220 */ /* 0x044ff20000410000 */
[----:B------:R2:W2:Y:S01]  /*f930*/  MUFU.EX2 R216, R45 ;  /* 0x0000002d00d87308 */ /* 0x0004a20000000800 */
[C---:B-1----:R-:W-:Y:S09]  /*f940*/  FMUL.FTZ R43, R0.reuse, R183 ;  /* 0x000000b7002b7220 */ /* 0x042ff20000410000 */
[----:B------:R-:W-:Y:S01]  /*f950*/  MUFU.EX2 R208, R52 ;  /* 0x0000003400d07308 */ /* 0x000fe20000000800 */
[-C--:B------:R-:W-:Y:S03]  /*f960*/  HMMA.16816.F32.BF16 R40, R144, R150.reuse, R40 ;  /* 0x000000969028723c */ /* 0x080fe60000041828 */
[C---:B---3--:R-:W-:Y:S01]  /*f970*/  FMUL.FTZ R44, R133.reuse, R184 ;  /* 0x000000b8852c7220 */ /* 0x048fe20000410000 */
[----:B------:R-:W-:Y:S04]  /*f980*/  MOV R184, R204 ;  /* 0x000000cc00b87202 */ /* 0x000fe80000000f00 */
[C---:B------:R-:W-:Y:S01]  /*f990*/  HMMA.16816.F32.BF16 R116, R140.reuse, R150, R116 ;  /* 0x000000968c74723c */ /* 0x040fe20000041874 */
[----:B------:R1:W-:Y:S01]  /*f9a0*/  MUFU.EX2 R210, R46 ;  /* 0x0000002e00d27308 */ /* 0x0003e20000000800 */
[----:B------:R-:W3:Y:S02]  /*f9b0*/  LDSM.16.MT88.4 R148, [R229+0x900] ;  /* 0x00090000e594783b */ /* 0x000ee40000004200 */
[----:B--2---:R-:W-:Y:S01]  /*f9c0*/  FMUL.FTZ R45, R133, R185 ;  /* 0x000000b9852d7220 */ /* 0x004fe20000410000 */
[----:B----4-:R-:W-:Y:S03]  /*f9d0*/  MOV R185, R203 ;  /* 0x000000cb00b97202 */ /* 0x010fe60000000f00 */
[-C--:B------:R-:W-:Y:S03]  /*f9e0*/  HMMA.16816.F32.BF16 R120, R140, R152.reuse, R120 ;  /* 0x000000988c78723c */ /* 0x080fe60000041878 */
[----:B------:R2:W2:Y:S01]  /*f9f0*/  MUFU.EX2 R209, R47 ;  /* 0x0000002f00d17308 */ /* 0x0004a20000000800 */
[----:B------:R-:W-:Y:S04]  /*fa00*/  MOV R192, R185 ;  /* 0x000000b900c07202 */ /* 0x000fe80000000f00 */
[C---:B------:R-:W-:Y:S05]  /*fa10*/  HMMA.16816.F32.BF16 R124, R144.reuse, R152, R124 ;  /* 0x00000098907c723c */ /* 0x040fea000004187c */
[----:B------:R-:W-:Y:S01]  /*fa20*/  MUFU.EX2 R175, R53 ;  /* 0x0000003500af7308 */ /* 0x000fe20000000800 */
[C---:B-1----:R-:W-:Y:S01]  /*fa30*/  FMUL.FTZ R46, R0.reuse, R186 ;  /* 0x000000ba002e7220 */ /* 0x042fe20000410000 */
[----:B------:R-:W-:Y:S08]  /*fa40*/  MOV R186, R198 ;  /* 0x000000c600ba7202 */ /* 0x000ff00000000f00 */
[----:B------:R-:W-:Y:S01]  /*fa50*/  MUFU.EX2 R174, R54 ;  /* 0x0000003600ae7308 */ /* 0x000fe20000000800 */
[----:B--2---:R-:W-:Y:S01]  /*fa60*/  FMUL.FTZ R47, R0, R187 ;  /* 0x000000bb002f7220 */ /* 0x004fe20000410000 */
[----:B------:R-:W-:Y:S08]  /*fa70*/  MOV R187, R194 ;  /* 0x000000c200bb7202 */ /* 0x000ff00000000f00 */
[----:B------:R1:W-:Y:S01]  /*fa80*/  MUFU.EX2 R207, R55 ;  /* 0x0000003700cf7308 */ /* 0x0003e20000000800 */
[-C--:B------:R-:W-:Y:S07]  /*fa90*/  HMMA.16816.F32.BF16 R44, R144, R154.reuse, R44 ;  /* 0x0000009a902c723c */ /* 0x080fee000004182c */
[----:B------:R-:W-:Y:S01]  /*faa0*/  F2FP.BF16.PACK_AB R146, R161, R170 ;  /* 0x000000aaa192723e */ /* 0x000fe200000010ff */
[----:B------:R-:W-:Y:S01]  /*fab0*/  HMMA.16816.F32.BF16 R128, R140, R154, R128 ;  /* 0x0000009a8c80723c */ /* 0x000fe20000041880 */
[----:B------:R-:W2:Y:S01]  /*fac0*/  LDSM.16.MT88.4 R152, [R232+0x900] ;  /* 0x00090000e898783b */ /* 0x000ea20000004200 */
[----:B------:R-:W-:Y:S02]  /*fad0*/  MUFU.EX2 R205, R64 ;  /* 0x0000004000cd7308 */ /* 0x000fe40000000800 */
[----:B------:R-:W-:Y:S02]  /*fae0*/  F2FP.BF16.PACK_AB R147, R160, R171 ;  /* 0x000000aba093723e */ /* 0x000fe400000010ff */
[----:B------:R-:W-:Y:S02]  /*faf0*/  F2FP.BF16.PACK_AB R144, R158, R227 ;  /* 0x000000e39e90723e */ /* 0x000fe400000010ff */
[----:B------:R-:W-:Y:S04]  /*fb00*/  F2FP.BF16.PACK_AB R143, R162, R169 ;  /* 0x000000a9a28f723e */ /* 0x000fe800000010ff */
[----:B------:R-:W-:Y:S01]  /*fb10*/  F2FP.BF16.PACK_AB R140, R193, R186 ;  /* 0x000000bac18c723e */ /* 0x000fe200000010ff */
[----:B------:R-:W-:Y:S01]  /*fb20*/  MUFU.EX2 R206, R65 ;  /* 0x0000004100ce7308 */ /* 0x000fe20000000800 */
[----:B------:R-:W-:Y:S01]  /*fb30*/  F2FP.BF16.PACK_AB R141, R159, R184 ;  /* 0x000000b89f8d723e */ /* 0x000fe200000010ff */
[----:B-1----:R-:W1:Y:S01]  /*fb40*/  LDSM.16.MT88.4 R52, [R230+0x900] ;  /* 0x00090000e634783b */ /* 0x002e620000004200 */
[----:B------:R-:W-:Y:S02]  /*fb50*/  F2FP.BF16.PACK_AB R142, R163, R156 ;  /* 0x0000009ca38e723e */ /* 0x000fe400000010ff */
[----:B------:R-:W-:Y:S05]  /*fb60*/  F2FP.BF16.PACK_AB R145, R157, R226 ;  /* 0x000000e29d91723e */ /* 0x000fea00000010ff */
[-C--:B---3--:R-:W-:Y:S01]  /*fb70*/  HMMA.16816.F32.BF16 R4, R140, R148.reuse, R4 ;  /* 0x000000948c04723c */ /* 0x088fe20000041804 */
[----:B------:R-:W-:Y:S07]  /*fb80*/  MUFU.EX2 R203, R66 ;  /* 0x0000004200cb7308 */ /* 0x000fee0000000800 */
[C---:B------:R-:W-:Y:S03]  /*fb90*/  HMMA.16816.F32.BF16 R8, R144.reuse, R148, R8 ;  /* 0x000000949008723c */ /* 0x040fe60000041808 */
[----:B------:R3:W-:Y:S04]  /*fba0*/  MUFU.EX2 R204, R67 ;  /* 0x0000004300cc7308 */ /* 0x0007e80000000800 */
[----:B------:R-:W-:Y:S01]  /*fbb0*/  MOV R148, R196 ;  /* 0x000000c400947202 */ /* 0x000fe20000000f00 */
[-C--:B------:R-:W-:Y:S04]  /*fbc0*/  HMMA.16816.F32.BF16 R12, R144, R150.reuse, R12 ;  /* 0x00000096900c723c */ /* 0x080fe8000004180c */
[----:B------:R-:W-:Y:S01]  /*fbd0*/  MOV R149, R195 ;  /* 0x000000c300957202 */ /* 0x000fe20000000f00 */
[----:B------:R-:W-:Y:S03]  /*fbe0*/  MUFU.EX2 R173, R56 ;  /* 0x0000003800ad7308 */ /* 0x000fe60000000800 */
[C---:B------:R-:W-:Y:S01]  /*fbf0*/  HMMA.16816.F32.BF16 R16, R140.reuse, R150, R16 ;  /* 0x000000968c10723c */ /* 0x040fe20000041810 */
[----:B------:R-:W4:Y:S06]  /*fc00*/  LDL.LU R150, [R1+0xc] ;  /* 0x00000c0001967983 */ /* 0x000f2c0000300800 */
[----:B------:R-:W1:Y:S01]  /*fc10*/  MUFU.EX2 R179, R57 ;  /* 0x0000003900b37308 */ /* 0x000e620000000800 */
[-C--:B--2---:R-:W-:Y:S01]  /*fc20*/  HMMA.16816.F32.BF16 R20, R140, R152.reuse, R20 ;  /* 0x000000988c14723c */ /* 0x084fe20000041814 */
[----:B---3--:R-:W2:Y:S03]  /*fc30*/  LDSM.16.MT88.4 R64, [R231+0x900] ;  /* 0x00090000e740783b */ /* 0x008ea60000004200 */
[----:B------:R-:W-:Y:S04]  /*fc40*/  MOV R151, R193 ;  /* 0x000000c100977202 */ /* 0x000fe80000000f00 */
[C---:B------:R-:W-:Y:S01]  /*fc50*/  HMMA.16816.F32.BF16 R24, R144.reuse, R152, R24 ;  /* 0x000000989018723c */ /* 0x040fe20000041818 */
[----:B------:R-:W-:Y:S01]  /*fc60*/  MUFU.EX2 R172, R58 ;  /* 0x0000003a00ac7308 */ /* 0x000fe20000000800 */
[----:B------:R-:W3:Y:S04]  /*fc70*/  LDL.LU R152, [R1+0x8] ;  /* 0x0000080001987983 */ /* 0x000ee80000300800 */
[----:B------:R-:W3:Y:S02]  /*fc80*/  LDL.LU R153, [R1+0x10] ;  /* 0x0000100001997983 */ /* 0x000ee40000300800 */
[-C--:B------:R-:W-:Y:S03]  /*fc90*/  HMMA.16816.F32.BF16 R28, R144, R154.reuse, R28 ;  /* 0x0000009a901c723c */ /* 0x080fe6000004181c */
[----:B------:R2:W2:Y:S05]  /*fca0*/  MUFU.EX2 R178, R59 ;  /* 0x0000003b00b27308 */ /* 0x0004aa0000000800 */
[C---:B------:R-:W-:Y:S01]  /*fcb0*/  HMMA.16816.F32.BF16 R32, R140.reuse, R154, R32 ;  /* 0x0000009a8c20723c */ /* 0x040fe20000041820 */
[----:B------:R-:W3:Y:S04]  /*fcc0*/  LDL.LU R155, [R1+0x4] ;  /* 0x00000400019b7983 */ /* 0x000ee80000300800 */
[----:B------:R-:W-:Y:S03]  /*fcd0*/  MUFU.EX2 R182, R68 ;  /* 0x0000004400b67308 */ /* 0x000fe60000000800 */
[-C--:B-1----:R-:W-:Y:S07]  /*fce0*/  HMMA.16816.F32.BF16 R36, R140, R52.reuse, R36 ;  /* 0x000000348c24723c */ /* 0x082fee0000041824 */
[----:B------:R-:W-:Y:S01]  /*fcf0*/  MUFU.EX2 R197, R69 ;  /* 0x0000004500c57308 */ /* 0x000fe20000000800 */
[C---:B------:R-:W-:Y:S01]  /*fd00*/  HMMA.16816.F32.BF16 R48, R144.reuse, R52, R48 ;  /* 0x000000349030723c */ /* 0x040fe20000041830 */
[----:B--2---:R-:W1:Y:S06]  /*fd10*/  LDSM.16.MT88.4 R56, [R229+0x1100] ;  /* 0x00110000e538783b */ /* 0x004e6c0000004200 */
[----:B------:R-:W-:Y:S01]  /*fd20*/  F2FP.BF16.PACK_AB R52, R167, R185 ;  /* 0x000000b9a734723e */ /* 0x000fe200000010ff */
[-C--:B------:R-:W-:Y:S01]  /*fd30*/  HMMA.16816.F32.BF16 R40, R144, R54.reuse, R40 ;  /* 0x000000369028723c */ /* 0x080fe20000041828 */
[----:B------:R-:W-:Y:S03]  /*fd40*/  MUFU.EX2 R181, R70 ;  /* 0x0000004600b57308 */ /* 0x000fe60000000800 */
[----:B-----5:R-:W-:Y:S04]  /*fd50*/  F2FP.BF16.PACK_AB R53, R251, R252 ;  /* 0x000000fcfb35723e */ /* 0x020fe800000010ff */
[C---:B------:R-:W-:Y:S03]  /*fd60*/  HMMA.16816.F32.BF16 R116, R140.reuse, R54, R116 ;  /* 0x000000368c74723c */ /* 0x040fe60000041874 */
[----:B------:R2:W-:Y:S04]  /*fd70*/  MUFU.EX2 R196, R71 ;  /* 0x0000004700c47308 */ /* 0x0005e80000000800 */
[----:B------:R-:W-:Y:S01]  /*fd80*/  F2FP.BF16.PACK_AB R54, R224, R225 ;  /* 0x000000e1e036723e */ /* 0x000fe200000010ff */
[-C--:B------:R-:W-:Y:S04]  /*fd90*/  HMMA.16816.F32.BF16 R120, R140, R64.reuse, R120 ;  /* 0x000000408c78723c */ /* 0x080fe80000041878 */
[----:B------:R-:W-:Y:S01]  /*fda0*/  F2FP.BF16.PACK_AB R55, R222, R223 ;  /* 0x000000dfde37723e */ /* 0x000fe200000010ff */
[----:B------:R-:W-:Y:S03]  /*fdb0*/  MUFU.EX2 R180, R72 ;  /* 0x0000004800b47308 */ /* 0x000fe60000000800 */
[C---:B------:R-:W-:Y:S07]  /*fdc0*/  HMMA.16816.F32.BF16 R124, R144.reuse, R64, R124 ;  /* 0x00000040907c723c */ /* 0x040fee000004187c */
[----:B------:R5:W-:Y:S01]  /*fdd0*/  MUFU.EX2 R177, R60 ;  /* 0x0000003c00b17308 */ /* 0x000be20000000800 */
[-C--:B------:R-:W-:Y:S01]  /*fde0*/  HMMA.16816.F32.BF16 R44, R144, R66.reuse, R44 ;  /* 0x00000042902c723c */ /* 0x080fe2000004182c */
[----:B--2---:R-:W-:Y:S06]  /*fdf0*/  LDSM.16.MT88.4 R68, [R230+0x1100] ;  /* 0x00110000e644783b */ /* 0x004fec0000004200 */
[----:B------:R-:W-:Y:S01]  /*fe00*/  MOV R147, R169 ;  /* 0x000000a900937202 */ /* 0x000fe20000000f00 */
[----:B------:R-:W-:Y:S01]  /*fe10*/  HMMA.16816.F32.BF16 R128, R140, R66, R128 ;  /* 0x000000428c80723c */ /* 0x000fe20000041880 */
[----:B------:R2:W2:Y:S01]  /*fe20*/  MUFU.EX2 R198, R61 ;  /* 0x0000003d00c67308 */ /* 0x0004a20000000800 */
[----:B------:R-:W2:Y:S02]  /*fe30*/  LDSM.16.MT88.4 R64, [R232+0x1100] ;  /* 0x00110000e840783b */ /* 0x000ea40000004200 */
[----:B------:R-:W-:Y:S02]  /*fe40*/  MOV R146, R168 ;  /* 0x000000a800927202 */ /* 0x000fe40000000f00 */
[----:B------:R-:W-:Y:S02]  /*fe50*/  MOV R111, R147 ;  /* 0x00000093006f7202 */ /* 0x000fe40000000f00 */
[-C--:B-1----:R-:W-:Y:S03]  /*fe60*/  HMMA.16816.F32.BF16 R4, R52, R56.reuse, R4 ;  /* 0x000000383404723c */ /* 0x082fe60000041804 */
[----:B------:R1:W-:Y:S02]  /*fe70*/  MUFU.EX2 R176, R62 ;  /* 0x0000003e00b07308 */ /* 0x0003e40000000800 */
[----:B-----5:R-:W-:Y:S08]  /*fe80*/  F2FP.BF16.PACK_AB R60, R165, R166 ;  /* 0x000000a6a53c723e */ /* 0x020ff000000010ff */
[----:B------:R5:W5:Y:S01]  /*fe90*/  MUFU.EX2 R183, R63 ;  /* 0x0000003f00b77308 */ /* 0x000b620000000800 */
[----:B--2---:R-:W-:Y:S09]  /*fea0*/  F2FP.BF16.PACK_AB R61, R221, R164 ;  /* 0x000000a4dd3d723e */ /* 0x004ff200000010ff */
[----:B------:R-:W2:Y:S01]  /*feb0*/  MUFU.EX2 R190, R73 ;  /* 0x0000004900be7308 */ /* 0x000ea20000000800 */
[----:B-1----:R-:W-:Y:S09]  /*fec0*/  F2FP.BF16.PACK_AB R62, R216, R215 ;  /* 0x000000d7d83e723e */ /* 0x002ff200000010ff */
[----:B------:R-:W-:Y:S01]  /*fed0*/  MUFU.EX2 R189, R74 ;  /* 0x0000004a00bd7308 */ /* 0x000fe20000000800 */
[----:B-----5:R-:W-:Y:S09]  /*fee0*/  F2FP.BF16.PACK_AB R63, R209, R210 ;  /* 0x000000d2d13f723e */ /* 0x020ff200000010ff */
[----:B------:R1:W5:Y:S01]  /*fef0*/  MUFU.EX2 R188, R75 ;  /* 0x0000004b00bc7308 */ /* 0x0003620000000800 */
[C---:B------:R-:W-:Y:S08]  /*ff00*/  HMMA.16816.F32.BF16 R8, R60.reuse, R56, R8 ;  /* 0x000000383c08723c */ /* 0x040ff00000041808 */
[-C--:B------:R-:W-:Y:S01]  /*ff10*/  HMMA.16816.F32.BF16 R12, R60, R58.reuse, R12 ;  /* 0x0000003a3c0c723c */ /* 0x080fe2000004180c */
[----:B------:R-:W-:Y:S07]  /*ff20*/  MUFU.EX2 R113, R113 ;  /* 0x0000007100717308 */ /* 0x000fee0000000800 */
[C---:B------:R-:W-:Y:S01]  /*ff30*/  HMMA.16816.F32.BF16 R16, R52.reuse, R58, R16 ;  /* 0x0000003a3410723c */ /* 0x040fe20000041810 */
[----:B------:R-:W2:Y:S02]  /*ff40*/  LDSM.16.MT88.4 R56, [R231+0x1100] ;  /* 0x00110000e738783b */ /* 0x000ea40000004200 */
[----:B------:R-:W-:Y:S05]  /*ff50*/  MUFU.EX2 R115, R115 ;  /* 0x0000007300737308 */ /* 0x000fea0000000800 */
[-C--:B------:R-:W-:Y:S01]  /*ff60*/  HMMA.16816.F32.BF16 R20, R52, R64.reuse, R20 ;  /* 0x000000403414723c */ /* 0x080fe20000041814 */
        /* <DEDUP_REMOVED lines=14> */
[----:B------:R-:W-:Y:S01]  /*10050*/  LDSM.16.MT88.4 R68, [R230+0x1900] ;  /* 0x00190000e644783b */ /* 0x000fe20000004200 */
[----:B------:R-:W-:Y:S06]  /*10060*/  MUFU.EX2 R191, R83 ;  /* 0x0000005300bf7308 */ /* 0x000fec0000000800 */
[-C--:B--2---:R-:W-:Y:S04]  /*10070*/  HMMA.16816.F32.BF16 R120, R52, R56.reuse, R120 ;  /* 0x000000383478723c */ /* 0x084fe80000041878 */
[----:B------:R2:W-:Y:S04]  /*10080*/  MUFU.EX2 R83, R76 ;  /* 0x0000004c00537308 */ /* 0x0005e80000000800 */
[C---:B------:R-:W-:Y:S06]  /*10090*/  HMMA.16816.F32.BF16 R124, R60.reuse, R56, R124 ;  /* 0x000000383c7c723c */ /* 0x040fec000004187c */
[----:B------:R-:W1:Y:S01]  /*100a0*/  MUFU.EX2 R82, R77 ;  /* 0x0000004d00527308 */ /* 0x000e620000000800 */
[----:B------:R-:W-:Y:S01]  /*100b0*/  F2FP.BF16.PACK_AB R56, R179, R173 ;  /* 0x000000adb338723e */ /* 0x000fe200000010ff */
[-C--:B------:R-:W-:Y:S01]  /*100c0*/  HMMA.16816.F32.BF16 R44, R60, R58.reuse, R44 ;  /* 0x0000003a3c2c723c */ /* 0x080fe2000004182c */
[----:B------:R-:W2:Y:S03]  /*100d0*/  LDSM.16.MT88.4 R60, [R232+0x1900] ;  /* 0x00190000e83c783b */ /* 0x000ea60000004200 */
[----:B------:R-:W-:Y:S04]  /*100e0*/  F2FP.BF16.PACK_AB R57, R178, R172 ;  /* 0x000000acb239723e */ /* 0x000fe800000010ff */
[----:B------:R-:W-:Y:S01]  /*100f0*/  HMMA.16816.F32.BF16 R128, R52, R58, R128 ;  /* 0x0000003a3480723c */ /* 0x000fe20000041880 */
[----:B------:R-:W2:Y:S06]  /*10100*/  MUFU.EX2 R81, R78 ;  /* 0x0000004e00517308 */ /* 0x000eac0000000800 */
        /* <DEDUP_REMOVED lines=11> */
[-C--:B------:R-:W-:Y:S04]  /*101c0*/  HMMA.16816.F32.BF16 R12, R56, R66.reuse, R12 ;  /* 0x00000042380c723c */ /* 0x080fe8000004180c */
[----:B----4-:R-:W-:Y:S01]  /*101d0*/  FFMA.FTZ R0, R0, R150, R199 ;  /* 0x0000009600007223 */ /* 0x010fe200000100c7 */
[----:B------:R-:W-:Y:S01]  /*101e0*/  MOV R150, R170 ;  /* 0x000000aa00967202 */ /* 0x000fe20000000f00 */
[----:B------:R-:W-:Y:S02]  /*101f0*/  MUFU.EX2 R87, R87 ;  /* 0x0000005700577308 */ /* 0x000fe40000000800 */
[C---:B------:R-:W-:Y:S01]  /*10200*/  HMMA.16816.F32.BF16 R16, R52.reuse, R66, R16 ;  /* 0x000000423410723c */ /* 0x040fe20000041810 */
[----:B------:R-:W1:Y:S03]  /*10210*/  LDSM.16.MT88.4 R64, [R231+0x1900] ;  /* 0x00190000e740783b */ /* 0x000e660000004200 */
[----:B------:R-:W-:Y:S01]  /*10220*/  MOV R109, R150 ;  /* 0x00000096006d7202 */ /* 0x000fe20000000f00 */
[----:B------:R-:W-:Y:S03]  /*10230*/  FADD.FTZ R0, R211, R0 ;  /* 0x00000000d3007221 */ /* 0x000fe60000010000 */
[-C--:B--2---:R-:W-:Y:S01]  /*10240*/  HMMA.16816.F32.BF16 R20, R52, R60.reuse, R20 ;  /* 0x0000003c3414723c */ /* 0x084fe20000041814 */
[----:B------:R-:W-:Y:S03]  /*10250*/  MUFU.EX2 R96, R96 ;  /* 0x0000006000607308 */ /* 0x000fe60000000800 */
[----:B------:R-:W-:Y:S02]  /*10260*/  FADD.FTZ R76, R213, R0 ;  /* 0x00000000d54c7221 */ /* 0x000fe40000010000 */
[----:B---3--:R-:W-:Y:S02]  /*10270*/  FFMA.FTZ R132, R132, R152, R201 ;  /* 0x0000009884847223 */ /* 0x008fe400000100c9 */
[C---:B------:R-:W-:Y:S03]  /*10280*/  HMMA.16816.F32.BF16 R24, R56.reuse, R60, R24 ;  /* 0x0000003c3818723c */ /* 0x040fe60000041818 */
[----:B------:R-:W-:Y:S01]  /*10290*/  MUFU.EX2 R97, R97 ;  /* 0x0000006100617308 */ /* 0x000fe20000000800 */
[----:B------:R-:W-:Y:S04]  /*102a0*/  FFMA.FTZ R133, R133, R153, R200 ;  /* 0x0000009985857223 */ /* 0x000fe800000100c8 */
[-C--:B------:R-:W-:Y:S04]  /*102b0*/  HMMA.16816.F32.BF16 R28, R56, R62.reuse, R28 ;  /* 0x0000003e381c723c */ /* 0x080fe8000004181c */
[----:B------:R-:W-:Y:S01]  /*102c0*/  FFMA.FTZ R134, R134, R155, R202 ;  /* 0x0000009b86867223 */ /* 0x000fe200000100ca */
[----:B------:R-:W-:Y:S01]  /*102d0*/  MOV R202, R151 ;  /* 0x0000009700ca7202 */ /* 0x000fe20000000f00 */
[----:B------:R-:W-:Y:S01]  /*102e0*/  LDSM.16.MT88.4 R152, [R229+0x3100] ;  /* 0x00310000e598783b */ /* 0x000fe20000004200 */
[----:B------:R-:W-:Y:S01]  /*102f0*/  MOV R151, R171 ;  /* 0x000000ab00977202 */ /* 0x000fe20000000f00 */
[C---:B------:R-:W-:Y:S01]  /*10300*/  HMMA.16816.F32.BF16 R32, R52.reuse, R62, R32 ;  /* 0x0000003e3420723c */ /* 0x040fe20000041820 */
[----:B------:R-:W-:Y:S03]  /*10310*/  MUFU.EX2 R98, R98 ;  /* 0x0000006200627308 */ /* 0x000fe60000000800 */
[----:B------:R-:W-:Y:S02]  /*10320*/  MOV R139, R151 ;  /* 0x00000097008b7202 */ /* 0x000fe40000000f00 */
[----:B------:R-:W2:Y:S02]  /*10330*/  LDSM.16.MT88.4 R60, [R229+0x2100] ;  /* 0x00210000e53c783b */ /* 0x000ea40000004200 */
[-C--:B------:R-:W-:Y:S03]  /*10340*/  HMMA.16816.F32.BF16 R36, R52, R68.reuse, R36 ;  /* 0x000000443424723c */ /* 0x080fe60000041824 */
[----:B------:R-:W-:Y:S03]  /*10350*/  MUFU.EX2 R99, R99 ;  /* 0x0000006300637308 */ /* 0x000fe60000000800 */
[----:B------:R-:W-:Y:S02]  /*10360*/  LDSM.16.MT88.4 R168, [R232+0x3100] ;  /* 0x00310000e8a8783b */ /* 0x000fe40000004200 */
[C---:B------:R-:W-:Y:S05]  /*10370*/  HMMA.16816.F32.BF16 R48, R56.reuse, R68, R48 ;  /* 0x000000443830723c */ /* 0x040fea0000041830 */
[----:B------:R-:W-:Y:S03]  /*10380*/  MUFU.EX2 R100, R100 ;  /* 0x0000006400647308 */ /* 0x000fe60000000800 */
[-C--:B------:R-:W-:Y:S07]  /*10390*/  HMMA.16816.F32.BF16 R40, R56, R70.reuse, R40 ;  /* 0x000000463828723c */ /* 0x080fee0000041828 */
[----:B------:R-:W-:Y:S01]  /*103a0*/  MUFU.EX2 R101, R101 ;  /* 0x0000006500657308 */ /* 0x000fe20000000800 */
[C---:B------:R-:W-:Y:S01]  /*103b0*/  HMMA.16816.F32.BF16 R116, R52.reuse, R70, R116 ;  /* 0x000000463474723c */ /* 0x040fe20000041874 */
[----:B------:R-:W3:Y:S07]  /*103c0*/  LDSM.16.MT88.4 R68, [R232+0x2100] ;  /* 0x00210000e844783b */ /* 0x000eee0000004200 */
[-C--:B-1----:R-:W-:Y:S01]  /*103d0*/  HMMA.16816.F32.BF16 R120, R52, R64.reuse, R120 ;  /* 0x000000403478723c */ /* 0x082fe20000041878 */
[----:B------:R-:W-:Y:S07]  /*103e0*/  MUFU.EX2 R102, R102 ;  /* 0x0000006600667308 */ /* 0x000fee0000000800 */
[C---:B------:R-:W-:Y:S03]  /*103f0*/  HMMA.16816.F32.BF16 R124, R56.reuse, R64, R124 ;  /* 0x00000040387c723c */ /* 0x040fe6000004187c */
[----:B------:R-:W-:Y:S05]  /*10400*/  MUFU.EX2 R103, R103 ;  /* 0x0000006700677308 */ /* 0x000fea0000000800 */
[-C--:B------:R-:W-:Y:S05]  /*10410*/  HMMA.16816.F32.BF16 R44, R56, R66.reuse, R44 ;  /* 0x00000042382c723c */ /* 0x080fea000004182c */
[----:B------:R-:W-:Y:S02]  /*10420*/  MUFU.EX2 R112, R112 ;  /* 0x0000007000707308 */ /* 0x000fe40000000800 */
[----:B------:R-:W-:Y:S01]  /*10430*/  F2FP.BF16.PACK_AB R56, R190, R180 ;  /* 0x000000b4be38723e */ /* 0x000fe200000010ff */
[----:B------:R-:W-:Y:S01]  /*10440*/  HMMA.16816.F32.BF16 R128, R52, R66, R128 ;  /* 0x000000423480723c */ /* 0x000fe20000041880 */
[----:B------:R-:W1:Y:S03]  /*10450*/  LDSM.16.MT88.4 R64, [R231+0x2100] ;  /* 0x00210000e740783b */ /* 0x000e660000004200 */
[----:B-----5:R-:W-:Y:S02]  /*10460*/  F2FP.BF16.PACK_AB R57, R188, R189 ;  /* 0x000000bdbc39723e */ /* 0x020fe400000010ff */
[----:B------:R-:W-:Y:S01]  /*10470*/  F2FP.BF16.PACK_AB R58, R82, R83 ;  /* 0x00000053523a723e */ /* 0x000fe200000010ff */
[----:B------:R-:W-:Y:S01]  /*10480*/  MUFU.EX2 R114, R114 ;  /* 0x0000007200727308 */ /* 0x000fe20000000800 */
[----:B------:R-:W-:Y:S04]  /*10490*/  F2FP.BF16.PACK_AB R52, R197, R182 ;  /* 0x000000b6c534723e */ /* 0x000fe800000010ff */
[----:B------:R-:W-:Y:S02]  /*104a0*/  F2FP.BF16.PACK_AB R53, R196, R181 ;  /* 0x000000b5c435723e */ /* 0x000fe400000010ff */
[----:B------:R-:W-:Y:S02]  /*104b0*/  F2FP.BF16.PACK_AB R54, R194, R195 ;  /* 0x000000c3c236723e */ /* 0x000fe400000010ff */
[----:B------:R-:W-:Y:S01]  /*104c0*/  F2FP.BF16.PACK_AB R55, R191, R193 ;  /* 0x000000c1bf37723e */ /* 0x000fe200000010ff */
[----:B------:R-:W-:Y:S01]  /*104d0*/  MUFU.EX2 R107, R107 ;  /* 0x0000006b006b7308 */ /* 0x000fe20000000800 */
[----:B------:R-:W-:Y:S05]  /*104e0*/  F2FP.BF16.PACK_AB R59, R80, R81 ;  /* 0x00000051503b723e */ /* 0x000fea00000010ff */
[-C--:B--2---:R-:W-:Y:S04]  /*104f0*/  HMMA.16816.F32.BF16 R4, R52, R60.reuse, R4 ;  /* 0x0000003c3404723c */ /* 0x084fe80000041804 */
[----:B------:R-:W-:Y:S04]  /*10500*/  MUFU.EX2 R108, R108 ;  /* 0x0000006c006c7308 */ /* 0x000fe80000000800 */
[C---:B------:R-:W-:Y:S06]  /*10510*/  HMMA.16816.F32.BF16 R8, R56.reuse, R60, R8 ;  /* 0x0000003c3808723c */ /* 0x040fec0000041808 */
[----:B------:R-:W-:Y:S02]  /*10520*/  MUFU.EX2 R110, R110 ;  /* 0x0000006e006e7308 */ /* 0x000fe40000000800 */
[-C--:B------:R-:W-:Y:S08]  /*10530*/  HMMA.16816.F32.BF16 R12, R56, R62.reuse, R12 ;  /* 0x0000003e380c723c */ /* 0x080ff0000004180c */
[C---:B------:R-:W-:Y:S01]  /*10540*/  HMMA.16816.F32.BF16 R16, R52.reuse, R62, R16 ;  /* 0x0000003e3410723c */ /* 0x040fe20000041810 */
[----:B------:R-:W2:Y:S01]  /*10550*/  LDSM.16.MT88.4 R60, [R229+0x2900] ;  /* 0x00290000e53c783b */ /* 0x000ea20000004200 */
[----:B------:R-:W-:Y:S06]  /*10560*/  MUFU.EX2 R88, R88 ;  /* 0x0000005800587308 */ /* 0x000fec0000000800 */
[-C--:B---3--:R-:W-:Y:S04]  /*10570*/  HMMA.16816.F32.BF16 R20, R52, R68.reuse, R20 ;  /* 0x000000443414723c */ /* 0x088fe80000041814 */
[----:B------:R-:W-:Y:S04]  /*10580*/  MUFU.EX2 R89, R89 ;  /* 0x0000005900597308 */ /* 0x000fe80000000800 */
[C---:B------:R-:W-:Y:S06]  /*10590*/  HMMA.16816.F32.BF16 R24, R56.reuse, R68, R24 ;  /* 0x000000443818723c */ /* 0x040fec0000041818 */
[----:B------:R-:W-:Y:S02]  /*105a0*/  MUFU.EX2 R90, R90 ;  /* 0x0000005a005a7308 */ /* 0x000fe40000000800 */
[-C--:B------:R-:W-:Y:S08]  /*105b0*/  HMMA.16816.F32.BF16 R28, R56, R70.reuse, R28 ;  /* 0x00000046381c723c */ /* 0x080ff0000004181c */
[C---:B------:R-:W-:Y:S01]  /*105c0*/  HMMA.16816.F32.BF16 R32, R52.reuse, R70, R32 ;  /* 0x000000463420723c */ /* 0x040fe20000041820 */
[----:B------:R-:W3:Y:S01]  /*105d0*/  LDSM.16.MT88.4 R68, [R232+0x2900] ;  /* 0x00290000e844783b */ /* 0x000ee20000004200 */
[----:B------:R-:W-:Y:S06]  /*105e0*/  MUFU.EX2 R91, R91 ;  /* 0x0000005b005b7308 */ /* 0x000fec0000000800 */
[-C--:B------:R-:W-:Y:S04]  /*105f0*/  HMMA.16816.F32.BF16 R36, R52, R72.reuse, R36 ;  /* 0x000000483424723c */ /* 0x080fe80000041824 */
[----:B------:R-:W-:Y:S04]  /*10600*/  MUFU.EX2 R92, R92 ;  /* 0x0000005c005c7308 */ /* 0x000fe80000000800 */
[C---:B------:R-:W-:Y:S06]  /*10610*/  HMMA.16816.F32.BF16 R48, R56.reuse, R72, R48 ;  /* 0x000000483830723c */ /* 0x040fec0000041830 */
[----:B------:R-:W4:Y:S02]  /*10620*/  MUFU.EX2 R93, R93 ;  /* 0x0000005d005d7308 */ /* 0x000f240000000800 */
[-C--:B------:R-:W-:Y:S08]  /*10630*/  HMMA.16816.F32.BF16 R40, R56, R74.reuse, R40 ;  /* 0x0000004a3828723c */ /* 0x080ff00000041828 */
[C---:B------:R-:W-:Y:S01]  /*10640*/  HMMA.16816.F32.BF16 R116, R52.reuse, R74, R116 ;  /* 0x0000004a3474723c */ /* 0x040fe20000041874 */
[----:B------:R-:W5:Y:S01]  /*10650*/  LDSM.16.MT88.4 R72, [R230+0x2900] ;  /* 0x00290000e648783b */ /* 0x000f620000004200 */
[----:B------:R-:W-:Y:S06]  /*10660*/  MUFU.EX2 R94, R94 ;  /* 0x0000005e005e7308 */ /* 0x000fec0000000800 */
[-C--:B-1----:R-:W-:Y:S04]  /*10670*/  HMMA.16816.F32.BF16 R120, R52, R64.reuse, R120 ;  /* 0x000000403478723c */ /* 0x082fe80000041878 */
[----:B------:R-:W1:Y:S04]  /*10680*/  MUFU.EX2 R95, R95 ;  /* 0x0000005f005f7308 */ /* 0x000e680000000800 */
[C---:B------:R-:W-:Y:S06]  /*10690*/  HMMA.16816.F32.BF16 R124, R56.reuse, R64, R124 ;  /* 0x00000040387c723c */ /* 0x040fec000004187c */
[----:B------:R-:W-:Y:S01]  /*106a0*/  MUFU.EX2 R104, R104 ;  /* 0x0000006800687308 */ /* 0x000fe20000000800 */
[----:B------:R-:W-:Y:S01]  /*106b0*/  FADD.FTZ R64, R217, R134 ;  /* 0x00000086d9407221 */ /* 0x000fe20000010000 */
[-C--:B------:R-:W-:Y:S04]  /*106c0*/  HMMA.16816.F32.BF16 R44, R56, R66.reuse, R44 ;  /* 0x00000042382c723c */ /* 0x080fe8000004182c */
[----:B------:R-:W-:Y:S03]  /*106d0*/  FADD.FTZ R79, R220, R64 ;  /* 0x00000040dc4f7221 */ /* 0x000fe60000010000 */
[----:B----4-:R-:W-:Y:S01]  /*106e0*/  F2FP.BF16.PACK_AB R58, R93, R92 ;  /* 0x0000005c5d3a723e */ /* 0x010fe200000010ff */
[----:B------:R-:W-:Y:S01]  /*106f0*/  HMMA.16816.F32.BF16 R128, R52, R66, R128 ;  /* 0x000000423480723c */ /* 0x000fe20000041880 */
[----:B------:R-:W4:Y:S01]  /*10700*/  LDSM.16.MT88.4 R64, [R231+0x2900] ;  /* 0x00290000e740783b */ /* 0x000f220000004200 */
[----:B------:R-:W-:Y:S02]  /*10710*/  MUFU.EX2 R105, R105 ;  /* 0x0000006900697308 */ /* 0x000fe40000000800 */
[----:B------:R-:W-:Y:S01]  /*10720*/  FADD.FTZ R56, R214, R132 ;  /* 0x00000084d6387221 */ /* 0x000fe20000010000 */
[----:B-1----:R-:W-:Y:S01]  /*10730*/  F2FP.BF16.PACK_AB R59, R95, R94 ;  /* 0x0000005e5f3b723e */ /* 0x002fe200000010ff */
[----:B------:R-:W-:Y:S01]  /*10740*/  FADD.FTZ R57, R212, R133 ;  /* 0x00000085d4397221 */ /* 0x000fe20000010000 */
[----:B------:R-:W-:Y:S01]  /*10750*/  F2FP.BF16.PACK_AB R52, R85, R84 ;  /* 0x000000545534723e */ /* 0x000fe200000010ff */
[----:B------:R-:W-:Y:S01]  /*10760*/  FADD.FTZ R78, R219, R56 ;  /* 0x00000038db4e7221 */ /* 0x000fe20000010000 */
[----:B------:R-:W-:Y:S03]  /*10770*/  F2FP.BF16.PACK_AB R53, R87, R86 ;  /* 0x000000565735723e */ /* 0x000fe600000010ff */
[----:B------:R-:W-:Y:S01]  /*10780*/  F2FP.BF16.PACK_AB R54, R97, R96 ;  /* 0x000000606136723e */ /* 0x000fe200000010ff */
[----:B------:R-:W-:Y:S01]  /*10790*/  FADD.FTZ R77, R218, R57 ;  /* 0x00000039da4d7221 */ /* 0x000fe20000010000 */
[----:B------:R-:W-:Y:S01]  /*107a0*/  F2FP.BF16.PACK_AB R55, R99, R98 ;  /* 0x000000626337723e */ /* 0x000fe200000010ff */
[----:B------:R-:W1:Y:S01]  /*107b0*/  MUFU.EX2 R106, R106 ;  /* 0x0000006a006a7308 */ /* 0x000e620000000800 */
[----:B------:R-:W-:Y:S01]  /*107c0*/  F2FP.BF16.PACK_AB R56, R89, R88 ;  /* 0x000000585938723e */ /* 0x000fe200000010ff */
[----:B------:R-:W-:Y:S01]  /*107d0*/  FADD.FTZ R0, R146, R79 ;  /* 0x0000004f92007221 */ /* 0x000fe20000010000 */
[----:B------:R-:W-:Y:S02]  /*107e0*/  F2FP.BF16.PACK_AB R57, R91, R90 ;  /* 0x0000005a5b39723e */ /* 0x000fe400000010ff */
[----:B------:R-:W-:Y:S01]  /*107f0*/  MOV R133, R135 ;  /* 0x0000008700857202 */ /* 0x000fe20000000f00 */
[-C--:B--2---:R-:W-:Y:S03]  /*10800*/  HMMA.16816.F32.BF16 R4, R52, R60.reuse, R4 ;  /* 0x0000003c3404723c */ /* 0x084fe60000041804 */
[----:B------:R-:W-:Y:S01]  /*10810*/  FADD.FTZ R0, R186, R0 ;  /* 0x00000000ba007221 */ /* 0x000fe20000010000 */
[----:B------:R-:W-:Y:S03]  /*10820*/  F2FP.BF16.PACK_AB R186, R138, R108 ;  /* 0x0000006c8aba723e */ /* 0x000fe600000010ff */
[----:B------:R-:W-:Y:S01]  /*10830*/  FADD.FTZ R0, R202, R0 ;  /* 0x00000000ca007221 */ /* 0x000fe20000010000 */
[C---:B------:R-:W-:Y:S01]  /*10840*/  HMMA.16816.F32.BF16 R8, R56.reuse, R60, R8 ;  /* 0x0000003c3808723c */ /* 0x040fe20000041808 */
[----:B------:R2:W2:Y:S07]  /*10850*/  MUFU.EX2 R60, R3 ;  /* 0x00000003003c7308 */ /* 0x0004ae0000000800 */
[-C--:B------:R-:W-:Y:S04]  /*10860*/  HMMA.16816.F32.BF16 R12, R56, R62.reuse, R12 ;  /* 0x0000003e380c723c */ /* 0x080fe8000004180c */
[----:B-1----:R-:W-:Y:S04]  /*10870*/  F2FP.BF16.PACK_AB R185, R107, R106 ;  /* 0x0000006a6bb9723e */ /* 0x002fe800000010ff */
[C---:B------:R-:W-:Y:S08]  /*10880*/  HMMA.16816.F32.BF16 R16, R52.reuse, R62, R16 ;  /* 0x0000003e3410723c */ /* 0x040ff00000041810 */
[-C--:B---3--:R-:W-:Y:S04]  /*10890*/  HMMA.16816.F32.BF16 R20, R52, R68.reuse, R20 ;  /* 0x000000443414723c */ /* 0x088fe80000041814 */
[----:B--2---:R-:W-:Y:S01]  /*108a0*/  FADD.FTZ R3, R187, R76 ;  /* 0x0000004cbb037221 */ /* 0x004fe20000010000 */
[----:B------:R-:W-:Y:S03]  /*108b0*/  F2FP.BF16.PACK_AB R187, R60, R110 ;  /* 0x0000006e3cbb723e */ /* 0x000fe600000010ff */
[C---:B------:R-:W-:Y:S08]  /*108c0*/  HMMA.16816.F32.BF16 R24, R56.reuse, R68, R24 ;  /* 0x000000443818723c */ /* 0x040ff00000041818 */
[-C--:B------:R-:W-:Y:S08]  /*108d0*/  HMMA.16816.F32.BF16 R28, R56, R70.reuse, R28 ;  /* 0x00000046381c723c */ /* 0x080ff0000004181c */
[C---:B------:R-:W-:Y:S07]  /*108e0*/  HMMA.16816.F32.BF16 R32, R52.reuse, R70, R32 ;  /* 0x000000463420723c */ /* 0x040fee0000041820 */
[----:B------:R-:W-:Y:S01]  /*108f0*/  MOV R70, R2 ;  /* 0x0000000200467202 */ /* 0x000fe20000000f00 */
[-C--:B-----5:R-:W-:Y:S08]  /*10900*/  HMMA.16816.F32.BF16 R36, R52, R72.reuse, R36 ;  /* 0x000000483424723c */ /* 0x0a0ff00000041824 */
[C---:B------:R-:W-:Y:S08]  /*10910*/  HMMA.16816.F32.BF16 R48, R56.reuse, R72, R48 ;  /* 0x000000483830723c */ /* 0x040ff00000041830 */
[-C--:B------:R-:W-:Y:S08]  /*10920*/  HMMA.16816.F32.BF16 R40, R56, R74.reuse, R40 ;  /* 0x0000004a3828723c */ /* 0x080ff00000041828 */
[C---:B------:R-:W-:Y:S08]  /*10930*/  HMMA.16816.F32.BF16 R116, R52.reuse, R74, R116 ;  /* 0x0000004a3474723c */ /* 0x040ff00000041874 */
[-C--:B----4-:R-:W-:Y:S08]  /*10940*/  HMMA.16816.F32.BF16 R120, R52, R64.reuse, R120 ;  /* 0x000000403478723c */ /* 0x090ff00000041878 */
[C---:B------:R-:W-:Y:S08]  /*10950*/  HMMA.16816.F32.BF16 R124, R56.reuse, R64, R124 ;  /* 0x00000040387c723c */ /* 0x040ff0000004187c */
[-C--:B------:R-:W-:Y:S07]  /*10960*/  HMMA.16816.F32.BF16 R44, R56, R66.reuse, R44 ;  /* 0x00000042382c723c */ /* 0x080fee000004182c */
[----:B------:R-:W-:Y:S01]  /*10970*/  FADD.FTZ R57, R148, R78 ;  /* 0x0000004e94397221 */ /* 0x000fe20000010000 */
[----:B------:R-:W-:Y:S04]  /*10980*/  HMMA.16816.F32.BF16 R128, R52, R66, R128 ;  /* 0x000000423480723c */ /* 0x000fe80000041880 */
[----:B------:R-:W-:Y:S01]  /*10990*/  FADD.FTZ R58, R184, R57 ;  /* 0x00000039b83a7221 */ /* 0x000fe20000010000 */
[----:B------:R-:W-:Y:S01]  /*109a0*/  F2FP.BF16.PACK_AB R184, R105, R104 ;  /* 0x0000006869b8723e */ /* 0x000fe200000010ff */
[----:B------:R-:W-:Y:S01]  /*109b0*/  FADD.FTZ R56, R149, R77 ;  /* 0x0000004d95387221 */ /* 0x000fe20000010000 */
[----:B------:R-:W-:Y:S02]  /*109c0*/  F2FP.BF16.PACK_AB R52, R101, R100 ;  /* 0x000000646534723e */ /* 0x000fe400000010ff */
[----:B------:R-:W-:Y:S03]  /*109d0*/  F2FP.BF16.PACK_AB R53, R103, R102 ;  /* 0x000000666735723e */ /* 0x000fe600000010ff */
[----:B------:R-:W-:Y:S01]  /*109e0*/  FADD.FTZ R57, R227, R56 ;  /* 0x00000038e3397221 */ /* 0x000fe20000010000 */
[----:B------:R-:W-:Y:S01]  /*109f0*/  F2FP.BF16.PACK_AB R54, R113, R112 ;  /* 0x000000707136723e */ /* 0x000fe200000010ff */
[----:B------:R-:W-:Y:S01]  /*10a00*/  FADD.FTZ R56, R226, R3 ;  /* 0x00000003e2387221 */ /* 0x000fe20000010000 */
[----:B------:R-:W-:Y:S01]  /*10a10*/  F2FP.BF16.PACK_AB R55, R115, R114 ;  /* 0x000000727337723e */ /* 0x000fe200000010ff */
[----:B------:R-:W-:Y:S04]  /*10a20*/  FADD.FTZ R3, R158, R57 ;  /* 0x000000399e037221 */ /* 0x000fe80000010000 */
[----:B------:R-:W-:Y:S02]  /*10a30*/  FADD.FTZ R3, R109, R3 ;  /* 0x000000036d037221 */ /* 0x000fe40000010000 */
        /* <DEDUP_REMOVED lines=107> */
[----:B------:R-:W-:Y:S01]  /*110f0*/  MOV R138, R2 ;  /* 0x00000002008a7202 */ /* 0x000fe20000000f00 */
[----:B------:R-:W-:Y:S01]  /*11100*/  FADD.FTZ R0, R60, R0 ;  /* 0x000000003c007221 */ /* 0x000fe20000010000 */
[----:B------:R-:W-:Y:S04]  /*11110*/  STL [R1+0x8], R4 ;  /* 0x0000080401007387 */ /* 0x000fe80000100800 */
[----:B------:R1:W-:Y:S04]  /*11120*/  STL [R1+0x10], R3 ;  /* 0x0000100301007387 */ /* 0x0003e80000100800 */
[----:B------:R2:W-:Y:S01]  /*11130*/  STL [R1+0xc], R0 ;  /* 0x00000c0001007387 */ /* 0x0005e20000100800 */
[----:B-1----:R-:W-:Y:S02]  /*11140*/  MOV R3, R136 ;  /* 0x0000008800037202 */ /* 0x002fe40000000f00 */
[----:B--2---:R-:W-:Y:S01]  /*11150*/  MOV R0, R137 ;  /* 0x0000008900007202 */ /* 0x004fe20000000f00 */
[----:B------:R-:W-:-:S05]  /*11160*/  @P0 BRA `(.L_x_1462) ;  /* 0xffffc20000000947 */ /* 0x000fca000383ffff */
.L_x_1461:
[----:B------:R-:W4:Y:S04]  /*11170*/  LDL.LU R6, [R1+0x4] ;  /* 0x0000040001067983 */ /* 0x000f280000300800 */
[----:B--2---:R-:W2:Y:S04]  /*11180*/  LDL.LU R9, [R1+0x8] ;  /* 0x0000080001097983 */ /* 0x004ea80000300800 */
[----:B---3--:R-:W3:Y:S04]  /*11190*/  LDL.LU R8, [R1+0x10] ;  /* 0x0000100001087983 */ /* 0x008ee80000300800 */
[----:B------:R-:W3:Y:S01]  /*111a0*/  LDL.LU R2, [R1+0xc] ;  /* 0x00000c0001027983 */ /* 0x000ee20000300800 */
[----:B------:R-:W-:-:S02]  /*111b0*/  MOV R36, 0xff800000 ;  /* 0xff80000000247802 */ /* 0x000fc40000000f00 */
[----:B------:R-:W-:Y:S02]  /*111c0*/  MOV R37, 0xff800000 ;  /* 0xff80000000257802 */ /* 0x000fe40000000f00 */
[----:B------:R-:W-:Y:S02]  /*111d0*/  MOV R38, 0xff800000 ;  /* 0xff80000000267802 */ /* 0x000fe40000000f00 */
[----:B------:R-:W-:Y:S02]  /*111e0*/  MOV R39, 0xff800000 ;  /* 0xff80000000277802 */ /* 0x000fe40000000f00 */
[----:B------:R-:W-:Y:S01]  /*111f0*/  PLOP3.LUT P4, PT, PT, PT, PT, 0x8, 0x0 ;  /* 0x000000000000781c */ /* 0x000fe20003f8e170 */
[----:B----4-:R-:W1:Y:S04]  /*11200*/  SHFL.BFLY PT, R4, R6, 0x2, 0x1f ;  /* 0x0c401f0006047f89 */ /* 0x010e6800000e0000 */
[----:B--2---:R-:W2:Y:S04]  /*11210*/  SHFL.BFLY PT, R5, R9, 0x2, 0x1f ;  /* 0x0c401f0009057f89 */ /* 0x004ea800000e0000 */
[----:B---3--:R-:W3:Y:S01]  /*11220*/  SHFL.BFLY PT, R7, R2, 0x2, 0x1f ;  /* 0x0c401f0002077f89 */ /* 0x008ee200000e0000 */
[----:B-1----:R-:W-:-:S03]  /*11230*/  FADD.FTZ R4, R4, R6 ;  /* 0x0000000604047221 */ /* 0x002fc60000010000 */
[----:B------:R-:W1:Y:S01]  /*11240*/  SHFL.BFLY PT, R6, R8, 0x2, 0x1f ;  /* 0x0c401f0008067f89 */ /* 0x000e6200000e0000 */
[----:B--2---:R-:W-:-:S03]  /*11250*/  FADD.FTZ R5, R5, R9 ;  /* 0x0000000905057221 */ /* 0x004fc60000010000 */
[----:B------:R-:W2:Y:S04]  /*11260*/  SHFL.BFLY PT, R0, R4, 0x1, 0x1f ;  /* 0x0c201f0004007f89 */ /* 0x000ea800000e0000 */
[----:B------:R-:W4:Y:S01]  /*11270*/  SHFL.BFLY PT, R3, R5, 0x1, 0x1f ;  /* 0x0c201f0005037f89 */ /* 0x000f2200000e0000 */
[----:B---3--:R-:W-:Y:S02]  /*11280*/  FADD.FTZ R7, R7, R2 ;  /* 0x0000000207077221 */ /* 0x008fe40000010000 */
[----:B-1----:R-:W-:-:S03]  /*11290*/  FADD.FTZ R6, R6, R8 ;  /* 0x0000000806067221 */ /* 0x002fc60000010000 */
[----:B------:R-:W1:Y:S01]  /*112a0*/  SHFL.BFLY PT, R8, R7, 0x1, 0x1f ;  /* 0x0c201f0007087f89 */ /* 0x000e6200000e0000 */
[----:B--2---:R-:W-:Y:S01]  /*112b0*/  FADD.FTZ R4, R4, R0 ;  /* 0x0000000004047221 */ /* 0x004fe20000010000 */
[----:B------:R-:W-:Y:S02]  /*112c0*/  MOV R0, RZ ;  /* 0x000000ff00007202 */ /* 0x000fe40000000f00 */
[----:B------:R-:W2:Y:S01]  /*112d0*/  SHFL.BFLY PT, R2, R6, 0x1, 0x1f ;  /* 0x0c201f0006027f89 */ /* 0x000ea200000e0000 */
[----:B----4-:R-:W-:Y:S01]  /*112e0*/  FADD.FTZ R5, R5, R3 ;  /* 0x0000000305057221 */ /* 0x010fe20000010000 */
[----:B------:R-:W-:-:S04]  /*112f0*/  FSETP.NE.FTZ.AND P3, PT, R4, RZ, PT ;  /* 0x000000ff0400720b */ /* 0x000fc80003f75000 */
[----:B------:R-:W-:-:S09]  /*11300*/  FSETP.NE.FTZ.AND P2, PT, R5, RZ, PT ;  /* 0x000000ff0500720b */ /* 0x000fd20003f55000 */
[----:B------:R-:W3:Y:S01]  /*11310*/  @P3 MUFU.RCP R0, R4 ;  /* 0x0000000400003308 */ /* 0x000ee20000001000 */
[----:B-1----:R-:W-:Y:S02]  /*11320*/  FADD.FTZ R7, R8, R7 ;  /* 0x0000000708077221 */ /* 0x002fe40000010000 */
[----:B--2---:R-:W-:-:S03]  /*11330*/  FADD.FTZ R6, R6, R2 ;  /* 0x0000000206067221 */ /* 0x004fc60000010000 */
[----:B------:R-:W-:Y:S01]  /*11340*/  FSETP.NE.FTZ.AND P0, PT, R7, RZ, PT ;  /* 0x000000ff0700720b */ /* 0x000fe20003f15000 */
[----:B------:R-:W-:Y:S01]  /*11350*/  CS2R R2, SRZ ;  /* 0x0000000000027805 */ /* 0x000fe2000001ff00 */
[----:B------:R-:W-:Y:S01]  /*11360*/  @P2 MUFU.LG2 R8, R5 ;  /* 0x0000000500082308 */ /* 0x000fe20000000c00 */
[----:B------:R-:W-:Y:S01]  /*11370*/  FSETP.NE.FTZ.AND P1, PT, R6, RZ, PT ;  /* 0x000000ff0600720b */ /* 0x000fe20003f35000 */
[C---:B---3--:R-:W-:Y:S02]  /*11380*/  FMUL.FTZ R140, R0.reuse, R140 ;  /* 0x0000008c008c7220 */ /* 0x048fe40000410000 */
[----:B------:R-:W-:-:S04]  /*11390*/  FMUL.FTZ R141, R0, R141 ;  /* 0x0000008d008d7220 */ /* 0x000fc80000410000 */
[----:B------:R-:W-:Y:S01]  /*113a0*/  @P2 MUFU.RCP R3, R5 ;  /* 0x0000000500032308 */ /* 0x000fe20000001000 */
[C---:B------:R-:W-:Y:S02]  /*113b0*/  FMUL.FTZ R152, R0.reuse, R152 ;  /* 0x0000009800987220 */ /* 0x040fe40000410000 */
[C---:B------:R-:W-:Y:S02]  /*113c0*/  FMUL.FTZ R26, R0.reuse, R153 ;  /* 0x00000099001a7220 */ /* 0x040fe40000410000 */
[C---:B------:R-:W-:Y:S02]  /*113d0*/  FMUL.FTZ R156, R0.reuse, R156 ;  /* 0x0000009c009c7220 */ /* 0x040fe40000410000 */
[C---:B------:R-:W-:Y:S01]  /*113e0*/  FMUL.FTZ R30, R0.reuse, R157 ;  /* 0x0000009d001e7220 */ /* 0x040fe20000410000 */
[----:B------:R-:W1:Y:S01]  /*113f0*/  @P1 MUFU.RCP R2, R6 ;  /* 0x0000000600021308 */ /* 0x000e620000001000 */
        /* <DEDUP_REMOVED lines=11> */
[----:B------:R-:W-:Y:S01]  /*114b0*/  FMUL.FTZ R129, R0, R129 ;  /* 0x0000008100817220 */ /* 0x000fe20000410000 */
[----:B------:R-:W-:Y:S01]  /*114c0*/  MOV R0, RZ ;  /* 0x000000ff00007202 */ /* 0x000fe20000000f00 */
[C---:B-1----:R-:W-:Y:S02]  /*114d0*/  FMUL.FTZ R144, R2.reuse, R144 ;  /* 0x0000009002907220 */ /* 0x042fe40000410000 */
[C---:B------:R-:W-:Y:S01]  /*114e0*/  FMUL.FTZ R33, R2.reuse, R145 ;  /* 0x0000009102217220 */ /* 0x040fe20000410000 */
        /* <DEDUP_REMOVED lines=64> */
.L_x_1441:
        /* <DEDUP_REMOVED lines=135> */
.L_x_1466:
        /* <DEDUP_REMOVED lines=194> */
.L_x_1465:
        /* <DEDUP_REMOVED lines=31> */
.L_x_1467:
        /* <DEDUP_REMOVED lines=43> */
.L_x_1469:
[----:B------:R-:W-:Y:S05]  /*13220*/  BSYNC B0 ;  /* 0x0000000000007941 */ /* 0x000fea0003800000 */
.L_x_1468:
        /* <DEDUP_REMOVED lines=107> */
.L_x_1470:
        /* <DEDUP_REMOVED lines=10> */
.L_x_1616:


//--------------------- .text._ZN7cutlass13device_kernelIN5flash19enable_sm80_to_sm89INS1_16FlashAttnFwdSm80INS1_25CollectiveMainloopFwdSm80ILi4ELi1ELb0EN4cute5tupleIJNS5_1CILi128EEENS7_ILi112EEENS7_ILi64EEEEEELi64ENS_10bfloat16_tEfNS_4arch4Sm80ELb1ELb0ELb0ELb1ELb1ELb1ELb1ELb0EEENS1_21CollectiveEpilogueFwdINS6_IJS8_SA_S9_EEENS6_IJNS7_ILi1EEESI_SI_EEESC_SE_Li128ELb1ELb1ELb0ELb0EEENS1_19SingleTileSchedulerILb1ELb0ELb1ELi128EEEEEEEEEvNT_6ParamsE --------------------------
	.section	.text._ZN7cutlass13device_kernelIN5flash19enable_sm80_to_sm89INS1_16FlashAttnFwdSm80INS1_25CollectiveMainloopFwdSm80ILi4ELi1ELb0EN4cute5tupleIJNS5_1CILi128EEENS7_ILi112EEENS7_ILi64EEEEEELi64ENS_10bfloat16_tEfNS_4arch4Sm80ELb1ELb0ELb0ELb1ELb1ELb1ELb1ELb0EEENS1_21CollectiveEpilogueFwdINS6_IJS8_SA_S9_EEENS6_IJNS7_ILi1EEESI_SI_EEESC_SE_Li128ELb1ELb1ELb0ELb0EEENS1_19SingleTileSchedulerILb1ELb0ELb1ELi128EEEEEEEEEvNT_6ParamsE,"ax",@progbits
	.sectioninfo	@"SHI_REGISTERS=255"
	.align	128
.text._ZN7cutlass13device_kernelIN5flash19enable_sm80_to_sm89INS1_16FlashAttnFwdSm80INS1_25CollectiveMainloopFwdSm80ILi4ELi1ELb0EN4cute5tupleIJNS5_1CILi128EEENS7_ILi112EEENS7_ILi64EEEEEELi64ENS_10bfloat16_tEfNS_4arch4Sm80ELb1ELb0ELb0ELb1ELb1ELb1ELb1ELb0EEENS1_21CollectiveEpilogueFwdINS6_IJS8_SA_S9_EEENS6_IJNS7_ILi1EEESI_SI_EEESC_SE_Li128ELb1ELb1ELb0ELb0EEENS1_19SingleTileSchedulerILb1ELb0ELb1ELi128EEEEEEEEEvNT_6ParamsE:
        .type           _ZN7cutlass13device_kernelIN5flash19enable_sm80_to_sm89INS1_16FlashAttnFwdSm80INS1_25CollectiveMainloopFwdSm80ILi4ELi1ELb0EN4cute5tupleIJNS5_1CILi128EEENS7_ILi112EEENS7_ILi64EEEEEELi64ENS_10bfloat16_tEfNS_4arch4Sm80ELb1ELb0ELb0ELb1ELb1ELb1ELb1ELb0EEENS1_21CollectiveEpilogueFwdINS6_IJS8_SA_S9_EEENS6_IJNS7_ILi1EEESI_SI_EEESC_SE_Li128ELb1ELb1ELb0ELb0EEENS1_19SingleTileSchedulerILb1ELb0ELb1ELi128EEEEEEEEEvNT_6ParamsE,@function
        .size           _ZN7cutlass13device_kernelIN5flash19enable_sm80_to_sm89INS1_16FlashAttnFwdSm80INS1_25CollectiveMainloopFwdSm80ILi4ELi1ELb0EN4cute5tupleIJNS5_1CILi128EEENS7_ILi112EEENS7_ILi64EEEEEELi64ENS_10bfloat16_tEfNS_4arch4Sm80ELb1ELb0ELb0ELb1ELb1ELb1ELb1ELb0EEENS1_21CollectiveEpilogueFwdINS6_IJS8_SA_S9_EEENS6_IJNS7_ILi1EEESI_SI_EEESC_SE_Li128ELb1ELb1ELb0ELb0EEENS1_19SingleTileSchedulerILb1ELb0ELb1ELi128EEEEEEEEEvNT_6ParamsE,(.L_x_1617 - _ZN7cutlass13device_kernelIN5flash19enable_sm80_to_sm89INS1_16FlashAttnFwdSm80INS1_25CollectiveMainloopFwdSm80ILi4ELi1ELb0EN4cute5tupleIJNS5_1CILi128EEENS7_ILi112EEENS7_ILi64EEEEEELi64ENS_10bfloat16_tEfNS_4arch4Sm80ELb1ELb0ELb0ELb1ELb1ELb1ELb1ELb0EEENS1_21CollectiveEpilogueFwdINS6_IJS8_SA_S9_EEENS6_IJNS7_ILi1EEESI_SI_EEESC_SE_Li128ELb1ELb1ELb0ELb0EEENS1_19SingleTileSchedulerILb1ELb0ELb1ELi128EEEEEEEEEvNT_6ParamsE)
        .other          _ZN7cutlass13device_kernelIN5flash19enable_sm80_to_sm89INS1_16FlashAttnFwdSm80INS1_25CollectiveMainloopFwdSm80ILi4ELi1ELb0EN4cute5tupleIJNS5_1CILi128EEENS7_ILi112EEENS7_ILi64EEEEEELi64ENS_10bfloat16_tEfNS_4arch4Sm80ELb1ELb0ELb0ELb1ELb1ELb1ELb1ELb0EEENS1_21CollectiveEpilogueFwdINS6_IJS8_SA_S9_EEENS6_IJNS7_ILi1EEESI_SI_EEESC_SE_Li128ELb1ELb1ELb0ELb0EEENS1_19SingleTileSchedulerILb1ELb0ELb1ELi128EEEEEEEEEvNT_6ParamsE,@"STO_CUDA_ENTRY STV_DEFAULT"
_ZN7cutlass13device_kernelIN5flash19enable_sm80_to_sm89INS1_16FlashAttnFwdSm80INS1_25CollectiveMainloopFwdSm80ILi4ELi1ELb0EN4cute5tupleIJNS5_1CILi128EEENS7_ILi112EEENS7_ILi64EEEEEELi64ENS_10bfloat16_tEfNS_4arch4Sm80ELb1ELb0ELb0ELb1ELb1ELb1ELb1ELb0EEENS1_21CollectiveEpilogueFwdINS6_IJS8_SA_S9_EEENS6_IJNS7_ILi1EEESI_SI_EEESC_SE_Li128ELb1ELb1ELb0ELb0EEENS1_19SingleTileSchedulerILb1ELb0ELb1ELi128EEEEEEEEEvNT_6ParamsE:
        /* <DEDUP_REMOVED lines=21> */
.L_x_1472:
        /* <DEDUP_REMOVED lines=13> */
.L_x_1474:
[----:B------:R-:W-:Y:S02]  /*0220*/  ULDC UR6, c[0x0][0x54c] ;  /* 0x0001530000067ab9 */ /* 0x000fe40000000800 */
.L_x_1473:
[----:B------:R-:W-:Y:S02]  /*0230*/  ULDC UR4, c[0x0][0x548] ;  /* 0x0001520000047ab9 */ /* 0x000fe40000000800 */
[----:B------:R-:W-:-:S02]  /*0240*/  USHF.L.U32 UR17, UR17, 0x7, URZ ;  /* 0x0000000711117899 */ /* 0x000fc4000800063f */
[----:B------:R-:W-:-:S04]  /*0250*/  UIMAD UR4, UR6, UR4, URZ ;  /* 0x00000004060472a4 */ /* 0x000fc8000f8e023f */
[----:B------:R-:W-:-:S04]  /*0260*/  UISETP.GE.AND UP0, UPT, UR17, UR4, UPT ;  /* 0x000000041100728c */ /* 0x000fc8000bf06270 */
[----:B------:R-:W-:Y:S01]  /*0270*/  USEL UR21, UR21, 0xffffffff, !UP0 ;  /* 0xffffffff15157887 */ /* 0x000fe2000c000000 */
[----:B------:R-:W-:Y:S05]  /*0280*/  BRA `(.L_x_1475) ;  /* 0x000001b000007947 */ /* 0x000fea0003800000 */
.L_x_1471:
        /* <DEDUP_REMOVED lines=8> */
.L_x_1476:
        /* <DEDUP_REMOVED lines=13> */
.L_x_1478:
[----:B------:R-:W-:Y:S02]  /*03e0*/  ULDC UR6, c[0x0][0x54c] ;  /* 0x0001530000067ab9 */ /* 0x000fe40000000800 */
.L_x_1477:
[----:B------:R-:W-:Y:S02]  /*03f0*/  ULDC UR4, c[0x0][0x548] ;  /* 0x0001520000047ab9 */ /* 0x000fe40000000800 */
[----:B------:R-:W-:-:S02]  /*0400*/  USHF.L.U32 UR17, UR17, 0x7, URZ ;  /* 0x0000000711117899 */ /* 0x000fc4000800063f */
[----:B------:R-:W-:-:S04]  /*0410*/  UIMAD UR4, UR6, UR4, URZ ;  /* 0x00000004060472a4 */ /* 0x000fc8000f8e023f */
[----:B------:R-:W-:-:S04]  /*0420*/  UISETP.GE.AND UP0, UPT, UR17, UR4, UPT ;  /* 0x000000041100728c */ /* 0x000fc8000bf06270 */
[----:B------:R-:W-:-:S06]  /*0430*/  USEL UR21, UR21, 0xffffffff, !UP0 ;  /* 0xffffffff15157887 */ /* 0x000fcc000c000000 */
.L_x_1475:
        /* <DEDUP_REMOVED lines=64> */
.L_x_1479:
        /* <DEDUP_REMOVED lines=10> */
.L_x_1480:
[----:B------:R-:W-:Y:S05]  /*08e0*/  @!P4 BRA `(.L_x_1481) ;  /* 0x000000500000c947 */ /* 0x000fea0003800000 */
[----:B-1--4-:R1:W4:Y:S04]  /*08f0*/  LDG.E R0, [R4.64] ;  /* 0x0000001604007981 */ /* 0x012328000c1e1900 */
[----:B-1-3--:R-:W3:Y:S01]  /*0900*/  LDG.E R4, [R4.64+0x4] ;  /* 0x0000041604047981 */ /* 0x00aee2000c1e1900 */
[----:B----4-:R-:W1:Y:S08]  /*0910*/  R2UR UR24, R0 ;  /* 0x00000000001873c2 */ /* 0x010e7000000e0000 */
[----:B---3--:R-:W1:Y:S02]  /*0920*/  R2UR UR6, R4 ;  /* 0x00000000040673c2 */ /* 0x008e6400000e0000 */
[----:B-1----:R-:W-:-:S06]  /*0930*/  UIADD3 UR24, -UR24, UR6, URZ ;  /* 0x0000000618187290 */ /* 0x002fcc000fffe13f */
.L_x_1481:
        /* <DEDUP_REMOVED lines=365> */
.L_x_1529:
        /* <DEDUP_REMOVED lines=77> */
.L_x_1487:
[----:B------:R-:W-:Y:S05]  /*24e0*/  BSYNC B0 ;  /* 0x0000000000007941 */ /* 0x000fea0003800000 */
.L_x_1486:
        /* <DEDUP_REMOVED lines=38> */
.L_x_1489:
[----:B------:R-:W-:Y:S05]  /*2750*/  BSYNC B0 ;  /* 0x0000000000007941 */ /* 0x000fea0003800000 */
.L_x_1488:
        /* <DEDUP_REMOVED lines=40> */
.L_x_1491:
[----:B------:R-:W-:Y:S05]  /*29e0*/  BSYNC B0 ;  /* 0x0000000000007941 */ /* 0x000fea0003800000 */
.L_x_1490:
        /* <DEDUP_REMOVED lines=38> */
.L_x_1493:
[----:B------:R-:W-:Y:S05]  /*2c50*/  BSYNC B0 ;  /* 0x0000000000007941 */ /* 0x000fea0003800000 */
.L_x_1492:
        /* <DEDUP_REMOVED lines=74> */
.L_x_1497:
[----:B------:R-:W-:Y:S05]  /*3100*/  BSYNC B0 ;  /* 0x0000000000007941 */ /* 0x000fea0003800000 */
.L_x_1496:
        /* <DEDUP_REMOVED lines=57> */
.L_x_1495:
[----:B------:R-:W-:Y:S05]  /*34a0*/  BSYNC B1 ;  /* 0x0000000000017941 */ /* 0x000fea0003800000 */
.L_x_1494:
        /* <DEDUP_REMOVED lines=62> */
.L_x_1501:
[----:B------:R-:W-:Y:S05]  /*3890*/  BSYNC B0 ;  /* 0x0000000000007941 */ /* 0x000fea0003800000 */
.L_x_1500:
        /* <DEDUP_REMOVED lines=57> */
.L_x_1499:
[----:B------:R-:W-:Y:S05]  /*3c30*/  BSYNC B1 ;  /* 0x0000000000017941 */ /* 0x000fea0003800000 */
.L_x_1498:
        /* <DEDUP_REMOVED lines=62> */
.L_x_1505:
[----:B------:R-:W-:Y:S05]  /*4020*/  BSYNC B0 ;  /* 0x0000000000007941 */ /* 0x000fea0003800000 */
.L_x_1504:
        /* <DEDUP_REMOVED lines=57> */
.L_x_1503:
[----:B------:R-:W-:Y:S05]  /*43c0*/  BSYNC B1 ;  /* 0x0000000000017941 */ /* 0x000fea0003800000 */
.L_x_1502:
        /* <DEDUP_REMOVED lines=61> */
.L_x_1508:
[----:B------:R-:W-:Y:S05]  /*47a0*/  BSYNC B0 ;  /* 0x0000000000007941 */ /* 0x000fea0003800000 */
.L_x_1507:
        /* <DEDUP_REMOVED lines=58> */
.L_x_1485:
        /* <DEDUP_REMOVED lines=232> */
.L_x_1510:
[----:B------:R-:W-:Y:S05]  /*59d0*/  BSYNC B0 ;  /* 0x0000000000007941 */ /* 0x000fea0003800000 */
.L_x_1509:
        /* <DEDUP_REMOVED lines=118> */
.L_x_1512:
[----:B------:R-:W-:Y:S05]  /*6140*/  BSYNC B0 ;  /* 0x0000000000007941 */ /* 0x000fea0003800000 */
.L_x_1511:
        /* <DEDUP_REMOVED lines=118> */
.L_x_1514:
[----:B------:R-:W-:Y:S05]  /*68b0*/  BSYNC B0 ;  /* 0x0000000000007941 */ /* 0x000fea0003800000 */
.L_x_1513:
        /* <DEDUP_REMOVED lines=120> */
.L_x_1484:
        /* <DEDUP_REMOVED lines=22> */
.L_x_1516:
[----:B-123--:R-:W-:Y:S05]  /*71a0*/  BSYNC B0 ;  /* 0x0000000000007941 */ /* 0x00efea0003800000 */
.L_x_1515:
        /* <DEDUP_REMOVED lines=17> */
.L_x_1518:
[----:B------:R-:W-:Y:S05]  /*72c0*/  BSYNC B0 ;  /* 0x0000000000007941 */ /* 0x000fea0003800000 */
.L_x_1517:
        /* <DEDUP_REMOVED lines=17> */
.L_x_1520:
[----:B------:R-:W-:Y:S05]  /*73e0*/  BSYNC B0 ;  /* 0x0000000000007941 */ /* 0x000fea0003800000 */
.L_x_1519:
        /* <DEDUP_REMOVED lines=16> */
.L_x_1506:
[----:B------:R-:W-:Y:S05]  /*74f0*/  BSYNC B2 ;  /* 0x0000000000027941 */ /* 0x000fea0003800000 */
.L_x_1483:
        /* <DEDUP_REMOVED lines=135> */
.L_x_1522:
[----:B------:R-:W-:Y:S05]  /*7d70*/  BSYNC B0 ;  /* 0x0000000000007941 */ /* 0x000fea0003800000 */
.L_x_1521:
        /* <DEDUP_REMOVED lines=17> */
.L_x_1524:
[----:B------:R-:W-:Y:S05]  /*7e90*/  BSYNC B0 ;  /* 0x0000000000007941 */ /* 0x000fea0003800000 */
.L_x_1523:
        /* <DEDUP_REMOVED lines=17> */
.L_x_1526:
[----:B------:R-:W-:Y:S05]  /*7fb0*/  BSYNC B0 ;  /* 0x0000000000007941 */ /* 0x000fea0003800000 */
.L_x_1525:
        /* <DEDUP_REMOVED lines=17> */
.L_x_1528:
[----:B------:R-:W-:Y:S05]  /*80d0*/  BSYNC B0 ;  /* 0x0000000000007941 */ /* 0x000fea0003800000 */
.L_x_1527:
        /* <DEDUP_REMOVED lines=37> */
.L_x_1482:
        /* <DEDUP_REMOVED lines=165> */
.L_x_1532:
[----:B-1-34-:R-:W-:Y:S05]  /*8d80*/  BSYNC B0 ;  /* 0x0000000000007941 */ /* 0x01afea0003800000 */
.L_x_1531:
        /* <DEDUP_REMOVED lines=11> */
.L_x_1534:
[----:B------:R-:W-:Y:S05]  /*8e40*/  BSYNC B0 ;  /* 0x0000000000007941 */ /* 0x000fea0003800000 */
.L_x_1533:
        /* <DEDUP_REMOVED lines=11> */
.L_x_1536:
[----:B------:R-:W-:Y:S05]  /*8f00*/  BSYNC B0 ;  /* 0x0000000000007941 */ /* 0x000fea0003800000 */
.L_x_1535:
        /* <DEDUP_REMOVED lines=11> */
.L_x_1538:
[----:B------:R-:W-:Y:S05]  /*8fc0*/  BSYNC B0 ;  /* 0x0000000000007941 */ /* 0x000fea0003800000 */
.L_x_1537:
        /* <DEDUP_REMOVED lines=11> */
.L_x_1540:
[----:B------:R-:W-:Y:S05]  /*9080*/  BSYNC B0 ;  /* 0x0000000000007941 */ /* 0x000fea0003800000 */
.L_x_1539:
        /* <DEDUP_REMOVED lines=11> */
.L_x_1542:
[----:B------:R-:W-:Y:S05]  /*9140*/  BSYNC B0 ;  /* 0x0000000000007941 */ /* 0x000fea0003800000 */
.L_x_1541:
        /* <DEDUP_REMOVED lines=11> */
.L_x_1544:
[----:B------:R-:W-:Y:S05]  /*9200*/  BSYNC B0 ;  /* 0x0000000000007941 */ /* 0x000fea0003800000 */
.L_x_1543:
        /* <DEDUP_REMOVED lines=66> */
[----:B------:R-:W-:Y:S03]  /*9630*/  STL [R1], R98 ;  /* 0x0000006201007387 */ /* 0x000fe60000100800 */
        /* <DEDUP_REMOVED lines=60> */
.L_x_1545:
[----:B------:R-:W-:Y:S01]  /*9a00*/  ULDC.U8 UR4, c[0x0][0x298] ;  /* 0x0000a60000047ab9 */ /* 0x000fe20000000000 */
[----:B-1----:R-:W-:Y:S01]  /*9a10*/  SHF.R.S32.HI R0, RZ, 0x1f, R149 ;  /* 0x0000001fff007819 */ /* 0x002fe20000011495 */
        /* <DEDUP_REMOVED lines=68> */
.L_x_1549:
[----:B------:R-:W-:Y:S05]  /*9e60*/  BSYNC B0 ;  /* 0x0000000000007941 */ /* 0x000fea0003800000 */
.L_x_1548:
        /* <DEDUP_REMOVED lines=41> */
.L_x_1551:
[----:B------:R-:W-:Y:S05]  /*a100*/  BSYNC B0 ;  /* 0x0000000000007941 */ /* 0x000fea0003800000 */
.L_x_1550:
        /* <DEDUP_REMOVED lines=43> */
.L_x_1553:
[----:B------:R-:W-:Y:S05]  /*a3c0*/  BSYNC B0 ;  /* 0x0000000000007941 */ /* 0x000fea0003800000 */
.L_x_1552:
        /* <DEDUP_REMOVED lines=41> */
.L_x_1555:
[----:B-12---:R-:W-:Y:S05]  /*a660*/  BSYNC B0 ;  /* 0x0000000000007941 */ /* 0x006fea0003800000 */
.L_x_1554:
        /* <DEDUP_REMOVED lines=86> */
.L_x_1559:
[----:B------:R-:W-:Y:S05]  /*abd0*/  BSYNC B0 ;  /* 0x0000000000007941 */ /* 0x000fea0003800000 */
.L_x_1558:
        /* <DEDUP_REMOVED lines=49> */
.L_x_1557:
[----:B------:R-:W-:Y:S05]  /*aef0*/  BSYNC B1 ;  /* 0x0000000000017941 */ /* 0x000fea0003800000 */
.L_x_1556:
        /* <DEDUP_REMOVED lines=53> */
.L_x_1563:
[----:B------:R-:W-:Y:S05]  /*b250*/  BSYNC B0 ;  /* 0x0000000000007941 */ /* 0x000fea0003800000 */
.L_x_1562:
        /* <DEDUP_REMOVED lines=49> */
.L_x_1561:
[----:B------:R-:W-:Y:S05]  /*b570*/  BSYNC B1 ;  /* 0x0000000000017941 */ /* 0x000fea0003800000 */
.L_x_1560:
        /* <DEDUP_REMOVED lines=53> */
.L_x_1567:
[----:B------:R-:W-:Y:S05]  /*b8d0*/  BSYNC B0 ;  /* 0x0000000000007941 */ /* 0x000fea0003800000 */
.L_x_1566:
        /* <DEDUP_REMOVED lines=49> */
.L_x_1565:
[----:B------:R-:W-:Y:S05]  /*bbf0*/  BSYNC B1 ;  /* 0x0000000000017941 */ /* 0x000fea0003800000 */
.L_x_1564:
        /* <DEDUP_REMOVED lines=52> */
.L_x_1570:
[----:B------:R-:W-:Y:S05]  /*bf40*/  BSYNC B0 ;  /* 0x0000000000007941 */ /* 0x000fea0003800000 */
.L_x_1569:
        /* <DEDUP_REMOVED lines=50> */
.L_x_1547:
        /* <DEDUP_REMOVED lines=75> */
.L_x_1572:
[----:B-1-3--:R-:W-:Y:S05]  /*c720*/  BSYNC B0 ;  /* 0x0000000000007941 */ /* 0x00afea0003800000 */
.L_x_1571:
        /* <DEDUP_REMOVED lines=65> */
.L_x_1574:
[----:B-1-3--:R-:W-:Y:S05]  /*cb40*/  BSYNC B0 ;  /* 0x0000000000007941 */ /* 0x00afea0003800000 */
.L_x_1573:
        /* <DEDUP_REMOVED lines=124> */
.L_x_1576:
[----:B------:R-:W-:Y:S05]  /*d310*/  BSYNC B0 ;  /* 0x0000000000007941 */ /* 0x000fea0003800000 */
.L_x_1575:
        /* <DEDUP_REMOVED lines=88> */
[C---:B------:R-:W-:Y:S01]  /*d8a0*/  FFMA.FTZ R11, R26.reuse, R7, -R3 ;  /* 0x000000071a0b7223 */ /* 0x040fe20000010803 */
        /* <DEDUP_REMOVED lines=21> */
.L_x_1578:
[----:B------:R-:W-:Y:S05]  /*da00*/  BSYNC B0 ;  /* 0x0000000000007941 */ /* 0x000fea0003800000 */
.L_x_1577:
        /* <DEDUP_REMOVED lines=110> */
.L_x_1580:
[----:B------:R-:W-:Y:S05]  /*e0f0*/  BSYNC B0 ;  /* 0x0000000000007941 */ /* 0x000fea0003800000 */
.L_x_1579:
        /* <DEDUP_REMOVED lines=72> */
[C---:B------:R-:W-:Y:S01]  /*e580*/  LOP3.LUT R12, R28.reuse, 0xffff0000, RZ, 0xc0, !PT ;  /* 0xffff00001c0c7812 */ /* 0x040fe200078ec0ff */
[----:B------:R-:W-:-:S02]  /*e590*/  IMAD.U32 R5, R28, 0x10000, RZ ;  /* 0x000100001c057824 */ /* 0x000fc400078e00ff */
[----:B------:R-:W-:Y:S02]  /*e5a0*/  FFMA.FTZ R17, R17, R10, R0 ;  /* 0x0000000a11117223 */ /* 0x000fe40000010000 */
[----:B------:R-:W-:Y:S02]  /*e5b0*/  FMUL.FTZ R3, R8, R14 ;  /* 0x0000000e08037220 */ /* 0x000fe40000410000 */
[----:B------:R-:W-:Y:S02]  /*e5c0*/  IMAD.U32 R10, R24, 0x10000, RZ ;  /* 0x00010000180a7824 */ /* 0x000fe400078e00ff */
        /* <DEDUP_REMOVED lines=20> */
[----:B------:R-:W-:Y:S02]  /*e710*/  FFMA.FTZ R6, R30, R7, -R6 ;  /* 0x000000071e067223 */ /* 0x000fe40000010806 */
[C---:B------:R-:W-:Y:S01]  /*e720*/  FFMA.FTZ R3, R29.reuse, R12, -R3 ;  /* 0x0000000c1d037223 */ /* 0x040fe20000010803 */
[----:B------:R-:W-:Y:S01]  /*e730*/  F2FP.BF16.PACK_AB R12, R32, R36 ;  /* 0x00000024200c723e */ /* 0x000fe200000010ff */
[----:B------:R-:W-:Y:S01]  /*e740*/  FFMA.FTZ R5, R30, R8, R5 ;  /* 0x000000081e057223 */ /* 0x000fe20000010005 */
[----:B------:R-:W-:Y:S01]  /*e750*/  F2FP.BF16.PACK_AB R14, R6, R14 ;  /* 0x0000000e060e723e */ /* 0x000fe200000010ff */
[----:B------:R-:W-:Y:S01]  /*e760*/  FFMA.FTZ R0, R29, R26, R0 ;  /* 0x0000001a1d007223 */ /* 0x000fe20000010000 */
[----:B------:R-:W-:Y:S02]  /*e770*/  F2FP.BF16.PACK_AB R15, R3, R16 ;  /* 0x00000010030f723e */ /* 0x000fe400000010ff */
[----:B------:R-:W-:-:S02]  /*e780*/  F2FP.BF16.PACK_AB R8, R31, R34 ;  /* 0x000000221f08723e */ /* 0x000fc400000010ff */
[----:B------:R-:W-:Y:S01]  /*e790*/  F2FP.BF16.PACK_AB R10, R5, R10 ;  /* 0x0000000a050a723e */ /* 0x000fe200000010ff */
[----:B------:R1:W-:Y:S01]  /*e7a0*/  STS.128 [R35+0x7100], R12 ;  /* 0x0071000c23007388 */ /* 0x0003e20000000c00 */
[----:B------:R-:W-:-:S05]  /*e7b0*/  F2FP.BF16.PACK_AB R11, R0, R18 ;  /* 0x00000012000b723e */ /* 0x000fca00000010ff */
[----:B------:R1:W-:Y:S02]  /*e7c0*/  STS.128 [R33+0x7100], R8 ;  /* 0x0071000821007388 */ /* 0x0003e40000000c00 */
.L_x_1568:
[----:B------:R-:W-:Y:S05]  /*e7d0*/  BSYNC B2 ;  /* 0x0000000000027941 */ /* 0x000fea0003800000 */
.L_x_1546:
        /* <DEDUP_REMOVED lines=40> */
[--C-:B------:R-:W-:Y:S01]  /*ea60*/  IMAD R238, R2, 0x2, R235.reuse ;  /* 0x0000000202ee7824 */ /* 0x100fe200078e02eb */
[----:B------:R-:W-:Y:S01]  /*ea70*/  IADD3 R243, R239, 0x1800, RZ ;  /* 0x00001800eff37810 */ /* 0x000fe20007ffe0ff */
[----:B------:R-:W-:Y:S01]  /*ea80*/  IMAD.IADD R7, R7, 0x1, R0 ;  /* 0x0000000107077824 */ /* 0x000fe200078e0200 */
[C---:B------:R-:W-:Y:S01]  /*ea90*/  IADD3 R242, R239.reuse, 0x2000, RZ ;  /* 0x00002000eff27810 */ /* 0x040fe20007ffe0ff */
        /* <DEDUP_REMOVED lines=237> */
[----:B------:R-:W-:Y:S03]  /*f970*/  STL [R1], R9 ;  /* 0x0000000901007387 */ /* 0x000fe60000100800 */
        /* <DEDUP_REMOVED lines=41> */
.L_x_1581:
[----:B------:R-:W-:Y:S01]  /*fc10*/  LOP3.LUT R3, R231, 0xffffffe0, RZ, 0xc0, !PT ;  /* 0xffffffe0e7037812 */ /* 0x000fe200078ec0ff */
        /* <DEDUP_REMOVED lines=18> */
[----:B------:R-:W-:Y:S01]  /*fd40*/  STL [R1+0x28], R228 ;  /* 0x000028e401007387 */ /* 0x000fe20000100800 */
[----:B------:R-:W-:Y:S01]  /*fd50*/  PLOP3.LUT P1, PT, PT, PT, UP2, 0x80, 0x0 ;  /* 0x000000000000781c */ /* 0x000fe20003f2f028 */
[C---:B------:R-:W-:Y:S01]  /*fd60*/  IMAD.SHL.U32 R10, R6.reuse, 0x20, RZ ;  /* 0x00000020060a7824 */ /* 0x040fe200078e00ff */
[----:B------:R-:W-:Y:S01]  /*fd70*/  LOP3.LUT R6, R6, 0x1ffffffe, RZ, 0xc0, !PT ;  /* 0x1ffffffe06067812 */ /* 0x000fe200078ec0ff */
[----:B------:R-:W-:Y:S01]  /*fd80*/  IMAD R9, R9, 0x10, R8 ;  /* 0x0000001009097824 */ /* 0x000fe200078e0208 */
[----:B------:R-:W-:Y:S01]  /*fd90*/  PLOP3.LUT P0, PT, PT, PT, UP2, 0x80, 0x0 ;  /* 0x000000000000781c */ /* 0x000fe20003f0f028 */
[----:B------:R-:W-:Y:S01]  /*fda0*/  IMAD R232, R2, 0x2, R229 ;  /* 0x0000000202e87824 */ /* 0x000fe200078e02e5 */
[----:B------:R-:W-:Y:S01]  /*fdb0*/  LOP3.LUT R8, R10, 0xffffffc0, RZ, 0xc0, !PT ;  /* 0xffffffc00a087812 */ /* 0x000fe200078ec0ff */
[----:B------:R-:W-:Y:S01]  /*fdc0*/  IMAD.IADD R6, R3, 0x1, -R6 ;  /* 0x0000000103067824 */ /* 0x000fe200078e0a06 */
[----:B------:R-:W-:Y:S01]  /*fdd0*/  LDSM.16.MT88.4 R36, [R231+0x100] ;  /* 0x00010000e724783b */ /* 0x000fe20000004200 */
[----:B------:R-:W-:-:S02]  /*fde0*/  ULDC.64 UR4, c[0x0][0x2c8] ;  /* 0x0000b20000047ab9 */ /* 0x000fc40000000a00 */
[----:B------:R-:W-:Y:S01]  /*fdf0*/  IMAD.IADD R3, R8, 0x1, R9 ;  /* 0x0000000108037824 */ /* 0x000fe200078e0209 */
[----:B------:R-:W0:Y:S03]  /*fe00*/  LDGDEPBAR ;  /* 0x00000000000079af */ /* 0x000e260000000000 */
[----:B------:R-:W-:-:S04]  /*fe10*/  IMAD R11, R6, 0x8, R3 ;  /* 0x00000008060b7824 */ /* 0x000fc800078e0203 */
[----:B------:R-:W-:Y:S01]  /*fe20*/  @P1 IMAD.HI.U32 R6, R11, c[0x0][0x2c8], RZ ;  /* 0x0000b2000b061a27 */ /* 0x000fe200078e00ff */
[----:B------:R-:W-:Y:S03]  /*fe30*/  STL [R1+0x20], R11 ;  /* 0x0000200b01007387 */ /* 0x000fe60000100800 */
[----:B------:R-:W-:Y:S01]  /*fe40*/  IMAD.MOV.U32 R3, RZ, RZ, R11 ;  /* 0x000000ffff037224 */ /* 0x000fe200078e000b */
[----:B------:R-:W-:-:S05]  /*fe50*/  @P0 SHF.R.U32.HI R3, RZ, c[0x0][0x2cc], R6 ;  /* 0x0000b300ff030a19 */ /* 0x000fca0000011606 */
[----:B------:R-:W1:Y:S04]  /*fe60*/  SHFL.IDX PT, R6, R3, RZ, 0x1c1f ;  /* 0x001c1fff03067589 */ /* 0x000e6800000e0000 */
[----:B------:R-:W2:Y:S04]  /*fe70*/  SHFL.IDX PT, R9, R3, 0x1, 0x1c1f ;  /* 0x003c1f0003097f89 */ /* 0x000ea800000e0000 */
[----:B------:R-:W3:Y:S04]  /*fe80*/  SHFL.IDX PT, R11, R3, 0x2, 0x1c1f ;  /* 0x005c1f00030b7f89 */ /* 0x000ee800000e0000 */
[----:B------:R4:W1:Y:S02]  /*fe90*/  SHFL.IDX PT, R10, R3, 0x3, 0x1c1f ;  /* 0x007c1f00030a7f89 */ /* 0x00086400000e0000 */
[----:B----4-:R-:W-:-:S05]  /*fea0*/  LOP3.LUT R3, R7, 0x7ffffffc, RZ, 0xc0, !PT ;  /* 0x7ffffffc07037812 */ /* 0x010fca00078ec0ff */
[----:B------:R-:W-:Y:S02]  /*feb0*/  IMAD.IADD R5, R5, 0x1, -R3 ;  /* 0x0000000105057824 */ /* 0x000fe400078e0a03 */
[----:B------:R-:W-:Y:S02]  /*fec0*/  IMAD.U32 R3, RZ, RZ, UR12 ;  /* 0x0000000cff037e24 */ /* 0x000fe4000f8e00ff */
[----:B------:R-:W-:-:S05]  /*fed0*/  IMAD.SHL.U32 R8, R5, 0x2, RZ ;  /* 0x0000000205087824 */ /* 0x000fca00078e00ff */
[----:B------:R-:W-:Y:S01]  /*fee0*/  IADD3 R3, -R8, 0x1, R3 ;  /* 0x0000000108037810 */ /* 0x000fe20007ffe103 */
[----:B------:R4:W-:Y:S03]  /*fef0*/  STL [R1+0x24], R8 ;  /* 0x0000240801007387 */ /* 0x0009e60000100800 */
[----:B------:R-:W-:-:S05]  /*ff00*/  IADD3 R3, R3, -UR20, RZ ;  /* 0x8000001403037c10 */ /* 0x000fca000fffe0ff */
[C---:B-1----:R-:W-:Y:S02]  /*ff10*/  IMAD.IADD R6, R3.reuse, 0x1, R6 ;  /* 0x0000000103067824 */ /* 0x042fe400078e0206 */
[C---:B--2---:R-:W-:Y:S02]  /*ff20*/  IMAD.IADD R7, R3.reuse, 0x1, R9 ;  /* 0x0000000103077824 */ /* 0x044fe400078e0209 */
[C---:B---3--:R-:W-:Y:S02]  /*ff30*/  IMAD.IADD R5, R3.reuse, 0x1, R11 ;  /* 0x0000000103057824 */ /* 0x048fe400078e020b */
[----:B------:R-:W-:Y:S01]  /*ff40*/  IMAD.IADD R3, R3, 0x1, R10 ;  /* 0x0000000103037824 */ /* 0x000fe200078e020a */
[----:B----4-:R-:W-:-:S04]  /*ff50*/  IADD3 R8, -R8, UR12, RZ ;  /* 0x0000000c08087c10 */ /* 0x010fc8000fffe1ff */
[C---:B------:R-:W-:Y:S02]  /*ff60*/  IMNMX R6, R8.reuse, R6, PT ;  /* 0x0000000608067217 */ /* 0x040fe40003800200 */
[----:B------:R-:W-:Y:S02]  /*ff70*/  IMNMX R7, R8, R7, PT ;  /* 0x0000000708077217 */ /* 0x000fe40003800200 */
[----:B------:R-:W-:Y:S02]  /*ff80*/  ISETP.GT.AND P2, PT, R6, 0x1, PT ;  /* 0x000000010600780c */ /* 0x000fe40003f44270 */
[----:B------:R-:W-:Y:S02]  /*ff90*/  ISETP.GT.AND P1, PT, R7, RZ, PT ;  /* 0x000000ff0700720c */ /* 0x000fe40003f24270 */
[----:B------:R-:W-:Y:S02]  /*ffa0*/  FSEL R29, R101, -INF , P2 ;  /* 0xff800000651d7808 */ /* 0x000fe40001000000 */
[----:B------:R-:W-:-:S02]  /*ffb0*/  FSEL R32, R102, -INF , P1 ;  /* 0xff80000066207808 */ /* 0x000fc40000800000 */
[C---:B------:R-:W-:Y:S02]  /*ffc0*/  ISETP.GT.AND P3, PT, R6.reuse, RZ, PT ;  /* 0x000000ff0600720c */ /* 0x040fe40003f64270 */
[----:B------:R-:W-:Y:S02]  /*ffd0*/  ISETP.GT.AND P2, PT, R6, 0x9, PT ;  /* 0x000000090600780c */ /* 0x000fe40003f44270 */
[C---:B------:R-:W-:Y:S02]  /*ffe0*/  ISETP.GT.AND P1, PT, R7.reuse, 0x8, PT ;  /* 0x000000080700780c */ /* 0x040fe40003f24270 */
[----:B------:R-:W-:Y:S02]  /*fff0*/  ISETP.GT.AND P0, PT, R7, 0x1, PT ;  /* 0x000000010700780c */ /* 0x000fe40003f04270 */
[----:B------:R-:W-:Y:S02]  /*10000*/  FSEL R10, R100, -INF , P3 ;  /* 0xff800000640a7808 */ /* 0x000fe40001800000 */
[----:B------:R-:W-:-:S02]  /*10010*/  FSEL R31, R97, -INF , P2 ;  /* 0xff800000611f7808 */ /* 0x000fc40001000000 */
[----:B------:R-:W-:Y:S02]  /*10020*/  FSEL R34, R98, -INF , P1 ;  /* 0xff80000062227808 */ /* 0x000fe40000800000 */
[C---:B------:R-:W-:Y:S02]  /*10030*/  ISETP.GT.AND P3, PT, R6.reuse, 0x8, PT ;  /* 0x000000080600780c */ /* 0x040fe40003f64270 */
[----:B------:R-:W-:Y:S02]  /*10040*/  ISETP.GT.AND P2, PT, R6, 0x11, PT ;  /* 0x000000110600780c */ /* 0x000fe40003f44270 */
[----:B------:R-:W-:Y:S02]  /*10050*/  ISETP.GT.AND P1, PT, R7, 0x10, PT ;  /* 0x000000100700780c */ /* 0x000fe40003f24270 */
[----:B------:R-:W-:Y:S02]  /*10060*/  FSEL R33, R103, -INF , P0 ;  /* 0xff80000067217808 */ /* 0x000fe40000000000 */
[----:B------:R-:W-:-:S02]  /*10070*/  FSEL R30, R96, -INF , P3 ;  /* 0xff800000601e7808 */ /* 0x000fc40001800000 */
[----:B------:R-:W-:Y:S02]  /*10080*/  ISETP.GT.AND P0, PT, R7, 0x9, PT ;  /* 0x000000090700780c */ /* 0x000fe40003f04270 */
[----:B------:R-:W-:Y:S02]  /*10090*/  FSEL R93, R93, -INF , P2 ;  /* 0xff8000005d5d7808 */ /* 0x000fe40001000000 */
[----:B------:R-:W-:Y:S02]  /*100a0*/  FSEL R116, R94, -INF , P1 ;  /* 0xff8000005e747808 */ /* 0x000fe40000800000 */
[C---:B------:R-:W-:Y:S02]  /*100b0*/  ISETP.GT.AND P3, PT, R6.reuse, 0x10, PT ;  /* 0x000000100600780c */ /* 0x040fe40003f64270 */
[----:B------:R-:W-:Y:S02]  /*100c0*/  ISETP.GT.AND P2, PT, R6, 0x19, PT ;  /* 0x000000190600780c */ /* 0x000fe40003f44270 */
[----:B------:R-:W-:-:S02]  /*100d0*/  ISETP.GT.AND P1, PT, R7, 0x18, PT ;  /* 0x000000180700780c */ /* 0x000fc40003f24270 */
[----:B------:R-:W-:Y:S02]  /*100e0*/  FSEL R35, R99, -INF , P0 ;  /* 0xff80000063237808 */ /* 0x000fe40000000000 */
[----:B------:R-:W-:Y:S02]  /*100f0*/  FSEL R92, R92, -INF , P3 ;  /* 0xff8000005c5c7808 */ /* 0x000fe40001800000 */
[----:B------:R-:W-:Y:S02]  /*10100*/  ISETP.GT.AND P0, PT, R7, 0x11, PT ;  /* 0x000000110700780c */ /* 0x000fe40003f04270 */
[----:B------:R-:W-:Y:S02]  /*10110*/  FSEL R89, R89, -INF , P2 ;  /* 0xff80000059597808 */ /* 0x000fe40001000000 */
[----:B------:R-:W-:Y:S02]  /*10120*/  FSEL R119, R90, -INF , P1 ;  /* 0xff8000005a777808 */ /* 0x000fe40000800000 */
[----:B------:R-:W-:-:S02]  /*10130*/  ISETP.GT.AND P3, PT, R6, 0x18, PT ;  /* 0x000000180600780c */ /* 0x000fc40003f64270 */
[----:B------:R-:W-:Y:S02]  /*10140*/  ISETP.GT.AND P2, PT, R6, 0x21, PT ;  /* 0x000000210600780c */ /* 0x000fe40003f44270 */
[----:B------:R-:W-:Y:S02]  /*10150*/  ISETP.GT.AND P1, PT, R7, 0x20, PT ;  /* 0x000000200700780c */ /* 0x000fe40003f24270 */
[----:B------:R-:W-:Y:S02]  /*10160*/  FSEL R118, R95, -INF , P0 ;  /* 0xff8000005f767808 */ /* 0x000fe40000000000 */
[----:B------:R-:W-:Y:S02]  /*10170*/  FSEL R94, R88, -INF , P3 ;  /* 0xff800000585e7808 */ /* 0x000fe40001800000 */
[----:B------:R-:W-:Y:S02]  /*10180*/  ISETP.GT.AND P0, PT, R7, 0x19, PT ;  /* 0x000000190700780c */ /* 0x000fe40003f04270 */
        /* <DEDUP_REMOVED lines=19> */
[C---:B------:R-:W-:Y:S02]  /*102c0*/  ISETP.GT.AND P2, PT, R7.reuse, 0x31, PT ;  /* 0x000000310700780c */ /* 0x040fe40003f44270 */
[----:B------:R-:W-:Y:S02]  /*102d0*/  ISETP.GT.AND P1, PT, R7, 0x38, PT ;  /* 0x000000380700780c */ /* 0x000fe40003f24270 */
[C---:B------:R-:W-:Y:S02]  /*102e0*/  IMNMX R5, R8.reuse, R5, PT ;  /* 0x0000000508057217 */ /* 0x040fe40003800200 */
[----:B------:R-:W-:Y:S02]  /*102f0*/  IMNMX R3, R8, R3, PT ;  /* 0x0000000308037217 */ /* 0x000fe40003800200 */
[----:B------:R-:W-:Y:S02]  /*10300*/  FSEL R139, R79, -INF , P0 ;  /* 0xff8000004f8b7808 */ /* 0x000fe40000000000 */
[----:B------:R-:W-:-:S02]  /*10310*/  ISETP.GT.AND P0, PT, R6, 0x38, PT ;  /* 0x000000380600780c */ /* 0x000fc40003f04270 */
[----:B------:R-:W-:Y:S02]  /*10320*/  FSEL R177, R74, -INF , P3 ;  /* 0xff8000004ab17808 */ /* 0x000fe40001800000 */
[----:B------:R-:W-:Y:S02]  /*10330*/  FSEL R178, R75, -INF , P2 ;  /* 0xff8000004bb27808 */ /* 0x000fe40001000000 */
[----:B------:R-:W-:Y:S02]  /*10340*/  FSEL R179, R70, -INF , P1 ;  /* 0xff80000046b37808 */ /* 0x000fe40000800000 */
[C---:B------:R-:W-:Y:S02]  /*10350*/  ISETP.GT.AND P3, PT, R5.reuse, RZ, PT ;  /* 0x000000ff0500720c */ /* 0x040fe40003f64270 */
[----:B------:R-:W-:Y:S02]  /*10360*/  ISETP.GT.AND P2, PT, R5, 0x1, PT ;  /* 0x000000010500780c */ /* 0x000fe40003f44270 */
[----:B------:R-:W-:-:S02]  /*10370*/  ISETP.GT.AND P1, PT, R3, RZ, PT ;  /* 0x000000ff0300720c */ /* 0x000fc40003f24270 */
[----:B------:R-:W-:Y:S02]  /*10380*/  FSEL R149, R68, -INF , P0 ;  /* 0xff80000044957808 */ /* 0x000fe40000000000 */
[----:B------:R-:W-:Y:S02]  /*10390*/  ISETP.GT.AND P0, PT, R7, 0x39, PT ;  /* 0x000000390700780c */ /* 0x000fe40003f04270 */
[----:B------:R-:W-:Y:S02]  /*103a0*/  FSEL R11, R168, -INF , P3 ;  /* 0xff800000a80b7808 */ /* 0x000fe40001800000 */
[----:B------:R-:W-:Y:S02]  /*103b0*/  FSEL R12, R169, -INF , P2 ;  /* 0xff800000a90c7808 */ /* 0x000fe40001000000 */
[----:B------:R-:W-:Y:S02]  /*103c0*/  FSEL R15, R170, -INF , P1 ;  /* 0xff800000aa0f7808 */ /* 0x000fe40000800000 */
[----:B------:R-:W-:-:S02]  /*103d0*/  ISETP.GT.AND P3, PT, R5, 0x8, PT ;  /* 0x000000080500780c */ /* 0x000fc40003f64270 */
[----:B------:R-:W-:Y:S02]  /*103e0*/  ISETP.GT.AND P2, PT, R5, 0x9, PT ;  /* 0x000000090500780c */ /* 0x000fe40003f44270 */
[----:B------:R-:W-:Y:S02]  /*103f0*/  ISETP.GT.AND P1, PT, R3, 0x8, PT ;  /* 0x000000080300780c */ /* 0x000fe40003f24270 */
[----:B------:R-:W-:Y:S02]  /*10400*/  FSEL R186, R71, -INF , P0 ;  /* 0xff80000047ba7808 */ /* 0x000fe40000000000 */
        /* <DEDUP_REMOVED lines=8> */
[----:B------:R-:W-:-:S02]  /*10490*/  ISETP.GT.AND P4, PT, R6, 0x39, PT ;  /* 0x000000390600780c */ /* 0x000fc40003f84270 */
[----:B------:R-:W-:Y:S02]  /*104a0*/  ISETP.GT.AND P0, PT, R3, 0x9, PT ;  /* 0x000000090300780c */ /* 0x000fe40003f04270 */
[----:B------:R-:W-:Y:S02]  /*104b0*/  FSEL R40, R160, -INF , P3 ;  /* 0xff800000a0287808 */ /* 0x000fe40001800000 */
[----:B------:R-:W-:Y:S02]  /*104c0*/  FSEL R41, R161, -INF , P2 ;  /* 0xff800000a1297808 */ /* 0x000fe40001000000 */
[----:B------:R-:W-:Y:S02]  /*104d0*/  FSEL R71, R162, -INF , P1 ;  /* 0xff800000a2477808 */ /* 0x000fe40000800000 */
[C---:B------:R-:W-:Y:S02]  /*104e0*/  ISETP.GT.AND P3, PT, R5.reuse, 0x18, PT ;  /* 0x000000180500780c */ /* 0x040fe40003f64270 */
[----:B------:R-:W-:-:S02]  /*104f0*/  ISETP.GT.AND P2, PT, R5, 0x19, PT ;  /* 0x000000190500780c */ /* 0x000fc40003f44270 */
[----:B------:R-:W-:Y:S02]  /*10500*/  ISETP.GT.AND P1, PT, R3, 0x18, PT ;  /* 0x000000180300780c */ /* 0x000fe40003f24270 */
[----:B------:R-:W-:Y:S02]  /*10510*/  FSEL R176, R69, -INF , P4 ;  /* 0xff80000045b07808 */ /* 0x000fe40002000000 */
        /* <DEDUP_REMOVED lines=10> */
[----:B------:R-:W-:Y:S02]  /*105c0*/  FSEL R117, R156, -INF , P3 ;  /* 0xff8000009c757808 */ /* 0x000fe40001800000 */
[----:B------:R-:W-:Y:S02]  /*105d0*/  FSEL R121, R157, -INF , P2 ;  /* 0xff8000009d797808 */ /* 0x000fe40001000000 */
[----:B------:R-:W-:Y:S02]  /*105e0*/  FSEL R125, R158, -INF , P1 ;  /* 0xff8000009e7d7808 */ /* 0x000fe40000800000 */
[C---:B------:R-:W-:Y:S02]  /*105f0*/  ISETP.GT.AND P3, PT, R5.reuse, 0x28, PT ;  /* 0x000000280500780c */ /* 0x040fe40003f64270 */
[----:B------:R-:W-:Y:S02]  /*10600*/  ISETP.GT.AND P2, PT, R5, 0x29, PT ;  /* 0x000000290500780c */ /* 0x000fe40003f44270 */
[----:B------:R-:W-:-:S02]  /*10610*/  ISETP.GT.AND P1, PT, R3, 0x28, PT ;  /* 0x000000280300780c */ /* 0x000fc40003f24270 */
        /* <DEDUP_REMOVED lines=18> */
[----:B------:R-:W-:Y:S02]  /*10740*/  FSEL R153, R85, -INF , P2 ;  /* 0xff80000055997808 */ /* 0x000fe40001000000 */
[----:B------:R-:W-:Y:S02]  /*10750*/  FSEL R155, R86, -INF , P1 ;  /* 0xff800000569b7808 */ /* 0x000fe40000800000 */
[----:B------:R-:W-:Y:S02]  /*10760*/  ISETP.GT.AND P0, PT, R3, 0x31, PT ;  /* 0x000000310300780c */ /* 0x000fe40003f04270 */
[C---:B------:R-:W-:Y:S02]  /*10770*/  ISETP.GT.AND P3, PT, R6.reuse, 0x40, PT ;  /* 0x000000400600780c */ /* 0x040fe40003f64270 */
[C---:B------:R-:W-:Y:S02]  /*10780*/  ISETP.GT.AND P2, PT, R6.reuse, 0x48, PT ;  /* 0x000000480600780c */ /* 0x040fe40003f44270 */
[----:B------:R-:W-:-:S02]  /*10790*/  ISETP.GT.AND P1, PT, R6, 0x50, PT ;  /* 0x000000500600780c */ /* 0x000fc40003f24270 */
[----:B------:R-:W-:Y:S02]  /*107a0*/  FSEL R156, R147, -INF , P0 ;  /* 0xff800000939c7808 */ /* 0x000fe40000000000 */
[----:B------:R-:W-:Y:S02]  /*107b0*/  FSEL R158, R64, -INF , P3 ;  /* 0xff800000409e7808 */ /* 0x000fe40001800000 */
[----:B------:R-:W-:Y:S02]  /*107c0*/  FSEL R160, R60, -INF , P2 ;  /* 0xff8000003ca07808 */ /* 0x000fe40001000000 */
[----:B------:R-:W-:Y:S02]  /*107d0*/  FSEL R164, R56, -INF , P1 ;  /* 0xff80000038a47808 */ /* 0x000fe40000800000 */
[----:B------:R-:W-:Y:S02]  /*107e0*/  ISETP.GT.AND P0, PT, R3, 0x39, PT ;  /* 0x000000390300780c */ /* 0x000fe40003f04270 */
[----:B------:R-:W-:-:S02]  /*107f0*/  ISETP.GT.AND P3, PT, R6, 0x49, PT ;  /* 0x000000490600780c */ /* 0x000fc40003f64270 */
[C---:B------:R-:W-:Y:S02]  /*10800*/  ISETP.GT.AND P2, PT, R6.reuse, 0x59, PT ;  /* 0x000000590600780c */ /* 0x040fe40003f44270 */
[----:B------:R-:W-:Y:S02]  /*10810*/  ISETP.GT.AND P1, PT, R6, 0x60, PT ;  /* 0x000000600600780c */ /* 0x000fe40003f24270 */
[----:B------:R-:W-:Y:S02]  /*10820*/  FSEL R157, R87, -INF , P0 ;  /* 0xff800000579d7808 */ /* 0x000fe40000000000 */
[----:B------:R-:W-:Y:S02]  /*10830*/  FSEL R168, R61, -INF , P3 ;  /* 0xff8000003da87808 */ /* 0x000fe40001800000 */
[----:B------:R-:W-:Y:S02]  /*10840*/  FSEL R204, R53, -INF , P2 ;  /* 0xff80000035cc7808 */ /* 0x000fe40001000000 */
[----:B------:R-:W-:-:S02]  /*10850*/  FSEL R193, R20, -INF , P1 ;  /* 0xff80000014c17808 */ /* 0x000fc40000800000 */
[C---:B------:R-:W-:Y:S02]  /*10860*/  ISETP.GT.AND P0, PT, R6.reuse, 0x41, PT ;  /* 0x000000410600780c */ /* 0x040fe40003f04270 */
[----:B------:R-:W-:Y:S02]  /*10870*/  ISETP.GT.AND P3, PT, R6, 0x58, PT ;  /* 0x000000580600780c */ /* 0x000fe40003f64270 */
[----:B------:R-:W-:Y:S02]  /*10880*/  ISETP.GT.AND P2, PT, R5, 0x41, PT ;  /* 0x000000410500780c */ /* 0x000fe40003f44270 */
[----:B------:R-:W-:Y:S02]  /*10890*/  ISETP.GT.AND P1, PT, R3, 0x40, PT ;  /* 0x000000400300780c */ /* 0x000fe40003f24270 */
        /* <DEDUP_REMOVED lines=9> */
[----:B------:R-:W-:Y:S02]  /*10930*/  FSEL R165, R57, -INF , P0 ;  /* 0xff80000039a57808 */ /* 0x000fe40000000000 */
[----:B------:R-:W-:Y:S02]  /*10940*/  FMNMX.FTZ R6, R30, R6, !PT ;  /* 0x000000061e067209 */ /* 0x000fe40007810000 */
[----:B------:R-:W-:Y:S02]  /*10950*/  FMNMX.FTZ R8, R11, R12, !PT ;  /* 0x0000000c0b087209 */ /* 0x000fe40007810000 */
[----:B------:R-:W-:Y:S02]  /*10960*/  ISETP.GT.AND P0, PT, R5, 0x40, PT ;  /* 0x000000400500780c */ /* 0x000fe40003f04270 */
[----:B------:R-:W-:-:S02]  /*10970*/  FMNMX.FTZ R6, R31, R6, !PT ;  /* 0x000000061f067209 */ /* 0x000fc40007810000 */
[----:B------:R-:W-:Y:S02]  /*10980*/  FMNMX.FTZ R8, R13, R8, !PT ;  /* 0x000000080d087209 */ /* 0x000fe40007810000 */
[----:B------:R-:W-:Y:S02]  /*10990*/  FSEL R169, R140, -INF , P0 ;  /* 0xff8000008ca97808 */ /* 0x000fe40000000000 */
[----:B------:R-:W-:Y:S02]  /*109a0*/  FSEL R161, R25, -INF , P1 ;  /* 0xff80000019a17808 */ /* 0x000fe40000800000 */
[----:B------:R-:W-:Y:S02]  /*109b0*/  ISETP.GT.AND P0, PT, R3, 0x41, PT ;  /* 0x000000410300780c */ /* 0x000fe40003f04270 */
[----:B------:R-:W-:Y:S02]  /*109c0*/  ISETP.GT.AND P1, PT, R5, 0x50, PT ;  /* 0x000000500500780c */ /* 0x000fe40003f24270 */
[----:B------:R-:W-:-:S02]  /*109d0*/  FMNMX.FTZ R6, R92, R6, !PT ;  /* 0x000000065c067209 */ /* 0x000fc40007810000 */
[----:B------:R-:W-:Y:S02]  /*109e0*/  FMNMX.FTZ R8, R14, R8, !PT ;  /* 0x000000080e087209 */ /* 0x000fe40007810000 */
        /* <DEDUP_REMOVED lines=74> */
[----:B------:R-:W-:Y:S02]  /*10e90*/  ISETP.GT.AND P0, PT, R3, 0x49, PT ;  /* 0x000000490300780c */ /* 0x000fe40003f04270 */
[----:B------:R-:W-:Y:S02]  /*10ea0*/  FMNMX.FTZ R135, R184, R135, !PT ;  /* 0x00000087b8877209 */ /* 0x000fe40007810000 */
[----:B------:R-:W-:-:S02]  /*10eb0*/  FMNMX.FTZ R5, R185, R5, !PT ;  /* 0x00000005b9057209 */ /* 0x000fc40007810000 */
[----:B------:R-:W-:Y:S02]  /*10ec0*/  FMNMX.FTZ R137, R193, R137, !PT ;  /* 0x00000089c1897209 */ /* 0x000fe40007810000 */
[----:B------:R-:W-:Y:S02]  /*10ed0*/  FMNMX.FTZ R6, R118, R6, !PT ;  /* 0x0000000676067209 */ /* 0x000fe40007810000 */
[----:B------:R-:W-:Y:S02]  /*10ee0*/  FSEL R173, R115, -INF , P0 ;  /* 0xff80000073ad7808 */ /* 0x000fe40000000000 */
[----:B------:R-:W-:Y:S02]  /*10ef0*/  ISETP.GT.AND P0, PT, R3, 0x50, PT ;  /* 0x000000500300780c */ /* 0x000fe40003f04270 */
[----:B------:R-:W-:Y:S02]  /*10f00*/  FMNMX.FTZ R135, R206, R135, !PT ;  /* 0x00000087ce877209 */ /* 0x000fe40007810000 */
[----:B------:R-:W-:-:S02]  /*10f10*/  FMNMX.FTZ R5, R187, R5, !PT ;  /* 0x00000005bb057209 */ /* 0x000fc40007810000 */
[----:B------:R-:W-:Y:S02]  /*10f20*/  FMNMX.FTZ R137, R195, R137, !PT ;  /* 0x00000089c3897209 */ /* 0x000fe40007810000 */
[----:B------:R-:W-:Y:S02]  /*10f30*/  FMNMX.FTZ R6, R119, R6, !PT ;  /* 0x0000000677067209 */ /* 0x000fe40007810000 */
[----:B------:R-:W-:Y:S02]  /*10f40*/  FSEL R207, R174, -INF , P0 ;  /* 0xff800000aecf7808 */ /* 0x000fe40000000000 */
[----:B------:R-:W-:Y:S02]  /*10f50*/  FMNMX.FTZ R135, R210, R135, !PT ;  /* 0x00000087d2877209 */ /* 0x000fe40007810000 */
[----:B------:R-:W-:Y:S02]  /*10f60*/  ISETP.GT.AND P0, PT, R3, 0x51, PT ;  /* 0x000000510300780c */ /* 0x000fe40003f04270 */
[----:B------:R-:W-:-:S02]  /*10f70*/  FMNMX.FTZ R5, R172, R5, !PT ;  /* 0x00000005ac057209 */ /* 0x000fc40007810000 */
[----:B------:R-:W-:Y:S02]  /*10f80*/  FMNMX.FTZ R137, R163, R137, !PT ;  /* 0x00000089a3897209 */ /* 0x000fe40007810000 */
[----:B------:R-:W-:Y:S02]  /*10f90*/  FMNMX.FTZ R6, R120, R6, !PT ;  /* 0x0000000678067209 */ /* 0x000fe40007810000 */
[----:B------:R-:W-:Y:S02]  /*10fa0*/  FMNMX.FTZ R135, R211, R135, !PT ;  /* 0x00000087d3877209 */ /* 0x000fe40007810000 */
[----:B------:R-:W-:Y:S02]  /*10fb0*/  FSEL R209, R175, -INF , P0 ;  /* 0xff800000afd17808 */ /* 0x000fe40000000000 */
[----:B------:R-:W-:Y:S02]  /*10fc0*/  FMNMX.FTZ R5, R173, R5, !PT ;  /* 0x00000005ad057209 */ /* 0x000fe40007810000 */
[----:B------:R-:W-:-:S02]  /*10fd0*/  ISETP.GT.AND P0, PT, R3, 0x58, PT ;  /* 0x000000580300780c */ /* 0x000fc40003f04270 */
[----:B------:R-:W-:Y:S02]  /*10fe0*/  FMNMX.FTZ R137, R161, R137, !PT ;  /* 0x00000089a1897209 */ /* 0x000fe40007810000 */
[----:B------:R-:W-:Y:S02]  /*10ff0*/  FMNMX.FTZ R6, R133, R6, !PT ;  /* 0x0000000685067209 */ /* 0x000fe40007810000 */
[----:B------:R-:W-:Y:S01]  /*11000*/  FMNMX.FTZ R135, R213, R135, !PT ;  /* 0x00000087d5877209 */ /* 0x000fe20007810000 */
[----:B------:R-:W1:Y:S01]  /*11010*/  SHFL.BFLY PT, R8, R137, 0x2, 0x1f ;  /* 0x0c401f0089087f89 */ /* 0x000e6200000e0000 */
[----:B------:R-:W-:Y:S02]  /*11020*/  FMNMX.FTZ R5, R207, R5, !PT ;  /* 0x00000005cf057209 */ /* 0x000fe40007810000 */
[----:B------:R-:W-:Y:S02]  /*11030*/  FSEL R205, R110, -INF , P0 ;  /* 0xff8000006ecd7808 */ /* 0x000fe40000000000 */
[----:B------:R-:W-:-:S02]  /*11040*/  FMNMX.FTZ R6, R134, R6, !PT ;  /* 0x0000000686067209 */ /* 0x000fc40007810000 */
[----:B------:R-:W-:Y:S02]  /*11050*/  ISETP.GT.AND P0, PT, R3, 0x59, PT ;  /* 0x000000590300780c */ /* 0x000fe40003f04270 */
[----:B------:R-:W-:Y:S02]  /*11060*/  FSEL R196, R181, -INF , P3 ;  /* 0xff800000b5c47808 */ /* 0x000fe40001800000 */
[----:B------:R-:W-:Y:S02]  /*11070*/  FMNMX.FTZ R135, R189, R135, !PT ;  /* 0x00000087bd877209 */ /* 0x000fe40007810000 */
[----:B------:R-:W-:Y:S02]  /*11080*/  FMNMX.FTZ R5, R209, R5, !PT ;  /* 0x00000005d1057209 */ /* 0x000fe40007810000 */
[----:B------:R-:W-:Y:S02]  /*11090*/  FMNMX.FTZ R6, R138, R6, !PT ;  /* 0x000000068a067209 */ /* 0x000fe40007810000 */
[----:B------:R-:W-:-:S02]  /*110a0*/  FSEL R208, R111, -INF , P0 ;  /* 0xff8000006fd07808 */ /* 0x000fc40000000000 */
[----:B------:R-:W-:Y:S02]  /*110b0*/  FSEL R203, R104, -INF , P2 ;  /* 0xff80000068cb7808 */ /* 0x000fe40001000000 */
[----:B------:R-:W-:Y:S02]  /*110c0*/  FSEL R105, R105, -INF , P1 ;  /* 0xff80000069697808 */ /* 0x000fe40000800000 */
[C---:B------:R-:W-:Y:S02]  /*110d0*/  ISETP.GT.AND P0, PT, R3.reuse, 0x60, PT ;  /* 0x000000600300780c */ /* 0x040fe40003f04270 */
[----:B------:R-:W-:Y:S02]  /*110e0*/  FMNMX.FTZ R135, R196, R135, !PT ;  /* 0x00000087c4877209 */ /* 0x000fe40007810000 */
[C---:B------:R-:W-:Y:S02]  /*110f0*/  ISETP.GT.AND P1, PT, R3.reuse, 0x61, PT ;  /* 0x000000610300780c */ /* 0x040fe40003f24270 */
[----:B------:R-:W-:-:S02]  /*11100*/  ISETP.GT.AND P3, PT, R3, 0x68, PT ;  /* 0x000000680300780c */ /* 0x000fc40003f64270 */
[----:B------:R-:W-:Y:S02]  /*11110*/  ISETP.GT.AND P2, PT, R3, 0x69, PT ;  /* 0x000000690300780c */ /* 0x000fe40003f44270 */
        /* <DEDUP_REMOVED lines=8> */
[----:B------:R-:W-:Y:S01]  /*111a0*/  FMNMX.FTZ R3, R226, R3, !PT ;  /* 0x00000003e2037209 */ /* 0x000fe20007810000 */
[----:B------:R-:W2:Y:S01]  /*111b0*/  SHFL.BFLY PT, R9, R135, 0x2, 0x1f ;  /* 0x0c401f0087097f89 */ /* 0x000ea200000e0000 */
[----:B------:R-:W-:Y:S02]  /*111c0*/  FMNMX.FTZ R5, R178, R5, !PT ;  /* 0x00000005b2057209 */ /* 0x000fe40007810000 */
[----:B------:R-:W-:-:S02]  /*111d0*/  ISETP.GT.AND P0, PT, R7, 0x40, PT ;  /* 0x000000400700780c */ /* 0x000fc40003f04270 */
        /* <DEDUP_REMOVED lines=8> */
[----:B-1----:R-:W-:Y:S02]  /*11260*/  FMNMX.FTZ R137, R8, R137, !PT ;  /* 0x0000008908897209 */ /* 0x002fe40007810000 */
[----:B------:R-:W-:Y:S02]  /*11270*/  FSEL R141, R67, -INF , P0 ;  /* 0xff800000438d7808 */ /* 0x000fe40000000000 */
[----:B------:R-:W-:Y:S01]  /*11280*/  ISETP.GT.AND P1, PT, R7, 0x48, PT ;  /* 0x000000480700780c */ /* 0x000fe20003f24270 */
[----:B------:R-:W1:Y:S01]  /*11290*/  SHFL.BFLY PT, R8, R137, 0x1, 0x1f ;  /* 0x0c201f0089087f89 */ /* 0x000e6200000e0000 */
[----:B------:R-:W-:-:S02]  /*112a0*/  FMNMX.FTZ R3, R192, R3, !PT ;  /* 0x00000003c0037209 */ /* 0x000fc40007810000 */
[----:B------:R-:W-:Y:S02]  /*112b0*/  FMNMX.FTZ R5, R142, R5, !PT ;  /* 0x000000058e057209 */ /* 0x000fe40007810000 */
[----:B------:R-:W-:Y:S01]  /*112c0*/  ISETP.GT.AND P0, PT, R7, 0x49, PT ;  /* 0x000000490700780c */ /* 0x000fe20003f04270 */
[----:B------:R-:W3:Y:S01]  /*112d0*/  SHFL.BFLY PT, R6, R3, 0x2, 0x1f ;  /* 0x0c401f0003067f89 */ /* 0x000ee200000e0000 */
[----:B------:R-:W-:Y:S02]  /*112e0*/  FSEL R140, R62, -INF , P1 ;  /* 0xff8000003e8c7808 */ /* 0x000fe40000800000 */
[----:B------:R-:W-:Y:S02]  /*112f0*/  FMNMX.FTZ R5, R141, R5, !PT ;  /* 0x000000058d057209 */ /* 0x000fe40007810000 */
[----:B------:R-:W-:Y:S02]  /*11300*/  FSEL R143, R63, -INF , P0 ;  /* 0xff8000003f8f7808 */ /* 0x000fe40000000000 */
[----:B------:R-:W-:-:S02]  /*11310*/  ISETP.GT.AND P1, PT, R7, 0x50, PT ;  /* 0x000000500700780c */ /* 0x000fc40003f24270 */
[----:B------:R-:W-:Y:S02]  /*11320*/  FMNMX.FTZ R5, R140, R5, !PT ;  /* 0x000000058c057209 */ /* 0x000fe40007810000 */
[----:B------:R-:W-:Y:S02]  /*11330*/  ISETP.GT.AND P0, PT, R7, 0x51, PT ;  /* 0x000000510700780c */ /* 0x000fe40003f04270 */
[----:B------:R-:W-:Y:S02]  /*11340*/  FSEL R174, R58, -INF , P1 ;  /* 0xff8000003aae7808 */ /* 0x000fe40000800000 */
[----:B------:R-:W-:Y:S02]  /*11350*/  FMNMX.FTZ R5, R143, R5, !PT ;  /* 0x000000058f057209 */ /* 0x000fe40007810000 */
[----:B--2---:R-:W-:Y:S02]  /*11360*/  FMNMX.FTZ R135, R135, R9, !PT ;  /* 0x0000000987877209 */ /* 0x004fe40007810000 */
[----:B------:R-:W-:-:S02]  /*11370*/  FSEL R175, R59, -INF , P0 ;  /* 0xff8000003baf7808 */ /* 0x000fc40000000000 */
[C---:B------:R-:W-:Y:S01]  /*11380*/  ISETP.GT.AND P0, PT, R7.reuse, 0x58, PT ;  /* 0x000000580700780c */ /* 0x040fe20003f04270 */
[----:B------:R-:W2:Y:S01]  /*11390*/  SHFL.BFLY PT, R9, R135, 0x1, 0x1f ;  /* 0x0c201f0087097f89 */ /* 0x000ea200000e0000 */
[----:B------:R-:W-:Y:S02]  /*113a0*/  FMNMX.FTZ R5, R174, R5, !PT ;  /* 0x00000005ae057209 */ /* 0x000fe40007810000 */
[----:B------:R-:W-:Y:S02]  /*113b0*/  ISETP.GT.AND P2, PT, R7, 0x59, PT ;  /* 0x000000590700780c */ /* 0x000fe40003f44270 */
[----:B------:R-:W-:Y:S02]  /*113c0*/  FSEL R180, R54, -INF , P0 ;  /* 0xff80000036b47808 */ /* 0x000fe40000000000 */
[----:B------:R-:W-:Y:S02]  /*113d0*/  FMNMX.FTZ R5, R175, R5, !PT ;  /* 0x00000005af057209 */ /* 0x000fe40007810000 */
[----:B------:R-:W-:-:S02]  /*113e0*/  ISETP.GT.AND P1, PT, R7, 0x60, PT ;  /* 0x000000600700780c */ /* 0x000fc40003f24270 */
[----:B------:R-:W-:Y:S02]  /*113f0*/  FSEL R181, R55, -INF , P2 ;  /* 0xff80000037b57808 */ /* 0x000fe40001000000 */
[----:B------:R-:W-:Y:S02]  /*11400*/  FMNMX.FTZ R5, R180, R5, !PT ;  /* 0x00000005b4057209 */ /* 0x000fe40007810000 */
[----:B-1----:R-:W-:Y:S02]  /*11410*/  FMNMX.FTZ R137, R137, R8, !PT ;  /* 0x0000000889897209 */ /* 0x002fe40007810000 */
[----:B------:R-:W-:Y:S02]  /*11420*/  ISETP.GT.AND P0, PT, R7, 0x61, PT ;  /* 0x000000610700780c */ /* 0x000fe40003f04270 */
[----:B------:R-:W-:Y:S02]  /*11430*/  FSEL R234, R22, -INF , P1 ;  /* 0xff80000016ea7808 */ /* 0x000fe40000800000 */
[----:B------:R-:W-:-:S02]  /*11440*/  FMNMX.FTZ R5, R181, R5, !PT ;  /* 0x00000005b5057209 */ /* 0x000fc40007810000 */
[----:B---3--:R-:W-:Y:S01]  /*11450*/  FMNMX.FTZ R3, R3, R6, !PT ;  /* 0x0000000603037209 */ /* 0x008fe20007810000 */
[----:B------:R-:W-:Y:S01]  /*11460*/  FMUL.FTZ R6, R137, c[0x0][0x2d0] ;  /* 0x0000b40089067a20 */ /* 0x000fe20000410000 */
[----:B------:R-:W-:Y:S02]  /*11470*/  FSEL R197, R23, -INF , P0 ;  /* 0xff80000017c57808 */ /* 0x000fe40000000000 */
[----:B------:R-:W-:Y:S01]  /*11480*/  ISETP.GT.AND P1, PT, R7, 0x68, PT ;  /* 0x000000680700780c */ /* 0x000fe20003f24270 */
[----:B------:R-:W1:Y:S01]  /*11490*/  SHFL.BFLY PT, R70, R3, 0x1, 0x1f ;  /* 0x0c201f0003467f89 */ /* 0x000e6200000e0000 */
[----:B------:R-:W-:Y:S02]  /*114a0*/  FMNMX.FTZ R5, R234, R5, !PT ;  /* 0x00000005ea057209 */ /* 0x000fe40007810000 */
[----:B------:R-:W-:Y:S01]  /*114b0*/  FSETP.NEU.FTZ.AND P0, PT, R137, -INF , PT ;  /* 0xff8000008900780b */ /* 0x000fe20003f1d000 */
[----:B------:R-:W-:Y:S01]  /*114c0*/  LDSM.16.MT88.4 R20, [R229+0x100] ;  /* 0x00010000e514783b */ /* 0x000fe20000004200 */
[----:B------:R-:W-:-:S02]  /*114d0*/  ISETP.GT.AND P2, PT, R7, 0x69, PT ;  /* 0x000000690700780c */ /* 0x000fc40003f44270 */
[----:B------:R-:W-:Y:S02]  /*114e0*/  FSEL R235, R26, -INF , P1 ;  /* 0xff8000001aeb7808 */ /* 0x000fe40000800000 */
[----:B------:R-:W-:Y:S02]  /*114f0*/  FMNMX.FTZ R7, R197, R5, !PT ;  /* 0x00000005c5077209 */ /* 0x000fe40007810000 */
[----:B------:R-:W-:Y:S02]  /*11500*/  FSEL R6, R6, RZ, P0 ;  /* 0x000000ff06067208 */ /* 0x000fe40000000000 */
[----:B------:R-:W-:Y:S02]  /*11510*/  FMNMX.FTZ R8, R235, R7, !PT ;  /* 0x00000007eb087209 */ /* 0x000fe40007810000 */
[----:B------:R-:W-:Y:S01]  /*11520*/  FSEL R249, R27, -INF , P2 ;  /* 0xff8000001bf97808 */ /* 0x000fe20001000000 */
[----:B------:R-:W-:Y:S01]  /*11530*/  FFMA.FTZ R7, R10, c[0x0][0x2d0], -R6 ;  /* 0x0000b4000a077a23 */ /* 0x000fe20000010806 */
[----:B--2---:R-:W-:Y:S01]  /*11540*/  FMNMX.FTZ R135, R135, R9, !PT ;  /* 0x0000000987877209 */ /* 0x004fe20007810000 */
[----:B------:R-:W-:Y:S02]  /*11550*/  LDSM.16.MT88.4 R24, [R230+0x100] ;  /* 0x00010000e618783b */ /* 0x000fe40000004200 */
[----:B------:R2:W-:Y:S01]  /*11560*/  MUFU.EX2 R223, R7 ;  /* 0x0000000700df7308 */ /* 0x0005e20000000800 */
[C---:B------:R-:W-:Y:S01]  /*11570*/  FSETP.NEU.FTZ.AND P0, PT, R135.reuse, -INF , PT ;  /* 0xff8000008700780b */ /* 0x040fe20003f1d000 */
[----:B------:R-:W-:Y:S01]  /*11580*/  FMUL.FTZ R5, R135, c[0x0][0x2d0] ;  /* 0x0000b40087057a20 */ /* 0x000fe20000410000 */
[----:B-1----:R-:W-:-:S04]  /*11590*/  FMNMX.FTZ R70, R70, R3, !PT ;  /* 0x0000000346467209 */ /* 0x002fc80007810000 */
[----:B------:R-:W-:Y:S02]  /*115a0*/  FSEL R5, R5, RZ, P0 ;  /* 0x000000ff05057208 */ /* 0x000fe40000000000 */
[----:B------:R-:W-:-:S03]  /*115b0*/  FSETP.NEU.FTZ.AND P0, PT, R70, -INF , PT ;  /* 0xff8000004600780b */ /* 0x000fc60003f1d000 */
[--C-:B------:R-:W-:Y:S01]  /*115c0*/  FFMA.FTZ R3, R12, c[0x0][0x2d0], -R5.reuse ;  /* 0x0000b4000c037a23 */ /* 0x100fe20000010805 */
[----:B--2---:R-:W-:Y:S01]  /*115d0*/  FMNMX.FTZ R7, R249, R8, !PT ;  /* 0x00000008f9077209 */ /* 0x004fe20007810000 */
        /* <DEDUP_REMOVED lines=11> */
[----:B-1----:R-:W-:-:S07]  /*11690*/  FFMA.FTZ R8, R14, c[0x0][0x2d0], -R5 ;  /* 0x0000b4000e087a23 */ /* 0x002fce0000010805 */
[----:B------:R1:W3:Y:S01]  /*116a0*/  MUFU.EX2 R233, R8 ;  /* 0x0000000800e97308 */ /* 0x0002e20000000800 */
[--C-:B--2---:R-:W-:Y:S02]  /*116b0*/  FFMA.FTZ R0, R17, c[0x0][0x2d0], -R3.reuse ;  /* 0x0000b40011007a23 */ /* 0x104fe40000010803 */
[----:B------:R-:W-:Y:S05]  /*116c0*/  LDSM.16.MT88.4 R16, [R232+0x100] ;  /* 0x00010000e810783b */ /* 0x000fea0000004200 */
[----:B------:R2:W-:Y:S01]  /*116d0*/  MUFU.EX2 R167, R0 ;  /* 0x0000000000a77308 */ /* 0x0005e20000000800 */
[----:B-1----:R-:W-:Y:S01]  /*116e0*/  FFMA.FTZ R8, R15, c[0x0][0x2d0], -R3 ;  /* 0x0000b4000f087a23 */ /* 0x002fe20000010803 */
[----:B---3--:R-:W-:-:S06]  /*116f0*/  F2FP.BF16.PACK_AB R10, R233, R201 ;  /* 0x000000c9e90a723e */ /* 0x008fcc00000010ff */
        /* <DEDUP_REMOVED lines=9> */
[----:B------:R-:W-:Y:S01]  /*11790*/  F2FP.BF16.PACK_AB R8, R191, R198 ;  /* 0x000000c6bf08723e */ /* 0x000fe200000010ff */
[--C-:B--2---:R-:W-:Y:S01]  /*117a0*/  FFMA.FTZ R0, R30, c[0x0][0x2d0], -R6.reuse ;  /* 0x0000b4001e007a23 */ /* 0x104fe20000010806 */
[C---:B------:R-:W-:Y:S01]  /*117b0*/  FSETP.NEU.FTZ.AND P0, PT, R136.reuse, -INF , PT ;  /* 0xff8000008800780b */ /* 0x040fe20003f1d000 */
[----:B------:R-:W-:Y:S01]  /*117c0*/  FMUL.FTZ R2, R136, c[0x0][0x2d0] ;  /* 0x0000b40088027a20 */ /* 0x000fe20000410000 */
[----:B---3--:R-:W-:Y:S01]  /*117d0*/  F2FP.BF16.PACK_AB R12, R215, R223 ;  /* 0x000000dfd70c723e */ /* 0x008fe200000010ff */
        /* <DEDUP_REMOVED lines=28> */
[----:B-1----:R-:W-:-:S04]  /*119a0*/  FFMA.FTZ R2, R41, c[0x0][0x2d0], -R5 ;  /* 0x0000b40029027a23 */ /* 0x002fc80000010805 */
[----:B------:R1:W3:Y:S03]  /*119b0*/  MUFU.EX2 R188, R2 ;  /* 0x0000000200bc7308 */ /* 0x0002e60000000800 */
[C---:B------:R-:W-:Y:S01]  /*119c0*/  HMMA.16816.F32.BF16 R96, R12.reuse, R22, RZ ;  /* 0x000000160c60723c */ /* 0x040fe200000418ff */
[----:B------:R-:W4:Y:S07]  /*119d0*/  LDSM.16.MT88.4 R20, [R229+0x900] ;  /* 0x00090000e514783b */ /* 0x000f2e0000004200 */
[----:B------:R-:W-:Y:S01]  /*119e0*/  HMMA.16816.F32.BF16 R80, R12, R16, RZ ;  /* 0x000000100c50723c */ /* 0x000fe200000418ff */
[----:B-1----:R-:W-:-:S07]  /*119f0*/  FFMA.FTZ R2, R68, c[0x0][0x2d0], -R5 ;  /* 0x0000b40044027a23 */ /* 0x002fce0000010805 */
[-C--:B------:R-:W-:Y:S01]  /*11a00*/  HMMA.16816.F32.BF16 R40, R8, R38.reuse, RZ ;  /* 0x000000260828723c */ /* 0x080fe200000418ff */
[----:B------:R1:W-:Y:S07]  /*11a10*/  MUFU.EX2 R162, R2 ;  /* 0x0000000200a27308 */ /* 0x0003ee0000000800 */
[----:B------:R-:W-:Y:S01]  /*11a20*/  HMMA.16816.F32.BF16 R100, R12, R38, RZ ;  /* 0x000000260c64723c */ /* 0x000fe200000418ff */
[----:B-1----:R-:W-:Y:S02]  /*11a30*/  FFMA.FTZ R2, R69, c[0x0][0x2d0], -R5 ;  /* 0x0000b40045027a23 */ /* 0x002fe40000010805 */
[----:B--2---:R-:W-:-:S02]  /*11a40*/  IMAD.MOV.U32 R69, RZ, RZ, R194 ;  /* 0x000000ffff457224 */ /* 0x004fc400078e00c2 */
[----:B------:R1:W2:Y:S03]  /*11a50*/  MUFU.EX2 R228, R2 ;  /* 0x0000000200e47308 */ /* 0x0002a60000000800 */
[----:B---3--:R-:W-:Y:S01]  /*11a60*/  F2FP.BF16.PACK_AB R8, R188, R69 ;  /* 0x00000045bc08723e */ /* 0x008fe200000010ff */
[----:B-1----:R-:W-:Y:S01]  /*11a70*/  FFMA.FTZ R2, R71, c[0x0][0x2d0], -R3 ;  /* 0x0000b40047027a23 */ /* 0x002fe20000010803 */
[----:B--2---:R-:W-:Y:S01]  /*11a80*/  F2FP.BF16.PACK_AB R10, R228, R162 ;  /* 0x000000a2e40a723e */ /* 0x004fe200000010ff */
[----:B------:R-:W-:Y:S02]  /*11a90*/  IMAD.MOV.U32 R71, RZ, RZ, R105 ;  /* 0x000000ffff477224 */ /* 0x000fe400078e0069 */
[----:B------:R1:W-:Y:S01]  /*11aa0*/  MUFU.EX2 R7, R2 ;  /* 0x0000000200077308 */ /* 0x0003e20000000800 */
[----:B------:R-:W-:Y:S01]  /*11ab0*/  HMMA.16816.F32.BF16 R104, R12, R18, RZ ;  /* 0x000000120c68723c */ /* 0x000fe200000418ff */
[----:B------:R-:W2:Y:S01]  /*11ac0*/  LDSM.16.MT88.4 R16, [R230+0x900] ;  /* 0x00090000e610783b */ /* 0x000ea20000004200 */
[----:B-1----:R-:W-:-:S05]  /*11ad0*/  FFMA.FTZ R2, R76, c[0x0][0x2d0], -R3 ;  /* 0x0000b4004c027a23 */ /* 0x002fca0000010803 */
[----:B------:R1:W3:Y:S02]  /*11ae0*/  MUFU.EX2 R182, R2 ;  /* 0x0000000200b67308 */ /* 0x0002e40000000800 */
[----:B-1----:R-:W-:Y:S01]  /*11af0*/  FFMA.FTZ R2, R77, c[0x0][0x2d0], -R3 ;  /* 0x0000b4004d027a23 */ /* 0x002fe20000010803 */
[----:B---3--:R-:W-:Y:S01]  /*11b00*/  F2FP.BF16.PACK_AB R9, R182, R7 ;  /* 0x00000007b609723e */ /* 0x008fe200000010ff */
[C---:B------:R-:W-:Y:S04]  /*11b10*/  HMMA.16816.F32.BF16 R76, R12.reuse, R24, RZ ;  /* 0x000000180c4c723c */ /* 0x040fe800000418ff */
[----:B------:R1:W-:Y:S04]  /*11b20*/  MUFU.EX2 R194, R2 ;  /* 0x0000000200c27308 */ /* 0x0003e80000000800 */
[----:B------:R-:W-:Y:S01]  /*11b30*/  HMMA.16816.F32.BF16 R24, R12, R36, RZ ;  /* 0x000000240c18723c */ /* 0x000fe200000418ff */
[----:B------:R-:W3:Y:S06]  /*11b40*/  LDSM.16.MT88.4 R12, [R229+0x1100] ;  /* 0x00110000e50c783b */ /* 0x000eec0000004200 */
[----:B------:R-:W-:-:S02]  /*11b50*/  IMAD.MOV.U32 R37, RZ, RZ, R214 ;  /* 0x000000ffff257224 */ /* 0x000fc400078e00d6 */
[----:B-1----:R-:W-:-:S04]  /*11b60*/  FFMA.FTZ R2, R88, c[0x0][0x2d0], -R3 ;  /* 0x0000b40058027a23 */ /* 0x002fc80000010803 */
[----:B------:R1:W1:Y:S02]  /*11b70*/  MUFU.EX2 R68, R2 ;  /* 0x0000000200447308 */ /* 0x0002640000000800 */
[----:B-1----:R-:W-:Y:S01]  /*11b80*/  FFMA.FTZ R2, R92, c[0x0][0x2d0], -R6 ;  /* 0x0000b4005c027a23 */ /* 0x002fe20000010806 */
[----:B------:R-:W-:-:S05]  /*11b90*/  F2FP.BF16.PACK_AB R11, R68, R194 ;  /* 0x000000c2440b723e */ /* 0x000fca00000010ff */
[----:B------:R1:W-:Y:S02]  /*11ba0*/  MUFU.EX2 R36, R2 ;  /* 0x0000000200247308 */ /* 0x0003e40000000800 */
[C---:B----4-:R-:W-:Y:S08]  /*11bb0*/  HMMA.16816.F32.BF16 R144, R8.reuse, R20, R72 ;  /* 0x000000140890723c */ /* 0x050ff00000041848 */
[----:B------:R-:W-:Y:S01]  /*11bc0*/  HMMA.16816.F32.BF16 R108, R8, R32, R60 ;  /* 0x00000020086c723c */ /* 0x000fe2000004183c */
[----:B-1----:R-:W-:-:S04]  /*11bd0*/  FFMA.FTZ R2, R93, c[0x0][0x2d0], -R6 ;  /* 0x0000b4005d027a23 */ /* 0x002fc80000010806 */
[----:B------:R1:W4:Y:S03]  /*11be0*/  MUFU.EX2 R252, R2 ;  /* 0x0000000200fc7308 */ /* 0x0003260000000800 */
[C---:B------:R-:W-:Y:S08]  /*11bf0*/  HMMA.16816.F32.BF16 R72, R8.reuse, R22, R64 ;  /* 0x000000160848723c */ /* 0x040ff00000041840 */
[----:B------:R-:W-:Y:S01]  /*11c00*/  HMMA.16816.F32.BF16 R64, R8, R34, R56 ;  /* 0x000000220840723c */ /* 0x000fe20000041838 */
[----:B-1----:R-:W-:-:S07]  /*11c10*/  FFMA.FTZ R2, R94, c[0x0][0x2d0], -R6 ;  /* 0x0000b4005e027a23 */ /* 0x002fce0000010806 */
[C---:B--2---:R-:W-:Y:S01]  /*11c20*/  HMMA.16816.F32.BF16 R60, R8.reuse, R18, R48 ;  /* 0x00000012083c723c */ /* 0x044fe20000041830 */
[----:B------:R1:W-:Y:S07]  /*11c30*/  MUFU.EX2 R227, R2 ;  /* 0x0000000200e37308 */ /* 0x0003ee0000000800 */
[----:B------:R-:W-:Y:S01]  /*11c40*/  HMMA.16816.F32.BF16 R92, R8, R16, R52 ;  /* 0x00000010085c723c */ /* 0x000fe20000041834 */
[----:B-1----:R-:W-:-:S07]  /*11c50*/  FFMA.FTZ R2, R89, c[0x0][0x2d0], -R6 ;  /* 0x0000b40059027a23 */ /* 0x002fce0000010806 */
[C---:B------:R-:W-:Y:S01]  /*11c60*/  HMMA.16816.F32.BF16 R88, R8.reuse, R28, R44 ;  /* 0x0000001c0858723c */ /* 0x040fe2000004182c */
[----:B------:R1:W2:Y:S07]  /*11c70*/  MUFU.EX2 R251, R2 ;  /* 0x0000000200fb7308 */ /* 0x0002ae0000000800 */
[----:B------:R-:W-:Y:S07]  /*11c80*/  HMMA.16816.F32.BF16 R44, R8, R30, R40 ;  /* 0x0000001e082c723c */ /* 0x000fee0000041828 */
[----:B----4-:R-:W-:Y:S01]  /*11c90*/  F2FP.BF16.PACK_AB R8, R252, R36 ;  /* 0x00000024fc08723e */ /* 0x010fe200000010ff */
        /* <DEDUP_REMOVED lines=15> */
[----:B------:R-:W-:Y:S02]  /*11d90*/  IMAD.MOV.U32 R122, RZ, RZ, R189 ;  /* 0x000000ffff7a7224 */ /* 0x000fe400078e00bd */
[----:B------:R1:W-:Y:S04]  /*11da0*/  MUFU.EX2 R221, R2 ;  /* 0x0000000200dd7308 */ /* 0x0003e80000000800 */
[C---:B------:R-:W-:Y:S07]  /*11db0*/  HMMA.16816.F32.BF16 R76, R8.reuse, R16, R76 ;  /* 0x00000010084c723c */ /* 0x040fee000004184c */
[----:B------:R-:W-:Y:S01]  /*11dc0*/  IMAD.MOV.U32 R16, RZ, RZ, R204 ;  /* 0x000000ffff107224 */ /* 0x000fe200078e00cc */
[----:B------:R-:W-:Y:S01]  /*11dd0*/  HMMA.16816.F32.BF16 R48, R8, R20, R84 ;  /* 0x000000140830723c */ /* 0x000fe20000041854 */
[----:B------:R-:W-:-:S02]  /*11de0*/  IMAD.MOV.U32 R17, RZ, RZ, R37 ;  /* 0x000000ffff117224 */ /* 0x000fc400078e0025 */
[----:B-1----:R-:W-:-:S04]  /*11df0*/  FFMA.FTZ R2, R117, c[0x0][0x2d0], -R5 ;  /* 0x0000b40075027a23 */ /* 0x002fc80000010805 */
[----:B------:R1:W-:Y:S01]  /*11e00*/  MUFU.EX2 R216, R2 ;  /* 0x0000000200d87308 */ /* 0x0003e20000000800 */
[C---:B------:R-:W-:Y:S01]  /*11e10*/  HMMA.16816.F32.BF16 R116, R8.reuse, R28, R24 ;  /* 0x0000001c0874723c */ /* 0x040fe20000041818 */
[----:B------:R-:W-:Y:S06]  /*11e20*/  LDSM.16.MT88.4 R24, [R230+0x1100] ;  /* 0x00110000e618783b */ /* 0x000fec0000004200 */
[----:B------:R-:W-:Y:S01]  /*11e30*/  IMAD.MOV.U32 R29, RZ, RZ, R68 ;  /* 0x000000ffff1d7224 */ /* 0x000fe200078e0044 */
[----:B------:R-:W-:Y:S01]  /*11e40*/  HMMA.16816.F32.BF16 R40, R8, R22, R96 ;  /* 0x000000160828723c */ /* 0x000fe20000041860 */
[----:B------:R-:W-:Y:S01]  /*11e50*/  IMAD.MOV.U32 R68, RZ, RZ, R203 ;  /* 0x000000ffff447224 */ /* 0x000fe200078e00cb */
[----:B------:R-:W2:Y:S01]  /*11e60*/  LDSM.16.MT88.4 R20, [R232+0x1100] ;  /* 0x00110000e814783b */ /* 0x000ea20000004200 */
[----:B------:R-:W-:-:S02]  /*11e70*/  IMAD.MOV.U32 R28, RZ, RZ, R202 ;  /* 0x000000ffff1c7224 */ /* 0x000fc400078e00ca */
[----:B-1----:R-:W-:-:S03]  /*11e80*/  FFMA.FTZ R2, R121, c[0x0][0x2d0], -R5 ;  /* 0x0000b40079027a23 */ /* 0x002fc60000010805 */
[C---:B------:R-:W-:Y:S01]  /*11e90*/  HMMA.16816.F32.BF16 R52, R8.reuse, R32, R80 ;  /* 0x000000200834723c */ /* 0x040fe20000041850 */
[----:B------:R-:W-:Y:S01]  /*11ea0*/  IMAD.MOV.U32 R121, RZ, RZ, R36 ;  /* 0x000000ffff797224 */ /* 0x000fe200078e0024 */
[----:B------:R1:W4:Y:S06]  /*11eb0*/  MUFU.EX2 R217, R2 ;  /* 0x0000000200d97308 */ /* 0x00032c0000000800 */
[C---:B------:R-:W-:Y:S01]  /*11ec0*/  HMMA.16816.F32.BF16 R36, R8.reuse, R34, R104 ;  /* 0x000000220824723c */ /* 0x040fe20000041868 */
[----:B------:R-:W2:Y:S06]  /*11ed0*/  LDSM.16.MT88.4 R32, [R231+0x1100] ;  /* 0x00110000e720783b */ /* 0x000eac0000004200 */
[----:B------:R-:W-:Y:S01]  /*11ee0*/  IMAD.MOV.U32 R107, RZ, RZ, R199 ;  /* 0x000000ffff6b7224 */ /* 0x000fe200078e00c7 */
[----:B------:R-:W-:Y:S01]  /*11ef0*/  HMMA.16816.F32.BF16 R56, R8, R18, R112 ;  /* 0x000000120838723c */ /* 0x000fe20000041870 */
[----:B------:R-:W-:-:S02]  /*11f00*/  IMAD.MOV.U32 R104, RZ, RZ, R198 ;  /* 0x000000ffff687224 */ /* 0x000fc400078e00c6 */
[----:B-1----:R-:W-:Y:S02]  /*11f10*/  FFMA.FTZ R2, R123, c[0x0][0x2d0], -R5 ;  /* 0x0000b4007b027a23 */ /* 0x002fe40000010805 */
[----:B------:R-:W-:Y:S02]  /*11f20*/  IMAD.MOV.U32 R123, RZ, RZ, R212 ;  /* 0x000000ffff7b7224 */ /* 0x000fe400078e00d4 */
[----:B------:R1:W-:Y:S01]  /*11f30*/  MUFU.EX2 R214, R2 ;  /* 0x0000000200d67308 */ /* 0x0003e20000000800 */
[----:B------:R-:W-:Y:S01]  /*11f40*/  IMAD.MOV.U32 R105, RZ, RZ, R197 ;  /* 0x000000ffff697224 */ /* 0x000fe200078e00c5 */
[----:B------:R-:W-:Y:S01]  /*11f50*/  HMMA.16816.F32.BF16 R84, R8, R30, R100 ;  /* 0x0000001e0854723c */ /* 0x000fe20000041864 */
[----:B------:R-:W-:Y:S02]  /*11f60*/  IMAD.MOV.U32 R106, RZ, RZ, R196 ;  /* 0x000000ffff6a7224 */ /* 0x000fe400078e00c4 */
[----:B------:R-:W-:Y:S02]  /*11f70*/  IMAD.MOV.U32 R115, RZ, RZ, R191 ;  /* 0x000000ffff737224 */ /* 0x000fe400078e00bf */
[----:B------:R-:W-:-:S02]  /*11f80*/  IMAD.MOV.U32 R114, RZ, RZ, R190 ;  /* 0x000000ffff727224 */ /* 0x000fc400078e00be */
[----:B----4-:R-:W-:Y:S01]  /*11f90*/  F2FP.BF16.PACK_AB R8, R217, R216 ;  /* 0x000000d8d908723e */ /* 0x010fe200000010ff */
[----:B------:R-:W-:Y:S02]  /*11fa0*/  IMAD.MOV.U32 R112, RZ, RZ, R104 ;  /* 0x000000ffff707224 */ /* 0x000fe400078e0068 */
        /* <DEDUP_REMOVED lines=19> */
[----:B------:R-:W-:Y:S02]  /*120e0*/  IMAD.MOV.U32 R128, RZ, RZ, R16 ;  /* 0x000000ffff807224 */ /* 0x000fe400078e0010 */
[----:B------:R-:W-:Y:S01]  /*120f0*/  LDSM.16.MT88.4 R16, [R229+0x1900] ;  /* 0x00190000e510783b */ /* 0x000fe20000004200 */
[----:B-1----:R-:W-:Y:S01]  /*12100*/  FFMA.FTZ R2, R130, c[0x0][0x2d0], -R6 ;  /* 0x0000b40082027a23 */ /* 0x002fe20000010806 */
[----:B----4-:R-:W-:Y:S01]  /*12110*/  F2FP.BF16.PACK_AB R11, R201, R202 ;  /* 0x000000cac90b723e */ /* 0x010fe200000010ff */
[----:B------:R-:W-:Y:S02]  /*12120*/  IMAD.MOV.U32 R130, RZ, RZ, R115 ;  /* 0x000000ffff827224 */ /* 0x000fe400078e0073 */
[----:B------:R1:W4:Y:S01]  /*12130*/  MUFU.EX2 R200, R2 ;  /* 0x0000000200c87308 */ /* 0x0003220000000800 */
[----:B------:R-:W-:-:S02]  /*12140*/  IMAD.MOV.U32 R115, RZ, RZ, R127 ;  /* 0x000000ffff737224 */ /* 0x000fc400078e007f */
[----:B------:R-:W-:Y:S01]  /*12150*/  IMAD.MOV.U32 R127, RZ, RZ, R28 ;  /* 0x000000ffff7f7224 */ /* 0x000fe200078e001c */
[C---:B---3--:R-:W-:Y:S08]  /*12160*/  HMMA.16816.F32.BF16 R80, R8.reuse, R14, R72 ;  /* 0x0000000e0850723c */ /* 0x048ff00000041848 */
[----:B--2---:R-:W-:Y:S01]  /*12170*/  HMMA.16816.F32.BF16 R72, R8, R22, R64 ;  /* 0x000000160848723c */ /* 0x004fe20000041840 */
        /* <DEDUP_REMOVED lines=8> */
[----:B------:R1:W2:Y:S01]  /*12200*/  MUFU.EX2 R198, R2 ;  /* 0x0000000200c67308 */ /* 0x0002a20000000800 */
[----:B------:R-:W-:-:S05]  /*12210*/  IMAD.MOV.U32 R68, RZ, RZ, R166 ;  /* 0x000000ffff447224 */ /* 0x000fca00078e00a6 */
[C---:B------:R-:W-:Y:S08]  /*12220*/  HMMA.16816.F32.BF16 R92, R8.reuse, R24, R92 ;  /* 0x00000018085c723c */ /* 0x040ff0000004185c */
[----:B------:R-:W-:Y:S01]  /*12230*/  HMMA.16816.F32.BF16 R96, R8, R32, R88 ;  /* 0x000000200860723c */ /* 0x000fe20000041858 */
[----:B-1----:R-:W-:-:S04]  /*12240*/  FFMA.FTZ R2, R132, c[0x0][0x2d0], -R6 ;  /* 0x0000b40084027a23 */ /* 0x002fc80000010806 */
        /* <DEDUP_REMOVED lines=18> */
[----:B------:R-:W-:Y:S01]  /*12370*/  LDSM.16.MT88.4 R12, [R232+0x1900] ;  /* 0x00190000e80c783b */ /* 0x000fe20000004200 */
[----:B-1----:R-:W-:-:S04]  /*12380*/  FFMA.FTZ R2, R149, c[0x0][0x2d0], -R6 ;  /* 0x0000b40095027a23 */ /* 0x002fc80000010806 */
[----:B------:R1:W-:Y:S02]  /*12390*/  MUFU.EX2 R191, R2 ;  /* 0x0000000200bf7308 */ /* 0x0003e40000000800 */
[C---:B------:R-:W-:Y:S07]  /*123a0*/  HMMA.16816.F32.BF16 R88, R8.reuse, R32, R116 ;  /* 0x000000200858723c */ /* 0x040fee0000041874 */
[----:B------:R-:W-:Y:S01]  /*123b0*/  IMAD.MOV.U32 R117, RZ, RZ, R115 ;  /* 0x000000ffff757224 */ /* 0x000fe200078e0073 */
[----:B------:R-:W-:Y:S01]  /*123c0*/  HMMA.16816.F32.BF16 R40, R8, R20, R52 ;  /* 0x000000140828723c */ /* 0x000fe20000041834 */
[----:B------:R-:W-:-:S02]  /*123d0*/  IMAD.MOV.U32 R119, RZ, RZ, R112 ;  /* 0x000000ffff777224 */ /* 0x000fc400078e0070 */
[----:B------:R-:W-:Y:S02]  /*123e0*/  IMAD.MOV.U32 R116, RZ, RZ, R4 ;  /* 0x000000ffff747224 */ /* 0x000fe400078e0004 */
[----:B------:R-:W-:Y:S02]  /*123f0*/  IMAD.MOV.U32 R4, RZ, RZ, R163 ;  /* 0x000000ffff047224 */ /* 0x000fe400078e00a3 */
[--C-:B-1----:R-:W-:Y:S01]  /*12400*/  FFMA.FTZ R2, R150, c[0x0][0x2d0], -R5.reuse ;  /* 0x0000b40096027a23 */ /* 0x102fe20000010805 */
[C---:B------:R-:W-:Y:S01]  /*12410*/  HMMA.16816.F32.BF16 R36, R8.reuse, R22, R36 ;  /* 0x000000160824723c */ /* 0x040fe20000041824 */
[----:B------:R-:W-:Y:S02]  /*12420*/  LDSM.16.MT88.4 R20, [R229+0x2100] ;  /* 0x00210000e514783b */ /* 0x000fe40000004200 */
[----:B------:R1:W-:Y:S05]  /*12430*/  MUFU.EX2 R190, R2 ;  /* 0x0000000200be7308 */ /* 0x0003ea0000000800 */
[C---:B------:R-:W-:Y:S08]  /*12440*/  HMMA.16816.F32.BF16 R56, R8.reuse, R26, R56 ;  /* 0x0000001a0838723c */ /* 0x040ff00000041838 */
[----:B------:R-:W-:Y:S01]  /*12450*/  HMMA.16816.F32.BF16 R84, R8, R34, R84 ;  /* 0x000000220854723c */ /* 0x000fe20000041854 */
[----:B------:R-:W2:Y:S01]  /*12460*/  LDSM.16.MT88.4 R32, [R231+0x1900] ;  /* 0x00190000e720783b */ /* 0x000ea20000004200 */
[----:B-1----:R-:W-:-:S04]  /*12470*/  FFMA.FTZ R2, R151, c[0x0][0x2d0], -R5 ;  /* 0x0000b40097027a23 */ /* 0x002fc80000010805 */
[----:B------:R1:W3:Y:S02]  /*12480*/  MUFU.EX2 R189, R2 ;  /* 0x0000000200bd7308 */ /* 0x0002e40000000800 */
[--C-:B-1----:R-:W-:Y:S02]  /*12490*/  FFMA.FTZ R2, R152, c[0x0][0x2d0], -R5.reuse ;  /* 0x0000b40098027a23 */ /* 0x102fe40000010805 */
[----:B------:R-:W-:Y:S02]  /*124a0*/  IMAD.MOV.U32 R152, RZ, RZ, R122 ;  /* 0x000000ffff987224 */ /* 0x000fe400078e007a */
[----:B------:R-:W-:Y:S02]  /*124b0*/  IMAD.MOV.U32 R122, RZ, RZ, R188 ;  /* 0x000000ffff7a7224 */ /* 0x000fe400078e00bc */
[----:B------:R1:W-:Y:S02]  /*124c0*/  MUFU.EX2 R188, R2 ;  /* 0x0000000200bc7308 */ /* 0x0003e40000000800 */
[----:B-1----:R-:W-:-:S02]  /*124d0*/  FFMA.FTZ R2, R153, c[0x0][0x2d0], -R5 ;  /* 0x0000b40099027a23 */ /* 0x002fc40000010805 */
[----:B------:R-:W-:-:S04]  /*124e0*/  IMAD.MOV.U32 R153, RZ, RZ, R114 ;  /* 0x000000ffff997224 */ /* 0x000fc800078e0072 */
[----:B------:R1:W4:Y:S01]  /*124f0*/  MUFU.EX2 R139, R2 ;  /* 0x00000002008b7308 */ /* 0x0003220000000800 */
[----:B------:R-:W-:Y:S02]  /*12500*/  IMAD.MOV.U32 R114, RZ, RZ, R107 ;  /* 0x000000ffff727224 */ /* 0x000fe400078e006b */
[----:B------:R-:W-:Y:S02]  /*12510*/  IMAD.MOV.U32 R107, RZ, RZ, R29 ;  /* 0x000000ffff6b7224 */ /* 0x000fe400078e001d */
[----:B------:R-:W-:Y:S01]  /*12520*/  IMAD.MOV.U32 R118, RZ, RZ, R114 ;  /* 0x000000ffff767224 */ /* 0x000fe200078e0072 */
[----:B------:R-:W-:Y:S01]  /*12530*/  HMMA.16816.F32.BF16 R28, R8, R24, R76 ;  /* 0x00000018081c723c */ /* 0x000fe2000004184c */
[----:B------:R-:W2:Y:S06]  /*12540*/  LDSM.16.MT88.4 R24, [R230+0x1900] ;  /* 0x00190000e618783b */ /* 0x000eac0000004200 */
[----:B---3--:R-:W-:Y:S01]  /*12550*/  F2FP.BF16.PACK_AB R8, R189, R190 ;  /* 0x000000bebd08723e */ /* 0x008fe200000010ff */
[----:B-1----:R-:W-:Y:S01]  /*12560*/  FFMA.FTZ R2, R154, c[0x0][0x2d0], -R3 ;  /* 0x0000b4009a027a23 */ /* 0x002fe20000010803 */
[----:B----4-:R-:W-:Y:S01]  /*12570*/  F2FP.BF16.PACK_AB R10, R139, R188 ;  /* 0x000000bc8b0a723e */ /* 0x010fe200000010ff */
[----:B------:R-:W-:-:S02]  /*12580*/  IMAD.MOV.U32 R154, RZ, RZ, R105 ;  /* 0x000000ffff9a7224 */ /* 0x000fc400078e0069 */
        /* <DEDUP_REMOVED lines=11> */
[----:B------:R-:W-:Y:S02]  /*12640*/  IMAD.MOV.U32 R130, RZ, RZ, R71 ;  /* 0x000000ffff827224 */ /* 0x000fe400078e0047 */
[----:B------:R-:W-:Y:S02]  /*12650*/  IMAD.MOV.U32 R71, RZ, RZ, R164 ;  /* 0x000000ffff477224 */ /* 0x000fe400078e00a4 */
[----:B-1----:R-:W-:Y:S01]  /*12660*/  FFMA.FTZ R2, R176, c[0x0][0x2d0], -R6 ;  /* 0x0000b400b0027a23 */ /* 0x002fe20000010806 */
[----:B---3--:R-:W-:-:S03]  /*12670*/  F2FP.BF16.PACK_AB R11, R133, R132 ;  /* 0x00000084850b723e */ /* 0x008fc600000010ff */
[----:B------:R1:W-:Y:S04]  /*12680*/  MUFU.EX2 R115, R2 ;  /* 0x0000000200737308 */ /* 0x0003e80000000800 */
[C---:B--2---:R-:W-:Y:S08]  /*12690*/  HMMA.16816.F32.BF16 R76, R8.reuse, R32, R96 ;  /* 0x00000020084c723c */ /* 0x044ff00000041860 */
[----:B------:R-:W-:Y:S01]  /*126a0*/  HMMA.16816.F32.BF16 R148, R8, R18, R80 ;  /* 0x000000120894723c */ /* 0x000fe20000041850 */
[----:B-1----:R-:W-:-:S02]  /*126b0*/  FFMA.FTZ R2, R158, c[0x0][0x2d0], -R6 ;  /* 0x0000b4009e027a23 */ /* 0x002fc40000010806 */
[----:B------:R-:W-:Y:S02]  /*126c0*/  IMAD.MOV.U32 R158, RZ, RZ, R125 ;  /* 0x000000ffff9e7224 */ /* 0x000fe400078e007d */
[----:B------:R1:W-:Y:S01]  /*126d0*/  MUFU.EX2 R114, R2 ;  /* 0x0000000200727308 */ /* 0x0003e20000000800 */
[----:B------:R-:W-:Y:S02]  /*126e0*/  IMAD.MOV.U32 R125, RZ, RZ, R162 ;  /* 0x000000ffff7d7224 */ /* 0x000fe400078e00a2 */
[C---:B------:R-:W-:Y:S08]  /*126f0*/  HMMA.16816.F32.BF16 R144, R8.reuse, R16, R144 ;  /* 0x000000100890723c */ /* 0x040ff00000041890 */
[----:B------:R-:W-:Y:S01]  /*12700*/  HMMA.16816.F32.BF16 R80, R8, R26, R64 ;  /* 0x0000001a0850723c */ /* 0x000fe20000041840 */
[----:B-1----:R-:W-:-:S02]  /*12710*/  FFMA.FTZ R2, R159, c[0x0][0x2d0], -R6 ;  /* 0x0000b4009f027a23 */ /* 0x002fc40000010806 */
[----:B------:R-:W-:Y:S02]  /*12720*/  IMAD.MOV.U32 R159, RZ, RZ, R113 ;  /* 0x000000ffff9f7224 */ /* 0x000fe400078e0071 */
[----:B------:R1:W-:Y:S02]  /*12730*/  MUFU.EX2 R113, R2 ;  /* 0x0000000200717308 */ /* 0x0003e40000000800 */
[----:B-1----:R-:W-:Y:S02]  /*12740*/  FFMA.FTZ R2, R160, c[0x0][0x2d0], -R6 ;  /* 0x0000b400a0027a23 */ /* 0x002fe40000010806 */
[----:B------:R-:W-:Y:S04]  /*12750*/  HMMA.16816.F32.BF16 R160, R8, R12, R108 ;  /* 0x0000000c08a0723c */ /* 0x000fe8000004186c */
[----:B------:R1:W-:Y:S03]  /*12760*/  MUFU.EX2 R112, R2 ;  /* 0x0000000200707308 */ /* 0x0003e60000000800 */
[----:B------:R-:W-:-:S02]  /*12770*/  IMAD.MOV.U32 R111, RZ, RZ, R128 ;  /* 0x000000ffff6f7224 */ /* 0x000fc400078e0080 */
[----:B------:R-:W-:Y:S02]  /*12780*/  IMAD.MOV.U32 R128, RZ, RZ, R107 ;  /* 0x000000ffff807224 */ /* 0x000fe400078e006b */
[----:B------:R-:W-:Y:S02]  /*12790*/  IMAD.MOV.U32 R110, RZ, RZ, R104 ;  /* 0x000000ffff6e7224 */ /* 0x000fe400078e0068 */
[----:B------:R-:W-:Y:S02]  /*127a0*/  IMAD.MOV.U32 R109, RZ, RZ, R165 ;  /* 0x000000ffff6d7224 */ /* 0x000fe400078e00a5 */
[----:B------:R-:W-:Y:S01]  /*127b0*/  HMMA.16816.F32.BF16 R164, R8, R14, R72 ;  /* 0x0000000e08a4723c */ /* 0x000fe20000041848 */
[----:B-1----:R-:W-:-:S04]  /*127c0*/  FFMA.FTZ R2, R177, c[0x0][0x2d0], -R0 ;  /* 0x0000b400b1027a23 */ /* 0x002fc80000010800 */
[----:B------:R1:W-:Y:S03]  /*127d0*/  MUFU.EX2 R107, R2 ;  /* 0x00000002006b7308 */ /* 0x0003e60000000800 */
[----:B------:R-:W-:Y:S01]  /*127e0*/  HMMA.16816.F32.BF16 R72, R8, R34, R60 ;  /* 0x000000220848723c */ /* 0x000fe2000004183c */
[----:B-1----:R-:W-:-:S04]  /*127f0*/  FFMA.FTZ R2, R178, c[0x0][0x2d0], -R0 ;  /* 0x0000b400b2027a23 */ /* 0x002fc80000010800 */
[----:B------:R1:W2:Y:S02]  /*12800*/  MUFU.EX2 R106, R2 ;  /* 0x00000002006a7308 */ /* 0x0002a40000000800 */
[----:B-1----:R-:W-:Y:S02]  /*12810*/  FFMA.FTZ R2, R179, c[0x0][0x2d0], -R0 ;  /* 0x0000b400b3027a23 */ /* 0x002fe40000010800 */
[----:B------:R-:W-:Y:S04]  /*12820*/  HMMA.16816.F32.BF16 R176, R8, R24, R92 ;  /* 0x0000001808b0723c */ /* 0x000fe8000004185c */
[----:B------:R1:W-:Y:S03]  /*12830*/  MUFU.EX2 R105, R2 ;  /* 0x0000000200697308 */ /* 0x0003e60000000800 */
[----:B------:R-:W-:-:S02]  /*12840*/  F2FP.BF16.PACK_AB R8, R193, R197 ;  /* 0x000000c5c108723e */ /* 0x000fc400000010ff */
[----:B--2---:R-:W-:Y:S02]  /*12850*/  F2FP.BF16.PACK_AB R9, R106, R107 ;  /* 0x0000006b6a09723e */ /* 0x004fe400000010ff */
[----:B------:R-:W-:Y:S01]  /*12860*/  F2FP.BF16.PACK_AB R10, R115, R191 ;  /* 0x000000bf730a723e */ /* 0x000fe200000010ff */
[----:B-1----:R-:W-:Y:S02]  /*12870*/  FFMA.FTZ R2, R186, c[0x0][0x2d0], -R0 ;  /* 0x0000b400ba027a23 */ /* 0x002fe40000010800 */
[----:B------:R-:W-:Y:S02]  /*12880*/  IMAD.MOV.U32 R186, RZ, RZ, R110 ;  /* 0x000000ffffba7224 */ /* 0x000fe400078e006e */
[----:B------:R1:W2:Y:S01]  /*12890*/  MUFU.EX2 R104, R2 ;  /* 0x0000000200687308 */ /* 0x0002a20000000800 */
[----:B------:R-:W-:Y:S02]  /*128a0*/  IMAD.MOV.U32 R110, RZ, RZ, R152 ;  /* 0x000000ffff6e7224 */ /* 0x000fe400078e0098 */
[----:B------:R-:W-:-:S02]  /*128b0*/  IMAD.MOV.U32 R152, RZ, RZ, R123 ;  /* 0x000000ffff987224 */ /* 0x000fc400078e007b */
[----:B------:R-:W-:Y:S02]  /*128c0*/  IMAD.MOV.U32 R123, RZ, RZ, R69 ;  /* 0x000000ffff7b7224 */ /* 0x000fe400078e0045 */
[----:B-1----:R-:W-:Y:S01]  /*128d0*/  FFMA.FTZ R2, R168, c[0x0][0x2d0], -R6 ;  /* 0x0000b400a8027a23 */ /* 0x002fe20000010806 */
[----:B--2---:R-:W-:-:S03]  /*128e0*/  F2FP.BF16.PACK_AB R11, R104, R105 ;  /* 0x00000069680b723e */ /* 0x004fc600000010ff */
[----:B------:R1:W-:Y:S04]  /*128f0*/  MUFU.EX2 R108, R2 ;  /* 0x00000002006c7308 */ /* 0x0003e80000000800 */
        /* <DEDUP_REMOVED lines=14> */
[----:B---3--:R-:W-:-:S04]  /*129e0*/  FFMA.FTZ R2, R170, c[0x0][0x2d0], -R5 ;  /* 0x0000b400aa027a23 */ /* 0x008fc80000010805 */
[----:B------:R3:W-:Y:S03]  /*129f0*/  MUFU.EX2 R101, R2 ;  /* 0x0000000200657308 */ /* 0x0007e60000000800 */
        /* <DEDUP_REMOVED lines=63> */
[----:B-1----:R-:W-:-:S06]  /*12df0*/  FFMA.FTZ R2, R71, c[0x0][0x2d0], -R6 ;  /* 0x0000b40047027a23 */ /* 0x002fcc0000010806 */
[----:B------:R1:W-:Y:S02]  /*12e00*/  MUFU.EX2 R71, R2 ;  /* 0x0000000200477308 */ /* 0x0003e40000000800 */
[----:B-1----:R-:W-:Y:S02]  /*12e10*/  FFMA.FTZ R2, R109, c[0x0][0x2d0], -R6 ;  /* 0x0000b4006d027a23 */ /* 0x002fe40000010806 */
[----:B------:R-:W-:-:S04]  /*12e20*/  IMAD.MOV.U32 R109, RZ, RZ, R111 ;  /* 0x000000ffff6d7224 */ /* 0x000fc800078e006f */
[----:B------:R1:W1:Y:S01]  /*12e30*/  MUFU.EX2 R69, R2 ;  /* 0x0000000200457308 */ /* 0x0002620000000800 */
[----:B---3--:R-:W-:Y:S01]  /*12e40*/  F2FP.BF16.PACK_AB R8, R90, R91 ;  /* 0x0000005b5a08723e */ /* 0x008fe200000010ff */
[----:B------:R-:W-:Y:S01]  /*12e50*/  IMAD.MOV.U32 R111, RZ, RZ, R117 ;  /* 0x000000ffff6f7224 */ /* 0x000fe200078e0075 */
[----:B------:R-:W-:Y:S01]  /*12e60*/  F2FP.BF16.PACK_AB R9, R86, R87 ;  /* 0x000000575609723e */ /* 0x000fe200000010ff */
[----:B------:R-:W-:Y:S01]  /*12e70*/  IMAD.MOV.U32 R117, RZ, RZ, R118 ;  /* 0x000000ffff757224 */ /* 0x000fe200078e0076 */
[----:B------:R-:W-:Y:S01]  /*12e80*/  F2FP.BF16.PACK_AB R10, R88, R89 ;  /* 0x00000059580a723e */ /* 0x000fe200000010ff */
[----:B------:R-:W-:Y:S01]  /*12e90*/  IMAD.MOV.U32 R118, RZ, RZ, R119 ;  /* 0x000000ffff767224 */ /* 0x000fe200078e0077 */
[----:B------:R-:W-:Y:S01]  /*12ea0*/  F2FP.BF16.PACK_AB R11, R85, R84 ;  /* 0x00000054550b723e */ /* 0x000fe200000010ff */
[----:B------:R-:W-:Y:S02]  /*12eb0*/  IMAD.MOV.U32 R119, RZ, RZ, R157 ;  /* 0x000000ffff777224 */ /* 0x000fe400078e009d */
[----:B------:R-:W-:-:S02]  /*12ec0*/  IMAD.MOV.U32 R157, RZ, RZ, R153 ;  /* 0x000000ffff9d7224 */ /* 0x000fc400078e0099 */
[----:B------:R-:W-:Y:S02]  /*12ed0*/  IMAD.MOV.U32 R153, RZ, RZ, R121 ;  /* 0x000000ffff997224 */ /* 0x000fe400078e0079 */
[----:B-1----:R-:W-:Y:S02]  /*12ee0*/  FFMA.FTZ R2, R186, c[0x0][0x2d0], -R6 ;  /* 0x0000b400ba027a23 */ /* 0x002fe40000010806 */
[----:B------:R-:W-:Y:S02]  /*12ef0*/  IMAD.MOV.U32 R186, RZ, RZ, R109 ;  /* 0x000000ffffba7224 */ /* 0x000fe400078e006d */
[----:B------:R-:W-:Y:S02]  /*12f00*/  IMAD.MOV.U32 R109, RZ, RZ, R110 ;  /* 0x000000ffff6d7224 */ /* 0x000fe400078e006e */
[----:B------:R-:W-:Y:S02]  /*12f10*/  IMAD.MOV.U32 R110, RZ, RZ, R156 ;  /* 0x000000ffff6e7224 */ /* 0x000fe400078e009c */
[----:B------:R-:W-:-:S02]  /*12f20*/  IMAD.MOV.U32 R156, RZ, RZ, R131 ;  /* 0x000000ffff9c7224 */ /* 0x000fc400078e0083 */
[----:B------:R-:W-:Y:S02]  /*12f30*/  IMAD.MOV.U32 R131, RZ, RZ, R129 ;  /* 0x000000ffff837224 */ /* 0x000fe400078e0081 */
[----:B------:R-:W-:Y:S02]  /*12f40*/  IMAD.MOV.U32 R129, RZ, RZ, R68 ;  /* 0x000000ffff817224 */ /* 0x000fe400078e0044 */
[----:B------:R1:W-:Y:S01]  /*12f50*/  MUFU.EX2 R68, R2 ;  /* 0x0000000200447308 */ /* 0x0003e20000000800 */
[----:B------:R-:W-:Y:S01]  /*12f60*/  HMMA.16816.F32.BF16 R144, R8, R24, R144 ;  /* 0x000000180890723c */ /* 0x000fe20000041890 */
[----:B------:R-:W-:Y:S02]  /*12f70*/  IMAD.MOV.U32 R121, RZ, RZ, R7 ;  /* 0x000000ffff797224 */ /* 0x000fe400078e0007 */
[----:B------:R-:W-:Y:S02]  /*12f80*/  IMAD.MOV.U32 R168, RZ, RZ, R109 ;  /* 0x000000ffffa87224 */ /* 0x000fe400078e006d */
[----:B-1----:R-:W-:-:S03]  /*12f90*/  FFMA.FTZ R2, R186, c[0x0][0x2d0], -R6 ;  /* 0x0000b400ba027a23 */ /* 0x002fc60000010806 */
[C---:B------:R-:W-:Y:S01]  /*12fa0*/  HMMA.16816.F32.BF16 R148, R8.reuse, R26, R148 ;  /* 0x0000001a0894723c */ /* 0x040fe20000041894 */
[----:B------:R-:W-:Y:S01]  /*12fb0*/  IMAD.MOV.U32 R7, RZ, RZ, R235 ;  /* 0x000000ffff077224 */ /* 0x000fe200078e00eb */
[----:B------:R1:W-:Y:S01]  /*12fc0*/  MUFU.EX2 R59, R2 ;  /* 0x00000002003b7308 */ /* 0x0003e20000000800 */
[----:B------:R-:W-:Y:S01]  /*12fd0*/  IMAD.MOV.U32 R186, RZ, RZ, R110 ;  /* 0x000000ffffba7224 */ /* 0x000fe200078e006e */
[----:B------:R-:W-:Y:S01]  /*12fe0*/  UIMAD.WIDE.U32 UR24, UR17, UR4, URZ ;  /* 0x00000004111872a5 */ /* 0x000fe2000f8e003f */
[----:B------:R-:W-:Y:S01]  /*12ff0*/  IMAD.MOV.U32 R109, RZ, RZ, R156 ;  /* 0x000000ffff6d7224 */ /* 0x000fe200078e009c */
[----:B------:R3:W5:Y:S01]  /*13000*/  LDL.LU R235, [R1+0x34] ;  /* 0x0000340001eb7983 */ /* 0x0007620000300800 */
[----:B------:R-:W-:Y:S01]  /*13010*/  IMAD.MOV.U32 R110, RZ, RZ, R120 ;  /* 0x000000ffff6e7224 */ /* 0x000fe200078e0078 */
[----:B--2---:R-:W-:Y:S01]  /*13020*/  HMMA.16816.F32.BF16 R160, R8, R20, R160 ;  /* 0x0000001408a0723c */ /* 0x004fe200000418a0 */
[----:B------:R-:W-:Y:S02]  /*13030*/  IMAD.MOV.U32 R156, RZ, RZ, R183 ;  /* 0x000000ffff9c7224 */ /* 0x000fe400078e00b7 */
[----:B------:R-:W-:-:S05]  /*13040*/  IMAD.MOV.U32 R120, RZ, RZ, R182 ;  /* 0x000000ffff787224 */ /* 0x000fca00078e00b6 */
[----:B------:R-:W-:Y:S01]  /*13050*/  HMMA.16816.F32.BF16 R164, R8, R22, R164 ;  /* 0x0000001608a4723c */ /* 0x000fe200000418a4 */
[----:B-1----:R-:W-:-:S04]  /*13060*/  FFMA.FTZ R2, R174, c[0x0][0x2d0], -R0 ;  /* 0x0000b400ae027a23 */ /* 0x002fc80000010800 */
[----:B------:R1:W-:Y:S03]  /*13070*/  MUFU.EX2 R58, R2 ;  /* 0x00000002003a7308 */ /* 0x0003e60000000800 */
[C---:B----4-:R-:W-:Y:S08]  /*13080*/  HMMA.16816.F32.BF16 R176, R8.reuse, R16, R176 ;  /* 0x0000001008b0723c */ /* 0x050ff000000418b0 */
[----:B------:R-:W-:Y:S01]  /*13090*/  HMMA.16816.F32.BF16 R76, R8, R12, R76 ;  /* 0x0000000c084c723c */ /* 0x000fe2000004184c */
[----:B-1----:R-:W-:-:S04]  /*130a0*/  FFMA.FTZ R2, R175, c[0x0][0x2d0], -R0 ;  /* 0x0000b400af027a23 */ /* 0x002fc80000010800 */
[----:B------:R1:W2:Y:S02]  /*130b0*/  MUFU.EX2 R57, R2 ;  /* 0x0000000200397308 */ /* 0x0002a40000000800 */
[----:B-1----:R-:W-:-:S06]  /*130c0*/  FFMA.FTZ R2, R180, c[0x0][0x2d0], -R0 ;  /* 0x0000b400b4027a23 */ /* 0x002fcc0000010800 */
[----:B------:R1:W-:Y:S02]  /*130d0*/  MUFU.EX2 R56, R2 ;  /* 0x0000000200387308 */ /* 0x0003e40000000800 */
[----:B-1----:R-:W-:Y:S01]  /*130e0*/  FFMA.FTZ R2, R181, c[0x0][0x2d0], -R0 ;  /* 0x0000b400b5027a23 */ /* 0x002fe20000010800 */
[C---:B------:R-:W-:Y:S05]  /*130f0*/  HMMA.16816.F32.BF16 R72, R8.reuse, R14, R72 ;  /* 0x0000000e0848723c */ /* 0x040fea0000041848 */
[----:B------:R1:W4:Y:S03]  /*13100*/  MUFU.EX2 R31, R2 ;  /* 0x00000002001f7308 */ /* 0x0003260000000800 */
[----:B------:R-:W-:Y:S01]  /*13110*/  HMMA.16816.F32.BF16 R180, R8, R18, R80 ;  /* 0x0000001208b4723c */ /* 0x000fe20000041850 */
[----:B-1----:R-:W-:-:S02]  /*13120*/  FFMA.FTZ R2, R168, c[0x0][0x2d0], -R5 ;  /* 0x0000b400a8027a23 */ /* 0x002fc40000010805 */
[----:B------:R-:W-:Y:S02]  /*13130*/  IMAD.MOV.U32 R168, RZ, RZ, R186 ;  /* 0x000000ffffa87224 */ /* 0x000fe400078e00ba */
[----:B------:R-:W-:Y:S01]  /*13140*/  IMAD.MOV.U32 R186, RZ, RZ, R109 ;  /* 0x000000ffffba7224 */ /* 0x000fe200078e006d */
[----:B------:R1:W-:Y:S01]  /*13150*/  MUFU.EX2 R29, R2 ;  /* 0x00000002001d7308 */ /* 0x0003e20000000800 */
[----:B------:R-:W-:Y:S01]  /*13160*/  IMAD.MOV.U32 R109, RZ, RZ, R110 ;  /* 0x000000ffff6d7224 */ /* 0x000fe200078e006e */
[----:B------:R-:W-:Y:S01]  /*13170*/  F2FP.BF16.PACK_AB R8, R69, R71 ;  /* 0x000000474508723e */ /* 0x000fe200000010ff */
[----:B------:R-:W-:Y:S01]  /*13180*/  IMAD.MOV.U32 R110, RZ, RZ, R111 ;  /* 0x000000ffff6e7224 */ /* 0x000fe200078e006f */
[----:B--2---:R-:W-:Y:S01]  /*13190*/  F2FP.BF16.PACK_AB R9, R57, R58 ;  /* 0x0000003a3909723e */ /* 0x004fe200000010ff */
[----:B------:R-:W-:Y:S01]  /*131a0*/  IMAD.MOV.U32 R111, RZ, RZ, R159 ;  /* 0x000000ffff6f7224 */ /* 0x000fe200078e009f */
[----:B------:R-:W-:Y:S01]  /*131b0*/  F2FP.BF16.PACK_AB R10, R59, R68 ;  /* 0x000000443b0a723e */ /* 0x000fe200000010ff */
[----:B------:R-:W-:Y:S01]  /*131c0*/  IMAD.MOV.U32 R159, RZ, RZ, R158 ;  /* 0x000000ffff9f7224 */ /* 0x000fe200078e009e */
[----:B----4-:R-:W-:Y:S01]  /*131d0*/  F2FP.BF16.PACK_AB R11, R31, R56 ;  /* 0x000000381f0b723e */ /* 0x010fe200000010ff */
[----:B------:R-:W-:-:S02]  /*131e0*/  IMAD.MOV.U32 R158, RZ, RZ, R116 ;  /* 0x000000ffff9e7224 */ /* 0x000fc400078e0074 */
[----:B------:R-:W-:Y:S02]  /*131f0*/  IMAD.MOV.U32 R116, RZ, RZ, R155 ;  /* 0x000000ffff747224 */ /* 0x000fe400078e009b */
[----:B------:R-:W-:Y:S02]  /*13200*/  IMAD.MOV.U32 R155, RZ, RZ, R234 ;  /* 0x000000ffff9b7224 */ /* 0x000fe400078e00ea */
[----:B-1----:R-:W-:Y:S01]  /*13210*/  FFMA.FTZ R2, R168, c[0x0][0x2d0], -R5 ;  /* 0x0000b400a8027a23 */ /* 0x002fe20000010805 */
[C---:B------:R-:W-:Y:S01]  /*13220*/  HMMA.16816.F32.BF16 R64, R8.reuse, R24, R64 ;  /* 0x000000180840723c */ /* 0x040fe20000041840 */
[----:B------:R-:W-:Y:S02]  /*13230*/  IMAD.MOV.U32 R168, RZ, RZ, R186 ;  /* 0x000000ffffa87224 */ /* 0x000fe400078e00ba */
[----:B------:R-:W-:Y:S02]  /*13240*/  FFMA.FTZ R4, R4, c[0x0][0x2d0], -R6 ;  /* 0x0000b40004047a23 */ /* 0x000fe40000010806 */
[----:B------:R-:W-:Y:S01]  /*13250*/  FFMA.FTZ R7, R7, c[0x0][0x2d0], -R0 ;  /* 0x0000b40007077a23 */ /* 0x000fe20000010800 */
[----:B------:R-:W-:Y:S01]  /*13260*/  @UP2 UMOV UR19, UR25 ;  /* 0x0000001900132c82 */ /* 0x000fe20008000000 */
[----:B------:R-:W-:Y:S01]  /*13270*/  IMAD.MOV.U32 R186, RZ, RZ, R109 ;  /* 0x000000ffffba7224 */ /* 0x000fe200078e006d */
[----:B------:R1:W2:Y:S01]  /*13280*/  MUFU.EX2 R30, R2 ;  /* 0x00000002001e7308 */ /* 0x0002a20000000800 */
[----:B------:R-:W-:Y:S01]  /*13290*/  IMAD.MOV.U32 R109, RZ, RZ, R110 ;  /* 0x000000ffff6d7224 */ /* 0x000fe200078e006e */
[----:B------:R-:W-:Y:S01]  /*132a0*/  HMMA.16816.F32.BF16 R48, R8, R22, R48 ;  /* 0x000000160830723c */ /* 0x000fe20000041830 */
[----:B------:R-:W-:Y:S01]  /*132b0*/  IMAD.MOV.U32 R110, RZ, RZ, R111 ;  /* 0x000000ffff6e7224 */ /* 0x000fe200078e006f */
[----:B------:R-:W-:Y:S01]  /*132c0*/  UMOV UR4, URZ ;  /* 0x0000003f00047c82 */ /* 0x000fe20008000000 */
[----:B------:R-:W-:Y:S01]  /*132d0*/  IMAD.MOV.U32 R111, RZ, RZ, R159 ;  /* 0x000000ffff6f7224 */ /* 0x000fe200078e009f */
[----:B------:R3:W5:Y:S01]  /*132e0*/  LDL.LU R234, [R1+0x30] ;  /* 0x0000300001ea7983 */ /* 0x0007620000300800 */
[----:B------:R-:W-:-:S02]  /*132f0*/  IMAD.MOV.U32 R159, RZ, RZ, R158 ;  /* 0x000000ffff9f7224 */ /* 0x000fc400078e009e */
[----:B------:R-:W-:Y:S02]  /*13300*/  IMAD.MOV.U32 R158, RZ, RZ, R116 ;  /* 0x000000ffff9e7224 */ /* 0x000fe400078e0074 */
[----:B------:R-:W-:Y:S02]  /*13310*/  IMAD.MOV.U32 R116, RZ, RZ, R155 ;  /* 0x000000ffff747224 */ /* 0x000fe400078e009b */
[----:B------:R-:W-:Y:S02]  /*13320*/  IMAD.MOV.U32 R155, RZ, RZ, R154 ;  /* 0x000000ffff9b7224 */ /* 0x000fe400078e009a */
[----:B------:R-:W-:Y:S02]  /*13330*/  IMAD.MOV.U32 R154, RZ, RZ, R153 ;  /* 0x000000ffff9a7224 */ /* 0x000fe400078e0099 */
[----:B-1----:R-:W-:Y:S02]  /*13340*/  FFMA.FTZ R2, R168, c[0x0][0x2d0], -R5 ;  /* 0x0000b400a8027a23 */ /* 0x002fe40000010805 */
[----:B------:R-:W-:-:S02]  /*13350*/  IMAD.MOV.U32 R168, RZ, RZ, R186 ;  /* 0x000000ffffa87224 */ /* 0x000fc400078e00ba */
[----:B------:R1:W-:Y:S01]  /*13360*/  MUFU.EX2 R28, R2 ;  /* 0x00000002001c7308 */ /* 0x0003e20000000800 */
[----:B------:R-:W-:Y:S02]  /*13370*/  IMAD.MOV.U32 R186, RZ, RZ, R109 ;  /* 0x000000ffffba7224 */ /* 0x000fe400078e006d */
[----:B------:R-:W-:Y:S02]  /*13380*/  IMAD.MOV.U32 R109, RZ, RZ, R110 ;  /* 0x000000ffff6d7224 */ /* 0x000fe400078e006e */
[----:B------:R-:W-:Y:S02]  /*13390*/  IMAD.MOV.U32 R110, RZ, RZ, R111 ;  /* 0x000000ffff6e7224 */ /* 0x000fe400078e006f */
[----:B------:R-:W-:Y:S02]  /*133a0*/  IMAD.MOV.U32 R111, RZ, RZ, R159 ;  /* 0x000000ffff6f7224 */ /* 0x000fe400078e009f */
[----:B------:R-:W-:Y:S02]  /*133b0*/  IMAD.MOV.U32 R153, RZ, RZ, R152 ;  /* 0x000000ffff997224 */ /* 0x000fe400078e0098 */
[----:B-1----:R-:W-:-:S02]  /*133c0*/  FFMA.FTZ R2, R168, c[0x0][0x2d0], -R5 ;  /* 0x0000b400a8027a23 */ /* 0x002fc40000010805 */
[----:B------:R-:W-:Y:S02]  /*133d0*/  IMAD.MOV.U32 R171, RZ, RZ, R109 ;  /* 0x000000ffffab7224 */ /* 0x000fe400078e006d */
[----:B------:R1:W-:Y:S01]  /*133e0*/  MUFU.EX2 R25, R2 ;  /* 0x0000000200197308 */ /* 0x0003e20000000800 */
[----:B------:R-:W-:Y:S02]  /*133f0*/  IMAD.MOV.U32 R159, RZ, RZ, R158 ;  /* 0x000000ffff9f7224 */ /* 0x000fe400078e009e */
[----:B------:R-:W-:Y:S02]  /*13400*/  IMAD.MOV.U32 R152, RZ, RZ, R233 ;  /* 0x000000ffff987224 */ /* 0x000fe400078e00e9 */
[----:B------:R-:W-:Y:S01]  /*13410*/  IMAD.MOV.U32 R158, RZ, RZ, R116 ;  /* 0x000000ffff9e7224 */ /* 0x000fe200078e0074 */
[----:B------:R-:W-:Y:S01]  /*13420*/  HMMA.16816.F32.BF16 R52, R8, R20, R52 ;  /* 0x000000140834723c */ /* 0x000fe20000041834 */
[----:B------:R-:W-:-:S07]  /*13430*/  IMAD.MOV.U32 R116, RZ, RZ, R155 ;  /* 0x000000ffff747224 */ /* 0x000fce00078e009b */
[----:B------:R-:W-:Y:S01]  /*13440*/  HMMA.16816.F32.BF16 R44, R8, R12, R44 ;  /* 0x0000000c082c723c */ /* 0x000fe2000004182c */
[----:B-1----:R-:W-:-:S07]  /*13450*/  FFMA.FTZ R2, R226, c[0x0][0x2d0], -R3 ;  /* 0x0000b400e2027a23 */ /* 0x002fce0000010803 */
[----:B------:R-:W-:Y:S01]  /*13460*/  HMMA.16816.F32.BF16 R32, R8, R14, R32 ;  /* 0x0000000e0820723c */ /* 0x000fe20000041820 */
[----:B------:R1:W-:Y:S01]  /*13470*/  MUFU.EX2 R24, R2 ;  /* 0x0000000200187308 */ /* 0x0003e20000000800 */
[----:B------:R-:W-:-:S06]  /*13480*/  IMAD.MOV.U32 R170, RZ, RZ, R186 ;  /* 0x000000ffffaa7224 */ /* 0x000fcc00078e00ba */
[----:B------:R-:W-:Y:S01]  /*13490*/  HMMA.16816.F32.BF16 R60, R8, R26, R60 ;  /* 0x0000001a083c723c */ /* 0x000fe2000004183c */
[----:B------:R-:W-:-:S07]  /*134a0*/  IMAD.MOV.U32 R155, RZ, RZ, R154 ;  /* 0x000000ffff9b7224 */ /* 0x000fce00078e009a */
[----:B------:R-:W-:Y:S01]  /*134b0*/  HMMA.16816.F32.BF16 R36, R8, R16, R36 ;  /* 0x000000100824723c */ /* 0x000fe20000041824 */
[----:B-1----:R-:W-:-:S07]  /*134c0*/  FFMA.FTZ R2, R224, c[0x0][0x2d0], -R3 ;  /* 0x0000b400e0027a23 */ /* 0x002fce0000010803 */
[----:B------:R-:W-:Y:S01]  /*134d0*/  HMMA.16816.F32.BF16 R40, R8, R18, R40 ;  /* 0x000000120828723c */ /* 0x000fe20000041828 */
[----:B------:R-:W-:Y:S01]  /*134e0*/  IMAD.MOV.U32 R141, RZ, RZ, R171 ;  /* 0x000000ffff8d7224 */ /* 0x000fe200078e00ab */
[----:B------:R1:W4:Y:S01]  /*134f0*/  MUFU.EX2 R23, R2 ;  /* 0x0000000200177308 */ /* 0x0003220000000800 */
[----:B------:R-:W-:Y:S01]  /*13500*/  IMAD.MOV.U32 R154, RZ, RZ, R153 ;  /* 0x000000ffff9a7224 */ /* 0x000fe200078e0099 */
[----:B------:R-:W-:Y:S01]  /*13510*/  @UP2 USHF.R.U32.HI UR17, URZ, UR5, UR19 ;  /* 0x000000053f112299 */ /* 0x000fe20008011613 */
[----:B------:R-:W-:Y:S01]  /*13520*/  IMAD.MOV.U32 R169, RZ, RZ, R110 ;  /* 0x000000ffffa97224 */ /* 0x000fe200078e006e */
[----:B------:R-:W-:Y:S01]  /*13530*/  LDSM.16.MT88.4 R16, [R231+0x3100] ;  /* 0x00310000e710783b */ /* 0x000fe20000004200 */
[----:B------:R-:W-:Y:S02]  /*13540*/  IMAD.MOV.U32 R153, RZ, RZ, R152 ;  /* 0x000000ffff997224 */ /* 0x000fe400078e0098 */
[----:B------:R-:W-:Y:S01]  /*13550*/  IMAD.MOV.U32 R152, RZ, RZ, R130 ;  /* 0x000000ffff987224 */ /* 0x000fe200078e0082 */
[----:B------:R3:W5:Y:S01]  /*13560*/  LDL.LU R233, [R1+0x2c] ;  /* 0x00002c0001e97983 */ /* 0x0007620000300800 */
[----:B------:R-:W-:-:S02]  /*13570*/  IMAD.MOV.U32 R142, RZ, RZ, R169 ;  /* 0x000000ffff8e7224 */ /* 0x000fc400078e00a9 */
[----:B------:R-:W-:Y:S02]  /*13580*/  IMAD.MOV.U32 R168, RZ, RZ, R111 ;  /* 0x000000ffffa87224 */ /* 0x000fe400078e006f */
[----:B------:R-:W-:Y:S02]  /*13590*/  IMAD.MOV.U32 R186, RZ, RZ, R159 ;  /* 0x000000ffffba7224 */ /* 0x000fe400078e009f */
[--C-:B-1----:R-:W-:Y:S02]  /*135a0*/  FFMA.FTZ R2, R170, c[0x0][0x2d0], -R3.reuse ;  /* 0x0000b400aa027a23 */ /* 0x102fe40000010803 */
[----:B------:R-:W-:Y:S02]  /*135b0*/  FFMA.FTZ R3, R141, c[0x0][0x2d0], -R3 ;  /* 0x0000b4008d037a23 */ /* 0x000fe40000010803 */
[----:B------:R-:W-:Y:S02]  /*135c0*/  IMAD.MOV.U32 R109, RZ, RZ, R158 ;  /* 0x000000ffff6d7224 */ /* 0x000fe400078e009e */
[----:B------:R-:W-:Y:S01]  /*135d0*/  IMAD.MOV.U32 R110, RZ, RZ, R116 ;  /* 0x000000ffff6e7224 */ /* 0x000fe200078e0074 */
[----:B------:R1:W-:Y:S01]  /*135e0*/  MUFU.EX2 R21, R3 ;  /* 0x0000000300157308 */ /* 0x0003e20000000800 */
[----:B------:R-:W-:-:S02]  /*135f0*/  IMAD.MOV.U32 R111, RZ, RZ, R155 ;  /* 0x000000ffff6f7224 */ /* 0x000fc400078e009b */
[----:B------:R-:W-:Y:S02]  /*13600*/  IMAD.MOV.U32 R159, RZ, RZ, R154 ;  /* 0x000000ffff9f7224 */ /* 0x000fe400078e009a */
[----:B------:R-:W-:Y:S02]  /*13610*/  IMAD.MOV.U32 R158, RZ, RZ, R153 ;  /* 0x000000ffff9e7224 */ /* 0x000fe400078e0099 */
[----:B------:R-:W-:Y:S02]  /*13620*/  IMAD.MOV.U32 R116, RZ, RZ, R152 ;  /* 0x000000ffff747224 */ /* 0x000fe400078e0098 */
[----:B------:R-:W-:Y:S02]  /*13630*/  IMAD.MOV.U32 R173, RZ, RZ, R168 ;  /* 0x000000ffffad7224 */ /* 0x000fe400078e00a8 */
[----:B------:R-:W-:Y:S01]  /*13640*/  IMAD.MOV.U32 R172, RZ, RZ, R186 ;  /* 0x000000ffffac7224 */ /* 0x000fe200078e00ba */
[----:B------:R2:W2:Y:S01]  /*13650*/  MUFU.EX2 R22, R2 ;  /* 0x0000000200167308 */ /* 0x0004a20000000800 */
[----:B------:R-:W-:Y:S01]  /*13660*/  IMAD.MOV.U32 R187, RZ, RZ, R109 ;  /* 0x000000ffffbb7224 */ /* 0x000fe200078e006d */
[----:B------:R-:W3:Y:S01]  /*13670*/  LDSM.16.MT88.4 R152, [R229+0x3100] ;  /* 0x00310000e598783b */ /* 0x000ee20000004200 */
[----:B------:R-:W-:-:S02]  /*13680*/  IMAD.MOV.U32 R185, RZ, RZ, R110 ;  /* 0x000000ffffb97224 */ /* 0x000fc400078e006e */
[----:B-1----:R-:W-:Y:S01]  /*13690*/  FFMA.FTZ R3, R142, c[0x0][0x2d0], -R6 ;  /* 0x0000b4008e037a23 */ /* 0x002fe20000010806 */
[----:B------:R-:W1:Y:S01]  /*136a0*/  LDSM.16.MT88.4 R168, [R232+0x3100] ;  /* 0x00310000e8a8783b */ /* 0x000e620000004200 */
[----:B------:R-:W-:Y:S02]  /*136b0*/  IMAD.MOV.U32 R184, RZ, RZ, R111 ;  /* 0x000000ffffb87224 */ /* 0x000fe400078e006f */
[----:B------:R-:W-:Y:S02]  /*136c0*/  IMAD.MOV.U32 R186, RZ, RZ, R159 ;  /* 0x000000ffffba7224 */ /* 0x000fe400078e009f */
[----:B------:R-:W-:Y:S02]  /*136d0*/  IMAD.MOV.U32 R109, RZ, RZ, R158 ;  /* 0x000000ffff6d7224 */ /* 0x000fe400078e009e */
[----:B------:R-:W-:Y:S01]  /*136e0*/  IMAD.MOV.U32 R110, RZ, RZ, R116 ;  /* 0x000000ffff6e7224 */ /* 0x000fe200078e0074 */
[----:B------:R4:W-:Y:S01]  /*136f0*/  MUFU.EX2 R20, R3 ;  /* 0x0000000300147308 */ /* 0x0009e20000000800 */
[----:B------:R-:W-:-:S02]  /*13700*/  IMAD.MOV.U32 R111, RZ, RZ, R117 ;  /* 0x000000ffff6f7224 */ /* 0x000fc400078e0075 */
[----:B------:R-:W-:Y:S02]  /*13710*/  IMAD.MOV.U32 R159, RZ, RZ, R118 ;  /* 0x000000ffff9f7224 */ /* 0x000fe400078e0076 */
[----:B------:R-:W-:Y:S02]  /*13720*/  IMAD.MOV.U32 R158, RZ, RZ, R119 ;  /* 0x000000ffff9e7224 */ /* 0x000fe400078e0077 */
[----:B--2---:R-:W-:Y:S02]  /*13730*/  FFMA.FTZ R2, R173, c[0x0][0x2d0], -R6 ;  /* 0x0000b400ad027a23 */ /* 0x004fe40000010806 */
[----:B------:R-:W-:Y:S01]  /*13740*/  FADD.FTZ R12, R223, R215 ;  /* 0x000000d7df0c7221 */ /* 0x000fe20000010000 */
[----:B------:R2:W-:Y:S01]  /*13750*/  MUFU.EX2 R14, R4 ;  /* 0x00000004000e7308 */ /* 0x0005e20000000800 */
[----:B------:R-:W-:Y:S01]  /*13760*/  FFMA.FTZ R5, R187, c[0x0][0x2d0], -R0 ;  /* 0x0000b400bb057a23 */ /* 0x000fe20000010800 */
[----:B------:R-:W1:Y:S01]  /*13770*/  LDSM.16.MT88.4 R116, [R230+0x3100] ;  /* 0x00310000e674783b */ /* 0x000e620000004200 */
[----:B------:R-:W-:-:S02]  /*13780*/  IMAD.MOV.U32 R213, RZ, RZ, R109 ;  /* 0x000000ffffd57224 */ /* 0x000fc400078e006d */
[----:B------:R-:W-:Y:S02]  /*13790*/  IMAD.MOV.U32 R207, RZ, RZ, R110 ;  /* 0x000000ffffcf7224 */ /* 0x000fe400078e006e */
[----:B----4-:R-:W-:Y:S02]  /*137a0*/  FFMA.FTZ R3, R172, c[0x0][0x2d0], -R6 ;  /* 0x0000b400ac037a23 */ /* 0x010fe40000010806 */
[----:B------:R-:W-:Y:S02]  /*137b0*/  FFMA.FTZ R6, R185, c[0x0][0x2d0], -R0 ;  /* 0x0000b400b9067a23 */ /* 0x000fe40000010800 */
[----:B------:R-:W-:Y:S02]  /*137c0*/  IMAD.MOV.U32 R110, RZ, RZ, R111 ;  /* 0x000000ffff6e7224 */ /* 0x000fe400078e006f */
[----:B------:R-:W-:Y:S02]  /*137d0*/  IMAD.MOV.U32 R172, RZ, RZ, R159 ;  /* 0x000000ffffac7224 */ /* 0x000fe400078e009f */
[----:B------:R-:W-:-:S02]  /*137e0*/  IMAD.MOV.U32 R173, RZ, RZ, R158 ;  /* 0x000000ffffad7224 */ /* 0x000fc400078e009e */
[----:B------:R-:W-:Y:S02]  /*137f0*/  IMAD.MOV.U32 R109, RZ, RZ, R157 ;  /* 0x000000ffff6d7224 */ /* 0x000fe400078e009d */
[----:B------:R-:W-:Y:S02]  /*13800*/  FFMA.FTZ R0, R249, c[0x0][0x2d0], -R0 ;  /* 0x0000b400f9007a23 */ /* 0x000fe40000010800 */
[----:B------:R-:W-:Y:S01]  /*13810*/  IMAD.MOV.U32 R111, RZ, RZ, R156 ;  /* 0x000000ffff6f7224 */ /* 0x000fe200078e009c */
[----:B------:R4:W1:Y:S01]  /*13820*/  MUFU.EX2 R15, R2 ;  /* 0x00000002000f7308 */ /* 0x0008620000000800 */
[----:B------:R-:W-:Y:S02]  /*13830*/  IMAD.MOV.U32 R159, RZ, RZ, R127 ;  /* 0x000000ffff9f7224 */ /* 0x000fe400078e007f */
[----:B------:R-:W-:Y:S02]  /*13840*/  IMAD.MOV.U32 R158, RZ, RZ, R126 ;  /* 0x000000ffff9e7224 */ /* 0x000fe400078e007e */
[----:B--2---:R-:W-:-:S02]  /*13850*/  FADD.FTZ R4, R250, R225 ;  /* 0x000000e1fa047221 */ /* 0x004fc40000010000 */
[----:B------:R-:W-:Y:S01]  /*13860*/  IMAD.MOV.U32 R130, RZ, RZ, R228 ;  /* 0x000000ffff827224 */ /* 0x000fe200078e00e4 */
[----:B------:R2:W-:Y:S01]  /*13870*/  MUFU.EX2 R13, R3 ;  /* 0x00000003000d7308 */ /* 0x0005e20000000800 */
[----:B------:R-:W-:-:S07]  /*13880*/  IMAD.MOV.U32 R211, RZ, RZ, R186 ;  /* 0x000000ffffd37224 */ /* 0x000fce00078e00ba */
[----:B------:R-:W-:Y:S01]  /*13890*/  MUFU.EX2 R10, R7 ;  /* 0x00000007000a7308 */ /* 0x000fe20000000800 */
[----:B----4-:R-:W-:Y:S01]  /*138a0*/  FADD.FTZ R2, R110, R109 ;  /* 0x0000006d6e027221 */ /* 0x010fe20000010000 */
[----:B------:R-:W-:Y:S01]  /*138b0*/  UIADD3 UR5, UR17, UR14, -UR20 ;  /* 0x0000000e11057290 */ /* 0x000fe2000fffe814 */
[----:B------:R-:W-:Y:S01]  /*138c0*/  FADD.FTZ R4, R159, R4 ;  /* 0x000000049f047221 */ /* 0x000fe20000010000 */
[----:B------:R4:W5:Y:S01]  /*138d0*/  LDL.LU R228, [R1+0x28] ;  /* 0x0000280001e47983 */ /* 0x0009620000300800 */
[----:B------:R-:W-:Y:S01]  /*138e0*/  FADD.FTZ R2, R131, R2 ;  /* 0x0000000283027221 */ /* 0x000fe20000010000 */
[----:B------:R-:W-:Y:S01]  /*138f0*/  UIMAD.WIDE UR4, UR5, -0x6db6db6d, UR4 ;  /* 0x92492493050478a5 */ /* 0x000fe2000f8e0204 */
[----:B------:R-:W-:Y:S01]  /*13900*/  IMAD.MOV.U32 R210, RZ, RZ, R184 ;  /* 0x000000ffffd27224 */ /* 0x000fe200078e00b8 */
[----:B------:R1:W1:Y:S01]  /*13910*/  MUFU.EX2 R11, R0 ;  /* 0x00000000000b7308 */ /* 0x0002620000000800 */
[----:B--2---:R-:W-:Y:S01]  /*13920*/  FADD.FTZ R3, R172, R173 ;  /* 0x000000adac037221 */ /* 0x004fe20000010000 */
[----:B------:R-:W-:Y:S01]  /*13930*/  USHF.R.U32.HI UR6, URZ, 0x1f, UR5 ;  /* 0x0000001f3f067899 */ /* 0x000fe20008011605 */
[----:B------:R-:W-:Y:S01]  /*13940*/  FADD.FTZ R2, R211, R2 ;  /* 0x00000002d3027221 */ /* 0x000fe20000010000 */
[----:B------:R-:W-:Y:S01]  /*13950*/  UIADD3 UR12, UR13, -0x2, URZ ;  /* 0xfffffffe0d0c7890 */ /* 0x000fe2000fffe03f */
[----:B------:R-:W-:Y:S01]  /*13960*/  FADD.FTZ R3, R158, R3 ;  /* 0x000000039e037221 */ /* 0x000fe20000010000 */
[----:B------:R-:W-:Y:S01]  /*13970*/  ULEA.HI.SX32 UR6, UR5, UR6, 0x1a ;  /* 0x0000000605067291 */ /* 0x000fe2000f8fd23f */
[----:B------:R-:W-:Y:S01]  /*13980*/  IMAD.MOV.U32 R157, RZ, RZ, R125 ;  /* 0x000000ffff9d7224 */ /* 0x000fe200078e007d */
[----:B------:R2:W-:Y:S01]  /*13990*/  MUFU.EX2 R8, R5 ;  /* 0x0000000500087308 */ /* 0x0005e20000000800 */
[----:B------:R-:W-:Y:S01]  /*139a0*/  FADD.FTZ R3, R213, R3 ;  /* 0x00000003d5037221 */ /* 0x000fe20000010000 */
[----:B------:R-:W-:Y:S01]  /*139b0*/  UISETP.LT.AND UP0, UPT, URZ, UR6, UPT ;  /* 0x000000063f00728c */ /* 0x000fe2000bf01270 */
[----:B------:R-:W-:Y:S01]  /*139c0*/  IMAD.MOV.U32 R156, RZ, RZ, R124 ;  /* 0x000000ffff9c7224 */ /* 0x000fe200078e007c */
[----:B------:R-:W-:Y:S01]  /*139d0*/  F2FP.BF16.PACK_AB R184, R30, R29 ;  /* 0x0000001d1eb8723e */ /* 0x000fe200000010ff */
[----:B------:R-:W-:Y:S01]  /*139e0*/  FADD.FTZ R3, R123, R3 ;  /* 0x000000037b037221 */ /* 0x000fe20000010000 */
[----:B------:R-:W-:Y:S01]  /*139f0*/  USEL UR6, URZ, UR6, !UP0 ;  /* 0x000000063f067287 */ /* 0x000fe2000c000000 */
[----:B------:R-:W-:Y:S01]  /*13a00*/  FADD.FTZ R2, R121, R2 ;  /* 0x0000000279027221 */ /* 0x000fe20000010000 */
[----:B------:R-:W3:Y:S01]  /*13a10*/  MUFU.EX2 R9, R6 ;  /* 0x0000000600097308 */ /* 0x000ee20000000800 */
[----:B-1----:R-:W-:Y:S01]  /*13a20*/  FADD.FTZ R0, R111, R12 ;  /* 0x0000000c6f007221 */ /* 0x002fe20000010000 */
[----:B------:R-:W-:Y:S01]  /*13a30*/  UISETP.GE.AND UP0, UPT, UR12, UR6, UPT ;  /* 0x000000060c00728c */ /* 0x000fe2000bf06270 */
[----:B------:R-:W-:Y:S01]  /*13a40*/  IMAD.MOV.U32 R206, RZ, RZ, R157 ;  /* 0x000000ffffce7224 */ /* 0x000fe200078e009d */
[----:B------:R-:W-:Y:S01]  /*13a50*/  F2FP.BF16.PACK_AB R185, R23, R24 ;  /* 0x0000001817b9723e */ /* 0x000fe200000010ff */
[----:B------:R-:W-:Y:S01]  /*13a60*/  IMAD.MOV.U32 R109, RZ, RZ, R156 ;  /* 0x000000ffff6d7224 */ /* 0x000fe200078e009c */
[----:B------:R-:W-:Y:S01]  /*13a70*/  F2FP.BF16.PACK_AB R186, R25, R28 ;  /* 0x0000001c19ba723e */ /* 0x000fe200000010ff */
[----:B------:R-:W-:Y:S01]  /*13a80*/  IMAD.MOV.U32 R111, RZ, RZ, R128 ;  /* 0x000000ffff6f7224 */ /* 0x000fe200078e0080 */
[----:B------:R-:W-:Y:S01]  /*13a90*/  PLOP3.LUT P0, PT, PT, PT, UP0, 0x80, 0x0 ;  /* 0x000000000000781c */ /* 0x000fe20003f0f008 */
[----:B--2---:R-:W-:Y:S01]  /*13aa0*/  FADD.FTZ R5, R129, R0 ;  /* 0x0000000081057221 */ /* 0x004fe20000010000 */
[----:B------:R-:W-:Y:S01]  /*13ab0*/  F2FP.BF16.PACK_AB R187, R21, R22 ;  /* 0x0000001615bb723e */ /* 0x000fe200000010ff */
[----:B------:R-:W-:Y:S01]  /*13ac0*/  FADD.FTZ R0, R207, R4 ;  /* 0x00000004cf007221 */ /* 0x000fe20000010000 */
[----:B------:R-:W-:Y:S01]  /*13ad0*/  F2FP.BF16.PACK_AB R128, R15, R20 ;  /* 0x000000140f80723e */ /* 0x000fe200000010ff */
[----:B------:R-:W-:Y:S01]  /*13ae0*/  FADD.FTZ R5, R210, R5 ;  /* 0x00000005d2057221 */ /* 0x000fe20000010000 */
[----:B------:R-:W-:Y:S01]  /*13af0*/  F2FP.BF16.PACK_AB R131, R11, R10 ;  /* 0x0000000a0b83723e */ /* 0x000fe200000010ff */
[----:B------:R-:W-:Y:S01]  /*13b00*/  FADD.FTZ R4, R218, R0 ;  /* 0x00000000da047221 */ /* 0x000fe20000010000 */
[----:B---3--:R-:W-:Y:S01]  /*13b10*/  F2FP.BF16.PACK_AB R129, R9, R8 ;  /* 0x000000080981723e */ /* 0x008fe200000010ff */
        /* <DEDUP_REMOVED lines=12> */
[----:B------:R-:W-:Y:S01]  /*13be0*/  IMAD.MOV.U32 R110, RZ, RZ, R130 ;  /* 0x000000ffff6e7224 */ /* 0x000fe200078e0082 */
[----:B------:R-:W-:Y:S01]  /*13bf0*/  F2FP.BF16.PACK_AB R130, R13, R14 ;  /* 0x0000000e0d82723e */ /* 0x000fe200000010ff */
        /* <DEDUP_REMOVED lines=93> */
[----:B------:R-:W-:Y:S02]  /*141d0*/  FADD.FTZ R3, R28, R3 ;  /* 0x000000031c037221 */ /* 0x000fe40000010000 */
[----:B------:R-:W-:Y:S02]  /*141e0*/  FADD.FTZ R5, R11, R2 ;  /* 0x000000020b057221 */ /* 0x000fe40000010000 */
[----:B------:R-:W-:-:S03]  /*141f0*/  FADD.FTZ R2, R25, R3 ;  /* 0x0000000319027221 */ /* 0x000fc60000010000 */
[----:B------:R4:W-:Y:S01]  /*14200*/  STL [R1+0xc], R5 ;  /* 0x00000c0501007387 */ /* 0x0009e20000100800 */
[----:B-1----:R-:W-:-:S05]  /*14210*/  FADD.FTZ R0, R21, R4 ;  /* 0x0000000415007221 */ /* 0x002fca0000010000 */
[----:B------:R4:W-:Y:S04]  /*14220*/  STL [R1+0x14], R0 ;  /* 0x0000140001007387 */ /* 0x0009e80000100800 */
[----:B------:R4:W-:Y:S01]  /*14230*/  STL [R1+0x10], R2 ;  /* 0x0000100201007387 */ /* 0x0009e20000100800 */
[----:B------:R-:W-:Y:S05]  /*14240*/  @!P0 BRA `(.L_x_1582) ;  /* 0x000056e000008947 */ /* 0x000fea0003800000 */
[----:B------:R-:W2:Y:S01]  /*14250*/  LDL R111, [R1+0x20] ;  /* 0x00002000016f7983 */ /* 0x000ea20000100800 */
        /* <DEDUP_REMOVED lines=10> */
[----:B--2-4-:R-:W-:-:S05]  /*14300*/  @P1 IMAD.HI.U32 R0, R111, c[0x0][0x2c8], RZ ;  /* 0x0000b2006f001a27 */ /* 0x014fca00078e00ff */
[----:B------:R-:W-:-:S05]  /*14310*/  @P0 SHF.R.U32.HI R0, RZ, c[0x0][0x2cc], R0 ;  /* 0x0000b300ff000a19 */ /* 0x000fca0000011600 */
[----:B------:R1:W-:Y:S02]  /*14320*/  @P0 STL [R1+0x1c], R0 ;  /* 0x00001c0001000387 */ /* 0x0003e40000100800 */
.L_x_1585:
        /* <DEDUP_REMOVED lines=23> */
[----:B------:R-:W4:Y:S01]  /*144a0*/  LDL R6, [R1] ;  /* 0x0000000001067983 */ /* 0x000f220000100800 */
        /* <DEDUP_REMOVED lines=16> */
[----:B------:R-:W5:Y:S04]  /*145b0*/  SHFL.IDX PT, R8, R0, 0x1, 0x181f ;  /* 0x00381f0000087f89 */ /* 0x000f6800000e0000 */
        /* <DEDUP_REMOVED lines=8> */
[----:B------:R-:W3:Y:S01]  /*14640*/  SHFL.IDX PT, R12, R2, 0x2, 0x181f ;  /* 0x00581f00020c7f89 */ /* 0x000ee200000e0000 */
[--C-:B-----5:R-:W-:Y:S03]  /*14650*/  IMAD.X R5, R8, 0x1, R246.reuse, P0 ;  /* 0x0000000108057824 */ /* 0x120fe600000e06f6 */
[----:B------:R-:W4:Y:S04]  /*14660*/  SHFL.IDX PT, R10, R2, 0x3, 0x181f ;  /* 0x00781f00020a7f89 */ /* 0x000f2800000e0000 */
[----:B------:R-:W5:Y:S04]  /*14670*/  SHFL.IDX PT, R9, R2, 0x4, 0x181f ;  /* 0x00981f0002097f89 */ /* 0x000f6800000e0000 */
[----:B------:R-:W2:Y:S04]  /*14680*/  SHFL.IDX PT, R14, R2, 0x5, 0x181f ;  /* 0x00b81f00020e7f89 */ /* 0x000ea800000e0000 */
[----:B------:R-:W2:Y:S01]  /*14690*/  SHFL.IDX PT, R2, R2, 0x6, 0x181f ;  /* 0x00d81f0002027f89 */ /* 0x000ea200000e0000 */
[----:B-1----:R-:W-:Y:S05]  /*146a0*/  IADD3 R0, R248, 0x100, RZ ;  /* 0x00000100f8007810 */ /* 0x002fea0007ffe0ff */
[----:B------:R2:W-:Y:S01]  /*146b0*/  LDGSTS.E.BYPASS.LTC128B.128 [R0], [R6.64], !P6 ;  /* 0x0000000006007fae */ /* 0x0005e2000f101d56 */
[-C--:B---3--:R-:W-:Y:S03]  /*146c0*/  IADD3 R12, P0, R12, R247.reuse, RZ ;  /* 0x000000f70c0c7210 */ /* 0x088fe60007f1e0ff */
[----:B------:R1:W-:Y:S01]  /*146d0*/  LDGSTS.E.BYPASS.LTC128B.128 [R0+0x800], [R4.64], !P6 ;  /* 0x0080000004007fae */ /* 0x0003e2000f101d56 */
[-C--:B----4-:R-:W-:Y:S01]  /*146e0*/  IADD3 R10, P3, R10, R247.reuse, RZ ;  /* 0x000000f70a0a7210 */ /* 0x090fe20007f7e0ff */
[--C-:B------:R-:W-:Y:S01]  /*146f0*/  IMAD.X R13, R11, 0x1, R246.reuse, P0 ;  /* 0x000000010b0d7824 */ /* 0x100fe200000e06f6 */
[-C--:B-----5:R-:W-:Y:S03]  /*14700*/  IADD3 R8, P2, R9, R247.reuse, RZ ;  /* 0x000000f709087210 */ /* 0x0a0fe60007f5e0ff */
[--C-:B------:R-:W-:Y:S01]  /*14710*/  IMAD.X R11, R22, 0x1, R246.reuse, P3 ;  /* 0x00000001160b7824 */ /* 0x100fe200018e06f6 */
[----:B------:R3:W-:Y:S01]  /*14720*/  LDGSTS.E.BYPASS.LTC128B.128 [R0+0x1000], [R12.64], !P6 ;  /* 0x010000000c007fae */ /* 0x0007e2000f101d56 */
[--C-:B------:R-:W-:Y:S03]  /*14730*/  IMAD.X R9, R21, 0x1, R246.reuse, P2 ;  /* 0x0000000115097824 */ /* 0x100fe600010e06f6 */
[----:B------:R3:W-:Y:S04]  /*14740*/  LDGSTS.E.BYPASS.LTC128B.128 [R0+0x1800], [R10.64], !P6 ;  /* 0x018000000a007fae */ /* 0x0007e8000f101d56 */
[----:B------:R3:W-:Y:S01]  /*14750*/  LDGSTS.E.BYPASS.LTC128B.128 [R0+0x2000], [R8.64], !P6 ;  /* 0x0200000008007fae */ /* 0x0007e2000f101d56 */
[-C--:B--2---:R-:W-:Y:S02]  /*14760*/  IADD3 R6, P1, R14, R247.reuse, RZ ;  /* 0x000000f70e067210 */ /* 0x084fe40007f3e0ff */
[----:B-1----:R-:W-:Y:S03]  /*14770*/  IADD3 R4, P0, R2, R247, RZ ;  /* 0x000000f702047210 */ /* 0x002fe60007f1e0ff */
[--C-:B------:R-:W-:Y:S02]  /*14780*/  IMAD.X R7, R20, 0x1, R246.reuse, P1 ;  /* 0x0000000114077824 */ /* 0x100fe400008e06f6 */
[----:B------:R-:W-:Y:S03]  /*14790*/  IMAD.X R5, R15, 0x1, R246, P0 ;  /* 0x000000010f057824 */ /* 0x000fe600000e06f6 */
[----:B------:R3:W-:Y:S04]  /*147a0*/  LDGSTS.E.BYPASS.LTC128B.128 [R0+0x2800], [R6.64], !P6 ;  /* 0x0280000006007fae */ /* 0x0007e8000f101d56 */
[----:B------:R3:W-:Y:S02]  /*147b0*/  LDGSTS.E.BYPASS.LTC128B.128 [R0+0x3000], [R4.64], !P6 ;  /* 0x0300000004007fae */ /* 0x0007e4000f101d56 */
.L_x_1583:
[-C--:B-1-34-:R-:W-:Y:S01]  /*147c0*/  HMMA.16816.F32.BF16 R4, R112, R16.reuse, RZ ;  /* 0x000000107004723c */ /* 0x09afe200000418ff */
        /* <DEDUP_REMOVED lines=64> */
[----:B------:R-:W2:Y:S07]  /*14bd0*/  LDSM.16.M88.4 R196, [R234+0x5900] ;  /* 0x00590000eac4783b */ /* 0x000eae0000000200 */
[----:B------:R-:W-:Y:S01]  /*14be0*/  HMMA.16816.F32.BF16 R112, R188, R222, R112 ;  /* 0x000000debc70723c */ /* 0x000fe20000041870 */
[----:B------:R-:W2:Y:S07]  /*14bf0*/  LDSM.16.M88.4 R188, [R234+0x6100] ;  /* 0x00610000eabc783b */ /* 0x000eae0000000200 */
[-C--:B-1----:R-:W-:Y:S01]  /*14c00*/  HMMA.16816.F32.BF16 R4, R136, R192.reuse, R4 ;  /* 0x000000c08804723c */ /* 0x082fe20000041804 */
[----:B------:R-:W-:Y:S07]  /*14c10*/  LDSM.16.M88.4 R220, [R233+0x1800] ;  /* 0x00180000e9dc783b */ /* 0x000fee0000000200 */
[C---:B---3--:R-:W-:Y:S08]  /*14c20*/  HMMA.16816.F32.BF16 R8, R200.reuse, R192, R8 ;  /* 0x000000c0c808723c */ /* 0x048ff00000041808 */
[-C--:B------:R-:W-:Y:S08]  /*14c30*/  HMMA.16816.F32.BF16 R12, R200, R194.reuse, R12 ;  /* 0x000000c2c80c723c */ /* 0x080ff0000004180c */
[C---:B------:R-:W-:Y:S01]  /*14c40*/  HMMA.16816.F32.BF16 R16, R136.reuse, R194, R16 ;  /* 0x000000c28810723c */ /* 0x040fe20000041810 */
[----:B------:R-:W1:Y:S07]  /*14c50*/  LDSM.16.M88.4 R192, [R234+0x6900] ;  /* 0x00690000eac0783b */ /* 0x000e6e0000000200 */
        /* <DEDUP_REMOVED lines=9> */
[----:B------:R-:W-:Y:S07]  /*14cf0*/  LDSM.16.M88.4 R208, [R237+0x9100] ;  /* 0x00910000edd0783b */ /* 0x000fee0000000200 */
[-C--:B--2---:R-:W-:Y:S08]  /*14d00*/  HMMA.16816.F32.BF16 R52, R136, R212.reuse, R52 ;  /* 0x000000d48834723c */ /* 0x084ff00000041834 */
        /* <DEDUP_REMOVED lines=14> */
[-C--:B-1----:R-:W-:Y:S08]  /*14df0*/  HMMA.16816.F32.BF16 R100, R136, R192.reuse, R100 ;  /* 0x000000c08864723c */ /* 0x082ff00000041864 */
[C---:B------:R-:W-:Y:S08]  /*14e00*/  HMMA.16816.F32.BF16 R104, R200.reuse, R192, R104 ;  /* 0x000000c0c868723c */ /* 0x040ff00000041868 */
[-C--:B------:R-:W-:Y:S01]  /*14e10*/  HMMA.16816.F32.BF16 R108, R200, R194.reuse, R108 ;  /* 0x000000c2c86c723c */ /* 0x080fe2000004186c */
[----:B------:R-:W1:Y:S07]  /*14e20*/  LDSM.16.M88.4 R200, [R233+0x2800] ;  /* 0x00280000e9c8783b */ /* 0x000e6e0000000200 */
[----:B------:R-:W-:Y:S01]  /*14e30*/  HMMA.16816.F32.BF16 R112, R136, R194, R112 ;  /* 0x000000c28870723c */ /* 0x000fe20000041870 */
[----:B------:R-:W4:Y:S01]  /*14e40*/  LDSM.16.M88.4 R136, [R233+0x3000] ;  /* 0x00300000e988783b */ /* 0x000f220000000200 */
[----:B------:R-:W-:Y:S06]  /*14e50*/  DEPBAR.LE SB0, 0x0 ;  /* 0x000080000000791a */ /* 0x000fec0000000000 */
[-C--:B--2---:R-:W-:Y:S01]  /*14e60*/  HMMA.16816.F32.BF16 R4, R196, R204.reuse, R4 ;  /* 0x000000ccc404723c */ /* 0x084fe20000041804 */
[----:B------:R-:W-:Y:S07]  /*14e70*/  BAR.SYNC.DEFER_BLOCKING 0x0 ;  /* 0x0000000000007b1d */ /* 0x000fee0000010000 */
        /* <DEDUP_REMOVED lines=29> */
[----:B------:R-:W-:Y:S01]  /*15050*/  IMAD.MOV.U32 R2, RZ, RZ, c[0x0][0x2b8] ;  /* 0x0000ae00ff027624 */ /* 0x000fe200078e00ff */
[----:B------:R-:W-:Y:S01]  /*15060*/  UIMAD UR10, UR12, 0x70, UR18 ;  /* 0x000000700c0a78a4 */ /* 0x000fe2000f8e0212 */
[----:B------:R-:W-:Y:S03]  /*15070*/  IMAD.MOV.U32 R138, RZ, RZ, RZ ;  /* 0x000000ffff8a7224 */ /* 0x000fe600078e00ff */
[----:B------:R-:W-:Y:S02]  /*15080*/  ISETP.NE.AND P2, PT, R2, 0x1, PT ;  /* 0x000000010200780c */ /* 0x000fe40003f45270 */
[----:B------:R-:W-:Y:S05]  /*15090*/  IMAD.U32 R2, RZ, RZ, UR10 ;  /* 0x0000000aff027e24 */ /* 0x000fea000f8e00ff */
[----:B--2---:R-:W-:Y:S02]  /*150a0*/  IADD3 R2, R2, -0x70, R0 ;  /* 0xffffff9002027810 */ /* 0x004fe40007ffe000 */
[----:B------:R-:W-:Y:S04]  /*150b0*/  ISETP.GT.AND P1, PT, R0, 0x6f, PT ;  /* 0x0000006f0000780c */ /* 0x000fe80003f24270 */
        /* <DEDUP_REMOVED lines=16> */
[----:B--2---:R-:W-:Y:S01]  /*151c0*/  STL [R1], R138 ;  /* 0x0000008a01007387 */ /* 0x004fe20000100800 */
[----:B------:R-:W-:Y:S02]  /*151d0*/  SHF.R.S32.HI R2, RZ, 0x1f, R138 ;  /* 0x0000001fff027819 */ /* 0x000fe4000001148a */
        /* <DEDUP_REMOVED lines=38> */
[--C-:B-1----:R-:W-:Y:S02]  /*15440*/  IMAD.X R139, R194, 0x1, R246.reuse, P1 ;  /* 0x00000001c28b7824 */ /* 0x102fe400008e06f6 */
[----:B------:R-:W-:Y:S03]  /*15450*/  IMAD.X R137, R0, 0x1, R246, P0 ;  /* 0x0000000100897824 */ /* 0x000fe600000e06f6 */
[----:B------:R2:W-:Y:S04]  /*15460*/  LDGSTS.E.BYPASS.LTC128B.128 [R248+0x6100], [R138.64], !P6 ;  /* 0x061000008af87fae */ /* 0x0005e8000f101d56 */
[----:B------:R2:W-:Y:S02]  /*15470*/  LDGSTS.E.BYPASS.LTC128B.128 [R248+0x6900], [R136.64], !P6 ;  /* 0x0690000088f87fae */ /* 0x0005e4000f101d56 */
.L_x_1584:
        /* <DEDUP_REMOVED lines=20> */
[----:B------:R-:W-:Y:S08]  /*155c0*/  SHFL.IDX PT, R135, R0, RZ, 0x1c1f ;  /* 0x001c1fff00877589 */ /* 0x000ff000000e0000 */
[----:B------:R-:W-:Y:S08]  /*155d0*/  SHFL.IDX PT, R138, R0, 0x2, 0x1c1f ;  /* 0x005c1f00008a7f89 */ /* 0x000ff000000e0000 */
[----:B------:R-:W-:Y:S08]  /*155e0*/  SHFL.IDX PT, R137, R0, 0x3, 0x1c1f ;  /* 0x007c1f0000897f89 */ /* 0x000ff000000e0000 */
[----:B------:R3:W4:Y:S02]  /*155f0*/  SHFL.IDX PT, R2, R0, 0x1, 0x1c1f ;  /* 0x003c1f0000027f89 */ /* 0x00072400000e0000 */
[----:B---3--:R-:W-:Y:S05]  /*15600*/  IMAD.U32 R0, RZ, RZ, UR10 ;  /* 0x0000000aff007e24 */ /* 0x008fea000f8e00ff */
[----:B--2---:R-:W-:Y:S04]  /*15610*/  IADD3 R0, -R139, 0x1, R0 ;  /* 0x000000018b007810 */ /* 0x004fe80007ffe100 */
[----:B------:R-:W-:Y:S05]  /*15620*/  IADD3 R136, -R136, UR14, R0 ;  /* 0x0000000e88887c10 */ /* 0x000fea000fffe100 */
[C---:B----4-:R-:W-:Y:S02]  /*15630*/  IMAD.IADD R2, R136.reuse, 0x1, R2 ;  /* 0x0000000188027824 */ /* 0x050fe400078e0202 */
[C---:B------:R-:W-:Y:S02]  /*15640*/  IMAD.IADD R135, R136.reuse, 0x1, R135 ;  /* 0x0000000188877824 */ /* 0x040fe400078e0287 */
[----:B------:R-:W-:Y:S01]  /*15650*/  IMAD.IADD R0, R136, 0x1, R138 ;  /* 0x0000000188007824 */ /* 0x000fe200078e028a */
[----:B------:R-:W-:Y:S01]  /*15660*/  ISETP.GT.AND P1, PT, R2, RZ, PT ;  /* 0x000000ff0200720c */ /* 0x000fe20003f24270 */
[----:B------:R-:W-:Y:S01]  /*15670*/  IMAD.IADD R136, R136, 0x1, R137 ;  /* 0x0000000188887824 */ /* 0x000fe200078e0289 */
[----:B------:R-:W-:Y:S02]  /*15680*/  ISETP.GT.AND P0, PT, R2, 0x1, PT ;  /* 0x000000010200780c */ /* 0x000fe40003f04270 */
        /* <DEDUP_REMOVED lines=25> */
[----:B------:R-:W-:Y:S02]  /*15820*/  ISETP.GT.AND P3, PT, R135, RZ, PT ;  /* 0x000000ff8700720c */ /* 0x000fe40003f64270 */
[----:B------:R-:W-:Y:S02]  /*15830*/  FSEL R33, R33, -INF , P2 ;  /* 0xff80000021217808 */ /* 0x000fe40001000000 */
[----:B------:R-:W-:Y:S02]  /*15840*/  ISETP.GT.AND P2, PT, R135, 0x21, PT ;  /* 0x000000218700780c */ /* 0x000fe40003f44270 */
[C---:B------:R-:W-:Y:S02]  /*15850*/  ISETP.GT.AND P1, PT, R2.reuse, 0x28, PT ;  /* 0x000000280200780c */ /* 0x040fe40003f24270 */
[----:B------:R-:W-:Y:S02]  /*15860*/  ISETP.GT.AND P0, PT, R2, 0x29, PT ;  /* 0x000000290200780c */ /* 0x000fe40003f04270 */
[----:B------:R-:W-:Y:S02]  /*15870*/  FSEL R37, R37, -INF , P2 ;  /* 0xff80000025257808 */ /* 0x000fe40001000000 */
[----:B------:R-:W-:Y:S02]  /*15880*/  FSEL R138, R4, -INF , P3 ;  /* 0xff800000048a7808 */ /* 0x000fe40001800000 */
        /* <DEDUP_REMOVED lines=10> */
[----:B------:R-:W-:Y:S02]  /*15930*/  FSEL R49, R49, -INF , P2 ;  /* 0xff80000031317808 */ /* 0x000fe40001000000 */
[C---:B------:R-:W-:Y:S02]  /*15940*/  ISETP.GT.AND P2, PT, R135.reuse, 0x31, PT ;  /* 0x000000318700780c */ /* 0x040fe40003f44270 */
[C---:B------:R-:W-:Y:S02]  /*15950*/  ISETP.GT.AND P1, PT, R136.reuse, RZ, PT ;  /* 0x000000ff8800720c */ /* 0x040fe40003f24270 */
        /* <DEDUP_REMOVED lines=13> */
[----:B------:R-:W-:Y:S02]  /*15a30*/  FMNMX.FTZ R137, R138, R3, !PT ;  /* 0x000000038a897209 */ /* 0x000fe40007810000 */
[----:B------:R-:W-:Y:S02]  /*15a40*/  FSEL R9, R9, -INF , P2 ;  /* 0xff80000009097808 */ /* 0x000fe40001000000 */
[C---:B------:R-:W-:Y:S02]  /*15a50*/  ISETP.GT.AND P2, PT, R135.reuse, 0x39, PT ;  /* 0x000000398700780c */ /* 0x040fe40003f44270 */
[C---:B------:R-:W-:Y:S02]  /*15a60*/  ISETP.GT.AND P1, PT, R136.reuse, 0x8, PT ;  /* 0x000000088800780c */ /* 0x040fe40003f24270 */
[----:B------:R-:W-:Y:S02]  /*15a70*/  ISETP.GT.AND P0, PT, R136, 0x9, PT ;  /* 0x000000098800780c */ /* 0x000fe40003f04270 */
        /* <DEDUP_REMOVED lines=19> */
[C---:B------:R-:W-:Y:S02]  /*15bb0*/  ISETP.GT.AND P3, PT, R0.reuse, RZ, PT ;  /* 0x000000ff0000720c */ /* 0x040fe40003f64270 */
[----:B------:R-:W-:Y:S02]  /*15bc0*/  FSEL R198, R69, -INF , P2 ;  /* 0xff80000045c67808 */ /* 0x000fe40001000000 */
[----:B------:R-:W-:Y:S02]  /*15bd0*/  ISETP.GT.AND P2, PT, R0, 0x11, PT ;  /* 0x000000110000780c */ /* 0x000fe40003f44270 */
[----:B------:R-:W-:Y:S02]  /*15be0*/  FMNMX.FTZ R137, R17, R137, !PT ;  /* 0x0000008911897209 */ /* 0x000fe40007810000 */
[----:B------:R-:W-:Y:S02]  /*15bf0*/  FSEL R26, R26, -INF , P1 ;  /* 0xff8000001a1a7808 */ /* 0x000fe40000800000 */
[----:B------:R-:W-:Y:S02]  /*15c00*/  FSEL R27, R27, -INF , P0 ;  /* 0xff8000001b1b7808 */ /* 0x000fe40000000000 */
[C---:B------:R-:W-:Y:S02]  /*15c10*/  ISETP.GT.AND P1, PT, R2.reuse, 0x48, PT ;  /* 0x000000480200780c */ /* 0x040fe40003f24270 */
        /* <DEDUP_REMOVED lines=46> */
[----:B------:R-:W-:Y:S02]  /*15f00*/  FSEL R81, R97, -INF , P2 ;  /* 0xff80000061517808 */ /* 0x000fe40001000000 */
[----:B------:R-:W-:Y:S02]  /*15f10*/  FMNMX.FTZ R137, R37, R137, !PT ;  /* 0x0000008925897209 */ /* 0x000fe40007810000 */
[----:B------:R-:W-:Y:S02]  /*15f20*/  FSEL R208, R80, -INF , P3 ;  /* 0xff80000050d07808 */ /* 0x000fe40001800000 */
[----:B------:R-:W-:Y:S02]  /*15f30*/  FSEL R80, R47, -INF , P0 ;  /* 0xff8000002f507808 */ /* 0x000fe40000000000 */
[----:B------:R-:W-:Y:S02]  /*15f40*/  ISETP.GT.AND P2, PT, R0, 0x29, PT ;  /* 0x000000290000780c */ /* 0x000fe40003f44270 */
        /* <DEDUP_REMOVED lines=11> */
[----:B------:R-:W-:Y:S02]  /*16000*/  ISETP.GT.AND P0, PT, R2, 0x69, PT ;  /* 0x000000690200780c */ /* 0x000fe40003f04270 */
[----:B------:R-:W-:Y:S02]  /*16010*/  FSEL R226, R101, -INF , P2 ;  /* 0xff80000065e27808 */ /* 0x000fe40001000000 */
[----:B------:R-:W-:Y:S02]  /*16020*/  FSEL R101, R58, -INF , P1 ;  /* 0xff8000003a657808 */ /* 0x000fe40000800000 */
[----:B------:R-:W-:Y:S02]  /*16030*/  ISETP.GT.AND P1, PT, R2, 0x68, PT ;  /* 0x000000680200780c */ /* 0x000fe40003f24270 */
[----:B------:R-:W-:Y:S02]  /*16040*/  FMNMX.FTZ R137, R49, R137, !PT ;  /* 0x0000008931897209 */ /* 0x000fe40007810000 */
        /* <DEDUP_REMOVED lines=29> */
[----:B------:R-:W-:Y:S01]  /*16220*/  FSEL R98, R56, -INF , P3 ;  /* 0xff80000038627808 */ /* 0x000fe20001800000 */
[----:B------:R-:W-:Y:S01]  /*16230*/  IMAD.MOV.U32 R56, RZ, RZ, R84 ;  /* 0x000000ffff387224 */ /* 0x000fe200078e0054 */
        /* <DEDUP_REMOVED lines=18> */
[----:B------:R-:W-:Y:S02]  /*16360*/  ISETP.GT.AND P3, PT, R135, 0x68, PT ;  /* 0x000000688700780c */ /* 0x000fe40003f64270 */
[----:B------:R-:W-:Y:S02]  /*16370*/  FMNMX.FTZ R137, R251, R137, !PT ;  /* 0x00000089fb897209 */ /* 0x000fe40007810000 */
[----:B------:R-:W-:Y:S02]  /*16380*/  FMNMX.FTZ R2, R192, R2, !PT ;  /* 0x00000002c0027209 */ /* 0x000fe40007810000 */
[----:B------:R-:W-:Y:S02]  /*16390*/  FMNMX.FTZ R5, R11, R5, !PT ;  /* 0x000000050b057209 */ /* 0x000fe40007810000 */
[----:B------:R-:W-:Y:S02]  /*163a0*/  FMNMX.FTZ R4, R29, R4, !PT ;  /* 0x000000041d047209 */ /* 0x000fe40007810000 */
[----:B------:R-:W-:Y:S02]  /*163b0*/  FSEL R99, R57, -INF , P2 ;  /* 0xff80000039637808 */ /* 0x000fe40001000000 */
        /* <DEDUP_REMOVED lines=46> */
[----:B------:R-:W-:Y:S02]  /*166a0*/  FMNMX.FTZ R5, R80, R5, !PT ;  /* 0x0000000550057209 */ /* 0x000fe40007810000 */
[C---:B------:R-:W-:Y:S02]  /*166b0*/  ISETP.GT.AND P0, PT, R136.reuse, 0x39, PT ;  /* 0x000000398800780c */ /* 0x040fe40003f04270 */
[----:B------:R-:W-:Y:S02]  /*166c0*/  ISETP.GT.AND P1, PT, R136, 0x38, PT ;  /* 0x000000388800780c */ /* 0x000fe40003f24270 */
[----:B--2---:R-:W-:Y:S02]  /*166d0*/  FMNMX.FTZ R137, R6, R137, !PT ;  /* 0x0000008906897209 */ /* 0x004fe40007810000 */
[----:B------:R-:W-:Y:S02]  /*166e0*/  ISETP.GT.AND P2, PT, R0, 0x49, PT ;  /* 0x000000490000780c */ /* 0x000fe40003f44270 */
[----:B------:R-:W-:Y:S01]  /*166f0*/  FSEL R203, R76, -INF , P3 ;  /* 0xff8000004ccb7808 */ /* 0x000fe20001800000 */
[----:B------:R-:W2:Y:S01]  /*16700*/  SHFL.BFLY PT, R6, R137, 0x1, 0x1f ;  /* 0x0c201f0089067f89 */ /* 0x000ea200000e0000 */
[----:B------:R-:W-:Y:S02]  /*16710*/  FMNMX.FTZ R4, R115, R4, !PT ;  /* 0x0000000473047209 */ /* 0x000fe40007810000 */
[----:B------:R-:W-:Y:S02]  /*16720*/  FMNMX.FTZ R2, R212, R2, !PT ;  /* 0x00000002d4027209 */ /* 0x000fe40007810000 */
[----:B------:R-:W-:Y:S02]  /*16730*/  FSEL R113, R63, -INF , P0 ;  /* 0xff8000003f717808 */ /* 0x000fe40000000000 */
[----:B------:R-:W-:Y:S02]  /*16740*/  FSEL R112, R62, -INF , P1 ;  /* 0xff8000003e707808 */ /* 0x000fe40000800000 */
[----:B------:R-:W-:Y:S02]  /*16750*/  FMNMX.FTZ R5, R101, R5, !PT ;  /* 0x0000000565057209 */ /* 0x000fe40007810000 */
[C---:B------:R-:W-:Y:S02]  /*16760*/  ISETP.GT.AND P1, PT, R136.reuse, 0x40, PT ;  /* 0x000000408800780c */ /* 0x040fe40003f24270 */
[----:B------:R-:W-:Y:S02]  /*16770*/  ISETP.GT.AND P0, PT, R136, 0x41, PT ;  /* 0x000000418800780c */ /* 0x000fe40003f04270 */
[----:B------:R-:W-:Y:S02]  /*16780*/  FSEL R205, R77, -INF , P2 ;  /* 0xff8000004dcd7808 */ /* 0x000fe40001000000 */
[----:B------:R-:W-:Y:S02]  /*16790*/  ISETP.GT.AND P3, PT, R0, 0x50, PT ;  /* 0x000000500000780c */ /* 0x000fe40003f64270 */
        /* <DEDUP_REMOVED lines=15> */
[----:B------:R-:W-:Y:S02]  /*16890*/  FMNMX.FTZ R5, R112, R5, !PT ;  /* 0x0000000570057209 */ /* 0x000fe40007810000 */
[----:B------:R-:W-:Y:S02]  /*168a0*/  FSEL R89, R89, -INF , P2 ;  /* 0xff80000059597808 */ /* 0x000fe40001000000 */
[----:B------:R-:W-:Y:S02]  /*168b0*/  FMNMX.FTZ R4, R88, R4, !PT ;  /* 0x0000000458047209 */ /* 0x000fe40007810000 */
[----:B------:R-:W-:Y:S02]  /*168c0*/  FMNMX.FTZ R2, R83, R2, !PT ;  /* 0x0000000253027209 */ /* 0x000fe40007810000 */
[----:B------:R-:W-:Y:S02]  /*168d0*/  FSEL R90, R90, -INF , P1 ;  /* 0xff8000005a5a7808 */ /* 0x000fe40000800000 */
[----:B------:R-:W-:Y:S02]  /*168e0*/  FSEL R91, R91, -INF , P0 ;  /* 0xff8000005b5b7808 */ /* 0x000fe40000000000 */
[C---:B------:R-:W-:Y:S02]  /*168f0*/  ISETP.GT.AND P1, PT, R0.reuse, 0x58, PT ;  /* 0x000000580000780c */ /* 0x040fe40003f24270 */
[C---:B------:R-:W-:Y:S02]  /*16900*/  ISETP.GT.AND P0, PT, R0.reuse, 0x59, PT ;  /* 0x000000590000780c */ /* 0x040fe40003f04270 */
[C---:B------:R-:W-:Y:S02]  /*16910*/  ISETP.GT.AND P3, PT, R0.reuse, 0x60, PT ;  /* 0x000000600000780c */ /* 0x040fe40003f64270 */
[C---:B------:R-:W-:Y:S02]  /*16920*/  ISETP.GT.AND P5, PT, R0.reuse, 0x61, PT ;  /* 0x000000610000780c */ /* 0x040fe40003fa4270 */
[C---:B------:R-:W-:Y:S02]  /*16930*/  ISETP.GT.AND P4, PT, R0.reuse, 0x68, PT ;  /* 0x000000680000780c */ /* 0x040fe40003f84270 */
[----:B------:R-:W-:Y:S02]  /*16940*/  ISETP.GT.AND P2, PT, R0, 0x69, PT ;  /* 0x000000690000780c */ /* 0x000fe40003f44270 */
[----:B------:R-:W-:Y:S02]  /*16950*/  FMNMX.FTZ R0, R113, R5, !PT ;  /* 0x0000000571007209 */ /* 0x000fe40007810000 */
[----:B------:R-:W-:Y:S02]  /*16960*/  FMNMX.FTZ R135, R89, R4, !PT ;  /* 0x0000000459877209 */ /* 0x000fe40007810000 */
[----:B------:R-:W3:Y:S01]  /*16970*/  SHFL.BFLY PT, R4, R2, 0x2, 0x1f ;  /* 0x0c401f0002047f89 */ /* 0x000ee200000e0000 */
[----:B------:R-:W-:Y:S02]  /*16980*/  FMNMX.FTZ R0, R201, R0, !PT ;  /* 0x00000000c9007209 */ /* 0x000fe40007810000 */
[----:B--2---:R-:W-:Y:S02]  /*16990*/  FMNMX.FTZ R137, R137, R6, !PT ;  /* 0x0000000689897209 */ /* 0x004fe40007810000 */
[----:B------:R-:W-:Y:S02]  /*169a0*/  FMNMX.FTZ R0, R202, R0, !PT ;  /* 0x00000000ca007209 */ /* 0x000fe40007810000 */
[----:B------:R-:W-:Y:S01]  /*169b0*/  FSEL R250, R92, -INF , P1 ;  /* 0xff8000005cfa7808 */ /* 0x000fe20000800000 */
[----:B------:R-:W-:Y:S01]  /*169c0*/  FMUL.FTZ R92, R137, c[0x0][0x2d0] ;  /* 0x0000b400895c7a20 */ /* 0x000fe20000410000 */
[----:B------:R-:W-:Y:S02]  /*169d0*/  FMNMX.FTZ R0, R206, R0, !PT ;  /* 0x00000000ce007209 */ /* 0x000fe40007810000 */
[----:B------:R-:W-:Y:S02]  /*169e0*/  FSEL R223, R105, -INF , P5 ;  /* 0xff80000069df7808 */ /* 0x000fe40002800000 */
[----:B------:R-:W-:Y:S02]  /*169f0*/  FMNMX.FTZ R0, R209, R0, !PT ;  /* 0x00000000d1007209 */ /* 0x000fe40007810000 */
[----:B------:R-:W-:Y:S02]  /*16a00*/  FSEL R105, R109, -INF , P2 ;  /* 0xff8000006d697808 */ /* 0x000fe40001000000 */
[----:B------:R-:W-:Y:S02]  /*16a10*/  FSETP.NEU.FTZ.AND P2, PT, R137, -INF , PT ;  /* 0xff8000008900780b */ /* 0x000fe40003f5d000 */
[----:B------:R-:W-:Y:S02]  /*16a20*/  FMNMX.FTZ R0, R90, R0, !PT ;  /* 0x000000005a007209 */ /* 0x000fe40007810000 */
[----:B------:R-:W-:Y:S02]  /*16a30*/  ISETP.GT.AND P1, PT, R136, 0x58, PT ;  /* 0x000000588800780c */ /* 0x000fe40003f24270 */
[----:B------:R-:W-:Y:S02]  /*16a40*/  FSEL R92, R92, RZ, P2 ;  /* 0x000000ff5c5c7208 */ /* 0x000fe40001000000 */
[----:B------:R-:W-:Y:S02]  /*16a50*/  FMNMX.FTZ R0, R91, R0, !PT ;  /* 0x000000005b007209 */ /* 0x000fe40007810000 */
[----:B------:R-:W-:Y:S02]  /*16a60*/  FSEL R204, R94, -INF , P1 ;  /* 0xff8000005ecc7808 */ /* 0x000fe40000800000 */
[----:B---3--:R-:W-:Y:S02]  /*16a70*/  FMNMX.FTZ R2, R2, R4, !PT ;  /* 0x0000000402027209 */ /* 0x008fe40007810000 */
[----:B------:R-:W-:Y:S01]  /*16a80*/  FMNMX.FTZ R4, R204, R0, !PT ;  /* 0x00000000cc047209 */ /* 0x000fe20007810000 */
[--C-:B------:R-:W-:Y:S01]  /*16a90*/  FFMA.FTZ R0, R138, c[0x0][0x2d0], -R92.reuse ;  /* 0x0000b4008a007a23 */ /* 0x100fe2000001085c */
[----:B------:R-:W-:Y:S01]  /*16aa0*/  FSEL R227, R93, -INF , P0 ;  /* 0xff8000005de37808 */ /* 0x000fe20000000000 */
[----:B------:R-:W-:Y:S01]  /*16ab0*/  IMAD.MOV.U32 R138, RZ, RZ, R91 ;  /* 0x000000ffff8a7224 */ /* 0x000fe200078e005b */
[----:B------:R-:W2:Y:S01]  /*16ac0*/  SHFL.BFLY PT, R6, R2, 0x1, 0x1f ;  /* 0x0c201f0002067f89 */ /* 0x000ea200000e0000 */
[----:B------:R3:W-:Y:S01]  /*16ad0*/  MUFU.EX2 R224, R0 ;  /* 0x0000000000e07308 */ /* 0x0007e20000000800 */
[----:B------:R-:W-:Y:S02]  /*16ae0*/  ISETP.GT.AND P0, PT, R136, 0x59, PT ;  /* 0x000000598800780c */ /* 0x000fe40003f04270 */
[----:B------:R-:W-:Y:S02]  /*16af0*/  FSEL R225, R104, -INF , P3 ;  /* 0xff80000068e17808 */ /* 0x000fe40001800000 */
[----:B------:R-:W-:Y:S02]  /*16b00*/  FSEL R249, R95, -INF , P0 ;  /* 0xff8000005ff97808 */ /* 0x000fe40000000000 */
[C---:B------:R-:W-:Y:S02]  /*16b10*/  ISETP.GT.AND P0, PT, R136.reuse, 0x60, PT ;  /* 0x000000608800780c */ /* 0x040fe40003f04270 */
[----:B------:R-:W-:Y:S02]  /*16b20*/  ISETP.GT.AND P3, PT, R136, 0x61, PT ;  /* 0x000000618800780c */ /* 0x000fe40003f64270 */
[----:B------:R-:W-:Y:S01]  /*16b30*/  FSEL R222, R106, -INF , P0 ;  /* 0xff8000006ade7808 */ /* 0x000fe20000000000 */
[----:B------:R-:W-:Y:S01]  /*16b40*/  IMAD.MOV.U32 R106, RZ, RZ, R207 ;  /* 0x000000ffff6a7224 */ /* 0x000fe200078e00cf */
[----:B------:R-:W-:Y:S02]  /*16b50*/  FMNMX.FTZ R4, R249, R4, !PT ;  /* 0x00000004f9047209 */ /* 0x000fe40007810000 */
[----:B------:R-:W-:Y:S02]  /*16b60*/  FMNMX.FTZ R135, R250, R135, !PT ;  /* 0x00000087fa877209 */ /* 0x000fe40007810000 */
[----:B------:R-:W-:Y:S02]  /*16b70*/  ISETP.GT.AND P1, PT, R136, 0x68, PT ;  /* 0x000000688800780c */ /* 0x000fe40003f24270 */
[----:B------:R-:W-:Y:S01]  /*16b80*/  FSEL R217, R107, -INF , P3 ;  /* 0xff8000006bd97808 */ /* 0x000fe20001800000 */
[----:B------:R-:W-:Y:S01]  /*16b90*/  IMAD.MOV.U32 R107, RZ, RZ, R251 ;  /* 0x000000ffff6b7224 */ /* 0x000fe200078e00fb */
[----:B------:R-:W-:Y:S02]  /*16ba0*/  FMNMX.FTZ R4, R222, R4, !PT ;  /* 0x00000004de047209 */ /* 0x000fe40007810000 */
[----:B------:R-:W-:Y:S01]  /*16bb0*/  FMNMX.FTZ R135, R227, R135, !PT ;  /* 0x00000087e3877209 */ /* 0x000fe20007810000 */
[--C-:B---3--:R-:W-:Y:S01]  /*16bc0*/  FFMA.FTZ R0, R139, c[0x0][0x2d0], -R92.reuse ;  /* 0x0000b4008b007a23 */ /* 0x108fe2000001085c */
[----:B------:R-:W-:Y:S02]  /*16bd0*/  FMNMX.FTZ R4, R217, R4, !PT ;  /* 0x00000004d9047209 */ /* 0x000fe40007810000 */
[----:B------:R-:W-:Y:S01]  /*16be0*/  FMNMX.FTZ R135, R225, R135, !PT ;  /* 0x00000087e1877209 */ /* 0x000fe20007810000 */
[----:B------:R3:W4:Y:S01]  /*16bf0*/  MUFU.EX2 R252, R0 ;  /* 0x0000000000fc7308 */ /* 0x0007220000000800 */
[----:B------:R-:W-:Y:S02]  /*16c00*/  ISETP.GT.AND P0, PT, R136, 0x69, PT ;  /* 0x000000698800780c */ /* 0x000fe40003f04270 */
[----:B------:R-:W-:Y:S02]  /*16c10*/  FSEL R214, R110, -INF , P1 ;  /* 0xff8000006ed67808 */ /* 0x000fe40000800000 */
[----:B------:R-:W-:Y:S02]  /*16c20*/  FSEL R71, R111, -INF , P0 ;  /* 0xff8000006f477808 */ /* 0x000fe40000000000 */
[----:B------:R-:W-:Y:S02]  /*16c30*/  FSEL R218, R108, -INF , P4 ;  /* 0xff8000006cda7808 */ /* 0x000fe40002000000 */
[----:B------:R-:W-:Y:S02]  /*16c40*/  FMNMX.FTZ R135, R223, R135, !PT ;  /* 0x00000087df877209 */ /* 0x000fe40007810000 */
[----:B--2---:R-:W-:Y:S01]  /*16c50*/  FMNMX.FTZ R136, R2, R6, !PT ;  /* 0x0000000602887209 */ /* 0x004fe20007810000 */
[--C-:B------:R-:W-:Y:S01]  /*16c60*/  FFMA.FTZ R6, R21, c[0x0][0x2d0], -R92.reuse ;  /* 0x0000b40015067a23 */ /* 0x100fe2000001085c */
[----:B------:R-:W-:Y:S02]  /*16c70*/  FMNMX.FTZ R135, R218, R135, !PT ;  /* 0x00000087da877209 */ /* 0x000fe40007810000 */
[C---:B------:R-:W-:Y:S01]  /*16c80*/  FSETP.NEU.FTZ.AND P1, PT, R136.reuse, -INF , PT ;  /* 0xff8000008800780b */ /* 0x040fe20003f3d000 */
[----:B------:R2:W-:Y:S01]  /*16c90*/  MUFU.EX2 R233, R6 ;  /* 0x0000000600e97308 */ /* 0x0005e20000000800 */
[----:B------:R-:W-:Y:S01]  /*16ca0*/  FMNMX.FTZ R135, R105, R135, !PT ;  /* 0x0000008769877209 */ /* 0x000fe20007810000 */
[----:B------:R-:W-:Y:S04]  /*16cb0*/  FMUL.FTZ R93, R136, c[0x0][0x2d0] ;  /* 0x0000b400885d7a20 */ /* 0x000fe80000410000 */
[----:B------:R-:W1:Y:S01]  /*16cc0*/  SHFL.BFLY PT, R5, R135, 0x2, 0x1f ;  /* 0x0c401f0087057f89 */ /* 0x000e6200000e0000 */
[----:B------:R-:W-:Y:S02]  /*16cd0*/  FSEL R93, R93, RZ, P1 ;  /* 0x000000ff5d5d7208 */ /* 0x000fe40000800000 */
[----:B---3--:R-:W-:Y:S01]  /*16ce0*/  FMNMX.FTZ R0, R214, R4, !PT ;  /* 0x00000004d6007209 */ /* 0x008fe20007810000 */
[--C-:B------:R-:W-:Y:S01]  /*16cf0*/  FFMA.FTZ R4, R16, c[0x0][0x2d0], -R92.reuse ;  /* 0x0000b40010047a23 */ /* 0x100fe2000001085c */
[----:B----4-:R-:W-:Y:S01]  /*16d00*/  F2FP.BF16.PACK_AB R72, R252, R224 ;  /* 0x000000e0fc48723e */ /* 0x010fe200000010ff */
[--C-:B------:R-:W-:Y:S01]  /*16d10*/  FFMA.FTZ R106, R106, c[0x0][0x2d0], -R93.reuse ;  /* 0x0000b4006a6a7a23 */ /* 0x100fe2000001085d */
[----:B------:R-:W-:Y:S01]  /*16d20*/  FMNMX.FTZ R0, R71, R0, !PT ;  /* 0x0000000047007209 */ /* 0x000fe20007810000 */
[----:B------:R3:W-:Y:S04]  /*16d30*/  MUFU.EX2 R53, R4 ;  /* 0x0000000400357308 */ /* 0x0007e80000000800 */
[----:B------:R-:W4:Y:S06]  /*16d40*/  SHFL.BFLY PT, R2, R0, 0x2, 0x1f ;  /* 0x0c401f0000027f89 */ /* 0x000f2c00000e0000 */
[----:B------:R-:W-:Y:S01]  /*16d50*/  MUFU.EX2 R106, R106 ;  /* 0x0000006a006a7308 */ /* 0x000fe20000000800 */
[--C-:B--2---:R-:W-:Y:S01]  /*16d60*/  FFMA.FTZ R6, R36, c[0x0][0x2d0], -R92.reuse ;  /* 0x0000b40024067a23 */ /* 0x104fe2000001085c */
[----:B-1----:R-:W-:Y:S08]  /*16d70*/  FMNMX.FTZ R135, R135, R5, !PT ;  /* 0x0000000587877209 */ /* 0x002ff00007810000 */
[----:B------:R-:W-:Y:S01]  /*16d80*/  MUFU.EX2 R104, R6 ;  /* 0x0000000600687308 */ /* 0x000fe20000000800 */
[----:B------:R-:W1:Y:S01]  /*16d90*/  SHFL.BFLY PT, R5, R135, 0x1, 0x1f ;  /* 0x0c201f0087057f89 */ /* 0x000e6200000e0000 */
[--C-:B---3--:R-:W-:Y:S01]  /*16da0*/  FFMA.FTZ R4, R17, c[0x0][0x2d0], -R92.reuse ;  /* 0x0000b40011047a23 */ /* 0x108fe2000001085c */
[----:B----4-:R-:W-:Y:S01]  /*16db0*/  FMNMX.FTZ R0, R0, R2, !PT ;  /* 0x0000000200007209 */ /* 0x010fe20007810000 */
[--C-:B------:R-:W-:Y:S06]  /*16dc0*/  FFMA.FTZ R2, R18, c[0x0][0x2d0], -R93.reuse ;  /* 0x0000b40012027a23 */ /* 0x100fec000001085d */
[----:B------:R2:W-:Y:S10]  /*16dd0*/  MUFU.EX2 R241, R4 ;  /* 0x0000000400f17308 */ /* 0x0005f40000000800 */
[----:B------:R3:W-:Y:S01]  /*16de0*/  MUFU.EX2 R52, R2 ;  /* 0x0000000200347308 */ /* 0x0007e20000000800 */
[----:B-1----:R-:W-:Y:S01]  /*16df0*/  FMNMX.FTZ R135, R135, R5, !PT ;  /* 0x0000000587877209 */ /* 0x002fe20007810000 */
[--C-:B------:R-:W-:Y:S03]  /*16e00*/  FFMA.FTZ R5, R32, c[0x0][0x2d0], -R92.reuse ;  /* 0x0000b40020057a23 */ /* 0x100fe6000001085c */
[C---:B------:R-:W-:Y:S05]  /*16e10*/  FSETP.NEU.FTZ.AND P0, PT, R135.reuse, -INF , PT ;  /* 0xff8000008700780b */ /* 0x040fea0003f1d000 */
[----:B------:R1:W-:Y:S01]  /*16e20*/  MUFU.EX2 R63, R5 ;  /* 0x00000005003f7308 */ /* 0x0003e20000000800 */
[----:B------:R-:W-:Y:S02]  /*16e30*/  FMUL.FTZ R96, R135, c[0x0][0x2d0] ;  /* 0x0000b40087607a20 */ /* 0x000fe40000410000 */
[--C-:B--2---:R-:W-:Y:S03]  /*16e40*/  FFMA.FTZ R4, R188, c[0x0][0x2d0], -R93.reuse ;  /* 0x0000b400bc047a23 */ /* 0x104fe6000001085d */
[----:B------:R-:W-:Y:S04]  /*16e50*/  FSEL R96, R96, RZ, P0 ;  /* 0x000000ff60607208 */ /* 0x000fe80000000000 */
[----:B------:R2:W-:Y:S01]  /*16e60*/  MUFU.EX2 R111, R4 ;  /* 0x00000004006f7308 */ /* 0x0005e20000000800 */
[----:B---3--:R-:W3:Y:S01]  /*16e70*/  SHFL.BFLY PT, R2, R0, 0x1, 0x1f ;  /* 0x0c201f0000027f89 */ /* 0x008ee200000e0000 */
[--C-:B-1----:R-:W-:Y:S08]  /*16e80*/  FFMA.FTZ R5, R37, c[0x0][0x2d0], -R92.reuse ;  /* 0x0000b40025057a23 */ /* 0x102ff0000001085c */
[----:B------:R-:W-:Y:S01]  /*16e90*/  MUFU.EX2 R60, R5 ;  /* 0x00000005003c7308 */ /* 0x000fe20000000800 */
[--C-:B--2---:R-:W-:Y:S02]  /*16ea0*/  FFMA.FTZ R4, R7, c[0x0][0x2d0], -R93.reuse ;  /* 0x0000b40007047a23 */ /* 0x104fe4000001085d */
[----:B------:R-:W-:Y:S07]  /*16eb0*/  FFMA.FTZ R7, R20, c[0x0][0x2d0], -R92 ;  /* 0x0000b40014077a23 */ /* 0x000fee000001085c */
[----:B------:R1:W2:Y:S01]  /*16ec0*/  MUFU.EX2 R215, R4 ;  /* 0x0000000400d77308 */ /* 0x0002a20000000800 */
[----:B---3--:R-:W-:Y:S01]  /*16ed0*/  FMNMX.FTZ R70, R2, R0, !PT ;  /* 0x0000000002467209 */ /* 0x008fe20007810000 */
[--C-:B------:R-:W-:Y:S02]  /*16ee0*/  FFMA.FTZ R0, R12, c[0x0][0x2d0], -R96.reuse ;  /* 0x0000b4000c007a23 */ /* 0x100fe40000010860 */
[--C-:B------:R-:W-:Y:S01]  /*16ef0*/  FFMA.FTZ R2, R22, c[0x0][0x2d0], -R93.reuse ;  /* 0x0000b40016027a23 */ /* 0x100fe2000001085d */
[C---:B------:R-:W-:Y:S01]  /*16f00*/  FSETP.NEU.FTZ.AND P3, PT, R70.reuse, -INF , PT ;  /* 0xff8000004600780b */ /* 0x040fe20003f7d000 */
[----:B------:R-:W-:Y:S04]  /*16f10*/  FMUL.FTZ R97, R70, c[0x0][0x2d0] ;  /* 0x0000b40046617a20 */ /* 0x000fe80000410000 */
[----:B------:R3:W-:Y:S01]  /*16f20*/  MUFU.EX2 R188, R0 ;  /* 0x0000000000bc7308 */ /* 0x0007e20000000800 */
[----:B------:R-:W-:Y:S09]  /*16f30*/  FSEL R97, R97, RZ, P3 ;  /* 0x000000ff61617208 */ /* 0x000ff20001800000 */
[----:B------:R4:W-:Y:S01]  /*16f40*/  MUFU.EX2 R236, R2 ;  /* 0x0000000200ec7308 */ /* 0x0009e20000000800 */
[--C-:B-1----:R-:W-:Y:S01]  /*16f50*/  FFMA.FTZ R4, R19, c[0x0][0x2d0], -R93.reuse ;  /* 0x0000b40013047a23 */ /* 0x102fe2000001085d */
[----:B--2---:R-:W-:Y:S08]  /*16f60*/  F2FP.BF16.PACK_AB R73, R215, R111 ;  /* 0x0000006fd749723e */ /* 0x004ff000000010ff */
[----:B------:R1:W-:Y:S01]  /*16f70*/  MUFU.EX2 R240, R4 ;  /* 0x0000000400f07308 */ /* 0x0003e20000000800 */
[--C-:B---3--:R-:W-:Y:S09]  /*16f80*/  FFMA.FTZ R0, R13, c[0x0][0x2d0], -R96.reuse ;  /* 0x0000b4000d007a23 */ /* 0x108ff20000010860 */
[----:B------:R2:W3:Y:S01]  /*16f90*/  MUFU.EX2 R239, R0 ;  /* 0x0000000000ef7308 */ /* 0x0004e20000000800 */
[----:B----4-:R-:W-:Y:S09]  /*16fa0*/  FFMA.FTZ R2, R39, c[0x0][0x2d0], -R93 ;  /* 0x0000b40027027a23 */ /* 0x010ff2000001085d */
[----:B------:R4:W-:Y:S01]  /*16fb0*/  MUFU.EX2 R94, R2 ;  /* 0x00000002005e7308 */ /* 0x0009e20000000800 */
[--C-:B-1----:R-:W-:Y:S09]  /*16fc0*/  FFMA.FTZ R4, R8, c[0x0][0x2d0], -R96.reuse ;  /* 0x0000b40008047a23 */ /* 0x102ff20000010860 */
[----:B------:R1:W-:Y:S01]  /*16fd0*/  MUFU.EX2 R110, R4 ;  /* 0x00000004006e7308 */ /* 0x0003e20000000800 */
[--C-:B--2---:R-:W-:Y:S01]  /*16fe0*/  FFMA.FTZ R0, R10, c[0x0][0x2d0], -R97.reuse ;  /* 0x0000b4000a007a23 */ /* 0x104fe20000010861 */
[----:B---3--:R-:W-:Y:S08]  /*16ff0*/  F2FP.BF16.PACK_AB R66, R239, R188 ;  /* 0x000000bcef42723e */ /* 0x008ff000000010ff */
[----:B------:R2:W-:Y:S01]  /*17000*/  MUFU.EX2 R108, R0 ;  /* 0x00000000006c7308 */ /* 0x0005e20000000800 */
[----:B----4-:R-:W-:Y:S09]  /*17010*/  FSEL R2, R136, RZ, P1 ;  /* 0x000000ff88027208 */ /* 0x010ff20000800000 */
[----:B------:R-:W-:Y:S01]  /*17020*/  MUFU.EX2 R237, R7 ;  /* 0x0000000700ed7308 */ /* 0x000fe20000000800 */
[----:B-1----:R-:W-:Y:S09]  /*17030*/  FFMA.FTZ R4, R9, c[0x0][0x2d0], -R96 ;  /* 0x0000b40009047a23 */ /* 0x002ff20000010860 */
[----:B------:R1:W3:Y:S01]  /*17040*/  MUFU.EX2 R95, R4 ;  /* 0x00000004005f7308 */ /* 0x0002e20000000800 */
[--C-:B--2---:R-:W-:Y:S09]  /*17050*/  FFMA.FTZ R0, R11, c[0x0][0x2d0], -R97.reuse ;  /* 0x0000b4000b007a23 */ /* 0x104ff20000010861 */
[----:B------:R2:W4:Y:S01]  /*17060*/  MUFU.EX2 R109, R0 ;  /* 0x00000000006d7308 */ /* 0x0005220000000800 */
[----:B-1----:R-:W-:Y:S01]  /*17070*/  FFMA.FTZ R4, R33, c[0x0][0x2d0], -R92 ;  /* 0x0000b40021047a23 */ /* 0x002fe2000001085c */
[----:B---3--:R-:W-:Y:S08]  /*17080*/  F2FP.BF16.PACK_AB R64, R95, R110 ;  /* 0x0000006e5f40723e */ /* 0x008ff000000010ff */
[----:B------:R1:W-:Y:S01]  /*17090*/  MUFU.EX2 R57, R4 ;  /* 0x0000000400397308 */ /* 0x0003e20000000800 */
[----:B--2---:R-:W-:Y:S01]  /*170a0*/  FFMA.FTZ R0, R14, c[0x0][0x2d0], -R97 ;  /* 0x0000b4000e007a23 */ /* 0x004fe20000010861 */
[----:B----4-:R-:W-:Y:S08]  /*170b0*/  F2FP.BF16.PACK_AB R65, R109, R108 ;  /* 0x0000006c6d41723e */ /* 0x010ff000000010ff */
[----:B------:R2:W-:Y:S01]  /*170c0*/  MUFU.EX2 R139, R0 ;  /* 0x00000000008b7308 */ /* 0x0005e20000000800 */
[----:B-1----:R-:W-:Y:S02]  /*170d0*/  FFMA.FTZ R4, R38, c[0x0][0x2d0], -R93 ;  /* 0x0000b40026047a23 */ /* 0x002fe4000001085d */
[----:B------:R-:W-:Y:S07]  /*170e0*/  LDSM.16.MT88.4 R36, [R232+0x100] ;  /* 0x00010000e824783b */ /* 0x000fee0000004200 */
        /* <DEDUP_REMOVED lines=27> */
[----:B--2---:R-:W-:Y:S05]  /*172a0*/  FSEL R0, R137, RZ, P2 ;  /* 0x000000ff89007208 */ /* 0x004fea0001000000 */
[----:B------:R-:W-:Y:S04]  /*172b0*/  FADD.FTZ R0, -R0, R3 ;  /* 0x0000000300007221 */ /* 0x000fe80000010100 */
[----:B------:R-:W-:Y:S04]  /*172c0*/  FMUL.FTZ R0, R0, c[0x0][0x2d0] ;  /* 0x0000b40000007a20 */ /* 0x000fe80000410000 */
[----:B------:R2:W3:Y:S02]  /*172d0*/  MUFU.EX2 R69, R0 ;  /* 0x0000000000457308 */ /* 0x0004e40000000800 */
[----:B--2---:R-:W-:Y:S01]  /*172e0*/  FADD.FTZ R0, -R2, R132 ;  /* 0x0000008402007221 */ /* 0x004fe20000010100 */
[----:B------:R-:W-:Y:S01]  /*172f0*/  FSEL R2, R135, RZ, P0 ;  /* 0x000000ff87027208 */ /* 0x000fe20000000000 */
[C---:B---3--:R-:W-:Y:S01]  /*17300*/  FMUL.FTZ R5, R69.reuse, R141 ;  /* 0x0000008d45057220 */ /* 0x048fe20000410000 */
[----:B------:R-:W-:Y:S01]  /*17310*/  PLOP3.LUT P0, PT, PT, PT, UP0, 0x80, 0x0 ;  /* 0x000000000000781c */ /* 0x000fe20003f0f008 */
[----:B------:R-:W-:Y:S02]  /*17320*/  FMUL.FTZ R0, R0, c[0x0][0x2d0] ;  /* 0x0000b40000007a20 */ /* 0x000fe40000410000 */
[C---:B------:R-:W-:Y:S02]  /*17330*/  FMUL.FTZ R4, R69.reuse, R140 ;  /* 0x0000008c45047220 */ /* 0x040fe40000410000 */
[----:B------:R2:W3:Y:S01]  /*17340*/  MUFU.EX2 R68, R0 ;  /* 0x0000000000447308 */ /* 0x0004e20000000800 */
[C---:B------:R-:W-:Y:S02]  /*17350*/  FMUL.FTZ R16, R69.reuse, R152 ;  /* 0x0000009845107220 */ /* 0x040fe40000410000 */
[C---:B------:R-:W-:Y:S02]  /*17360*/  FMUL.FTZ R17, R69.reuse, R153 ;  /* 0x0000009945117220 */ /* 0x040fe40000410000 */
[----:B------:R-:W-:Y:S02]  /*17370*/  FMUL.FTZ R33, R69, R169 ;  /* 0x000000a945217220 */ /* 0x000fe40000410000 */
[----:B------:R-:W-:Y:S02]  /*17380*/  IMAD.MOV.U32 R169, RZ, RZ, R212 ;  /* 0x000000ffffa97224 */ /* 0x000fe400078e00d4 */
[----:B------:R-:W-:Y:S02]  /*17390*/  IMAD.MOV.U32 R132, RZ, RZ, R204 ;  /* 0x000000ffff847224 */ /* 0x000fe400078e00cc */
[----:B------:R-:W-:Y:S02]  /*173a0*/  IMAD.MOV.U32 R153, RZ, RZ, R83 ;  /* 0x000000ffff997224 */ /* 0x000fe400078e0053 */
[----:B------:R-:W-:Y:S02]  /*173b0*/  IMAD.MOV.U32 R152, RZ, RZ, R90 ;  /* 0x000000ffff987224 */ /* 0x000fe400078e005a */
[----:B--2---:R-:W-:Y:S01]  /*173c0*/  FADD.FTZ R0, -R2, R133 ;  /* 0x0000008502007221 */ /* 0x004fe20000010100 */
[----:B------:R-:W-:Y:S01]  /*173d0*/  FSEL R2, R70, RZ, P3 ;  /* 0x000000ff46027208 */ /* 0x000fe20001800000 */
[----:B---3--:R-:W-:Y:S02]  /*173e0*/  FMUL.FTZ R6, R68, R142 ;  /* 0x0000008e44067220 */ /* 0x008fe40000410000 */
[----:B------:R-:W-:Y:S02]  /*173f0*/  FMUL.FTZ R0, R0, c[0x0][0x2d0] ;  /* 0x0000b40000007a20 */ /* 0x000fe40000410000 */
[----:B------:R-:W-:Y:S02]  /*17400*/  IMAD.MOV.U32 R133, RZ, RZ, R53 ;  /* 0x000000ffff857224 */ /* 0x000fe400078e0035 */
[----:B------:R2:W3:Y:S01]  /*17410*/  MUFU.EX2 R3, R0 ;  /* 0x0000000000037308 */ /* 0x0004e20000000800 */
[C---:B------:R-:W-:Y:S02]  /*17420*/  FMUL.FTZ R7, R68.reuse, R143 ;  /* 0x0000008f44077220 */ /* 0x040fe40000410000 */
[----:B------:R-:W-:Y:S01]  /*17430*/  F2FP.BF16.PACK_AB R74, R241, R133 ;  /* 0x00000085f14a723e */ /* 0x000fe200000010ff */
        /* <DEDUP_REMOVED lines=8> */
[----:B--2---:R-:W-:Y:S02]  /*174c0*/  FADD.FTZ R0, -R2, R134 ;  /* 0x0000008602007221 */ /* 0x004fe40000010100 */
[----:B------:R-:W-:Y:S02]  /*174d0*/  FFMA.FTZ R2, R48, c[0x0][0x2d0], -R92 ;  /* 0x0000b40030027a23 */ /* 0x000fe4000001085c */
[C---:B---3--:R-:W-:Y:S02]  /*174e0*/  FMUL.FTZ R8, R3.reuse, R144 ;  /* 0x0000009003087220 */ /* 0x048fe40000410000 */
[----:B------:R2:W3:Y:S01]  /*174f0*/  MUFU.EX2 R32, R2 ;  /* 0x0000000200207308 */ /* 0x0004e20000000800 */
[----:B------:R-:W-:Y:S02]  /*17500*/  FMUL.FTZ R0, R0, c[0x0][0x2d0] ;  /* 0x0000b40000007a20 */ /* 0x000fe40000410000 */
[C---:B------:R-:W-:Y:S02]  /*17510*/  FMUL.FTZ R29, R3.reuse, R165 ;  /* 0x000000a5031d7220 */ /* 0x040fe40000410000 */
[C---:B------:R-:W-:Y:S02]  /*17520*/  FMUL.FTZ R28, R3.reuse, R164 ;  /* 0x000000a4031c7220 */ /* 0x040fe40000410000 */
[----:B------:R-:W-:Y:S02]  /*17530*/  IMAD.MOV.U32 R134, RZ, RZ, R52 ;  /* 0x000000ffff867224 */ /* 0x000fe400078e0034 */
[C---:B------:R-:W-:Y:S01]  /*17540*/  FMUL.FTZ R9, R3.reuse, R145 ;  /* 0x0000009103097220 */ /* 0x040fe20000410000 */
[----:B------:R-:W4:Y:S01]  /*17550*/  MUFU.EX2 R0, R0 ;  /* 0x0000000000007308 */ /* 0x000f220000000800 */
[C---:B------:R-:W-:Y:S01]  /*17560*/  FMUL.FTZ R13, R3.reuse, R149 ;  /* 0x00000095030d7220 */ /* 0x040fe20000410000 */
[----:B------:R-:W-:Y:S01]  /*17570*/  F2FP.BF16.PACK_AB R75, R240, R134 ;  /* 0x00000086f04b723e */ /* 0x000fe200000010ff */
[----:B------:R-:W4:Y:S01]  /*17580*/  LDSM.16.MT88.4 R52, [R230+0x100] ;  /* 0x00010000e634783b */ /* 0x000f220000004200 */
[----:B------:R-:W-:Y:S02]  /*17590*/  FMUL.FTZ R25, R3, R161 ;  /* 0x000000a103197220 */ /* 0x000fe40000410000 */
[----:B------:R-:W-:Y:S02]  /*175a0*/  IMAD.MOV.U32 R161, RZ, RZ, R79 ;  /* 0x000000ffffa17224 */ /* 0x000fe400078e004f */
[----:B------:R-:W-:Y:S01]  /*175b0*/  FMUL.FTZ R48, R69, R116 ;  /* 0x0000007445307220 */ /* 0x000fe20000410000 */
[-C--:B-1----:R-:W-:Y:S01]  /*175c0*/  HMMA.16816.F32.BF16 R4, R72, R20.reuse, R4 ;  /* 0x000000144804723c */ /* 0x082fe20000041804 */
[C---:B------:R-:W-:Y:S02]  /*175d0*/  FMUL.FTZ R12, R3.reuse, R148 ;  /* 0x00000094030c7220 */ /* 0x040fe40000410000 */
[----:B------:R-:W-:Y:S02]  /*175e0*/  FMUL.FTZ R24, R3, R160 ;  /* 0x000000a003187220 */ /* 0x000fe40000410000 */
[----:B--2---:R-:W-:Y:S02]  /*175f0*/  FFMA.FTZ R2, R49, c[0x0][0x2d0], -R92 ;  /* 0x0000b40031027a23 */ /* 0x004fe4000001085c */
[----:B---3--:R-:W-:Y:S02]  /*17600*/  IMAD.MOV.U32 R140, RZ, RZ, R32 ;  /* 0x000000ffff8c7224 */ /* 0x008fe400078e0020 */
[----:B------:R1:W-:Y:S03]  /*17610*/  MUFU.EX2 R144, R2 ;  /* 0x0000000200907308 */ /* 0x0003e60000000800 */
[C---:B------:R-:W-:Y:S02]  /*17620*/  FMUL.FTZ R32, R69.reuse, R168 ;  /* 0x000000a845207220 */ /* 0x040fe40000410000 */
[----:B------:R-:W-:Y:S02]  /*17630*/  IMAD.MOV.U32 R160, RZ, RZ, R104 ;  /* 0x000000ffffa07224 */ /* 0x000fe400078e0068 */
[C---:B----4-:R-:W-:Y:S02]  /*17640*/  FMUL.FTZ R10, R0.reuse, R146 ;  /* 0x00000092000a7220 */ /* 0x050fe40000410000 */
[C---:B------:R-:W-:Y:S02]  /*17650*/  FMUL.FTZ R11, R0.reuse, R147 ;  /* 0x00000093000b7220 */ /* 0x040fe40000410000 */
[----:B------:R-:W-:Y:S02]  /*17660*/  IMAD.MOV.U32 R116, RZ, RZ, R87 ;  /* 0x000000ffff747224 */ /* 0x000fe400078e0057 */
[----:B------:R-:W-:Y:S02]  /*17670*/  IMAD.MOV.U32 R168, RZ, RZ, R89 ;  /* 0x000000ffffa87224 */ /* 0x000fe400078e0059 */
[----:B------:R-:W-:Y:S01]  /*17680*/  LDSM.16.MT88.4 R88, [R230+0x900] ;  /* 0x00090000e658783b */ /* 0x000fe20000004200 */
[C---:B------:R-:W-:Y:S01]  /*17690*/  HMMA.16816.F32.BF16 R8, R64.reuse, R20, R8 ;  /* 0x000000144008723c */ /* 0x040fe20000041808 */
[C---:B------:R-:W-:Y:S02]  /*176a0*/  FMUL.FTZ R14, R0.reuse, R150 ;  /* 0x00000096000e7220 */ /* 0x040fe40000410000 */
[C---:B------:R-:W-:Y:S02]  /*176b0*/  FMUL.FTZ R15, R0.reuse, R151 ;  /* 0x00000097000f7220 */ /* 0x040fe40000410000 */
[----:B------:R-:W-:Y:S02]  /*176c0*/  FMUL.FTZ R26, R0, R162 ;  /* 0x000000a2001a7220 */ /* 0x000fe40000410000 */
[----:B------:R-:W-:Y:S02]  /*176d0*/  IMAD.MOV.U32 R162, RZ, RZ, R78 ;  /* 0x000000ffffa27224 */ /* 0x000fe400078e004e */
[----:B-1----:R-:W-:Y:S01]  /*176e0*/  FFMA.FTZ R2, R50, c[0x0][0x2d0], -R93 ;  /* 0x0000b40032027a23 */ /* 0x002fe2000001085d */
[-C--:B------:R-:W-:Y:S02]  /*176f0*/  HMMA.16816.F32.BF16 R12, R64, R22.reuse, R12 ;  /* 0x00000016400c723c */ /* 0x080fe4000004180c */
[C---:B------:R-:W-:Y:S01]  /*17700*/  FMUL.FTZ R20, R69.reuse, R156 ;  /* 0x0000009c45147220 */ /* 0x040fe20000410000 */
[----:B------:R1:W-:Y:S01]  /*17710*/  MUFU.EX2 R141, R2 ;  /* 0x00000002008d7308 */ /* 0x0003e20000000800 */
[----:B------:R-:W-:Y:S02]  /*17720*/  IMAD.MOV.U32 R156, RZ, RZ, R76 ;  /* 0x000000ffff9c7224 */ /* 0x000fe400078e004c */
[C---:B------:R-:W-:Y:S02]  /*17730*/  FMUL.FTZ R27, R0.reuse, R163 ;  /* 0x000000a3001b7220 */ /* 0x040fe40000410000 */
[C---:B------:R-:W-:Y:S01]  /*17740*/  HMMA.16816.F32.BF16 R16, R72.reuse, R22, R16 ;  /* 0x000000164810723c */ /* 0x040fe20000041810 */
[----:B------:R-:W-:Y:S03]  /*17750*/  FMUL.FTZ R21, R69, R157 ;  /* 0x0000009d45157220 */ /* 0x000fe60000410000 */
[----:B------:R-:W-:Y:S02]  /*17760*/  FMUL.FTZ R30, R0, R166 ;  /* 0x000000a6001e7220 */ /* 0x000fe40000410000 */
[----:B------:R-:W-:Y:S02]  /*17770*/  IMAD.MOV.U32 R104, RZ, RZ, R226 ;  /* 0x000000ffff687224 */ /* 0x000fe400078e00e2 */
[C---:B------:R-:W-:Y:S04]  /*17780*/  FMUL.FTZ R22, R68.reuse, R158 ;  /* 0x0000009e44167220 */ /* 0x040fe80000410000 */
[----:B------:R-:W-:Y:S02]  /*17790*/  FMUL.FTZ R23, R68, R159 ;  /* 0x0000009f44177220 */ /* 0x000fe40000410000 */
[----:B------:R-:W-:Y:S02]  /*177a0*/  IMAD.MOV.U32 R163, RZ, RZ, R77 ;  /* 0x000000ffffa37224 */ /* 0x000fe400078e004d */
[----:B------:R-:W2:Y:S01]  /*177b0*/  LDSM.16.MT88.4 R76, [R231+0x100] ;  /* 0x00010000e74c783b */ /* 0x000ea20000004200 */
[----:B------:R-:W-:Y:S02]  /*177c0*/  FFMA.FTZ R104, R104, c[0x0][0x2d0], -R92 ;  /* 0x0000b40068687a23 */ /* 0x000fe4000001085c */
[-C--:B------:R-:W-:Y:S01]  /*177d0*/  HMMA.16816.F32.BF16 R20, R72, R36.reuse, R20 ;  /* 0x000000244814723c */ /* 0x080fe20000041814 */
[----:B-1----:R-:W-:Y:S02]  /*177e0*/  FFMA.FTZ R2, R51, c[0x0][0x2d0], -R93 ;  /* 0x0000b40033027a23 */ /* 0x002fe4000001085d */
[C---:B------:R-:W-:Y:S02]  /*177f0*/  FMUL.FTZ R49, R69.reuse, R117 ;  /* 0x0000007545317220 */ /* 0x040fe40000410000 */
[----:B------:R1:W-:Y:S01]  /*17800*/  MUFU.EX2 R146, R2 ;  /* 0x0000000200927308 */ /* 0x0003e20000000800 */
[----:B------:R-:W-:Y:S02]  /*17810*/  IMAD.MOV.U32 R117, RZ, RZ, R58 ;  /* 0x000000ffff757224 */ /* 0x000fe400078e003a */
[C---:B------:R-:W-:Y:S01]  /*17820*/  HMMA.16816.F32.BF16 R24, R64.reuse, R36, R24 ;  /* 0x000000244018723c */ /* 0x040fe20000041818 */
[----:B------:R-:W-:Y:S03]  /*17830*/  IMAD.MOV.U32 R151, RZ, RZ, R47 ;  /* 0x000000ffff977224 */ /* 0x000fe600078e002f */
[----:B------:R-:W-:Y:S02]  /*17840*/  FMUL.FTZ R47, R0, R183 ;  /* 0x000000b7002f7220 */ /* 0x000fe40000410000 */
[C---:B------:R-:W-:Y:S02]  /*17850*/  FMUL.FTZ R50, R68.reuse, R118 ;  /* 0x0000007644327220 */ /* 0x040fe40000410000 */
[C---:B------:R-:W-:Y:S04]  /*17860*/  FMUL.FTZ R36, R69.reuse, R172 ;  /* 0x000000ac45247220 */ /* 0x040fe80000410000 */
[----:B------:R-:W-:Y:S02]  /*17870*/  FMUL.FTZ R37, R69, R173 ;  /* 0x000000ad45257220 */ /* 0x000fe40000410000 */
[----:B------:R-:W-:Y:S02]  /*17880*/  FMUL.FTZ R51, R68, R119 ;  /* 0x0000007744337220 */ /* 0x000fe40000410000 */
[----:B------:R-:W-:Y:S02]  /*17890*/  IMAD.MOV.U32 R118, RZ, RZ, R57 ;  /* 0x000000ffff767224 */ /* 0x000fe400078e0039 */
[----:B------:R-:W-:Y:S02]  /*178a0*/  IMAD.MOV.U32 R148, RZ, RZ, R59 ;  /* 0x000000ffff947224 */ /* 0x000fe400078e003b */
[C---:B------:R-:W-:Y:S02]  /*178b0*/  FMUL.FTZ R57, R3.reuse, R125 ;  /* 0x0000007d03397220 */ /* 0x040fe40000410000 */
[----:B-1----:R-:W-:Y:S02]  /*178c0*/  FFMA.FTZ R2, R40, c[0x0][0x2d0], -R96 ;  /* 0x0000b40028027a23 */ /* 0x002fe40000010860 */
[C---:B------:R-:W-:Y:S02]  /*178d0*/  FMUL.FTZ R40, R3.reuse, R176 ;  /* 0x000000b003287220 */ /* 0x040fe40000410000 */
[----:B------:R1:W-:Y:S01]  /*178e0*/  MUFU.EX2 R147, R2 ;  /* 0x0000000200937308 */ /* 0x0003e20000000800 */
[C---:B------:R-:W-:Y:S02]  /*178f0*/  FMUL.FTZ R58, R0.reuse, R126 ;  /* 0x0000007e003a7220 */ /* 0x040fe40000410000 */
[C---:B------:R-:W-:Y:S02]  /*17900*/  FMUL.FTZ R59, R0.reuse, R127 ;  /* 0x0000007f003b7220 */ /* 0x040fe40000410000 */
[----:B------:R-:W-:Y:S02]  /*17910*/  IMAD.MOV.U32 R157, RZ, RZ, R63 ;  /* 0x000000ffff9d7224 */ /* 0x000fe400078e003f */
[----:B------:R-:W-:Y:S02]  /*17920*/  IMAD.MOV.U32 R158, RZ, RZ, R62 ;  /* 0x000000ffff9e7224 */ /* 0x000fe400078e003e */
[----:B------:R-:W-:Y:S02]  /*17930*/  IMAD.MOV.U32 R159, RZ, RZ, R61 ;  /* 0x000000ffff9f7224 */ /* 0x000fe400078e003d */
[----:B------:R-:W-:Y:S02]  /*17940*/  IMAD.MOV.U32 R145, RZ, RZ, R60 ;  /* 0x000000ffff917224 */ /* 0x000fe400078e003c */
[C---:B------:R-:W-:Y:S02]  /*17950*/  FMUL.FTZ R60, R3.reuse, R184 ;  /* 0x000000b8033c7220 */ /* 0x040fe40000410000 */
[----:B------:R-:W-:Y:S02]  /*17960*/  FMUL.FTZ R61, R3, R185 ;  /* 0x000000b9033d7220 */ /* 0x000fe40000410000 */
[C---:B------:R-:W-:Y:S02]  /*17970*/  FMUL.FTZ R62, R0.reuse, R186 ;  /* 0x000000ba003e7220 */ /* 0x040fe40000410000 */
[----:B------:R-:W-:Y:S02]  /*17980*/  FMUL.FTZ R63, R0, R187 ;  /* 0x000000bb003f7220 */ /* 0x000fe40000410000 */
[----:B------:R-:W-:Y:S02]  /*17990*/  IMAD.MOV.U32 R119, RZ, RZ, R86 ;  /* 0x000000ffff777224 */ /* 0x000fe400078e0056 */
[----:B-1----:R-:W-:Y:S02]  /*179a0*/  FFMA.FTZ R2, R41, c[0x0][0x2d0], -R96 ;  /* 0x0000b40029027a23 */ /* 0x002fe40000010860 */
[C---:B------:R-:W-:Y:S02]  /*179b0*/  FMUL.FTZ R41, R3.reuse, R177 ;  /* 0x000000b103297220 */ /* 0x040fe40000410000 */
[----:B------:R1:W3:Y:S02]  /*179c0*/  MUFU.EX2 R31, R2 ;  /* 0x00000002001f7308 */ /* 0x0002e40000000800 */
[----:B-1----:R-:W-:Y:S02]  /*179d0*/  FFMA.FTZ R2, R42, c[0x0][0x2d0], -R97 ;  /* 0x0000b4002a027a23 */ /* 0x002fe40000010861 */
[----:B---3--:R-:W-:Y:S06]  /*179e0*/  IMAD.MOV.U32 R166, RZ, RZ, R31 ;  /* 0x000000ffffa67224 */ /* 0x008fec00078e001f */
[----:B------:R1:W-:Y:S01]  /*179f0*/  MUFU.EX2 R165, R2 ;  /* 0x0000000200a57308 */ /* 0x0003e20000000800 */
[C---:B------:R-:W-:Y:S02]  /*17a00*/  FMUL.FTZ R31, R0.reuse, R167 ;  /* 0x000000a7001f7220 */ /* 0x040fe40000410000 */
[----:B------:R-:W-:Y:S02]  /*17a10*/  IMAD.MOV.U32 R167, RZ, RZ, R94 ;  /* 0x000000ffffa77224 */ /* 0x000fe400078e005e */
[----:B------:R-:W-:Y:S02]  /*17a20*/  FMUL.FTZ R42, R0, R178 ;  /* 0x000000b2002a7220 */ /* 0x000fe40000410000 */
[----:B------:R-:W-:Y:S01]  /*17a30*/  IMAD.MOV.U32 R94, RZ, RZ, R56 ;  /* 0x000000ffff5e7224 */ /* 0x000fe200078e0038 */
[-C--:B------:R-:W-:Y:S01]  /*17a40*/  HMMA.16816.F32.BF16 R28, R64, R38.reuse, R28 ;  /* 0x00000026401c723c */ /* 0x080fe2000004181c */
[----:B------:R-:W-:Y:S07]  /*17a50*/  FMUL.FTZ R56, R3, R124 ;  /* 0x0000007c03387220 */ /* 0x000fee0000410000 */
[C---:B------:R-:W-:Y:S07]  /*17a60*/  HMMA.16816.F32.BF16 R32, R72.reuse, R38, R32 ;  /* 0x000000264820723c */ /* 0x040fee0000041820 */
[C---:B------:R-:W-:Y:S02]  /*17a70*/  FMUL.FTZ R38, R68.reuse, R174 ;  /* 0x000000ae44267220 */ /* 0x040fe40000410000 */
[----:B-1----:R-:W-:Y:S03]  /*17a80*/  FFMA.FTZ R2, R43, c[0x0][0x2d0], -R97 ;  /* 0x0000b4002b027a23 */ /* 0x002fe60000010861 */
[----:B------:R-:W-:Y:S01]  /*17a90*/  FMUL.FTZ R39, R68, R175 ;  /* 0x000000af44277220 */ /* 0x000fe20000410000 */
[----:B------:R1:W3:Y:S01]  /*17aa0*/  MUFU.EX2 R164, R2 ;  /* 0x0000000200a47308 */ /* 0x0002e20000000800 */
[----:B------:R-:W-:Y:S05]  /*17ab0*/  FMUL.FTZ R43, R0, R179 ;  /* 0x000000b3002b7220 */ /* 0x000fea0000410000 */
[-C--:B------:R-:W-:Y:S08]  /*17ac0*/  HMMA.16816.F32.BF16 R36, R72, R52.reuse, R36 ;  /* 0x000000344824723c */ /* 0x080ff00000041824 */
[C---:B------:R-:W-:Y:S07]  /*17ad0*/  HMMA.16816.F32.BF16 R40, R64.reuse, R52, R40 ;  /* 0x000000344028723c */ /* 0x040fee0000041828 */
[C---:B------:R-:W-:Y:S02]  /*17ae0*/  FMUL.FTZ R52, R69.reuse, R120 ;  /* 0x0000007845347220 */ /* 0x040fe40000410000 */
[----:B------:R-:W-:Y:S03]  /*17af0*/  FMUL.FTZ R53, R69, R121 ;  /* 0x0000007945357220 */ /* 0x000fe60000410000 */
[----:B-1----:R-:W-:Y:S02]  /*17b00*/  FFMA.FTZ R2, R44, c[0x0][0x2d0], -R96 ;  /* 0x0000b4002c027a23 */ /* 0x002fe40000010860 */
[----:B------:R-:W-:Y:S02]  /*17b10*/  FMUL.FTZ R44, R3, R180 ;  /* 0x000000b4032c7220 */ /* 0x000fe40000410000 */
[----:B------:R1:W-:Y:S01]  /*17b20*/  MUFU.EX2 R142, R2 ;  /* 0x00000002008e7308 */ /* 0x0003e20000000800 */
[----:B------:R-:W-:Y:S02]  /*17b30*/  IMAD.MOV.U32 R180, RZ, RZ, R85 ;  /* 0x000000ffffb47224 */ /* 0x000fe400078e0055 */
[----:B------:R-:W-:Y:S02]  /*17b40*/  LDSM.16.MT88.4 R84, [R232+0x900] ;  /* 0x00090000e854783b */ /* 0x000fe40000004200 */
[----:B------:R-:W-:Y:S02]  /*17b50*/  IMAD.MOV.U32 R124, RZ, RZ, R180 ;  /* 0x000000ffff7c7224 */ /* 0x000fe400078e00b4 */
[----:B-1----:R-:W-:Y:S02]  /*17b60*/  FFMA.FTZ R2, R45, c[0x0][0x2d0], -R96 ;  /* 0x0000b4002d027a23 */ /* 0x002fe40000010860 */
[----:B------:R-:W-:Y:S02]  /*17b70*/  FMUL.FTZ R45, R3, R181 ;  /* 0x000000b5032d7220 */ /* 0x000fe40000410000 */
[----:B------:R1:W4:Y:S01]  /*17b80*/  MUFU.EX2 R149, R2 ;  /* 0x0000000200957308 */ /* 0x0003220000000800 */
[----:B------:R-:W-:Y:S02]  /*17b90*/  IMAD.MOV.U32 R181, RZ, RZ, R82 ;  /* 0x000000ffffb57224 */ /* 0x000fe400078e0052 */
[--C-:B-1----:R-:W-:Y:S02]  /*17ba0*/  FFMA.FTZ R2, R46, c[0x0][0x2d0], -R97.reuse ;  /* 0x0000b4002e027a23 */ /* 0x102fe40000010861 */
[----:B------:R-:W-:Y:S05]  /*17bb0*/  FMUL.FTZ R46, R0, R182 ;  /* 0x000000b6002e7220 */ /* 0x000fea0000410000 */
[----:B------:R1:W-:Y:S02]  /*17bc0*/  MUFU.EX2 R143, R2 ;  /* 0x00000002008f7308 */ /* 0x0003e40000000800 */
[-C--:B------:R-:W-:Y:S08]  /*17bd0*/  HMMA.16816.F32.BF16 R44, R64, R54.reuse, R44 ;  /* 0x00000036402c723c */ /* 0x080ff0000004182c */
[C---:B------:R-:W-:Y:S07]  /*17be0*/  HMMA.16816.F32.BF16 R48, R72.reuse, R54, R48 ;  /* 0x000000364830723c */ /* 0x040fee0000041830 */
[C---:B------:R-:W-:Y:S02]  /*17bf0*/  FMUL.FTZ R54, R68.reuse, R122 ;  /* 0x0000007a44367220 */ /* 0x040fe40000410000 */
[----:B------:R-:W-:Y:S03]  /*17c00*/  FMUL.FTZ R55, R68, R123 ;  /* 0x0000007b44377220 */ /* 0x000fe60000410000 */
[----:B-1----:R-:W-:Y:S04]  /*17c10*/  FFMA.FTZ R2, R80, c[0x0][0x2d0], -R97 ;  /* 0x0000b40050027a23 */ /* 0x002fe80000010861 */
[-C--:B--2---:R-:W-:Y:S01]  /*17c20*/  HMMA.16816.F32.BF16 R52, R72, R76.reuse, R52 ;  /* 0x0000004c4834723c */ /* 0x084fe20000041834 */
[----:B------:R1:W3:Y:S07]  /*17c30*/  MUFU.EX2 R150, R2 ;  /* 0x0000000200967308 */ /* 0x0002ee0000000800 */
[C---:B------:R-:W-:Y:S07]  /*17c40*/  HMMA.16816.F32.BF16 R56, R64.reuse, R76, R56 ;  /* 0x0000004c4038723c */ /* 0x040fee0000041838 */
[----:B------:R-:W-:Y:S01]  /*17c50*/  F2FP.BF16.PACK_AB R76, R159, R235 ;  /* 0x000000eb9f4c723e */ /* 0x000fe200000010ff */
[-C--:B------:R-:W-:Y:S01]  /*17c60*/  HMMA.16816.F32.BF16 R60, R64, R78.reuse, R60 ;  /* 0x0000004e403c723c */ /* 0x080fe2000004183c */
[----:B------:R-:W-:Y:S06]  /*17c70*/  F2FP.BF16.PACK_AB R77, R158, R234 ;  /* 0x000000ea9e4d723e */ /* 0x000fec00000010ff */
[----:B------:R-:W-:Y:S02]  /*17c80*/  FMUL.FTZ R64, R69, R128 ;  /* 0x0000008045407220 */ /* 0x000fe40000410000 */
[--C-:B-1----:R-:W-:Y:S01]  /*17c90*/  FFMA.FTZ R2, R189, c[0x0][0x2d0], -R92.reuse ;  /* 0x0000b400bd027a23 */ /* 0x102fe2000001085c */
[----:B------:R-:W2:Y:S02]  /*17ca0*/  LDL.LU R128, [R1+0x8] ;  /* 0x0000080001807983 */ /* 0x000ea40000300800 */
[----:B------:R-:W-:Y:S01]  /*17cb0*/  IMAD.MOV.U32 R189, RZ, RZ, R81 ;  /* 0x000000ffffbd7224 */ /* 0x000fe200078e0051 */
[----:B------:R1:W-:Y:S01]  /*17cc0*/  MUFU.EX2 R120, R2 ;  /* 0x0000000200787308 */ /* 0x0003e20000000800 */
[----:B------:R-:W3:Y:S01]  /*17cd0*/  LDSM.16.MT88.4 R80, [R229+0x900] ;  /* 0x00090000e550783b */ /* 0x000ee20000004200 */
[C---:B------:R-:W-:Y:S02]  /*17ce0*/  FMUL.FTZ R66, R68.reuse, R130 ;  /* 0x0000008244427220 */ /* 0x040fe40000410000 */
[----:B------:R-:W-:Y:S02]  /*17cf0*/  FMUL.FTZ R67, R68, R131 ;  /* 0x0000008344437220 */ /* 0x000fe40000410000 */
[----:B------:R-:W-:Y:S07]  /*17d00*/  FMUL.FTZ R65, R69, R129 ;  /* 0x0000008145417220 */ /* 0x000fee0000410000 */
[----:B------:R-:W-:Y:S07]  /*17d10*/  HMMA.16816.F32.BF16 R64, R72, R78, R64 ;  /* 0x0000004e4840723c */ /* 0x000fee0000041840 */
[----:B------:R-:W-:Y:S02]  /*17d20*/  F2FP.BF16.PACK_AB R72, R233, R237 ;  /* 0x000000ede948723e */ /* 0x000fe400000010ff */
[----:B------:R-:W-:Y:S03]  /*17d30*/  F2FP.BF16.PACK_AB R73, R228, R236 ;  /* 0x000000ece449723e */ /* 0x000fe600000010ff */
[--C-:B-1----:R-:W-:Y:S01]  /*17d40*/  FFMA.FTZ R2, R190, c[0x0][0x2d0], -R92.reuse ;  /* 0x0000b400be027a23 */ /* 0x102fe2000001085c */
[----:B------:R-:W-:Y:S02]  /*17d50*/  F2FP.BF16.PACK_AB R74, R118, R157 ;  /* 0x0000009d764a723e */ /* 0x000fe400000010ff */
[----:B------:R-:W-:Y:S01]  /*17d60*/  F2FP.BF16.PACK_AB R75, R163, R156 ;  /* 0x0000009ca34b723e */ /* 0x000fe200000010ff */
[----:B------:R1:W-:Y:S01]  /*17d70*/  MUFU.EX2 R121, R2 ;  /* 0x0000000200797308 */ /* 0x0003e20000000800 */
[----:B------:R-:W-:Y:S02]  /*17d80*/  F2FP.BF16.PACK_AB R79, R161, R117 ;  /* 0x00000075a14f723e */ /* 0x000fe400000010ff */
[----:B------:R-:W-:Y:S03]  /*17d90*/  F2FP.BF16.PACK_AB R78, R162, R151 ;  /* 0x00000097a24e723e */ /* 0x000fe600000010ff */
[-C--:B---3--:R-:W-:Y:S08]  /*17da0*/  HMMA.16816.F32.BF16 R4, R72, R80.reuse, R4 ;  /* 0x000000504804723c */ /* 0x088ff00000041804 */
[C---:B------:R-:W-:Y:S01]  /*17db0*/  HMMA.16816.F32.BF16 R8, R76.reuse, R80, R8 ;  /* 0x000000504c08723c */ /* 0x040fe20000041808 */
[--C-:B-1----:R-:W-:Y:S07]  /*17dc0*/  FFMA.FTZ R2, R191, c[0x0][0x2d0], -R93.reuse ;  /* 0x0000b400bf027a23 */ /* 0x102fee000001085d */
[-C--:B------:R-:W-:Y:S01]  /*17dd0*/  HMMA.16816.F32.BF16 R12, R76, R82.reuse, R12 ;  /* 0x000000524c0c723c */ /* 0x080fe2000004180c */
[----:B------:R1:W-:Y:S07]  /*17de0*/  MUFU.EX2 R175, R2 ;  /* 0x0000000200af7308 */ /* 0x0003ee0000000800 */
[C---:B------:R-:W-:Y:S01]  /*17df0*/  HMMA.16816.F32.BF16 R16, R72.reuse, R82, R16 ;  /* 0x000000524810723c */ /* 0x040fe20000041810 */
[----:B------:R-:W3:Y:S07]  /*17e00*/  LDSM.16.MT88.4 R80, [R231+0x900] ;  /* 0x00090000e750783b */ /* 0x000eee0000004200 */
[-C--:B------:R-:W-:Y:S08]  /*17e10*/  HMMA.16816.F32.BF16 R20, R72, R84.reuse, R20 ;  /* 0x000000544814723c */ /* 0x080ff00000041814 */
[C---:B------:R-:W-:Y:S01]  /*17e20*/  HMMA.16816.F32.BF16 R24, R76.reuse, R84, R24 ;  /* 0x000000544c18723c */ /* 0x040fe20000041818 */
[----:B-1----:R-:W-:Y:S04]  /*17e30*/  FFMA.FTZ R2, R192, c[0x0][0x2d0], -R93 ;  /* 0x0000b400c0027a23 */ /* 0x002fe8000001085d */
[----:B------:R1:W1:Y:S02]  /*17e40*/  MUFU.EX2 R174, R2 ;  /* 0x0000000200ae7308 */ /* 0x0002640000000800 */
[----:B------:R-:W-:Y:S01]  /*17e50*/  FFMA.FTZ R84, R101, c[0x0][0x2d0], -R97 ;  /* 0x0000b40065547a23 */ /* 0x000fe20000010861 */
[-C--:B------:R-:W-:Y:S01]  /*17e60*/  HMMA.16816.F32.BF16 R28, R76, R86.reuse, R28 ;  /* 0x000000564c1c723c */ /* 0x080fe2000004181c */
[--C-:B------:R-:W-:Y:S03]  /*17e70*/  FFMA.FTZ R101, R107, c[0x0][0x2d0], -R92.reuse ;  /* 0x0000b4006b657a23 */ /* 0x100fe6000001085c */
[--C-:B------:R-:W-:Y:S02]  /*17e80*/  FFMA.FTZ R107, R220, c[0x0][0x2d0], -R92.reuse ;  /* 0x0000b400dc6b7a23 */ /* 0x100fe4000001085c */
[----:B------:R-:W-:Y:S01]  /*17e90*/  IMAD.MOV.U32 R220, RZ, RZ, R145 ;  /* 0x000000ffffdc7224 */ /* 0x000fe200078e0091 */
[----:B------:R3:W-:Y:S01]  /*17ea0*/  MUFU.EX2 R172, R84 ;  /* 0x0000005400ac7308 */ /* 0x0007e20000000800 */
[C---:B------:R-:W-:Y:S08]  /*17eb0*/  HMMA.16816.F32.BF16 R32, R72.reuse, R86, R32 ;  /* 0x000000564820723c */ /* 0x040ff00000041820 */
[-C--:B------:R-:W-:Y:S01]  /*17ec0*/  HMMA.16816.F32.BF16 R36, R72, R88.reuse, R36 ;  /* 0x000000584824723c */ /* 0x080fe20000041824 */
[----:B------:R-:W-:Y:S03]  /*17ed0*/  MUFU.EX2 R107, R107 ;  /* 0x0000006b006b7308 */ /* 0x000fe60000000800 */
[--C-:B-1----:R-:W-:Y:S04]  /*17ee0*/  FFMA.FTZ R2, R193, c[0x0][0x2d0], -R92.reuse ;  /* 0x0000b400c1027a23 */ /* 0x102fe8000001085c */
[C---:B------:R-:W-:Y:S03]  /*17ef0*/  HMMA.16816.F32.BF16 R40, R76.reuse, R88, R40 ;  /* 0x000000584c28723c */ /* 0x040fe60000041828 */
[----:B------:R1:W-:Y:S01]  /*17f00*/  MUFU.EX2 R251, R2 ;  /* 0x0000000200fb7308 */ /* 0x0003e20000000800 */
[----:B---3--:R-:W3:Y:S04]  /*17f10*/  LDSM.16.MT88.4 R84, [R229+0x1100] ;  /* 0x00110000e554783b */ /* 0x008ee80000004200 */
[-C--:B------:R-:W-:Y:S08]  /*17f20*/  HMMA.16816.F32.BF16 R44, R76, R90.reuse, R44 ;  /* 0x0000005a4c2c723c */ /* 0x080ff0000004182c */
[C---:B------:R-:W-:Y:S01]  /*17f30*/  HMMA.16816.F32.BF16 R48, R72.reuse, R90, R48 ;  /* 0x0000005a4830723c */ /* 0x040fe20000041830 */
[----:B------:R-:W3:Y:S07]  /*17f40*/  LDSM.16.MT88.4 R88, [R232+0x1100] ;  /* 0x00110000e858783b */ /* 0x000eee0000004200 */
[-C--:B------:R-:W-:Y:S01]  /*17f50*/  HMMA.16816.F32.BF16 R52, R72, R80.reuse, R52 ;  /* 0x000000504834723c */ /* 0x080fe20000041834 */
[----:B-1----:R-:W-:Y:S07]  /*17f60*/  FFMA.FTZ R2, R194, c[0x0][0x2d0], -R92 ;  /* 0x0000b400c2027a23 */ /* 0x002fee000001085c */
[C---:B------:R-:W-:Y:S01]  /*17f70*/  HMMA.16816.F32.BF16 R56, R76.reuse, R80, R56 ;  /* 0x000000504c38723c */ /* 0x040fe20000041838 */
[----:B------:R1:W1:Y:S07]  /*17f80*/  MUFU.EX2 R226, R2 ;  /* 0x0000000200e27308 */ /* 0x00026e0000000800 */
[-C--:B------:R-:W-:Y:S07]  /*17f90*/  HMMA.16816.F32.BF16 R60, R76, R82.reuse, R60 ;  /* 0x000000524c3c723c */ /* 0x080fee000004183c */
[----:B------:R-:W-:Y:S01]  /*17fa0*/  F2FP.BF16.PACK_AB R76, R166, R147 ;  /* 0x00000093a64c723e */ /* 0x000fe200000010ff */
[----:B------:R-:W-:Y:S01]  /*17fb0*/  HMMA.16816.F32.BF16 R64, R72, R82, R64 ;  /* 0x000000524840723c */ /* 0x000fe20000041840 */
[----:B------:R-:W-:Y:S01]  /*17fc0*/  F2FP.BF16.PACK_AB R77, R164, R165 ;  /* 0x000000a5a44d723e */ /* 0x000fe200000010ff */
[----:B------:R-:W3:Y:S02]  /*17fd0*/  LDSM.16.MT88.4 R80, [R230+0x1100] ;  /* 0x00110000e650783b */ /* 0x000ee40000004200 */
[----:B----4-:R-:W-:Y:S02]  /*17fe0*/  F2FP.BF16.PACK_AB R78, R149, R142 ;  /* 0x0000008e954e723e */ /* 0x010fe400000010ff */
[----:B------:R-:W-:Y:S02]  /*17ff0*/  F2FP.BF16.PACK_AB R79, R150, R143 ;  /* 0x0000008f964f723e */ /* 0x000fe400000010ff */
[----:B------:R-:W-:Y:S01]  /*18000*/  F2FP.BF16.PACK_AB R72, R145, R160 ;  /* 0x000000a09148723e */ /* 0x000fe200000010ff */
[--C-:B-1----:R-:W-:Y:S03]  /*18010*/  FFMA.FTZ R2, R195, c[0x0][0x2d0], -R93.reuse ;  /* 0x0000b400c3027a23 */ /* 0x102fe6000001085d */
[----:B------:R-:W-:Y:S01]  /*18020*/  F2FP.BF16.PACK_AB R73, R167, R148 ;  /* 0x00000094a749723e */ /* 0x000fe200000010ff */
[----:B------:R1:W-:Y:S01]  /*18030*/  MUFU.EX2 R216, R2 ;  /* 0x0000000200d87308 */ /* 0x0003e20000000800 */
[----:B------:R-:W-:Y:S02]  /*18040*/  F2FP.BF16.PACK_AB R74, R144, R140 ;  /* 0x0000008c904a723e */ /* 0x000fe400000010ff */
[----:B------:R-:W-:Y:S07]  /*18050*/  F2FP.BF16.PACK_AB R75, R146, R141 ;  /* 0x0000008d924b723e */ /* 0x000fee00000010ff */
[-C--:B---3--:R-:W-:Y:S08]  /*18060*/  HMMA.16816.F32.BF16 R4, R72, R84.reuse, R4 ;  /* 0x000000544804723c */ /* 0x088ff00000041804 */
[C---:B------:R-:W-:Y:S01]  /*18070*/  HMMA.16816.F32.BF16 R8, R76.reuse, R84, R8 ;  /* 0x000000544c08723c */ /* 0x040fe20000041808 */
[--C-:B-1----:R-:W-:Y:S07]  /*18080*/  FFMA.FTZ R2, R196, c[0x0][0x2d0], -R93.reuse ;  /* 0x0000b400c4027a23 */ /* 0x102fee000001085d */
[-C--:B------:R-:W-:Y:S01]  /*18090*/  HMMA.16816.F32.BF16 R12, R76, R86.reuse, R12 ;  /* 0x000000564c0c723c */ /* 0x080fe2000004180c */
[----:B------:R1:W3:Y:S07]  /*180a0*/  MUFU.EX2 R221, R2 ;  /* 0x0000000200dd7308 */ /* 0x0002ee0000000800 */
[C---:B------:R-:W-:Y:S01]  /*180b0*/  HMMA.16816.F32.BF16 R16, R72.reuse, R86, R16 ;  /* 0x000000564810723c */ /* 0x040fe20000041810 */
[----:B------:R-:W4:Y:S07]  /*180c0*/  LDSM.16.MT88.4 R84, [R231+0x1100] ;  /* 0x00110000e754783b */ /* 0x000f2e0000004200 */
[-C--:B------:R-:W-:Y:S08]  /*180d0*/  HMMA.16816.F32.BF16 R20, R72, R88.reuse, R20 ;  /* 0x000000584814723c */ /* 0x080ff00000041814 */
[C---:B------:R-:W-:Y:S01]  /*180e0*/  HMMA.16816.F32.BF16 R24, R76.reuse, R88, R24 ;  /* 0x000000584c18723c */ /* 0x040fe20000041818 */
[--C-:B-1----:R-:W-:Y:S03]  /*180f0*/  FFMA.FTZ R2, R98, c[0x0][0x2d0], -R96.reuse ;  /* 0x0000b40062027a23 */ /* 0x102fe60000010860 */
[----:B------:R-:W-:Y:S04]  /*18100*/  FFMA.FTZ R98, R171, c[0x0][0x2d0], -R93 ;  /* 0x0000b400ab627a23 */ /* 0x000fe8000001085d */
[-C--:B------:R-:W-:Y:S01]  /*18110*/  HMMA.16816.F32.BF16 R28, R76, R90.reuse, R28 ;  /* 0x0000005a4c1c723c */ /* 0x080fe2000004181c */
[----:B------:R1:W-:Y:S07]  /*18120*/  MUFU.EX2 R173, R2 ;  /* 0x0000000200ad7308 */ /* 0x0003ee0000000800 */
[C---:B------:R-:W-:Y:S01]  /*18130*/  HMMA.16816.F32.BF16 R32, R72.reuse, R90, R32 ;  /* 0x0000005a4820723c */ /* 0x040fe20000041820 */
[----:B------:R-:W-:Y:S07]  /*18140*/  LDSM.16.MT88.4 R88, [R232+0x1900] ;  /* 0x00190000e858783b */ /* 0x000fee0000004200 */
[-C--:B------:R-:W-:Y:S08]  /*18150*/  HMMA.16816.F32.BF16 R36, R72, R80.reuse, R36 ;  /* 0x000000504824723c */ /* 0x080ff00000041824 */
[C---:B------:R-:W-:Y:S01]  /*18160*/  HMMA.16816.F32.BF16 R40, R76.reuse, R80, R40 ;  /* 0x000000504c28723c */ /* 0x040fe20000041828 */
[----:B-1----:R-:W-:Y:S03]  /*18170*/  FFMA.FTZ R2, R99, c[0x0][0x2d0], -R96 ;  /* 0x0000b40063027a23 */ /* 0x002fe60000010860 */
[----:B------:R-:W-:Y:S01]  /*18180*/  FFMA.FTZ R99, R189, c[0x0][0x2d0], -R92 ;  /* 0x0000b400bd637a23 */ /* 0x000fe2000001085c */
[----:B------:R1:W-:Y:S03]  /*18190*/  MUFU.EX2 R179, R2 ;  /* 0x0000000200b37308 */ /* 0x0003e60000000800 */
[-C--:B------:R-:W-:Y:S08]  /*181a0*/  HMMA.16816.F32.BF16 R44, R76, R82.reuse, R44 ;  /* 0x000000524c2c723c */ /* 0x080ff0000004182c */
[C---:B------:R-:W-:Y:S01]  /*181b0*/  HMMA.16816.F32.BF16 R48, R72.reuse, R82, R48 ;  /* 0x000000524830723c */ /* 0x040fe20000041830 */
[----:B------:R-:W3:Y:S07]  /*181c0*/  LDSM.16.MT88.4 R80, [R229+0x1900] ;  /* 0x00190000e550783b */ /* 0x000eee0000004200 */
[-C--:B----4-:R-:W-:Y:S01]  /*181d0*/  HMMA.16816.F32.BF16 R52, R72, R84.reuse, R52 ;  /* 0x000000544834723c */ /* 0x090fe20000041834 */
[----:B-1----:R-:W-:Y:S03]  /*181e0*/  FFMA.FTZ R2, R103, c[0x0][0x2d0], -R97 ;  /* 0x0000b40067027a23 */ /* 0x002fe60000010861 */
[----:B------:R-:W-:Y:S04]  /*181f0*/  FFMA.FTZ R103, R169, c[0x0][0x2d0], -R93 ;  /* 0x0000b400a9677a23 */ /* 0x000fe8000001085d */
[C---:B------:R-:W-:Y:S01]  /*18200*/  HMMA.16816.F32.BF16 R56, R76.reuse, R84, R56 ;  /* 0x000000544c38723c */ /* 0x040fe20000041838 */
[----:B------:R1:W4:Y:S03]  /*18210*/  MUFU.EX2 R178, R2 ;  /* 0x0000000200b27308 */ /* 0x0003260000000800 */
[----:B------:R-:W-:Y:S02]  /*18220*/  IMAD.MOV.U32 R169, RZ, RZ, R168 ;  /* 0x000000ffffa97224 */ /* 0x000fe400078e00a8 */
[----:B------:R-:W-:Y:S02]  /*18230*/  IMAD.MOV.U32 R168, RZ, RZ, R152 ;  /* 0x000000ffffa87224 */ /* 0x000fe400078e0098 */
[-C--:B------:R-:W-:Y:S01]  /*18240*/  HMMA.16816.F32.BF16 R60, R76, R86.reuse, R60 ;  /* 0x000000564c3c723c */ /* 0x080fe2000004183c */
[----:B------:R-:W-:Y:S02]  /*18250*/  IMAD.MOV.U32 R152, RZ, RZ, R139 ;  /* 0x000000ffff987224 */ /* 0x000fe400078e008b */
[----:B------:R-:W-:Y:S01]  /*18260*/  MUFU.EX2 R139, R98 ;  /* 0x00000062008b7308 */ /* 0x000fe20000000800 */
[----:B--2---:R-:W-:Y:S03]  /*18270*/  FFMA.FTZ R69, R69, R128, R224 ;  /* 0x0000008045457223 */ /* 0x004fe600000100e0 */
[--C-:B------:R-:W-:Y:S01]  /*18280*/  FFMA.FTZ R76, R116, c[0x0][0x2d0], -R93.reuse ;  /* 0x0000b400744c7a23 */ /* 0x100fe2000001085d */
[----:B------:R-:W-:Y:S01]  /*18290*/  HMMA.16816.F32.BF16 R64, R72, R86, R64 ;  /* 0x000000564840723c */ /* 0x000fe20000041840 */
[----:B------:R-:W2:Y:S03]  /*182a0*/  LDSM.16.MT88.4 R84, [R230+0x1900] ;  /* 0x00190000e654783b */ /* 0x000ea60000004200 */
[----:B------:R-:W-:Y:S01]  /*182b0*/  FFMA.FTZ R116, R153, c[0x0][0x2d0], -R93 ;  /* 0x0000b40099747a23 */ /* 0x000fe2000001085d */
[----:B------:R2:W-:Y:S01]  /*182c0*/  MUFU.EX2 R190, R76 ;  /* 0x0000004c00be7308 */ /* 0x0005e20000000800 */
[----:B------:R-:W-:Y:S01]  /*182d0*/  IMAD.MOV.U32 R153, RZ, RZ, R188 ;  /* 0x000000ffff997224 */ /* 0x000fe200078e00bc */
[----:B------:R-:W-:Y:S01]  /*182e0*/  F2FP.BF16.PACK_AB R73, R174, R175 ;  /* 0x000000afae49723e */ /* 0x000fe200000010ff */
[----:B------:R-:W-:Y:S01]  /*182f0*/  FADD.FTZ R69, R252, R69 ;  /* 0x00000045fc457221 */ /* 0x000fe20000010000 */
[----:B------:R-:W-:Y:S03]  /*18300*/  F2FP.BF16.PACK_AB R74, R226, R251 ;  /* 0x000000fbe24a723e */ /* 0x000fe600000010ff */
[--C-:B-1----:R-:W-:Y:S01]  /*18310*/  FFMA.FTZ R2, R100, c[0x0][0x2d0], -R96.reuse ;  /* 0x0000b40064027a23 */ /* 0x102fe20000010860 */
[----:B---3--:R-:W-:Y:S01]  /*18320*/  F2FP.BF16.PACK_AB R75, R221, R216 ;  /* 0x000000d8dd4b723e */ /* 0x008fe200000010ff */
[--C-:B------:R-:W-:Y:S01]  /*18330*/  FFMA.FTZ R100, R225, c[0x0][0x2d0], -R96.reuse ;  /* 0x0000b400e1647a23 */ /* 0x100fe20000010860 */
[----:B----4-:R-:W-:Y:S01]  /*18340*/  F2FP.BF16.PACK_AB R77, R178, R172 ;  /* 0x000000acb24d723e */ /* 0x010fe200000010ff */
[----:B------:R1:W-:Y:S01]  /*18350*/  MUFU.EX2 R177, R2 ;  /* 0x0000000200b17308 */ /* 0x0003e20000000800 */
[----:B------:R-:W-:Y:S09]  /*18360*/  IMAD.MOV.U32 R225, RZ, RZ, R117 ;  /* 0x000000ffffe17224 */ /* 0x000ff200078e0075 */
[----:B------:R-:W-:Y:S01]  /*18370*/  MUFU.EX2 R100, R100 ;  /* 0x0000006400647308 */ /* 0x000fe20000000800 */
[----:B--2---:R-:W-:Y:S09]  /*18380*/  F2FP.BF16.PACK_AB R76, R179, R173 ;  /* 0x000000adb34c723e */ /* 0x004ff200000010ff */
[----:B------:R2:W-:Y:S01]  /*18390*/  MUFU.EX2 R188, R99 ;  /* 0x0000006300bc7308 */ /* 0x0005e20000000800 */
[--C-:B-1----:R-:W-:Y:S02]  /*183a0*/  FFMA.FTZ R2, R102, c[0x0][0x2d0], -R96.reuse ;  /* 0x0000b40066027a23 */ /* 0x102fe40000010860 */
[----:B------:R-:W-:Y:S07]  /*183b0*/  FFMA.FTZ R102, R222, c[0x0][0x2d0], -R97 ;  /* 0x0000b400de667a23 */ /* 0x000fee0000010861 */
[----:B------:R1:W3:Y:S01]  /*183c0*/  MUFU.EX2 R212, R2 ;  /* 0x0000000200d47308 */ /* 0x0002e20000000800 */
[----:B--2---:R-:W-:Y:S02]  /*183d0*/  FFMA.FTZ R99, R223, c[0x0][0x2d0], -R96 ;  /* 0x0000b400df637a23 */ /* 0x004fe40000010860 */
[----:B------:R-:W-:Y:S07]  /*183e0*/  IMAD.MOV.U32 R223, RZ, RZ, R151 ;  /* 0x000000ffffdf7224 */ /* 0x000fee00078e0097 */
[----:B------:R-:W2:Y:S01]  /*183f0*/  MUFU.EX2 R99, R99 ;  /* 0x0000006300637308 */ /* 0x000ea20000000800 */
[----:B-1----:R-:W-:Y:S01]  /*18400*/  FFMA.FTZ R2, R112, c[0x0][0x2d0], -R97 ;  /* 0x0000b40070027a23 */ /* 0x002fe20000010861 */
[----:B---3--:R-:W-:Y:S01]  /*18410*/  F2FP.BF16.PACK_AB R78, R212, R177 ;  /* 0x000000b1d44e723e */ /* 0x008fe200000010ff */
[----:B------:R-:W-:Y:S02]  /*18420*/  FFMA.FTZ R112, R154, c[0x0][0x2d0], -R93 ;  /* 0x0000b4009a707a23 */ /* 0x000fe4000001085d */
[----:B------:R-:W-:Y:S05]  /*18430*/  IMAD.MOV.U32 R154, RZ, RZ, R95 ;  /* 0x000000ffff9a7224 */ /* 0x000fea00078e005f */
[----:B------:R1:W-:Y:S01]  /*18440*/  MUFU.EX2 R176, R2 ;  /* 0x0000000200b07308 */ /* 0x0003e20000000800 */
[----:B--2---:R-:W-:Y:S01]  /*18450*/  F2FP.BF16.PACK_AB R184, R99, R100 ;  /* 0x0000006463b8723e */ /* 0x004fe200000010ff */
[----:B-1----:R-:W-:Y:S08]  /*18460*/  FFMA.FTZ R2, R113, c[0x0][0x2d0], -R97 ;  /* 0x0000b40071027a23 */ /* 0x002ff00000010861 */
[----:B------:R1:W2:Y:S02]  /*18470*/  MUFU.EX2 R207, R2 ;  /* 0x0000000200cf7308 */ /* 0x0002a40000000800 */
[--C-:B-1----:R-:W-:Y:S01]  /*18480*/  FFMA.FTZ R2, R197, c[0x0][0x2d0], -R92.reuse ;  /* 0x0000b400c5027a23 */ /* 0x102fe2000001085c */
[----:B--2---:R-:W-:Y:S07]  /*18490*/  F2FP.BF16.PACK_AB R79, R207, R176 ;  /* 0x000000b0cf4f723e */ /* 0x004fee00000010ff */
        /* <DEDUP_REMOVED lines=10> */
[----:B------:R-:W-:Y:S02]  /*18540*/  IMAD.MOV.U32 R121, RZ, RZ, R94 ;  /* 0x000000ffff797224 */ /* 0x000fe400078e005e */
[----:B------:R-:W-:Y:S02]  /*18550*/  FFMA.FTZ R94, R114, c[0x0][0x2d0], -R96 ;  /* 0x0000b400725e7a23 */ /* 0x000fe40000010860 */
[----:B------:R-:W-:Y:S02]  /*18560*/  FFMA.FTZ R114, R214, c[0x0][0x2d0], -R97 ;  /* 0x0000b400d6727a23 */ /* 0x000fe40000010861 */
[----:B-1----:R-:W-:Y:S02]  /*18570*/  FFMA.FTZ R2, R210, c[0x0][0x2d0], -R92 ;  /* 0x0000b400d2027a23 */ /* 0x002fe4000001085c */
[----:B------:R-:W-:Y:S02]  /*18580*/  IMAD.MOV.U32 R210, RZ, RZ, R120 ;  /* 0x000000ffffd27224 */ /* 0x000fe400078e0078 */
[----:B------:R1:W-:Y:S01]  /*18590*/  MUFU.EX2 R199, R2 ;  /* 0x0000000200c77308 */ /* 0x0003e20000000800 */
[----:B------:R-:W-:Y:S02]  /*185a0*/  IMAD.MOV.U32 R120, RZ, RZ, R181 ;  /* 0x000000ffff787224 */ /* 0x000fe400078e00b5 */
[----:B------:R-:W-:Y:S07]  /*185b0*/  F2FP.BF16.PACK_AB R72, R208, R210 ;  /* 0x000000d2d048723e */ /* 0x000fee00000010ff */
[-C--:B------:R-:W-:Y:S01]  /*185c0*/  HMMA.16816.F32.BF16 R4, R72, R80.reuse, R4 ;  /* 0x000000504804723c */ /* 0x080fe20000041804 */
[----:B------:R2:W-:Y:S07]  /*185d0*/  MUFU.EX2 R181, R94 ;  /* 0x0000005e00b57308 */ /* 0x0005ee0000000800 */
[C---:B------:R-:W-:Y:S01]  /*185e0*/  HMMA.16816.F32.BF16 R8, R76.reuse, R80, R8 ;  /* 0x000000504c08723c */ /* 0x040fe20000041808 */
[--C-:B-1----:R-:W-:Y:S07]  /*185f0*/  FFMA.FTZ R2, R211, c[0x0][0x2d0], -R93.reuse ;  /* 0x0000b400d3027a23 */ /* 0x102fee000001085d */
[-C--:B------:R-:W-:Y:S01]  /*18600*/  HMMA.16816.F32.BF16 R12, R76, R82.reuse, R12 ;  /* 0x000000524c0c723c */ /* 0x080fe2000004180c */
[----:B------:R-:W-:Y:S01]  /*18610*/  IMAD.MOV.U32 R211, RZ, RZ, R150 ;  /* 0x000000ffffd37224 */ /* 0x000fe200078e0096 */
[----:B------:R1:W-:Y:S06]  /*18620*/  MUFU.EX2 R196, R2 ;  /* 0x0000000200c47308 */ /* 0x0003ec0000000800 */
[C---:B------:R-:W-:Y:S01]  /*18630*/  HMMA.16816.F32.BF16 R16, R72.reuse, R82, R16 ;  /* 0x000000524810723c */ /* 0x040fe20000041810 */
[----:B--2---:R-:W-:Y:S01]  /*18640*/  FFMA.FTZ R94, R120, c[0x0][0x2d0], -R92 ;  /* 0x0000b400785e7a23 */ /* 0x004fe2000001085c */
[----:B------:R-:W-:Y:S03]  /*18650*/  LDSM.16.MT88.4 R80, [R229+0x2100] ;  /* 0x00210000e550783b */ /* 0x000fe60000004200 */
[----:B------:R-:W-:Y:S03]  /*18660*/  MUFU.EX2 R189, R94 ;  /* 0x0000005e00bd7308 */ /* 0x000fe60000000800 */
[-C--:B------:R-:W-:Y:S08]  /*18670*/  HMMA.16816.F32.BF16 R20, R72, R88.reuse, R20 ;  /* 0x000000584814723c */ /* 0x080ff00000041814 */
[C---:B------:R-:W-:Y:S01]  /*18680*/  HMMA.16816.F32.BF16 R24, R76.reuse, R88, R24 ;  /* 0x000000584c18723c */ /* 0x040fe20000041818 */
[----:B-1----:R-:W-:Y:S03]  /*18690*/  FFMA.FTZ R2, R213, c[0x0][0x2d0], -R93 ;  /* 0x0000b400d5027a23 */ /* 0x002fe6000001085d */
[----:B------:R-:W-:Y:S04]  /*186a0*/  IMAD.MOV.U32 R213, RZ, RZ, R149 ;  /* 0x000000ffffd57224 */ /* 0x000fe800078e0095 */
        /* <DEDUP_REMOVED lines=8> */
[----:B------:R1:W-:Y:S01]  /*18730*/  MUFU.EX2 R195, R2 ;  /* 0x0000000200c37308 */ /* 0x0003e20000000800 */
[----:B------:R-:W-:Y:S02]  /*18740*/  IMAD.MOV.U32 R219, RZ, RZ, R147 ;  /* 0x000000ffffdb7224 */ /* 0x000fe400078e0093 */
[-C--:B------:R-:W-:Y:S08]  /*18750*/  HMMA.16816.F32.BF16 R44, R76, R86.reuse, R44 ;  /* 0x000000564c2c723c */ /* 0x080ff0000004182c */
[C---:B------:R-:W-:Y:S01]  /*18760*/  HMMA.16816.F32.BF16 R48, R72.reuse, R86, R48 ;  /* 0x000000564830723c */ /* 0x040fe20000041830 */
[----:B------:R-:W-:Y:S03]  /*18770*/  LDSM.16.MT88.4 R84, [R232+0x2100] ;  /* 0x00210000e854783b */ /* 0x000fe60000004200 */
[--C-:B-1----:R-:W-:Y:S02]  /*18780*/  FFMA.FTZ R2, R201, c[0x0][0x2d0], -R97.reuse ;  /* 0x0000b400c9027a23 */ /* 0x102fe40000010861 */
[----:B------:R-:W-:Y:S02]  /*18790*/  IMAD.MOV.U32 R201, RZ, RZ, R146 ;  /* 0x000000ffffc97224 */ /* 0x000fe400078e0092 */
[----:B------:R1:W-:Y:S04]  /*187a0*/  MUFU.EX2 R180, R2 ;  /* 0x0000000200b47308 */ /* 0x0003e80000000800 */
[----:B-1----:R-:W-:Y:S02]  /*187b0*/  FFMA.FTZ R2, R202, c[0x0][0x2d0], -R97 ;  /* 0x0000b400ca027a23 */ /* 0x002fe40000010861 */
[----:B------:R-:W-:Y:S04]  /*187c0*/  IMAD.MOV.U32 R202, RZ, RZ, R144 ;  /* 0x000000ffffca7224 */ /* 0x000fe800078e0090 */
[----:B------:R1:W2:Y:S02]  /*187d0*/  MUFU.EX2 R194, R2 ;  /* 0x0000000200c27308 */ /* 0x0002a40000000800 */
[--C-:B-1----:R-:W-:Y:S02]  /*187e0*/  FFMA.FTZ R2, R203, c[0x0][0x2d0], -R96.reuse ;  /* 0x0000b400cb027a23 */ /* 0x102fe40000010860 */
[----:B------:R-:W-:Y:S06]  /*187f0*/  IMAD.MOV.U32 R203, RZ, RZ, R143 ;  /* 0x000000ffffcb7224 */ /* 0x000fec00078e008f */
[----:B------:R1:W-:Y:S02]  /*18800*/  MUFU.EX2 R192, R2 ;  /* 0x0000000200c07308 */ /* 0x0003e40000000800 */
[----:B-1----:R-:W-:Y:S02]  /*18810*/  FFMA.FTZ R2, R205, c[0x0][0x2d0], -R96 ;  /* 0x0000b400cd027a23 */ /* 0x002fe40000010860 */
[----:B------:R-:W-:Y:S06]  /*18820*/  IMAD.MOV.U32 R205, RZ, RZ, R142 ;  /* 0x000000ffffcd7224 */ /* 0x000fec00078e008e */
[----:B------:R1:W3:Y:S02]  /*18830*/  MUFU.EX2 R193, R2 ;  /* 0x0000000200c17308 */ /* 0x0002e40000000800 */
[----:B-1----:R-:W-:Y:S02]  /*18840*/  FFMA.FTZ R2, R206, c[0x0][0x2d0], -R97 ;  /* 0x0000b400ce027a23 */ /* 0x002fe40000010861 */
[----:B------:R-:W-:Y:S06]  /*18850*/  IMAD.MOV.U32 R206, RZ, RZ, R141 ;  /* 0x000000ffffce7224 */ /* 0x000fec00078e008d */
[----:B------:R1:W-:Y:S02]  /*18860*/  MUFU.EX2 R123, R2 ;  /* 0x00000002007b7308 */ /* 0x0003e40000000800 */
[----:B-1----:R-:W-:Y:S02]  /*18870*/  FFMA.FTZ R2, R209, c[0x0][0x2d0], -R97 ;  /* 0x0000b400d1027a23 */ /* 0x002fe40000010861 */
[----:B------:R-:W-:Y:S06]  /*18880*/  IMAD.MOV.U32 R209, RZ, RZ, R140 ;  /* 0x000000ffffd17224 */ /* 0x000fec00078e008c */
[----:B------:R1:W2:Y:S02]  /*18890*/  MUFU.EX2 R122, R2 ;  /* 0x00000002007a7308 */ /* 0x0002a40000000800 */
[--C-:B-1----:R-:W-:Y:S08]  /*188a0*/  FFMA.FTZ R2, R121, c[0x0][0x2d0], -R92.reuse ;  /* 0x0000b40079027a23 */ /* 0x102ff0000001085c */
[----:B------:R1:W-:Y:S02]  /*188b0*/  MUFU.EX2 R121, R2 ;  /* 0x0000000200797308 */ /* 0x0003e40000000800 */
[----:B-1----:R-:W-:Y:S08]  /*188c0*/  FFMA.FTZ R2, R124, c[0x0][0x2d0], -R92 ;  /* 0x0000b4007c027a23 */ /* 0x002ff0000001085c */
[----:B------:R1:W-:Y:S02]  /*188d0*/  MUFU.EX2 R191, R2 ;  /* 0x0000000200bf7308 */ /* 0x0003e40000000800 */
[--C-:B-1----:R-:W-:Y:S02]  /*188e0*/  FFMA.FTZ R2, R119, c[0x0][0x2d0], -R93.reuse ;  /* 0x0000b40077027a23 */ /* 0x102fe4000001085d */
[----:B------:R-:W4:Y:S06]  /*188f0*/  LDL.LU R119, [R1+0xc] ;  /* 0x00000c0001777983 */ /* 0x000f2c0000300800 */
[----:B------:R1:W-:Y:S01]  /*18900*/  MUFU.EX2 R120, R2 ;  /* 0x0000000200787308 */ /* 0x0003e20000000800 */
[----:B------:R-:W4:Y:S04]  /*18910*/  LDL.LU R113, [R1+0x10] ;  /* 0x0000100001717983 */ /* 0x000f280000300800 */
[----:B------:R-:W4:Y:S01]  /*18920*/  LDL.LU R98, [R1+0x14] ;  /* 0x0000140001627983 */ /* 0x000f220000300800 */
[----:B-1----:R-:W-:Y:S02]  /*18930*/  FFMA.FTZ R2, R170, c[0x0][0x2d0], -R93 ;  /* 0x0000b400aa027a23 */ /* 0x002fe4000001085d */
[----:B------:R-:W-:Y:S01]  /*18940*/  IMAD.MOV.U32 R170, RZ, RZ, R155 ;  /* 0x000000ffffaa7224 */ /* 0x000fe200078e009b */
[----:B------:R-:W1:Y:S01]  /*18950*/  LDSM.16.MT88.4 R92, [R231+0x1900] ;  /* 0x00190000e75c783b */ /* 0x000e620000004200 */
[----:B------:R-:W-:Y:S02]  /*18960*/  IMAD.MOV.U32 R155, RZ, RZ, R138 ;  /* 0x000000ffff9b7224 */ /* 0x000fe400078e008a */
[----:B------:R2:W-:Y:S02]  /*18970*/  MUFU.EX2 R138, R2 ;  /* 0x00000002008a7308 */ /* 0x0005e40000000800 */
[--C-:B--2---:R-:W-:Y:S08]  /*18980*/  FFMA.FTZ R2, R170, c[0x0][0x2d0], -R96.reuse ;  /* 0x0000b400aa027a23 */ /* 0x104ff00000010860 */
[----:B------:R2:W-:Y:S01]  /*18990*/  MUFU.EX2 R127, R2 ;  /* 0x00000002007f7308 */ /* 0x0005e20000000800 */
[-C--:B-1----:R-:W-:Y:S08]  /*189a0*/  HMMA.16816.F32.BF16 R52, R72, R92.reuse, R52 ;  /* 0x0000005c4834723c */ /* 0x082ff00000041834 */
[C---:B------:R-:W-:Y:S01]  /*189b0*/  HMMA.16816.F32.BF16 R56, R76.reuse, R92, R56 ;  /* 0x0000005c4c38723c */ /* 0x040fe20000041838 */
[----:B--2---:R-:W-:Y:S07]  /*189c0*/  FFMA.FTZ R2, R169, c[0x0][0x2d0], -R96 ;  /* 0x0000b400a9027a23 */ /* 0x004fee0000010860 */
[-C--:B------:R-:W-:Y:S01]  /*189d0*/  HMMA.16816.F32.BF16 R60, R76, R94.reuse, R60 ;  /* 0x0000005e4c3c723c */ /* 0x080fe2000004183c */
[----:B------:R-:W-:Y:S01]  /*189e0*/  IMAD.MOV.U32 R169, RZ, RZ, R154 ;  /* 0x000000ffffa97224 */ /* 0x000fe200078e009a */
[----:B------:R1:W-:Y:S02]  /*189f0*/  MUFU.EX2 R126, R2 ;  /* 0x00000002007e7308 */ /* 0x0003e40000000800 */
[----:B------:R-:W-:Y:S03]  /*18a00*/  IMAD.MOV.U32 R154, RZ, RZ, R134 ;  /* 0x000000ffff9a7224 */ /* 0x000fe600078e0086 */
[--C-:B------:R-:W-:Y:S01]  /*18a10*/  FFMA.FTZ R76, R249, c[0x0][0x2d0], -R97.reuse ;  /* 0x0000b400f94c7a23 */ /* 0x100fe20000010861 */
[----:B------:R-:W-:Y:S01]  /*18a20*/  HMMA.16816.F32.BF16 R64, R72, R94, R64 ;  /* 0x0000005e4840723c */ /* 0x000fe20000041840 */
[----:B------:R-:W-:Y:S01]  /*18a30*/  F2FP.BF16.PACK_AB R77, R194, R180 ;  /* 0x000000b4c24d723e */ /* 0x000fe200000010ff */
[----:B------:R-:W2:Y:S02]  /*18a40*/  LDSM.16.MT88.4 R92, [R231+0x2100] ;  /* 0x00210000e75c783b */ /* 0x000ea40000004200 */
[----:B---3--:R-:W-:Y:S02]  /*18a50*/  F2FP.BF16.PACK_AB R78, R193, R192 ;  /* 0x000000c0c14e723e */ /* 0x008fe400000010ff */
[----:B------:R-:W-:Y:S02]  /*18a60*/  F2FP.BF16.PACK_AB R79, R122, R123 ;  /* 0x0000007b7a4f723e */ /* 0x000fe400000010ff */
[----:B------:R-:W-:Y:S04]  /*18a70*/  F2FP.BF16.PACK_AB R72, R204, R183 ;  /* 0x000000b7cc48723e */ /* 0x000fe800000010ff */
[----:B------:R-:W-:Y:S02]  /*18a80*/  F2FP.BF16.PACK_AB R73, R200, R182 ;  /* 0x000000b6c849723e */ /* 0x000fe400000010ff */
[----:B------:R-:W-:Y:S02]  /*18a90*/  F2FP.BF16.PACK_AB R74, R199, R198 ;  /* 0x000000c6c74a723e */ /* 0x000fe400000010ff */
[----:B------:R-:W-:Y:S01]  /*18aa0*/  F2FP.BF16.PACK_AB R75, R197, R196 ;  /* 0x000000c4c54b723e */ /* 0x000fe200000010ff */
[----:B-1----:R-:W-:Y:S02]  /*18ab0*/  FFMA.FTZ R2, R168, c[0x0][0x2d0], -R97 ;  /* 0x0000b400a8027a23 */ /* 0x002fe40000010861 */
[----:B------:R-:W-:Y:S04]  /*18ac0*/  IMAD.MOV.U32 R168, RZ, RZ, R109 ;  /* 0x000000ffffa87224 */ /* 0x000fe800078e006d */
[-C--:B------:R-:W-:Y:S01]  /*18ad0*/  HMMA.16816.F32.BF16 R4, R72, R80.reuse, R4 ;  /* 0x000000504804723c */ /* 0x080fe20000041804 */
[----:B------:R1:W-:Y:S01]  /*18ae0*/  MUFU.EX2 R125, R2 ;  /* 0x00000002007d7308 */ /* 0x0003e20000000800 */
[--C-:B------:R-:W-:Y:S02]  /*18af0*/  FFMA.FTZ R109, R218, c[0x0][0x2d0], -R96.reuse ;  /* 0x0000b400da6d7a23 */ /* 0x100fe40000010860 */
[----:B-1----:R-:W-:Y:S02]  /*18b00*/  FFMA.FTZ R2, R155, c[0x0][0x2d0], -R97 ;  /* 0x0000b4009b027a23 */ /* 0x002fe40000010861 */
[----:B------:R-:W-:Y:S05]  /*18b10*/  IMAD.MOV.U32 R155, RZ, RZ, R133 ;  /* 0x000000ffff9b7224 */ /* 0x000fea00078e0085 */
[----:B------:R1:W-:Y:S02]  /*18b20*/  MUFU.EX2 R124, R2 ;  /* 0x00000002007c7308 */ /* 0x0003e40000000800 */
[----:B-1----:R-:W-:Y:S02]  /*18b30*/  FFMA.FTZ R2, R250, c[0x0][0x2d0], -R96 ;  /* 0x0000b400fa027a23 */ /* 0x002fe40000010860 */
[----:B------:R-:W-:Y:S06]  /*18b40*/  IMAD.MOV.U32 R250, RZ, RZ, R148 ;  /* 0x000000fffffa7224 */ /* 0x000fec00078e0094 */
[----:B------:R1:W-:Y:S02]  /*18b50*/  MUFU.EX2 R134, R2 ;  /* 0x0000000200867308 */ /* 0x0003e40000000800 */
[--C-:B-1----:R-:W-:Y:S02]  /*18b60*/  FFMA.FTZ R2, R227, c[0x0][0x2d0], -R96.reuse ;  /* 0x0000b400e3027a23 */ /* 0x102fe40000010860 */
[----:B------:R-:W-:Y:S06]  /*18b70*/  FFMA.FTZ R96, R105, c[0x0][0x2d0], -R96 ;  /* 0x0000b40069607a23 */ /* 0x000fec0000010860 */
[----:B------:R1:W-:Y:S01]  /*18b80*/  MUFU.EX2 R133, R2 ;  /* 0x0000000200857308 */ /* 0x0003e20000000800 */
[--C-:B------:R-:W-:Y:S02]  /*18b90*/  FFMA.FTZ R105, R217, c[0x0][0x2d0], -R97.reuse ;  /* 0x0000b400d9697a23 */ /* 0x100fe40000010861 */
[----:B------:R-:W-:Y:S07]  /*18ba0*/  IMAD.MOV.U32 R227, RZ, RZ, R118 ;  /* 0x000000ffffe37224 */ /* 0x000fee00078e0076 */
[----:B------:R-:W-:Y:S01]  /*18bb0*/  MUFU.EX2 R96, R96 ;  /* 0x0000006000607308 */ /* 0x000fe20000000800 */
[--C-:B-1----:R-:W-:Y:S02]  /*18bc0*/  FFMA.FTZ R2, R132, c[0x0][0x2d0], -R97.reuse ;  /* 0x0000b40084027a23 */ /* 0x102fe40000010861 */
[----:B------:R-:W-:Y:S07]  /*18bd0*/  FFMA.FTZ R97, R71, c[0x0][0x2d0], -R97 ;  /* 0x0000b40047617a23 */ /* 0x000fee0000010861 */
[----:B------:R1:W-:Y:S10]  /*18be0*/  MUFU.EX2 R132, R2 ;  /* 0x0000000200847308 */ /* 0x0003f40000000800 */
[----:B------:R-:W-:Y:S01]  /*18bf0*/  MUFU.EX2 R97, R97 ;  /* 0x0000006100617308 */ /* 0x000fe20000000800 */
[----:B----4-:R-:W-:Y:S09]  /*18c00*/  FFMA.FTZ R68, R68, R119, R111 ;  /* 0x0000007744447223 */ /* 0x010ff2000001006f */
[----:B------:R-:W-:Y:S01]  /*18c10*/  MUFU.EX2 R111, R101 ;  /* 0x00000065006f7308 */ /* 0x000fe20000000800 */
[----:B------:R-:W-:Y:S02]  /*18c20*/  FFMA.FTZ R71, R3, R113, R110 ;  /* 0x0000007103477223 */ /* 0x000fe4000001006e */
[----:B------:R-:W-:Y:S02]  /*18c30*/  FADD.FTZ R3, R215, R68 ;  /* 0x00000044d7037221 */ /* 0x000fe40000010000 */
[----:B------:R-:W-:Y:S02]  /*18c40*/  FADD.FTZ R68, R155, R69 ;  /* 0x000000459b447221 */ /* 0x000fe40000010000 */
[----:B-1----:R-:W-:Y:S03]  /*18c50*/  FADD.FTZ R2, R169, R71 ;  /* 0x00000047a9027221 */ /* 0x002fe60000010000 */
[----:B------:R1:W-:Y:S01]  /*18c60*/  MUFU.EX2 R113, R76 ;  /* 0x0000004c00717308 */ /* 0x0003e20000000800 */
[----:B------:R-:W-:Y:S02]  /*18c70*/  FADD.FTZ R3, R154, R3 ;  /* 0x000000039a037221 */ /* 0x000fe40000010000 */
[----:B------:R-:W-:Y:S02]  /*18c80*/  FADD.FTZ R69, R241, R68 ;  /* 0x00000044f1457221 */ /* 0x000fe40000010000 */
[----:B------:R3:W5:Y:S01]  /*18c90*/  LDL.LU R241, [R1+0x4c] ;  /* 0x00004c0001f17983 */ /* 0x0007620000300800 */
[----:B------:R-:W-:Y:S02]  /*18ca0*/  FFMA.FTZ R0, R0, R98, R108 ;  /* 0x0000006200007223 */ /* 0x000fe4000001006c */
[----:B------:R-:W-:Y:S02]  /*18cb0*/  FADD.FTZ R98, R153, R2 ;  /* 0x0000000299627221 */ /* 0x000fe40000010000 */
[----:B------:R-:W-:Y:S01]  /*18cc0*/  FADD.FTZ R0, R168, R0 ;  /* 0x00000000a8007221 */ /* 0x000fe20000010000 */
[----:B------:R4:W-:Y:S01]  /*18cd0*/  MUFU.EX2 R101, R116 ;  /* 0x0000007400657308 */ /* 0x0009e20000000800 */
[----:B------:R-:W-:Y:S01]  /*18ce0*/  LDSM.16.MT88.4 R168, [R232+0x3100] ;  /* 0x00310000e8a8783b */ /* 0x000fe20000004200 */
[----:B------:R-:W-:Y:S02]  /*18cf0*/  FADD.FTZ R2, R240, R3 ;  /* 0x00000003f0027221 */ /* 0x000fe40000010000 */
[----:B------:R-:W-:Y:S02]  /*18d00*/  FADD.FTZ R71, R152, R0 ;  /* 0x0000000098477221 */ /* 0x000fe40000010000 */
[----:B------:R-:W-:Y:S02]  /*18d10*/  FADD.FTZ R0, R239, R98 ;  /* 0x00000062ef007221 */ /* 0x000fe40000010000 */
[----:B------:R-:W-:Y:S01]  /*18d20*/  FADD.FTZ R68, R238, R71 ;  /* 0x00000047ee447221 */ /* 0x000fe20000010000 */
[----:B------:R-:W-:Y:S01]  /*18d30*/  LDSM.16.MT88.4 R152, [R229+0x3100] ;  /* 0x00310000e598783b */ /* 0x000fe20000004200 */
[----:B------:R-:W-:Y:S01]  /*18d40*/  FADD.FTZ R3, R237, R69 ;  /* 0x00000045ed037221 */ /* 0x000fe20000010000 */
[----:B------:R-:W2:Y:S01]  /*18d50*/  MUFU.EX2 R110, R104 ;  /* 0x00000068006e7308 */ /* 0x000ea20000000800 */
[----:B------:R-:W-:Y:S01]  /*18d60*/  FADD.FTZ R2, R236, R2 ;  /* 0x00000002ec027221 */ /* 0x000fe20000010000 */
[----:B-1----:R-:W-:Y:S01]  /*18d70*/  F2FP.BF16.PACK_AB R76, R195, R181 ;  /* 0x000000b5c34c723e */ /* 0x002fe200000010ff */
[----:B------:R-:W-:Y:S02]  /*18d80*/  FADD.FTZ R71, R235, R0 ;  /* 0x00000000eb477221 */ /* 0x000fe40000010000 */
[----:B------:R-:W-:Y:S01]  /*18d90*/  FADD.FTZ R69, R234, R68 ;  /* 0x00000044ea457221 */ /* 0x000fe20000010000 */
[----:B------:R3:W5:Y:S01]  /*18da0*/  LDL.LU R240, [R1+0x48] ;  /* 0x0000480001f07983 */ /* 0x0007620000300800 */
[----:B------:R-:W-:Y:S02]  /*18db0*/  FADD.FTZ R0, R233, R3 ;  /* 0x00000003e9007221 */ /* 0x000fe40000010000 */
[C---:B------:R-:W-:Y:S01]  /*18dc0*/  HMMA.16816.F32.BF16 R8, R76.reuse, R80, R8 ;  /* 0x000000504c08723c */ /* 0x040fe20000041808 */
[----:B------:R3:W5:Y:S01]  /*18dd0*/  LDL.LU R239, [R1+0x44] ;  /* 0x0000440001ef7983 */ /* 0x0007620000300800 */
[----:B------:R-:W-:Y:S01]  /*18de0*/  FADD.FTZ R68, R228, R2 ;  /* 0x00000002e4447221 */ /* 0x000fe20000010000 */
[----:B------:R-:W1:Y:S01]  /*18df0*/  MUFU.EX2 R104, R115 ;  /* 0x0000007300687308 */ /* 0x000e620000000800 */
[----:B------:R-:W-:Y:S01]  /*18e00*/  FADD.FTZ R3, R159, R71 ;  /* 0x000000479f037221 */ /* 0x000fe20000010000 */
[----:B----4-:R-:W-:Y:S01]  /*18e10*/  LDSM.16.MT88.4 R116, [R230+0x3100] ;  /* 0x00310000e674783b */ /* 0x010fe20000004200 */
[----:B------:R-:W-:Y:S02]  /*18e20*/  FADD.FTZ R2, R158, R69 ;  /* 0x000000459e027221 */ /* 0x000fe40000010000 */
[-C--:B------:R-:W-:Y:S01]  /*18e30*/  HMMA.16816.F32.BF16 R12, R76, R82.reuse, R12 ;  /* 0x000000524c0c723c */ /* 0x080fe2000004180c */
[----:B------:R-:W-:Y:S03]  /*18e40*/  FADD.FTZ R3, R223, R3 ;  /* 0x00000003df037221 */ /* 0x000fe60000010000 */
[----:B------:R-:W-:Y:S01]  /*18e50*/  FADD.FTZ R2, R225, R2 ;  /* 0x00000002e1027221 */ /* 0x000fe20000010000 */
[----:B------:R3:W5:Y:S01]  /*18e60*/  LDL.LU R238, [R1+0x40] ;  /* 0x0000400001ee7983 */ /* 0x0007620000300800 */
[----:B------:R-:W4:Y:S01]  /*18e70*/  MUFU.EX2 R108, R103 ;  /* 0x00000067006c7308 */ /* 0x000f220000000800 */
[----:B--2---:R-:W-:Y:S01]  /*18e80*/  F2FP.BF16.PACK_AB R128, R110, R111 ;  /* 0x0000006f6e80723e */ /* 0x004fe200000010ff */
[C---:B------:R-:W-:Y:S01]  /*18e90*/  HMMA.16816.F32.BF16 R16, R72.reuse, R82, R16 ;  /* 0x000000524810723c */ /* 0x040fe20000041810 */
[----:B------:R-:W2:Y:S03]  /*18ea0*/  LDSM.16.MT88.4 R80, [R229+0x2900] ;  /* 0x00290000e550783b */ /* 0x000ea60000004200 */
[----:B------:R-:W-:Y:S04]  /*18eb0*/  FADD.FTZ R0, R157, R0 ;  /* 0x000000009d007221 */ /* 0x000fe80000010000 */
[-C--:B------:R-:W-:Y:S01]  /*18ec0*/  HMMA.16816.F32.BF16 R20, R72, R84.reuse, R20 ;  /* 0x000000544814723c */ /* 0x080fe20000041814 */
[----:B------:R3:W5:Y:S01]  /*18ed0*/  LDL.LU R237, [R1+0x3c] ;  /* 0x00003c0001ed7983 */ /* 0x0007620000300800 */
[----:B------:R-:W3:Y:S02]  /*18ee0*/  MUFU.EX2 R103, R112 ;  /* 0x0000007000677308 */ /* 0x000ee40000000800 */
[----:B------:R-:W-:Y:S01]  /*18ef0*/  FADD.FTZ R0, R227, R0 ;  /* 0x00000000e3007221 */ /* 0x000fe20000010000 */
[----:B------:R2:W5:Y:S01]  /*18f00*/  LDL.LU R236, [R1+0x38] ;  /* 0x0000380001ec7983 */ /* 0x0005620000300800 */
[----:B-1----:R-:W-:Y:S02]  /*18f10*/  F2FP.BF16.PACK_AB R130, R104, R107 ;  /* 0x0000006b6882723e */ /* 0x002fe400000010ff */
[C---:B------:R-:W-:Y:S01]  /*18f20*/  HMMA.16816.F32.BF16 R24, R76.reuse, R84, R24 ;  /* 0x000000544c18723c */ /* 0x040fe20000041818 */
[----:B------:R1:W5:Y:S04]  /*18f30*/  LDL.LU R235, [R1+0x34] ;  /* 0x0000340001eb7983 */ /* 0x0003680000300800 */
[----:B------:R1:W5:Y:S01]  /*18f40*/  LDL.LU R234, [R1+0x30] ;  /* 0x0000300001ea7983 */ /* 0x0003620000300800 */
[----:B----4-:R-:W-:Y:S02]  /*18f50*/  F2FP.BF16.PACK_AB R129, R106, R108 ;  /* 0x0000006c6a81723e */ /* 0x010fe400000010ff */
[-C--:B------:R-:W-:Y:S01]  /*18f60*/  HMMA.16816.F32.BF16 R28, R76, R86.reuse, R28 ;  /* 0x000000564c1c723c */ /* 0x080fe2000004181c */
[----:B------:R1:W5:Y:S04]  /*18f70*/  LDL.LU R233, [R1+0x2c] ;  /* 0x00002c0001e97983 */ /* 0x0003680000300800 */
[----:B------:R1:W5:Y:S03]  /*18f80*/  LDL.LU R228, [R1+0x28] ;  /* 0x0000280001e47983 */ /* 0x0003660000300800 */
[C---:B------:R-:W-:Y:S01]  /*18f90*/  HMMA.16816.F32.BF16 R32, R72.reuse, R86, R32 ;  /* 0x000000564820723c */ /* 0x040fe20000041820 */
[----:B------:R-:W4:Y:S03]  /*18fa0*/  LDSM.16.MT88.4 R84, [R232+0x2900] ;  /* 0x00290000e854783b */ /* 0x000f260000004200 */
[----:B---3--:R-:W-:Y:S04]  /*18fb0*/  F2FP.BF16.PACK_AB R131, R101, R103 ;  /* 0x000000676583723e */ /* 0x008fe800000010ff */
[-C--:B------:R-:W-:Y:S08]  /*18fc0*/  HMMA.16816.F32.BF16 R36, R72, R88.reuse, R36 ;  /* 0x000000584824723c */ /* 0x080ff00000041824 */
[C---:B------:R-:W-:Y:S08]  /*18fd0*/  HMMA.16816.F32.BF16 R40, R76.reuse, R88, R40 ;  /* 0x000000584c28723c */ /* 0x040ff00000041828 */
[-C--:B------:R-:W-:Y:S08]  /*18fe0*/  HMMA.16816.F32.BF16 R44, R76, R90.reuse, R44 ;  /* 0x0000005a4c2c723c */ /* 0x080ff0000004182c */
[C---:B------:R-:W-:Y:S01]  /*18ff0*/  HMMA.16816.F32.BF16 R48, R72.reuse, R90, R48 ;  /* 0x0000005a4830723c */ /* 0x040fe20000041830 */
[----:B------:R-:W3:Y:S07]  /*19000*/  LDSM.16.MT88.4 R88, [R230+0x2900] ;  /* 0x00290000e658783b */ /* 0x000eee0000004200 */
[-C--:B------:R-:W-:Y:S08]  /*19010*/  HMMA.16816.F32.BF16 R52, R72, R92.reuse, R52 ;  /* 0x0000005c4834723c */ /* 0x080ff00000041834 */
        /* <DEDUP_REMOVED lines=12> */
[-C--:B--2---:R-:W-:Y:S08]  /*190e0*/  HMMA.16816.F32.BF16 R4, R72, R80.reuse, R4 ;  /* 0x000000504804723c */ /* 0x084ff00000041804 */
[C---:B------:R-:W-:Y:S01]  /*190f0*/  HMMA.16816.F32.BF16 R8, R76.reuse, R80, R8 ;  /* 0x000000504c08723c */ /* 0x040fe20000041808 */
[----:B------:R-:W2:Y:S07]  /*19100*/  MUFU.EX2 R81, R109 ;  /* 0x0000006d00517308 */ /* 0x000eae0000000800 */
[-C--:B------:R-:W-:Y:S03]  /*19110*/  HMMA.16816.F32.BF16 R12, R76, R82.reuse, R12 ;  /* 0x000000524c0c723c */ /* 0x080fe6000004180c */
[----:B------:R-:W1:Y:S05]  /*19120*/  MUFU.EX2 R80, R114 ;  /* 0x0000007200507308 */ /* 0x000e6a0000000800 */
[C---:B------:R-:W-:Y:S05]  /*19130*/  HMMA.16816.F32.BF16 R16, R72.reuse, R82, R16 ;  /* 0x000000524810723c */ /* 0x040fea0000041810 */
[----:B------:R-:W-:Y:S03]  /*19140*/  MUFU.EX2 R83, R102 ;  /* 0x0000006600537308 */ /* 0x000fe60000000800 */
[-C--:B----4-:R-:W-:Y:S01]  /*19150*/  HMMA.16816.F32.BF16 R20, R72, R84.reuse, R20 ;  /* 0x000000544814723c */ /* 0x090fe20000041814 */
[----:B--2---:R-:W-:Y:S06]  /*19160*/  F2FP.BF16.PACK_AB R186, R96, R81 ;  /* 0x0000005160ba723e */ /* 0x004fec00000010ff */
[----:B------:R-:W2:Y:S01]  /*19170*/  MUFU.EX2 R82, R105 ;  /* 0x0000006900527308 */ /* 0x000ea20000000800 */
[C---:B------:R-:W-:Y:S01]  /*19180*/  HMMA.16816.F32.BF16 R24, R76.reuse, R84, R24 ;  /* 0x000000544c18723c */ /* 0x040fe20000041818 */
[----:B-1----:R-:W-:Y:S07]  /*19190*/  F2FP.BF16.PACK_AB R187, R97, R80 ;  /* 0x0000005061bb723e */ /* 0x002fee00000010ff */
[-C--:B------:R-:W-:Y:S08]  /*191a0*/  HMMA.16816.F32.BF16 R28, R76, R86.reuse, R28 ;  /* 0x000000564c1c723c */ /* 0x080ff0000004181c */
[C---:B------:R-:W-:Y:S01]  /*191b0*/  HMMA.16816.F32.BF16 R32, R72.reuse, R86, R32 ;  /* 0x000000564820723c */ /* 0x040fe20000041820 */
[----:B--2---:R-:W-:Y:S07]  /*191c0*/  F2FP.BF16.PACK_AB R185, R82, R83 ;  /* 0x0000005352b9723e */ /* 0x004fee00000010ff */
[-C--:B---3--:R-:W-:Y:S08]  /*191d0*/  HMMA.16816.F32.BF16 R36, R72, R88.reuse, R36 ;  /* 0x000000584824723c */ /* 0x088ff00000041824 */
        /* <DEDUP_REMOVED lines=117> */
.L_x_1582:
[----:B------:R-:W-:-:S13]  /*19930*/  ISETP.LE.AND P0, PT, RZ, UR12, PT ;  /* 0x0000000cff007c0c */ /* 0x000fda000bf03270 */
[----:B------:R-:W-:Y:S05]  /*19940*/  @!P0 BRA `(.L_x_1586) ;  /* 0x000042e000008947 */ /* 0x000fea0003800000 */
[----:B------:R-:W-:Y:S01]  /*19950*/  IMAD.MOV.U32 R3, RZ, RZ, R136 ;  /* 0x000000ffff037224 */ /* 0x000fe200078e0088 */
[----:B------:R-:W-:Y:S01]  /*19960*/  MOV R138, R70 ;  /* 0x00000046008a7202 */ /* 0x000fe20000000f00 */
[----:B--2-4-:R-:W-:Y:S01]  /*19970*/  IMAD.MOV.U32 R0, RZ, RZ, R137 ;  /* 0x000000ffff007224 */ /* 0x014fe200078e0089 */
[----:B------:R-:W-:Y:S01]  /*19980*/  MOV R133, R135 ;  /* 0x0000008700857202 */ /* 0x000fe20000000f00 */
[----:B------:R-:W-:Y:S01]  /*19990*/  ULDC UR5, c[0x0][0x210] ;  /* 0x0000840000057ab9 */ /* 0x000fe20000000800 */
[----:B------:R-:W-:Y:S01]  /*199a0*/  IADD3 R249, R248, 0x100, RZ ;  /* 0x00000100f8f97810 */ /* 0x000fe20007ffe0ff */
[----:B------:R-:W-:Y:S02]  /*199b0*/  ULDC UR4, c[0x0][0x1e8] ;  /* 0x00007a0000047ab9 */ /* 0x000fe40000000800 */
[----:B------:R-:W-:Y:S02]  /*199c0*/  UIMAD UR5, UR16, UR5, URZ ;  /* 0x00000005100572a4 */ /* 0x000fe4000f8e023f */
[----:B------:R-:W-:Y:S01]  /*199d0*/  UIMAD UR4, UR16, UR4, URZ ;  /* 0x00000004100472a4 */ /* 0x000fe2000f8e023f */
[----:B------:R-:W-:Y:S05]  /*199e0*/  BRA `(.L_x_1587) ;  /* 0x0000045000007947 */ /* 0x000fea0003800000 */
.L_x_1589:
[----:B------:R-:W2:Y:S01]  /*199f0*/  LDL R136, [R1+0x18] ;  /* 0x0000180001887983 */ /* 0x000ea20000100800 */
[----:B------:R-:W-:Y:S01]  /*19a00*/  IMAD.MOV.U32 R137, RZ, RZ, c[0x0][0x2b8] ;  /* 0x0000ae00ff897624 */ /* 0x000fe200078e00ff */
[----:B------:R-:W-:Y:S04]  /*19a10*/  UIMAD UR6, UR12, 0x70, UR18 ;  /* 0x000000700c0678a4 */ /* 0x000fe8000f8e0212 */
[----:B------:R-:W-:Y:S01]  /*19a20*/  ISETP.NE.AND P3, PT, R137, 0x1, PT ;  /* 0x000000018900780c */ /* 0x000fe20003f65270 */
[----:B------:R-:W-:Y:S02]  /*19a30*/  IMAD.MOV.U32 R137, RZ, RZ, RZ ;  /* 0x000000ffff897224 */ /* 0x000fe400078e00ff */
[----:B------:R-:W-:Y:S05]  /*19a40*/  IMAD.U32 R132, RZ, RZ, UR6 ;  /* 0x00000006ff847e24 */ /* 0x000fea000f8e00ff */
[----:B--2---:R-:W-:Y:S02]  /*19a50*/  IADD3 R132, R132, -0x70, R136 ;  /* 0xffffff9084847810 */ /* 0x004fe40007ffe088 */
[----:B------:R-:W-:Y:S03]  /*19a60*/  ISETP.GT.AND P2, PT, R136, 0x6f, PT ;  /* 0x0000006f8800780c */ /* 0x000fe60003f44270 */
[----:B------:R-:W-:Y:S04]  /*19a70*/  @P3 IMAD.HI.U32 R134, R132, c[0x0][0x2bc], RZ ;  /* 0x0000af0084863a27 */ /* 0x000fe800078e00ff */
[----:B------:R-:W-:Y:S01]  /*19a80*/  IMAD.MOV.U32 R2, RZ, RZ, R132 ;  /* 0x000000ffff027224 */ /* 0x000fe200078e0084 */
[----:B------:R-:W-:Y:S05]  /*19a90*/  @P3 SHF.R.U32.HI R2, RZ, c[0x0][0x2c0], R134 ;  /* 0x0000b000ff023a19 */ /* 0x000fea0000011686 */
        /* <DEDUP_REMOVED lines=36> */
[--C-:B----4-:R-:W-:Y:S01]  /*19ce0*/  IMAD.X R135, R135, 0x1, R246.reuse, P0 ;  /* 0x0000000187877824 */ /* 0x110fe200000e06f6 */
[-C--:B------:R-:W-:Y:S02]  /*19cf0*/  IADD3 R192, P0, R192, R247.reuse, RZ ;  /* 0x000000f7c0c07210 */ /* 0x080fe40007f1e0ff */
        /* <DEDUP_REMOVED lines=15> */
[--C-:B-1----:R-:W-:Y:S02]  /*19df0*/  IMAD.X R137, R194, 0x1, R246.reuse, P1 ;  /* 0x00000001c2897824 */ /* 0x102fe400008e06f6 */
[----:B-----5:R-:W-:Y:S03]  /*19e00*/  IMAD.X R135, R2, 0x1, R246, P0 ;  /* 0x0000000102877824 */ /* 0x020fe600000e06f6 */
[----:B------:R2:W-:Y:S04]  /*19e10*/  LDGSTS.E.BYPASS.LTC128B.128 [R248+0x6100], [R136.64], !P6 ;  /* 0x0610000088f87fae */ /* 0x0005e8000f101d56 */
[----:B------:R2:W-:Y:S01]  /*19e20*/  LDGSTS.E.BYPASS.LTC128B.128 [R248+0x6900], [R134.64], !P6 ;  /* 0x0690000086f87fae */ /* 0x0005e2000f101d56 */
[----:B------:R-:W-:-:S05]  /*19e30*/  BRA `(.L_x_1588) ;  /* 0x00000cf000007947 */ /* 0x000fca0003800000 */
.L_x_1587:
[----:B------:R-:W2:Y:S01]  /*19e40*/  LDL R56, [R1+0x4] ;  /* 0x0000040001387983 */ /* 0x000ea20000100800 */
[----:B------:R-:W-:Y:S04]  /*19e50*/  DEPBAR.LE SB0, 0x0 ;  /* 0x000080000000791a */ /* 0x000fe80000000000 */
[----:B------:R-:W-:Y:S01]  /*19e60*/  UISETP.GE.AND UP0, UPT, UR12, 0x1, UPT ;  /* 0x000000010c00788c */ /* 0x000fe2000bf06270 */
[----:B------:R-:W3:Y:S06]  /*19e70*/  LDL R70, [R1] ;  /* 0x0000000001467983 */ /* 0x000eec0000100800 */
[----:B------:R-:W-:Y:S06]  /*19e80*/  BAR.SYNC.DEFER_BLOCKING 0x0 ;  /* 0x0000000000007b1d */ /* 0x000fec0000010000 */
[----:B-----5:R-:W-:Y:S06]  /*19e90*/  LDSM.16.M88.4 R112, [R235+0x7100] ;  /* 0x00710000eb70783b */ /* 0x020fec0000000200 */
[----:B------:R-:W1:Y:S06]  /*19ea0*/  LDSM.16.M88.4 R16, [R228+0x3900] ;  /* 0x00390000e410783b */ /* 0x000e6c0000000200 */
[----:B------:R-:W4:Y:S06]  /*19eb0*/  LDSM.16.M88.4 R108, [R235+0x9100] ;  /* 0x00910000eb6c783b */ /* 0x000f2c0000000200 */
[----:B------:R-:W4:Y:S06]  /*19ec0*/  LDSM.16.M88.4 R32, [R228+0x4100] ;  /* 0x00410000e420783b */ /* 0x000f2c0000000200 */
[----:B------:R-:W4:Y:S06]  /*19ed0*/  LDSM.16.M88.4 R48, [R228+0x4900] ;  /* 0x00490000e430783b */ /* 0x000f2c0000000200 */
[----:B------:R-:W4:Y:S06]  /*19ee0*/  LDSM.16.M88.4 R64, [R228+0x5100] ;  /* 0x00510000e440783b */ /* 0x000f2c0000000200 */
[----:B------:R-:W2:Y:S06]  /*19ef0*/  LDSM.16.M88.4 R80, [R228+0x5900] ;  /* 0x00590000e450783b */ /* 0x000eac0000000200 */
[----:B------:R-:W-:Y:S01]  /*19f00*/  LDSM.16.M88.4 R96, [R228+0x6100] ;  /* 0x00610000e460783b */ /* 0x000fe20000000200 */
[-C--:B-1----:R-:W-:Y:S05]  /*19f10*/  HMMA.16816.F32.BF16 R4, R112, R16.reuse, RZ ;  /* 0x000000107004723c */ /* 0x082fea00000418ff */
[----:B------:R-:W-:Y:S03]  /*19f20*/  LDSM.16.M88.4 R188, [R228+0x6900] ;  /* 0x00690000e4bc783b */ /* 0x000fe60000000200 */
[C---:B----4-:R-:W-:Y:S03]  /*19f30*/  HMMA.16816.F32.BF16 R8, R108.reuse, R16, RZ ;  /* 0x000000106c08723c */ /* 0x050fe600000418ff */
[----:B------:R-:W-:Y:S06]  /*19f40*/  LDSM.16.M88.4 R192, [R238+0x7100] ;  /* 0x00710000eec0783b */ /* 0x000fec0000000200 */
[----:B------:R-:W-:Y:S01]  /*19f50*/  LDSM.16.M88.4 R196, [R239] ;  /* 0x00000000efc4783b */ /* 0x000fe20000000200 */
[-C--:B------:R-:W-:Y:S05]  /*19f60*/  HMMA.16816.F32.BF16 R12, R108, R18.reuse, RZ ;  /* 0x000000126c0c723c */ /* 0x080fea00000418ff */
[----:B------:R-:W-:Y:S03]  /*19f70*/  LDSM.16.M88.4 R200, [R238+0x9100] ;  /* 0x00910000eec8783b */ /* 0x000fe60000000200 */
[C---:B------:R-:W-:Y:S03]  /*19f80*/  HMMA.16816.F32.BF16 R16, R112.reuse, R18, RZ ;  /* 0x000000127010723c */ /* 0x040fe600000418ff */
[----:B------:R-:W-:Y:S05]  /*19f90*/  LDSM.16.M88.4 R204, [R245] ;  /* 0x00000000f5cc783b */ /* 0x000fea0000000200 */
[-C--:B------:R-:W-:Y:S01]  /*19fa0*/  HMMA.16816.F32.BF16 R20, R112, R32.reuse, RZ ;  /* 0x000000207014723c */ /* 0x080fe200000418ff */
        /* <DEDUP_REMOVED lines=18> */
[----:B------:R-:W-:Y:S01]  /*1a0d0*/  IMAD.IADD R65, R69, 0x1, R2 ;  /* 0x0000000145417824 */ /* 0x000fe200078e0202 */
[-C--:B------:R-:W-:Y:S01]  /*1a0e0*/  HMMA.16816.F32.BF16 R60, R108, R66.reuse, RZ ;  /* 0x000000426c3c723c */ /* 0x080fe200000418ff */
[----:B------:R-:W-:Y:S03]  /*1a0f0*/  IMAD.MOV.U32 R64, RZ, RZ, R68 ;  /* 0x000000ffff407224 */ /* 0x000fe600078e0044 */
[----:B---3--:R-:W-:Y:S01]  /*1a100*/  SHF.R.S32.HI R2, RZ, 0x1f, R70 ;  /* 0x0000001fff027819 */ /* 0x008fe20000011446 */
[----:B------:R-:W-:Y:S03]  /*1a110*/  IMAD.WIDE.U32 R72, R70, c[0x0][0x218], R64 ;  /* 0x0000860046487a25 */ /* 0x000fe600078e0040 */
[C---:B------:R-:W-:Y:S04]  /*1a120*/  HMMA.16816.F32.BF16 R64, R112.reuse, R66, RZ ;  /* 0x000000427040723c */ /* 0x040fe800000418ff */
[----:B------:R-:W-:Y:S01]  /*1a130*/  IMAD R2, R2, c[0x0][0x218], RZ ;  /* 0x0000860002027a24 */ /* 0x000fe200078e02ff */
[----:B------:R-:W-:Y:S03]  /*1a140*/  IADD3 R132, P1, R72, UR5, RZ ;  /* 0x0000000548847c10 */ /* 0x000fe6000ff3e0ff */
[----:B------:R-:W-:Y:S01]  /*1a150*/  IMAD R72, R70, c[0x0][0x21c], R2 ;  /* 0x0000870046487a24 */ /* 0x000fe200078e0202 */
[C---:B------:R-:W-:Y:S01]  /*1a160*/  LEA R2, P0, R132.reuse, c[0x0][0x1f8], 0x1 ;  /* 0x00007e0084027a11 */ /* 0x040fe200078008ff */
[-C--:B------:R-:W-:Y:S03]  /*1a170*/  HMMA.16816.F32.BF16 R68, R112, R80.reuse, RZ ;  /* 0x000000507044723c */ /* 0x080fe600000418ff */
[----:B------:R-:W-:Y:S01]  /*1a180*/  IADD3.X R72, R73, UR15, R72, P1, !PT ;  /* 0x0000000f49487c10 */ /* 0x000fe20008ffe448 */
        /* <DEDUP_REMOVED lines=154> */
.L_x_1588:
        /* <DEDUP_REMOVED lines=187> */
[--C-:B------:R-:W-:Y:S01]  /*1b6e0*/  FFMA.FTZ R51, R51, c[0x0][0x2d0], -R139.reuse ;  /* 0x0000b40033337a23 */ /* 0x100fe2000001088b */
[----:B------:R1:W2:Y:S01]  /*1b6f0*/  MUFU.EX2 R203, R17 ;  /* 0x0000001100cb7308 */ /* 0x0002a20000000800 */
[--C-:B------:R-:W-:Y:S02]  /*1b700*/  FFMA.FTZ R80, R80, c[0x0][0x2d0], -R192.reuse ;  /* 0x0000b40050507a23 */ /* 0x100fe400000108c0 */
[----:B------:R-:W-:Y:S02]  /*1b710*/  FFMA.FTZ R82, R82, c[0x0][0x2d0], -R139 ;  /* 0x0000b40052527a23 */ /* 0x000fe4000001088b */
        /* <DEDUP_REMOVED lines=29> */
[----:B------:R-:W-:Y:S01]  /*1b8f0*/  FFMA.FTZ R115, R115, c[0x0][0x2d0], -R139 ;  /* 0x0000b40073737a23 */ /* 0x000fe2000001088b */
        /* <DEDUP_REMOVED lines=11> */
[--C-:B------:R-:W-:Y:S01]  /*1b9b0*/  FFMA.FTZ R97, R97, c[0x0][0x2d0], -R192.reuse ;  /* 0x0000b40061617a23 */ /* 0x100fe200000108c0 */
        /* <DEDUP_REMOVED lines=34> */
[C---:B--2---:R-:W-:Y:S02]  /*1bbe0*/  FMUL.FTZ R126, R0.reuse, R126 ;  /* 0x0000007e007e7220 */ /* 0x044fe40000410000 */
[----:B------:R-:W-:Y:S02]  /*1bbf0*/  FMUL.FTZ R127, R0, R127 ;  /* 0x0000007f007f7220 */ /* 0x000fe40000410000 */
[--C-:B------:R-:W-:Y:S01]  /*1bc00*/  FFMA.FTZ R60, R60, c[0x0][0x2d0], -R138.reuse ;  /* 0x0000b4003c3c7a23 */ /* 0x100fe2000001088a */
[----:B------:R-:W1:Y:S01]  /*1bc10*/  MUFU.EX2 R197, R13 ;  /* 0x0000000d00c57308 */ /* 0x000e620000000800 */
[--C-:B------:R-:W-:Y:S02]  /*1bc20*/  FFMA.FTZ R61, R61, c[0x0][0x2d0], -R138.reuse ;  /* 0x0000b4003d3d7a23 */ /* 0x100fe4000001088a */
[--C-:B------:R-:W-:Y:S02]  /*1bc30*/  FFMA.FTZ R62, R62, c[0x0][0x2d0], -R3.reuse ;  /* 0x0000b4003e3e7a23 */ /* 0x100fe40000010803 */
[--C-:B------:R-:W-:Y:S02]  /*1bc40*/  FFMA.FTZ R63, R63, c[0x0][0x2d0], -R3.reuse ;  /* 0x0000b4003f3f7a23 */ /* 0x100fe40000010803 */
[--C-:B------:R-:W-:Y:S02]  /*1bc50*/  FFMA.FTZ R79, R79, c[0x0][0x2d0], -R3.reuse ;  /* 0x0000b4004f4f7a23 */ /* 0x100fe40000010803 */
[C---:B---3--:R-:W-:Y:S01]  /*1bc60*/  FMUL.FTZ R8, R133.reuse, R144 ;  /* 0x0000009085087220 */ /* 0x048fe20000410000 */
[----:B------:R2:W-:Y:S01]  /*1bc70*/  MUFU.EX2 R199, R10 ;  /* 0x0000000a00c77308 */ /* 0x0005e20000000800 */
[----:B----4-:R-:W-:Y:S01]  /*1bc80*/  F2FP.BF16.PACK_AB R144, R212, R200 ;  /* 0x000000c8d490723e */ /* 0x010fe200000010ff */
[C---:B------:R-:W-:Y:S02]  /*1bc90*/  FMUL.FTZ R9, R133.reuse, R145 ;  /* 0x0000009185097220 */ /* 0x040fe40000410000 */
[----:B-----5:R-:W-:Y:S02]  /*1bca0*/  FMUL.FTZ R12, R133, R148 ;  /* 0x00000094850c7220 */ /* 0x020fe40000410000 */
[--C-:B------:R-:W-:Y:S02]  /*1bcb0*/  FFMA.FTZ R25, R25, c[0x0][0x2d0], -R138.reuse ;  /* 0x0000b40019197a23 */ /* 0x100fe4000001088a */
[--C-:B------:R-:W-:Y:S02]  /*1bcc0*/  FFMA.FTZ R40, R40, c[0x0][0x2d0], -R138.reuse ;  /* 0x0000b40028287a23 */ /* 0x100fe4000001088a */
[----:B------:R-:W3:Y:S01]  /*1bcd0*/  MUFU.EX2 R211, R11 ;  /* 0x0000000b00d37308 */ /* 0x000ee20000000800 */
[--C-:B------:R-:W-:Y:S02]  /*1bce0*/  FFMA.FTZ R41, R41, c[0x0][0x2d0], -R138.reuse ;  /* 0x0000b40029297a23 */ /* 0x100fe4000001088a */
[--C-:B------:R-:W-:Y:S01]  /*1bcf0*/  FFMA.FTZ R42, R42, c[0x0][0x2d0], -R3.reuse ;  /* 0x0000b4002a2a7a23 */ /* 0x100fe20000010803 */
[----:B-1----:R-:W-:Y:S01]  /*1bd00*/  MOV R170, R197 ;  /* 0x000000c500aa7202 */ /* 0x002fe20000000f00 */
[----:B------:R-:W-:Y:S02]  /*1bd10*/  FMUL.FTZ R13, R133, R149 ;  /* 0x00000095850d7220 */ /* 0x000fe40000410000 */
[--C-:B------:R-:W-:Y:S02]  /*1bd20*/  FFMA.FTZ R43, R43, c[0x0][0x2d0], -R3.reuse ;  /* 0x0000b4002b2b7a23 */ /* 0x100fe40000010803 */
[--C-:B------:R-:W-:Y:S01]  /*1bd30*/  FFMA.FTZ R44, R44, c[0x0][0x2d0], -R138.reuse ;  /* 0x0000b4002c2c7a23 */ /* 0x100fe2000001088a */
[----:B------:R1:W-:Y:S01]  /*1bd40*/  MUFU.EX2 R213, R14 ;  /* 0x0000000e00d57308 */ /* 0x0003e20000000800 */
[--C-:B------:R-:W-:Y:S02]  /*1bd50*/  FFMA.FTZ R45, R45, c[0x0][0x2d0], -R138.reuse ;  /* 0x0000b4002d2d7a23 */ /* 0x100fe4000001088a */
[--C-:B------:R-:W-:Y:S02]  /*1bd60*/  FFMA.FTZ R46, R46, c[0x0][0x2d0], -R3.reuse ;  /* 0x0000b4002e2e7a23 */ /* 0x100fe40000010803 */
[----:B--2---:R-:W-:Y:S01]  /*1bd70*/  FMUL.FTZ R10, R0, R146 ;  /* 0x00000092000a7220 */ /* 0x004fe20000410000 */
[----:B------:R-:W-:Y:S01]  /*1bd80*/  F2FP.BF16.PACK_AB R146, R197, R218 ;  /* 0x000000dac592723e */ /* 0x000fe200000010ff */
[--C-:B------:R-:W-:Y:S02]  /*1bd90*/  FFMA.FTZ R47, R47, c[0x0][0x2d0], -R3.reuse ;  /* 0x0000b4002f2f7a23 */ /* 0x100fe40000010803 */
[--C-:B------:R-:W-:Y:S01]  /*1bda0*/  FFMA.FTZ R24, R24, c[0x0][0x2d0], -R138.reuse ;  /* 0x0000b40018187a23 */ /* 0x100fe2000001088a */
[----:B------:R-:W2:Y:S01]  /*1bdb0*/  MUFU.EX2 R196, R15 ;  /* 0x0000000f00c47308 */ /* 0x000ea20000000800 */
[--C-:B------:R-:W-:Y:S02]  /*1bdc0*/  FFMA.FTZ R26, R26, c[0x0][0x2d0], -R3.reuse ;  /* 0x0000b4001a1a7a23 */ /* 0x100fe40000010803 */
[--C-:B------:R-:W-:Y:S01]  /*1bdd0*/  FFMA.FTZ R27, R27, c[0x0][0x2d0], -R3.reuse ;  /* 0x0000b4001b1b7a23 */ /* 0x100fe20000010803 */
[----:B---3--:R-:W-:Y:S01]  /*1bde0*/  F2FP.BF16.PACK_AB R145, R211, R199 ;  /* 0x000000c7d391723e */ /* 0x008fe200000010ff */
        /* <DEDUP_REMOVED lines=16> */
[----:B------:R-:W-:Y:S01]  /*1bef0*/  MUFU.EX2 R197, R69 ;  /* 0x0000004500c57308 */ /* 0x000fe20000000800 */
[C---:B------:R-:W-:Y:S04]  /*1bf00*/  HMMA.16816.F32.BF16 R8, R144.reuse, R20, R8 ;  /* 0x000000149008723c */ /* 0x040fe80000041808 */
[C---:B---3--:R-:W-:Y:S02]  /*1bf10*/  FMUL.FTZ R24, R133.reuse, R160 ;  /* 0x000000a085187220 */ /* 0x048fe40000410000 */
[--C-:B------:R-:W-:Y:S02]  /*1bf20*/  FFMA.FTZ R90, R90, c[0x0][0x2d0], -R3.reuse ;  /* 0x0000b4005a5a7a23 */ /* 0x100fe40000010803 */
[-C--:B------:R-:W-:Y:S01]  /*1bf30*/  HMMA.16816.F32.BF16 R12, R144, R22.reuse, R12 ;  /* 0x00000016900c723c */ /* 0x080fe2000004180c */
[----:B------:R3:W-:Y:S03]  /*1bf40*/  MUFU.EX2 R226, R26 ;  /* 0x0000001a00e27308 */ /* 0x0007e60000000800 */
[C---:B------:R-:W-:Y:S01]  /*1bf50*/  FMUL.FTZ R20, R134.reuse, R156 ;  /* 0x0000009c86147220 */ /* 0x040fe20000410000 */
[----:B------:R-:W-:Y:S01]  /*1bf60*/  MOV R156, R210 ;  /* 0x000000d2009c7202 */ /* 0x000fe20000000f00 */
[----:B------:R-:W-:Y:S02]  /*1bf70*/  FMUL.FTZ R21, R134, R157 ;  /* 0x0000009d86157220 */ /* 0x000fe40000410000 */
[C---:B------:R-:W-:Y:S03]  /*1bf80*/  HMMA.16816.F32.BF16 R16, R140.reuse, R22, R16 ;  /* 0x000000168c10723c */ /* 0x040fe60000041810 */
[----:B------:R-:W5:Y:S01]  /*1bf90*/  MUFU.EX2 R209, R27 ;  /* 0x0000001b00d17308 */ /* 0x000f620000000800 */
[----:B-1----:R-:W-:Y:S02]  /*1bfa0*/  FMUL.FTZ R25, R133, R161 ;  /* 0x000000a185197220 */ /* 0x002fe40000410000 */
[--C-:B------:R-:W-:Y:S02]  /*1bfb0*/  FFMA.FTZ R91, R91, c[0x0][0x2d0], -R3.reuse ;  /* 0x0000b4005b5b7a23 */ /* 0x100fe40000010803 */
[C---:B------:R-:W-:Y:S01]  /*1bfc0*/  FMUL.FTZ R22, R132.reuse, R158 ;  /* 0x0000009e84167220 */ /* 0x040fe20000410000 */
[----:B----4-:R-:W-:Y:S03]  /*1bfd0*/  MOV R158, R208 ;  /* 0x000000d0009e7202 */ /* 0x010fe60000000f00 */
[----:B------:R-:W-:Y:S01]  /*1bfe0*/  FMUL.FTZ R23, R132, R159 ;  /* 0x0000009f84177220 */ /* 0x000fe20000410000 */
[----:B------:R1:W-:Y:S01]  /*1bff0*/  MUFU.EX2 R193, R28 ;  /* 0x0000001c00c17308 */ /* 0x0003e20000000800 */
[----:B------:R-:W-:Y:S01]  /*1c000*/  MOV R159, R207 ;  /* 0x000000cf009f7202 */ /* 0x000fe20000000f00 */
[--C-:B------:R-:W-:Y:S02]  /*1c010*/  FFMA.FTZ R92, R92, c[0x0][0x2d0], -R138.reuse ;  /* 0x0000b4005c5c7a23 */ /* 0x100fe4000001088a */
[----:B---3--:R-:W-:Y:S02]  /*1c020*/  FMUL.FTZ R26, R0, R162 ;  /* 0x000000a2001a7220 */ /* 0x008fe40000410000 */
[-C--:B------:R-:W-:Y:S03]  /*1c030*/  HMMA.16816.F32.BF16 R20, R140, R188.reuse, R20 ;  /* 0x000000bc8c14723c */ /* 0x080fe60000041814 */
[----:B------:R-:W-:Y:S01]  /*1c040*/  FFMA.FTZ R93, R93, c[0x0][0x2d0], -R138 ;  /* 0x0000b4005d5d7a23 */ /* 0x000fe2000001088a */
[----:B------:R3:W4:Y:S01]  /*1c050*/  MUFU.EX2 R221, R29 ;  /* 0x0000001d00dd7308 */ /* 0x0007220000000800 */
[--C-:B------:R-:W-:Y:S02]  /*1c060*/  FFMA.FTZ R94, R94, c[0x0][0x2d0], -R3.reuse ;  /* 0x0000b4005e5e7a23 */ /* 0x100fe40000010803 */
[--C-:B------:R-:W-:Y:S01]  /*1c070*/  FFMA.FTZ R95, R95, c[0x0][0x2d0], -R3.reuse ;  /* 0x0000b4005f5f7a23 */ /* 0x100fe20000010803 */
[----:B-----5:R-:W-:Y:S01]  /*1c080*/  MOV R157, R209 ;  /* 0x000000d1009d7202 */ /* 0x020fe20000000f00 */
[----:B------:R-:W-:Y:S03]  /*1c090*/  FMUL.FTZ R27, R0, R163 ;  /* 0x000000a3001b7220 */ /* 0x000fe60000410000 */
[----:B------:R-:W-:Y:S01]  /*1c0a0*/  MOV R163, R215 ;  /* 0x000000d700a37202 */ /* 0x000fe20000000f00 */
[----:B------:R-:W-:Y:S01]  /*1c0b0*/  FFMA.FTZ R112, R112, c[0x0][0x2d0], -R192 ;  /* 0x0000b40070707a23 */ /* 0x000fe200000108c0 */
[----:B------:R5:W-:Y:S01]  /*1c0c0*/  MUFU.EX2 R252, R30 ;  /* 0x0000001e00fc7308 */ /* 0x000be20000000800 */
[--C-:B------:R-:W-:Y:S01]  /*1c0d0*/  FFMA.FTZ R104, R104, c[0x0][0x2d0], -R138.reuse ;  /* 0x0000b40068687a23 */ /* 0x100fe2000001088a */
[C---:B------:R-:W-:Y:S04]  /*1c0e0*/  HMMA.16816.F32.BF16 R24, R144.reuse, R188, R24 ;  /* 0x000000bc9018723c */ /* 0x040fe80000041818 */
[----:B-1----:R-:W-:Y:S02]  /*1c0f0*/  FMUL.FTZ R28, R133, R164 ;  /* 0x000000a4851c7220 */ /* 0x002fe40000410000 */
[--C-:B------:R-:W-:Y:S02]  /*1c100*/  FFMA.FTZ R105, R105, c[0x0][0x2d0], -R138.reuse ;  /* 0x0000b40069697a23 */ /* 0x100fe4000001088a */
[----:B------:R1:W1:Y:S01]  /*1c110*/  MUFU.EX2 R32, R31 ;  /* 0x0000001f00207308 */ /* 0x0002620000000800 */
[--C-:B------:R-:W-:Y:S03]  /*1c120*/  FFMA.FTZ R108, R108, c[0x0][0x2d0], -R138.reuse ;  /* 0x0000b4006c6c7a23 */ /* 0x100fe6000001088a */
[----:B---3--:R-:W-:Y:S01]  /*1c130*/  FMUL.FTZ R29, R133, R165 ;  /* 0x000000a5851d7220 */ /* 0x008fe20000410000 */
[----:B----4-:R-:W-:Y:S01]  /*1c140*/  MOV R161, R221 ;  /* 0x000000dd00a17202 */ /* 0x010fe20000000f00 */
[----:B------:R-:W-:Y:S02]  /*1c150*/  FFMA.FTZ R138, R109, c[0x0][0x2d0], -R138 ;  /* 0x0000b4006d8a7a23 */ /* 0x000fe4000001088a */
[--C-:B------:R-:W-:Y:S02]  /*1c160*/  FFMA.FTZ R106, R106, c[0x0][0x2d0], -R3.reuse ;  /* 0x0000b4006a6a7a23 */ /* 0x100fe40000010803 */
[----:B------:R3:W4:Y:S01]  /*1c170*/  MUFU.EX2 R216, R35 ;  /* 0x0000002300d87308 */ /* 0x0007220000000800 */
[--C-:B------:R-:W-:Y:S02]  /*1c180*/  FFMA.FTZ R107, R107, c[0x0][0x2d0], -R3.reuse ;  /* 0x0000b4006b6b7a23 */ /* 0x100fe40000010803 */
[--C-:B------:R-:W-:Y:S02]  /*1c190*/  FFMA.FTZ R110, R110, c[0x0][0x2d0], -R3.reuse ;  /* 0x0000b4006e6e7a23 */ /* 0x100fe40000010803 */
[C---:B-----5:R-:W-:Y:S02]  /*1c1a0*/  FMUL.FTZ R30, R0.reuse, R166 ;  /* 0x000000a6001e7220 */ /* 0x060fe40000410000 */
[----:B------:R-:W-:Y:S03]  /*1c1b0*/  FFMA.FTZ R3, R111, c[0x0][0x2d0], -R3 ;  /* 0x0000b4006f037a23 */ /* 0x000fe60000010803 */
[----:B------:R-:W5:Y:S01]  /*1c1c0*/  MUFU.EX2 R33, R37 ;  /* 0x0000002500217308 */ /* 0x000f620000000800 */
[----:B-1----:R-:W-:Y:S01]  /*1c1d0*/  FMUL.FTZ R31, R0, R167 ;  /* 0x000000a7001f7220 */ /* 0x002fe20000410000 */
[----:B------:R-:W-:Y:S01]  /*1c1e0*/  MOV R160, R32 ;  /* 0x0000002000a07202 */ /* 0x000fe20000000f00 */
[----:B------:R-:W-:Y:S01]  /*1c1f0*/  FMUL.FTZ R32, R134, R168 ;  /* 0x000000a886207220 */ /* 0x000fe20000410000 */
[----:B------:R-:W-:Y:S06]  /*1c200*/  MOV R168, R203 ;  /* 0x000000cb00a87202 */ /* 0x000fec0000000f00 */
[----:B------:R1:W1:Y:S01]  /*1c210*/  MUFU.EX2 R205, R36 ;  /* 0x0000002400cd7308 */ /* 0x0002620000000800 */
[-C--:B------:R-:W-:Y:S03]  /*1c220*/  HMMA.16816.F32.BF16 R28, R144, R190.reuse, R28 ;  /* 0x000000be901c723c */ /* 0x080fe6000004181c */
[----:B---3--:R-:W-:Y:S01]  /*1c230*/  FMUL.FTZ R35, R132, R171 ;  /* 0x000000ab84237220 */ /* 0x008fe20000410000 */
[----:B----4-:R-:W-:Y:S02]  /*1c240*/  MOV R162, R216 ;  /* 0x000000d800a27202 */ /* 0x010fe40000000f00 */
[----:B------:R-:W-:Y:S03]  /*1c250*/  MOV R171, R196 ;  /* 0x000000c400ab7202 */ /* 0x000fe60000000f00 */
[----:B------:R3:W-:Y:S03]  /*1c260*/  MUFU.EX2 R250, R39 ;  /* 0x0000002700fa7308 */ /* 0x0007e60000000800 */
[----:B-----5:R-:W-:Y:S01]  /*1c270*/  MOV R167, R33 ;  /* 0x0000002100a77202 */ /* 0x020fe20000000f00 */
[C---:B------:R-:W-:Y:S01]  /*1c280*/  FMUL.FTZ R33, R134.reuse, R169 ;  /* 0x000000a986217220 */ /* 0x040fe20000410000 */
[----:B------:R-:W-:Y:S01]  /*1c290*/  MOV R169, R198 ;  /* 0x000000c600a97202 */ /* 0x000fe20000000f00 */
[C---:B------:R-:W-:Y:S04]  /*1c2a0*/  FMUL.FTZ R37, R134.reuse, R173 ;  /* 0x000000ad86257220 */ /* 0x040fe80000410000 */
[----:B------:R4:W5:Y:S01]  /*1c2b0*/  MUFU.EX2 R251, R38 ;  /* 0x0000002600fb7308 */ /* 0x0009620000000800 */
[C---:B------:R-:W-:Y:S04]  /*1c2c0*/  HMMA.16816.F32.BF16 R32, R140.reuse, R190, R32 ;  /* 0x000000be8c20723c */ /* 0x040fe80000041820 */
[----:B-1----:R-:W-:Y:S05]  /*1c2d0*/  FMUL.FTZ R36, R134, R172 ;  /* 0x000000ac86247220 */ /* 0x002fea0000410000 */
[----:B------:R1:W-:Y:S03]  /*1c2e0*/  MUFU.EX2 R225, R48 ;  /* 0x0000003000e17308 */ /* 0x0003e60000000800 */
[C---:B---3--:R-:W-:Y:S07]  /*1c2f0*/  FMUL.FTZ R39, R132.reuse, R175 ;  /* 0x000000af84277220 */ /* 0x048fee0000410000 */
[----:B------:R3:W-:Y:S01]  /*1c300*/  MUFU.EX2 R223, R50 ;  /* 0x0000003200df7308 */ /* 0x0007e20000000800 */
[----:B----4-:R-:W-:Y:S09]  /*1c310*/  FMUL.FTZ R38, R132, R174 ;  /* 0x000000ae84267220 */ /* 0x010ff20000410000 */
[----:B------:R4:W4:Y:S01]  /*1c320*/  MUFU.EX2 R224, R49 ;  /* 0x0000003100e07308 */ /* 0x0009220000000800 */
[-C--:B--2---:R-:W-:Y:S03]  /*1c330*/  HMMA.16816.F32.BF16 R36, R140, R148.reuse, R36 ;  /* 0x000000948c24723c */ /* 0x084fe60000041824 */
[C---:B-1----:R-:W-:Y:S06]  /*1c340*/  FMUL.FTZ R48, R133.reuse, R176 ;  /* 0x000000b085307220 */ /* 0x042fec0000410000 */
[----:B------:R1:W3:Y:S03]  /*1c350*/  MUFU.EX2 R222, R51 ;  /* 0x0000003300de7308 */ /* 0x0002e60000000800 */
[C---:B---3--:R-:W-:Y:S07]  /*1c360*/  FMUL.FTZ R50, R0.reuse, R178 ;  /* 0x000000b200327220 */ /* 0x048fee0000410000 */
[----:B------:R3:W-:Y:S01]  /*1c370*/  MUFU.EX2 R166, R40 ;  /* 0x0000002800a67308 */ /* 0x0007e20000000800 */
[C---:B----4-:R-:W-:Y:S09]  /*1c380*/  FMUL.FTZ R49, R133.reuse, R177 ;  /* 0x000000b185317220 */ /* 0x050ff20000410000 */
[----:B------:R4:W3:Y:S01]  /*1c390*/  MUFU.EX2 R165, R41 ;  /* 0x0000002900a57308 */ /* 0x0008e20000000800 */
[C---:B-1----:R-:W-:Y:S09]  /*1c3a0*/  FMUL.FTZ R51, R0.reuse, R179 ;  /* 0x000000b300337220 */ /* 0x042ff20000410000 */
[----:B------:R1:W-:Y:S01]  /*1c3b0*/  MUFU.EX2 R164, R42 ;  /* 0x0000002a00a47308 */ /* 0x0003e20000000800 */
[C---:B------:R-:W-:Y:S04]  /*1c3c0*/  HMMA.16816.F32.BF16 R48, R144.reuse, R148, R48 ;  /* 0x000000949030723c */ /* 0x040fe80000041830 */
[C---:B---3--:R-:W-:Y:S05]  /*1c3d0*/  FMUL.FTZ R40, R133.reuse, R180 ;  /* 0x000000b485287220 */ /* 0x048fea0000410000 */
[----:B------:R3:W3:Y:S03]  /*1c3e0*/  MUFU.EX2 R221, R43 ;  /* 0x0000002b00dd7308 */ /* 0x0006e60000000800 */
[C---:B----4-:R-:W-:Y:S07]  /*1c3f0*/  FMUL.FTZ R41, R133.reuse, R181 ;  /* 0x000000b585297220 */ /* 0x050fee0000410000 */
[----:B------:R4:W-:Y:S01]  /*1c400*/  MUFU.EX2 R215, R44 ;  /* 0x0000002c00d77308 */ /* 0x0009e20000000800 */
[C---:B-1----:R-:W-:Y:S09]  /*1c410*/  FMUL.FTZ R42, R0.reuse, R182 ;  /* 0x000000b6002a7220 */ /* 0x042ff20000410000 */
[----:B------:R1:W1:Y:S01]  /*1c420*/  MUFU.EX2 R216, R45 ;  /* 0x0000002d00d87308 */ /* 0x0002620000000800 */
[C---:B---3--:R-:W-:Y:S09]  /*1c430*/  FMUL.FTZ R43, R0.reuse, R183 ;  /* 0x000000b7002b7220 */ /* 0x048ff20000410000 */
[----:B------:R-:W-:Y:S01]  /*1c440*/  MUFU.EX2 R208, R52 ;  /* 0x0000003400d07308 */ /* 0x000fe20000000800 */
[-C--:B------:R-:W-:Y:S03]  /*1c450*/  HMMA.16816.F32.BF16 R40, R144, R150.reuse, R40 ;  /* 0x000000969028723c */ /* 0x080fe60000041828 */
[C---:B----4-:R-:W-:Y:S01]  /*1c460*/  FMUL.FTZ R44, R133.reuse, R184 ;  /* 0x000000b8852c7220 */ /* 0x050fe20000410000 */
[----:B------:R-:W-:Y:S04]  /*1c470*/  MOV R184, R206 ;  /* 0x000000ce00b87202 */ /* 0x000fe80000000f00 */
[C---:B------:R-:W-:Y:S01]  /*1c480*/  HMMA.16816.F32.BF16 R116, R140.reuse, R150, R116 ;  /* 0x000000968c74723c */ /* 0x040fe20000041874 */
[----:B------:R3:W-:Y:S01]  /*1c490*/  MUFU.EX2 R210, R46 ;  /* 0x0000002e00d27308 */ /* 0x0007e20000000800 */
[----:B------:R-:W4:Y:S02]  /*1c4a0*/  LDSM.16.MT88.4 R148, [R229+0x900] ;  /* 0x00090000e594783b */ /* 0x000f240000004200 */
[----:B-1----:R-:W-:Y:S01]  /*1c4b0*/  FMUL.FTZ R45, R133, R185 ;  /* 0x000000b9852d7220 */ /* 0x002fe20000410000 */
[----:B------:R-:W-:Y:S03]  /*1c4c0*/  MOV R185, R205 ;  /* 0x000000cd00b97202 */ /* 0x000fe60000000f00 */
[-C--:B------:R-:W-:Y:S03]  /*1c4d0*/  HMMA.16816.F32.BF16 R120, R140, R152.reuse, R120 ;  /* 0x000000988c78723c */ /* 0x080fe60000041878 */
[----:B------:R1:W1:Y:S01]  /*1c4e0*/  MUFU.EX2 R209, R47 ;  /* 0x0000002f00d17308 */ /* 0x0002620000000800 */
[----:B------:R-:W-:Y:S04]  /*1c4f0*/  MOV R192, R185 ;  /* 0x000000b900c07202 */ /* 0x000fe80000000f00 */
[C---:B------:R-:W-:Y:S05]  /*1c500*/  HMMA.16816.F32.BF16 R124, R144.reuse, R152, R124 ;  /* 0x00000098907c723c */ /* 0x040fea000004187c */
[----:B------:R-:W-:Y:S01]  /*1c510*/  MUFU.EX2 R175, R53 ;  /* 0x0000003500af7308 */ /* 0x000fe20000000800 */
[C---:B---3--:R-:W-:Y:S01]  /*1c520*/  FMUL.FTZ R46, R0.reuse, R186 ;  /* 0x000000ba002e7220 */ /* 0x048fe20000410000 */
[----:B------:R-:W-:Y:S08]  /*1c530*/  MOV R186, R204 ;  /* 0x000000cc00ba7202 */ /* 0x000ff00000000f00 */
[----:B------:R-:W-:Y:S01]  /*1c540*/  MUFU.EX2 R174, R54 ;  /* 0x0000003600ae7308 */ /* 0x000fe20000000800 */
[----:B-1----:R-:W-:Y:S01]  /*1c550*/  FMUL.FTZ R47, R0, R187 ;  /* 0x000000bb002f7220 */ /* 0x002fe20000410000 */
[----:B------:R-:W-:Y:S04]  /*1c560*/  MOV R187, R195 ;  /* 0x000000c300bb7202 */ /* 0x000fe80000000f00 */
[----:B------:R-:W-:Y:S04]  /*1c570*/  MOV R111, R187 ;  /* 0x000000bb006f7202 */ /* 0x000fe80000000f00 */
        /* <DEDUP_REMOVED lines=14> */
[----:B------:R-:W-:Y:S02]  /*1c660*/  MOV R187, R171 ;  /* 0x000000ab00bb7202 */ /* 0x000fe40000000f00 */
[----:B------:R-:W-:Y:S03]  /*1c670*/  F2FP.BF16.PACK_AB R147, R160, R252 ;  /* 0x000000fca093723e */ /* 0x000fe600000010ff */
[-C--:B----4-:R-:W-:Y:S01]  /*1c680*/  HMMA.16816.F32.BF16 R4, R140, R148.reuse, R4 ;  /* 0x000000948c04723c */ /* 0x090fe20000041804 */
[----:B------:R-:W-:Y:S07]  /*1c690*/  MUFU.EX2 R203, R66 ;  /* 0x0000004200cb7308 */ /* 0x000fee0000000800 */
[C---:B------:R-:W-:Y:S03]  /*1c6a0*/  HMMA.16816.F32.BF16 R8, R144.reuse, R148, R8 ;  /* 0x000000949008723c */ /* 0x040fe60000041808 */
[----:B------:R4:W-:Y:S04]  /*1c6b0*/  MUFU.EX2 R204, R67 ;  /* 0x0000004300cc7308 */ /* 0x0009e80000000800 */
[----:B------:R-:W-:Y:S01]  /*1c6c0*/  MOV R149, R194 ;  /* 0x000000c200957202 */ /* 0x000fe20000000f00 */
[-C--:B------:R-:W-:Y:S04]  /*1c6d0*/  HMMA.16816.F32.BF16 R12, R144, R150.reuse, R12 ;  /* 0x00000096900c723c */ /* 0x080fe8000004180c */
[----:B------:R-:W-:Y:S01]  /*1c6e0*/  MOV R148, R193 ;  /* 0x000000c100947202 */ /* 0x000fe20000000f00 */
[----:B------:R-:W-:Y:S01]  /*1c6f0*/  MUFU.EX2 R173, R56 ;  /* 0x0000003800ad7308 */ /* 0x000fe20000000800 */
[----:B------:R-:W-:Y:S02]  /*1c700*/  MOV R109, R149 ;  /* 0x00000095006d7202 */ /* 0x000fe40000000f00 */
[C---:B------:R-:W-:Y:S01]  /*1c710*/  HMMA.16816.F32.BF16 R16, R140.reuse, R150, R16 ;  /* 0x000000968c10723c */ /* 0x040fe20000041810 */
[----:B------:R-:W2:Y:S03]  /*1c720*/  LDL.LU R150, [R1+0x10] ;  /* 0x0000100001967983 */ /* 0x000ea60000300800 */
[----:B------:R-:W-:Y:S01]  /*1c730*/  MOV R149, R170 ;  /* 0x000000aa00957202 */ /* 0x000fe20000000f00 */
[----:B------:R-:W2:Y:S01]  /*1c740*/  LDL.LU R151, [R1+0x14] ;  /* 0x0000140001977983 */ /* 0x000ea20000300800 */
[----:B------:R-:W-:Y:S01]  /*1c750*/  MOV R139, R148 ;  /* 0x00000094008b7202 */ /* 0x000fe20000000f00 */
[----:B------:R-:W1:Y:S01]  /*1c760*/  MUFU.EX2 R179, R57 ;  /* 0x0000003900b37308 */ /* 0x000e620000000800 */
[-C--:B---3--:R-:W-:Y:S01]  /*1c770*/  HMMA.16816.F32.BF16 R20, R140, R152.reuse, R20 ;  /* 0x000000988c14723c */ /* 0x088fe20000041814 */
[----:B----4-:R-:W3:Y:S03]  /*1c780*/  LDSM.16.MT88.4 R64, [R231+0x900] ;  /* 0x00090000e740783b */ /* 0x010ee60000004200 */
[----:B------:R-:W-:Y:S04]  /*1c790*/  MOV R148, R169 ;  /* 0x000000a900947202 */ /* 0x000fe80000000f00 */
[C---:B------:R-:W-:Y:S01]  /*1c7a0*/  HMMA.16816.F32.BF16 R24, R144.reuse, R152, R24 ;  /* 0x000000989018723c */ /* 0x040fe20000041818 */
[----:B------:R-:W-:Y:S01]  /*1c7b0*/  MUFU.EX2 R172, R58 ;  /* 0x0000003a00ac7308 */ /* 0x000fe20000000800 */
[----:B------:R-:W4:Y:S04]  /*1c7c0*/  LDL.LU R152, [R1+0x8] ;  /* 0x0000080001987983 */ /* 0x000f280000300800 */
[----:B------:R-:W4:Y:S02]  /*1c7d0*/  LDL.LU R153, [R1+0xc] ;  /* 0x00000c0001997983 */ /* 0x000f240000300800 */
[-C--:B------:R-:W-:Y:S03]  /*1c7e0*/  HMMA.16816.F32.BF16 R28, R144, R154.reuse, R28 ;  /* 0x0000009a901c723c */ /* 0x080fe6000004181c */
[----:B------:R3:W3:Y:S05]  /*1c7f0*/  MUFU.EX2 R178, R59 ;  /* 0x0000003b00b27308 */ /* 0x0006ea0000000800 */
[C---:B------:R-:W-:Y:S05]  /*1c800*/  HMMA.16816.F32.BF16 R32, R140.reuse, R154, R32 ;  /* 0x0000009a8c20723c */ /* 0x040fea0000041820 */
[----:B------:R-:W-:Y:S03]  /*1c810*/  MUFU.EX2 R182, R68 ;  /* 0x0000004400b67308 */ /* 0x000fe60000000800 */
[-C--:B-1----:R-:W-:Y:S07]  /*1c820*/  HMMA.16816.F32.BF16 R36, R140, R52.reuse, R36 ;  /* 0x000000348c24723c */ /* 0x082fee0000041824 */
[----:B------:R-:W-:Y:S01]  /*1c830*/  MUFU.EX2 R181, R70 ;  /* 0x0000004600b57308 */ /* 0x000fe20000000800 */
[C---:B------:R-:W-:Y:S01]  /*1c840*/  HMMA.16816.F32.BF16 R48, R144.reuse, R52, R48 ;  /* 0x000000349030723c */ /* 0x040fe20000041830 */
[----:B---3--:R-:W1:Y:S06]  /*1c850*/  LDSM.16.MT88.4 R56, [R229+0x1100] ;  /* 0x00110000e538783b */ /* 0x008e6c0000004200 */
[----:B------:R-:W-:Y:S01]  /*1c860*/  F2FP.BF16.PACK_AB R52, R167, R185 ;  /* 0x000000b9a734723e */ /* 0x000fe200000010ff */
[-C--:B------:R-:W-:Y:S01]  /*1c870*/  HMMA.16816.F32.BF16 R40, R144, R54.reuse, R40 ;  /* 0x000000369028723c */ /* 0x080fe20000041828 */
[----:B------:R3:W-:Y:S03]  /*1c880*/  MUFU.EX2 R196, R71 ;  /* 0x0000004700c47308 */ /* 0x0007e60000000800 */
[----:B-----5:R-:W-:Y:S04]  /*1c890*/  F2FP.BF16.PACK_AB R53, R250, R251 ;  /* 0x000000fbfa35723e */ /* 0x020fe800000010ff */
[C---:B------:R-:W-:Y:S03]  /*1c8a0*/  HMMA.16816.F32.BF16 R116, R140.reuse, R54, R116 ;  /* 0x000000368c74723c */ /* 0x040fe60000041874 */
[----:B------:R-:W-:Y:S04]  /*1c8b0*/  MUFU.EX2 R180, R72 ;  /* 0x0000004800b47308 */ /* 0x000fe80000000800 */
[----:B------:R-:W-:Y:S01]  /*1c8c0*/  F2FP.BF16.PACK_AB R54, R224, R225 ;  /* 0x000000e1e036723e */ /* 0x000fe200000010ff */
[-C--:B------:R-:W-:Y:S04]  /*1c8d0*/  HMMA.16816.F32.BF16 R120, R140, R64.reuse, R120 ;  /* 0x000000408c78723c */ /* 0x080fe80000041878 */
[----:B------:R-:W-:Y:S01]  /*1c8e0*/  F2FP.BF16.PACK_AB R55, R222, R223 ;  /* 0x000000dfde37723e */ /* 0x000fe200000010ff */
[----:B------:R-:W-:Y:S03]  /*1c8f0*/  MUFU.EX2 R190, R73 ;  /* 0x0000004900be7308 */ /* 0x000fe60000000800 */
[C---:B------:R-:W-:Y:S01]  /*1c900*/  HMMA.16816.F32.BF16 R124, R144.reuse, R64, R124 ;  /* 0x00000040907c723c */ /* 0x040fe2000004187c */
[----:B---3--:R-:W-:Y:S06]  /*1c910*/  LDSM.16.MT88.4 R68, [R230+0x1100] ;  /* 0x00110000e644783b */ /* 0x008fec0000004200 */
[----:B------:R3:W-:Y:S01]  /*1c920*/  MUFU.EX2 R177, R60 ;  /* 0x0000003c00b17308 */ /* 0x0007e20000000800 */
[-C--:B------:R-:W-:Y:S08]  /*1c930*/  HMMA.16816.F32.BF16 R44, R144, R66.reuse, R44 ;  /* 0x00000042902c723c */ /* 0x080ff0000004182c */
[----:B------:R-:W-:Y:S01]  /*1c940*/  HMMA.16816.F32.BF16 R128, R140, R66, R128 ;  /* 0x000000428c80723c */ /* 0x000fe20000041880 */
[----:B------:R5:W5:Y:S01]  /*1c950*/  MUFU.EX2 R198, R61 ;  /* 0x0000003d00c67308 */ /* 0x000b620000000800 */
[----:B------:R-:W5:Y:S06]  /*1c960*/  LDSM.16.MT88.4 R64, [R232+0x1100] ;  /* 0x00110000e840783b */ /* 0x000f6c0000004200 */
[-C--:B-1----:R-:W-:Y:S03]  /*1c970*/  HMMA.16816.F32.BF16 R4, R52, R56.reuse, R4 ;  /* 0x000000383404723c */ /* 0x082fe60000041804 */
[----:B------:R1:W-:Y:S02]  /*1c980*/  MUFU.EX2 R176, R62 ;  /* 0x0000003e00b07308 */ /* 0x0003e40000000800 */
[----:B---3--:R-:W-:Y:S08]  /*1c990*/  F2FP.BF16.PACK_AB R60, R165, R166 ;  /* 0x000000a6a53c723e */ /* 0x008ff000000010ff */
[----:B------:R3:W3:Y:S01]  /*1c9a0*/  MUFU.EX2 R183, R63 ;  /* 0x0000003f00b77308 */ /* 0x0006e20000000800 */
[----:B-----5:R-:W-:Y:S09]  /*1c9b0*/  F2FP.BF16.PACK_AB R61, R221, R164 ;  /* 0x000000a4dd3d723e */ /* 0x020ff200000010ff */
[----:B------:R-:W-:Y:S01]  /*1c9c0*/  MUFU.EX2 R189, R74 ;  /* 0x0000004a00bd7308 */ /* 0x000fe20000000800 */
[----:B-1----:R-:W-:Y:S09]  /*1c9d0*/  F2FP.BF16.PACK_AB R62, R216, R215 ;  /* 0x000000d7d83e723e */ /* 0x002ff200000010ff */
[----:B------:R1:W5:Y:S01]  /*1c9e0*/  MUFU.EX2 R188, R75 ;  /* 0x0000004b00bc7308 */ /* 0x0003620000000800 */
[----:B---3--:R-:W-:Y:S09]  /*1c9f0*/  F2FP.BF16.PACK_AB R63, R209, R210 ;  /* 0x000000d2d13f723e */ /* 0x008ff200000010ff */
[----:B------:R-:W-:Y:S01]  /*1ca00*/  MUFU.EX2 R113, R113 ;  /* 0x0000007100717308 */ /* 0x000fe20000000800 */
[C---:B------:R-:W-:Y:S08]  /*1ca10*/  HMMA.16816.F32.BF16 R8, R60.reuse, R56, R8 ;  /* 0x000000383c08723c */ /* 0x040ff00000041808 */
[-C--:B------:R-:W-:Y:S01]  /*1ca20*/  HMMA.16816.F32.BF16 R12, R60, R58.reuse, R12 ;  /* 0x0000003a3c0c723c */ /* 0x080fe2000004180c */
[----:B------:R-:W-:Y:S01]  /*1ca30*/  MUFU.EX2 R115, R115 ;  /* 0x0000007300737308 */ /* 0x000fe20000000800 */
[----:B-1----:R-:W-:Y:S06]  /*1ca40*/  LDSM.16.MT88.4 R72, [R230+0x2100] ;  /* 0x00210000e648783b */ /* 0x002fec0000004200 */
[C---:B------:R-:W-:Y:S03]  /*1ca50*/  HMMA.16816.F32.BF16 R16, R52.reuse, R58, R16 ;  /* 0x0000003a3410723c */ /* 0x040fe60000041810 */
[----:B------:R-:W-:Y:S01]  /*1ca60*/  MUFU.EX2 R138, R138 ;  /* 0x0000008a008a7308 */ /* 0x000fe20000000800 */
[----:B------:R-:W1:Y:S04]  /*1ca70*/  LDSM.16.MT88.4 R56, [R231+0x1100] ;  /* 0x00110000e738783b */ /* 0x000e680000004200 */
[-C--:B------:R-:W-:Y:S05]  /*1ca80*/  HMMA.16816.F32.BF16 R20, R52, R64.reuse, R20 ;  /* 0x000000403414723c */ /* 0x080fea0000041814 */
        /* <DEDUP_REMOVED lines=14> */
[----:B------:R2:W-:Y:S06]  /*1cb70*/  MUFU.EX2 R83, R76 ;  /* 0x0000004c00537308 */ /* 0x0005ec0000000800 */
[-C--:B-1----:R-:W-:Y:S04]  /*1cb80*/  HMMA.16816.F32.BF16 R120, R52, R56.reuse, R120 ;  /* 0x000000383478723c */ /* 0x082fe80000041878 */
[----:B------:R-:W1:Y:S04]  /*1cb90*/  MUFU.EX2 R82, R77 ;  /* 0x0000004d00527308 */ /* 0x000e680000000800 */
[C---:B------:R-:W-:Y:S06]  /*1cba0*/  HMMA.16816.F32.BF16 R124, R60.reuse, R56, R124 ;  /* 0x000000383c7c723c */ /* 0x040fec000004187c */
[----:B------:R-:W1:Y:S01]  /*1cbb0*/  MUFU.EX2 R81, R78 ;  /* 0x0000004e00517308 */ /* 0x000e620000000800 */
[----:B------:R-:W-:Y:S01]  /*1cbc0*/  F2FP.BF16.PACK_AB R56, R179, R173 ;  /* 0x000000adb338723e */ /* 0x000fe200000010ff */
[-C--:B------:R-:W-:Y:S01]  /*1cbd0*/  HMMA.16816.F32.BF16 R44, R60, R58.reuse, R44 ;  /* 0x0000003a3c2c723c */ /* 0x080fe2000004182c */
[----:B------:R-:W1:Y:S03]  /*1cbe0*/  LDSM.16.MT88.4 R60, [R232+0x1900] ;  /* 0x00190000e83c783b */ /* 0x000e660000004200 */
        /* <DEDUP_REMOVED lines=10> */
[-C--:B---3--:R-:W-:Y:S01]  /*1cc90*/  HMMA.16816.F32.BF16 R4, R52, R64.reuse, R4 ;  /* 0x000000403404723c */ /* 0x088fe20000041804 */
[----:B------:R-:W-:Y:S07]  /*1cca0*/  MUFU.EX2 R86, R86 ;  /* 0x0000005600567308 */ /* 0x000fee0000000800 */
[C---:B------:R-:W-:Y:S03]  /*1ccb0*/  HMMA.16816.F32.BF16 R8, R56.reuse, R64, R8 ;  /* 0x000000403808723c */ /* 0x040fe60000041808 */
[----:B------:R-:W-:Y:S05]  /*1ccc0*/  MUFU.EX2 R87, R87 ;  /* 0x0000005700577308 */ /* 0x000fea0000000800 */
[-C--:B------:R-:W-:Y:S04]  /*1ccd0*/  HMMA.16816.F32.BF16 R12, R56, R66.reuse, R12 ;  /* 0x00000042380c723c */ /* 0x080fe8000004180c */
[----:B--2---:R-:W-:Y:S01]  /*1cce0*/  FFMA.FTZ R133, R133, R150, R200 ;  /* 0x0000009685857223 */ /* 0x004fe200000100c8 */
[----:B------:R-:W-:Y:S03]  /*1ccf0*/  MUFU.EX2 R96, R96 ;  /* 0x0000006000607308 */ /* 0x000fe60000000800 */
[C---:B------:R-:W-:Y:S01]  /*1cd00*/  HMMA.16816.F32.BF16 R16, R52.reuse, R66, R16 ;  /* 0x000000423410723c */ /* 0x040fe20000041810 */
[----:B------:R-:W2:Y:S03]  /*1cd10*/  LDSM.16.MT88.4 R64, [R231+0x1900] ;  /* 0x00190000e740783b */ /* 0x000ea60000004200 */
[----:B------:R-:W-:Y:S01]  /*1cd20*/  FFMA.FTZ R0, R0, R151, R199 ;  /* 0x0000009700007223 */ /* 0x000fe200000100c7 */
[----:B------:R-:W-:Y:S02]  /*1cd30*/  MOV R151, R168 ;  /* 0x000000a800977202 */ /* 0x000fe40000000f00 */
[----:B------:R-:W-:Y:S01]  /*1cd40*/  MUFU.EX2 R97, R97 ;  /* 0x0000006100617308 */ /* 0x000fe20000000800 */
[-C--:B-1----:R-:W-:Y:S01]  /*1cd50*/  HMMA.16816.F32.BF16 R20, R52, R60.reuse, R20 ;  /* 0x0000003c3414723c */ /* 0x082fe20000041814 */
[----:B------:R-:W-:Y:S03]  /*1cd60*/  LDSM.16.MT88.4 R168, [R232+0x3100] ;  /* 0x00310000e8a8783b */ /* 0x000fe60000004200 */
[----:B------:R-:W-:Y:S02]  /*1cd70*/  FADD.FTZ R0, R211, R0 ;  /* 0x00000000d3007221 */ /* 0x000fe40000010000 */
[----:B----4-:R-:W-:Y:S02]  /*1cd80*/  FFMA.FTZ R134, R134, R152, R202 ;  /* 0x0000009886867223 */ /* 0x010fe400000100ca */
[C---:B------:R-:W-:Y:S01]  /*1cd90*/  HMMA.16816.F32.BF16 R24, R56.reuse, R60, R24 ;  /* 0x0000003c3818723c */ /* 0x040fe20000041818 */
[----:B------:R-:W-:Y:S03]  /*1cda0*/  MUFU.EX2 R98, R98 ;  /* 0x0000006200627308 */ /* 0x000fe60000000800 */
[----:B------:R-:W-:Y:S02]  /*1cdb0*/  FFMA.FTZ R132, R132, R153, R201 ;  /* 0x0000009984847223 */ /* 0x000fe400000100c9 */
[----:B------:R-:W-:Y:S01]  /*1cdc0*/  LDSM.16.MT88.4 R152, [R229+0x3100] ;  /* 0x00310000e598783b */ /* 0x000fe20000004200 */
[----:B------:R-:W-:Y:S01]  /*1cdd0*/  FADD.FTZ R76, R213, R0 ;  /* 0x00000000d54c7221 */ /* 0x000fe20000010000 */
[-C--:B------:R-:W-:Y:S03]  /*1cde0*/  HMMA.16816.F32.BF16 R28, R56, R62.reuse, R28 ;  /* 0x0000003e381c723c */ /* 0x080fe6000004181c */
[----:B------:R-:W-:Y:S05]  /*1cdf0*/  MUFU.EX2 R99, R99 ;  /* 0x0000006300637308 */ /* 0x000fea0000000800 */
[C---:B------:R-:W-:Y:S01]  /*1ce00*/  HMMA.16816.F32.BF16 R32, R52.reuse, R62, R32 ;  /* 0x0000003e3420723c */ /* 0x040fe20000041820 */
[----:B------:R-:W1:Y:S04]  /*1ce10*/  LDSM.16.MT88.4 R60, [R229+0x2100] ;  /* 0x00210000e53c783b */ /* 0x000e680000004200 */
[----:B------:R-:W-:Y:S03]  /*1ce20*/  MUFU.EX2 R100, R100 ;  /* 0x0000006400647308 */ /* 0x000fe60000000800 */
[-C--:B------:R-:W-:Y:S07]  /*1ce30*/  HMMA.16816.F32.BF16 R36, R52, R68.reuse, R36 ;  /* 0x000000443424723c */ /* 0x080fee0000041824 */
[----:B------:R-:W-:Y:S01]  /*1ce40*/  MUFU.EX2 R101, R101 ;  /* 0x0000006500657308 */ /* 0x000fe20000000800 */
[C---:B------:R-:W-:Y:S08]  /*1ce50*/  HMMA.16816.F32.BF16 R48, R56.reuse, R68, R48 ;  /* 0x000000443830723c */ /* 0x040ff00000041830 */
[-C--:B------:R-:W-:Y:S01]  /*1ce60*/  HMMA.16816.F32.BF16 R40, R56, R70.reuse, R40 ;  /* 0x000000463828723c */ /* 0x080fe20000041828 */
[----:B------:R-:W-:Y:S07]  /*1ce70*/  MUFU.EX2 R102, R102 ;  /* 0x0000006600667308 */ /* 0x000fee0000000800 */
[C---:B------:R-:W-:Y:S01]  /*1ce80*/  HMMA.16816.F32.BF16 R116, R52.reuse, R70, R116 ;  /* 0x000000463474723c */ /* 0x040fe20000041874 */
[----:B------:R-:W3:Y:S02]  /*1ce90*/  LDSM.16.MT88.4 R68, [R232+0x2100] ;  /* 0x00210000e844783b */ /* 0x000ee40000004200 */
[----:B------:R-:W-:Y:S05]  /*1cea0*/  MUFU.EX2 R103, R103 ;  /* 0x0000006700677308 */ /* 0x000fea0000000800 */
[-C--:B--2---:R-:W-:Y:S05]  /*1ceb0*/  HMMA.16816.F32.BF16 R120, R52, R64.reuse, R120 ;  /* 0x000000403478723c */ /* 0x084fea0000041878 */
        /* <DEDUP_REMOVED lines=8> */
[----:B-----5:R-:W-:Y:S02]  /*1cf40*/  F2FP.BF16.PACK_AB R57, R188, R189 ;  /* 0x000000bdbc39723e */ /* 0x020fe400000010ff */
[----:B------:R-:W-:Y:S02]  /*1cf50*/  F2FP.BF16.PACK_AB R58, R82, R83 ;  /* 0x00000053523a723e */ /* 0x000fe400000010ff */
[----:B------:R-:W-:Y:S04]  /*1cf60*/  F2FP.BF16.PACK_AB R52, R197, R182 ;  /* 0x000000b6c534723e */ /* 0x000fe800000010ff */
[----:B------:R-:W-:Y:S01]  /*1cf70*/  F2FP.BF16.PACK_AB R53, R196, R181 ;  /* 0x000000b5c435723e */ /* 0x000fe200000010ff */
[----:B------:R-:W-:Y:S01]  /*1cf80*/  MUFU.EX2 R108, R108 ;  /* 0x0000006c006c7308 */ /* 0x000fe20000000800 */
[----:B------:R-:W-:Y:S02]  /*1cf90*/  F2FP.BF16.PACK_AB R54, R194, R195 ;  /* 0x000000c3c236723e */ /* 0x000fe400000010ff */
[----:B------:R-:W-:Y:S02]  /*1cfa0*/  F2FP.BF16.PACK_AB R55, R191, R193 ;  /* 0x000000c1bf37723e */ /* 0x000fe400000010ff */
[----:B------:R-:W-:Y:S05]  /*1cfb0*/  F2FP.BF16.PACK_AB R59, R80, R81 ;  /* 0x00000051503b723e */ /* 0x000fea00000010ff */
        /* <DEDUP_REMOVED lines=9> */
[-C--:B---3--:R-:W-:Y:S08]  /*1d050*/  HMMA.16816.F32.BF16 R20, R52, R68.reuse, R20 ;  /* 0x000000443414723c */ /* 0x088ff00000041814 */
        /* <DEDUP_REMOVED lines=13> */
[----:B------:R-:W1:Y:S02]  /*1d130*/  LDSM.16.MT88.4 R72, [R230+0x2900] ;  /* 0x00290000e648783b */ /* 0x000e640000004200 */
[----:B------:R-:W-:Y:S05]  /*1d140*/  MUFU.EX2 R104, R104 ;  /* 0x0000006800687308 */ /* 0x000fea0000000800 */
[-C--:B--2---:R-:W-:Y:S05]  /*1d150*/  HMMA.16816.F32.BF16 R120, R52, R64.reuse, R120 ;  /* 0x000000403478723c */ /* 0x084fea0000041878 */
[----:B------:R-:W-:Y:S03]  /*1d160*/  MUFU.EX2 R105, R105 ;  /* 0x0000006900697308 */ /* 0x000fe60000000800 */
[C---:B------:R-:W-:Y:S07]  /*1d170*/  HMMA.16816.F32.BF16 R124, R56.reuse, R64, R124 ;  /* 0x00000040387c723c */ /* 0x040fee000004187c */
[----:B------:R-:W-:Y:S01]  /*1d180*/  FADD.FTZ R64, R217, R134 ;  /* 0x00000086d9407221 */ /* 0x000fe20000010000 */
[-C--:B------:R-:W-:Y:S01]  /*1d190*/  HMMA.16816.F32.BF16 R44, R56, R66.reuse, R44 ;  /* 0x00000042382c723c */ /* 0x080fe2000004182c */
[----:B------:R-:W2:Y:S03]  /*1d1a0*/  MUFU.EX2 R106, R106 ;  /* 0x0000006a006a7308 */ /* 0x000ea60000000800 */
[----:B------:R-:W-:Y:S03]  /*1d1b0*/  FADD.FTZ R79, R220, R64 ;  /* 0x00000040dc4f7221 */ /* 0x000fe60000010000 */
[----:B----4-:R-:W-:Y:S01]  /*1d1c0*/  F2FP.BF16.PACK_AB R58, R93, R92 ;  /* 0x0000005c5d3a723e */ /* 0x010fe200000010ff */
[----:B------:R-:W-:Y:S01]  /*1d1d0*/  HMMA.16816.F32.BF16 R128, R52, R66, R128 ;  /* 0x000000423480723c */ /* 0x000fe20000041880 */
[----:B------:R-:W4:Y:S03]  /*1d1e0*/  LDSM.16.MT88.4 R64, [R231+0x2900] ;  /* 0x00290000e740783b */ /* 0x000f260000004200 */
        /* <DEDUP_REMOVED lines=13> */
[----:B--2---:R-:W-:Y:S01]  /*1d2c0*/  F2FP.BF16.PACK_AB R185, R107, R106 ;  /* 0x0000006a6bb9723e */ /* 0x004fe200000010ff */
[-C--:B-1----:R-:W-:Y:S03]  /*1d2d0*/  HMMA.16816.F32.BF16 R4, R52, R60.reuse, R4 ;  /* 0x0000003c3404723c */ /* 0x082fe60000041804 */
[----:B------:R-:W-:Y:S01]  /*1d2e0*/  F2FP.BF16.PACK_AB R186, R138, R108 ;  /* 0x0000006c8aba723e */ /* 0x000fe200000010ff */
[----:B------:R-:W-:Y:S01]  /*1d2f0*/  FADD.FTZ R0, R111, R0 ;  /* 0x000000006f007221 */ /* 0x000fe20000010000 */
[----:B------:R-:W-:Y:S03]  /*1d300*/  MOV R133, R135 ;  /* 0x0000008700857202 */ /* 0x000fe60000000f00 */
[C---:B------:R-:W-:Y:S01]  /*1d310*/  HMMA.16816.F32.BF16 R8, R56.reuse, R60, R8 ;  /* 0x0000003c3808723c */ /* 0x040fe20000041808 */
[----:B------:R1:W2:Y:S07]  /*1d320*/  MUFU.EX2 R60, R3 ;  /* 0x00000003003c7308 */ /* 0x0002ae0000000800 */
[-C--:B------:R-:W-:Y:S08]  /*1d330*/  HMMA.16816.F32.BF16 R12, R56, R62.reuse, R12 ;  /* 0x0000003e380c723c */ /* 0x080ff0000004180c */
[C---:B------:R-:W-:Y:S08]  /*1d340*/  HMMA.16816.F32.BF16 R16, R52.reuse, R62, R16 ;  /* 0x0000003e3410723c */ /* 0x040ff00000041810 */
[-C--:B---3--:R-:W-:Y:S04]  /*1d350*/  HMMA.16816.F32.BF16 R20, R52, R68.reuse, R20 ;  /* 0x000000443414723c */ /* 0x088fe80000041814 */
[----:B-1----:R-:W-:Y:S01]  /*1d360*/  FADD.FTZ R3, R187, R76 ;  /* 0x0000004cbb037221 */ /* 0x002fe20000010000 */
[----:B--2---:R-:W-:Y:S03]  /*1d370*/  F2FP.BF16.PACK_AB R187, R60, R110 ;  /* 0x0000006e3cbb723e */ /* 0x004fe600000010ff */
[C---:B------:R-:W-:Y:S08]  /*1d380*/  HMMA.16816.F32.BF16 R24, R56.reuse, R68, R24 ;  /* 0x000000443818723c */ /* 0x040ff00000041818 */
[-C--:B------:R-:W-:Y:S08]  /*1d390*/  HMMA.16816.F32.BF16 R28, R56, R70.reuse, R28 ;  /* 0x00000046381c723c */ /* 0x080ff0000004181c */
[C---:B------:R-:W-:Y:S07]  /*1d3a0*/  HMMA.16816.F32.BF16 R32, R52.reuse, R70, R32 ;  /* 0x000000463420723c */ /* 0x040fee0000041820 */
[----:B------:R-:W-:Y:S01]  /*1d3b0*/  MOV R70, R2 ;  /* 0x0000000200467202 */ /* 0x000fe20000000f00 */
[-C--:B------:R-:W-:Y:S08]  /*1d3c0*/  HMMA.16816.F32.BF16 R36, R52, R72.reuse, R36 ;  /* 0x000000483424723c */ /* 0x080ff00000041824 */
        /* <DEDUP_REMOVED lines=134> */
.L_x_1586:
[----:B------:R-:W3:Y:S04]  /*1dc30*/  LDL.LU R6, [R1+0x8] ;  /* 0x0000080001067983 */ /* 0x000ee80000300800 */
[----:B--2---:R-:W2:Y:S04]  /*1dc40*/  LDL.LU R9, [R1+0xc] ;  /* 0x00000c0001097983 */ /* 0x004ea80000300800 */
[----:B----4-:R-:W4:Y:S04]  /*1dc50*/  LDL.LU R8, [R1+0x10] ;  /* 0x0000100001087983 */ /* 0x010f280000300800 */
[----:B------:R-:W4:Y:S01]  /*1dc60*/  LDL.LU R2, [R1+0x14] ;  /* 0x0000140001027983 */ /* 0x000f220000300800 */
[----:B------:R-:W-:-:S02]  /*1dc70*/  MOV R36, 0xff800000 ;  /* 0xff80000000247802 */ /* 0x000fc40000000f00 */
[----:B------:R-:W-:Y:S02]  /*1dc80*/  MOV R37, 0xff800000 ;  /* 0xff80000000257802 */ /* 0x000fe40000000f00 */
[----:B------:R-:W-:Y:S02]  /*1dc90*/  MOV R38, 0xff800000 ;  /* 0xff80000000267802 */ /* 0x000fe40000000f00 */
[----:B------:R-:W-:Y:S02]  /*1dca0*/  MOV R39, 0xff800000 ;  /* 0xff80000000277802 */ /* 0x000fe40000000f00 */
[----:B------:R-:W-:Y:S01]  /*1dcb0*/  PLOP3.LUT P4, PT, PT, PT, PT, 0x8, 0x0 ;  /* 0x000000000000781c */ /* 0x000fe20003f8e170 */
[----:B---3--:R-:W1:Y:S04]  /*1dcc0*/  SHFL.BFLY PT, R4, R6, 0x2, 0x1f ;  /* 0x0c401f0006047f89 */ /* 0x008e6800000e0000 */
[----:B--2---:R-:W2:Y:S04]  /*1dcd0*/  SHFL.BFLY PT, R5, R9, 0x2, 0x1f ;  /* 0x0c401f0009057f89 */ /* 0x004ea800000e0000 */
[----:B----4-:R-:W3:Y:S01]  /*1dce0*/  SHFL.BFLY PT, R7, R2, 0x2, 0x1f ;  /* 0x0c401f0002077f89 */ /* 0x010ee200000e0000 */
        /* <DEDUP_REMOVED lines=108> */
.L_x_1530:
        /* <DEDUP_REMOVED lines=135> */
.L_x_1591:
        /* <DEDUP_REMOVED lines=44> */
[----:B------:R-:W-:-:S02]  /*1eee0*/  UIADD3 UR15, UR15, UR11, URZ ;  /* 0x0000000b0f0f7290 */ /* 0x000fc4000fffe03f */
[----:B------:R-:W-:Y:S01]  /*1eef0*/  UIMAD UR7, UR10, UR7, UR17 ;  /* 0x000000070a0772a4 */ /* 0x000fe2000f8e0211 */
[----:B------:R-:W-:Y:S01]  /*1ef00*/  IMAD R10, R22, 0x80, R6 ;  /* 0x00000080160a7824 */ /* 0x000fe200078e0206 */
[----:B------:R-:W-:Y:S01]  /*1ef10*/  UIMAD.WIDE.U32 UR14, UR10, UR6, UR14 ;  /* 0x000000060a0e72a5 */ /* 0x000fe2000f8e000e */
[--C-:B------:R-:W-:Y:S01]  /*1ef20*/  IMAD.MOV.U32 R0, RZ, RZ, R3.reuse ;  /* 0x000000ffff007224 */ /* 0x100fe200078e0003 */
[----:B------:R-:W-:Y:S01]  /*1ef30*/  @P0 SHF.R.U32.HI R0, RZ, c[0x0][0x4f0], R4 ;  /* 0x00013c00ff000a19 */ /* 0x000fe20000011604 */
[----:B------:R-:W-:Y:S01]  /*1ef40*/  @P0 IMAD.HI.U32 R4, R10, c[0x0][0x4ec], RZ ;  /* 0x00013b000a040a27 */ /* 0x000fe200078e00ff */
[----:B------:R-:W-:Y:S02]  /*1ef50*/  ULDC.64 UR4, c[0x0][0x3e8] ;  /* 0x0000fa0000047ab9 */ /* 0x000fe40000000a00 */
[----:B------:R-:W-:Y:S01]  /*1ef60*/  UIMAD UR12, UR8, UR4, URZ ;  /* 0x00000004080c72a4 */ /* 0x000fe2000f8e023f */
[----:B------:R-:W-:Y:S01]  /*1ef70*/  IMAD.MOV.U32 R8, RZ, RZ, R10 ;  /* 0x000000ffff087224 */ /* 0x000fe200078e000a */
[----:B------:R-:W-:Y:S01]  /*1ef80*/  @P0 SHF.R.U32.HI R8, RZ, c[0x0][0x4f0], R4 ;  /* 0x00013c00ff080a19 */ /* 0x000fe20000011604 */
[----:B------:R-:W-:Y:S01]  /*1ef90*/  IMAD.SHL.U32 R4, R19, 0x40, RZ ;  /* 0x0000004013047824 */ /* 0x000fe200078e00ff */
[----:B------:R-:W-:Y:S01]  /*1efa0*/  UIADD3 UR19, UR19, UR13, URZ ;  /* 0x0000000d13137290 */ /* 0x000fe2000fffe03f */
[--C-:B------:R-:W-:Y:S01]  /*1efb0*/  IMAD.MOV R5, RZ, RZ, -R0.reuse ;  /* 0x000000ffff057224 */ /* 0x100fe200078e0a00 */
[----:B------:R-:W-:Y:S01]  /*1efc0*/  SHF.R.S32.HI R7, RZ, 0x1f, R0 ;  /* 0x0000001fff077819 */ /* 0x000fe20000011400 */
[----:B------:R-:W-:Y:S01]  /*1efd0*/  IMAD.SHL.U32 R2, R2, 0x8, RZ ;  /* 0x0000000802027824 */ /* 0x000fe200078e00ff */
[----:B------:R-:W-:Y:S01]  /*1efe0*/  LOP3.LUT R4, R4, 0x1c0, RZ, 0xc0, !PT ;  /* 0x000001c004047812 */ /* 0x000fe200078ec0ff */
[----:B------:R-:W-:Y:S01]  /*1eff0*/  IMAD R3, R5, c[0x0][0x4e8], R3 ;  /* 0x00013a0005037a24 */ /* 0x000fe200078e0203 */
[----:B------:R-:W-:Y:S01]  /*1f000*/  UIMAD UR12, UR16, UR5, UR12 ;  /* 0x00000005100c72a4 */ /* 0x000fe2000f8e020c */
[----:B------:R-:W-:Y:S01]  /*1f010*/  IMAD.U32 R5, RZ, RZ, UR7 ;  /* 0x00000007ff057e24 */ /* 0x000fe2000f8e00ff */
[----:B------:R-:W-:Y:S01]  /*1f020*/  LOP3.LUT R9, R4, 0x38, R2, 0xf8, !PT ;  /* 0x0000003804097812 */ /* 0x000fe200078ef802 */
[----:B------:R-:W-:Y:S01]  /*1f030*/  UIMAD.WIDE.U32 UR18, UR16, UR4, UR18 ;  /* 0x00000004101272a5 */ /* 0x000fe2000f8e0012 */
[----:B------:R-:W-:Y:S01]  /*1f040*/  SHF.R.U32.HI R6, RZ, 0x3, R4 ;  /* 0x00000003ff067819 */ /* 0x000fe20000011604 */
[--C-:B------:R-:W-:Y:S01]  /*1f050*/  IMAD.MOV R16, RZ, RZ, -R8.reuse ;  /* 0x000000ffff107224 */ /* 0x100fe200078e0a08 */
[----:B------:R-:W-:Y:S01]  /*1f060*/  IADD3 R4, P0, R0, UR14, RZ ;  /* 0x0000000e00047c10 */ /* 0x000fe2000ff1e0ff */
[----:B------:R-:W-:Y:S01]  /*1f070*/  ULDC.64 UR4, c[0x0][0x3f0] ;  /* 0x0000fc0000047ab9 */ /* 0x000fe20000000a00 */
[----:B------:R-:W-:Y:S01]  /*1f080*/  SHF.R.S32.HI R0, RZ, 0x1f, R3 ;  /* 0x0000001fff007819 */ /* 0x000fe20000011403 */
[----:B------:R-:W-:Y:S01]  /*1f090*/  UIMAD UR9, UR9, UR4, URZ ;  /* 0x00000004090972a4 */ /* 0x000fe2000f8e023f */
[----:B------:R-:W-:Y:S01]  /*1f0a0*/  IADD3.X R5, R7, UR15, R5, P0, !PT ;  /* 0x0000000f07057c10 */ /* 0x000fe200087fe405 */
[----:B------:R-:W-:Y:S01]  /*1f0b0*/  UIADD3 UR13, UR19, UR12, URZ ;  /* 0x0000000c130d7290 */ /* 0x000fe2000fffe03f */
[----:B------:R-:W-:Y:S01]  /*1f0c0*/  LOP3.LUT R20, R9, R6, RZ, 0x3c, !PT ;  /* 0x0000000609147212 */ /* 0x000fe200078e3cff */
[----:B------:R-:W-:Y:S01]  /*1f0d0*/  IMAD R0, R0, c[0x0][0x488], RZ ;  /* 0x0001220000007a24 */ /* 0x000fe200078e02ff */
[----:B------:R-:W-:Y:S01]  /*1f0e0*/  UMOV UR12, UR18 ;  /* 0x00000012000c7c82 */ /* 0x000fe20008000000 */
[----:B------:R-:W-:Y:S01]  /*1f0f0*/  SHF.R.S32.HI R9, RZ, 0x1f, R8 ;  /* 0x0000001fff097819 */ /* 0x000fe20000011408 */
[----:B------:R-:W-:Y:S01]  /*1f100*/  UIMAD UR5, UR10, UR5, UR9 ;  /* 0x000000050a0572a4 */ /* 0x000fe2000f8e0209 */
[----:B------:R-:W-:Y:S01]  /*1f110*/  IMAD.WIDE.U32 R6, R3, c[0x0][0x488], R4 ;  /* 0x0001220003067a25 */ /* 0x000fe200078e0004 */
[----:B------:R-:W-:Y:S01]  /*1f120*/  UIMAD.WIDE.U32 UR10, UR10, UR4, UR12 ;  /* 0x000000040a0a72a5 */ /* 0x000fe2000f8e000c */
[----:B------:R-:W-:-:S02]  /*1f130*/  SHF.R.S32.HI R53, RZ, 0x1f, R2 ;  /* 0x0000001fff357819 */ /* 0x000fc40000011402 */
[----:B------:R-:W-:Y:S01]  /*1f140*/  IMAD R3, R3, c[0x0][0x48c], R0 ;  /* 0x0001230003037a24 */ /* 0x000fe200078e0200 */
[----:B------:R-:W-:Y:S01]  /*1f150*/  UIADD3 UR5, UR11, UR5, URZ ;  /* 0x000000050b057290 */ /* 0x000fe2000fffe03f */
        /* <DEDUP_REMOVED lines=9> */
[C---:B------:R-:W-:Y:S01]  /*1f1f0*/  IMAD R7, R8.reuse, c[0x0][0x3e4], R0 ;  /* 0x0000f90008077a24 */ /* 0x040fe200078e0200 */
[----:B------:R-:W1:Y:S01]  /*1f200*/  SHFL.IDX PT, R15, R3, RZ, 0x1c1f ;  /* 0x001c1fff030f7589 */ /* 0x000e6200000e0000 */
[----:B------:R-:W-:Y:S01]  /*1f210*/  IMAD.WIDE.U32 R4, R8, c[0x0][0x3e0], R4 ;  /* 0x0000f80008047a25 */ /* 0x000fe200078e0004 */
[----:B------:R-:W-:Y:S02]  /*1f220*/  SHF.R.S32.HI R8, RZ, 0x1f, R16 ;  /* 0x0000001fff087819 */ /* 0x000fe40000011410 */
[----:B------:R-:W-:Y:S01]  /*1f230*/  SHFL.IDX PT, R13, R3, 0x1, 0x1c1f ;  /* 0x003c1f00030d7f89 */ /* 0x000fe200000e0000 */
[----:B-----5:R-:W-:Y:S02]  /*1f240*/  IMAD R0, R12, c[0x0][0x4e8], RZ ;  /* 0x00013a000c007a24 */ /* 0x020fe400078e02ff */
[----:B------:R-:W-:Y:S01]  /*1f250*/  IMAD R6, R22, 0x80, R11 ;  /* 0x0000008016067824 */ /* 0x000fe200078e020b */
[----:B------:R-:W2:Y:S01]  /*1f260*/  SHFL.IDX PT, R12, R9, 0x1, 0x1c1f ;  /* 0x003c1f00090c7f89 */ /* 0x000ea200000e0000 */
[----:B------:R-:W-:-:S02]  /*1f270*/  IMAD.IADD R5, R5, 0x1, R7 ;  /* 0x0000000105057824 */ /* 0x000fc400078e0207 */
[----:B------:R-:W-:Y:S01]  /*1f280*/  IMAD R7, R8, c[0x0][0x3d8], RZ ;  /* 0x0000f60008077a24 */ /* 0x000fe200078e02ff */
[----:B------:R-:W-:Y:S01]  /*1f290*/  SHFL.IDX PT, R10, R9, 0x2, 0x1c1f ;  /* 0x005c1f00090a7f89 */ /* 0x000fe200000e0000 */
[----:B------:R-:W-:Y:S01]  /*1f2a0*/  IADD3 R17, R6, 0x8, RZ ;  /* 0x0000000806117810 */ /* 0x000fe20007ffe0ff */
[----:B------:R-:W-:Y:S01]  /*1f2b0*/  IMAD.WIDE.U32 R4, R16, c[0x0][0x3d8], R4 ;  /* 0x0000f60010047a25 */ /* 0x000fe200078e0004 */
[-C--:B------:R-:W-:Y:S01]  /*1f2c0*/  ISETP.GE.OR P5, PT, R6, R0.reuse, P1 ;  /* 0x000000000600720c */ /* 0x080fe20000fa6670 */
[----:B------:R-:W3:Y:S01]  /*1f2d0*/  SHFL.IDX PT, R11, R3, 0x2, 0x1c1f ;  /* 0x005c1f00030b7f89 */ /* 0x000ee200000e0000 */
[----:B------:R-:W-:Y:S01]  /*1f2e0*/  ISETP.GE.OR P4, PT, R17, R0, P1 ;  /* 0x000000001100720c */ /* 0x000fe20000f86670 */
[----:B------:R-:W-:Y:S01]  /*1f2f0*/  IMAD R18, R16, c[0x0][0x3dc], R7 ;  /* 0x0000f70010127a24 */ /* 0x000fe200078e0207 */
[----:B------:R-:W-:Y:S01]  /*1f300*/  IADD3 R16, R6, 0x48, RZ ;  /* 0x0000004806107810 */ /* 0x000fe20007ffe0ff */
[----:B------:R-:W-:Y:S01]  /*1f310*/  SHFL.IDX PT, R8, R9, 0x3, 0x1c1f ;  /* 0x007c1f0009087f89 */ /* 0x000fe200000e0000 */
[----:B------:R-:W-:-:S02]  /*1f320*/  IMAD.SHL.U32 R7, R21, 0x8, RZ ;  /* 0x0000000815077824 */ /* 0x000fc400078e00ff */
[----:B------:R-:W-:Y:S01]  /*1f330*/  ISETP.GE.OR P0, PT, R16, R0, P1 ;  /* 0x000000001000720c */ /* 0x000fe20000f06670 */
[----:B------:R4:W3:Y:S02]  /*1f340*/  SHFL.IDX PT, R9, R3, 0x3, 0x1c1f ;  /* 0x007c1f0003097f89 */ /* 0x0008e400000e0000 */
[----:B------:R-:W-:Y:S02]  /*1f350*/  LOP3.LUT R7, R20, 0x7ffffe00, R7, 0xf8, !PT ;  /* 0x7ffffe0014077812 */ /* 0x000fe400078ef807 */
[----:B-1----:R-:W-:Y:S04]  /*1f360*/  @!P5 ST.E [R14.64], R36 ;  /* 0x000000240e00d985 */ /* 0x002fe8000c101916 */
[----:B--2---:R-:W-:Y:S01]  /*1f370*/  @!P4 ST.E [R12.64], R37 ;  /* 0x000000250c00c985 */ /* 0x004fe2000c101916 */
[----:B----4-:R-:W-:Y:S01]  /*1f380*/  IADD3 R3, R6, 0x40, RZ ;  /* 0x0000004006037810 */ /* 0x010fe20007ffe0ff */
[----:B------:R-:W-:Y:S01]  /*1f390*/  IMAD.IADD R6, R5, 0x1, R18 ;  /* 0x0000000105067824 */ /* 0x000fe200078e0212 */
[----:B------:R-:W-:-:S02]  /*1f3a0*/  LEA R5, P2, R4, c[0x0][0x380], 0x1 ;  /* 0x0000e00004057a11 */ /* 0x000fc400078408ff */
[----:B------:R-:W-:Y:S01]  /*1f3b0*/  ISETP.GE.OR P3, PT, R3, R0, P1 ;  /* 0x000000000300720c */ /* 0x000fe20000f66670 */
[----:B------:R-:W-:Y:S01]  /*1f3c0*/  IMAD R3, R22, 0x80, R19 ;  /* 0x0000008016037824 */ /* 0x000fe200078e0213 */
[----:B------:R-:W-:Y:S01]  /*1f3d0*/  LEA.HI.X R4, R4, c[0x0][0x384], R6, 0x1, P2 ;  /* 0x0000e10004047a11 */ /* 0x000fe200010f0c06 */
[----:B------:R-:W-:Y:S01]  /*1f3e0*/  IMAD.SHL.U32 R6, R7, 0x2, RZ ;  /* 0x0000000207067824 */ /* 0x000fe200078e00ff */
[----:B------:R-:W-:Y:S02]  /*1f3f0*/  SHFL.IDX PT, R12, R5, RZ, 0x181f ;  /* 0x00181fff050c7589 */ /* 0x000fe400000e0000 */
[C---:B------:R-:W-:Y:S02]  /*1f400*/  IADD3 R7, R3.reuse, 0x10, RZ ;  /* 0x0000001003077810 */ /* 0x040fe40007ffe0ff */
        /* <DEDUP_REMOVED lines=68> */
.L_x_1590:
        /* <DEDUP_REMOVED lines=31> */
.L_x_1592:
        /* <DEDUP_REMOVED lines=43> */
.L_x_1594:
[----:B------:R-:W-:Y:S05]  /*1fcf0*/  BSYNC B0 ;  /* 0x0000000000007941 */ /* 0x000fea0003800000 */
.L_x_1593:
        /* <DEDUP_REMOVED lines=109> */
.L_x_1595:
        /* <DEDUP_REMOVED lines=11> */
.L_x_1617:


//--------------------- .nv.shared._ZN7cutlass13device_kernelIN5flash19enable_sm80_to_sm89INS1_16FlashAttnFwdSm80INS1_25CollectiveMainloopFwdSm80ILi4ELi1ELb0EN4cute5tupleIJNS5_1CILi128EEENS7_ILi112EEENS7_ILi64EEEEEELi64ENS_10bfloat16_tEfNS_4arch4Sm80ELb0ELb0ELb1ELb0ELb1ELb0ELb1ELb0EEENS1_21CollectiveEpilogueFwdINS6_IJS8_SA_S9_EEENS6_IJNS7_ILi1EEESI_SI_EEESC_SE_Li128ELb0ELb1ELb0ELb0EEENS1_19SingleTileSchedulerILb0ELb0ELb1ELi128EEEEEEEEEvNT_6ParamsE --------------------------
	.section	.nv.shared._ZN7cutlass13device_kernelIN5flash19enable_sm80_to_sm89INS1_16FlashAttnFwdSm80INS1_25CollectiveMainloopFwdSm80ILi4ELi1ELb0EN4cute5tupleIJNS5_1CILi128EEENS7_ILi112EEENS7_ILi64EEEEEELi64ENS_10bfloat16_tEfNS_4arch4Sm80ELb0ELb0ELb1ELb0ELb1ELb0ELb1ELb0EEENS1_21CollectiveEpilogueFwdINS6_IJS8_SA_S9_EEENS6_IJNS7_ILi1EEESI_SI_EEESC_SE_Li128ELb0ELb1ELb0ELb0EEENS1_19SingleTileSchedulerILb0ELb0ELb1ELi128EEEEEEEEEvNT_6ParamsE,"aw",@nobits
	.sectionflags	@""
	.align	16


//--------------------- .nv.global                --------------------------
	.section	.nv.global,"aw",@nobits
.nv.global:
	.type		_ZN82_INTERNAL_b44d191f_46_flash_fwd_hdim64_bf16_paged_softcapall_sm80_cu_4022bc09_34884cute1_E,@object
	.size		_ZN82_INTERNAL_b44d191f_46_flash_fwd_hdim64_bf16_paged_softcapall_sm80_cu_4022bc09_34884cute1_E,(_ZN82_INTERNAL_b44d191f_46_flash_fwd_hdim64_bf16_paged_softcapall_sm80_cu_4022bc09_34884cuda3std3__45__cpo6cbeginE - _ZN82_INTERNAL_b44d191f_46_flash_fwd_hdim64_bf16_paged_softcapall_sm80_cu_4022bc09_34884cute1_E)
_ZN82_INTERNAL_b44d191f_46_flash_fwd_hdim64_bf16_paged_softcapall_sm80_cu_4022bc09_34884cute1_E:
	.zero		1
	.type		_ZN82_INTERNAL_b44d191f_46_flash_fwd_hdim64_bf16_paged_softcapall_sm80_cu_4022bc09_34884cuda3std3__45__cpo6cbeginE,@object
	.size		_ZN82_INTERNAL_b44d191f_46_flash_fwd_hdim64_bf16_paged_softcapall_sm80_cu_4022bc09_34884cuda3std3__45__cpo6cbeginE,(_ZN82_INTERNAL_b44d191f_46_flash_fwd_hdim64_bf16_paged_softcapall_sm80_cu_4022bc09_34884cuda3std3__48in_placeE - _ZN82_INTERNAL_b44d191f_46_flash_fwd_hdim64_bf16_paged_softcapall_sm80_cu_4022bc09_34884cuda3std3__45__cpo6cbeginE)
_ZN82_INTERNAL_b44d191f_46_flash_fwd_hdim64_bf16_paged_softcapall_sm80_cu_4022bc09_34884cuda3std3__45__cpo6cbeginE:
	.zero		1
	.type		_ZN82_INTERNAL_b44d191f_46_flash_fwd_hdim64_bf16_paged_softcapall_sm80_cu_4022bc09_34884cuda3std3__48in_placeE,@object
	.size		_ZN82_INTERNAL_b44d191f_46_flash_fwd_hdim64_bf16_paged_softcapall_sm80_cu_4022bc09_34884cuda3std3__48in_placeE,(_ZN82_INTERNAL_b44d191f_46_flash_fwd_hdim64_bf16_paged_softcapall_sm80_cu_4022bc09_34884cuda3std6ranges3__45__cpo9iter_moveE - _ZN82_INTERNAL_b44d191f_46_flash_fwd_hdim64_bf16_paged_softcapall_sm80_cu_4022bc09_34884cuda3std3__48in_placeE)
_ZN82_INTERNAL_b44d191f_46_flash_fwd_hdim64_bf16_paged_softcapall_sm80_cu_4022bc09_34884cuda3std3__48in_placeE:
	.zero		1
	.type		_ZN82_INTERNAL_b44d191f_46_flash_fwd_hdim64_bf16_paged_softcapall_sm80_cu_4022bc09_34884cuda3std6ranges3__45__cpo9iter_moveE,@object
	.size		_ZN82_INTERNAL_b44d191f_46_flash_fwd_hdim64_bf16_paged_softcapall_sm80_cu_4022bc09_34884cuda3std6ranges3__45__cpo9iter_moveE,(_ZN82_INTERNAL_b44d191f_46_flash_fwd_hdim64_bf16_paged_softcapall_sm80_cu_4022bc09_34884cuda3std3__45__cpo5beginE - _ZN82_INTERNAL_b44d191f_46_flash_fwd_hdim64_bf16_paged_softcapall_sm80_cu_4022bc09_34884cuda3std6ranges3__45__cpo9iter_moveE)
_ZN82_INTERNAL_b44d191f_46_flash_fwd_hdim64_bf16_paged_softcapall_sm80_cu_4022bc09_34884cuda3std6ranges3__45__cpo9iter_moveE:
	.zero		1
	.type		_ZN82_INTERNAL_b44d191f_46_flash_fwd_hdim64_bf16_paged_softcapall_sm80_cu_4022bc09_34884cuda3std3__45__cpo5beginE,@object
	.size		_ZN82_INTERNAL_b44d191f_46_flash_fwd_hdim64_bf16_paged_softcapall_sm80_cu_4022bc09_34884cuda3std3__45__cpo5beginE,(_ZN82_INTERNAL_b44d191f_46_flash_fwd_hdim64_bf16_paged_softcapall_sm80_cu_4022bc09_34884cuda3std3__484_GLOBAL__N__b44d191f_46_flash_fwd_hdim64_bf16_paged_softcapall_sm80_cu_4022bc09_34886ignoreE - _ZN82_INTERNAL_b44d191f_46_flash_fwd_hdim64_bf16_paged_softcapall_sm80_cu_4022bc09_34884cuda3std3__45__cpo5beginE)
_ZN82_INTERNAL_b44d191f_46_flash_fwd_hdim64_bf16_paged_softcapall_sm80_cu_4022bc09_34884cuda3std3__45__cpo5beginE:
	.zero		1
	.type		_ZN82_INTERNAL_b44d191f_46_flash_fwd_hdim64_bf16_paged_softcapall_sm80_cu_4022bc09_34884cuda3std3__484_GLOBAL__N__b44d191f_46_flash_fwd_hdim64_bf16_paged_softcapall_sm80_cu_4022bc09_34886ignoreE,@object
	.size		_ZN82_INTERNAL_b44d191f_46_flash_fwd_hdim64_bf16_paged_softcapall_sm80_cu_4022bc09_34884cuda3std3__484_GLOBAL__N__b44d191f_46_flash_fwd_hdim64_bf16_paged_softcapall_sm80_cu_4022bc09_34886ignoreE,(_ZN82_INTERNAL_b44d191f_46_flash_fwd_hdim64_bf16_paged_softcapall_sm80_cu_4022bc09_34884cute7productE - _ZN82_INTERNAL_b44d191f_46_flash_fwd_hdim64_bf16_paged_softcapall_sm80_cu_4022bc09_34884cuda3std3__484_GLOBAL__N__b44d191f_46_flash_fwd_hdim64_bf16_paged_softcapall_sm80_cu_4022bc09_34886ignoreE)
_ZN82_INTERNAL_b44d191f_46_flash_fwd_hdim64_bf16_paged_softcapall_sm80_cu_4022bc09_34884cuda3std3__484_GLOBAL__N__b44d191f_46_flash_fwd_hdim64_bf16_paged_softcapall_sm80_cu_4022bc09_34886ignoreE:
	.zero		1
	.type		_ZN82_INTERNAL_b44d191f_46_flash_fwd_hdim64_bf16_paged_softcapall_sm80_cu_4022bc09_34884cute7productE,@object
	.size		_ZN82_INTERNAL_b44d191f_46_flash_fwd_hdim64_bf16_paged_softcapall_sm80_cu_4022bc09_34884cute7productE,(_ZN82_INTERNAL_b44d191f_46_flash_fwd_hdim64_bf16_paged_softcapall_sm80_cu_4022bc09_34884cuda3std3__45__cpo3endE - _ZN82_INTERNAL_b44d191f_46_flash_fwd_hdim64_bf16_paged_softcapall_sm80_cu_4022bc09_34884cute7productE)
_ZN82_INTERNAL_b44d191f_46_flash_fwd_hdim64_bf16_paged_softcapall_sm80_cu_4022bc09_34884cute7productE:
	.zero		1
	.type		_ZN82_INTERNAL_b44d191f_46_flash_fwd_hdim64_bf16_paged_softcapall_sm80_cu_4022bc09_34884cuda3std3__45__cpo3endE,@object
	.size		_ZN82_INTERNAL_b44d191f_46_flash_fwd_hdim64_bf16_paged_softcapall_sm80_cu_4022bc09_34884cuda3std3__45__cpo3endE,(_ZN82_INTERNAL_b44d191f_46_flash_fwd_hdim64_bf16_paged_softcapall_sm80_cu_4022bc09_34884cuda3std3__419piecewise_constructE - _ZN82_INTERNAL_b44d191f_46_flash_fwd_hdim64_bf16_paged_softcapall_sm80_cu_4022bc09_34884cuda3std3__45__cpo3endE)
_ZN82_INTERNAL_b44d191f_46_flash_fwd_hdim64_bf16_paged_softcapall_sm80_cu_4022bc09_34884cuda3std3__45__cpo3endE:
	.zero		1
	.type		_ZN82_INTERNAL_b44d191f_46_flash_fwd_hdim64_bf16_paged_softcapall_sm80_cu_4022bc09_34884cuda3std3__419piecewise_constructE,@object
	.size		_ZN82_INTERNAL_b44d191f_46_flash_fwd_hdim64_bf16_paged_softcapall_sm80_cu_4022bc09_34884cuda3std3__419piecewise_constructE,(_ZN82_INTERNAL_b44d191f_46_flash_fwd_hdim64_bf16_paged_softcapall_sm80_cu_4022bc09_34884cuda3std3__45__cpo4cendE - _ZN82_INTERNAL_b44d191f_46_flash_fwd_hdim64_bf16_paged_softcapall_sm80_cu_4022bc09_34884cuda3std3__419piecewise_constructE)
_ZN82_INTERNAL_b44d191f_46_flash_fwd_hdim64_bf16_paged_softcapall_sm80_cu_4022bc09_34884cuda3std3__419piecewise_constructE:
	.zero		1
	.type		_ZN82_INTERNAL_b44d191f_46_flash_fwd_hdim64_bf16_paged_softcapall_sm80_cu_4022bc09_34884cuda3std3__45__cpo4cendE,@object
	.size		_ZN82_INTERNAL_b44d191f_46_flash_fwd_hdim64_bf16_paged_softcapall_sm80_cu_4022bc09_34884cuda3std3__45__cpo4cendE,(_ZN82_INTERNAL_b44d191f_46_flash_fwd_hdim64_bf16_paged_softcapall_sm80_cu_4022bc09_34884cuda3std6ranges3__45__cpo4swapE - _ZN82_INTERNAL_b44d191f_46_flash_fwd_hdim64_bf16_paged_softcapall_sm80_cu_4022bc09_34884cuda3std3__45__cpo4cendE)
_ZN82_INTERNAL_b44d191f_46_flash_fwd_hdim64_bf16_paged_softcapall_sm80_cu_4022bc09_34884cuda3std3__45__cpo4cendE:
	.zero		1
	.type		_ZN82_INTERNAL_b44d191f_46_flash_fwd_hdim64_bf16_paged_softcapall_sm80_cu_4022bc09_34884cuda3std6ranges3__45__cpo4swapE,@object
	.size		_ZN82_INTERNAL_b44d191f_46_flash_fwd_hdim64_bf16_paged_softcapall_sm80_cu_4022bc09_34884cuda3std6ranges3__45__cpo4swapE,(.L_7 - _ZN82_INTERNAL_b44d191f_46_flash_fwd_hdim64_bf16_paged_softcapall_sm80_cu_4022bc09_34884cuda3std6ranges3__45__cpo4swapE)
_ZN82_INTERNAL_b44d191f_46_flash_fwd_hdim64_bf16_paged_softcapall_sm80_cu_4022bc09_34884cuda3std6ranges3__45__cpo4swapE:
	.zero		1
.L_7:


//--------------------- .nv.shared._ZN7cutlass13device_kernelIN5flash19enable_sm80_to_sm89INS1_16FlashAttnFwdSm80INS1_25CollectiveMainloopFwdSm80ILi4ELi1ELb0EN4cute5tupleIJNS5_1CILi128EEENS7_ILi112EEENS7_ILi64EEEEEELi64ENS_10bfloat16_tEfNS_4arch4Sm80ELb0ELb0ELb1ELb1ELb1ELb0ELb1ELb0EEENS1_21CollectiveEpilogueFwdINS6_IJS8_SA_S9_EEENS6_IJNS7_ILi1EEESI_SI_EEESC_SE_Li128ELb1ELb1ELb0ELb0EEENS1_19SingleTileSchedulerILb1ELb0ELb1ELi128EEEEEEEEEvNT_6ParamsE --------------------------
	.section	.nv.shared._ZN7cutlass13device_kernelIN5flash19enable_sm80_to_sm89INS1_16FlashAttnFwdSm80INS1_25CollectiveMainloopFwdSm80ILi4ELi1ELb0EN4cute5tupleIJNS5_1CILi128EEENS7_ILi112EEENS7_ILi64EEEEEELi64ENS_10bfloat16_tEfNS_4arch4Sm80ELb0ELb0ELb1ELb1ELb1ELb0ELb1ELb0EEENS1_21CollectiveEpilogueFwdINS6_IJS8_SA_S9_EEENS6_IJNS7_ILi1EEESI_SI_EEESC_SE_Li128ELb1ELb1ELb0ELb0EEENS1_19SingleTileSchedulerILb1ELb0ELb1ELi128EEEEEEEEEvNT_6ParamsE,"aw",@nobits
	.sectionflags	@""
	.align	16


//--------------------- .nv.shared._ZN7cutlass13device_kernelIN5flash19enable_sm80_to_sm89INS1_16FlashAttnFwdSm80INS1_25CollectiveMainloopFwdSm80ILi4ELi1ELb0EN4cute5tupleIJNS5_1CILi128EEENS7_ILi112EEENS7_ILi64EEEEEELi64ENS_10bfloat16_tEfNS_4arch4Sm80ELb0ELb0ELb1ELb1ELb1ELb1ELb1ELb0EEENS1_21CollectiveEpilogueFwdINS6_IJS8_SA_S9_EEENS6_IJNS7_ILi1EEESI_SI_EEESC_SE_Li128ELb1ELb1ELb0ELb0EEENS1_19SingleTileSchedulerILb1ELb0ELb1ELi128EEEEEEEEEvNT_6ParamsE --------------------------
	.section	.nv.shared._ZN7cutlass13device_kernelIN5flash19enable_sm80_to_sm89INS1_16FlashAttnFwdSm80INS1_25CollectiveMainloopFwdSm80ILi4ELi1ELb0EN4cute5tupleIJNS5_1CILi128EEENS7_ILi112EEENS7_ILi64EEEEEELi64ENS_10bfloat16_tEfNS_4arch4Sm80ELb0ELb0ELb1ELb1ELb1ELb1ELb1ELb0EEENS1_21CollectiveEpilogueFwdINS6_IJS8_SA_S9_EEENS6_IJNS7_ILi1EEESI_SI_EEESC_SE_Li128ELb1ELb1ELb0ELb0EEENS1_19SingleTileSchedulerILb1ELb0ELb1ELi128EEEEEEEEEvNT_6ParamsE,"aw",@nobits
	.sectionflags	@""
	.align	16


//--------------------- .nv.shared._ZN7cutlass13device_kernelIN5flash19enable_sm80_to_sm89INS1_16FlashAttnFwdSm80INS1_25CollectiveMainloopFwdSm80ILi4ELi1ELb0EN4cute5tupleIJNS5_1CILi128EEENS7_ILi96EEENS7_ILi64EEEEEELi64ENS_10bfloat16_tEfNS_4arch4Sm80ELb0ELb1ELb1ELb0ELb1ELb0ELb1ELb0EEENS1_21CollectiveEpilogueFwdINS6_IJS8_SA_S9_EEENS6_IJNS7_ILi1EEESI_SI_EEESC_SE_Li128ELb0ELb1ELb0ELb0EEENS1_19SingleTileSchedulerILb0ELb0ELb1ELi128EEEEEEEEEvNT_6ParamsE --------------------------
	.section	.nv.shared._ZN7cutlass13device_kernelIN5flash19enable_sm80_to_sm89INS1_16FlashAttnFwdSm80INS1_25CollectiveMainloopFwdSm80ILi4ELi1ELb0EN4cute5tupleIJNS5_1CILi128EEENS7_ILi96EEENS7_ILi64EEEEEELi64ENS_10bfloat16_tEfNS_4arch4Sm80ELb0ELb1ELb1ELb0ELb1ELb0ELb1ELb0EEENS1_21CollectiveEpilogueFwdINS6_IJS8_SA_S9_EEENS6_IJNS7_ILi1EEESI_SI_EEESC_SE_Li128ELb0ELb1ELb0ELb0EEENS1_19SingleTileSchedulerILb0ELb0ELb1ELi128EEEEEEEEEvNT_6ParamsE,"aw",@nobits
	.sectionflags	@""
	.align	16


//--------------------- .nv.shared._ZN7cutlass13device_kernelIN5flash19enable_sm80_to_sm89INS1_16FlashAttnFwdSm80INS1_25CollectiveMainloopFwdSm80ILi4ELi1ELb0EN4cute5tupleIJNS5_1CILi128EEENS7_ILi96EEENS7_ILi64EEEEEELi64ENS_10bfloat16_tEfNS_4arch4Sm80ELb0ELb1ELb1ELb1ELb1ELb0ELb1ELb0EEENS1_21CollectiveEpilogueFwdINS6_IJS8_SA_S9_EEENS6_IJNS7_ILi1EEESI_SI_EEESC_SE_Li128ELb1ELb1ELb0ELb0EEENS1_19SingleTileSchedulerILb1ELb0ELb1ELi128EEEEEEEEEvNT_6ParamsE --------------------------
	.section	.nv.shared._ZN7cutlass13device_kernelIN5flash19enable_sm80_to_sm89INS1_16FlashAttnFwdSm80INS1_25CollectiveMainloopFwdSm80ILi4ELi1ELb0EN4cute5tupleIJNS5_1CILi128EEENS7_ILi96EEENS7_ILi64EEEEEELi64ENS_10bfloat16_tEfNS_4arch4Sm80ELb0ELb1ELb1ELb1ELb1ELb0ELb1ELb0EEENS1_21CollectiveEpilogueFwdINS6_IJS8_SA_S9_EEENS6_IJNS7_ILi1EEESI_SI_EEESC_SE_Li128ELb1ELb1ELb0ELb0EEENS1_19SingleTileSchedulerILb1ELb0ELb1ELi128EEEEEEEEEvNT_6ParamsE,"aw",@nobits
	.sectionflags	@""
	.align	16


//--------------------- .nv.shared._ZN7cutlass13device_kernelIN5flash19enable_sm80_to_sm89INS1_16FlashAttnFwdSm80INS1_25CollectiveMainloopFwdSm80ILi4ELi1ELb0EN4cute5tupleIJNS5_1CILi128EEENS7_ILi96EEENS7_ILi64EEEEEELi64ENS_10bfloat16_tEfNS_4arch4Sm80ELb0ELb1ELb1ELb1ELb1ELb1ELb1ELb0EEENS1_21CollectiveEpilogueFwdINS6_IJS8_SA_S9_EEENS6_IJNS7_ILi1EEESI_SI_EEESC_SE_Li128ELb1ELb1ELb0ELb0EEENS1_19SingleTileSchedulerILb1ELb0ELb1ELi128EEEEEEEEEvNT_6ParamsE --------------------------
	.section	.nv.shared._ZN7cutlass13device_kernelIN5flash19enable_sm80_to_sm89INS1_16FlashAttnFwdSm80INS1_25CollectiveMainloopFwdSm80ILi4ELi1ELb0EN4cute5tupleIJNS5_1CILi128EEENS7_ILi96EEENS7_ILi64EEEEEELi64ENS_10bfloat16_tEfNS_4arch4Sm80ELb0ELb1ELb1ELb1ELb1ELb1ELb1ELb0EEENS1_21CollectiveEpilogueFwdINS6_IJS8_SA_S9_EEENS6_IJNS7_ILi1EEESI_SI_EEESC_SE_Li128ELb1ELb1ELb0ELb0EEENS1_19SingleTileSchedulerILb1ELb0ELb1ELi128EEEEEEEEEvNT_6ParamsE,"aw",@nobits
	.sectionflags	@""
	.align	16


//--------------------- .nv.shared._ZN7cutlass13device_kernelIN5flash19enable_sm80_to_sm89INS1_16FlashAttnFwdSm80INS1_25CollectiveMainloopFwdSm80ILi4ELi1ELb0EN4cute5tupleIJNS5_1CILi128EEENS7_ILi112EEENS7_ILi64EEEEEELi64ENS_10bfloat16_tEfNS_4arch4Sm80ELb1ELb0ELb1ELb0ELb1ELb0ELb1ELb0EEENS1_21CollectiveEpilogueFwdINS6_IJS8_SA_S9_EEENS6_IJNS7_ILi1EEESI_SI_EEESC_SE_Li128ELb0ELb1ELb0ELb0EEENS1_30DynamicPersistentTileSchedulerILi128ELi128ELb0ELb1ELb0EEEEEEEEEvNT_6ParamsE --------------------------
	.section	.nv.shared._ZN7cutlass13device_kernelIN5flash19enable_sm80_to_sm89INS1_16FlashAttnFwdSm80INS1_25CollectiveMainloopFwdSm80ILi4ELi1ELb0EN4cute5tupleIJNS5_1CILi128EEENS7_ILi112EEENS7_ILi64EEEEEELi64ENS_10bfloat16_tEfNS_4arch4Sm80ELb1ELb0ELb1ELb0ELb1ELb0ELb1ELb0EEENS1_21CollectiveEpilogueFwdINS6_IJS8_SA_S9_EEENS6_IJNS7_ILi1EEESI_SI_EEESC_SE_Li128ELb0ELb1ELb0ELb0EEENS1_30DynamicPersistentTileSchedulerILi128ELi128ELb0ELb1ELb0EEEEEEEEEvNT_6ParamsE,"aw",@nobits
	.sectionflags	@""
	.align	16


//--------------------- .nv.shared._ZN7cutlass13device_kernelIN5flash19enable_sm80_to_sm89INS1_16FlashAttnFwdSm80INS1_25CollectiveMainloopFwdSm80ILi4ELi1ELb0EN4cute5tupleIJNS5_1CILi128EEENS7_ILi112EEENS7_ILi64EEEEEELi64ENS_10bfloat16_tEfNS_4arch4Sm80ELb1ELb0ELb1ELb1ELb1ELb0ELb1ELb0EEENS1_21CollectiveEpilogueFwdINS6_IJS8_SA_S9_EEENS6_IJNS7_ILi1EEESI_SI_EEESC_SE_Li128ELb1ELb1ELb0ELb0EEENS1_19SingleTileSchedulerILb1ELb0ELb1ELi128EEEEEEEEEvNT_6ParamsE --------------------------
	.section	.nv.shared._ZN7cutlass13device_kernelIN5flash19enable_sm80_to_sm89INS1_16FlashAttnFwdSm80INS1_25CollectiveMainloopFwdSm80ILi4ELi1ELb0EN4cute5tupleIJNS5_1CILi128EEENS7_ILi112EEENS7_ILi64EEEEEELi64ENS_10bfloat16_tEfNS_4arch4Sm80ELb1ELb0ELb1ELb1ELb1ELb0ELb1ELb0EEENS1_21CollectiveEpilogueFwdINS6_IJS8_SA_S9_EEENS6_IJNS7_ILi1EEESI_SI_EEESC_SE_Li128ELb1ELb1ELb0ELb0EEENS1_19SingleTileSchedulerILb1ELb0ELb1ELi128EEEEEEEEEvNT_6ParamsE,"aw",@nobits
	.sectionflags	@""
	.align	16


//--------------------- .nv.shared._ZN7cutlass13device_kernelIN5flash19enable_sm80_to_sm89INS1_16FlashAttnFwdSm80INS1_25CollectiveMainloopFwdSm80ILi4ELi1ELb0EN4cute5tupleIJNS5_1CILi128EEENS7_ILi112EEENS7_ILi64EEEEEELi64ENS_10bfloat16_tEfNS_4arch4Sm80ELb1ELb0ELb1ELb1ELb1ELb1ELb1ELb0EEENS1_21CollectiveEpilogueFwdINS6_IJS8_SA_S9_EEENS6_IJNS7_ILi1EEESI_SI_EEESC_SE_Li128ELb1ELb1ELb0ELb0EEENS1_19SingleTileSchedulerILb1ELb0ELb1ELi128EEEEEEEEEvNT_6ParamsE --------------------------
	.section	.nv.shared._ZN7cutlass13device_kernelIN5flash19enable_sm80_to_sm89INS1_16FlashAttnFwdSm80INS1_25CollectiveMainloopFwdSm80ILi4ELi1ELb0EN4cute5tupleIJNS5_1CILi128EEENS7_ILi112EEENS7_ILi64EEEEEELi64ENS_10bfloat16_tEfNS_4arch4Sm80ELb1ELb0ELb1ELb1ELb1ELb1ELb1ELb0EEENS1_21CollectiveEpilogueFwdINS6_IJS8_SA_S9_EEENS6_IJNS7_ILi1EEESI_SI_EEESC_SE_Li128ELb1ELb1ELb0ELb0EEENS1_19SingleTileSchedulerILb1ELb0ELb1ELi128EEEEEEEEEvNT_6ParamsE,"aw",@nobits
	.sectionflags	@""
	.align	16


//--------------------- .nv.shared._ZN7cutlass13device_kernelIN5flash19enable_sm80_to_sm89INS1_16FlashAttnFwdSm80INS1_25CollectiveMainloopFwdSm80ILi4ELi1ELb0EN4cute5tupleIJNS5_1CILi128EEENS7_ILi112EEENS7_ILi64EEEEEELi64ENS_10bfloat16_tEfNS_4arch4Sm80ELb0ELb0ELb0ELb0ELb1ELb0ELb1ELb0EEENS1_21CollectiveEpilogueFwdINS6_IJS8_SA_S9_EEENS6_IJNS7_ILi1EEESI_SI_EEESC_SE_Li128ELb0ELb1ELb0ELb0EEENS1_19SingleTileSchedulerILb0ELb0ELb1ELi128EEEEEEEEEvNT_6ParamsE --------------------------
	.section	.nv.shared._ZN7cutlass13device_kernelIN5flash19enable_sm80_to_sm89INS1_16FlashAttnFwdSm80INS1_25CollectiveMainloopFwdSm80ILi4ELi1ELb0EN4cute5tupleIJNS5_1CILi128EEENS7_ILi112EEENS7_ILi64EEEEEELi64ENS_10bfloat16_tEfNS_4arch4Sm80ELb0ELb0ELb0ELb0ELb1ELb0ELb1ELb0EEENS1_21CollectiveEpilogueFwdINS6_IJS8_SA_S9_EEENS6_IJNS7_ILi1EEESI_SI_EEESC_SE_Li128ELb0ELb1ELb0ELb0EEENS1_19SingleTileSchedulerILb0ELb0ELb1ELi128EEEEEEEEEvNT_6ParamsE,"aw",@nobits
	.sectionflags	@""
	.align	16


//--------------------- .nv.shared._ZN7cutlass13device_kernelIN5flash19enable_sm80_to_sm89INS1_16FlashAttnFwdSm80INS1_25CollectiveMainloopFwdSm80ILi4ELi1ELb0EN4cute5tupleIJNS5_1CILi128EEENS7_ILi112EEENS7_ILi64EEEEEELi64ENS_10bfloat16_tEfNS_4arch4Sm80ELb0ELb0ELb0ELb1ELb1ELb0ELb1ELb0EEENS1_21CollectiveEpilogueFwdINS6_IJS8_SA_S9_EEENS6_IJNS7_ILi1EEESI_SI_EEESC_SE_Li128ELb1ELb1ELb0ELb0EEENS1_19SingleTileSchedulerILb1ELb0ELb1ELi128EEEEEEEEEvNT_6ParamsE --------------------------
	.section	.nv.shared._ZN7cutlass13device_kernelIN5flash19enable_sm80_to_sm89INS1_16FlashAttnFwdSm80INS1_25CollectiveMainloopFwdSm80ILi4ELi1ELb0EN4cute5tupleIJNS5_1CILi128EEENS7_ILi112EEENS7_ILi64EEEEEELi64ENS_10bfloat16_tEfNS_4arch4Sm80ELb0ELb0ELb0ELb1ELb1ELb0ELb1ELb0EEENS1_21CollectiveEpilogueFwdINS6_IJS8_SA_S9_EEENS6_IJNS7_ILi1EEESI_SI_EEESC_SE_Li128ELb1ELb1ELb0ELb0EEENS1_19SingleTileSchedulerILb1ELb0ELb1ELi128EEEEEEEEEvNT_6ParamsE,"aw",@nobits
	.sectionflags	@""
	.align	16


//--------------------- .nv.shared._ZN7cutlass13device_kernelIN5flash19enable_sm80_to_sm89INS1_16FlashAttnFwdSm80INS1_25CollectiveMainloopFwdSm80ILi4ELi1ELb0EN4cute5tupleIJNS5_1CILi128EEENS7_ILi112EEENS7_ILi64EEEEEELi64ENS_10bfloat16_tEfNS_4arch4Sm80ELb0ELb0ELb0ELb1ELb1ELb1ELb1ELb0EEENS1_21CollectiveEpilogueFwdINS6_IJS8_SA_S9_EEENS6_IJNS7_ILi1EEESI_SI_EEESC_SE_Li128ELb1ELb1ELb0ELb0EEENS1_19SingleTileSchedulerILb1ELb0ELb1ELi128EEEEEEEEEvNT_6ParamsE --------------------------
	.section	.nv.shared._ZN7cutlass13device_kernelIN5flash19enable_sm80_to_sm89INS1_16FlashAttnFwdSm80INS1_25CollectiveMainloopFwdSm80ILi4ELi1ELb0EN4cute5tupleIJNS5_1CILi128EEENS7_ILi112EEENS7_ILi64EEEEEELi64ENS_10bfloat16_tEfNS_4arch4Sm80ELb0ELb0ELb0ELb1ELb1ELb1ELb1ELb0EEENS1_21CollectiveEpilogueFwdINS6_IJS8_SA_S9_EEENS6_IJNS7_ILi1EEESI_SI_EEESC_SE_Li128ELb1ELb1ELb0ELb0EEENS1_19SingleTileSchedulerILb1ELb0ELb1ELi128EEEEEEEEEvNT_6ParamsE,"aw",@nobits
	.sectionflags	@""
	.align	16


//--------------------- .nv.shared._ZN7cutlass13device_kernelIN5flash19enable_sm80_to_sm89INS1_16FlashAttnFwdSm80INS1_25CollectiveMainloopFwdSm80ILi4ELi1ELb0EN4cute5tupleIJNS5_1CILi128EEENS7_ILi96EEENS7_ILi64EEEEEELi64ENS_10bfloat16_tEfNS_4arch4Sm80ELb0ELb1ELb0ELb0ELb1ELb0ELb1ELb0EEENS1_21CollectiveEpilogueFwdINS6_IJS8_SA_S9_EEENS6_IJNS7_ILi1EEESI_SI_EEESC_SE_Li128ELb0ELb1ELb0ELb0EEENS1_19SingleTileSchedulerILb0ELb0ELb1ELi128EEEEEEEEEvNT_6ParamsE --------------------------
	.section	.nv.shared._ZN7cutlass13device_kernelIN5flash19enable_sm80_to_sm89INS1_16FlashAttnFwdSm80INS1_25CollectiveMainloopFwdSm80ILi4ELi1ELb0EN4cute5tupleIJNS5_1CILi128EEENS7_ILi96EEENS7_ILi64EEEEEELi64ENS_10bfloat16_tEfNS_4arch4Sm80ELb0ELb1ELb0ELb0ELb1ELb0ELb1ELb0EEENS1_21CollectiveEpilogueFwdINS6_IJS8_SA_S9_EEENS6_IJNS7_ILi1EEESI_SI_EEESC_SE_Li128ELb0ELb1ELb0ELb0EEENS1_19SingleTileSchedulerILb0ELb0ELb1ELi128EEEEEEEEEvNT_6ParamsE,"aw",@nobits
	.sectionflags	@""
	.align	16


//--------------------- .nv.shared._ZN7cutlass13device_kernelIN5flash19enable_sm80_to_sm89INS1_16FlashAttnFwdSm80INS1_25CollectiveMainloopFwdSm80ILi4ELi1ELb0EN4cute5tupleIJNS5_1CILi128EEENS7_ILi96EEENS7_ILi64EEEEEELi64ENS_10bfloat16_tEfNS_4arch4Sm80ELb0ELb1ELb0ELb1ELb1ELb0ELb1ELb0EEENS1_21CollectiveEpilogueFwdINS6_IJS8_SA_S9_EEENS6_IJNS7_ILi1EEESI_SI_EEESC_SE_Li128ELb1ELb1ELb0ELb0EEENS1_19SingleTileSchedulerILb1ELb0ELb1ELi128EEEEEEEEEvNT_6ParamsE --------------------------
	.section	.nv.shared._ZN7cutlass13device_kernelIN5flash19enable_sm80_to_sm89INS1_16FlashAttnFwdSm80INS1_25CollectiveMainloopFwdSm80ILi4ELi1ELb0EN4cute5tupleIJNS5_1CILi128EEENS7_ILi96EEENS7_ILi64EEEEEELi64ENS_10bfloat16_tEfNS_4arch4Sm80ELb0ELb1ELb0ELb1ELb1ELb0ELb1ELb0EEENS1_21CollectiveEpilogueFwdINS6_IJS8_SA_S9_EEENS6_IJNS7_ILi1EEESI_SI_EEESC_SE_Li128ELb1ELb1ELb0ELb0EEENS1_19SingleTileSchedulerILb1ELb0ELb1ELi128EEEEEEEEEvNT_6ParamsE,"aw",@nobits
	.sectionflags	@""
	.align	16


//--------------------- .nv.shared._ZN7cutlass13device_kernelIN5flash19enable_sm80_to_sm89INS1_16FlashAttnFwdSm80INS1_25CollectiveMainloopFwdSm80ILi4ELi1ELb0EN4cute5tupleIJNS5_1CILi128EEENS7_ILi96EEENS7_ILi64EEEEEELi64ENS_10bfloat16_tEfNS_4arch4Sm80ELb0ELb1ELb0ELb1ELb1ELb1ELb1ELb0EEENS1_21CollectiveEpilogueFwdINS6_IJS8_SA_S9_EEENS6_IJNS7_ILi1EEESI_SI_EEESC_SE_Li128ELb1ELb1ELb0ELb0EEENS1_19SingleTileSchedulerILb1ELb0ELb1ELi128EEEEEEEEEvNT_6ParamsE --------------------------
	.section	.nv.shared._ZN7cutlass13device_kernelIN5flash19enable_sm80_to_sm89INS1_16FlashAttnFwdSm80INS1_25CollectiveMainloopFwdSm80ILi4ELi1ELb0EN4cute5tupleIJNS5_1CILi128EEENS7_ILi96EEENS7_ILi64EEEEEELi64ENS_10bfloat16_tEfNS_4arch4Sm80ELb0ELb1ELb0ELb1ELb1ELb1ELb1ELb0EEENS1_21CollectiveEpilogueFwdINS6_IJS8_SA_S9_EEENS6_IJNS7_ILi1EEESI_SI_EEESC_SE_Li128ELb1ELb1ELb0ELb0EEENS1_19SingleTileSchedulerILb1ELb0ELb1ELi128EEEEEEEEEvNT_6ParamsE,"aw",@nobits
	.sectionflags	@""
	.align	16


//--------------------- .nv.shared._ZN7cutlass13device_kernelIN5flash19enable_sm80_to_sm89INS1_16FlashAttnFwdSm80INS1_25CollectiveMainloopFwdSm80ILi4ELi1ELb0EN4cute5tupleIJNS5_1CILi128EEENS7_ILi112EEENS7_ILi64EEEEEELi64ENS_10bfloat16_tEfNS_4arch4Sm80ELb1ELb0ELb0ELb0ELb1ELb0ELb1ELb0EEENS1_21CollectiveEpilogueFwdINS6_IJS8_SA_S9_EEENS6_IJNS7_ILi1EEESI_SI_EEESC_SE_Li128ELb0ELb1ELb0ELb0EEENS1_30DynamicPersistentTileSchedulerILi128ELi128ELb0ELb1ELb0EEEEEEEEEvNT_6ParamsE --------------------------
	.section	.nv.shared._ZN7cutlass13device_kernelIN5flash19enable_sm80_to_sm89INS1_16FlashAttnFwdSm80INS1_25CollectiveMainloopFwdSm80ILi4ELi1ELb0EN4cute5tupleIJNS5_1CILi128EEENS7_ILi112EEENS7_ILi64EEEEEELi64ENS_10bfloat16_tEfNS_4arch4Sm80ELb1ELb0ELb0ELb0ELb1ELb0ELb1ELb0EEENS1_21CollectiveEpilogueFwdINS6_IJS8_SA_S9_EEENS6_IJNS7_ILi1EEESI_SI_EEESC_SE_Li128ELb0ELb1ELb0ELb0EEENS1_30DynamicPersistentTileSchedulerILi128ELi128ELb0ELb1ELb0EEEEEEEEEvNT_6ParamsE,"aw",@nobits
	.sectionflags	@""
	.align	16


//--------------------- .nv.shared._ZN7cutlass13device_kernelIN5flash19enable_sm80_to_sm89INS1_16FlashAttnFwdSm80INS1_25CollectiveMainloopFwdSm80ILi4ELi1ELb0EN4cute5tupleIJNS5_1CILi128EEENS7_ILi112EEENS7_ILi64EEEEEELi64ENS_10bfloat16_tEfNS_4arch4Sm80ELb1ELb0ELb0ELb1ELb1ELb0ELb1ELb0EEENS1_21CollectiveEpilogueFwdINS6_IJS8_SA_S9_EEENS6_IJNS7_ILi1EEESI_SI_EEESC_SE_Li128ELb1ELb1ELb0ELb0EEENS1_19SingleTileSchedulerILb1ELb0ELb1ELi128EEEEEEEEEvNT_6ParamsE --------------------------
	.section	.nv.shared._ZN7cutlass13device_kernelIN5flash19enable_sm80_to_sm89INS1_16FlashAttnFwdSm80INS1_25CollectiveMainloopFwdSm80ILi4ELi1ELb0EN4cute5tupleIJNS5_1CILi128EEENS7_ILi112EEENS7_ILi64EEEEEELi64ENS_10bfloat16_tEfNS_4arch4Sm80ELb1ELb0ELb0ELb1ELb1ELb0ELb1ELb0EEENS1_21CollectiveEpilogueFwdINS6_IJS8_SA_S9_EEENS6_IJNS7_ILi1EEESI_SI_EEESC_SE_Li128ELb1ELb1ELb0ELb0EEENS1_19SingleTileSchedulerILb1ELb0ELb1ELi128EEEEEEEEEvNT_6ParamsE,"aw",@nobits
	.sectionflags	@""
	.align	16


//--------------------- .nv.shared._ZN7cutlass13device_kernelIN5flash19enable_sm80_to_sm89INS1_16FlashAttnFwdSm80INS1_25CollectiveMainloopFwdSm80ILi4ELi1ELb0EN4cute5tupleIJNS5_1CILi128EEENS7_ILi112EEENS7_ILi64EEEEEELi64ENS_10bfloat16_tEfNS_4arch4Sm80ELb1ELb0ELb0ELb1ELb1ELb1ELb1ELb0EEENS1_21CollectiveEpilogueFwdINS6_IJS8_SA_S9_EEENS6_IJNS7_ILi1EEESI_SI_EEESC_SE_Li128ELb1ELb1ELb0ELb0EEENS1_19SingleTileSchedulerILb1ELb0ELb1ELi128EEEEEEEEEvNT_6ParamsE --------------------------
	.section	.nv.shared._ZN7cutlass13device_kernelIN5flash19enable_sm80_to_sm89INS1_16FlashAttnFwdSm80INS1_25CollectiveMainloopFwdSm80ILi4ELi1ELb0EN4cute5tupleIJNS5_1CILi128EEENS7_ILi112EEENS7_ILi64EEEEEELi64ENS_10bfloat16_tEfNS_4arch4Sm80ELb1ELb0ELb0ELb1ELb1ELb1ELb1ELb0EEENS1_21CollectiveEpilogueFwdINS6_IJS8_SA_S9_EEENS6_IJNS7_ILi1EEESI_SI_EEESC_SE_Li128ELb1ELb1ELb0ELb0EEENS1_19SingleTileSchedulerILb1ELb0ELb1ELi128EEEEEEEEEvNT_6ParamsE,"aw",@nobits
	.sectionflags	@""
	.align	16
